	.target	sm_90a

	.elftype	@"ET_EXEC"


//--------------------- .note.nv.tkinfo           --------------------------
	.section	.note.nv.tkinfo,"",@"SHT_NOTE"
	.sectionflags	@"SHF_NOTE_NV_TKINFO"
	.tkinfo
        /*0018*/ 	.word	0x00000002
        /*0030*/ 	.string	""
        /*0030*/ 	.string	"ptxas"
        /*0030*/ 	.string	"Cuda compilation tools, release 13.0, V13.0.88"
        /*0030*/ 	.string	"Build cuda_13.0.r13.0/compiler.36424714_0"
        /*0030*/ 	.string	"-arch sm_90a -m 64 "



//--------------------- .note.nv.cuinfo           --------------------------
	.section	.note.nv.cuinfo,"",@"SHT_NOTE"
	.sectionflags	@"SHF_NOTE_NV_CUINFO"
        /*0018*/ 	.short	0x0002
        /*001a*/ 	.short	0x005a
        /*001c*/ 	.short	0x0082
	.zero		2


//--------------------- .nv.info                  --------------------------
	.section	.nv.info,"",@"SHT_CUDA_INFO"
	.align	4


	//----- nvinfo : EIATTR_REGCOUNT
	.align		4
        /*0000*/ 	.byte	0x04, 0x2f
        /*0002*/ 	.short	(.L_1 - .L_0)
	.align		4
.L_0:
        /*0004*/ 	.word	index@(_ZN10layer_norm13ln_bwd_kernelINS_13Kernel_traitsIfffffjLj6144ELj1ELj1ELj8ELj16ENS_18Kernel_traits_baseILj6144EfffffjLj256EEEEELb1ELb1ELb1ELb1EEEvNS_9BwdParamsE)
        /*0008*/ 	.word	0x000000fc


	//----- nvinfo : EIATTR_FRAME_SIZE
	.align		4
.L_1:
        /*000c*/ 	.byte	0x04, 0x11
        /*000e*/ 	.short	(.L_3 - .L_2)
	.align		4
.L_2:
        /*0010*/ 	.word	index@(_ZN10layer_norm13ln_bwd_kernelINS_13Kernel_traitsIfffffjLj6144ELj1ELj1ELj8ELj16ENS_18Kernel_traits_baseILj6144EfffffjLj256EEEEELb1ELb1ELb1ELb1EEEvNS_9BwdParamsE)
        /*0014*/ 	.word	0x00000000


	//----- nvinfo : EIATTR_REGCOUNT
	.align		4
.L_3:
        /*0018*/ 	.byte	0x04, 0x2f
        /*001a*/ 	.short	(.L_5 - .L_4)
	.align		4
.L_4:
        /*001c*/ 	.word	index@(_ZN10layer_norm22ln_bwd_finalize_kernelINS_22Kernel_traits_finalizeILj6144EfffffjLb1ELj1024ELj4ENS_18Kernel_traits_baseILj6144EfffffjLj1024EEEEELb1ELb1EEEvNS_9BwdParamsE)
        /*0020*/ 	.word	0x00000020


	//----- nvinfo : EIATTR_FRAME_SIZE
	.align		4
.L_5:
        /*0024*/ 	.byte	0x04, 0x11
        /*0026*/ 	.short	(.L_7 - .L_6)
	.align		4
.L_6:
        /*0028*/ 	.word	index@(_ZN10layer_norm22ln_bwd_finalize_kernelINS_22Kernel_traits_finalizeILj6144EfffffjLb1ELj1024ELj4ENS_18Kernel_traits_baseILj6144EfffffjLj1024EEEEELb1ELb1EEEvNS_9BwdParamsE)
        /*002c*/ 	.word	0x00000000


	//----- nvinfo : EIATTR_REGCOUNT
	.align		4
.L_7:
        /*0030*/ 	.byte	0x04, 0x2f
        /*0032*/ 	.short	(.L_9 - .L_8)
	.align		4
.L_8:
        /*0034*/ 	.word	index@(_ZN10layer_norm13ln_bwd_kernelINS_13Kernel_traitsIfffffjLj6144ELj1ELj1ELj8ELj16ENS_18Kernel_traits_baseILj6144EfffffjLj256EEEEELb1ELb1ELb1ELb0EEEvNS_9BwdParamsE)
        /*0038*/ 	.word	0x000000f6


	//----- nvinfo : EIATTR_FRAME_SIZE
	.align		4
.L_9:
        /*003c*/ 	.byte	0x04, 0x11
        /*003e*/ 	.short	(.L_11 - .L_10)
	.align		4
.L_10:
        /*0040*/ 	.word	index@(_ZN10layer_norm13ln_bwd_kernelINS_13Kernel_traitsIfffffjLj6144ELj1ELj1ELj8ELj16ENS_18Kernel_traits_baseILj6144EfffffjLj256EEEEELb1ELb1ELb1ELb0EEEvNS_9BwdParamsE)
        /*0044*/ 	.word	0x00000000


	//----- nvinfo : EIATTR_REGCOUNT
	.align		4
.L_11:
        /*0048*/ 	.byte	0x04, 0x2f
        /*004a*/ 	.short	(.L_13 - .L_12)
	.align		4
.L_12:
        /*004c*/ 	.word	index@(_ZN10layer_norm22ln_bwd_finalize_kernelINS_22Kernel_traits_finalizeILj6144EfffffjLb1ELj1024ELj4ENS_18Kernel_traits_baseILj6144EfffffjLj1024EEEEELb1ELb0EEEvNS_9BwdParamsE)
        /*0050*/ 	.word	0x00000020


	//----- nvinfo : EIATTR_FRAME_SIZE
	.align		4
.L_13:
        /*0054*/ 	.byte	0x04, 0x11
        /*0056*/ 	.short	(.L_15 - .L_14)
	.align		4
.L_14:
        /*0058*/ 	.word	index@(_ZN10layer_norm22ln_bwd_finalize_kernelINS_22Kernel_traits_finalizeILj6144EfffffjLb1ELj1024ELj4ENS_18Kernel_traits_baseILj6144EfffffjLj1024EEEEELb1ELb0EEEvNS_9BwdParamsE)
        /*005c*/ 	.word	0x00000000


	//----- nvinfo : EIATTR_REGCOUNT
	.align		4
.L_15:
        /*0060*/ 	.byte	0x04, 0x2f
        /*0062*/ 	.short	(.L_17 - .L_16)
	.align		4
.L_16:
        /*0064*/ 	.word	index@(_ZN10layer_norm13ln_bwd_kernelINS_13Kernel_traitsIfffffjLj6144ELj1ELj1ELj8ELj16ENS_18Kernel_traits_baseILj6144EfffffjLj256EEEEELb1ELb1ELb0ELb1EEEvNS_9BwdParamsE)
        /*0068*/ 	.word	0x000000fc


	//----- nvinfo : EIATTR_FRAME_SIZE
	.align		4
.L_17:
        /*006c*/ 	.byte	0x04, 0x11
        /*006e*/ 	.short	(.L_19 - .L_18)
	.align		4
.L_18:
        /*0070*/ 	.word	index@(_ZN10layer_norm13ln_bwd_kernelINS_13Kernel_traitsIfffffjLj6144ELj1ELj1ELj8ELj16ENS_18Kernel_traits_baseILj6144EfffffjLj256EEEEELb1ELb1ELb0ELb1EEEvNS_9BwdParamsE)
        /*0074*/ 	.word	0x00000000


	//----- nvinfo : EIATTR_REGCOUNT
	.align		4
.L_19:
        /*0078*/ 	.byte	0x04, 0x2f
        /*007a*/ 	.short	(.L_21 - .L_20)
	.align		4
.L_20:
        /*007c*/ 	.word	index@(_ZN10layer_norm13ln_bwd_kernelINS_13Kernel_traitsIfffffjLj6144ELj1ELj1ELj8ELj16ENS_18Kernel_traits_baseILj6144EfffffjLj256EEEEELb1ELb1ELb0ELb0EEEvNS_9BwdParamsE)
        /*0080*/ 	.word	0x000000f0


	//----- nvinfo : EIATTR_FRAME_SIZE
	.align		4
.L_21:
        /*0084*/ 	.byte	0x04, 0x11
        /*0086*/ 	.short	(.L_23 - .L_22)
	.align		4
.L_22:
        /*0088*/ 	.word	index@(_ZN10layer_norm13ln_bwd_kernelINS_13Kernel_traitsIfffffjLj6144ELj1ELj1ELj8ELj16ENS_18Kernel_traits_baseILj6144EfffffjLj256EEEEELb1ELb1ELb0ELb0EEEvNS_9BwdParamsE)
        /*008c*/ 	.word	0x00000000


	//----- nvinfo : EIATTR_REGCOUNT
	.align		4
.L_23:
        /*0090*/ 	.byte	0x04, 0x2f
        /*0092*/ 	.short	(.L_25 - .L_24)
	.align		4
.L_24:
        /*0094*/ 	.word	index@(_ZN10layer_norm13ln_bwd_kernelINS_13Kernel_traitsIfffffjLj6144ELj1ELj1ELj8ELj16ENS_18Kernel_traits_baseILj6144EfffffjLj256EEEEELb1ELb0ELb1ELb1EEEvNS_9BwdParamsE)
        /*0098*/ 	.word	0x000000cc


	//----- nvinfo : EIATTR_FRAME_SIZE
	.align		4
.L_25:
        /*009c*/ 	.byte	0x04, 0x11
        /*009e*/ 	.short	(.L_27 - .L_26)
	.align		4
.L_26:
        /*00a0*/ 	.word	index@(_ZN10layer_norm13ln_bwd_kernelINS_13Kernel_traitsIfffffjLj6144ELj1ELj1ELj8ELj16ENS_18Kernel_traits_baseILj6144EfffffjLj256EEEEELb1ELb0ELb1ELb1EEEvNS_9BwdParamsE)
        /*00a4*/ 	.word	0x00000000


	//----- nvinfo : EIATTR_REGCOUNT
	.align		4
.L_27:
        /*00a8*/ 	.byte	0x04, 0x2f
        /*00aa*/ 	.short	(.L_29 - .L_28)
	.align		4
.L_28:
        /*00ac*/ 	.word	index@(_ZN10layer_norm22ln_bwd_finalize_kernelINS_22Kernel_traits_finalizeILj6144EfffffjLb0ELj1024ELj4ENS_18Kernel_traits_baseILj6144EfffffjLj1024EEEEELb0ELb1EEEvNS_9BwdParamsE)
        /*00b0*/ 	.word	0x00000020


	//----- nvinfo : EIATTR_FRAME_SIZE
	.align		4
.L_29:
        /*00b4*/ 	.byte	0x04, 0x11
        /*00b6*/ 	.short	(.L_31 - .L_30)
	.align		4
.L_30:
        /*00b8*/ 	.word	index@(_ZN10layer_norm22ln_bwd_finalize_kernelINS_22Kernel_traits_finalizeILj6144EfffffjLb0ELj1024ELj4ENS_18Kernel_traits_baseILj6144EfffffjLj1024EEEEELb0ELb1EEEvNS_9BwdParamsE)
        /*00bc*/ 	.word	0x00000000


	//----- nvinfo : EIATTR_REGCOUNT
	.align		4
.L_31:
        /*00c0*/ 	.byte	0x04, 0x2f
        /*00c2*/ 	.short	(.L_33 - .L_32)
	.align		4
.L_32:
        /*00c4*/ 	.word	index@(_ZN10layer_norm13ln_bwd_kernelINS_13Kernel_traitsIfffffjLj6144ELj1ELj1ELj8ELj16ENS_18Kernel_traits_baseILj6144EfffffjLj256EEEEELb1ELb0ELb1ELb0EEEvNS_9BwdParamsE)
        /*00c8*/ 	.word	0x000000c2


	//----- nvinfo : EIATTR_FRAME_SIZE
	.align		4
.L_33:
        /*00cc*/ 	.byte	0x04, 0x11
        /*00ce*/ 	.short	(.L_35 - .L_34)
	.align		4
.L_34:
        /*00d0*/ 	.word	index@(_ZN10layer_norm13ln_bwd_kernelINS_13Kernel_traitsIfffffjLj6144ELj1ELj1ELj8ELj16ENS_18Kernel_traits_baseILj6144EfffffjLj256EEEEELb1ELb0ELb1ELb0EEEvNS_9BwdParamsE)
        /*00d4*/ 	.word	0x00000000


	//----- nvinfo : EIATTR_REGCOUNT
	.align		4
.L_35:
        /*00d8*/ 	.byte	0x04, 0x2f
        /*00da*/ 	.short	(.L_37 - .L_36)
	.align		4
.L_36:
        /*00dc*/ 	.word	index@(_ZN10layer_norm22ln_bwd_finalize_kernelINS_22Kernel_traits_finalizeILj6144EfffffjLb0ELj1024ELj4ENS_18Kernel_traits_baseILj6144EfffffjLj1024EEEEELb0ELb0EEEvNS_9BwdParamsE)
        /*00e0*/ 	.word	0x00000020


	//----- nvinfo : EIATTR_FRAME_SIZE
	.align		4
.L_37:
        /*00e4*/ 	.byte	0x04, 0x11
        /*00e6*/ 	.short	(.L_39 - .L_38)
	.align		4
.L_38:
        /*00e8*/ 	.word	index@(_ZN10layer_norm22ln_bwd_finalize_kernelINS_22Kernel_traits_finalizeILj6144EfffffjLb0ELj1024ELj4ENS_18Kernel_traits_baseILj6144EfffffjLj1024EEEEELb0ELb0EEEvNS_9BwdParamsE)
        /*00ec*/ 	.word	0x00000000


	//----- nvinfo : EIATTR_REGCOUNT
	.align		4
.L_39:
        /*00f0*/ 	.byte	0x04, 0x2f
        /*00f2*/ 	.short	(.L_41 - .L_40)
	.align		4
.L_40:
        /*00f4*/ 	.word	index@(_ZN10layer_norm13ln_bwd_kernelINS_13Kernel_traitsIfffffjLj6144ELj1ELj1ELj8ELj16ENS_18Kernel_traits_baseILj6144EfffffjLj256EEEEELb1ELb0ELb0ELb1EEEvNS_9BwdParamsE)
        /*00f8*/ 	.word	0x000000c6


	//----- nvinfo : EIATTR_FRAME_SIZE
	.align		4
.L_41:
        /*00fc*/ 	.byte	0x04, 0x11
        /*00fe*/ 	.short	(.L_43 - .L_42)
	.align		4
.L_42:
        /*0100*/ 	.word	index@(_ZN10layer_norm13ln_bwd_kernelINS_13Kernel_traitsIfffffjLj6144ELj1ELj1ELj8ELj16ENS_18Kernel_traits_baseILj6144EfffffjLj256EEEEELb1ELb0ELb0ELb1EEEvNS_9BwdParamsE)
        /*0104*/ 	.word	0x00000000


	//----- nvinfo : EIATTR_REGCOUNT
	.align		4
.L_43:
        /*0108*/ 	.byte	0x04, 0x2f
        /*010a*/ 	.short	(.L_45 - .L_44)
	.align		4
.L_44:
        /*010c*/ 	.word	index@(_ZN10layer_norm13ln_bwd_kernelINS_13Kernel_traitsIfffffjLj6144ELj1ELj1ELj8ELj16ENS_18Kernel_traits_baseILj6144EfffffjLj256EEEEELb1ELb0ELb0ELb0EEEvNS_9BwdParamsE)
        /*0110*/ 	.word	0x000000bc


	//----- nvinfo : EIATTR_FRAME_SIZE
	.align		4
.L_45:
        /*0114*/ 	.byte	0x04, 0x11
        /*0116*/ 	.short	(.L_47 - .L_46)
	.align		4
.L_46:
        /*0118*/ 	.word	index@(_ZN10layer_norm13ln_bwd_kernelINS_13Kernel_traitsIfffffjLj6144ELj1ELj1ELj8ELj16ENS_18Kernel_traits_baseILj6144EfffffjLj256EEEEELb1ELb0ELb0ELb0EEEvNS_9BwdParamsE)
        /*011c*/ 	.word	0x00000000


	//----- nvinfo : EIATTR_REGCOUNT
	.align		4
.L_47:
        /*0120*/ 	.byte	0x04, 0x2f
        /*0122*/ 	.short	(.L_49 - .L_48)
	.align		4
.L_48:
        /*0124*/ 	.word	index@(_ZN10layer_norm13ln_bwd_kernelINS_13Kernel_traitsIfffffjLj6144ELj1ELj1ELj8ELj16ENS_18Kernel_traits_baseILj6144EfffffjLj256EEEEELb0ELb1ELb1ELb1EEEvNS_9BwdParamsE)
        /*0128*/ 	.word	0x000000fc


	//----- nvinfo : EIATTR_FRAME_SIZE
	.align		4
.L_49:
        /*012c*/ 	.byte	0x04, 0x11
        /*012e*/ 	.short	(.L_51 - .L_50)
	.align		4
.L_50:
        /*0130*/ 	.word	index@(_ZN10layer_norm13ln_bwd_kernelINS_13Kernel_traitsIfffffjLj6144ELj1ELj1ELj8ELj16ENS_18Kernel_traits_baseILj6144EfffffjLj256EEEEELb0ELb1ELb1ELb1EEEvNS_9BwdParamsE)
        /*0134*/ 	.word	0x00000000


	//----- nvinfo : EIATTR_REGCOUNT
	.align		4
.L_51:
        /*0138*/ 	.byte	0x04, 0x2f
        /*013a*/ 	.short	(.L_53 - .L_52)
	.align		4
.L_52:
        /*013c*/ 	.word	index@(_ZN10layer_norm13ln_bwd_kernelINS_13Kernel_traitsIfffffjLj6144ELj1ELj1ELj8ELj16ENS_18Kernel_traits_baseILj6144EfffffjLj256EEEEELb0ELb1ELb1ELb0EEEvNS_9BwdParamsE)
        /*0140*/ 	.word	0x000000ee


	//----- nvinfo : EIATTR_FRAME_SIZE
	.align		4
.L_53:
        /*0144*/ 	.byte	0x04, 0x11
        /*0146*/ 	.short	(.L_55 - .L_54)
	.align		4
.L_54:
        /*0148*/ 	.word	index@(_ZN10layer_norm13ln_bwd_kernelINS_13Kernel_traitsIfffffjLj6144ELj1ELj1ELj8ELj16ENS_18Kernel_traits_baseILj6144EfffffjLj256EEEEELb0ELb1ELb1ELb0EEEvNS_9BwdParamsE)
        /*014c*/ 	.word	0x00000000


	//----- nvinfo : EIATTR_REGCOUNT
	.align		4
.L_55:
        /*0150*/ 	.byte	0x04, 0x2f
        /*0152*/ 	.short	(.L_57 - .L_56)
	.align		4
.L_56:
        /*0154*/ 	.word	index@(_ZN10layer_norm13ln_bwd_kernelINS_13Kernel_traitsIfffffjLj6144ELj1ELj1ELj8ELj16ENS_18Kernel_traits_baseILj6144EfffffjLj256EEEEELb0ELb1ELb0ELb1EEEvNS_9BwdParamsE)
        /*0158*/ 	.word	0x000000f8


	//----- nvinfo : EIATTR_FRAME_SIZE
	.align		4
.L_57:
        /*015c*/ 	.byte	0x04, 0x11
        /*015e*/ 	.short	(.L_59 - .L_58)
	.align		4
.L_58:
        /*0160*/ 	.word	index@(_ZN10layer_norm13ln_bwd_kernelINS_13Kernel_traitsIfffffjLj6144ELj1ELj1ELj8ELj16ENS_18Kernel_traits_baseILj6144EfffffjLj256EEEEELb0ELb1ELb0ELb1EEEvNS_9BwdParamsE)
        /*0164*/ 	.word	0x00000000


	//----- nvinfo : EIATTR_REGCOUNT
	.align		4
.L_59:
        /*0168*/ 	.byte	0x04, 0x2f
        /*016a*/ 	.short	(.L_61 - .L_60)
	.align		4
.L_60:
        /*016c*/ 	.word	index@(_ZN10layer_norm13ln_bwd_kernelINS_13Kernel_traitsIfffffjLj6144ELj1ELj1ELj8ELj16ENS_18Kernel_traits_baseILj6144EfffffjLj256EEEEELb0ELb1ELb0ELb0EEEvNS_9BwdParamsE)
        /*0170*/ 	.word	0x000000e8


	//----- nvinfo : EIATTR_FRAME_SIZE
	.align		4
.L_61:
        /*0174*/ 	.byte	0x04, 0x11
        /*0176*/ 	.short	(.L_63 - .L_62)
	.align		4
.L_62:
        /*0178*/ 	.word	index@(_ZN10layer_norm13ln_bwd_kernelINS_13Kernel_traitsIfffffjLj6144ELj1ELj1ELj8ELj16ENS_18Kernel_traits_baseILj6144EfffffjLj256EEEEELb0ELb1ELb0ELb0EEEvNS_9BwdParamsE)
        /*017c*/ 	.word	0x00000000


	//----- nvinfo : EIATTR_REGCOUNT
	.align		4
.L_63:
        /*0180*/ 	.byte	0x04, 0x2f
        /*0182*/ 	.short	(.L_65 - .L_64)
	.align		4
.L_64:
        /*0184*/ 	.word	index@(_ZN10layer_norm13ln_bwd_kernelINS_13Kernel_traitsIfffffjLj6144ELj1ELj1ELj8ELj16ENS_18Kernel_traits_baseILj6144EfffffjLj256EEEEELb0ELb0ELb1ELb1EEEvNS_9BwdParamsE)
        /*0188*/ 	.word	0x000000d0


	//----- nvinfo : EIATTR_FRAME_SIZE
	.align		4
.L_65:
        /*018c*/ 	.byte	0x04, 0x11
        /*018e*/ 	.short	(.L_67 - .L_66)
	.align		4
.L_66:
        /*0190*/ 	.word	index@(_ZN10layer_norm13ln_bwd_kernelINS_13Kernel_traitsIfffffjLj6144ELj1ELj1ELj8ELj16ENS_18Kernel_traits_baseILj6144EfffffjLj256EEEEELb0ELb0ELb1ELb1EEEvNS_9BwdParamsE)
        /*0194*/ 	.word	0x00000000


	//----- nvinfo : EIATTR_REGCOUNT
	.align		4
.L_67:
        /*0198*/ 	.byte	0x04, 0x2f
        /*019a*/ 	.short	(.L_69 - .L_68)
	.align		4
.L_68:
        /*019c*/ 	.word	index@(_ZN10layer_norm13ln_bwd_kernelINS_13Kernel_traitsIfffffjLj6144ELj1ELj1ELj8ELj16ENS_18Kernel_traits_baseILj6144EfffffjLj256EEEEELb0ELb0ELb1ELb0EEEvNS_9BwdParamsE)
        /*01a0*/ 	.word	0x000000be


	//----- nvinfo : EIATTR_FRAME_SIZE
	.align		4
.L_69:
        /*01a4*/ 	.byte	0x04, 0x11
        /*01a6*/ 	.short	(.L_71 - .L_70)
	.align		4
.L_70:
        /*01a8*/ 	.word	index@(_ZN10layer_norm13ln_bwd_kernelINS_13Kernel_traitsIfffffjLj6144ELj1ELj1ELj8ELj16ENS_18Kernel_traits_baseILj6144EfffffjLj256EEEEELb0ELb0ELb1ELb0EEEvNS_9BwdParamsE)
        /*01ac*/ 	.word	0x00000000


	//----- nvinfo : EIATTR_REGCOUNT
	.align		4
.L_71:
        /*01b0*/ 	.byte	0x04, 0x2f
        /*01b2*/ 	.short	(.L_73 - .L_72)
	.align		4
.L_72:
        /*01b4*/ 	.word	index@(_ZN10layer_norm13ln_bwd_kernelINS_13Kernel_traitsIfffffjLj6144ELj1ELj1ELj8ELj16ENS_18Kernel_traits_baseILj6144EfffffjLj256EEEEELb0ELb0ELb0ELb1EEEvNS_9BwdParamsE)
        /*01b8*/ 	.word	0x000000c5


	//----- nvinfo : EIATTR_FRAME_SIZE
	.align		4
.L_73:
        /*01bc*/ 	.byte	0x04, 0x11
        /*01be*/ 	.short	(.L_75 - .L_74)
	.align		4
.L_74:
        /*01c0*/ 	.word	index@(_ZN10layer_norm13ln_bwd_kernelINS_13Kernel_traitsIfffffjLj6144ELj1ELj1ELj8ELj16ENS_18Kernel_traits_baseILj6144EfffffjLj256EEEEELb0ELb0ELb0ELb1EEEvNS_9BwdParamsE)
        /*01c4*/ 	.word	0x00000000


	//----- nvinfo : EIATTR_REGCOUNT
	.align		4
.L_75:
        /*01c8*/ 	.byte	0x04, 0x2f
        /*01ca*/ 	.short	(.L_77 - .L_76)
	.align		4
.L_76:
        /*01cc*/ 	.word	index@(_ZN10layer_norm13ln_bwd_kernelINS_13Kernel_traitsIfffffjLj6144ELj1ELj1ELj8ELj16ENS_18Kernel_traits_baseILj6144EfffffjLj256EEEEELb0ELb0ELb0ELb0EEEvNS_9BwdParamsE)
        /*01d0*/ 	.word	0x000000b2


	//----- nvinfo : EIATTR_FRAME_SIZE
	.align		4
.L_77:
        /*01d4*/ 	.byte	0x04, 0x11
        /*01d6*/ 	.short	(.L_79 - .L_78)
	.align		4
.L_78:
        /*01d8*/ 	.word	index@(_ZN10layer_norm13ln_bwd_kernelINS_13Kernel_traitsIfffffjLj6144ELj1ELj1ELj8ELj16ENS_18Kernel_traits_baseILj6144EfffffjLj256EEEEELb0ELb0ELb0ELb0EEEvNS_9BwdParamsE)
        /*01dc*/ 	.word	0x00000000


	//----- nvinfo : EIATTR_REGCOUNT
	.align		4
.L_79:
        /*01e0*/ 	.byte	0x04, 0x2f
        /*01e2*/ 	.short	(.L_81 - .L_80)
	.align		4
.L_80:
        /*01e4*/ 	.word	index@(_ZN10layer_norm13ln_bwd_kernelINS_13Kernel_traitsI6__halfffffjLj6144ELj1ELj1ELj8ELj16ENS_18Kernel_traits_baseILj6144ES2_ffffjLj256EEEEELb1ELb1ELb1ELb1EEEvNS_9BwdParamsE)
        /*01e8*/ 	.word	0x000000fc


	//----- nvinfo : EIATTR_FRAME_SIZE
	.align		4
.L_81:
        /*01ec*/ 	.byte	0x04, 0x11
        /*01ee*/ 	.short	(.L_83 - .L_82)
	.align		4
.L_82:
        /*01f0*/ 	.word	index@(_ZN10layer_norm13ln_bwd_kernelINS_13Kernel_traitsI6__halfffffjLj6144ELj1ELj1ELj8ELj16ENS_18Kernel_traits_baseILj6144ES2_ffffjLj256EEEEELb1ELb1ELb1ELb1EEEvNS_9BwdParamsE)
        /*01f4*/ 	.word	0x00000000


	//----- nvinfo : EIATTR_REGCOUNT
	.align		4
.L_83:
        /*01f8*/ 	.byte	0x04, 0x2f
        /*01fa*/ 	.short	(.L_85 - .L_84)
	.align		4
.L_84:
        /*01fc*/ 	.word	index@(_ZN10layer_norm22ln_bwd_finalize_kernelINS_22Kernel_traits_finalizeILj6144E6__halfffffjLb1ELj1024ELj4ENS_18Kernel_traits_baseILj6144ES2_ffffjLj1024EEEEELb1ELb1EEEvNS_9BwdParamsE)
        /*0200*/ 	.word	0x00000020


	//----- nvinfo : EIATTR_FRAME_SIZE
	.align		4
.L_85:
        /*0204*/ 	.byte	0x04, 0x11
        /*0206*/ 	.short	(.L_87 - .L_86)
	.align		4
.L_86:
        /*0208*/ 	.word	index@(_ZN10layer_norm22ln_bwd_finalize_kernelINS_22Kernel_traits_finalizeILj6144E6__halfffffjLb1ELj1024ELj4ENS_18Kernel_traits_baseILj6144ES2_ffffjLj1024EEEEELb1ELb1EEEvNS_9BwdParamsE)
        /*020c*/ 	.word	0x00000000


	//----- nvinfo : EIATTR_REGCOUNT
	.align		4
.L_87:
        /*0210*/ 	.byte	0x04, 0x2f
        /*0212*/ 	.short	(.L_89 - .L_88)
	.align		4
.L_88:
        /*0214*/ 	.word	index@(_ZN10layer_norm13ln_bwd_kernelINS_13Kernel_traitsI6__halfffffjLj6144ELj1ELj1ELj8ELj16ENS_18Kernel_traits_baseILj6144ES2_ffffjLj256EEEEELb1ELb1ELb1ELb0EEEvNS_9BwdParamsE)
        /*0218*/ 	.word	0x000000f2


	//----- nvinfo : EIATTR_FRAME_SIZE
	.align		4
.L_89:
        /*021c*/ 	.byte	0x04, 0x11
        /*021e*/ 	.short	(.L_91 - .L_90)
	.align		4
.L_90:
        /*0220*/ 	.word	index@(_ZN10layer_norm13ln_bwd_kernelINS_13Kernel_traitsI6__halfffffjLj6144ELj1ELj1ELj8ELj16ENS_18Kernel_traits_baseILj6144ES2_ffffjLj256EEEEELb1ELb1ELb1ELb0EEEvNS_9BwdParamsE)
        /*0224*/ 	.word	0x00000000


	//----- nvinfo : EIATTR_REGCOUNT
	.align		4
.L_91:
        /*0228*/ 	.byte	0x04, 0x2f
        /*022a*/ 	.short	(.L_93 - .L_92)
	.align		4
.L_92:
        /*022c*/ 	.word	index@(_ZN10layer_norm22ln_bwd_finalize_kernelINS_22Kernel_traits_finalizeILj6144E6__halfffffjLb1ELj1024ELj4ENS_18Kernel_traits_baseILj6144ES2_ffffjLj1024EEEEELb1ELb0EEEvNS_9BwdParamsE)
        /*0230*/ 	.word	0x00000020


	//----- nvinfo : EIATTR_FRAME_SIZE
	.align		4
.L_93:
        /*0234*/ 	.byte	0x04, 0x11
        /*0236*/ 	.short	(.L_95 - .L_94)
	.align		4
.L_94:
        /*0238*/ 	.word	index@(_ZN10layer_norm22ln_bwd_finalize_kernelINS_22Kernel_traits_finalizeILj6144E6__halfffffjLb1ELj1024ELj4ENS_18Kernel_traits_baseILj6144ES2_ffffjLj1024EEEEELb1ELb0EEEvNS_9BwdParamsE)
        /*023c*/ 	.word	0x00000000


	//----- nvinfo : EIATTR_REGCOUNT
	.align		4
.L_95:
        /*0240*/ 	.byte	0x04, 0x2f
        /*0242*/ 	.short	(.L_97 - .L_96)
	.align		4
.L_96:
        /*0244*/ 	.word	index@(_ZN10layer_norm13ln_bwd_kernelINS_13Kernel_traitsI6__halfffffjLj6144ELj1ELj1ELj8ELj16ENS_18Kernel_traits_baseILj6144ES2_ffffjLj256EEEEELb1ELb1ELb0ELb1EEEvNS_9BwdParamsE)
        /*0248*/ 	.word	0x000000fa


	//----- nvinfo : EIATTR_FRAME_SIZE
	.align		4
.L_97:
        /*024c*/ 	.byte	0x04, 0x11
        /*024e*/ 	.short	(.L_99 - .L_98)
	.align		4
.L_98:
        /*0250*/ 	.word	index@(_ZN10layer_norm13ln_bwd_kernelINS_13Kernel_traitsI6__halfffffjLj6144ELj1ELj1ELj8ELj16ENS_18Kernel_traits_baseILj6144ES2_ffffjLj256EEEEELb1ELb1ELb0ELb1EEEvNS_9BwdParamsE)
        /*0254*/ 	.word	0x00000000


	//----- nvinfo : EIATTR_REGCOUNT
	.align		4
.L_99:
        /*0258*/ 	.byte	0x04, 0x2f
        /*025a*/ 	.short	(.L_101 - .L_100)
	.align		4
.L_100:
        /*025c*/ 	.word	index@(_ZN10layer_norm13ln_bwd_kernelINS_13Kernel_traitsI6__halfffffjLj6144ELj1ELj1ELj8ELj16ENS_18Kernel_traits_baseILj6144ES2_ffffjLj256EEEEELb1ELb1ELb0ELb0EEEvNS_9BwdParamsE)
        /*0260*/ 	.word	0x000000ef


	//----- nvinfo : EIATTR_FRAME_SIZE
	.align		4
.L_101:
        /*0264*/ 	.byte	0x04, 0x11
        /*0266*/ 	.short	(.L_103 - .L_102)
	.align		4
.L_102:
        /*0268*/ 	.word	index@(_ZN10layer_norm13ln_bwd_kernelINS_13Kernel_traitsI6__halfffffjLj6144ELj1ELj1ELj8ELj16ENS_18Kernel_traits_baseILj6144ES2_ffffjLj256EEEEELb1ELb1ELb0ELb0EEEvNS_9BwdParamsE)
        /*026c*/ 	.word	0x00000000


	//----- nvinfo : EIATTR_REGCOUNT
	.align		4
.L_103:
        /*0270*/ 	.byte	0x04, 0x2f
        /*0272*/ 	.short	(.L_105 - .L_104)
	.align		4
.L_104:
        /*0274*/ 	.word	index@(_ZN10layer_norm13ln_bwd_kernelINS_13Kernel_traitsI6__halfffffjLj6144ELj1ELj1ELj8ELj16ENS_18Kernel_traits_baseILj6144ES2_ffffjLj256EEEEELb1ELb0ELb1ELb1EEEvNS_9BwdParamsE)
        /*0278*/ 	.word	0x000000ce


	//----- nvinfo : EIATTR_FRAME_SIZE
	.align		4
.L_105:
        /*027c*/ 	.byte	0x04, 0x11
        /*027e*/ 	.short	(.L_107 - .L_106)
	.align		4
.L_106:
        /*0280*/ 	.word	index@(_ZN10layer_norm13ln_bwd_kernelINS_13Kernel_traitsI6__halfffffjLj6144ELj1ELj1ELj8ELj16ENS_18Kernel_traits_baseILj6144ES2_ffffjLj256EEEEELb1ELb0ELb1ELb1EEEvNS_9BwdParamsE)
        /*0284*/ 	.word	0x00000000


	//----- nvinfo : EIATTR_REGCOUNT
	.align		4
.L_107:
        /*0288*/ 	.byte	0x04, 0x2f
        /*028a*/ 	.short	(.L_109 - .L_108)
	.align		4
.L_108:
        /*028c*/ 	.word	index@(_ZN10layer_norm22ln_bwd_finalize_kernelINS_22Kernel_traits_finalizeILj6144E6__halfffffjLb0ELj1024ELj4ENS_18Kernel_traits_baseILj6144ES2_ffffjLj1024EEEEELb0ELb1EEEvNS_9BwdParamsE)
        /*0290*/ 	.word	0x00000020


	//----- nvinfo : EIATTR_FRAME_SIZE
	.align		4
.L_109:
        /*0294*/ 	.byte	0x04, 0x11
        /*0296*/ 	.short	(.L_111 - .L_110)
	.align		4
.L_110:
        /*0298*/ 	.word	index@(_ZN10layer_norm22ln_bwd_finalize_kernelINS_22Kernel_traits_finalizeILj6144E6__halfffffjLb0ELj1024ELj4ENS_18Kernel_traits_baseILj6144ES2_ffffjLj1024EEEEELb0ELb1EEEvNS_9BwdParamsE)
        /*029c*/ 	.word	0x00000000


	//----- nvinfo : EIATTR_REGCOUNT
	.align		4
.L_111:
        /*02a0*/ 	.byte	0x04, 0x2f
        /*02a2*/ 	.short	(.L_113 - .L_112)
	.align		4
.L_112:
        /*02a4*/ 	.word	index@(_ZN10layer_norm13ln_bwd_kernelINS_13Kernel_traitsI6__halfffffjLj6144ELj1ELj1ELj8ELj16ENS_18Kernel_traits_baseILj6144ES2_ffffjLj256EEEEELb1ELb0ELb1ELb0EEEvNS_9BwdParamsE)
        /*02a8*/ 	.word	0x000000c2


	//----- nvinfo : EIATTR_FRAME_SIZE
	.align		4
.L_113:
        /*02ac*/ 	.byte	0x04, 0x11
        /*02ae*/ 	.short	(.L_115 - .L_114)
	.align		4
.L_114:
        /*02b0*/ 	.word	index@(_ZN10layer_norm13ln_bwd_kernelINS_13Kernel_traitsI6__halfffffjLj6144ELj1ELj1ELj8ELj16ENS_18Kernel_traits_baseILj6144ES2_ffffjLj256EEEEELb1ELb0ELb1ELb0EEEvNS_9BwdParamsE)
        /*02b4*/ 	.word	0x00000000


	//----- nvinfo : EIATTR_REGCOUNT
	.align		4
.L_115:
        /*02b8*/ 	.byte	0x04, 0x2f
        /*02ba*/ 	.short	(.L_117 - .L_116)
	.align		4
.L_116:
        /*02bc*/ 	.word	index@(_ZN10layer_norm22ln_bwd_finalize_kernelINS_22Kernel_traits_finalizeILj6144E6__halfffffjLb0ELj1024ELj4ENS_18Kernel_traits_baseILj6144ES2_ffffjLj1024EEEEELb0ELb0EEEvNS_9BwdParamsE)
        /*02c0*/ 	.word	0x00000020


	//----- nvinfo : EIATTR_FRAME_SIZE
	.align		4
.L_117:
        /*02c4*/ 	.byte	0x04, 0x11
        /*02c6*/ 	.short	(.L_119 - .L_118)
	.align		4
.L_118:
        /*02c8*/ 	.word	index@(_ZN10layer_norm22ln_bwd_finalize_kernelINS_22Kernel_traits_finalizeILj6144E6__halfffffjLb0ELj1024ELj4ENS_18Kernel_traits_baseILj6144ES2_ffffjLj1024EEEEELb0ELb0EEEvNS_9BwdParamsE)
        /*02cc*/ 	.word	0x00000000


	//----- nvinfo : EIATTR_REGCOUNT
	.align		4
.L_119:
        /*02d0*/ 	.byte	0x04, 0x2f
        /*02d2*/ 	.short	(.L_121 - .L_120)
	.align		4
.L_120:
        /*02d4*/ 	.word	index@(_ZN10layer_norm13ln_bwd_kernelINS_13Kernel_traitsI6__halfffffjLj6144ELj1ELj1ELj8ELj16ENS_18Kernel_traits_baseILj6144ES2_ffffjLj256EEEEELb1ELb0ELb0ELb1EEEvNS_9BwdParamsE)
        /*02d8*/ 	.word	0x000000c9


	//----- nvinfo : EIATTR_FRAME_SIZE
	.align		4
.L_121:
        /*02dc*/ 	.byte	0x04, 0x11
        /*02de*/ 	.short	(.L_123 - .L_122)
	.align		4
.L_122:
        /*02e0*/ 	.word	index@(_ZN10layer_norm13ln_bwd_kernelINS_13Kernel_traitsI6__halfffffjLj6144ELj1ELj1ELj8ELj16ENS_18Kernel_traits_baseILj6144ES2_ffffjLj256EEEEELb1ELb0ELb0ELb1EEEvNS_9BwdParamsE)
        /*02e4*/ 	.word	0x00000000


	//----- nvinfo : EIATTR_REGCOUNT
	.align		4
.L_123:
        /*02e8*/ 	.byte	0x04, 0x2f
        /*02ea*/ 	.short	(.L_125 - .L_124)
	.align		4
.L_124:
        /*02ec*/ 	.word	index@(_ZN10layer_norm13ln_bwd_kernelINS_13Kernel_traitsI6__halfffffjLj6144ELj1ELj1ELj8ELj16ENS_18Kernel_traits_baseILj6144ES2_ffffjLj256EEEEELb1ELb0ELb0ELb0EEEvNS_9BwdParamsE)
        /*02f0*/ 	.word	0x000000bf


	//----- nvinfo : EIATTR_FRAME_SIZE
	.align		4
.L_125:
        /*02f4*/ 	.byte	0x04, 0x11
        /*02f6*/ 	.short	(.L_127 - .L_126)
	.align		4
.L_126:
        /*02f8*/ 	.word	index@(_ZN10layer_norm13ln_bwd_kernelINS_13Kernel_traitsI6__halfffffjLj6144ELj1ELj1ELj8ELj16ENS_18Kernel_traits_baseILj6144ES2_ffffjLj256EEEEELb1ELb0ELb0ELb0EEEvNS_9BwdParamsE)
        /*02fc*/ 	.word	0x00000000


	//----- nvinfo : EIATTR_REGCOUNT
	.align		4
.L_127:
        /*0300*/ 	.byte	0x04, 0x2f
        /*0302*/ 	.short	(.L_129 - .L_128)
	.align		4
.L_128:
        /*0304*/ 	.word	index@(_ZN10layer_norm13ln_bwd_kernelINS_13Kernel_traitsI6__halfffffjLj6144ELj1ELj1ELj8ELj16ENS_18Kernel_traits_baseILj6144ES2_ffffjLj256EEEEELb0ELb1ELb1ELb1EEEvNS_9BwdParamsE)
        /*0308*/ 	.word	0x000000fc


	//----- nvinfo : EIATTR_FRAME_SIZE
	.align		4
.L_129:
        /*030c*/ 	.byte	0x04, 0x11
        /*030e*/ 	.short	(.L_131 - .L_130)
	.align		4
.L_130:
        /*0310*/ 	.word	index@(_ZN10layer_norm13ln_bwd_kernelINS_13Kernel_traitsI6__halfffffjLj6144ELj1ELj1ELj8ELj16ENS_18Kernel_traits_baseILj6144ES2_ffffjLj256EEEEELb0ELb1ELb1ELb1EEEvNS_9BwdParamsE)
        /*0314*/ 	.word	0x00000000


	//----- nvinfo : EIATTR_REGCOUNT
	.align		4
.L_131:
        /*0318*/ 	.byte	0x04, 0x2f
        /*031a*/ 	.short	(.L_133 - .L_132)
	.align		4
.L_132:
        /*031c*/ 	.word	index@(_ZN10layer_norm13ln_bwd_kernelINS_13Kernel_traitsI6__halfffffjLj6144ELj1ELj1ELj8ELj16ENS_18Kernel_traits_baseILj6144ES2_ffffjLj256EEEEELb0ELb1ELb1ELb0EEEvNS_9BwdParamsE)
        /*0320*/ 	.word	0x000000ee


	//----- nvinfo : EIATTR_FRAME_SIZE
	.align		4
.L_133:
        /*0324*/ 	.byte	0x04, 0x11
        /*0326*/ 	.short	(.L_135 - .L_134)
	.align		4
.L_134:
        /*0328*/ 	.word	index@(_ZN10layer_norm13ln_bwd_kernelINS_13Kernel_traitsI6__halfffffjLj6144ELj1ELj1ELj8ELj16ENS_18Kernel_traits_baseILj6144ES2_ffffjLj256EEEEELb0ELb1ELb1ELb0EEEvNS_9BwdParamsE)
        /*032c*/ 	.word	0x00000000


	//----- nvinfo : EIATTR_REGCOUNT
	.align		4
.L_135:
        /*0330*/ 	.byte	0x04, 0x2f
        /*0332*/ 	.short	(.L_137 - .L_136)
	.align		4
.L_136:
        /*0334*/ 	.word	index@(_ZN10layer_norm13ln_bwd_kernelINS_13Kernel_traitsI6__halfffffjLj6144ELj1ELj1ELj8ELj16ENS_18Kernel_traits_baseILj6144ES2_ffffjLj256EEEEELb0ELb1ELb0ELb1EEEvNS_9BwdParamsE)
        /*0338*/ 	.word	0x000000f8


	//----- nvinfo : EIATTR_FRAME_SIZE
	.align		4
.L_137:
        /*033c*/ 	.byte	0x04, 0x11
        /*033e*/ 	.short	(.L_139 - .L_138)
	.align		4
.L_138:
        /*0340*/ 	.word	index@(_ZN10layer_norm13ln_bwd_kernelINS_13Kernel_traitsI6__halfffffjLj6144ELj1ELj1ELj8ELj16ENS_18Kernel_traits_baseILj6144ES2_ffffjLj256EEEEELb0ELb1ELb0ELb1EEEvNS_9BwdParamsE)
        /*0344*/ 	.word	0x00000000


	//----- nvinfo : EIATTR_REGCOUNT
	.align		4
.L_139:
        /*0348*/ 	.byte	0x04, 0x2f
        /*034a*/ 	.short	(.L_141 - .L_140)
	.align		4
.L_140:
        /*034c*/ 	.word	index@(_ZN10layer_norm13ln_bwd_kernelINS_13Kernel_traitsI6__halfffffjLj6144ELj1ELj1ELj8ELj16ENS_18Kernel_traits_baseILj6144ES2_ffffjLj256EEEEELb0ELb1ELb0ELb0EEEvNS_9BwdParamsE)
        /*0350*/ 	.word	0x000000e9


	//----- nvinfo : EIATTR_FRAME_SIZE
	.align		4
.L_141:
        /*0354*/ 	.byte	0x04, 0x11
        /*0356*/ 	.short	(.L_143 - .L_142)
	.align		4
.L_142:
        /*0358*/ 	.word	index@(_ZN10layer_norm13ln_bwd_kernelINS_13Kernel_traitsI6__halfffffjLj6144ELj1ELj1ELj8ELj16ENS_18Kernel_traits_baseILj6144ES2_ffffjLj256EEEEELb0ELb1ELb0ELb0EEEvNS_9BwdParamsE)
        /*035c*/ 	.word	0x00000000


	//----- nvinfo : EIATTR_REGCOUNT
	.align		4
.L_143:
        /*0360*/ 	.byte	0x04, 0x2f
        /*0362*/ 	.short	(.L_145 - .L_144)
	.align		4
.L_144:
        /*0364*/ 	.word	index@(_ZN10layer_norm13ln_bwd_kernelINS_13Kernel_traitsI6__halfffffjLj6144ELj1ELj1ELj8ELj16ENS_18Kernel_traits_baseILj6144ES2_ffffjLj256EEEEELb0ELb0ELb1ELb1EEEvNS_9BwdParamsE)
        /*0368*/ 	.word	0x000000ce


	//----- nvinfo : EIATTR_FRAME_SIZE
	.align		4
.L_145:
        /*036c*/ 	.byte	0x04, 0x11
        /*036e*/ 	.short	(.L_147 - .L_146)
	.align		4
.L_146:
        /*0370*/ 	.word	index@(_ZN10layer_norm13ln_bwd_kernelINS_13Kernel_traitsI6__halfffffjLj6144ELj1ELj1ELj8ELj16ENS_18Kernel_traits_baseILj6144ES2_ffffjLj256EEEEELb0ELb0ELb1ELb1EEEvNS_9BwdParamsE)
        /*0374*/ 	.word	0x00000000


	//----- nvinfo : EIATTR_REGCOUNT
	.align		4
.L_147:
        /*0378*/ 	.byte	0x04, 0x2f
        /*037a*/ 	.short	(.L_149 - .L_148)
	.align		4
.L_148:
        /*037c*/ 	.word	index@(_ZN10layer_norm13ln_bwd_kernelINS_13Kernel_traitsI6__halfffffjLj6144ELj1ELj1ELj8ELj16ENS_18Kernel_traits_baseILj6144ES2_ffffjLj256EEEEELb0ELb0ELb1ELb0EEEvNS_9BwdParamsE)
        /*0380*/ 	.word	0x000000be


	//----- nvinfo : EIATTR_FRAME_SIZE
	.align		4
.L_149:
        /*0384*/ 	.byte	0x04, 0x11
        /*0386*/ 	.short	(.L_151 - .L_150)
	.align		4
.L_150:
        /*0388*/ 	.word	index@(_ZN10layer_norm13ln_bwd_kernelINS_13Kernel_traitsI6__halfffffjLj6144ELj1ELj1ELj8ELj16ENS_18Kernel_traits_baseILj6144ES2_ffffjLj256EEEEELb0ELb0ELb1ELb0EEEvNS_9BwdParamsE)
        /*038c*/ 	.word	0x00000000


	//----- nvinfo : EIATTR_REGCOUNT
	.align		4
.L_151:
        /*0390*/ 	.byte	0x04, 0x2f
        /*0392*/ 	.short	(.L_153 - .L_152)
	.align		4
.L_152:
        /*0394*/ 	.word	index@(_ZN10layer_norm13ln_bwd_kernelINS_13Kernel_traitsI6__halfffffjLj6144ELj1ELj1ELj8ELj16ENS_18Kernel_traits_baseILj6144ES2_ffffjLj256EEEEELb0ELb0ELb0ELb1EEEvNS_9BwdParamsE)
        /*0398*/ 	.word	0x000000d4


	//----- nvinfo : EIATTR_FRAME_SIZE
	.align		4
.L_153:
        /*039c*/ 	.byte	0x04, 0x11
        /*039e*/ 	.short	(.L_155 - .L_154)
	.align		4
.L_154:
        /*03a0*/ 	.word	index@(_ZN10layer_norm13ln_bwd_kernelINS_13Kernel_traitsI6__halfffffjLj6144ELj1ELj1ELj8ELj16ENS_18Kernel_traits_baseILj6144ES2_ffffjLj256EEEEELb0ELb0ELb0ELb1EEEvNS_9BwdParamsE)
        /*03a4*/ 	.word	0x00000000


	//----- nvinfo : EIATTR_REGCOUNT
	.align		4
.L_155:
        /*03a8*/ 	.byte	0x04, 0x2f
        /*03aa*/ 	.short	(.L_157 - .L_156)
	.align		4
.L_156:
        /*03ac*/ 	.word	index@(_ZN10layer_norm13ln_bwd_kernelINS_13Kernel_traitsI6__halfffffjLj6144ELj1ELj1ELj8ELj16ENS_18Kernel_traits_baseILj6144ES2_ffffjLj256EEEEELb0ELb0ELb0ELb0EEEvNS_9BwdParamsE)
        /*03b0*/ 	.word	0x000000b3


	//----- nvinfo : EIATTR_FRAME_SIZE
	.align		4
.L_157:
        /*03b4*/ 	.byte	0x04, 0x11
        /*03b6*/ 	.short	(.L_159 - .L_158)
	.align		4
.L_158:
        /*03b8*/ 	.word	index@(_ZN10layer_norm13ln_bwd_kernelINS_13Kernel_traitsI6__halfffffjLj6144ELj1ELj1ELj8ELj16ENS_18Kernel_traits_baseILj6144ES2_ffffjLj256EEEEELb0ELb0ELb0ELb0EEEvNS_9BwdParamsE)
        /*03bc*/ 	.word	0x00000000


	//----- nvinfo : EIATTR_REGCOUNT
	.align		4
.L_159:
        /*03c0*/ 	.byte	0x04, 0x2f
        /*03c2*/ 	.short	(.L_161 - .L_160)
	.align		4
.L_160:
        /*03c4*/ 	.word	index@(_ZN10layer_norm13ln_bwd_kernelINS_13Kernel_traitsIf6__halffS2_fjLj6144ELj1ELj1ELj8ELj16ENS_18Kernel_traits_baseILj6144EfS2_fS2_fjLj256EEEEELb1ELb1ELb1ELb1EEEvNS_9BwdParamsE)
        /*03c8*/ 	.word	0x000000fe


	//----- nvinfo : EIATTR_FRAME_SIZE
	.align		4
.L_161:
        /*03cc*/ 	.byte	0x04, 0x11
        /*03ce*/ 	.short	(.L_163 - .L_162)
	.align		4
.L_162:
        /*03d0*/ 	.word	index@(_ZN10layer_norm13ln_bwd_kernelINS_13Kernel_traitsIf6__halffS2_fjLj6144ELj1ELj1ELj8ELj16ENS_18Kernel_traits_baseILj6144EfS2_fS2_fjLj256EEEEELb1ELb1ELb1ELb1EEEvNS_9BwdParamsE)
        /*03d4*/ 	.word	0x00000000


	//----- nvinfo : EIATTR_REGCOUNT
	.align		4
.L_163:
        /*03d8*/ 	.byte	0x04, 0x2f
        /*03da*/ 	.short	(.L_165 - .L_164)
	.align		4
.L_164:
        /*03dc*/ 	.word	index@(_ZN10layer_norm22ln_bwd_finalize_kernelINS_22Kernel_traits_finalizeILj6144Ef6__halffS2_fjLb1ELj1024ELj4ENS_18Kernel_traits_baseILj6144EfS2_fS2_fjLj1024EEEEELb1ELb1EEEvNS_9BwdParamsE)
        /*03e0*/ 	.word	0x00000020


	//----- nvinfo : EIATTR_FRAME_SIZE
	.align		4
.L_165:
        /*03e4*/ 	.byte	0x04, 0x11
        /*03e6*/ 	.short	(.L_167 - .L_166)
	.align		4
.L_166:
        /*03e8*/ 	.word	index@(_ZN10layer_norm22ln_bwd_finalize_kernelINS_22Kernel_traits_finalizeILj6144Ef6__halffS2_fjLb1ELj1024ELj4ENS_18Kernel_traits_baseILj6144EfS2_fS2_fjLj1024EEEEELb1ELb1EEEvNS_9BwdParamsE)
        /*03ec*/ 	.word	0x00000000


	//----- nvinfo : EIATTR_REGCOUNT
	.align		4
.L_167:
        /*03f0*/ 	.byte	0x04, 0x2f
        /*03f2*/ 	.short	(.L_169 - .L_168)
	.align		4
.L_168:
        /*03f4*/ 	.word	index@(_ZN10layer_norm13ln_bwd_kernelINS_13Kernel_traitsIf6__halffS2_fjLj6144ELj1ELj1ELj8ELj16ENS_18Kernel_traits_baseILj6144EfS2_fS2_fjLj256EEEEELb1ELb1ELb1ELb0EEEvNS_9BwdParamsE)
        /*03f8*/ 	.word	0x000000f8


	//----- nvinfo : EIATTR_FRAME_SIZE
	.align		4
.L_169:
        /*03fc*/ 	.byte	0x04, 0x11
        /*03fe*/ 	.short	(.L_171 - .L_170)
	.align		4
.L_170:
        /*0400*/ 	.word	index@(_ZN10layer_norm13ln_bwd_kernelINS_13Kernel_traitsIf6__halffS2_fjLj6144ELj1ELj1ELj8ELj16ENS_18Kernel_traits_baseILj6144EfS2_fS2_fjLj256EEEEELb1ELb1ELb1ELb0EEEvNS_9BwdParamsE)
        /*0404*/ 	.word	0x00000000


	//----- nvinfo : EIATTR_REGCOUNT
	.align		4
.L_171:
        /*0408*/ 	.byte	0x04, 0x2f
        /*040a*/ 	.short	(.L_173 - .L_172)
	.align		4
.L_172:
        /*040c*/ 	.word	index@(_ZN10layer_norm22ln_bwd_finalize_kernelINS_22Kernel_traits_finalizeILj6144Ef6__halffS2_fjLb1ELj1024ELj4ENS_18Kernel_traits_baseILj6144EfS2_fS2_fjLj1024EEEEELb1ELb0EEEvNS_9BwdParamsE)
        /*0410*/ 	.word	0x00000020


	//----- nvinfo : EIATTR_FRAME_SIZE
	.align		4
.L_173:
        /*0414*/ 	.byte	0x04, 0x11
        /*0416*/ 	.short	(.L_175 - .L_174)
	.align		4
.L_174:
        /*0418*/ 	.word	index@(_ZN10layer_norm22ln_bwd_finalize_kernelINS_22Kernel_traits_finalizeILj6144Ef6__halffS2_fjLb1ELj1024ELj4ENS_18Kernel_traits_baseILj6144EfS2_fS2_fjLj1024EEEEELb1ELb0EEEvNS_9BwdParamsE)
        /*041c*/ 	.word	0x00000000


	//----- nvinfo : EIATTR_REGCOUNT
	.align		4
.L_175:
        /*0420*/ 	.byte	0x04, 0x2f
        /*0422*/ 	.short	(.L_177 - .L_176)
	.align		4
.L_176:
        /*0424*/ 	.word	index@(_ZN10layer_norm13ln_bwd_kernelINS_13Kernel_traitsIf6__halffS2_fjLj6144ELj1ELj1ELj8ELj16ENS_18Kernel_traits_baseILj6144EfS2_fS2_fjLj256EEEEELb1ELb1ELb0ELb1EEEvNS_9BwdParamsE)
        /*0428*/ 	.word	0x000000f9


	//----- nvinfo : EIATTR_FRAME_SIZE
	.align		4
.L_177:
        /*042c*/ 	.byte	0x04, 0x11
        /*042e*/ 	.short	(.L_179 - .L_178)
	.align		4
.L_178:
        /*0430*/ 	.word	index@(_ZN10layer_norm13ln_bwd_kernelINS_13Kernel_traitsIf6__halffS2_fjLj6144ELj1ELj1ELj8ELj16ENS_18Kernel_traits_baseILj6144EfS2_fS2_fjLj256EEEEELb1ELb1ELb0ELb1EEEvNS_9BwdParamsE)
        /*0434*/ 	.word	0x00000000


	//----- nvinfo : EIATTR_REGCOUNT
	.align		4
.L_179:
        /*0438*/ 	.byte	0x04, 0x2f
        /*043a*/ 	.short	(.L_181 - .L_180)
	.align		4
.L_180:
        /*043c*/ 	.word	index@(_ZN10layer_norm13ln_bwd_kernelINS_13Kernel_traitsIf6__halffS2_fjLj6144ELj1ELj1ELj8ELj16ENS_18Kernel_traits_baseILj6144EfS2_fS2_fjLj256EEEEELb1ELb1ELb0ELb0EEEvNS_9BwdParamsE)
        /*0440*/ 	.word	0x000000f2


	//----- nvinfo : EIATTR_FRAME_SIZE
	.align		4
.L_181:
        /*0444*/ 	.byte	0x04, 0x11
        /*0446*/ 	.short	(.L_183 - .L_182)
	.align		4
.L_182:
        /*0448*/ 	.word	index@(_ZN10layer_norm13ln_bwd_kernelINS_13Kernel_traitsIf6__halffS2_fjLj6144ELj1ELj1ELj8ELj16ENS_18Kernel_traits_baseILj6144EfS2_fS2_fjLj256EEEEELb1ELb1ELb0ELb0EEEvNS_9BwdParamsE)
        /*044c*/ 	.word	0x00000000


	//----- nvinfo : EIATTR_REGCOUNT
	.align		4
.L_183:
        /*0450*/ 	.byte	0x04, 0x2f
        /*0452*/ 	.short	(.L_185 - .L_184)
	.align		4
.L_184:
        /*0454*/ 	.word	index@(_ZN10layer_norm13ln_bwd_kernelINS_13Kernel_traitsIf6__halffS2_fjLj6144ELj1ELj1ELj8ELj16ENS_18Kernel_traits_baseILj6144EfS2_fS2_fjLj256EEEEELb1ELb0ELb1ELb1EEEvNS_9BwdParamsE)
        /*0458*/ 	.word	0x000000d3


	//----- nvinfo : EIATTR_FRAME_SIZE
	.align		4
.L_185:
        /*045c*/ 	.byte	0x04, 0x11
        /*045e*/ 	.short	(.L_187 - .L_186)
	.align		4
.L_186:
        /*0460*/ 	.word	index@(_ZN10layer_norm13ln_bwd_kernelINS_13Kernel_traitsIf6__halffS2_fjLj6144ELj1ELj1ELj8ELj16ENS_18Kernel_traits_baseILj6144EfS2_fS2_fjLj256EEEEELb1ELb0ELb1ELb1EEEvNS_9BwdParamsE)
        /*0464*/ 	.word	0x00000000


	//----- nvinfo : EIATTR_REGCOUNT
	.align		4
.L_187:
        /*0468*/ 	.byte	0x04, 0x2f
        /*046a*/ 	.short	(.L_189 - .L_188)
	.align		4
.L_188:
        /*046c*/ 	.word	index@(_ZN10layer_norm22ln_bwd_finalize_kernelINS_22Kernel_traits_finalizeILj6144Ef6__halffS2_fjLb0ELj1024ELj4ENS_18Kernel_traits_baseILj6144EfS2_fS2_fjLj1024EEEEELb0ELb1EEEvNS_9BwdParamsE)
        /*0470*/ 	.word	0x00000020


	//----- nvinfo : EIATTR_FRAME_SIZE
	.align		4
.L_189:
        /*0474*/ 	.byte	0x04, 0x11
        /*0476*/ 	.short	(.L_191 - .L_190)
	.align		4
.L_190:
        /*0478*/ 	.word	index@(_ZN10layer_norm22ln_bwd_finalize_kernelINS_22Kernel_traits_finalizeILj6144Ef6__halffS2_fjLb0ELj1024ELj4ENS_18Kernel_traits_baseILj6144EfS2_fS2_fjLj1024EEEEELb0ELb1EEEvNS_9BwdParamsE)
        /*047c*/ 	.word	0x00000000


	//----- nvinfo : EIATTR_REGCOUNT
	.align		4
.L_191:
        /*0480*/ 	.byte	0x04, 0x2f
        /*0482*/ 	.short	(.L_193 - .L_192)
	.align		4
.L_192:
        /*0484*/ 	.word	index@(_ZN10layer_norm13ln_bwd_kernelINS_13Kernel_traitsIf6__halffS2_fjLj6144ELj1ELj1ELj8ELj16ENS_18Kernel_traits_baseILj6144EfS2_fS2_fjLj256EEEEELb1ELb0ELb1ELb0EEEvNS_9BwdParamsE)
        /*0488*/ 	.word	0x000000cb


	//----- nvinfo : EIATTR_FRAME_SIZE
	.align		4
.L_193:
        /*048c*/ 	.byte	0x04, 0x11
        /*048e*/ 	.short	(.L_195 - .L_194)
	.align		4
.L_194:
        /*0490*/ 	.word	index@(_ZN10layer_norm13ln_bwd_kernelINS_13Kernel_traitsIf6__halffS2_fjLj6144ELj1ELj1ELj8ELj16ENS_18Kernel_traits_baseILj6144EfS2_fS2_fjLj256EEEEELb1ELb0ELb1ELb0EEEvNS_9BwdParamsE)
        /*0494*/ 	.word	0x00000000


	//----- nvinfo : EIATTR_REGCOUNT
	.align		4
.L_195:
        /*0498*/ 	.byte	0x04, 0x2f
        /*049a*/ 	.short	(.L_197 - .L_196)
	.align		4
.L_196:
        /*049c*/ 	.word	index@(_ZN10layer_norm22ln_bwd_finalize_kernelINS_22Kernel_traits_finalizeILj6144Ef6__halffS2_fjLb0ELj1024ELj4ENS_18Kernel_traits_baseILj6144EfS2_fS2_fjLj1024EEEEELb0ELb0EEEvNS_9BwdParamsE)
        /*04a0*/ 	.word	0x00000020


	//----- nvinfo : EIATTR_FRAME_SIZE
	.align		4
.L_197:
        /*04a4*/ 	.byte	0x04, 0x11
        /*04a6*/ 	.short	(.L_199 - .L_198)
	.align		4
.L_198:
        /*04a8*/ 	.word	index@(_ZN10layer_norm22ln_bwd_finalize_kernelINS_22Kernel_traits_finalizeILj6144Ef6__halffS2_fjLb0ELj1024ELj4ENS_18Kernel_traits_baseILj6144EfS2_fS2_fjLj1024EEEEELb0ELb0EEEvNS_9BwdParamsE)
        /*04ac*/ 	.word	0x00000000


	//----- nvinfo : EIATTR_REGCOUNT
	.align		4
.L_199:
        /*04b0*/ 	.byte	0x04, 0x2f
        /*04b2*/ 	.short	(.L_201 - .L_200)
	.align		4
.L_200:
        /*04b4*/ 	.word	index@(_ZN10layer_norm13ln_bwd_kernelINS_13Kernel_traitsIf6__halffS2_fjLj6144ELj1ELj1ELj8ELj16ENS_18Kernel_traits_baseILj6144EfS2_fS2_fjLj256EEEEELb1ELb0ELb0ELb1EEEvNS_9BwdParamsE)
        /*04b8*/ 	.word	0x000000c4


	//----- nvinfo : EIATTR_FRAME_SIZE
	.align		4
.L_201:
        /*04bc*/ 	.byte	0x04, 0x11
        /*04be*/ 	.short	(.L_203 - .L_202)
	.align		4
.L_202:
        /*04c0*/ 	.word	index@(_ZN10layer_norm13ln_bwd_kernelINS_13Kernel_traitsIf6__halffS2_fjLj6144ELj1ELj1ELj8ELj16ENS_18Kernel_traits_baseILj6144EfS2_fS2_fjLj256EEEEELb1ELb0ELb0ELb1EEEvNS_9BwdParamsE)
        /*04c4*/ 	.word	0x00000000


	//----- nvinfo : EIATTR_REGCOUNT
	.align		4
.L_203:
        /*04c8*/ 	.byte	0x04, 0x2f
        /*04ca*/ 	.short	(.L_205 - .L_204)
	.align		4
.L_204:
        /*04cc*/ 	.word	index@(_ZN10layer_norm13ln_bwd_kernelINS_13Kernel_traitsIf6__halffS2_fjLj6144ELj1ELj1ELj8ELj16ENS_18Kernel_traits_baseILj6144EfS2_fS2_fjLj256EEEEELb1ELb0ELb0ELb0EEEvNS_9BwdParamsE)
        /*04d0*/ 	.word	0x000000be


	//----- nvinfo : EIATTR_FRAME_SIZE
	.align		4
.L_205:
        /*04d4*/ 	.byte	0x04, 0x11
        /*04d6*/ 	.short	(.L_207 - .L_206)
	.align		4
.L_206:
        /*04d8*/ 	.word	index@(_ZN10layer_norm13ln_bwd_kernelINS_13Kernel_traitsIf6__halffS2_fjLj6144ELj1ELj1ELj8ELj16ENS_18Kernel_traits_baseILj6144EfS2_fS2_fjLj256EEEEELb1ELb0ELb0ELb0EEEvNS_9BwdParamsE)
        /*04dc*/ 	.word	0x00000000


	//----- nvinfo : EIATTR_REGCOUNT
	.align		4
.L_207:
        /*04e0*/ 	.byte	0x04, 0x2f
        /*04e2*/ 	.short	(.L_209 - .L_208)
	.align		4
.L_208:
        /*04e4*/ 	.word	index@(_ZN10layer_norm13ln_bwd_kernelINS_13Kernel_traitsIf6__halffS2_fjLj6144ELj1ELj1ELj8ELj16ENS_18Kernel_traits_baseILj6144EfS2_fS2_fjLj256EEEEELb0ELb1ELb1ELb1EEEvNS_9BwdParamsE)
        /*04e8*/ 	.word	0x000000fe


	//----- nvinfo : EIATTR_FRAME_SIZE
	.align		4
.L_209:
        /*04ec*/ 	.byte	0x04, 0x11
        /*04ee*/ 	.short	(.L_211 - .L_210)
	.align		4
.L_210:
        /*04f0*/ 	.word	index@(_ZN10layer_norm13ln_bwd_kernelINS_13Kernel_traitsIf6__halffS2_fjLj6144ELj1ELj1ELj8ELj16ENS_18Kernel_traits_baseILj6144EfS2_fS2_fjLj256EEEEELb0ELb1ELb1ELb1EEEvNS_9BwdParamsE)
        /*04f4*/ 	.word	0x00000000


	//----- nvinfo : EIATTR_REGCOUNT
	.align		4
.L_211:
        /*04f8*/ 	.byte	0x04, 0x2f
        /*04fa*/ 	.short	(.L_213 - .L_212)
	.align		4
.L_212:
        /*04fc*/ 	.word	index@(_ZN10layer_norm13ln_bwd_kernelINS_13Kernel_traitsIf6__halffS2_fjLj6144ELj1ELj1ELj8ELj16ENS_18Kernel_traits_baseILj6144EfS2_fS2_fjLj256EEEEELb0ELb1ELb1ELb0EEEvNS_9BwdParamsE)
        /*0500*/ 	.word	0x000000f4


	//----- nvinfo : EIATTR_FRAME_SIZE
	.align		4
.L_213:
        /*0504*/ 	.byte	0x04, 0x11
        /*0506*/ 	.short	(.L_215 - .L_214)
	.align		4
.L_214:
        /*0508*/ 	.word	index@(_ZN10layer_norm13ln_bwd_kernelINS_13Kernel_traitsIf6__halffS2_fjLj6144ELj1ELj1ELj8ELj16ENS_18Kernel_traits_baseILj6144EfS2_fS2_fjLj256EEEEELb0ELb1ELb1ELb0EEEvNS_9BwdParamsE)
        /*050c*/ 	.word	0x00000000


	//----- nvinfo : EIATTR_REGCOUNT
	.align		4
.L_215:
        /*0510*/ 	.byte	0x04, 0x2f
        /*0512*/ 	.short	(.L_217 - .L_216)
	.align		4
.L_216:
        /*0514*/ 	.word	index@(_ZN10layer_norm13ln_bwd_kernelINS_13Kernel_traitsIf6__halffS2_fjLj6144ELj1ELj1ELj8ELj16ENS_18Kernel_traits_baseILj6144EfS2_fS2_fjLj256EEEEELb0ELb1ELb0ELb1EEEvNS_9BwdParamsE)
        /*0518*/ 	.word	0x000000fe


	//----- nvinfo : EIATTR_FRAME_SIZE
	.align		4
.L_217:
        /*051c*/ 	.byte	0x04, 0x11
        /*051e*/ 	.short	(.L_219 - .L_218)
	.align		4
.L_218:
        /*0520*/ 	.word	index@(_ZN10layer_norm13ln_bwd_kernelINS_13Kernel_traitsIf6__halffS2_fjLj6144ELj1ELj1ELj8ELj16ENS_18Kernel_traits_baseILj6144EfS2_fS2_fjLj256EEEEELb0ELb1ELb0ELb1EEEvNS_9BwdParamsE)
        /*0524*/ 	.word	0x00000000


	//----- nvinfo : EIATTR_REGCOUNT
	.align		4
.L_219:
        /*0528*/ 	.byte	0x04, 0x2f
        /*052a*/ 	.short	(.L_221 - .L_220)
	.align		4
.L_220:
        /*052c*/ 	.word	index@(_ZN10layer_norm13ln_bwd_kernelINS_13Kernel_traitsIf6__halffS2_fjLj6144ELj1ELj1ELj8ELj16ENS_18Kernel_traits_baseILj6144EfS2_fS2_fjLj256EEEEELb0ELb1ELb0ELb0EEEvNS_9BwdParamsE)
        /*0530*/ 	.word	0x000000ed


	//----- nvinfo : EIATTR_FRAME_SIZE
	.align		4
.L_221:
        /*0534*/ 	.byte	0x04, 0x11
        /*0536*/ 	.short	(.L_223 - .L_222)
	.align		4
.L_222:
        /*0538*/ 	.word	index@(_ZN10layer_norm13ln_bwd_kernelINS_13Kernel_traitsIf6__halffS2_fjLj6144ELj1ELj1ELj8ELj16ENS_18Kernel_traits_baseILj6144EfS2_fS2_fjLj256EEEEELb0ELb1ELb0ELb0EEEvNS_9BwdParamsE)
        /*053c*/ 	.word	0x00000000


	//----- nvinfo : EIATTR_REGCOUNT
	.align		4
.L_223:
        /*0540*/ 	.byte	0x04, 0x2f
        /*0542*/ 	.short	(.L_225 - .L_224)
	.align		4
.L_224:
        /*0544*/ 	.word	index@(_ZN10layer_norm13ln_bwd_kernelINS_13Kernel_traitsIf6__halffS2_fjLj6144ELj1ELj1ELj8ELj16ENS_18Kernel_traits_baseILj6144EfS2_fS2_fjLj256EEEEELb0ELb0ELb1ELb1EEEvNS_9BwdParamsE)
        /*0548*/ 	.word	0x000000db


	//----- nvinfo : EIATTR_FRAME_SIZE
	.align		4
.L_225:
        /*054c*/ 	.byte	0x04, 0x11
        /*054e*/ 	.short	(.L_227 - .L_226)
	.align		4
.L_226:
        /*0550*/ 	.word	index@(_ZN10layer_norm13ln_bwd_kernelINS_13Kernel_traitsIf6__halffS2_fjLj6144ELj1ELj1ELj8ELj16ENS_18Kernel_traits_baseILj6144EfS2_fS2_fjLj256EEEEELb0ELb0ELb1ELb1EEEvNS_9BwdParamsE)
        /*0554*/ 	.word	0x00000000


	//----- nvinfo : EIATTR_REGCOUNT
	.align		4
.L_227:
        /*0558*/ 	.byte	0x04, 0x2f
        /*055a*/ 	.short	(.L_229 - .L_228)
	.align		4
.L_228:
        /*055c*/ 	.word	index@(_ZN10layer_norm13ln_bwd_kernelINS_13Kernel_traitsIf6__halffS2_fjLj6144ELj1ELj1ELj8ELj16ENS_18Kernel_traits_baseILj6144EfS2_fS2_fjLj256EEEEELb0ELb0ELb1ELb0EEEvNS_9BwdParamsE)
        /*0560*/ 	.word	0x000000c1


	//----- nvinfo : EIATTR_FRAME_SIZE
	.align		4
.L_229:
        /*0564*/ 	.byte	0x04, 0x11
        /*0566*/ 	.short	(.L_231 - .L_230)
	.align		4
.L_230:
        /*0568*/ 	.word	index@(_ZN10layer_norm13ln_bwd_kernelINS_13Kernel_traitsIf6__halffS2_fjLj6144ELj1ELj1ELj8ELj16ENS_18Kernel_traits_baseILj6144EfS2_fS2_fjLj256EEEEELb0ELb0ELb1ELb0EEEvNS_9BwdParamsE)
        /*056c*/ 	.word	0x00000000


	//----- nvinfo : EIATTR_REGCOUNT
	.align		4
.L_231:
        /*0570*/ 	.byte	0x04, 0x2f
        /*0572*/ 	.short	(.L_233 - .L_232)
	.align		4
.L_232:
        /*0574*/ 	.word	index@(_ZN10layer_norm13ln_bwd_kernelINS_13Kernel_traitsIf6__halffS2_fjLj6144ELj1ELj1ELj8ELj16ENS_18Kernel_traits_baseILj6144EfS2_fS2_fjLj256EEEEELb0ELb0ELb0ELb1EEEvNS_9BwdParamsE)
        /*0578*/ 	.word	0x000000be


	//----- nvinfo : EIATTR_FRAME_SIZE
	.align		4
.L_233:
        /*057c*/ 	.byte	0x04, 0x11
        /*057e*/ 	.short	(.L_235 - .L_234)
	.align		4
.L_234:
        /*0580*/ 	.word	index@(_ZN10layer_norm13ln_bwd_kernelINS_13Kernel_traitsIf6__halffS2_fjLj6144ELj1ELj1ELj8ELj16ENS_18Kernel_traits_baseILj6144EfS2_fS2_fjLj256EEEEELb0ELb0ELb0ELb1EEEvNS_9BwdParamsE)
        /*0584*/ 	.word	0x00000000


	//----- nvinfo : EIATTR_REGCOUNT
	.align		4
.L_235:
        /*0588*/ 	.byte	0x04, 0x2f
        /*058a*/ 	.short	(.L_237 - .L_236)
	.align		4
.L_236:
        /*058c*/ 	.word	index@(_ZN10layer_norm13ln_bwd_kernelINS_13Kernel_traitsIf6__halffS2_fjLj6144ELj1ELj1ELj8ELj16ENS_18Kernel_traits_baseILj6144EfS2_fS2_fjLj256EEEEELb0ELb0ELb0ELb0EEEvNS_9BwdParamsE)
        /*0590*/ 	.word	0x000000b8


	//----- nvinfo : EIATTR_FRAME_SIZE
	.align		4
.L_237:
        /*0594*/ 	.byte	0x04, 0x11
        /*0596*/ 	.short	(.L_239 - .L_238)
	.align		4
.L_238:
        /*0598*/ 	.word	index@(_ZN10layer_norm13ln_bwd_kernelINS_13Kernel_traitsIf6__halffS2_fjLj6144ELj1ELj1ELj8ELj16ENS_18Kernel_traits_baseILj6144EfS2_fS2_fjLj256EEEEELb0ELb0ELb0ELb0EEEvNS_9BwdParamsE)
        /*059c*/ 	.word	0x00000000


	//----- nvinfo : EIATTR_REGCOUNT
	.align		4
.L_239:
        /*05a0*/ 	.byte	0x04, 0x2f
        /*05a2*/ 	.short	(.L_241 - .L_240)
	.align		4
.L_240:
        /*05a4*/ 	.word	index@(_ZN10layer_norm13ln_bwd_kernelINS_13Kernel_traitsI6__halfS2_fS2_fjLj6144ELj1ELj1ELj8ELj16ENS_18Kernel_traits_baseILj6144ES2_S2_fS2_fjLj256EEEEELb1ELb1ELb1ELb1EEEvNS_9BwdParamsE)
        /*05a8*/ 	.word	0x000000ff


	//----- nvinfo : EIATTR_FRAME_SIZE
	.align		4
.L_241:
        /*05ac*/ 	.byte	0x04, 0x11
        /*05ae*/ 	.short	(.L_243 - .L_242)
	.align		4
.L_242:
        /*05b0*/ 	.word	index@(_ZN10layer_norm13ln_bwd_kernelINS_13Kernel_traitsI6__halfS2_fS2_fjLj6144ELj1ELj1ELj8ELj16ENS_18Kernel_traits_baseILj6144ES2_S2_fS2_fjLj256EEEEELb1ELb1ELb1ELb1EEEvNS_9BwdParamsE)
        /*05b4*/ 	.word	0x00000000


	//----- nvinfo : EIATTR_REGCOUNT
	.align		4
.L_243:
        /*05b8*/ 	.byte	0x04, 0x2f
        /*05ba*/ 	.short	(.L_245 - .L_244)
	.align		4
.L_244:
        /*05bc*/ 	.word	index@(_ZN10layer_norm22ln_bwd_finalize_kernelINS_22Kernel_traits_finalizeILj6144E6__halfS2_fS2_fjLb1ELj1024ELj4ENS_18Kernel_traits_baseILj6144ES2_S2_fS2_fjLj1024EEEEELb1ELb1EEEvNS_9BwdParamsE)
        /*05c0*/ 	.word	0x00000020


	//----- nvinfo : EIATTR_FRAME_SIZE
	.align		4
.L_245:
        /*05c4*/ 	.byte	0x04, 0x11
        /*05c6*/ 	.short	(.L_247 - .L_246)
	.align		4
.L_246:
        /*05c8*/ 	.word	index@(_ZN10layer_norm22ln_bwd_finalize_kernelINS_22Kernel_traits_finalizeILj6144E6__halfS2_fS2_fjLb1ELj1024ELj4ENS_18Kernel_traits_baseILj6144ES2_S2_fS2_fjLj1024EEEEELb1ELb1EEEvNS_9BwdParamsE)
        /*05cc*/ 	.word	0x00000000


	//----- nvinfo : EIATTR_REGCOUNT
	.align		4
.L_247:
        /*05d0*/ 	.byte	0x04, 0x2f
        /*05d2*/ 	.short	(.L_249 - .L_248)
	.align		4
.L_248:
        /*05d4*/ 	.word	index@(_ZN10layer_norm13ln_bwd_kernelINS_13Kernel_traitsI6__halfS2_fS2_fjLj6144ELj1ELj1ELj8ELj16ENS_18Kernel_traits_baseILj6144ES2_S2_fS2_fjLj256EEEEELb1ELb1ELb1ELb0EEEvNS_9BwdParamsE)
        /*05d8*/ 	.word	0x000000f8


	//----- nvinfo : EIATTR_FRAME_SIZE
	.align		4
.L_249:
        /*05dc*/ 	.byte	0x04, 0x11
        /*05de*/ 	.short	(.L_251 - .L_250)
	.align		4
.L_250:
        /*05e0*/ 	.word	index@(_ZN10layer_norm13ln_bwd_kernelINS_13Kernel_traitsI6__halfS2_fS2_fjLj6144ELj1ELj1ELj8ELj16ENS_18Kernel_traits_baseILj6144ES2_S2_fS2_fjLj256EEEEELb1ELb1ELb1ELb0EEEvNS_9BwdParamsE)
        /*05e4*/ 	.word	0x00000000


	//----- nvinfo : EIATTR_REGCOUNT
	.align		4
.L_251:
        /*05e8*/ 	.byte	0x04, 0x2f
        /*05ea*/ 	.short	(.L_253 - .L_252)
	.align		4
.L_252:
        /*05ec*/ 	.word	index@(_ZN10layer_norm22ln_bwd_finalize_kernelINS_22Kernel_traits_finalizeILj6144E6__halfS2_fS2_fjLb1ELj1024ELj4ENS_18Kernel_traits_baseILj6144ES2_S2_fS2_fjLj1024EEEEELb1ELb0EEEvNS_9BwdParamsE)
        /*05f0*/ 	.word	0x00000020


	//----- nvinfo : EIATTR_FRAME_SIZE
	.align		4
.L_253:
        /*05f4*/ 	.byte	0x04, 0x11
        /*05f6*/ 	.short	(.L_255 - .L_254)
	.align		4
.L_254:
        /*05f8*/ 	.word	index@(_ZN10layer_norm22ln_bwd_finalize_kernelINS_22Kernel_traits_finalizeILj6144E6__halfS2_fS2_fjLb1ELj1024ELj4ENS_18Kernel_traits_baseILj6144ES2_S2_fS2_fjLj1024EEEEELb1ELb0EEEvNS_9BwdParamsE)
        /*05fc*/ 	.word	0x00000000


	//----- nvinfo : EIATTR_REGCOUNT
	.align		4
.L_255:
        /*0600*/ 	.byte	0x04, 0x2f
        /*0602*/ 	.short	(.L_257 - .L_256)
	.align		4
.L_256:
        /*0604*/ 	.word	index@(_ZN10layer_norm13ln_bwd_kernelINS_13Kernel_traitsI6__halfS2_fS2_fjLj6144ELj1ELj1ELj8ELj16ENS_18Kernel_traits_baseILj6144ES2_S2_fS2_fjLj256EEEEELb1ELb1ELb0ELb1EEEvNS_9BwdParamsE)
        /*0608*/ 	.word	0x000000ec


	//----- nvinfo : EIATTR_FRAME_SIZE
	.align		4
.L_257:
        /*060c*/ 	.byte	0x04, 0x11
        /*060e*/ 	.short	(.L_259 - .L_258)
	.align		4
.L_258:
        /*0610*/ 	.word	index@(_ZN10layer_norm13ln_bwd_kernelINS_13Kernel_traitsI6__halfS2_fS2_fjLj6144ELj1ELj1ELj8ELj16ENS_18Kernel_traits_baseILj6144ES2_S2_fS2_fjLj256EEEEELb1ELb1ELb0ELb1EEEvNS_9BwdParamsE)
        /*0614*/ 	.word	0x00000000


	//----- nvinfo : EIATTR_REGCOUNT
	.align		4
.L_259:
        /*0618*/ 	.byte	0x04, 0x2f
        /*061a*/ 	.short	(.L_261 - .L_260)
	.align		4
.L_260:
        /*061c*/ 	.word	index@(_ZN10layer_norm13ln_bwd_kernelINS_13Kernel_traitsI6__halfS2_fS2_fjLj6144ELj1ELj1ELj8ELj16ENS_18Kernel_traits_baseILj6144ES2_S2_fS2_fjLj256EEEEELb1ELb1ELb0ELb0EEEvNS_9BwdParamsE)
        /*0620*/ 	.word	0x000000f4


	//----- nvinfo : EIATTR_FRAME_SIZE
	.align		4
.L_261:
        /*0624*/ 	.byte	0x04, 0x11
        /*0626*/ 	.short	(.L_263 - .L_262)
	.align		4
.L_262:
        /*0628*/ 	.word	index@(_ZN10layer_norm13ln_bwd_kernelINS_13Kernel_traitsI6__halfS2_fS2_fjLj6144ELj1ELj1ELj8ELj16ENS_18Kernel_traits_baseILj6144ES2_S2_fS2_fjLj256EEEEELb1ELb1ELb0ELb0EEEvNS_9BwdParamsE)
        /*062c*/ 	.word	0x00000000


	//----- nvinfo : EIATTR_REGCOUNT
	.align		4
.L_263:
        /*0630*/ 	.byte	0x04, 0x2f
        /*0632*/ 	.short	(.L_265 - .L_264)
	.align		4
.L_264:
        /*0634*/ 	.word	index@(_ZN10layer_norm13ln_bwd_kernelINS_13Kernel_traitsI6__halfS2_fS2_fjLj6144ELj1ELj1ELj8ELj16ENS_18Kernel_traits_baseILj6144ES2_S2_fS2_fjLj256EEEEELb1ELb0ELb1ELb1EEEvNS_9BwdParamsE)
        /*0638*/ 	.word	0x000000d5


	//----- nvinfo : EIATTR_FRAME_SIZE
	.align		4
.L_265:
        /*063c*/ 	.byte	0x04, 0x11
        /*063e*/ 	.short	(.L_267 - .L_266)
	.align		4
.L_266:
        /*0640*/ 	.word	index@(_ZN10layer_norm13ln_bwd_kernelINS_13Kernel_traitsI6__halfS2_fS2_fjLj6144ELj1ELj1ELj8ELj16ENS_18Kernel_traits_baseILj6144ES2_S2_fS2_fjLj256EEEEELb1ELb0ELb1ELb1EEEvNS_9BwdParamsE)
        /*0644*/ 	.word	0x00000000


	//----- nvinfo : EIATTR_REGCOUNT
	.align		4
.L_267:
        /*0648*/ 	.byte	0x04, 0x2f
        /*064a*/ 	.short	(.L_269 - .L_268)
	.align		4
.L_268:
        /*064c*/ 	.word	index@(_ZN10layer_norm22ln_bwd_finalize_kernelINS_22Kernel_traits_finalizeILj6144E6__halfS2_fS2_fjLb0ELj1024ELj4ENS_18Kernel_traits_baseILj6144ES2_S2_fS2_fjLj1024EEEEELb0ELb1EEEvNS_9BwdParamsE)
        /*0650*/ 	.word	0x00000020


	//----- nvinfo : EIATTR_FRAME_SIZE
	.align		4
.L_269:
        /*0654*/ 	.byte	0x04, 0x11
        /*0656*/ 	.short	(.L_271 - .L_270)
	.align		4
.L_270:
        /*0658*/ 	.word	index@(_ZN10layer_norm22ln_bwd_finalize_kernelINS_22Kernel_traits_finalizeILj6144E6__halfS2_fS2_fjLb0ELj1024ELj4ENS_18Kernel_traits_baseILj6144ES2_S2_fS2_fjLj1024EEEEELb0ELb1EEEvNS_9BwdParamsE)
        /*065c*/ 	.word	0x00000000


	//----- nvinfo : EIATTR_REGCOUNT
	.align		4
.L_271:
        /*0660*/ 	.byte	0x04, 0x2f
        /*0662*/ 	.short	(.L_273 - .L_272)
	.align		4
.L_272:
        /*0664*/ 	.word	index@(_ZN10layer_norm13ln_bwd_kernelINS_13Kernel_traitsI6__halfS2_fS2_fjLj6144ELj1ELj1ELj8ELj16ENS_18Kernel_traits_baseILj6144ES2_S2_fS2_fjLj256EEEEELb1ELb0ELb1ELb0EEEvNS_9BwdParamsE)
        /*0668*/ 	.word	0x000000cb


	//----- nvinfo : EIATTR_FRAME_SIZE
	.align		4
.L_273:
        /*066c*/ 	.byte	0x04, 0x11
        /*066e*/ 	.short	(.L_275 - .L_274)
	.align		4
.L_274:
        /*0670*/ 	.word	index@(_ZN10layer_norm13ln_bwd_kernelINS_13Kernel_traitsI6__halfS2_fS2_fjLj6144ELj1ELj1ELj8ELj16ENS_18Kernel_traits_baseILj6144ES2_S2_fS2_fjLj256EEEEELb1ELb0ELb1ELb0EEEvNS_9BwdParamsE)
        /*0674*/ 	.word	0x00000000


	//----- nvinfo : EIATTR_REGCOUNT
	.align		4
.L_275:
        /*0678*/ 	.byte	0x04, 0x2f
        /*067a*/ 	.short	(.L_277 - .L_276)
	.align		4
.L_276:
        /*067c*/ 	.word	index@(_ZN10layer_norm22ln_bwd_finalize_kernelINS_22Kernel_traits_finalizeILj6144E6__halfS2_fS2_fjLb0ELj1024ELj4ENS_18Kernel_traits_baseILj6144ES2_S2_fS2_fjLj1024EEEEELb0ELb0EEEvNS_9BwdParamsE)
        /*0680*/ 	.word	0x00000020


	//----- nvinfo : EIATTR_FRAME_SIZE
	.align		4
.L_277:
        /*0684*/ 	.byte	0x04, 0x11
        /*0686*/ 	.short	(.L_279 - .L_278)
	.align		4
.L_278:
        /*0688*/ 	.word	index@(_ZN10layer_norm22ln_bwd_finalize_kernelINS_22Kernel_traits_finalizeILj6144E6__halfS2_fS2_fjLb0ELj1024ELj4ENS_18Kernel_traits_baseILj6144ES2_S2_fS2_fjLj1024EEEEELb0ELb0EEEvNS_9BwdParamsE)
        /*068c*/ 	.word	0x00000000


	//----- nvinfo : EIATTR_REGCOUNT
	.align		4
.L_279:
        /*0690*/ 	.byte	0x04, 0x2f
        /*0692*/ 	.short	(.L_281 - .L_280)
	.align		4
.L_280:
        /*0694*/ 	.word	index@(_ZN10layer_norm13ln_bwd_kernelINS_13Kernel_traitsI6__halfS2_fS2_fjLj6144ELj1ELj1ELj8ELj16ENS_18Kernel_traits_baseILj6144ES2_S2_fS2_fjLj256EEEEELb1ELb0ELb0ELb1EEEvNS_9BwdParamsE)
        /*0698*/ 	.word	0x000000d8


	//----- nvinfo : EIATTR_FRAME_SIZE
	.align		4
.L_281:
        /*069c*/ 	.byte	0x04, 0x11
        /*069e*/ 	.short	(.L_283 - .L_282)
	.align		4
.L_282:
        /*06a0*/ 	.word	index@(_ZN10layer_norm13ln_bwd_kernelINS_13Kernel_traitsI6__halfS2_fS2_fjLj6144ELj1ELj1ELj8ELj16ENS_18Kernel_traits_baseILj6144ES2_S2_fS2_fjLj256EEEEELb1ELb0ELb0ELb1EEEvNS_9BwdParamsE)
        /*06a4*/ 	.word	0x00000000


	//----- nvinfo : EIATTR_REGCOUNT
	.align		4
.L_283:
        /*06a8*/ 	.byte	0x04, 0x2f
        /*06aa*/ 	.short	(.L_285 - .L_284)
	.align		4
.L_284:
        /*06ac*/ 	.word	index@(_ZN10layer_norm13ln_bwd_kernelINS_13Kernel_traitsI6__halfS2_fS2_fjLj6144ELj1ELj1ELj8ELj16ENS_18Kernel_traits_baseILj6144ES2_S2_fS2_fjLj256EEEEELb1ELb0ELb0ELb0EEEvNS_9BwdParamsE)
        /*06b0*/ 	.word	0x000000be


	//----- nvinfo : EIATTR_FRAME_SIZE
	.align		4
.L_285:
        /*06b4*/ 	.byte	0x04, 0x11
        /*06b6*/ 	.short	(.L_287 - .L_286)
	.align		4
.L_286:
        /*06b8*/ 	.word	index@(_ZN10layer_norm13ln_bwd_kernelINS_13Kernel_traitsI6__halfS2_fS2_fjLj6144ELj1ELj1ELj8ELj16ENS_18Kernel_traits_baseILj6144ES2_S2_fS2_fjLj256EEEEELb1ELb0ELb0ELb0EEEvNS_9BwdParamsE)
        /*06bc*/ 	.word	0x00000000


	//----- nvinfo : EIATTR_REGCOUNT
	.align		4
.L_287:
        /*06c0*/ 	.byte	0x04, 0x2f
        /*06c2*/ 	.short	(.L_289 - .L_288)
	.align		4
.L_288:
        /*06c4*/ 	.word	index@(_ZN10layer_norm13ln_bwd_kernelINS_13Kernel_traitsI6__halfS2_fS2_fjLj6144ELj1ELj1ELj8ELj16ENS_18Kernel_traits_baseILj6144ES2_S2_fS2_fjLj256EEEEELb0ELb1ELb1ELb1EEEvNS_9BwdParamsE)
        /*06c8*/ 	.word	0x000000ff


	//----- nvinfo : EIATTR_FRAME_SIZE
	.align		4
.L_289:
        /*06cc*/ 	.byte	0x04, 0x11
        /*06ce*/ 	.short	(.L_291 - .L_290)
	.align		4
.L_290:
        /*06d0*/ 	.word	index@(_ZN10layer_norm13ln_bwd_kernelINS_13Kernel_traitsI6__halfS2_fS2_fjLj6144ELj1ELj1ELj8ELj16ENS_18Kernel_traits_baseILj6144ES2_S2_fS2_fjLj256EEEEELb0ELb1ELb1ELb1EEEvNS_9BwdParamsE)
        /*06d4*/ 	.word	0x00000000


	//----- nvinfo : EIATTR_REGCOUNT
	.align		4
.L_291:
        /*06d8*/ 	.byte	0x04, 0x2f
        /*06da*/ 	.short	(.L_293 - .L_292)
	.align		4
.L_292:
        /*06dc*/ 	.word	index@(_ZN10layer_norm13ln_bwd_kernelINS_13Kernel_traitsI6__halfS2_fS2_fjLj6144ELj1ELj1ELj8ELj16ENS_18Kernel_traits_baseILj6144ES2_S2_fS2_fjLj256EEEEELb0ELb1ELb1ELb0EEEvNS_9BwdParamsE)
        /*06e0*/ 	.word	0x000000f4


	//----- nvinfo : EIATTR_FRAME_SIZE
	.align		4
.L_293:
        /*06e4*/ 	.byte	0x04, 0x11
        /*06e6*/ 	.short	(.L_295 - .L_294)
	.align		4
.L_294:
        /*06e8*/ 	.word	index@(_ZN10layer_norm13ln_bwd_kernelINS_13Kernel_traitsI6__halfS2_fS2_fjLj6144ELj1ELj1ELj8ELj16ENS_18Kernel_traits_baseILj6144ES2_S2_fS2_fjLj256EEEEELb0ELb1ELb1ELb0EEEvNS_9BwdParamsE)
        /*06ec*/ 	.word	0x00000000


	//----- nvinfo : EIATTR_REGCOUNT
	.align		4
.L_295:
        /*06f0*/ 	.byte	0x04, 0x2f
        /*06f2*/ 	.short	(.L_297 - .L_296)
	.align		4
.L_296:
        /*06f4*/ 	.word	index@(_ZN10layer_norm13ln_bwd_kernelINS_13Kernel_traitsI6__halfS2_fS2_fjLj6144ELj1ELj1ELj8ELj16ENS_18Kernel_traits_baseILj6144ES2_S2_fS2_fjLj256EEEEELb0ELb1ELb0ELb1EEEvNS_9BwdParamsE)
        /*06f8*/ 	.word	0x000000fc


	//----- nvinfo : EIATTR_FRAME_SIZE
	.align		4
.L_297:
        /*06fc*/ 	.byte	0x04, 0x11
        /*06fe*/ 	.short	(.L_299 - .L_298)
	.align		4
.L_298:
        /*0700*/ 	.word	index@(_ZN10layer_norm13ln_bwd_kernelINS_13Kernel_traitsI6__halfS2_fS2_fjLj6144ELj1ELj1ELj8ELj16ENS_18Kernel_traits_baseILj6144ES2_S2_fS2_fjLj256EEEEELb0ELb1ELb0ELb1EEEvNS_9BwdParamsE)
        /*0704*/ 	.word	0x00000000


	//----- nvinfo : EIATTR_REGCOUNT
	.align		4
.L_299:
        /*0708*/ 	.byte	0x04, 0x2f
        /*070a*/ 	.short	(.L_301 - .L_300)
	.align		4
.L_300:
        /*070c*/ 	.word	index@(_ZN10layer_norm13ln_bwd_kernelINS_13Kernel_traitsI6__halfS2_fS2_fjLj6144ELj1ELj1ELj8ELj16ENS_18Kernel_traits_baseILj6144ES2_S2_fS2_fjLj256EEEEELb0ELb1ELb0ELb0EEEvNS_9BwdParamsE)
        /*0710*/ 	.word	0x000000ed


	//----- nvinfo : EIATTR_FRAME_SIZE
	.align		4
.L_301:
        /*0714*/ 	.byte	0x04, 0x11
        /*0716*/ 	.short	(.L_303 - .L_302)
	.align		4
.L_302:
        /*0718*/ 	.word	index@(_ZN10layer_norm13ln_bwd_kernelINS_13Kernel_traitsI6__halfS2_fS2_fjLj6144ELj1ELj1ELj8ELj16ENS_18Kernel_traits_baseILj6144ES2_S2_fS2_fjLj256EEEEELb0ELb1ELb0ELb0EEEvNS_9BwdParamsE)
        /*071c*/ 	.word	0x00000000


	//----- nvinfo : EIATTR_REGCOUNT
	.align		4
.L_303:
        /*0720*/ 	.byte	0x04, 0x2f
        /*0722*/ 	.short	(.L_305 - .L_304)
	.align		4
.L_304:
        /*0724*/ 	.word	index@(_ZN10layer_norm13ln_bwd_kernelINS_13Kernel_traitsI6__halfS2_fS2_fjLj6144ELj1ELj1ELj8ELj16ENS_18Kernel_traits_baseILj6144ES2_S2_fS2_fjLj256EEEEELb0ELb0ELb1ELb1EEEvNS_9BwdParamsE)
        /*0728*/ 	.word	0x000000ca


	//----- nvinfo : EIATTR_FRAME_SIZE
	.align		4
.L_305:
        /*072c*/ 	.byte	0x04, 0x11
        /*072e*/ 	.short	(.L_307 - .L_306)
	.align		4
.L_306:
        /*0730*/ 	.word	index@(_ZN10layer_norm13ln_bwd_kernelINS_13Kernel_traitsI6__halfS2_fS2_fjLj6144ELj1ELj1ELj8ELj16ENS_18Kernel_traits_baseILj6144ES2_S2_fS2_fjLj256EEEEELb0ELb0ELb1ELb1EEEvNS_9BwdParamsE)
        /*0734*/ 	.word	0x00000000


	//----- nvinfo : EIATTR_REGCOUNT
	.align		4
.L_307:
        /*0738*/ 	.byte	0x04, 0x2f
        /*073a*/ 	.short	(.L_309 - .L_308)
	.align		4
.L_308:
        /*073c*/ 	.word	index@(_ZN10layer_norm13ln_bwd_kernelINS_13Kernel_traitsI6__halfS2_fS2_fjLj6144ELj1ELj1ELj8ELj16ENS_18Kernel_traits_baseILj6144ES2_S2_fS2_fjLj256EEEEELb0ELb0ELb1ELb0EEEvNS_9BwdParamsE)
        /*0740*/ 	.word	0x000000c0


	//----- nvinfo : EIATTR_FRAME_SIZE
	.align		4
.L_309:
        /*0744*/ 	.byte	0x04, 0x11
        /*0746*/ 	.short	(.L_311 - .L_310)
	.align		4
.L_310:
        /*0748*/ 	.word	index@(_ZN10layer_norm13ln_bwd_kernelINS_13Kernel_traitsI6__halfS2_fS2_fjLj6144ELj1ELj1ELj8ELj16ENS_18Kernel_traits_baseILj6144ES2_S2_fS2_fjLj256EEEEELb0ELb0ELb1ELb0EEEvNS_9BwdParamsE)
        /*074c*/ 	.word	0x00000000


	//----- nvinfo : EIATTR_REGCOUNT
	.align		4
.L_311:
        /*0750*/ 	.byte	0x04, 0x2f
        /*0752*/ 	.short	(.L_313 - .L_312)
	.align		4
.L_312:
        /*0754*/ 	.word	index@(_ZN10layer_norm13ln_bwd_kernelINS_13Kernel_traitsI6__halfS2_fS2_fjLj6144ELj1ELj1ELj8ELj16ENS_18Kernel_traits_baseILj6144ES2_S2_fS2_fjLj256EEEEELb0ELb0ELb0ELb1EEEvNS_9BwdParamsE)
        /*0758*/ 	.word	0x000000cf


	//----- nvinfo : EIATTR_FRAME_SIZE
	.align		4
.L_313:
        /*075c*/ 	.byte	0x04, 0x11
        /*075e*/ 	.short	(.L_315 - .L_314)
	.align		4
.L_314:
        /*0760*/ 	.word	index@(_ZN10layer_norm13ln_bwd_kernelINS_13Kernel_traitsI6__halfS2_fS2_fjLj6144ELj1ELj1ELj8ELj16ENS_18Kernel_traits_baseILj6144ES2_S2_fS2_fjLj256EEEEELb0ELb0ELb0ELb1EEEvNS_9BwdParamsE)
        /*0764*/ 	.word	0x00000000


	//----- nvinfo : EIATTR_REGCOUNT
	.align		4
.L_315:
        /*0768*/ 	.byte	0x04, 0x2f
        /*076a*/ 	.short	(.L_317 - .L_316)
	.align		4
.L_316:
        /*076c*/ 	.word	index@(_ZN10layer_norm13ln_bwd_kernelINS_13Kernel_traitsI6__halfS2_fS2_fjLj6144ELj1ELj1ELj8ELj16ENS_18Kernel_traits_baseILj6144ES2_S2_fS2_fjLj256EEEEELb0ELb0ELb0ELb0EEEvNS_9BwdParamsE)
        /*0770*/ 	.word	0x000000b8


	//----- nvinfo : EIATTR_FRAME_SIZE
	.align		4
.L_317:
        /*0774*/ 	.byte	0x04, 0x11
        /*0776*/ 	.short	(.L_319 - .L_318)
	.align		4
.L_318:
        /*0778*/ 	.word	index@(_ZN10layer_norm13ln_bwd_kernelINS_13Kernel_traitsI6__halfS2_fS2_fjLj6144ELj1ELj1ELj8ELj16ENS_18Kernel_traits_baseILj6144ES2_S2_fS2_fjLj256EEEEELb0ELb0ELb0ELb0EEEvNS_9BwdParamsE)
        /*077c*/ 	.word	0x00000000


	//----- nvinfo : EIATTR_REGCOUNT
	.align		4
.L_319:
        /*0780*/ 	.byte	0x04, 0x2f
        /*0782*/ 	.short	(.L_321 - .L_320)
	.align		4
.L_320:
        /*0784*/ 	.word	index@(_ZN10layer_norm13ln_bwd_kernelINS_13Kernel_traitsIf6__halfS2_S2_fjLj6144ELj1ELj1ELj8ELj16ENS_18Kernel_traits_baseILj6144EfS2_S2_S2_fjLj256EEEEELb1ELb1ELb1ELb1EEEvNS_9BwdParamsE)
        /*0788*/ 	.word	0x000000f4


	//----- nvinfo : EIATTR_FRAME_SIZE
	.align		4
.L_321:
        /*078c*/ 	.byte	0x04, 0x11
        /*078e*/ 	.short	(.L_323 - .L_322)
	.align		4
.L_322:
        /*0790*/ 	.word	index@(_ZN10layer_norm13ln_bwd_kernelINS_13Kernel_traitsIf6__halfS2_S2_fjLj6144ELj1ELj1ELj8ELj16ENS_18Kernel_traits_baseILj6144EfS2_S2_S2_fjLj256EEEEELb1ELb1ELb1ELb1EEEvNS_9BwdParamsE)
        /*0794*/ 	.word	0x00000000


	//----- nvinfo : EIATTR_REGCOUNT
	.align		4
.L_323:
        /*0798*/ 	.byte	0x04, 0x2f
        /*079a*/ 	.short	(.L_325 - .L_324)
	.align		4
.L_324:
        /*079c*/ 	.word	index@(_ZN10layer_norm22ln_bwd_finalize_kernelINS_22Kernel_traits_finalizeILj6144Ef6__halfS2_S2_fjLb1ELj1024ELj4ENS_18Kernel_traits_baseILj6144EfS2_S2_S2_fjLj1024EEEEELb1ELb1EEEvNS_9BwdParamsE)
        /*07a0*/ 	.word	0x00000020


	//----- nvinfo : EIATTR_FRAME_SIZE
	.align		4
.L_325:
        /*07a4*/ 	.byte	0x04, 0x11
        /*07a6*/ 	.short	(.L_327 - .L_326)
	.align		4
.L_326:
        /*07a8*/ 	.word	index@(_ZN10layer_norm22ln_bwd_finalize_kernelINS_22Kernel_traits_finalizeILj6144Ef6__halfS2_S2_fjLb1ELj1024ELj4ENS_18Kernel_traits_baseILj6144EfS2_S2_S2_fjLj1024EEEEELb1ELb1EEEvNS_9BwdParamsE)
        /*07ac*/ 	.word	0x00000000


	//----- nvinfo : EIATTR_REGCOUNT
	.align		4
.L_327:
        /*07b0*/ 	.byte	0x04, 0x2f
        /*07b2*/ 	.short	(.L_329 - .L_328)
	.align		4
.L_328:
        /*07b4*/ 	.word	index@(_ZN10layer_norm13ln_bwd_kernelINS_13Kernel_traitsIf6__halfS2_S2_fjLj6144ELj1ELj1ELj8ELj16ENS_18Kernel_traits_baseILj6144EfS2_S2_S2_fjLj256EEEEELb1ELb1ELb1ELb0EEEvNS_9BwdParamsE)
        /*07b8*/ 	.word	0x000000e8


	//----- nvinfo : EIATTR_FRAME_SIZE
	.align		4
.L_329:
        /*07bc*/ 	.byte	0x04, 0x11
        /*07be*/ 	.short	(.L_331 - .L_330)
	.align		4
.L_330:
        /*07c0*/ 	.word	index@(_ZN10layer_norm13ln_bwd_kernelINS_13Kernel_traitsIf6__halfS2_S2_fjLj6144ELj1ELj1ELj8ELj16ENS_18Kernel_traits_baseILj6144EfS2_S2_S2_fjLj256EEEEELb1ELb1ELb1ELb0EEEvNS_9BwdParamsE)
        /*07c4*/ 	.word	0x00000000


	//----- nvinfo : EIATTR_REGCOUNT
	.align		4
.L_331:
        /*07c8*/ 	.byte	0x04, 0x2f
        /*07ca*/ 	.short	(.L_333 - .L_332)
	.align		4
.L_332:
        /*07cc*/ 	.word	index@(_ZN10layer_norm22ln_bwd_finalize_kernelINS_22Kernel_traits_finalizeILj6144Ef6__halfS2_S2_fjLb1ELj1024ELj4ENS_18Kernel_traits_baseILj6144EfS2_S2_S2_fjLj1024EEEEELb1ELb0EEEvNS_9BwdParamsE)
        /*07d0*/ 	.word	0x00000020


	//----- nvinfo : EIATTR_FRAME_SIZE
	.align		4
.L_333:
        /*07d4*/ 	.byte	0x04, 0x11
        /*07d6*/ 	.short	(.L_335 - .L_334)
	.align		4
.L_334:
        /*07d8*/ 	.word	index@(_ZN10layer_norm22ln_bwd_finalize_kernelINS_22Kernel_traits_finalizeILj6144Ef6__halfS2_S2_fjLb1ELj1024ELj4ENS_18Kernel_traits_baseILj6144EfS2_S2_S2_fjLj1024EEEEELb1ELb0EEEvNS_9BwdParamsE)
        /*07dc*/ 	.word	0x00000000


	//----- nvinfo : EIATTR_REGCOUNT
	.align		4
.L_335:
        /*07e0*/ 	.byte	0x04, 0x2f
        /*07e2*/ 	.short	(.L_337 - .L_336)
	.align		4
.L_336:
        /*07e4*/ 	.word	index@(_ZN10layer_norm13ln_bwd_kernelINS_13Kernel_traitsIf6__halfS2_S2_fjLj6144ELj1ELj1ELj8ELj16ENS_18Kernel_traits_baseILj6144EfS2_S2_S2_fjLj256EEEEELb1ELb1ELb0ELb1EEEvNS_9BwdParamsE)
        /*07e8*/ 	.word	0x000000e4


	//----- nvinfo : EIATTR_FRAME_SIZE
	.align		4
.L_337:
        /*07ec*/ 	.byte	0x04, 0x11
        /*07ee*/ 	.short	(.L_339 - .L_338)
	.align		4
.L_338:
        /*07f0*/ 	.word	index@(_ZN10layer_norm13ln_bwd_kernelINS_13Kernel_traitsIf6__halfS2_S2_fjLj6144ELj1ELj1ELj8ELj16ENS_18Kernel_traits_baseILj6144EfS2_S2_S2_fjLj256EEEEELb1ELb1ELb0ELb1EEEvNS_9BwdParamsE)
        /*07f4*/ 	.word	0x00000000


	//----- nvinfo : EIATTR_REGCOUNT
	.align		4
.L_339:
        /*07f8*/ 	.byte	0x04, 0x2f
        /*07fa*/ 	.short	(.L_341 - .L_340)
	.align		4
.L_340:
        /*07fc*/ 	.word	index@(_ZN10layer_norm13ln_bwd_kernelINS_13Kernel_traitsIf6__halfS2_S2_fjLj6144ELj1ELj1ELj8ELj16ENS_18Kernel_traits_baseILj6144EfS2_S2_S2_fjLj256EEEEELb1ELb1ELb0ELb0EEEvNS_9BwdParamsE)
        /*0800*/ 	.word	0x000000e3


	//----- nvinfo : EIATTR_FRAME_SIZE
	.align		4
.L_341:
        /*0804*/ 	.byte	0x04, 0x11
        /*0806*/ 	.short	(.L_343 - .L_342)
	.align		4
.L_342:
        /*0808*/ 	.word	index@(_ZN10layer_norm13ln_bwd_kernelINS_13Kernel_traitsIf6__halfS2_S2_fjLj6144ELj1ELj1ELj8ELj16ENS_18Kernel_traits_baseILj6144EfS2_S2_S2_fjLj256EEEEELb1ELb1ELb0ELb0EEEvNS_9BwdParamsE)
        /*080c*/ 	.word	0x00000000


	//----- nvinfo : EIATTR_REGCOUNT
	.align		4
.L_343:
        /*0810*/ 	.byte	0x04, 0x2f
        /*0812*/ 	.short	(.L_345 - .L_344)
	.align		4
.L_344:
        /*0814*/ 	.word	index@(_ZN10layer_norm13ln_bwd_kernelINS_13Kernel_traitsIf6__halfS2_S2_fjLj6144ELj1ELj1ELj8ELj16ENS_18Kernel_traits_baseILj6144EfS2_S2_S2_fjLj256EEEEELb1ELb0ELb1ELb1EEEvNS_9BwdParamsE)
        /*0818*/ 	.word	0x000000c1


	//----- nvinfo : EIATTR_FRAME_SIZE
	.align		4
.L_345:
        /*081c*/ 	.byte	0x04, 0x11
        /*081e*/ 	.short	(.L_347 - .L_346)
	.align		4
.L_346:
        /*0820*/ 	.word	index@(_ZN10layer_norm13ln_bwd_kernelINS_13Kernel_traitsIf6__halfS2_S2_fjLj6144ELj1ELj1ELj8ELj16ENS_18Kernel_traits_baseILj6144EfS2_S2_S2_fjLj256EEEEELb1ELb0ELb1ELb1EEEvNS_9BwdParamsE)
        /*0824*/ 	.word	0x00000000


	//----- nvinfo : EIATTR_REGCOUNT
	.align		4
.L_347:
        /*0828*/ 	.byte	0x04, 0x2f
        /*082a*/ 	.short	(.L_349 - .L_348)
	.align		4
.L_348:
        /*082c*/ 	.word	index@(_ZN10layer_norm22ln_bwd_finalize_kernelINS_22Kernel_traits_finalizeILj6144Ef6__halfS2_S2_fjLb0ELj1024ELj4ENS_18Kernel_traits_baseILj6144EfS2_S2_S2_fjLj1024EEEEELb0ELb1EEEvNS_9BwdParamsE)
        /*0830*/ 	.word	0x00000020


	//----- nvinfo : EIATTR_FRAME_SIZE
	.align		4
.L_349:
        /*0834*/ 	.byte	0x04, 0x11
        /*0836*/ 	.short	(.L_351 - .L_350)
	.align		4
.L_350:
        /*0838*/ 	.word	index@(_ZN10layer_norm22ln_bwd_finalize_kernelINS_22Kernel_traits_finalizeILj6144Ef6__halfS2_S2_fjLb0ELj1024ELj4ENS_18Kernel_traits_baseILj6144EfS2_S2_S2_fjLj1024EEEEELb0ELb1EEEvNS_9BwdParamsE)
        /*083c*/ 	.word	0x00000000


	//----- nvinfo : EIATTR_REGCOUNT
	.align		4
.L_351:
        /*0840*/ 	.byte	0x04, 0x2f
        /*0842*/ 	.short	(.L_353 - .L_352)
	.align		4
.L_352:
        /*0844*/ 	.word	index@(_ZN10layer_norm13ln_bwd_kernelINS_13Kernel_traitsIf6__halfS2_S2_fjLj6144ELj1ELj1ELj8ELj16ENS_18Kernel_traits_baseILj6144EfS2_S2_S2_fjLj256EEEEELb1ELb0ELb1ELb0EEEvNS_9BwdParamsE)
        /*0848*/ 	.word	0x000000b4


	//----- nvinfo : EIATTR_FRAME_SIZE
	.align		4
.L_353:
        /*084c*/ 	.byte	0x04, 0x11
        /*084e*/ 	.short	(.L_355 - .L_354)
	.align		4
.L_354:
        /*0850*/ 	.word	index@(_ZN10layer_norm13ln_bwd_kernelINS_13Kernel_traitsIf6__halfS2_S2_fjLj6144ELj1ELj1ELj8ELj16ENS_18Kernel_traits_baseILj6144EfS2_S2_S2_fjLj256EEEEELb1ELb0ELb1ELb0EEEvNS_9BwdParamsE)
        /*0854*/ 	.word	0x00000000


	//----- nvinfo : EIATTR_REGCOUNT
	.align		4
.L_355:
        /*0858*/ 	.byte	0x04, 0x2f
        /*085a*/ 	.short	(.L_357 - .L_356)
	.align		4
.L_356:
        /*085c*/ 	.word	index@(_ZN10layer_norm22ln_bwd_finalize_kernelINS_22Kernel_traits_finalizeILj6144Ef6__halfS2_S2_fjLb0ELj1024ELj4ENS_18Kernel_traits_baseILj6144EfS2_S2_S2_fjLj1024EEEEELb0ELb0EEEvNS_9BwdParamsE)
        /*0860*/ 	.word	0x00000020


	//----- nvinfo : EIATTR_FRAME_SIZE
	.align		4
.L_357:
        /*0864*/ 	.byte	0x04, 0x11
        /*0866*/ 	.short	(.L_359 - .L_358)
	.align		4
.L_358:
        /*0868*/ 	.word	index@(_ZN10layer_norm22ln_bwd_finalize_kernelINS_22Kernel_traits_finalizeILj6144Ef6__halfS2_S2_fjLb0ELj1024ELj4ENS_18Kernel_traits_baseILj6144EfS2_S2_S2_fjLj1024EEEEELb0ELb0EEEvNS_9BwdParamsE)
        /*086c*/ 	.word	0x00000000


	//----- nvinfo : EIATTR_REGCOUNT
	.align		4
.L_359:
        /*0870*/ 	.byte	0x04, 0x2f
        /*0872*/ 	.short	(.L_361 - .L_360)
	.align		4
.L_360:
        /*0874*/ 	.word	index@(_ZN10layer_norm13ln_bwd_kernelINS_13Kernel_traitsIf6__halfS2_S2_fjLj6144ELj1ELj1ELj8ELj16ENS_18Kernel_traits_baseILj6144EfS2_S2_S2_fjLj256EEEEELb1ELb0ELb0ELb1EEEvNS_9BwdParamsE)
        /*0878*/ 	.word	0x000000b4


	//----- nvinfo : EIATTR_FRAME_SIZE
	.align		4
.L_361:
        /*087c*/ 	.byte	0x04, 0x11
        /*087e*/ 	.short	(.L_363 - .L_362)
	.align		4
.L_362:
        /*0880*/ 	.word	index@(_ZN10layer_norm13ln_bwd_kernelINS_13Kernel_traitsIf6__halfS2_S2_fjLj6144ELj1ELj1ELj8ELj16ENS_18Kernel_traits_baseILj6144EfS2_S2_S2_fjLj256EEEEELb1ELb0ELb0ELb1EEEvNS_9BwdParamsE)
        /*0884*/ 	.word	0x00000000


	//----- nvinfo : EIATTR_REGCOUNT
	.align		4
.L_363:
        /*0888*/ 	.byte	0x04, 0x2f
        /*088a*/ 	.short	(.L_365 - .L_364)
	.align		4
.L_364:
        /*088c*/ 	.word	index@(_ZN10layer_norm13ln_bwd_kernelINS_13Kernel_traitsIf6__halfS2_S2_fjLj6144ELj1ELj1ELj8ELj16ENS_18Kernel_traits_baseILj6144EfS2_S2_S2_fjLj256EEEEELb1ELb0ELb0ELb0EEEvNS_9BwdParamsE)
        /*0890*/ 	.word	0x000000af


	//----- nvinfo : EIATTR_FRAME_SIZE
	.align		4
.L_365:
        /*0894*/ 	.byte	0x04, 0x11
        /*0896*/ 	.short	(.L_367 - .L_366)
	.align		4
.L_366:
        /*0898*/ 	.word	index@(_ZN10layer_norm13ln_bwd_kernelINS_13Kernel_traitsIf6__halfS2_S2_fjLj6144ELj1ELj1ELj8ELj16ENS_18Kernel_traits_baseILj6144EfS2_S2_S2_fjLj256EEEEELb1ELb0ELb0ELb0EEEvNS_9BwdParamsE)
        /*089c*/ 	.word	0x00000000


	//----- nvinfo : EIATTR_REGCOUNT
	.align		4
.L_367:
        /*08a0*/ 	.byte	0x04, 0x2f
        /*08a2*/ 	.short	(.L_369 - .L_368)
	.align		4
.L_368:
        /*08a4*/ 	.word	index@(_ZN10layer_norm13ln_bwd_kernelINS_13Kernel_traitsIf6__halfS2_S2_fjLj6144ELj1ELj1ELj8ELj16ENS_18Kernel_traits_baseILj6144EfS2_S2_S2_fjLj256EEEEELb0ELb1ELb1ELb1EEEvNS_9BwdParamsE)
        /*08a8*/ 	.word	0x000000ea


	//----- nvinfo : EIATTR_FRAME_SIZE
	.align		4
.L_369:
        /*08ac*/ 	.byte	0x04, 0x11
        /*08ae*/ 	.short	(.L_371 - .L_370)
	.align		4
.L_370:
        /*08b0*/ 	.word	index@(_ZN10layer_norm13ln_bwd_kernelINS_13Kernel_traitsIf6__halfS2_S2_fjLj6144ELj1ELj1ELj8ELj16ENS_18Kernel_traits_baseILj6144EfS2_S2_S2_fjLj256EEEEELb0ELb1ELb1ELb1EEEvNS_9BwdParamsE)
        /*08b4*/ 	.word	0x00000000


	//----- nvinfo : EIATTR_REGCOUNT
	.align		4
.L_371:
        /*08b8*/ 	.byte	0x04, 0x2f
        /*08ba*/ 	.short	(.L_373 - .L_372)
	.align		4
.L_372:
        /*08bc*/ 	.word	index@(_ZN10layer_norm13ln_bwd_kernelINS_13Kernel_traitsIf6__halfS2_S2_fjLj6144ELj1ELj1ELj8ELj16ENS_18Kernel_traits_baseILj6144EfS2_S2_S2_fjLj256EEEEELb0ELb1ELb1ELb0EEEvNS_9BwdParamsE)
        /*08c0*/ 	.word	0x000000e4


	//----- nvinfo : EIATTR_FRAME_SIZE
	.align		4
.L_373:
        /*08c4*/ 	.byte	0x04, 0x11
        /*08c6*/ 	.short	(.L_375 - .L_374)
	.align		4
.L_374:
        /*08c8*/ 	.word	index@(_ZN10layer_norm13ln_bwd_kernelINS_13Kernel_traitsIf6__halfS2_S2_fjLj6144ELj1ELj1ELj8ELj16ENS_18Kernel_traits_baseILj6144EfS2_S2_S2_fjLj256EEEEELb0ELb1ELb1ELb0EEEvNS_9BwdParamsE)
        /*08cc*/ 	.word	0x00000000


	//----- nvinfo : EIATTR_REGCOUNT
	.align		4
.L_375:
        /*08d0*/ 	.byte	0x04, 0x2f
        /*08d2*/ 	.short	(.L_377 - .L_376)
	.align		4
.L_376:
        /*08d4*/ 	.word	index@(_ZN10layer_norm13ln_bwd_kernelINS_13Kernel_traitsIf6__halfS2_S2_fjLj6144ELj1ELj1ELj8ELj16ENS_18Kernel_traits_baseILj6144EfS2_S2_S2_fjLj256EEEEELb0ELb1ELb0ELb1EEEvNS_9BwdParamsE)
        /*08d8*/ 	.word	0x000000d6


	//----- nvinfo : EIATTR_FRAME_SIZE
	.align		4
.L_377:
        /*08dc*/ 	.byte	0x04, 0x11
        /*08de*/ 	.short	(.L_379 - .L_378)
	.align		4
.L_378:
        /*08e0*/ 	.word	index@(_ZN10layer_norm13ln_bwd_kernelINS_13Kernel_traitsIf6__halfS2_S2_fjLj6144ELj1ELj1ELj8ELj16ENS_18Kernel_traits_baseILj6144EfS2_S2_S2_fjLj256EEEEELb0ELb1ELb0ELb1EEEvNS_9BwdParamsE)
        /*08e4*/ 	.word	0x00000000


	//----- nvinfo : EIATTR_REGCOUNT
	.align		4
.L_379:
        /*08e8*/ 	.byte	0x04, 0x2f
        /*08ea*/ 	.short	(.L_381 - .L_380)
	.align		4
.L_380:
        /*08ec*/ 	.word	index@(_ZN10layer_norm13ln_bwd_kernelINS_13Kernel_traitsIf6__halfS2_S2_fjLj6144ELj1ELj1ELj8ELj16ENS_18Kernel_traits_baseILj6144EfS2_S2_S2_fjLj256EEEEELb0ELb1ELb0ELb0EEEvNS_9BwdParamsE)
        /*08f0*/ 	.word	0x000000e2


	//----- nvinfo : EIATTR_FRAME_SIZE
	.align		4
.L_381:
        /*08f4*/ 	.byte	0x04, 0x11
        /*08f6*/ 	.short	(.L_383 - .L_382)
	.align		4
.L_382:
        /*08f8*/ 	.word	index@(_ZN10layer_norm13ln_bwd_kernelINS_13Kernel_traitsIf6__halfS2_S2_fjLj6144ELj1ELj1ELj8ELj16ENS_18Kernel_traits_baseILj6144EfS2_S2_S2_fjLj256EEEEELb0ELb1ELb0ELb0EEEvNS_9BwdParamsE)
        /*08fc*/ 	.word	0x00000000


	//----- nvinfo : EIATTR_REGCOUNT
	.align		4
.L_383:
        /*0900*/ 	.byte	0x04, 0x2f
        /*0902*/ 	.short	(.L_385 - .L_384)
	.align		4
.L_384:
        /*0904*/ 	.word	index@(_ZN10layer_norm13ln_bwd_kernelINS_13Kernel_traitsIf6__halfS2_S2_fjLj6144ELj1ELj1ELj8ELj16ENS_18Kernel_traits_baseILj6144EfS2_S2_S2_fjLj256EEEEELb0ELb0ELb1ELb1EEEvNS_9BwdParamsE)
        /*0908*/ 	.word	0x000000bb


	//----- nvinfo : EIATTR_FRAME_SIZE
	.align		4
.L_385:
        /*090c*/ 	.byte	0x04, 0x11
        /*090e*/ 	.short	(.L_387 - .L_386)
	.align		4
.L_386:
        /*0910*/ 	.word	index@(_ZN10layer_norm13ln_bwd_kernelINS_13Kernel_traitsIf6__halfS2_S2_fjLj6144ELj1ELj1ELj8ELj16ENS_18Kernel_traits_baseILj6144EfS2_S2_S2_fjLj256EEEEELb0ELb0ELb1ELb1EEEvNS_9BwdParamsE)
        /*0914*/ 	.word	0x00000000


	//----- nvinfo : EIATTR_REGCOUNT
	.align		4
.L_387:
        /*0918*/ 	.byte	0x04, 0x2f
        /*091a*/ 	.short	(.L_389 - .L_388)
	.align		4
.L_388:
        /*091c*/ 	.word	index@(_ZN10layer_norm13ln_bwd_kernelINS_13Kernel_traitsIf6__halfS2_S2_fjLj6144ELj1ELj1ELj8ELj16ENS_18Kernel_traits_baseILj6144EfS2_S2_S2_fjLj256EEEEELb0ELb0ELb1ELb0EEEvNS_9BwdParamsE)
        /*0920*/ 	.word	0x000000ad


	//----- nvinfo : EIATTR_FRAME_SIZE
	.align		4
.L_389:
        /*0924*/ 	.byte	0x04, 0x11
        /*0926*/ 	.short	(.L_391 - .L_390)
	.align		4
.L_390:
        /*0928*/ 	.word	index@(_ZN10layer_norm13ln_bwd_kernelINS_13Kernel_traitsIf6__halfS2_S2_fjLj6144ELj1ELj1ELj8ELj16ENS_18Kernel_traits_baseILj6144EfS2_S2_S2_fjLj256EEEEELb0ELb0ELb1ELb0EEEvNS_9BwdParamsE)
        /*092c*/ 	.word	0x00000000


	//----- nvinfo : EIATTR_REGCOUNT
	.align		4
.L_391:
        /*0930*/ 	.byte	0x04, 0x2f
        /*0932*/ 	.short	(.L_393 - .L_392)
	.align		4
.L_392:
        /*0934*/ 	.word	index@(_ZN10layer_norm13ln_bwd_kernelINS_13Kernel_traitsIf6__halfS2_S2_fjLj6144ELj1ELj1ELj8ELj16ENS_18Kernel_traits_baseILj6144EfS2_S2_S2_fjLj256EEEEELb0ELb0ELb0ELb1EEEvNS_9BwdParamsE)
        /*0938*/ 	.word	0x000000b3


	//----- nvinfo : EIATTR_FRAME_SIZE
	.align		4
.L_393:
        /*093c*/ 	.byte	0x04, 0x11
        /*093e*/ 	.short	(.L_395 - .L_394)
	.align		4
.L_394:
        /*0940*/ 	.word	index@(_ZN10layer_norm13ln_bwd_kernelINS_13Kernel_traitsIf6__halfS2_S2_fjLj6144ELj1ELj1ELj8ELj16ENS_18Kernel_traits_baseILj6144EfS2_S2_S2_fjLj256EEEEELb0ELb0ELb0ELb1EEEvNS_9BwdParamsE)
        /*0944*/ 	.word	0x00000000


	//----- nvinfo : EIATTR_REGCOUNT
	.align		4
.L_395:
        /*0948*/ 	.byte	0x04, 0x2f
        /*094a*/ 	.short	(.L_397 - .L_396)
	.align		4
.L_396:
        /*094c*/ 	.word	index@(_ZN10layer_norm13ln_bwd_kernelINS_13Kernel_traitsIf6__halfS2_S2_fjLj6144ELj1ELj1ELj8ELj16ENS_18Kernel_traits_baseILj6144EfS2_S2_S2_fjLj256EEEEELb0ELb0ELb0ELb0EEEvNS_9BwdParamsE)
        /*0950*/ 	.word	0x000000a9


	//----- nvinfo : EIATTR_FRAME_SIZE
	.align		4
.L_397:
        /*0954*/ 	.byte	0x04, 0x11
        /*0956*/ 	.short	(.L_399 - .L_398)
	.align		4
.L_398:
        /*0958*/ 	.word	index@(_ZN10layer_norm13ln_bwd_kernelINS_13Kernel_traitsIf6__halfS2_S2_fjLj6144ELj1ELj1ELj8ELj16ENS_18Kernel_traits_baseILj6144EfS2_S2_S2_fjLj256EEEEELb0ELb0ELb0ELb0EEEvNS_9BwdParamsE)
        /*095c*/ 	.word	0x00000000


	//----- nvinfo : EIATTR_REGCOUNT
	.align		4
.L_399:
        /*0960*/ 	.byte	0x04, 0x2f
        /*0962*/ 	.short	(.L_401 - .L_400)
	.align		4
.L_400:
        /*0964*/ 	.word	index@(_ZN10layer_norm13ln_bwd_kernelINS_13Kernel_traitsIf13__nv_bfloat16fS2_fjLj6144ELj1ELj1ELj8ELj16ENS_18Kernel_traits_baseILj6144EfS2_fS2_fjLj256EEEEELb1ELb1ELb1ELb1EEEvNS_9BwdParamsE)
        /*0968*/ 	.word	0x000000fe


	//----- nvinfo : EIATTR_FRAME_SIZE
	.align		4
.L_401:
        /*096c*/ 	.byte	0x04, 0x11
        /*096e*/ 	.short	(.L_403 - .L_402)
	.align		4
.L_402:
        /*0970*/ 	.word	index@(_ZN10layer_norm13ln_bwd_kernelINS_13Kernel_traitsIf13__nv_bfloat16fS2_fjLj6144ELj1ELj1ELj8ELj16ENS_18Kernel_traits_baseILj6144EfS2_fS2_fjLj256EEEEELb1ELb1ELb1ELb1EEEvNS_9BwdParamsE)
        /*0974*/ 	.word	0x00000000


	//----- nvinfo : EIATTR_REGCOUNT
	.align		4
.L_403:
        /*0978*/ 	.byte	0x04, 0x2f
        /*097a*/ 	.short	(.L_405 - .L_404)
	.align		4
.L_404:
        /*097c*/ 	.word	index@(_ZN10layer_norm22ln_bwd_finalize_kernelINS_22Kernel_traits_finalizeILj6144Ef13__nv_bfloat16fS2_fjLb1ELj1024ELj4ENS_18Kernel_traits_baseILj6144EfS2_fS2_fjLj1024EEEEELb1ELb1EEEvNS_9BwdParamsE)
        /*0980*/ 	.word	0x00000020


	//----- nvinfo : EIATTR_FRAME_SIZE
	.align		4
.L_405:
        /*0984*/ 	.byte	0x04, 0x11
        /*0986*/ 	.short	(.L_407 - .L_406)
	.align		4
.L_406:
        /*0988*/ 	.word	index@(_ZN10layer_norm22ln_bwd_finalize_kernelINS_22Kernel_traits_finalizeILj6144Ef13__nv_bfloat16fS2_fjLb1ELj1024ELj4ENS_18Kernel_traits_baseILj6144EfS2_fS2_fjLj1024EEEEELb1ELb1EEEvNS_9BwdParamsE)
        /*098c*/ 	.word	0x00000000


	//----- nvinfo : EIATTR_REGCOUNT
	.align		4
.L_407:
        /*0990*/ 	.byte	0x04, 0x2f
        /*0992*/ 	.short	(.L_409 - .L_408)
	.align		4
.L_408:
        /*0994*/ 	.word	index@(_ZN10layer_norm13ln_bwd_kernelINS_13Kernel_traitsIf13__nv_bfloat16fS2_fjLj6144ELj1ELj1ELj8ELj16ENS_18Kernel_traits_baseILj6144EfS2_fS2_fjLj256EEEEELb1ELb1ELb1ELb0EEEvNS_9BwdParamsE)
        /*0998*/ 	.word	0x000000f8


	//----- nvinfo : EIATTR_FRAME_SIZE
	.align		4
.L_409:
        /*099c*/ 	.byte	0x04, 0x11
        /*099e*/ 	.short	(.L_411 - .L_410)
	.align		4
.L_410:
        /*09a0*/ 	.word	index@(_ZN10layer_norm13ln_bwd_kernelINS_13Kernel_traitsIf13__nv_bfloat16fS2_fjLj6144ELj1ELj1ELj8ELj16ENS_18Kernel_traits_baseILj6144EfS2_fS2_fjLj256EEEEELb1ELb1ELb1ELb0EEEvNS_9BwdParamsE)
        /*09a4*/ 	.word	0x00000000


	//----- nvinfo : EIATTR_REGCOUNT
	.align		4
.L_411:
        /*09a8*/ 	.byte	0x04, 0x2f
        /*09aa*/ 	.short	(.L_413 - .L_412)
	.align		4
.L_412:
        /*09ac*/ 	.word	index@(_ZN10layer_norm22ln_bwd_finalize_kernelINS_22Kernel_traits_finalizeILj6144Ef13__nv_bfloat16fS2_fjLb1ELj1024ELj4ENS_18Kernel_traits_baseILj6144EfS2_fS2_fjLj1024EEEEELb1ELb0EEEvNS_9BwdParamsE)
        /*09b0*/ 	.word	0x00000020


	//----- nvinfo : EIATTR_FRAME_SIZE
	.align		4
.L_413:
        /*09b4*/ 	.byte	0x04, 0x11
        /*09b6*/ 	.short	(.L_415 - .L_414)
	.align		4
.L_414:
        /*09b8*/ 	.word	index@(_ZN10layer_norm22ln_bwd_finalize_kernelINS_22Kernel_traits_finalizeILj6144Ef13__nv_bfloat16fS2_fjLb1ELj1024ELj4ENS_18Kernel_traits_baseILj6144EfS2_fS2_fjLj1024EEEEELb1ELb0EEEvNS_9BwdParamsE)
        /*09bc*/ 	.word	0x00000000


	//----- nvinfo : EIATTR_REGCOUNT
	.align		4
.L_415:
        /*09c0*/ 	.byte	0x04, 0x2f
        /*09c2*/ 	.short	(.L_417 - .L_416)
	.align		4
.L_416:
        /*09c4*/ 	.word	index@(_ZN10layer_norm13ln_bwd_kernelINS_13Kernel_traitsIf13__nv_bfloat16fS2_fjLj6144ELj1ELj1ELj8ELj16ENS_18Kernel_traits_baseILj6144EfS2_fS2_fjLj256EEEEELb1ELb1ELb0ELb1EEEvNS_9BwdParamsE)
        /*09c8*/ 	.word	0x000000f5


	//----- nvinfo : EIATTR_FRAME_SIZE
	.align		4
.L_417:
        /*09cc*/ 	.byte	0x04, 0x11
        /*09ce*/ 	.short	(.L_419 - .L_418)
	.align		4
.L_418:
        /*09d0*/ 	.word	index@(_ZN10layer_norm13ln_bwd_kernelINS_13Kernel_traitsIf13__nv_bfloat16fS2_fjLj6144ELj1ELj1ELj8ELj16ENS_18Kernel_traits_baseILj6144EfS2_fS2_fjLj256EEEEELb1ELb1ELb0ELb1EEEvNS_9BwdParamsE)
        /*09d4*/ 	.word	0x00000000


	//----- nvinfo : EIATTR_REGCOUNT
	.align		4
.L_419:
        /*09d8*/ 	.byte	0x04, 0x2f
        /*09da*/ 	.short	(.L_421 - .L_420)
	.align		4
.L_420:
        /*09dc*/ 	.word	index@(_ZN10layer_norm13ln_bwd_kernelINS_13Kernel_traitsIf13__nv_bfloat16fS2_fjLj6144ELj1ELj1ELj8ELj16ENS_18Kernel_traits_baseILj6144EfS2_fS2_fjLj256EEEEELb1ELb1ELb0ELb0EEEvNS_9BwdParamsE)
        /*09e0*/ 	.word	0x000000f2


	//----- nvinfo : EIATTR_FRAME_SIZE
	.align		4
.L_421:
        /*09e4*/ 	.byte	0x04, 0x11
        /*09e6*/ 	.short	(.L_423 - .L_422)
	.align		4
.L_422:
        /*09e8*/ 	.word	index@(_ZN10layer_norm13ln_bwd_kernelINS_13Kernel_traitsIf13__nv_bfloat16fS2_fjLj6144ELj1ELj1ELj8ELj16ENS_18Kernel_traits_baseILj6144EfS2_fS2_fjLj256EEEEELb1ELb1ELb0ELb0EEEvNS_9BwdParamsE)
        /*09ec*/ 	.word	0x00000000


	//----- nvinfo : EIATTR_REGCOUNT
	.align		4
.L_423:
        /*09f0*/ 	.byte	0x04, 0x2f
        /*09f2*/ 	.short	(.L_425 - .L_424)
	.align		4
.L_424:
        /*09f4*/ 	.word	index@(_ZN10layer_norm13ln_bwd_kernelINS_13Kernel_traitsIf13__nv_bfloat16fS2_fjLj6144ELj1ELj1ELj8ELj16ENS_18Kernel_traits_baseILj6144EfS2_fS2_fjLj256EEEEELb1ELb0ELb1ELb1EEEvNS_9BwdParamsE)
        /*09f8*/ 	.word	0x000000d3


	//----- nvinfo : EIATTR_FRAME_SIZE
	.align		4
.L_425:
        /*09fc*/ 	.byte	0x04, 0x11
        /*09fe*/ 	.short	(.L_427 - .L_426)
	.align		4
.L_426:
        /*0a00*/ 	.word	index@(_ZN10layer_norm13ln_bwd_kernelINS_13Kernel_traitsIf13__nv_bfloat16fS2_fjLj6144ELj1ELj1ELj8ELj16ENS_18Kernel_traits_baseILj6144EfS2_fS2_fjLj256EEEEELb1ELb0ELb1ELb1EEEvNS_9BwdParamsE)
        /*0a04*/ 	.word	0x00000000


	//----- nvinfo : EIATTR_REGCOUNT
	.align		4
.L_427:
        /*0a08*/ 	.byte	0x04, 0x2f
        /*0a0a*/ 	.short	(.L_429 - .L_428)
	.align		4
.L_428:
        /*0a0c*/ 	.word	index@(_ZN10layer_norm22ln_bwd_finalize_kernelINS_22Kernel_traits_finalizeILj6144Ef13__nv_bfloat16fS2_fjLb0ELj1024ELj4ENS_18Kernel_traits_baseILj6144EfS2_fS2_fjLj1024EEEEELb0ELb1EEEvNS_9BwdParamsE)
        /*0a10*/ 	.word	0x00000020


	//----- nvinfo : EIATTR_FRAME_SIZE
	.align		4
.L_429:
        /*0a14*/ 	.byte	0x04, 0x11
        /*0a16*/ 	.short	(.L_431 - .L_430)
	.align		4
.L_430:
        /*0a18*/ 	.word	index@(_ZN10layer_norm22ln_bwd_finalize_kernelINS_22Kernel_traits_finalizeILj6144Ef13__nv_bfloat16fS2_fjLb0ELj1024ELj4ENS_18Kernel_traits_baseILj6144EfS2_fS2_fjLj1024EEEEELb0ELb1EEEvNS_9BwdParamsE)
        /*0a1c*/ 	.word	0x00000000


	//----- nvinfo : EIATTR_REGCOUNT
	.align		4
.L_431:
        /*0a20*/ 	.byte	0x04, 0x2f
        /*0a22*/ 	.short	(.L_433 - .L_432)
	.align		4
.L_432:
        /*0a24*/ 	.word	index@(_ZN10layer_norm13ln_bwd_kernelINS_13Kernel_traitsIf13__nv_bfloat16fS2_fjLj6144ELj1ELj1ELj8ELj16ENS_18Kernel_traits_baseILj6144EfS2_fS2_fjLj256EEEEELb1ELb0ELb1ELb0EEEvNS_9BwdParamsE)
        /*0a28*/ 	.word	0x000000cb


	//----- nvinfo : EIATTR_FRAME_SIZE
	.align		4
.L_433:
        /*0a2c*/ 	.byte	0x04, 0x11
        /*0a2e*/ 	.short	(.L_435 - .L_434)
	.align		4
.L_434:
        /*0a30*/ 	.word	index@(_ZN10layer_norm13ln_bwd_kernelINS_13Kernel_traitsIf13__nv_bfloat16fS2_fjLj6144ELj1ELj1ELj8ELj16ENS_18Kernel_traits_baseILj6144EfS2_fS2_fjLj256EEEEELb1ELb0ELb1ELb0EEEvNS_9BwdParamsE)
        /*0a34*/ 	.word	0x00000000


	//----- nvinfo : EIATTR_REGCOUNT
	.align		4
.L_435:
        /*0a38*/ 	.byte	0x04, 0x2f
        /*0a3a*/ 	.short	(.L_437 - .L_436)
	.align		4
.L_436:
        /*0a3c*/ 	.word	index@(_ZN10layer_norm22ln_bwd_finalize_kernelINS_22Kernel_traits_finalizeILj6144Ef13__nv_bfloat16fS2_fjLb0ELj1024ELj4ENS_18Kernel_traits_baseILj6144EfS2_fS2_fjLj1024EEEEELb0ELb0EEEvNS_9BwdParamsE)
        /*0a40*/ 	.word	0x00000020


	//----- nvinfo : EIATTR_FRAME_SIZE
	.align		4
.L_437:
        /*0a44*/ 	.byte	0x04, 0x11
        /*0a46*/ 	.short	(.L_439 - .L_438)
	.align		4
.L_438:
        /*0a48*/ 	.word	index@(_ZN10layer_norm22ln_bwd_finalize_kernelINS_22Kernel_traits_finalizeILj6144Ef13__nv_bfloat16fS2_fjLb0ELj1024ELj4ENS_18Kernel_traits_baseILj6144EfS2_fS2_fjLj1024EEEEELb0ELb0EEEvNS_9BwdParamsE)
        /*0a4c*/ 	.word	0x00000000


	//----- nvinfo : EIATTR_REGCOUNT
	.align		4
.L_439:
        /*0a50*/ 	.byte	0x04, 0x2f
        /*0a52*/ 	.short	(.L_441 - .L_440)
	.align		4
.L_440:
        /*0a54*/ 	.word	index@(_ZN10layer_norm13ln_bwd_kernelINS_13Kernel_traitsIf13__nv_bfloat16fS2_fjLj6144ELj1ELj1ELj8ELj16ENS_18Kernel_traits_baseILj6144EfS2_fS2_fjLj256EEEEELb1ELb0ELb0ELb1EEEvNS_9BwdParamsE)
        /*0a58*/ 	.word	0x000000d2


	//----- nvinfo : EIATTR_FRAME_SIZE
	.align		4
.L_441:
        /*0a5c*/ 	.byte	0x04, 0x11
        /*0a5e*/ 	.short	(.L_443 - .L_442)
	.align		4
.L_442:
        /*0a60*/ 	.word	index@(_ZN10layer_norm13ln_bwd_kernelINS_13Kernel_traitsIf13__nv_bfloat16fS2_fjLj6144ELj1ELj1ELj8ELj16ENS_18Kernel_traits_baseILj6144EfS2_fS2_fjLj256EEEEELb1ELb0ELb0ELb1EEEvNS_9BwdParamsE)
        /*0a64*/ 	.word	0x00000000


	//----- nvinfo : EIATTR_REGCOUNT
	.align		4
.L_443:
        /*0a68*/ 	.byte	0x04, 0x2f
        /*0a6a*/ 	.short	(.L_445 - .L_444)
	.align		4
.L_444:
        /*0a6c*/ 	.word	index@(_ZN10layer_norm13ln_bwd_kernelINS_13Kernel_traitsIf13__nv_bfloat16fS2_fjLj6144ELj1ELj1ELj8ELj16ENS_18Kernel_traits_baseILj6144EfS2_fS2_fjLj256EEEEELb1ELb0ELb0ELb0EEEvNS_9BwdParamsE)
        /*0a70*/ 	.word	0x000000be


	//----- nvinfo : EIATTR_FRAME_SIZE
	.align		4
.L_445:
        /*0a74*/ 	.byte	0x04, 0x11
        /*0a76*/ 	.short	(.L_447 - .L_446)
	.align		4
.L_446:
        /*0a78*/ 	.word	index@(_ZN10layer_norm13ln_bwd_kernelINS_13Kernel_traitsIf13__nv_bfloat16fS2_fjLj6144ELj1ELj1ELj8ELj16ENS_18Kernel_traits_baseILj6144EfS2_fS2_fjLj256EEEEELb1ELb0ELb0ELb0EEEvNS_9BwdParamsE)
        /*0a7c*/ 	.word	0x00000000


	//----- nvinfo : EIATTR_REGCOUNT
	.align		4
.L_447:
        /*0a80*/ 	.byte	0x04, 0x2f
        /*0a82*/ 	.short	(.L_449 - .L_448)
	.align		4
.L_448:
        /*0a84*/ 	.word	index@(_ZN10layer_norm13ln_bwd_kernelINS_13Kernel_traitsIf13__nv_bfloat16fS2_fjLj6144ELj1ELj1ELj8ELj16ENS_18Kernel_traits_baseILj6144EfS2_fS2_fjLj256EEEEELb0ELb1ELb1ELb1EEEvNS_9BwdParamsE)
        /*0a88*/ 	.word	0x000000ff


	//----- nvinfo : EIATTR_FRAME_SIZE
	.align		4
.L_449:
        /*0a8c*/ 	.byte	0x04, 0x11
        /*0a8e*/ 	.short	(.L_451 - .L_450)
	.align		4
.L_450:
        /*0a90*/ 	.word	index@(_ZN10layer_norm13ln_bwd_kernelINS_13Kernel_traitsIf13__nv_bfloat16fS2_fjLj6144ELj1ELj1ELj8ELj16ENS_18Kernel_traits_baseILj6144EfS2_fS2_fjLj256EEEEELb0ELb1ELb1ELb1EEEvNS_9BwdParamsE)
        /*0a94*/ 	.word	0x00000000


	//----- nvinfo : EIATTR_REGCOUNT
	.align		4
.L_451:
        /*0a98*/ 	.byte	0x04, 0x2f
        /*0a9a*/ 	.short	(.L_453 - .L_452)
	.align		4
.L_452:
        /*0a9c*/ 	.word	index@(_ZN10layer_norm13ln_bwd_kernelINS_13Kernel_traitsIf13__nv_bfloat16fS2_fjLj6144ELj1ELj1ELj8ELj16ENS_18Kernel_traits_baseILj6144EfS2_fS2_fjLj256EEEEELb0ELb1ELb1ELb0EEEvNS_9BwdParamsE)
        /*0aa0*/ 	.word	0x000000f4


	//----- nvinfo : EIATTR_FRAME_SIZE
	.align		4
.L_453:
        /*0aa4*/ 	.byte	0x04, 0x11
        /*0aa6*/ 	.short	(.L_455 - .L_454)
	.align		4
.L_454:
        /*0aa8*/ 	.word	index@(_ZN10layer_norm13ln_bwd_kernelINS_13Kernel_traitsIf13__nv_bfloat16fS2_fjLj6144ELj1ELj1ELj8ELj16ENS_18Kernel_traits_baseILj6144EfS2_fS2_fjLj256EEEEELb0ELb1ELb1ELb0EEEvNS_9BwdParamsE)
        /*0aac*/ 	.word	0x00000000


	//----- nvinfo : EIATTR_REGCOUNT
	.align		4
.L_455:
        /*0ab0*/ 	.byte	0x04, 0x2f
        /*0ab2*/ 	.short	(.L_457 - .L_456)
	.align		4
.L_456:
        /*0ab4*/ 	.word	index@(_ZN10layer_norm13ln_bwd_kernelINS_13Kernel_traitsIf13__nv_bfloat16fS2_fjLj6144ELj1ELj1ELj8ELj16ENS_18Kernel_traits_baseILj6144EfS2_fS2_fjLj256EEEEELb0ELb1ELb0ELb1EEEvNS_9BwdParamsE)
        /*0ab8*/ 	.word	0x000000f6


	//----- nvinfo : EIATTR_FRAME_SIZE
	.align		4
.L_457:
        /*0abc*/ 	.byte	0x04, 0x11
        /*0abe*/ 	.short	(.L_459 - .L_458)
	.align		4
.L_458:
        /*0ac0*/ 	.word	index@(_ZN10layer_norm13ln_bwd_kernelINS_13Kernel_traitsIf13__nv_bfloat16fS2_fjLj6144ELj1ELj1ELj8ELj16ENS_18Kernel_traits_baseILj6144EfS2_fS2_fjLj256EEEEELb0ELb1ELb0ELb1EEEvNS_9BwdParamsE)
        /*0ac4*/ 	.word	0x00000000


	//----- nvinfo : EIATTR_REGCOUNT
	.align		4
.L_459:
        /*0ac8*/ 	.byte	0x04, 0x2f
        /*0aca*/ 	.short	(.L_461 - .L_460)
	.align		4
.L_460:
        /*0acc*/ 	.word	index@(_ZN10layer_norm13ln_bwd_kernelINS_13Kernel_traitsIf13__nv_bfloat16fS2_fjLj6144ELj1ELj1ELj8ELj16ENS_18Kernel_traits_baseILj6144EfS2_fS2_fjLj256EEEEELb0ELb1ELb0ELb0EEEvNS_9BwdParamsE)
        /*0ad0*/ 	.word	0x000000ed


	//----- nvinfo : EIATTR_FRAME_SIZE
	.align		4
.L_461:
        /*0ad4*/ 	.byte	0x04, 0x11
        /*0ad6*/ 	.short	(.L_463 - .L_462)
	.align		4
.L_462:
        /*0ad8*/ 	.word	index@(_ZN10layer_norm13ln_bwd_kernelINS_13Kernel_traitsIf13__nv_bfloat16fS2_fjLj6144ELj1ELj1ELj8ELj16ENS_18Kernel_traits_baseILj6144EfS2_fS2_fjLj256EEEEELb0ELb1ELb0ELb0EEEvNS_9BwdParamsE)
        /*0adc*/ 	.word	0x00000000


	//----- nvinfo : EIATTR_REGCOUNT
	.align		4
.L_463:
        /*0ae0*/ 	.byte	0x04, 0x2f
        /*0ae2*/ 	.short	(.L_465 - .L_464)
	.align		4
.L_464:
        /*0ae4*/ 	.word	index@(_ZN10layer_norm13ln_bwd_kernelINS_13Kernel_traitsIf13__nv_bfloat16fS2_fjLj6144ELj1ELj1ELj8ELj16ENS_18Kernel_traits_baseILj6144EfS2_fS2_fjLj256EEEEELb0ELb0ELb1ELb1EEEvNS_9BwdParamsE)
        /*0ae8*/ 	.word	0x000000c3


	//----- nvinfo : EIATTR_FRAME_SIZE
	.align		4
.L_465:
        /*0aec*/ 	.byte	0x04, 0x11
        /*0aee*/ 	.short	(.L_467 - .L_466)
	.align		4
.L_466:
        /*0af0*/ 	.word	index@(_ZN10layer_norm13ln_bwd_kernelINS_13Kernel_traitsIf13__nv_bfloat16fS2_fjLj6144ELj1ELj1ELj8ELj16ENS_18Kernel_traits_baseILj6144EfS2_fS2_fjLj256EEEEELb0ELb0ELb1ELb1EEEvNS_9BwdParamsE)
        /*0af4*/ 	.word	0x00000000


	//----- nvinfo : EIATTR_REGCOUNT
	.align		4
.L_467:
        /*0af8*/ 	.byte	0x04, 0x2f
        /*0afa*/ 	.short	(.L_469 - .L_468)
	.align		4
.L_468:
        /*0afc*/ 	.word	index@(_ZN10layer_norm13ln_bwd_kernelINS_13Kernel_traitsIf13__nv_bfloat16fS2_fjLj6144ELj1ELj1ELj8ELj16ENS_18Kernel_traits_baseILj6144EfS2_fS2_fjLj256EEEEELb0ELb0ELb1ELb0EEEvNS_9BwdParamsE)
        /*0b00*/ 	.word	0x000000c1


	//----- nvinfo : EIATTR_FRAME_SIZE
	.align		4
.L_469:
        /*0b04*/ 	.byte	0x04, 0x11
        /*0b06*/ 	.short	(.L_471 - .L_470)
	.align		4
.L_470:
        /*0b08*/ 	.word	index@(_ZN10layer_norm13ln_bwd_kernelINS_13Kernel_traitsIf13__nv_bfloat16fS2_fjLj6144ELj1ELj1ELj8ELj16ENS_18Kernel_traits_baseILj6144EfS2_fS2_fjLj256EEEEELb0ELb0ELb1ELb0EEEvNS_9BwdParamsE)
        /*0b0c*/ 	.word	0x00000000


	//----- nvinfo : EIATTR_REGCOUNT
	.align		4
.L_471:
        /*0b10*/ 	.byte	0x04, 0x2f
        /*0b12*/ 	.short	(.L_473 - .L_472)
	.align		4
.L_472:
        /*0b14*/ 	.word	index@(_ZN10layer_norm13ln_bwd_kernelINS_13Kernel_traitsIf13__nv_bfloat16fS2_fjLj6144ELj1ELj1ELj8ELj16ENS_18Kernel_traits_baseILj6144EfS2_fS2_fjLj256EEEEELb0ELb0ELb0ELb1EEEvNS_9BwdParamsE)
        /*0b18*/ 	.word	0x000000b9


	//----- nvinfo : EIATTR_FRAME_SIZE
	.align		4
.L_473:
        /*0b1c*/ 	.byte	0x04, 0x11
        /*0b1e*/ 	.short	(.L_475 - .L_474)
	.align		4
.L_474:
        /*0b20*/ 	.word	index@(_ZN10layer_norm13ln_bwd_kernelINS_13Kernel_traitsIf13__nv_bfloat16fS2_fjLj6144ELj1ELj1ELj8ELj16ENS_18Kernel_traits_baseILj6144EfS2_fS2_fjLj256EEEEELb0ELb0ELb0ELb1EEEvNS_9BwdParamsE)
        /*0b24*/ 	.word	0x00000000


	//----- nvinfo : EIATTR_REGCOUNT
	.align		4
.L_475:
        /*0b28*/ 	.byte	0x04, 0x2f
        /*0b2a*/ 	.short	(.L_477 - .L_476)
	.align		4
.L_476:
        /*0b2c*/ 	.word	index@(_ZN10layer_norm13ln_bwd_kernelINS_13Kernel_traitsIf13__nv_bfloat16fS2_fjLj6144ELj1ELj1ELj8ELj16ENS_18Kernel_traits_baseILj6144EfS2_fS2_fjLj256EEEEELb0ELb0ELb0ELb0EEEvNS_9BwdParamsE)
        /*0b30*/ 	.word	0x000000ba


	//----- nvinfo : EIATTR_FRAME_SIZE
	.align		4
.L_477:
        /*0b34*/ 	.byte	0x04, 0x11
        /*0b36*/ 	.short	(.L_479 - .L_478)
	.align		4
.L_478:
        /*0b38*/ 	.word	index@(_ZN10layer_norm13ln_bwd_kernelINS_13Kernel_traitsIf13__nv_bfloat16fS2_fjLj6144ELj1ELj1ELj8ELj16ENS_18Kernel_traits_baseILj6144EfS2_fS2_fjLj256EEEEELb0ELb0ELb0ELb0EEEvNS_9BwdParamsE)
        /*0b3c*/ 	.word	0x00000000


	//----- nvinfo : EIATTR_REGCOUNT
	.align		4
.L_479:
        /*0b40*/ 	.byte	0x04, 0x2f
        /*0b42*/ 	.short	(.L_481 - .L_480)
	.align		4
.L_480:
        /*0b44*/ 	.word	index@(_ZN10layer_norm13ln_bwd_kernelINS_13Kernel_traitsI13__nv_bfloat16S2_fS2_fjLj6144ELj1ELj1ELj8ELj16ENS_18Kernel_traits_baseILj6144ES2_S2_fS2_fjLj256EEEEELb1ELb1ELb1ELb1EEEvNS_9BwdParamsE)
        /*0b48*/ 	.word	0x000000ff


	//----- nvinfo : EIATTR_FRAME_SIZE
	.align		4
.L_481:
        /*0b4c*/ 	.byte	0x04, 0x11
        /*0b4e*/ 	.short	(.L_483 - .L_482)
	.align		4
.L_482:
        /*0b50*/ 	.word	index@(_ZN10layer_norm13ln_bwd_kernelINS_13Kernel_traitsI13__nv_bfloat16S2_fS2_fjLj6144ELj1ELj1ELj8ELj16ENS_18Kernel_traits_baseILj6144ES2_S2_fS2_fjLj256EEEEELb1ELb1ELb1ELb1EEEvNS_9BwdParamsE)
        /*0b54*/ 	.word	0x00000000


	//----- nvinfo : EIATTR_REGCOUNT
	.align		4
.L_483:
        /*0b58*/ 	.byte	0x04, 0x2f
        /*0b5a*/ 	.short	(.L_485 - .L_484)
	.align		4
.L_484:
        /*0b5c*/ 	.word	index@(_ZN10layer_norm22ln_bwd_finalize_kernelINS_22Kernel_traits_finalizeILj6144E13__nv_bfloat16S2_fS2_fjLb1ELj1024ELj4ENS_18Kernel_traits_baseILj6144ES2_S2_fS2_fjLj1024EEEEELb1ELb1EEEvNS_9BwdParamsE)
        /*0b60*/ 	.word	0x00000020


	//----- nvinfo : EIATTR_FRAME_SIZE
	.align		4
.L_485:
        /*0b64*/ 	.byte	0x04, 0x11
        /*0b66*/ 	.short	(.L_487 - .L_486)
	.align		4
.L_486:
        /*0b68*/ 	.word	index@(_ZN10layer_norm22ln_bwd_finalize_kernelINS_22Kernel_traits_finalizeILj6144E13__nv_bfloat16S2_fS2_fjLb1ELj1024ELj4ENS_18Kernel_traits_baseILj6144ES2_S2_fS2_fjLj1024EEEEELb1ELb1EEEvNS_9BwdParamsE)
        /*0b6c*/ 	.word	0x00000000


	//----- nvinfo : EIATTR_REGCOUNT
	.align		4
.L_487:
        /*0b70*/ 	.byte	0x04, 0x2f
        /*0b72*/ 	.short	(.L_489 - .L_488)
	.align		4
.L_488:
        /*0b74*/ 	.word	index@(_ZN10layer_norm13ln_bwd_kernelINS_13Kernel_traitsI13__nv_bfloat16S2_fS2_fjLj6144ELj1ELj1ELj8ELj16ENS_18Kernel_traits_baseILj6144ES2_S2_fS2_fjLj256EEEEELb1ELb1ELb1ELb0EEEvNS_9BwdParamsE)
        /*0b78*/ 	.word	0x000000f8


	//----- nvinfo : EIATTR_FRAME_SIZE
	.align		4
.L_489:
        /*0b7c*/ 	.byte	0x04, 0x11
        /*0b7e*/ 	.short	(.L_491 - .L_490)
	.align		4
.L_490:
        /*0b80*/ 	.word	index@(_ZN10layer_norm13ln_bwd_kernelINS_13Kernel_traitsI13__nv_bfloat16S2_fS2_fjLj6144ELj1ELj1ELj8ELj16ENS_18Kernel_traits_baseILj6144ES2_S2_fS2_fjLj256EEEEELb1ELb1ELb1ELb0EEEvNS_9BwdParamsE)
        /*0b84*/ 	.word	0x00000000


	//----- nvinfo : EIATTR_REGCOUNT
	.align		4
.L_491:
        /*0b88*/ 	.byte	0x04, 0x2f
        /*0b8a*/ 	.short	(.L_493 - .L_492)
	.align		4
.L_492:
        /*0b8c*/ 	.word	index@(_ZN10layer_norm22ln_bwd_finalize_kernelINS_22Kernel_traits_finalizeILj6144E13__nv_bfloat16S2_fS2_fjLb1ELj1024ELj4ENS_18Kernel_traits_baseILj6144ES2_S2_fS2_fjLj1024EEEEELb1ELb0EEEvNS_9BwdParamsE)
        /*0b90*/ 	.word	0x00000020


	//----- nvinfo : EIATTR_FRAME_SIZE
	.align		4
.L_493:
        /*0b94*/ 	.byte	0x04, 0x11
        /*0b96*/ 	.short	(.L_495 - .L_494)
	.align		4
.L_494:
        /*0b98*/ 	.word	index@(_ZN10layer_norm22ln_bwd_finalize_kernelINS_22Kernel_traits_finalizeILj6144E13__nv_bfloat16S2_fS2_fjLb1ELj1024ELj4ENS_18Kernel_traits_baseILj6144ES2_S2_fS2_fjLj1024EEEEELb1ELb0EEEvNS_9BwdParamsE)
        /*0b9c*/ 	.word	0x00000000


	//----- nvinfo : EIATTR_REGCOUNT
	.align		4
.L_495:
        /*0ba0*/ 	.byte	0x04, 0x2f
        /*0ba2*/ 	.short	(.L_497 - .L_496)
	.align		4
.L_496:
        /*0ba4*/ 	.word	index@(_ZN10layer_norm13ln_bwd_kernelINS_13Kernel_traitsI13__nv_bfloat16S2_fS2_fjLj6144ELj1ELj1ELj8ELj16ENS_18Kernel_traits_baseILj6144ES2_S2_fS2_fjLj256EEEEELb1ELb1ELb0ELb1EEEvNS_9BwdParamsE)
        /*0ba8*/ 	.word	0x000000ec


	//----- nvinfo : EIATTR_FRAME_SIZE
	.align		4
.L_497:
        /*0bac*/ 	.byte	0x04, 0x11
        /*0bae*/ 	.short	(.L_499 - .L_498)
	.align		4
.L_498:
        /*0bb0*/ 	.word	index@(_ZN10layer_norm13ln_bwd_kernelINS_13Kernel_traitsI13__nv_bfloat16S2_fS2_fjLj6144ELj1ELj1ELj8ELj16ENS_18Kernel_traits_baseILj6144ES2_S2_fS2_fjLj256EEEEELb1ELb1ELb0ELb1EEEvNS_9BwdParamsE)
        /*0bb4*/ 	.word	0x00000000


	//----- nvinfo : EIATTR_REGCOUNT
	.align		4
.L_499:
        /*0bb8*/ 	.byte	0x04, 0x2f
        /*0bba*/ 	.short	(.L_501 - .L_500)
	.align		4
.L_500:
        /*0bbc*/ 	.word	index@(_ZN10layer_norm13ln_bwd_kernelINS_13Kernel_traitsI13__nv_bfloat16S2_fS2_fjLj6144ELj1ELj1ELj8ELj16ENS_18Kernel_traits_baseILj6144ES2_S2_fS2_fjLj256EEEEELb1ELb1ELb0ELb0EEEvNS_9BwdParamsE)
        /*0bc0*/ 	.word	0x000000f2


	//----- nvinfo : EIATTR_FRAME_SIZE
	.align		4
.L_501:
        /*0bc4*/ 	.byte	0x04, 0x11
        /*0bc6*/ 	.short	(.L_503 - .L_502)
	.align		4
.L_502:
        /*0bc8*/ 	.word	index@(_ZN10layer_norm13ln_bwd_kernelINS_13Kernel_traitsI13__nv_bfloat16S2_fS2_fjLj6144ELj1ELj1ELj8ELj16ENS_18Kernel_traits_baseILj6144ES2_S2_fS2_fjLj256EEEEELb1ELb1ELb0ELb0EEEvNS_9BwdParamsE)
        /*0bcc*/ 	.word	0x00000000


	//----- nvinfo : EIATTR_REGCOUNT
	.align		4
.L_503:
        /*0bd0*/ 	.byte	0x04, 0x2f
        /*0bd2*/ 	.short	(.L_505 - .L_504)
	.align		4
.L_504:
        /*0bd4*/ 	.word	index@(_ZN10layer_norm13ln_bwd_kernelINS_13Kernel_traitsI13__nv_bfloat16S2_fS2_fjLj6144ELj1ELj1ELj8ELj16ENS_18Kernel_traits_baseILj6144ES2_S2_fS2_fjLj256EEEEELb1ELb0ELb1ELb1EEEvNS_9BwdParamsE)
        /*0bd8*/ 	.word	0x000000d5


	//----- nvinfo : EIATTR_FRAME_SIZE
	.align		4
.L_505:
        /*0bdc*/ 	.byte	0x04, 0x11
        /*0bde*/ 	.short	(.L_507 - .L_506)
	.align		4
.L_506:
        /*0be0*/ 	.word	index@(_ZN10layer_norm13ln_bwd_kernelINS_13Kernel_traitsI13__nv_bfloat16S2_fS2_fjLj6144ELj1ELj1ELj8ELj16ENS_18Kernel_traits_baseILj6144ES2_S2_fS2_fjLj256EEEEELb1ELb0ELb1ELb1EEEvNS_9BwdParamsE)
        /*0be4*/ 	.word	0x00000000


	//----- nvinfo : EIATTR_REGCOUNT
	.align		4
.L_507:
        /*0be8*/ 	.byte	0x04, 0x2f
        /*0bea*/ 	.short	(.L_509 - .L_508)
	.align		4
.L_508:
        /*0bec*/ 	.word	index@(_ZN10layer_norm22ln_bwd_finalize_kernelINS_22Kernel_traits_finalizeILj6144E13__nv_bfloat16S2_fS2_fjLb0ELj1024ELj4ENS_18Kernel_traits_baseILj6144ES2_S2_fS2_fjLj1024EEEEELb0ELb1EEEvNS_9BwdParamsE)
        /*0bf0*/ 	.word	0x00000020


	//----- nvinfo : EIATTR_FRAME_SIZE
	.align		4
.L_509:
        /*0bf4*/ 	.byte	0x04, 0x11
        /*0bf6*/ 	.short	(.L_511 - .L_510)
	.align		4
.L_510:
        /*0bf8*/ 	.word	index@(_ZN10layer_norm22ln_bwd_finalize_kernelINS_22Kernel_traits_finalizeILj6144E13__nv_bfloat16S2_fS2_fjLb0ELj1024ELj4ENS_18Kernel_traits_baseILj6144ES2_S2_fS2_fjLj1024EEEEELb0ELb1EEEvNS_9BwdParamsE)
        /*0bfc*/ 	.word	0x00000000


	//----- nvinfo : EIATTR_REGCOUNT
	.align		4
.L_511:
        /*0c00*/ 	.byte	0x04, 0x2f
        /*0c02*/ 	.short	(.L_513 - .L_512)
	.align		4
.L_512:
        /*0c04*/ 	.word	index@(_ZN10layer_norm13ln_bwd_kernelINS_13Kernel_traitsI13__nv_bfloat16S2_fS2_fjLj6144ELj1ELj1ELj8ELj16ENS_18Kernel_traits_baseILj6144ES2_S2_fS2_fjLj256EEEEELb1ELb0ELb1ELb0EEEvNS_9BwdParamsE)
        /*0c08*/ 	.word	0x000000cb


	//----- nvinfo : EIATTR_FRAME_SIZE
	.align		4
.L_513:
        /*0c0c*/ 	.byte	0x04, 0x11
        /*0c0e*/ 	.short	(.L_515 - .L_514)
	.align		4
.L_514:
        /*0c10*/ 	.word	index@(_ZN10layer_norm13ln_bwd_kernelINS_13Kernel_traitsI13__nv_bfloat16S2_fS2_fjLj6144ELj1ELj1ELj8ELj16ENS_18Kernel_traits_baseILj6144ES2_S2_fS2_fjLj256EEEEELb1ELb0ELb1ELb0EEEvNS_9BwdParamsE)
        /*0c14*/ 	.word	0x00000000


	//----- nvinfo : EIATTR_REGCOUNT
	.align		4
.L_515:
        /*0c18*/ 	.byte	0x04, 0x2f
        /*0c1a*/ 	.short	(.L_517 - .L_516)
	.align		4
.L_516:
        /*0c1c*/ 	.word	index@(_ZN10layer_norm22ln_bwd_finalize_kernelINS_22Kernel_traits_finalizeILj6144E13__nv_bfloat16S2_fS2_fjLb0ELj1024ELj4ENS_18Kernel_traits_baseILj6144ES2_S2_fS2_fjLj1024EEEEELb0ELb0EEEvNS_9BwdParamsE)
        /*0c20*/ 	.word	0x00000020


	//----- nvinfo : EIATTR_FRAME_SIZE
	.align		4
.L_517:
        /*0c24*/ 	.byte	0x04, 0x11
        /*0c26*/ 	.short	(.L_519 - .L_518)
	.align		4
.L_518:
        /*0c28*/ 	.word	index@(_ZN10layer_norm22ln_bwd_finalize_kernelINS_22Kernel_traits_finalizeILj6144E13__nv_bfloat16S2_fS2_fjLb0ELj1024ELj4ENS_18Kernel_traits_baseILj6144ES2_S2_fS2_fjLj1024EEEEELb0ELb0EEEvNS_9BwdParamsE)
        /*0c2c*/ 	.word	0x00000000


	//----- nvinfo : EIATTR_REGCOUNT
	.align		4
.L_519:
        /*0c30*/ 	.byte	0x04, 0x2f
        /*0c32*/ 	.short	(.L_521 - .L_520)
	.align		4
.L_520:
        /*0c34*/ 	.word	index@(_ZN10layer_norm13ln_bwd_kernelINS_13Kernel_traitsI13__nv_bfloat16S2_fS2_fjLj6144ELj1ELj1ELj8ELj16ENS_18Kernel_traits_baseILj6144ES2_S2_fS2_fjLj256EEEEELb1ELb0ELb0ELb1EEEvNS_9BwdParamsE)
        /*0c38*/ 	.word	0x000000c4


	//----- nvinfo : EIATTR_FRAME_SIZE
	.align		4
.L_521:
        /*0c3c*/ 	.byte	0x04, 0x11
        /*0c3e*/ 	.short	(.L_523 - .L_522)
	.align		4
.L_522:
        /*0c40*/ 	.word	index@(_ZN10layer_norm13ln_bwd_kernelINS_13Kernel_traitsI13__nv_bfloat16S2_fS2_fjLj6144ELj1ELj1ELj8ELj16ENS_18Kernel_traits_baseILj6144ES2_S2_fS2_fjLj256EEEEELb1ELb0ELb0ELb1EEEvNS_9BwdParamsE)
        /*0c44*/ 	.word	0x00000000


	//----- nvinfo : EIATTR_REGCOUNT
	.align		4
.L_523:
        /*0c48*/ 	.byte	0x04, 0x2f
        /*0c4a*/ 	.short	(.L_525 - .L_524)
	.align		4
.L_524:
        /*0c4c*/ 	.word	index@(_ZN10layer_norm13ln_bwd_kernelINS_13Kernel_traitsI13__nv_bfloat16S2_fS2_fjLj6144ELj1ELj1ELj8ELj16ENS_18Kernel_traits_baseILj6144ES2_S2_fS2_fjLj256EEEEELb1ELb0ELb0ELb0EEEvNS_9BwdParamsE)
        /*0c50*/ 	.word	0x000000be


	//----- nvinfo : EIATTR_FRAME_SIZE
	.align		4
.L_525:
        /*0c54*/ 	.byte	0x04, 0x11
        /*0c56*/ 	.short	(.L_527 - .L_526)
	.align		4
.L_526:
        /*0c58*/ 	.word	index@(_ZN10layer_norm13ln_bwd_kernelINS_13Kernel_traitsI13__nv_bfloat16S2_fS2_fjLj6144ELj1ELj1ELj8ELj16ENS_18Kernel_traits_baseILj6144ES2_S2_fS2_fjLj256EEEEELb1ELb0ELb0ELb0EEEvNS_9BwdParamsE)
        /*0c5c*/ 	.word	0x00000000


	//----- nvinfo : EIATTR_REGCOUNT
	.align		4
.L_527:
        /*0c60*/ 	.byte	0x04, 0x2f
        /*0c62*/ 	.short	(.L_529 - .L_528)
	.align		4
.L_528:
        /*0c64*/ 	.word	index@(_ZN10layer_norm13ln_bwd_kernelINS_13Kernel_traitsI13__nv_bfloat16S2_fS2_fjLj6144ELj1ELj1ELj8ELj16ENS_18Kernel_traits_baseILj6144ES2_S2_fS2_fjLj256EEEEELb0ELb1ELb1ELb1EEEvNS_9BwdParamsE)
        /*0c68*/ 	.word	0x000000ff


	//----- nvinfo : EIATTR_FRAME_SIZE
	.align		4
.L_529:
        /*0c6c*/ 	.byte	0x04, 0x11
        /*0c6e*/ 	.short	(.L_531 - .L_530)
	.align		4
.L_530:
        /*0c70*/ 	.word	index@(_ZN10layer_norm13ln_bwd_kernelINS_13Kernel_traitsI13__nv_bfloat16S2_fS2_fjLj6144ELj1ELj1ELj8ELj16ENS_18Kernel_traits_baseILj6144ES2_S2_fS2_fjLj256EEEEELb0ELb1ELb1ELb1EEEvNS_9BwdParamsE)
        /*0c74*/ 	.word	0x00000000


	//----- nvinfo : EIATTR_REGCOUNT
	.align		4
.L_531:
        /*0c78*/ 	.byte	0x04, 0x2f
        /*0c7a*/ 	.short	(.L_533 - .L_532)
	.align		4
.L_532:
        /*0c7c*/ 	.word	index@(_ZN10layer_norm13ln_bwd_kernelINS_13Kernel_traitsI13__nv_bfloat16S2_fS2_fjLj6144ELj1ELj1ELj8ELj16ENS_18Kernel_traits_baseILj6144ES2_S2_fS2_fjLj256EEEEELb0ELb1ELb1ELb0EEEvNS_9BwdParamsE)
        /*0c80*/ 	.word	0x000000f3


	//----- nvinfo : EIATTR_FRAME_SIZE
	.align		4
.L_533:
        /*0c84*/ 	.byte	0x04, 0x11
        /*0c86*/ 	.short	(.L_535 - .L_534)
	.align		4
.L_534:
        /*0c88*/ 	.word	index@(_ZN10layer_norm13ln_bwd_kernelINS_13Kernel_traitsI13__nv_bfloat16S2_fS2_fjLj6144ELj1ELj1ELj8ELj16ENS_18Kernel_traits_baseILj6144ES2_S2_fS2_fjLj256EEEEELb0ELb1ELb1ELb0EEEvNS_9BwdParamsE)
        /*0c8c*/ 	.word	0x00000000


	//----- nvinfo : EIATTR_REGCOUNT
	.align		4
.L_535:
        /*0c90*/ 	.byte	0x04, 0x2f
        /*0c92*/ 	.short	(.L_537 - .L_536)
	.align		4
.L_536:
        /*0c94*/ 	.word	index@(_ZN10layer_norm13ln_bwd_kernelINS_13Kernel_traitsI13__nv_bfloat16S2_fS2_fjLj6144ELj1ELj1ELj8ELj16ENS_18Kernel_traits_baseILj6144ES2_S2_fS2_fjLj256EEEEELb0ELb1ELb0ELb1EEEvNS_9BwdParamsE)
        /*0c98*/ 	.word	0x000000f2


	//----- nvinfo : EIATTR_FRAME_SIZE
	.align		4
.L_537:
        /*0c9c*/ 	.byte	0x04, 0x11
        /*0c9e*/ 	.short	(.L_539 - .L_538)
	.align		4
.L_538:
        /*0ca0*/ 	.word	index@(_ZN10layer_norm13ln_bwd_kernelINS_13Kernel_traitsI13__nv_bfloat16S2_fS2_fjLj6144ELj1ELj1ELj8ELj16ENS_18Kernel_traits_baseILj6144ES2_S2_fS2_fjLj256EEEEELb0ELb1ELb0ELb1EEEvNS_9BwdParamsE)
        /*0ca4*/ 	.word	0x00000000


	//----- nvinfo : EIATTR_REGCOUNT
	.align		4
.L_539:
        /*0ca8*/ 	.byte	0x04, 0x2f
        /*0caa*/ 	.short	(.L_541 - .L_540)
	.align		4
.L_540:
        /*0cac*/ 	.word	index@(_ZN10layer_norm13ln_bwd_kernelINS_13Kernel_traitsI13__nv_bfloat16S2_fS2_fjLj6144ELj1ELj1ELj8ELj16ENS_18Kernel_traits_baseILj6144ES2_S2_fS2_fjLj256EEEEELb0ELb1ELb0ELb0EEEvNS_9BwdParamsE)
        /*0cb0*/ 	.word	0x000000ed


	//----- nvinfo : EIATTR_FRAME_SIZE
	.align		4
.L_541:
        /*0cb4*/ 	.byte	0x04, 0x11
        /*0cb6*/ 	.short	(.L_543 - .L_542)
	.align		4
.L_542:
        /*0cb8*/ 	.word	index@(_ZN10layer_norm13ln_bwd_kernelINS_13Kernel_traitsI13__nv_bfloat16S2_fS2_fjLj6144ELj1ELj1ELj8ELj16ENS_18Kernel_traits_baseILj6144ES2_S2_fS2_fjLj256EEEEELb0ELb1ELb0ELb0EEEvNS_9BwdParamsE)
        /*0cbc*/ 	.word	0x00000000


	//----- nvinfo : EIATTR_REGCOUNT
	.align		4
.L_543:
        /*0cc0*/ 	.byte	0x04, 0x2f
        /*0cc2*/ 	.short	(.L_545 - .L_544)
	.align		4
.L_544:
        /*0cc4*/ 	.word	index@(_ZN10layer_norm13ln_bwd_kernelINS_13Kernel_traitsI13__nv_bfloat16S2_fS2_fjLj6144ELj1ELj1ELj8ELj16ENS_18Kernel_traits_baseILj6144ES2_S2_fS2_fjLj256EEEEELb0ELb0ELb1ELb1EEEvNS_9BwdParamsE)
        /*0cc8*/ 	.word	0x000000cc


	//----- nvinfo : EIATTR_FRAME_SIZE
	.align		4
.L_545:
        /*0ccc*/ 	.byte	0x04, 0x11
        /*0cce*/ 	.short	(.L_547 - .L_546)
	.align		4
.L_546:
        /*0cd0*/ 	.word	index@(_ZN10layer_norm13ln_bwd_kernelINS_13Kernel_traitsI13__nv_bfloat16S2_fS2_fjLj6144ELj1ELj1ELj8ELj16ENS_18Kernel_traits_baseILj6144ES2_S2_fS2_fjLj256EEEEELb0ELb0ELb1ELb1EEEvNS_9BwdParamsE)
        /*0cd4*/ 	.word	0x00000000


	//----- nvinfo : EIATTR_REGCOUNT
	.align		4
.L_547:
        /*0cd8*/ 	.byte	0x04, 0x2f
        /*0cda*/ 	.short	(.L_549 - .L_548)
	.align		4
.L_548:
        /*0cdc*/ 	.word	index@(_ZN10layer_norm13ln_bwd_kernelINS_13Kernel_traitsI13__nv_bfloat16S2_fS2_fjLj6144ELj1ELj1ELj8ELj16ENS_18Kernel_traits_baseILj6144ES2_S2_fS2_fjLj256EEEEELb0ELb0ELb1ELb0EEEvNS_9BwdParamsE)
        /*0ce0*/ 	.word	0x000000c0


	//----- nvinfo : EIATTR_FRAME_SIZE
	.align		4
.L_549:
        /*0ce4*/ 	.byte	0x04, 0x11
        /*0ce6*/ 	.short	(.L_551 - .L_550)
	.align		4
.L_550:
        /*0ce8*/ 	.word	index@(_ZN10layer_norm13ln_bwd_kernelINS_13Kernel_traitsI13__nv_bfloat16S2_fS2_fjLj6144ELj1ELj1ELj8ELj16ENS_18Kernel_traits_baseILj6144ES2_S2_fS2_fjLj256EEEEELb0ELb0ELb1ELb0EEEvNS_9BwdParamsE)
        /*0cec*/ 	.word	0x00000000


	//----- nvinfo : EIATTR_REGCOUNT
	.align		4
.L_551:
        /*0cf0*/ 	.byte	0x04, 0x2f
        /*0cf2*/ 	.short	(.L_553 - .L_552)
	.align		4
.L_552:
        /*0cf4*/ 	.word	index@(_ZN10layer_norm13ln_bwd_kernelINS_13Kernel_traitsI13__nv_bfloat16S2_fS2_fjLj6144ELj1ELj1ELj8ELj16ENS_18Kernel_traits_baseILj6144ES2_S2_fS2_fjLj256EEEEELb0ELb0ELb0ELb1EEEvNS_9BwdParamsE)
        /*0cf8*/ 	.word	0x000000c2


	//----- nvinfo : EIATTR_FRAME_SIZE
	.align		4
.L_553:
        /*0cfc*/ 	.byte	0x04, 0x11
        /*0cfe*/ 	.short	(.L_555 - .L_554)
	.align		4
.L_554:
        /*0d00*/ 	.word	index@(_ZN10layer_norm13ln_bwd_kernelINS_13Kernel_traitsI13__nv_bfloat16S2_fS2_fjLj6144ELj1ELj1ELj8ELj16ENS_18Kernel_traits_baseILj6144ES2_S2_fS2_fjLj256EEEEELb0ELb0ELb0ELb1EEEvNS_9BwdParamsE)
        /*0d04*/ 	.word	0x00000000


	//----- nvinfo : EIATTR_REGCOUNT
	.align		4
.L_555:
        /*0d08*/ 	.byte	0x04, 0x2f
        /*0d0a*/ 	.short	(.L_557 - .L_556)
	.align		4
.L_556:
        /*0d0c*/ 	.word	index@(_ZN10layer_norm13ln_bwd_kernelINS_13Kernel_traitsI13__nv_bfloat16S2_fS2_fjLj6144ELj1ELj1ELj8ELj16ENS_18Kernel_traits_baseILj6144ES2_S2_fS2_fjLj256EEEEELb0ELb0ELb0ELb0EEEvNS_9BwdParamsE)
        /*0d10*/ 	.word	0x000000b8


	//----- nvinfo : EIATTR_FRAME_SIZE
	.align		4
.L_557:
        /*0d14*/ 	.byte	0x04, 0x11
        /*0d16*/ 	.short	(.L_559 - .L_558)
	.align		4
.L_558:
        /*0d18*/ 	.word	index@(_ZN10layer_norm13ln_bwd_kernelINS_13Kernel_traitsI13__nv_bfloat16S2_fS2_fjLj6144ELj1ELj1ELj8ELj16ENS_18Kernel_traits_baseILj6144ES2_S2_fS2_fjLj256EEEEELb0ELb0ELb0ELb0EEEvNS_9BwdParamsE)
        /*0d1c*/ 	.word	0x00000000


	//----- nvinfo : EIATTR_REGCOUNT
	.align		4
.L_559:
        /*0d20*/ 	.byte	0x04, 0x2f
        /*0d22*/ 	.short	(.L_561 - .L_560)
	.align		4
.L_560:
        /*0d24*/ 	.word	index@(_ZN10layer_norm13ln_bwd_kernelINS_13Kernel_traitsIf13__nv_bfloat16S2_S2_fjLj6144ELj1ELj1ELj8ELj16ENS_18Kernel_traits_baseILj6144EfS2_S2_S2_fjLj256EEEEELb1ELb1ELb1ELb1EEEvNS_9BwdParamsE)
        /*0d28*/ 	.word	0x000000fe


	//----- nvinfo : EIATTR_FRAME_SIZE
	.align		4
.L_561:
        /*0d2c*/ 	.byte	0x04, 0x11
        /*0d2e*/ 	.short	(.L_563 - .L_562)
	.align		4
.L_562:
        /*0d30*/ 	.word	index@(_ZN10layer_norm13ln_bwd_kernelINS_13Kernel_traitsIf13__nv_bfloat16S2_S2_fjLj6144ELj1ELj1ELj8ELj16ENS_18Kernel_traits_baseILj6144EfS2_S2_S2_fjLj256EEEEELb1ELb1ELb1ELb1EEEvNS_9BwdParamsE)
        /*0d34*/ 	.word	0x00000000


	//----- nvinfo : EIATTR_REGCOUNT
	.align		4
.L_563:
        /*0d38*/ 	.byte	0x04, 0x2f
        /*0d3a*/ 	.short	(.L_565 - .L_564)
	.align		4
.L_564:
        /*0d3c*/ 	.word	index@(_ZN10layer_norm22ln_bwd_finalize_kernelINS_22Kernel_traits_finalizeILj6144Ef13__nv_bfloat16S2_S2_fjLb1ELj1024ELj4ENS_18Kernel_traits_baseILj6144EfS2_S2_S2_fjLj1024EEEEELb1ELb1EEEvNS_9BwdParamsE)
        /*0d40*/ 	.word	0x00000020


	//----- nvinfo : EIATTR_FRAME_SIZE
	.align		4
.L_565:
        /*0d44*/ 	.byte	0x04, 0x11
        /*0d46*/ 	.short	(.L_567 - .L_566)
	.align		4
.L_566:
        /*0d48*/ 	.word	index@(_ZN10layer_norm22ln_bwd_finalize_kernelINS_22Kernel_traits_finalizeILj6144Ef13__nv_bfloat16S2_S2_fjLb1ELj1024ELj4ENS_18Kernel_traits_baseILj6144EfS2_S2_S2_fjLj1024EEEEELb1ELb1EEEvNS_9BwdParamsE)
        /*0d4c*/ 	.word	0x00000000


	//----- nvinfo : EIATTR_REGCOUNT
	.align		4
.L_567:
        /*0d50*/ 	.byte	0x04, 0x2f
        /*0d52*/ 	.short	(.L_569 - .L_568)
	.align		4
.L_568:
        /*0d54*/ 	.word	index@(_ZN10layer_norm13ln_bwd_kernelINS_13Kernel_traitsIf13__nv_bfloat16S2_S2_fjLj6144ELj1ELj1ELj8ELj16ENS_18Kernel_traits_baseILj6144EfS2_S2_S2_fjLj256EEEEELb1ELb1ELb1ELb0EEEvNS_9BwdParamsE)
        /*0d58*/ 	.word	0x000000e9


	//----- nvinfo : EIATTR_FRAME_SIZE
	.align		4
.L_569:
        /*0d5c*/ 	.byte	0x04, 0x11
        /*0d5e*/ 	.short	(.L_571 - .L_570)
	.align		4
.L_570:
        /*0d60*/ 	.word	index@(_ZN10layer_norm13ln_bwd_kernelINS_13Kernel_traitsIf13__nv_bfloat16S2_S2_fjLj6144ELj1ELj1ELj8ELj16ENS_18Kernel_traits_baseILj6144EfS2_S2_S2_fjLj256EEEEELb1ELb1ELb1ELb0EEEvNS_9BwdParamsE)
        /*0d64*/ 	.word	0x00000000


	//----- nvinfo : EIATTR_REGCOUNT
	.align		4
.L_571:
        /*0d68*/ 	.byte	0x04, 0x2f
        /*0d6a*/ 	.short	(.L_573 - .L_572)
	.align		4
.L_572:
        /*0d6c*/ 	.word	index@(_ZN10layer_norm22ln_bwd_finalize_kernelINS_22Kernel_traits_finalizeILj6144Ef13__nv_bfloat16S2_S2_fjLb1ELj1024ELj4ENS_18Kernel_traits_baseILj6144EfS2_S2_S2_fjLj1024EEEEELb1ELb0EEEvNS_9BwdParamsE)
        /*0d70*/ 	.word	0x00000020


	//----- nvinfo : EIATTR_FRAME_SIZE
	.align		4
.L_573:
        /*0d74*/ 	.byte	0x04, 0x11
        /*0d76*/ 	.short	(.L_575 - .L_574)
	.align		4
.L_574:
        /*0d78*/ 	.word	index@(_ZN10layer_norm22ln_bwd_finalize_kernelINS_22Kernel_traits_finalizeILj6144Ef13__nv_bfloat16S2_S2_fjLb1ELj1024ELj4ENS_18Kernel_traits_baseILj6144EfS2_S2_S2_fjLj1024EEEEELb1ELb0EEEvNS_9BwdParamsE)
        /*0d7c*/ 	.word	0x00000000


	//----- nvinfo : EIATTR_REGCOUNT
	.align		4
.L_575:
        /*0d80*/ 	.byte	0x04, 0x2f
        /*0d82*/ 	.short	(.L_577 - .L_576)
	.align		4
.L_576:
        /*0d84*/ 	.word	index@(_ZN10layer_norm13ln_bwd_kernelINS_13Kernel_traitsIf13__nv_bfloat16S2_S2_fjLj6144ELj1ELj1ELj8ELj16ENS_18Kernel_traits_baseILj6144EfS2_S2_S2_fjLj256EEEEELb1ELb1ELb0ELb1EEEvNS_9BwdParamsE)
        /*0d88*/ 	.word	0x000000e4


	//----- nvinfo : EIATTR_FRAME_SIZE
	.align		4
.L_577:
        /*0d8c*/ 	.byte	0x04, 0x11
        /*0d8e*/ 	.short	(.L_579 - .L_578)
	.align		4
.L_578:
        /*0d90*/ 	.word	index@(_ZN10layer_norm13ln_bwd_kernelINS_13Kernel_traitsIf13__nv_bfloat16S2_S2_fjLj6144ELj1ELj1ELj8ELj16ENS_18Kernel_traits_baseILj6144EfS2_S2_S2_fjLj256EEEEELb1ELb1ELb0ELb1EEEvNS_9BwdParamsE)
        /*0d94*/ 	.word	0x00000000


	//----- nvinfo : EIATTR_REGCOUNT
	.align		4
.L_579:
        /*0d98*/ 	.byte	0x04, 0x2f
        /*0d9a*/ 	.short	(.L_581 - .L_580)
	.align		4
.L_580:
        /*0d9c*/ 	.word	index@(_ZN10layer_norm13ln_bwd_kernelINS_13Kernel_traitsIf13__nv_bfloat16S2_S2_fjLj6144ELj1ELj1ELj8ELj16ENS_18Kernel_traits_baseILj6144EfS2_S2_S2_fjLj256EEEEELb1ELb1ELb0ELb0EEEvNS_9BwdParamsE)
        /*0da0*/ 	.word	0x000000e2


	//----- nvinfo : EIATTR_FRAME_SIZE
	.align		4
.L_581:
        /*0da4*/ 	.byte	0x04, 0x11
        /*0da6*/ 	.short	(.L_583 - .L_582)
	.align		4
.L_582:
        /*0da8*/ 	.word	index@(_ZN10layer_norm13ln_bwd_kernelINS_13Kernel_traitsIf13__nv_bfloat16S2_S2_fjLj6144ELj1ELj1ELj8ELj16ENS_18Kernel_traits_baseILj6144EfS2_S2_S2_fjLj256EEEEELb1ELb1ELb0ELb0EEEvNS_9BwdParamsE)
        /*0dac*/ 	.word	0x00000000


	//----- nvinfo : EIATTR_REGCOUNT
	.align		4
.L_583:
        /*0db0*/ 	.byte	0x04, 0x2f
        /*0db2*/ 	.short	(.L_585 - .L_584)
	.align		4
.L_584:
        /*0db4*/ 	.word	index@(_ZN10layer_norm13ln_bwd_kernelINS_13Kernel_traitsIf13__nv_bfloat16S2_S2_fjLj6144ELj1ELj1ELj8ELj16ENS_18Kernel_traits_baseILj6144EfS2_S2_S2_fjLj256EEEEELb1ELb0ELb1ELb1EEEvNS_9BwdParamsE)
        /*0db8*/ 	.word	0x000000b9


	//----- nvinfo : EIATTR_FRAME_SIZE
	.align		4
.L_585:
        /*0dbc*/ 	.byte	0x04, 0x11
        /*0dbe*/ 	.short	(.L_587 - .L_586)
	.align		4
.L_586:
        /*0dc0*/ 	.word	index@(_ZN10layer_norm13ln_bwd_kernelINS_13Kernel_traitsIf13__nv_bfloat16S2_S2_fjLj6144ELj1ELj1ELj8ELj16ENS_18Kernel_traits_baseILj6144EfS2_S2_S2_fjLj256EEEEELb1ELb0ELb1ELb1EEEvNS_9BwdParamsE)
        /*0dc4*/ 	.word	0x00000000


	//----- nvinfo : EIATTR_REGCOUNT
	.align		4
.L_587:
        /*0dc8*/ 	.byte	0x04, 0x2f
        /*0dca*/ 	.short	(.L_589 - .L_588)
	.align		4
.L_588:
        /*0dcc*/ 	.word	index@(_ZN10layer_norm22ln_bwd_finalize_kernelINS_22Kernel_traits_finalizeILj6144Ef13__nv_bfloat16S2_S2_fjLb0ELj1024ELj4ENS_18Kernel_traits_baseILj6144EfS2_S2_S2_fjLj1024EEEEELb0ELb1EEEvNS_9BwdParamsE)
        /*0dd0*/ 	.word	0x00000020


	//----- nvinfo : EIATTR_FRAME_SIZE
	.align		4
.L_589:
        /*0dd4*/ 	.byte	0x04, 0x11
        /*0dd6*/ 	.short	(.L_591 - .L_590)
	.align		4
.L_590:
        /*0dd8*/ 	.word	index@(_ZN10layer_norm22ln_bwd_finalize_kernelINS_22Kernel_traits_finalizeILj6144Ef13__nv_bfloat16S2_S2_fjLb0ELj1024ELj4ENS_18Kernel_traits_baseILj6144EfS2_S2_S2_fjLj1024EEEEELb0ELb1EEEvNS_9BwdParamsE)
        /*0ddc*/ 	.word	0x00000000


	//----- nvinfo : EIATTR_REGCOUNT
	.align		4
.L_591:
        /*0de0*/ 	.byte	0x04, 0x2f
        /*0de2*/ 	.short	(.L_593 - .L_592)
	.align		4
.L_592:
        /*0de4*/ 	.word	index@(_ZN10layer_norm13ln_bwd_kernelINS_13Kernel_traitsIf13__nv_bfloat16S2_S2_fjLj6144ELj1ELj1ELj8ELj16ENS_18Kernel_traits_baseILj6144EfS2_S2_S2_fjLj256EEEEELb1ELb0ELb1ELb0EEEvNS_9BwdParamsE)
        /*0de8*/ 	.word	0x000000b4


	//----- nvinfo : EIATTR_FRAME_SIZE
	.align		4
.L_593:
        /*0dec*/ 	.byte	0x04, 0x11
        /*0dee*/ 	.short	(.L_595 - .L_594)
	.align		4
.L_594:
        /*0df0*/ 	.word	index@(_ZN10layer_norm13ln_bwd_kernelINS_13Kernel_traitsIf13__nv_bfloat16S2_S2_fjLj6144ELj1ELj1ELj8ELj16ENS_18Kernel_traits_baseILj6144EfS2_S2_S2_fjLj256EEEEELb1ELb0ELb1ELb0EEEvNS_9BwdParamsE)
        /*0df4*/ 	.word	0x00000000


	//----- nvinfo : EIATTR_REGCOUNT
	.align		4
.L_595:
        /*0df8*/ 	.byte	0x04, 0x2f
        /*0dfa*/ 	.short	(.L_597 - .L_596)
	.align		4
.L_596:
        /*0dfc*/ 	.word	index@(_ZN10layer_norm22ln_bwd_finalize_kernelINS_22Kernel_traits_finalizeILj6144Ef13__nv_bfloat16S2_S2_fjLb0ELj1024ELj4ENS_18Kernel_traits_baseILj6144EfS2_S2_S2_fjLj1024EEEEELb0ELb0EEEvNS_9BwdParamsE)
        /*0e00*/ 	.word	0x00000020


	//----- nvinfo : EIATTR_FRAME_SIZE
	.align		4
.L_597:
        /*0e04*/ 	.byte	0x04, 0x11
        /*0e06*/ 	.short	(.L_599 - .L_598)
	.align		4
.L_598:
        /*0e08*/ 	.word	index@(_ZN10layer_norm22ln_bwd_finalize_kernelINS_22Kernel_traits_finalizeILj6144Ef13__nv_bfloat16S2_S2_fjLb0ELj1024ELj4ENS_18Kernel_traits_baseILj6144EfS2_S2_S2_fjLj1024EEEEELb0ELb0EEEvNS_9BwdParamsE)
        /*0e0c*/ 	.word	0x00000000


	//----- nvinfo : EIATTR_REGCOUNT
	.align		4
.L_599:
        /*0e10*/ 	.byte	0x04, 0x2f
        /*0e12*/ 	.short	(.L_601 - .L_600)
	.align		4
.L_600:
        /*0e14*/ 	.word	index@(_ZN10layer_norm13ln_bwd_kernelINS_13Kernel_traitsIf13__nv_bfloat16S2_S2_fjLj6144ELj1ELj1ELj8ELj16ENS_18Kernel_traits_baseILj6144EfS2_S2_S2_fjLj256EEEEELb1ELb0ELb0ELb1EEEvNS_9BwdParamsE)
        /*0e18*/ 	.word	0x000000be


	//----- nvinfo : EIATTR_FRAME_SIZE
	.align		4
.L_601:
        /*0e1c*/ 	.byte	0x04, 0x11
        /*0e1e*/ 	.short	(.L_603 - .L_602)
	.align		4
.L_602:
        /*0e20*/ 	.word	index@(_ZN10layer_norm13ln_bwd_kernelINS_13Kernel_traitsIf13__nv_bfloat16S2_S2_fjLj6144ELj1ELj1ELj8ELj16ENS_18Kernel_traits_baseILj6144EfS2_S2_S2_fjLj256EEEEELb1ELb0ELb0ELb1EEEvNS_9BwdParamsE)
        /*0e24*/ 	.word	0x00000000


	//----- nvinfo : EIATTR_REGCOUNT
	.align		4
.L_603:
        /*0e28*/ 	.byte	0x04, 0x2f
        /*0e2a*/ 	.short	(.L_605 - .L_604)
	.align		4
.L_604:
        /*0e2c*/ 	.word	index@(_ZN10layer_norm13ln_bwd_kernelINS_13Kernel_traitsIf13__nv_bfloat16S2_S2_fjLj6144ELj1ELj1ELj8ELj16ENS_18Kernel_traits_baseILj6144EfS2_S2_S2_fjLj256EEEEELb1ELb0ELb0ELb0EEEvNS_9BwdParamsE)
        /*0e30*/ 	.word	0x000000ac


	//----- nvinfo : EIATTR_FRAME_SIZE
	.align		4
.L_605:
        /*0e34*/ 	.byte	0x04, 0x11
        /*0e36*/ 	.short	(.L_607 - .L_606)
	.align		4
.L_606:
        /*0e38*/ 	.word	index@(_ZN10layer_norm13ln_bwd_kernelINS_13Kernel_traitsIf13__nv_bfloat16S2_S2_fjLj6144ELj1ELj1ELj8ELj16ENS_18Kernel_traits_baseILj6144EfS2_S2_S2_fjLj256EEEEELb1ELb0ELb0ELb0EEEvNS_9BwdParamsE)
        /*0e3c*/ 	.word	0x00000000


	//----- nvinfo : EIATTR_REGCOUNT
	.align		4
.L_607:
        /*0e40*/ 	.byte	0x04, 0x2f
        /*0e42*/ 	.short	(.L_609 - .L_608)
	.align		4
.L_608:
        /*0e44*/ 	.word	index@(_ZN10layer_norm13ln_bwd_kernelINS_13Kernel_traitsIf13__nv_bfloat16S2_S2_fjLj6144ELj1ELj1ELj8ELj16ENS_18Kernel_traits_baseILj6144EfS2_S2_S2_fjLj256EEEEELb0ELb1ELb1ELb1EEEvNS_9BwdParamsE)
        /*0e48*/ 	.word	0x000000e5


	//----- nvinfo : EIATTR_FRAME_SIZE
	.align		4
.L_609:
        /*0e4c*/ 	.byte	0x04, 0x11
        /*0e4e*/ 	.short	(.L_611 - .L_610)
	.align		4
.L_610:
        /*0e50*/ 	.word	index@(_ZN10layer_norm13ln_bwd_kernelINS_13Kernel_traitsIf13__nv_bfloat16S2_S2_fjLj6144ELj1ELj1ELj8ELj16ENS_18Kernel_traits_baseILj6144EfS2_S2_S2_fjLj256EEEEELb0ELb1ELb1ELb1EEEvNS_9BwdParamsE)
        /*0e54*/ 	.word	0x00000000


	//----- nvinfo : EIATTR_REGCOUNT
	.align		4
.L_611:
        /*0e58*/ 	.byte	0x04, 0x2f
        /*0e5a*/ 	.short	(.L_613 - .L_612)
	.align		4
.L_612:
        /*0e5c*/ 	.word	index@(_ZN10layer_norm13ln_bwd_kernelINS_13Kernel_traitsIf13__nv_bfloat16S2_S2_fjLj6144ELj1ELj1ELj8ELj16ENS_18Kernel_traits_baseILj6144EfS2_S2_S2_fjLj256EEEEELb0ELb1ELb1ELb0EEEvNS_9BwdParamsE)
        /*0e60*/ 	.word	0x000000e4


	//----- nvinfo : EIATTR_FRAME_SIZE
	.align		4
.L_613:
        /*0e64*/ 	.byte	0x04, 0x11
        /*0e66*/ 	.short	(.L_615 - .L_614)
	.align		4
.L_614:
        /*0e68*/ 	.word	index@(_ZN10layer_norm13ln_bwd_kernelINS_13Kernel_traitsIf13__nv_bfloat16S2_S2_fjLj6144ELj1ELj1ELj8ELj16ENS_18Kernel_traits_baseILj6144EfS2_S2_S2_fjLj256EEEEELb0ELb1ELb1ELb0EEEvNS_9BwdParamsE)
        /*0e6c*/ 	.word	0x00000000


	//----- nvinfo : EIATTR_REGCOUNT
	.align		4
.L_615:
        /*0e70*/ 	.byte	0x04, 0x2f
        /*0e72*/ 	.short	(.L_617 - .L_616)
	.align		4
.L_616:
        /*0e74*/ 	.word	index@(_ZN10layer_norm13ln_bwd_kernelINS_13Kernel_traitsIf13__nv_bfloat16S2_S2_fjLj6144ELj1ELj1ELj8ELj16ENS_18Kernel_traits_baseILj6144EfS2_S2_S2_fjLj256EEEEELb0ELb1ELb0ELb1EEEvNS_9BwdParamsE)
        /*0e78*/ 	.word	0x000000d8


	//----- nvinfo : EIATTR_FRAME_SIZE
	.align		4
.L_617:
        /*0e7c*/ 	.byte	0x04, 0x11
        /*0e7e*/ 	.short	(.L_619 - .L_618)
	.align		4
.L_618:
        /*0e80*/ 	.word	index@(_ZN10layer_norm13ln_bwd_kernelINS_13Kernel_traitsIf13__nv_bfloat16S2_S2_fjLj6144ELj1ELj1ELj8ELj16ENS_18Kernel_traits_baseILj6144EfS2_S2_S2_fjLj256EEEEELb0ELb1ELb0ELb1EEEvNS_9BwdParamsE)
        /*0e84*/ 	.word	0x00000000


	//----- nvinfo : EIATTR_REGCOUNT
	.align		4
.L_619:
        /*0e88*/ 	.byte	0x04, 0x2f
        /*0e8a*/ 	.short	(.L_621 - .L_620)
	.align		4
.L_620:
        /*0e8c*/ 	.word	index@(_ZN10layer_norm13ln_bwd_kernelINS_13Kernel_traitsIf13__nv_bfloat16S2_S2_fjLj6144ELj1ELj1ELj8ELj16ENS_18Kernel_traits_baseILj6144EfS2_S2_S2_fjLj256EEEEELb0ELb1ELb0ELb0EEEvNS_9BwdParamsE)
        /*0e90*/ 	.word	0x000000e0


	//----- nvinfo : EIATTR_FRAME_SIZE
	.align		4
.L_621:
        /*0e94*/ 	.byte	0x04, 0x11
        /*0e96*/ 	.short	(.L_623 - .L_622)
	.align		4
.L_622:
        /*0e98*/ 	.word	index@(_ZN10layer_norm13ln_bwd_kernelINS_13Kernel_traitsIf13__nv_bfloat16S2_S2_fjLj6144ELj1ELj1ELj8ELj16ENS_18Kernel_traits_baseILj6144EfS2_S2_S2_fjLj256EEEEELb0ELb1ELb0ELb0EEEvNS_9BwdParamsE)
        /*0e9c*/ 	.word	0x00000000


	//----- nvinfo : EIATTR_REGCOUNT
	.align		4
.L_623:
        /*0ea0*/ 	.byte	0x04, 0x2f
        /*0ea2*/ 	.short	(.L_625 - .L_624)
	.align		4
.L_624:
        /*0ea4*/ 	.word	index@(_ZN10layer_norm13ln_bwd_kernelINS_13Kernel_traitsIf13__nv_bfloat16S2_S2_fjLj6144ELj1ELj1ELj8ELj16ENS_18Kernel_traits_baseILj6144EfS2_S2_S2_fjLj256EEEEELb0ELb0ELb1ELb1EEEvNS_9BwdParamsE)
        /*0ea8*/ 	.word	0x000000af


	//----- nvinfo : EIATTR_FRAME_SIZE
	.align		4
.L_625:
        /*0eac*/ 	.byte	0x04, 0x11
        /*0eae*/ 	.short	(.L_627 - .L_626)
	.align		4
.L_626:
        /*0eb0*/ 	.word	index@(_ZN10layer_norm13ln_bwd_kernelINS_13Kernel_traitsIf13__nv_bfloat16S2_S2_fjLj6144ELj1ELj1ELj8ELj16ENS_18Kernel_traits_baseILj6144EfS2_S2_S2_fjLj256EEEEELb0ELb0ELb1ELb1EEEvNS_9BwdParamsE)
        /*0eb4*/ 	.word	0x00000000


	//----- nvinfo : EIATTR_REGCOUNT
	.align		4
.L_627:
        /*0eb8*/ 	.byte	0x04, 0x2f
        /*0eba*/ 	.short	(.L_629 - .L_628)
	.align		4
.L_628:
        /*0ebc*/ 	.word	index@(_ZN10layer_norm13ln_bwd_kernelINS_13Kernel_traitsIf13__nv_bfloat16S2_S2_fjLj6144ELj1ELj1ELj8ELj16ENS_18Kernel_traits_baseILj6144EfS2_S2_S2_fjLj256EEEEELb0ELb0ELb1ELb0EEEvNS_9BwdParamsE)
        /*0ec0*/ 	.word	0x000000ad


	//----- nvinfo : EIATTR_FRAME_SIZE
	.align		4
.L_629:
        /*0ec4*/ 	.byte	0x04, 0x11
        /*0ec6*/ 	.short	(.L_631 - .L_630)
	.align		4
.L_630:
        /*0ec8*/ 	.word	index@(_ZN10layer_norm13ln_bwd_kernelINS_13Kernel_traitsIf13__nv_bfloat16S2_S2_fjLj6144ELj1ELj1ELj8ELj16ENS_18Kernel_traits_baseILj6144EfS2_S2_S2_fjLj256EEEEELb0ELb0ELb1ELb0EEEvNS_9BwdParamsE)
        /*0ecc*/ 	.word	0x00000000


	//----- nvinfo : EIATTR_REGCOUNT
	.align		4
.L_631:
        /*0ed0*/ 	.byte	0x04, 0x2f
        /*0ed2*/ 	.short	(.L_633 - .L_632)
	.align		4
.L_632:
        /*0ed4*/ 	.word	index@(_ZN10layer_norm13ln_bwd_kernelINS_13Kernel_traitsIf13__nv_bfloat16S2_S2_fjLj6144ELj1ELj1ELj8ELj16ENS_18Kernel_traits_baseILj6144EfS2_S2_S2_fjLj256EEEEELb0ELb0ELb0ELb1EEEvNS_9BwdParamsE)
        /*0ed8*/ 	.word	0x000000ad


	//----- nvinfo : EIATTR_FRAME_SIZE
	.align		4
.L_633:
        /*0edc*/ 	.byte	0x04, 0x11
        /*0ede*/ 	.short	(.L_635 - .L_634)
	.align		4
.L_634:
        /*0ee0*/ 	.word	index@(_ZN10layer_norm13ln_bwd_kernelINS_13Kernel_traitsIf13__nv_bfloat16S2_S2_fjLj6144ELj1ELj1ELj8ELj16ENS_18Kernel_traits_baseILj6144EfS2_S2_S2_fjLj256EEEEELb0ELb0ELb0ELb1EEEvNS_9BwdParamsE)
        /*0ee4*/ 	.word	0x00000000


	//----- nvinfo : EIATTR_REGCOUNT
	.align		4
.L_635:
        /*0ee8*/ 	.byte	0x04, 0x2f
        /*0eea*/ 	.short	(.L_637 - .L_636)
	.align		4
.L_636:
        /*0eec*/ 	.word	index@(_ZN10layer_norm13ln_bwd_kernelINS_13Kernel_traitsIf13__nv_bfloat16S2_S2_fjLj6144ELj1ELj1ELj8ELj16ENS_18Kernel_traits_baseILj6144EfS2_S2_S2_fjLj256EEEEELb0ELb0ELb0ELb0EEEvNS_9BwdParamsE)
        /*0ef0*/ 	.word	0x000000a9


	//----- nvinfo : EIATTR_FRAME_SIZE
	.align		4
.L_637:
        /*0ef4*/ 	.byte	0x04, 0x11
        /*0ef6*/ 	.short	(.L_639 - .L_638)
	.align		4
.L_638:
        /*0ef8*/ 	.word	index@(_ZN10layer_norm13ln_bwd_kernelINS_13Kernel_traitsIf13__nv_bfloat16S2_S2_fjLj6144ELj1ELj1ELj8ELj16ENS_18Kernel_traits_baseILj6144EfS2_S2_S2_fjLj256EEEEELb0ELb0ELb0ELb0EEEvNS_9BwdParamsE)
        /*0efc*/ 	.word	0x00000000


	//----- nvinfo : EIATTR_REGCOUNT
	.align		4
.L_639:
        /*0f00*/ 	.byte	0x04, 0x2f
        /*0f02*/ 	.short	(.L_641 - .L_640)
	.align		4
.L_640:
        /*0f04*/ 	.word	index@(_ZN10layer_norm13ln_bwd_kernelINS_13Kernel_traitsI6__halfS2_S2_S2_fjLj6144ELj1ELj1ELj8ELj16ENS_18Kernel_traits_baseILj6144ES2_S2_S2_S2_fjLj256EEEEELb1ELb1ELb1ELb1EEEvNS_9BwdParamsE)
        /*0f08*/ 	.word	0x000000e2


	//----- nvinfo : EIATTR_FRAME_SIZE
	.align		4
.L_641:
        /*0f0c*/ 	.byte	0x04, 0x11
        /*0f0e*/ 	.short	(.L_643 - .L_642)
	.align		4
.L_642:
        /*0f10*/ 	.word	index@(_ZN10layer_norm13ln_bwd_kernelINS_13Kernel_traitsI6__halfS2_S2_S2_fjLj6144ELj1ELj1ELj8ELj16ENS_18Kernel_traits_baseILj6144ES2_S2_S2_S2_fjLj256EEEEELb1ELb1ELb1ELb1EEEvNS_9BwdParamsE)
        /*0f14*/ 	.word	0x00000000


	//----- nvinfo : EIATTR_REGCOUNT
	.align		4
.L_643:
        /*0f18*/ 	.byte	0x04, 0x2f
        /*0f1a*/ 	.short	(.L_645 - .L_644)
	.align		4
.L_644:
        /*0f1c*/ 	.word	index@(_ZN10layer_norm22ln_bwd_finalize_kernelINS_22Kernel_traits_finalizeILj6144E6__halfS2_S2_S2_fjLb1ELj1024ELj4ENS_18Kernel_traits_baseILj6144ES2_S2_S2_S2_fjLj1024EEEEELb1ELb1EEEvNS_9BwdParamsE)
        /*0f20*/ 	.word	0x00000020


	//----- nvinfo : EIATTR_FRAME_SIZE
	.align		4
.L_645:
        /*0f24*/ 	.byte	0x04, 0x11
        /*0f26*/ 	.short	(.L_647 - .L_646)
	.align		4
.L_646:
        /*0f28*/ 	.word	index@(_ZN10layer_norm22ln_bwd_finalize_kernelINS_22Kernel_traits_finalizeILj6144E6__halfS2_S2_S2_fjLb1ELj1024ELj4ENS_18Kernel_traits_baseILj6144ES2_S2_S2_S2_fjLj1024EEEEELb1ELb1EEEvNS_9BwdParamsE)
        /*0f2c*/ 	.word	0x00000000


	//----- nvinfo : EIATTR_REGCOUNT
	.align		4
.L_647:
        /*0f30*/ 	.byte	0x04, 0x2f
        /*0f32*/ 	.short	(.L_649 - .L_648)
	.align		4
.L_648:
        /*0f34*/ 	.word	index@(_ZN10layer_norm13ln_bwd_kernelINS_13Kernel_traitsI6__halfS2_S2_S2_fjLj6144ELj1ELj1ELj8ELj16ENS_18Kernel_traits_baseILj6144ES2_S2_S2_S2_fjLj256EEEEELb1ELb1ELb1ELb0EEEvNS_9BwdParamsE)
        /*0f38*/ 	.word	0x000000e8


	//----- nvinfo : EIATTR_FRAME_SIZE
	.align		4
.L_649:
        /*0f3c*/ 	.byte	0x04, 0x11
        /*0f3e*/ 	.short	(.L_651 - .L_650)
	.align		4
.L_650:
        /*0f40*/ 	.word	index@(_ZN10layer_norm13ln_bwd_kernelINS_13Kernel_traitsI6__halfS2_S2_S2_fjLj6144ELj1ELj1ELj8ELj16ENS_18Kernel_traits_baseILj6144ES2_S2_S2_S2_fjLj256EEEEELb1ELb1ELb1ELb0EEEvNS_9BwdParamsE)
        /*0f44*/ 	.word	0x00000000


	//----- nvinfo : EIATTR_REGCOUNT
	.align		4
.L_651:
        /*0f48*/ 	.byte	0x04, 0x2f
        /*0f4a*/ 	.short	(.L_653 - .L_652)
	.align		4
.L_652:
        /*0f4c*/ 	.word	index@(_ZN10layer_norm22ln_bwd_finalize_kernelINS_22Kernel_traits_finalizeILj6144E6__halfS2_S2_S2_fjLb1ELj1024ELj4ENS_18Kernel_traits_baseILj6144ES2_S2_S2_S2_fjLj1024EEEEELb1ELb0EEEvNS_9BwdParamsE)
        /*0f50*/ 	.word	0x00000020


	//----- nvinfo : EIATTR_FRAME_SIZE
	.align		4
.L_653:
        /*0f54*/ 	.byte	0x04, 0x11
        /*0f56*/ 	.short	(.L_655 - .L_654)
	.align		4
.L_654:
        /*0f58*/ 	.word	index@(_ZN10layer_norm22ln_bwd_finalize_kernelINS_22Kernel_traits_finalizeILj6144E6__halfS2_S2_S2_fjLb1ELj1024ELj4ENS_18Kernel_traits_baseILj6144ES2_S2_S2_S2_fjLj1024EEEEELb1ELb0EEEvNS_9BwdParamsE)
        /*0f5c*/ 	.word	0x00000000


	//----- nvinfo : EIATTR_REGCOUNT
	.align		4
.L_655:
        /*0f60*/ 	.byte	0x04, 0x2f
        /*0f62*/ 	.short	(.L_657 - .L_656)
	.align		4
.L_656:
        /*0f64*/ 	.word	index@(_ZN10layer_norm13ln_bwd_kernelINS_13Kernel_traitsI6__halfS2_S2_S2_fjLj6144ELj1ELj1ELj8ELj16ENS_18Kernel_traits_baseILj6144ES2_S2_S2_S2_fjLj256EEEEELb1ELb1ELb0ELb1EEEvNS_9BwdParamsE)
        /*0f68*/ 	.word	0x000000e4


	//----- nvinfo : EIATTR_FRAME_SIZE
	.align		4
.L_657:
        /*0f6c*/ 	.byte	0x04, 0x11
        /*0f6e*/ 	.short	(.L_659 - .L_658)
	.align		4
.L_658:
        /*0f70*/ 	.word	index@(_ZN10layer_norm13ln_bwd_kernelINS_13Kernel_traitsI6__halfS2_S2_S2_fjLj6144ELj1ELj1ELj8ELj16ENS_18Kernel_traits_baseILj6144ES2_S2_S2_S2_fjLj256EEEEELb1ELb1ELb0ELb1EEEvNS_9BwdParamsE)
        /*0f74*/ 	.word	0x00000000


	//----- nvinfo : EIATTR_REGCOUNT
	.align		4
.L_659:
        /*0f78*/ 	.byte	0x04, 0x2f
        /*0f7a*/ 	.short	(.L_661 - .L_660)
	.align		4
.L_660:
        /*0f7c*/ 	.word	index@(_ZN10layer_norm13ln_bwd_kernelINS_13Kernel_traitsI6__halfS2_S2_S2_fjLj6144ELj1ELj1ELj8ELj16ENS_18Kernel_traits_baseILj6144ES2_S2_S2_S2_fjLj256EEEEELb1ELb1ELb0ELb0EEEvNS_9BwdParamsE)
        /*0f80*/ 	.word	0x000000ed


	//----- nvinfo : EIATTR_FRAME_SIZE
	.align		4
.L_661:
        /*0f84*/ 	.byte	0x04, 0x11
        /*0f86*/ 	.short	(.L_663 - .L_662)
	.align		4
.L_662:
        /*0f88*/ 	.word	index@(_ZN10layer_norm13ln_bwd_kernelINS_13Kernel_traitsI6__halfS2_S2_S2_fjLj6144ELj1ELj1ELj8ELj16ENS_18Kernel_traits_baseILj6144ES2_S2_S2_S2_fjLj256EEEEELb1ELb1ELb0ELb0EEEvNS_9BwdParamsE)
        /*0f8c*/ 	.word	0x00000000


	//----- nvinfo : EIATTR_REGCOUNT
	.align		4
.L_663:
        /*0f90*/ 	.byte	0x04, 0x2f
        /*0f92*/ 	.short	(.L_665 - .L_664)
	.align		4
.L_664:
        /*0f94*/ 	.word	index@(_ZN10layer_norm13ln_bwd_kernelINS_13Kernel_traitsI6__halfS2_S2_S2_fjLj6144ELj1ELj1ELj8ELj16ENS_18Kernel_traits_baseILj6144ES2_S2_S2_S2_fjLj256EEEEELb1ELb0ELb1ELb1EEEvNS_9BwdParamsE)
        /*0f98*/ 	.word	0x000000be


	//----- nvinfo : EIATTR_FRAME_SIZE
	.align		4
.L_665:
        /*0f9c*/ 	.byte	0x04, 0x11
        /*0f9e*/ 	.short	(.L_667 - .L_666)
	.align		4
.L_666:
        /*0fa0*/ 	.word	index@(_ZN10layer_norm13ln_bwd_kernelINS_13Kernel_traitsI6__halfS2_S2_S2_fjLj6144ELj1ELj1ELj8ELj16ENS_18Kernel_traits_baseILj6144ES2_S2_S2_S2_fjLj256EEEEELb1ELb0ELb1ELb1EEEvNS_9BwdParamsE)
        /*0fa4*/ 	.word	0x00000000


	//----- nvinfo : EIATTR_REGCOUNT
	.align		4
.L_667:
        /*0fa8*/ 	.byte	0x04, 0x2f
        /*0faa*/ 	.short	(.L_669 - .L_668)
	.align		4
.L_668:
        /*0fac*/ 	.word	index@(_ZN10layer_norm22ln_bwd_finalize_kernelINS_22Kernel_traits_finalizeILj6144E6__halfS2_S2_S2_fjLb0ELj1024ELj4ENS_18Kernel_traits_baseILj6144ES2_S2_S2_S2_fjLj1024EEEEELb0ELb1EEEvNS_9BwdParamsE)
        /*0fb0*/ 	.word	0x00000020


	//----- nvinfo : EIATTR_FRAME_SIZE
	.align		4
.L_669:
        /*0fb4*/ 	.byte	0x04, 0x11
        /*0fb6*/ 	.short	(.L_671 - .L_670)
	.align		4
.L_670:
        /*0fb8*/ 	.word	index@(_ZN10layer_norm22ln_bwd_finalize_kernelINS_22Kernel_traits_finalizeILj6144E6__halfS2_S2_S2_fjLb0ELj1024ELj4ENS_18Kernel_traits_baseILj6144ES2_S2_S2_S2_fjLj1024EEEEELb0ELb1EEEvNS_9BwdParamsE)
        /*0fbc*/ 	.word	0x00000000


	//----- nvinfo : EIATTR_REGCOUNT
	.align		4
.L_671:
        /*0fc0*/ 	.byte	0x04, 0x2f
        /*0fc2*/ 	.short	(.L_673 - .L_672)
	.align		4
.L_672:
        /*0fc4*/ 	.word	index@(_ZN10layer_norm13ln_bwd_kernelINS_13Kernel_traitsI6__halfS2_S2_S2_fjLj6144ELj1ELj1ELj8ELj16ENS_18Kernel_traits_baseILj6144ES2_S2_S2_S2_fjLj256EEEEELb1ELb0ELb1ELb0EEEvNS_9BwdParamsE)
        /*0fc8*/ 	.word	0x000000b4


	//----- nvinfo : EIATTR_FRAME_SIZE
	.align		4
.L_673:
        /*0fcc*/ 	.byte	0x04, 0x11
        /*0fce*/ 	.short	(.L_675 - .L_674)
	.align		4
.L_674:
        /*0fd0*/ 	.word	index@(_ZN10layer_norm13ln_bwd_kernelINS_13Kernel_traitsI6__halfS2_S2_S2_fjLj6144ELj1ELj1ELj8ELj16ENS_18Kernel_traits_baseILj6144ES2_S2_S2_S2_fjLj256EEEEELb1ELb0ELb1ELb0EEEvNS_9BwdParamsE)
        /*0fd4*/ 	.word	0x00000000


	//----- nvinfo : EIATTR_REGCOUNT
	.align		4
.L_675:
        /*0fd8*/ 	.byte	0x04, 0x2f
        /*0fda*/ 	.short	(.L_677 - .L_676)
	.align		4
.L_676:
        /*0fdc*/ 	.word	index@(_ZN10layer_norm22ln_bwd_finalize_kernelINS_22Kernel_traits_finalizeILj6144E6__halfS2_S2_S2_fjLb0ELj1024ELj4ENS_18Kernel_traits_baseILj6144ES2_S2_S2_S2_fjLj1024EEEEELb0ELb0EEEvNS_9BwdParamsE)
        /*0fe0*/ 	.word	0x00000020


	//----- nvinfo : EIATTR_FRAME_SIZE
	.align		4
.L_677:
        /*0fe4*/ 	.byte	0x04, 0x11
        /*0fe6*/ 	.short	(.L_679 - .L_678)
	.align		4
.L_678:
        /*0fe8*/ 	.word	index@(_ZN10layer_norm22ln_bwd_finalize_kernelINS_22Kernel_traits_finalizeILj6144E6__halfS2_S2_S2_fjLb0ELj1024ELj4ENS_18Kernel_traits_baseILj6144ES2_S2_S2_S2_fjLj1024EEEEELb0ELb0EEEvNS_9BwdParamsE)
        /*0fec*/ 	.word	0x00000000


	//----- nvinfo : EIATTR_REGCOUNT
	.align		4
.L_679:
        /*0ff0*/ 	.byte	0x04, 0x2f
        /*0ff2*/ 	.short	(.L_681 - .L_680)
	.align		4
.L_680:
        /*0ff4*/ 	.word	index@(_ZN10layer_norm13ln_bwd_kernelINS_13Kernel_traitsI6__halfS2_S2_S2_fjLj6144ELj1ELj1ELj8ELj16ENS_18Kernel_traits_baseILj6144ES2_S2_S2_S2_fjLj256EEEEELb1ELb0ELb0ELb1EEEvNS_9BwdParamsE)
        /*0ff8*/ 	.word	0x000000b6


	//----- nvinfo : EIATTR_FRAME_SIZE
	.align		4
.L_681:
        /*0ffc*/ 	.byte	0x04, 0x11
        /*0ffe*/ 	.short	(.L_683 - .L_682)
	.align		4
.L_682:
        /*1000*/ 	.word	index@(_ZN10layer_norm13ln_bwd_kernelINS_13Kernel_traitsI6__halfS2_S2_S2_fjLj6144ELj1ELj1ELj8ELj16ENS_18Kernel_traits_baseILj6144ES2_S2_S2_S2_fjLj256EEEEELb1ELb0ELb0ELb1EEEvNS_9BwdParamsE)
        /*1004*/ 	.word	0x00000000


	//----- nvinfo : EIATTR_REGCOUNT
	.align		4
.L_683:
        /*1008*/ 	.byte	0x04, 0x2f
        /*100a*/ 	.short	(.L_685 - .L_684)
	.align		4
.L_684:
        /*100c*/ 	.word	index@(_ZN10layer_norm13ln_bwd_kernelINS_13Kernel_traitsI6__halfS2_S2_S2_fjLj6144ELj1ELj1ELj8ELj16ENS_18Kernel_traits_baseILj6144ES2_S2_S2_S2_fjLj256EEEEELb1ELb0ELb0ELb0EEEvNS_9BwdParamsE)
        /*1010*/ 	.word	0x000000af


	//----- nvinfo : EIATTR_FRAME_SIZE
	.align		4
.L_685:
        /*1014*/ 	.byte	0x04, 0x11
        /*1016*/ 	.short	(.L_687 - .L_686)
	.align		4
.L_686:
        /*1018*/ 	.word	index@(_ZN10layer_norm13ln_bwd_kernelINS_13Kernel_traitsI6__halfS2_S2_S2_fjLj6144ELj1ELj1ELj8ELj16ENS_18Kernel_traits_baseILj6144ES2_S2_S2_S2_fjLj256EEEEELb1ELb0ELb0ELb0EEEvNS_9BwdParamsE)
        /*101c*/ 	.word	0x00000000


	//----- nvinfo : EIATTR_REGCOUNT
	.align		4
.L_687:
        /*1020*/ 	.byte	0x04, 0x2f
        /*1022*/ 	.short	(.L_689 - .L_688)
	.align		4
.L_688:
        /*1024*/ 	.word	index@(_ZN10layer_norm13ln_bwd_kernelINS_13Kernel_traitsI6__halfS2_S2_S2_fjLj6144ELj1ELj1ELj8ELj16ENS_18Kernel_traits_baseILj6144ES2_S2_S2_S2_fjLj256EEEEELb0ELb1ELb1ELb1EEEvNS_9BwdParamsE)
        /*1028*/ 	.word	0x000000e0


	//----- nvinfo : EIATTR_FRAME_SIZE
	.align		4
.L_689:
        /*102c*/ 	.byte	0x04, 0x11
        /*102e*/ 	.short	(.L_691 - .L_690)
	.align		4
.L_690:
        /*1030*/ 	.word	index@(_ZN10layer_norm13ln_bwd_kernelINS_13Kernel_traitsI6__halfS2_S2_S2_fjLj6144ELj1ELj1ELj8ELj16ENS_18Kernel_traits_baseILj6144ES2_S2_S2_S2_fjLj256EEEEELb0ELb1ELb1ELb1EEEvNS_9BwdParamsE)
        /*1034*/ 	.word	0x00000000


	//----- nvinfo : EIATTR_REGCOUNT
	.align		4
.L_691:
        /*1038*/ 	.byte	0x04, 0x2f
        /*103a*/ 	.short	(.L_693 - .L_692)
	.align		4
.L_692:
        /*103c*/ 	.word	index@(_ZN10layer_norm13ln_bwd_kernelINS_13Kernel_traitsI6__halfS2_S2_S2_fjLj6144ELj1ELj1ELj8ELj16ENS_18Kernel_traits_baseILj6144ES2_S2_S2_S2_fjLj256EEEEELb0ELb1ELb1ELb0EEEvNS_9BwdParamsE)
        /*1040*/ 	.word	0x000000e4


	//----- nvinfo : EIATTR_FRAME_SIZE
	.align		4
.L_693:
        /*1044*/ 	.byte	0x04, 0x11
        /*1046*/ 	.short	(.L_695 - .L_694)
	.align		4
.L_694:
        /*1048*/ 	.word	index@(_ZN10layer_norm13ln_bwd_kernelINS_13Kernel_traitsI6__halfS2_S2_S2_fjLj6144ELj1ELj1ELj8ELj16ENS_18Kernel_traits_baseILj6144ES2_S2_S2_S2_fjLj256EEEEELb0ELb1ELb1ELb0EEEvNS_9BwdParamsE)
        /*104c*/ 	.word	0x00000000


	//----- nvinfo : EIATTR_REGCOUNT
	.align		4
.L_695:
        /*1050*/ 	.byte	0x04, 0x2f
        /*1052*/ 	.short	(.L_697 - .L_696)
	.align		4
.L_696:
        /*1054*/ 	.word	index@(_ZN10layer_norm13ln_bwd_kernelINS_13Kernel_traitsI6__halfS2_S2_S2_fjLj6144ELj1ELj1ELj8ELj16ENS_18Kernel_traits_baseILj6144ES2_S2_S2_S2_fjLj256EEEEELb0ELb1ELb0ELb1EEEvNS_9BwdParamsE)
        /*1058*/ 	.word	0x000000de


	//----- nvinfo : EIATTR_FRAME_SIZE
	.align		4
.L_697:
        /*105c*/ 	.byte	0x04, 0x11
        /*105e*/ 	.short	(.L_699 - .L_698)
	.align		4
.L_698:
        /*1060*/ 	.word	index@(_ZN10layer_norm13ln_bwd_kernelINS_13Kernel_traitsI6__halfS2_S2_S2_fjLj6144ELj1ELj1ELj8ELj16ENS_18Kernel_traits_baseILj6144ES2_S2_S2_S2_fjLj256EEEEELb0ELb1ELb0ELb1EEEvNS_9BwdParamsE)
        /*1064*/ 	.word	0x00000000


	//----- nvinfo : EIATTR_REGCOUNT
	.align		4
.L_699:
        /*1068*/ 	.byte	0x04, 0x2f
        /*106a*/ 	.short	(.L_701 - .L_700)
	.align		4
.L_700:
        /*106c*/ 	.word	index@(_ZN10layer_norm13ln_bwd_kernelINS_13Kernel_traitsI6__halfS2_S2_S2_fjLj6144ELj1ELj1ELj8ELj16ENS_18Kernel_traits_baseILj6144ES2_S2_S2_S2_fjLj256EEEEELb0ELb1ELb0ELb0EEEvNS_9BwdParamsE)
        /*1070*/ 	.word	0x000000e2


	//----- nvinfo : EIATTR_FRAME_SIZE
	.align		4
.L_701:
        /*1074*/ 	.byte	0x04, 0x11
        /*1076*/ 	.short	(.L_703 - .L_702)
	.align		4
.L_702:
        /*1078*/ 	.word	index@(_ZN10layer_norm13ln_bwd_kernelINS_13Kernel_traitsI6__halfS2_S2_S2_fjLj6144ELj1ELj1ELj8ELj16ENS_18Kernel_traits_baseILj6144ES2_S2_S2_S2_fjLj256EEEEELb0ELb1ELb0ELb0EEEvNS_9BwdParamsE)
        /*107c*/ 	.word	0x00000000


	//----- nvinfo : EIATTR_REGCOUNT
	.align		4
.L_703:
        /*1080*/ 	.byte	0x04, 0x2f
        /*1082*/ 	.short	(.L_705 - .L_704)
	.align		4
.L_704:
        /*1084*/ 	.word	index@(_ZN10layer_norm13ln_bwd_kernelINS_13Kernel_traitsI6__halfS2_S2_S2_fjLj6144ELj1ELj1ELj8ELj16ENS_18Kernel_traits_baseILj6144ES2_S2_S2_S2_fjLj256EEEEELb0ELb0ELb1ELb1EEEvNS_9BwdParamsE)
        /*1088*/ 	.word	0x000000bc


	//----- nvinfo : EIATTR_FRAME_SIZE
	.align		4
.L_705:
        /*108c*/ 	.byte	0x04, 0x11
        /*108e*/ 	.short	(.L_707 - .L_706)
	.align		4
.L_706:
        /*1090*/ 	.word	index@(_ZN10layer_norm13ln_bwd_kernelINS_13Kernel_traitsI6__halfS2_S2_S2_fjLj6144ELj1ELj1ELj8ELj16ENS_18Kernel_traits_baseILj6144ES2_S2_S2_S2_fjLj256EEEEELb0ELb0ELb1ELb1EEEvNS_9BwdParamsE)
        /*1094*/ 	.word	0x00000000


	//----- nvinfo : EIATTR_REGCOUNT
	.align		4
.L_707:
        /*1098*/ 	.byte	0x04, 0x2f
        /*109a*/ 	.short	(.L_709 - .L_708)
	.align		4
.L_708:
        /*109c*/ 	.word	index@(_ZN10layer_norm13ln_bwd_kernelINS_13Kernel_traitsI6__halfS2_S2_S2_fjLj6144ELj1ELj1ELj8ELj16ENS_18Kernel_traits_baseILj6144ES2_S2_S2_S2_fjLj256EEEEELb0ELb0ELb1ELb0EEEvNS_9BwdParamsE)
        /*10a0*/ 	.word	0x000000ad


	//----- nvinfo : EIATTR_FRAME_SIZE
	.align		4
.L_709:
        /*10a4*/ 	.byte	0x04, 0x11
        /*10a6*/ 	.short	(.L_711 - .L_710)
	.align		4
.L_710:
        /*10a8*/ 	.word	index@(_ZN10layer_norm13ln_bwd_kernelINS_13Kernel_traitsI6__halfS2_S2_S2_fjLj6144ELj1ELj1ELj8ELj16ENS_18Kernel_traits_baseILj6144ES2_S2_S2_S2_fjLj256EEEEELb0ELb0ELb1ELb0EEEvNS_9BwdParamsE)
        /*10ac*/ 	.word	0x00000000


	//----- nvinfo : EIATTR_REGCOUNT
	.align		4
.L_711:
        /*10b0*/ 	.byte	0x04, 0x2f
        /*10b2*/ 	.short	(.L_713 - .L_712)
	.align		4
.L_712:
        /*10b4*/ 	.word	index@(_ZN10layer_norm13ln_bwd_kernelINS_13Kernel_traitsI6__halfS2_S2_S2_fjLj6144ELj1ELj1ELj8ELj16ENS_18Kernel_traits_baseILj6144ES2_S2_S2_S2_fjLj256EEEEELb0ELb0ELb0ELb1EEEvNS_9BwdParamsE)
        /*10b8*/ 	.word	0x000000a7


	//----- nvinfo : EIATTR_FRAME_SIZE
	.align		4
.L_713:
        /*10bc*/ 	.byte	0x04, 0x11
        /*10be*/ 	.short	(.L_715 - .L_714)
	.align		4
.L_714:
        /*10c0*/ 	.word	index@(_ZN10layer_norm13ln_bwd_kernelINS_13Kernel_traitsI6__halfS2_S2_S2_fjLj6144ELj1ELj1ELj8ELj16ENS_18Kernel_traits_baseILj6144ES2_S2_S2_S2_fjLj256EEEEELb0ELb0ELb0ELb1EEEvNS_9BwdParamsE)
        /*10c4*/ 	.word	0x00000000


	//----- nvinfo : EIATTR_REGCOUNT
	.align		4
.L_715:
        /*10c8*/ 	.byte	0x04, 0x2f
        /*10ca*/ 	.short	(.L_717 - .L_716)
	.align		4
.L_716:
        /*10cc*/ 	.word	index@(_ZN10layer_norm13ln_bwd_kernelINS_13Kernel_traitsI6__halfS2_S2_S2_fjLj6144ELj1ELj1ELj8ELj16ENS_18Kernel_traits_baseILj6144ES2_S2_S2_S2_fjLj256EEEEELb0ELb0ELb0ELb0EEEvNS_9BwdParamsE)
        /*10d0*/ 	.word	0x000000a9


	//----- nvinfo : EIATTR_FRAME_SIZE
	.align		4
.L_717:
        /*10d4*/ 	.byte	0x04, 0x11
        /*10d6*/ 	.short	(.L_719 - .L_718)
	.align		4
.L_718:
        /*10d8*/ 	.word	index@(_ZN10layer_norm13ln_bwd_kernelINS_13Kernel_traitsI6__halfS2_S2_S2_fjLj6144ELj1ELj1ELj8ELj16ENS_18Kernel_traits_baseILj6144ES2_S2_S2_S2_fjLj256EEEEELb0ELb0ELb0ELb0EEEvNS_9BwdParamsE)
        /*10dc*/ 	.word	0x00000000


	//----- nvinfo : EIATTR_REGCOUNT
	.align		4
.L_719:
        /*10e0*/ 	.byte	0x04, 0x2f
        /*10e2*/ 	.short	(.L_721 - .L_720)
	.align		4
.L_720:
        /*10e4*/ 	.word	index@(_ZN10layer_norm13ln_bwd_kernelINS_13Kernel_traitsI13__nv_bfloat16S2_S2_S2_fjLj6144ELj1ELj1ELj8ELj16ENS_18Kernel_traits_baseILj6144ES2_S2_S2_S2_fjLj256EEEEELb1ELb1ELb1ELb1EEEvNS_9BwdParamsE)
        /*10e8*/ 	.word	0x000000e6


	//----- nvinfo : EIATTR_FRAME_SIZE
	.align		4
.L_721:
        /*10ec*/ 	.byte	0x04, 0x11
        /*10ee*/ 	.short	(.L_723 - .L_722)
	.align		4
.L_722:
        /*10f0*/ 	.word	index@(_ZN10layer_norm13ln_bwd_kernelINS_13Kernel_traitsI13__nv_bfloat16S2_S2_S2_fjLj6144ELj1ELj1ELj8ELj16ENS_18Kernel_traits_baseILj6144ES2_S2_S2_S2_fjLj256EEEEELb1ELb1ELb1ELb1EEEvNS_9BwdParamsE)
        /*10f4*/ 	.word	0x00000000


	//----- nvinfo : EIATTR_REGCOUNT
	.align		4
.L_723:
        /*10f8*/ 	.byte	0x04, 0x2f
        /*10fa*/ 	.short	(.L_725 - .L_724)
	.align		4
.L_724:
        /*10fc*/ 	.word	index@(_ZN10layer_norm22ln_bwd_finalize_kernelINS_22Kernel_traits_finalizeILj6144E13__nv_bfloat16S2_S2_S2_fjLb1ELj1024ELj4ENS_18Kernel_traits_baseILj6144ES2_S2_S2_S2_fjLj1024EEEEELb1ELb1EEEvNS_9BwdParamsE)
        /*1100*/ 	.word	0x00000020


	//----- nvinfo : EIATTR_FRAME_SIZE
	.align		4
.L_725:
        /*1104*/ 	.byte	0x04, 0x11
        /*1106*/ 	.short	(.L_727 - .L_726)
	.align		4
.L_726:
        /*1108*/ 	.word	index@(_ZN10layer_norm22ln_bwd_finalize_kernelINS_22Kernel_traits_finalizeILj6144E13__nv_bfloat16S2_S2_S2_fjLb1ELj1024ELj4ENS_18Kernel_traits_baseILj6144ES2_S2_S2_S2_fjLj1024EEEEELb1ELb1EEEvNS_9BwdParamsE)
        /*110c*/ 	.word	0x00000000


	//----- nvinfo : EIATTR_REGCOUNT
	.align		4
.L_727:
        /*1110*/ 	.byte	0x04, 0x2f
        /*1112*/ 	.short	(.L_729 - .L_728)
	.align		4
.L_728:
        /*1114*/ 	.word	index@(_ZN10layer_norm13ln_bwd_kernelINS_13Kernel_traitsI13__nv_bfloat16S2_S2_S2_fjLj6144ELj1ELj1ELj8ELj16ENS_18Kernel_traits_baseILj6144ES2_S2_S2_S2_fjLj256EEEEELb1ELb1ELb1ELb0EEEvNS_9BwdParamsE)
        /*1118*/ 	.word	0x000000e8


	//----- nvinfo : EIATTR_FRAME_SIZE
	.align		4
.L_729:
        /*111c*/ 	.byte	0x04, 0x11
        /*111e*/ 	.short	(.L_731 - .L_730)
	.align		4
.L_730:
        /*1120*/ 	.word	index@(_ZN10layer_norm13ln_bwd_kernelINS_13Kernel_traitsI13__nv_bfloat16S2_S2_S2_fjLj6144ELj1ELj1ELj8ELj16ENS_18Kernel_traits_baseILj6144ES2_S2_S2_S2_fjLj256EEEEELb1ELb1ELb1ELb0EEEvNS_9BwdParamsE)
        /*1124*/ 	.word	0x00000000


	//----- nvinfo : EIATTR_REGCOUNT
	.align		4
.L_731:
        /*1128*/ 	.byte	0x04, 0x2f
        /*112a*/ 	.short	(.L_733 - .L_732)
	.align		4
.L_732:
        /*112c*/ 	.word	index@(_ZN10layer_norm22ln_bwd_finalize_kernelINS_22Kernel_traits_finalizeILj6144E13__nv_bfloat16S2_S2_S2_fjLb1ELj1024ELj4ENS_18Kernel_traits_baseILj6144ES2_S2_S2_S2_fjLj1024EEEEELb1ELb0EEEvNS_9BwdParamsE)
        /*1130*/ 	.word	0x00000020


	//----- nvinfo : EIATTR_FRAME_SIZE
	.align		4
.L_733:
        /*1134*/ 	.byte	0x04, 0x11
        /*1136*/ 	.short	(.L_735 - .L_734)
	.align		4
.L_734:
        /*1138*/ 	.word	index@(_ZN10layer_norm22ln_bwd_finalize_kernelINS_22Kernel_traits_finalizeILj6144E13__nv_bfloat16S2_S2_S2_fjLb1ELj1024ELj4ENS_18Kernel_traits_baseILj6144ES2_S2_S2_S2_fjLj1024EEEEELb1ELb0EEEvNS_9BwdParamsE)
        /*113c*/ 	.word	0x00000000


	//----- nvinfo : EIATTR_REGCOUNT
	.align		4
.L_735:
        /*1140*/ 	.byte	0x04, 0x2f
        /*1142*/ 	.short	(.L_737 - .L_736)
	.align		4
.L_736:
        /*1144*/ 	.word	index@(_ZN10layer_norm13ln_bwd_kernelINS_13Kernel_traitsI13__nv_bfloat16S2_S2_S2_fjLj6144ELj1ELj1ELj8ELj16ENS_18Kernel_traits_baseILj6144ES2_S2_S2_S2_fjLj256EEEEELb1ELb1ELb0ELb1EEEvNS_9BwdParamsE)
        /*1148*/ 	.word	0x000000dc


	//----- nvinfo : EIATTR_FRAME_SIZE
	.align		4
.L_737:
        /*114c*/ 	.byte	0x04, 0x11
        /*114e*/ 	.short	(.L_739 - .L_738)
	.align		4
.L_738:
        /*1150*/ 	.word	index@(_ZN10layer_norm13ln_bwd_kernelINS_13Kernel_traitsI13__nv_bfloat16S2_S2_S2_fjLj6144ELj1ELj1ELj8ELj16ENS_18Kernel_traits_baseILj6144ES2_S2_S2_S2_fjLj256EEEEELb1ELb1ELb0ELb1EEEvNS_9BwdParamsE)
        /*1154*/ 	.word	0x00000000


	//----- nvinfo : EIATTR_REGCOUNT
	.align		4
.L_739:
        /*1158*/ 	.byte	0x04, 0x2f
        /*115a*/ 	.short	(.L_741 - .L_740)
	.align		4
.L_740:
        /*115c*/ 	.word	index@(_ZN10layer_norm13ln_bwd_kernelINS_13Kernel_traitsI13__nv_bfloat16S2_S2_S2_fjLj6144ELj1ELj1ELj8ELj16ENS_18Kernel_traits_baseILj6144ES2_S2_S2_S2_fjLj256EEEEELb1ELb1ELb0ELb0EEEvNS_9BwdParamsE)
        /*1160*/ 	.word	0x000000e9


	//----- nvinfo : EIATTR_FRAME_SIZE
	.align		4
.L_741:
        /*1164*/ 	.byte	0x04, 0x11
        /*1166*/ 	.short	(.L_743 - .L_742)
	.align		4
.L_742:
        /*1168*/ 	.word	index@(_ZN10layer_norm13ln_bwd_kernelINS_13Kernel_traitsI13__nv_bfloat16S2_S2_S2_fjLj6144ELj1ELj1ELj8ELj16ENS_18Kernel_traits_baseILj6144ES2_S2_S2_S2_fjLj256EEEEELb1ELb1ELb0ELb0EEEvNS_9BwdParamsE)
        /*116c*/ 	.word	0x00000000


	//----- nvinfo : EIATTR_REGCOUNT
	.align		4
.L_743:
        /*1170*/ 	.byte	0x04, 0x2f
        /*1172*/ 	.short	(.L_745 - .L_744)
	.align		4
.L_744:
        /*1174*/ 	.word	index@(_ZN10layer_norm13ln_bwd_kernelINS_13Kernel_traitsI13__nv_bfloat16S2_S2_S2_fjLj6144ELj1ELj1ELj8ELj16ENS_18Kernel_traits_baseILj6144ES2_S2_S2_S2_fjLj256EEEEELb1ELb0ELb1ELb1EEEvNS_9BwdParamsE)
        /*1178*/ 	.word	0x000000bc


	//----- nvinfo : EIATTR_FRAME_SIZE
	.align		4
.L_745:
        /*117c*/ 	.byte	0x04, 0x11
        /*117e*/ 	.short	(.L_747 - .L_746)
	.align		4
.L_746:
        /*1180*/ 	.word	index@(_ZN10layer_norm13ln_bwd_kernelINS_13Kernel_traitsI13__nv_bfloat16S2_S2_S2_fjLj6144ELj1ELj1ELj8ELj16ENS_18Kernel_traits_baseILj6144ES2_S2_S2_S2_fjLj256EEEEELb1ELb0ELb1ELb1EEEvNS_9BwdParamsE)
        /*1184*/ 	.word	0x00000000


	//----- nvinfo : EIATTR_REGCOUNT
	.align		4
.L_747:
        /*1188*/ 	.byte	0x04, 0x2f
        /*118a*/ 	.short	(.L_749 - .L_748)
	.align		4
.L_748:
        /*118c*/ 	.word	index@(_ZN10layer_norm22ln_bwd_finalize_kernelINS_22Kernel_traits_finalizeILj6144E13__nv_bfloat16S2_S2_S2_fjLb0ELj1024ELj4ENS_18Kernel_traits_baseILj6144ES2_S2_S2_S2_fjLj1024EEEEELb0ELb1EEEvNS_9BwdParamsE)
        /*1190*/ 	.word	0x00000020


	//----- nvinfo : EIATTR_FRAME_SIZE
	.align		4
.L_749:
        /*1194*/ 	.byte	0x04, 0x11
        /*1196*/ 	.short	(.L_751 - .L_750)
	.align		4
.L_750:
        /*1198*/ 	.word	index@(_ZN10layer_norm22ln_bwd_finalize_kernelINS_22Kernel_traits_finalizeILj6144E13__nv_bfloat16S2_S2_S2_fjLb0ELj1024ELj4ENS_18Kernel_traits_baseILj6144ES2_S2_S2_S2_fjLj1024EEEEELb0ELb1EEEvNS_9BwdParamsE)
        /*119c*/ 	.word	0x00000000


	//----- nvinfo : EIATTR_REGCOUNT
	.align		4
.L_751:
        /*11a0*/ 	.byte	0x04, 0x2f
        /*11a2*/ 	.short	(.L_753 - .L_752)
	.align		4
.L_752:
        /*11a4*/ 	.word	index@(_ZN10layer_norm13ln_bwd_kernelINS_13Kernel_traitsI13__nv_bfloat16S2_S2_S2_fjLj6144ELj1ELj1ELj8ELj16ENS_18Kernel_traits_baseILj6144ES2_S2_S2_S2_fjLj256EEEEELb1ELb0ELb1ELb0EEEvNS_9BwdParamsE)
        /*11a8*/ 	.word	0x000000b4


	//----- nvinfo : EIATTR_FRAME_SIZE
	.align		4
.L_753:
        /*11ac*/ 	.byte	0x04, 0x11
        /*11ae*/ 	.short	(.L_755 - .L_754)
	.align		4
.L_754:
        /*11b0*/ 	.word	index@(_ZN10layer_norm13ln_bwd_kernelINS_13Kernel_traitsI13__nv_bfloat16S2_S2_S2_fjLj6144ELj1ELj1ELj8ELj16ENS_18Kernel_traits_baseILj6144ES2_S2_S2_S2_fjLj256EEEEELb1ELb0ELb1ELb0EEEvNS_9BwdParamsE)
        /*11b4*/ 	.word	0x00000000


	//----- nvinfo : EIATTR_REGCOUNT
	.align		4
.L_755:
        /*11b8*/ 	.byte	0x04, 0x2f
        /*11ba*/ 	.short	(.L_757 - .L_756)
	.align		4
.L_756:
        /*11bc*/ 	.word	index@(_ZN10layer_norm22ln_bwd_finalize_kernelINS_22Kernel_traits_finalizeILj6144E13__nv_bfloat16S2_S2_S2_fjLb0ELj1024ELj4ENS_18Kernel_traits_baseILj6144ES2_S2_S2_S2_fjLj1024EEEEELb0ELb0EEEvNS_9BwdParamsE)
        /*11c0*/ 	.word	0x00000020


	//----- nvinfo : EIATTR_FRAME_SIZE
	.align		4
.L_757:
        /*11c4*/ 	.byte	0x04, 0x11
        /*11c6*/ 	.short	(.L_759 - .L_758)
	.align		4
.L_758:
        /*11c8*/ 	.word	index@(_ZN10layer_norm22ln_bwd_finalize_kernelINS_22Kernel_traits_finalizeILj6144E13__nv_bfloat16S2_S2_S2_fjLb0ELj1024ELj4ENS_18Kernel_traits_baseILj6144ES2_S2_S2_S2_fjLj1024EEEEELb0ELb0EEEvNS_9BwdParamsE)
        /*11cc*/ 	.word	0x00000000


	//----- nvinfo : EIATTR_REGCOUNT
	.align		4
.L_759:
        /*11d0*/ 	.byte	0x04, 0x2f
        /*11d2*/ 	.short	(.L_761 - .L_760)
	.align		4
.L_760:
        /*11d4*/ 	.word	index@(_ZN10layer_norm13ln_bwd_kernelINS_13Kernel_traitsI13__nv_bfloat16S2_S2_S2_fjLj6144ELj1ELj1ELj8ELj16ENS_18Kernel_traits_baseILj6144ES2_S2_S2_S2_fjLj256EEEEELb1ELb0ELb0ELb1EEEvNS_9BwdParamsE)
        /*11d8*/ 	.word	0x000000ae


	//----- nvinfo : EIATTR_FRAME_SIZE
	.align		4
.L_761:
        /*11dc*/ 	.byte	0x04, 0x11
        /*11de*/ 	.short	(.L_763 - .L_762)
	.align		4
.L_762:
        /*11e0*/ 	.word	index@(_ZN10layer_norm13ln_bwd_kernelINS_13Kernel_traitsI13__nv_bfloat16S2_S2_S2_fjLj6144ELj1ELj1ELj8ELj16ENS_18Kernel_traits_baseILj6144ES2_S2_S2_S2_fjLj256EEEEELb1ELb0ELb0ELb1EEEvNS_9BwdParamsE)
        /*11e4*/ 	.word	0x00000000


	//----- nvinfo : EIATTR_REGCOUNT
	.align		4
.L_763:
        /*11e8*/ 	.byte	0x04, 0x2f
        /*11ea*/ 	.short	(.L_765 - .L_764)
	.align		4
.L_764:
        /*11ec*/ 	.word	index@(_ZN10layer_norm13ln_bwd_kernelINS_13Kernel_traitsI13__nv_bfloat16S2_S2_S2_fjLj6144ELj1ELj1ELj8ELj16ENS_18Kernel_traits_baseILj6144ES2_S2_S2_S2_fjLj256EEEEELb1ELb0ELb0ELb0EEEvNS_9BwdParamsE)
        /*11f0*/ 	.word	0x000000ac


	//----- nvinfo : EIATTR_FRAME_SIZE
	.align		4
.L_765:
        /*11f4*/ 	.byte	0x04, 0x11
        /*11f6*/ 	.short	(.L_767 - .L_766)
	.align		4
.L_766:
        /*11f8*/ 	.word	index@(_ZN10layer_norm13ln_bwd_kernelINS_13Kernel_traitsI13__nv_bfloat16S2_S2_S2_fjLj6144ELj1ELj1ELj8ELj16ENS_18Kernel_traits_baseILj6144ES2_S2_S2_S2_fjLj256EEEEELb1ELb0ELb0ELb0EEEvNS_9BwdParamsE)
        /*11fc*/ 	.word	0x00000000


	//----- nvinfo : EIATTR_REGCOUNT
	.align		4
.L_767:
        /*1200*/ 	.byte	0x04, 0x2f
        /*1202*/ 	.short	(.L_769 - .L_768)
	.align		4
.L_768:
        /*1204*/ 	.word	index@(_ZN10layer_norm13ln_bwd_kernelINS_13Kernel_traitsI13__nv_bfloat16S2_S2_S2_fjLj6144ELj1ELj1ELj8ELj16ENS_18Kernel_traits_baseILj6144ES2_S2_S2_S2_fjLj256EEEEELb0ELb1ELb1ELb1EEEvNS_9BwdParamsE)
        /*1208*/ 	.word	0x000000dd


	//----- nvinfo : EIATTR_FRAME_SIZE
	.align		4
.L_769:
        /*120c*/ 	.byte	0x04, 0x11
        /*120e*/ 	.short	(.L_771 - .L_770)
	.align		4
.L_770:
        /*1210*/ 	.word	index@(_ZN10layer_norm13ln_bwd_kernelINS_13Kernel_traitsI13__nv_bfloat16S2_S2_S2_fjLj6144ELj1ELj1ELj8ELj16ENS_18Kernel_traits_baseILj6144ES2_S2_S2_S2_fjLj256EEEEELb0ELb1ELb1ELb1EEEvNS_9BwdParamsE)
        /*1214*/ 	.word	0x00000000


	//----- nvinfo : EIATTR_REGCOUNT
	.align		4
.L_771:
        /*1218*/ 	.byte	0x04, 0x2f
        /*121a*/ 	.short	(.L_773 - .L_772)
	.align		4
.L_772:
        /*121c*/ 	.word	index@(_ZN10layer_norm13ln_bwd_kernelINS_13Kernel_traitsI13__nv_bfloat16S2_S2_S2_fjLj6144ELj1ELj1ELj8ELj16ENS_18Kernel_traits_baseILj6144ES2_S2_S2_S2_fjLj256EEEEELb0ELb1ELb1ELb0EEEvNS_9BwdParamsE)
        /*1220*/ 	.word	0x000000e4


	//----- nvinfo : EIATTR_FRAME_SIZE
	.align		4
.L_773:
        /*1224*/ 	.byte	0x04, 0x11
        /*1226*/ 	.short	(.L_775 - .L_774)
	.align		4
.L_774:
        /*1228*/ 	.word	index@(_ZN10layer_norm13ln_bwd_kernelINS_13Kernel_traitsI13__nv_bfloat16S2_S2_S2_fjLj6144ELj1ELj1ELj8ELj16ENS_18Kernel_traits_baseILj6144ES2_S2_S2_S2_fjLj256EEEEELb0ELb1ELb1ELb0EEEvNS_9BwdParamsE)
        /*122c*/ 	.word	0x00000000


	//----- nvinfo : EIATTR_REGCOUNT
	.align		4
.L_775:
        /*1230*/ 	.byte	0x04, 0x2f
        /*1232*/ 	.short	(.L_777 - .L_776)
	.align		4
.L_776:
        /*1234*/ 	.word	index@(_ZN10layer_norm13ln_bwd_kernelINS_13Kernel_traitsI13__nv_bfloat16S2_S2_S2_fjLj6144ELj1ELj1ELj8ELj16ENS_18Kernel_traits_baseILj6144ES2_S2_S2_S2_fjLj256EEEEELb0ELb1ELb0ELb1EEEvNS_9BwdParamsE)
        /*1238*/ 	.word	0x000000da


	//----- nvinfo : EIATTR_FRAME_SIZE
	.align		4
.L_777:
        /*123c*/ 	.byte	0x04, 0x11
        /*123e*/ 	.short	(.L_779 - .L_778)
	.align		4
.L_778:
        /*1240*/ 	.word	index@(_ZN10layer_norm13ln_bwd_kernelINS_13Kernel_traitsI13__nv_bfloat16S2_S2_S2_fjLj6144ELj1ELj1ELj8ELj16ENS_18Kernel_traits_baseILj6144ES2_S2_S2_S2_fjLj256EEEEELb0ELb1ELb0ELb1EEEvNS_9BwdParamsE)
        /*1244*/ 	.word	0x00000000


	//----- nvinfo : EIATTR_REGCOUNT
	.align		4
.L_779:
        /*1248*/ 	.byte	0x04, 0x2f
        /*124a*/ 	.short	(.L_781 - .L_780)
	.align		4
.L_780:
        /*124c*/ 	.word	index@(_ZN10layer_norm13ln_bwd_kernelINS_13Kernel_traitsI13__nv_bfloat16S2_S2_S2_fjLj6144ELj1ELj1ELj8ELj16ENS_18Kernel_traits_baseILj6144ES2_S2_S2_S2_fjLj256EEEEELb0ELb1ELb0ELb0EEEvNS_9BwdParamsE)
        /*1250*/ 	.word	0x000000de


	//----- nvinfo : EIATTR_FRAME_SIZE
	.align		4
.L_781:
        /*1254*/ 	.byte	0x04, 0x11
        /*1256*/ 	.short	(.L_783 - .L_782)
	.align		4
.L_782:
        /*1258*/ 	.word	index@(_ZN10layer_norm13ln_bwd_kernelINS_13Kernel_traitsI13__nv_bfloat16S2_S2_S2_fjLj6144ELj1ELj1ELj8ELj16ENS_18Kernel_traits_baseILj6144ES2_S2_S2_S2_fjLj256EEEEELb0ELb1ELb0ELb0EEEvNS_9BwdParamsE)
        /*125c*/ 	.word	0x00000000


	//----- nvinfo : EIATTR_REGCOUNT
	.align		4
.L_783:
        /*1260*/ 	.byte	0x04, 0x2f
        /*1262*/ 	.short	(.L_785 - .L_784)
	.align		4
.L_784:
        /*1264*/ 	.word	index@(_ZN10layer_norm13ln_bwd_kernelINS_13Kernel_traitsI13__nv_bfloat16S2_S2_S2_fjLj6144ELj1ELj1ELj8ELj16ENS_18Kernel_traits_baseILj6144ES2_S2_S2_S2_fjLj256EEEEELb0ELb0ELb1ELb1EEEvNS_9BwdParamsE)
        /*1268*/ 	.word	0x000000b6


	//----- nvinfo : EIATTR_FRAME_SIZE
	.align		4
.L_785:
        /*126c*/ 	.byte	0x04, 0x11
        /*126e*/ 	.short	(.L_787 - .L_786)
	.align		4
.L_786:
        /*1270*/ 	.word	index@(_ZN10layer_norm13ln_bwd_kernelINS_13Kernel_traitsI13__nv_bfloat16S2_S2_S2_fjLj6144ELj1ELj1ELj8ELj16ENS_18Kernel_traits_baseILj6144ES2_S2_S2_S2_fjLj256EEEEELb0ELb0ELb1ELb1EEEvNS_9BwdParamsE)
        /*1274*/ 	.word	0x00000000


	//----- nvinfo : EIATTR_REGCOUNT
	.align		4
.L_787:
        /*1278*/ 	.byte	0x04, 0x2f
        /*127a*/ 	.short	(.L_789 - .L_788)
	.align		4
.L_788:
        /*127c*/ 	.word	index@(_ZN10layer_norm13ln_bwd_kernelINS_13Kernel_traitsI13__nv_bfloat16S2_S2_S2_fjLj6144ELj1ELj1ELj8ELj16ENS_18Kernel_traits_baseILj6144ES2_S2_S2_S2_fjLj256EEEEELb0ELb0ELb1ELb0EEEvNS_9BwdParamsE)
        /*1280*/ 	.word	0x000000ad


	//----- nvinfo : EIATTR_FRAME_SIZE
	.align		4
.L_789:
        /*1284*/ 	.byte	0x04, 0x11
        /*1286*/ 	.short	(.L_791 - .L_790)
	.align		4
.L_790:
        /*1288*/ 	.word	index@(_ZN10layer_norm13ln_bwd_kernelINS_13Kernel_traitsI13__nv_bfloat16S2_S2_S2_fjLj6144ELj1ELj1ELj8ELj16ENS_18Kernel_traits_baseILj6144ES2_S2_S2_S2_fjLj256EEEEELb0ELb0ELb1ELb0EEEvNS_9BwdParamsE)
        /*128c*/ 	.word	0x00000000


	//----- nvinfo : EIATTR_REGCOUNT
	.align		4
.L_791:
        /*1290*/ 	.byte	0x04, 0x2f
        /*1292*/ 	.short	(.L_793 - .L_792)
	.align		4
.L_792:
        /*1294*/ 	.word	index@(_ZN10layer_norm13ln_bwd_kernelINS_13Kernel_traitsI13__nv_bfloat16S2_S2_S2_fjLj6144ELj1ELj1ELj8ELj16ENS_18Kernel_traits_baseILj6144ES2_S2_S2_S2_fjLj256EEEEELb0ELb0ELb0ELb1EEEvNS_9BwdParamsE)
        /*1298*/ 	.word	0x000000a9


	//----- nvinfo : EIATTR_FRAME_SIZE
	.align		4
.L_793:
        /*129c*/ 	.byte	0x04, 0x11
        /*129e*/ 	.short	(.L_795 - .L_794)
	.align		4
.L_794:
        /*12a0*/ 	.word	index@(_ZN10layer_norm13ln_bwd_kernelINS_13Kernel_traitsI13__nv_bfloat16S2_S2_S2_fjLj6144ELj1ELj1ELj8ELj16ENS_18Kernel_traits_baseILj6144ES2_S2_S2_S2_fjLj256EEEEELb0ELb0ELb0ELb1EEEvNS_9BwdParamsE)
        /*12a4*/ 	.word	0x00000000


	//----- nvinfo : EIATTR_REGCOUNT
	.align		4
.L_795:
        /*12a8*/ 	.byte	0x04, 0x2f
        /*12aa*/ 	.short	(.L_797 - .L_796)
	.align		4
.L_796:
        /*12ac*/ 	.word	index@(_ZN10layer_norm13ln_bwd_kernelINS_13Kernel_traitsI13__nv_bfloat16S2_S2_S2_fjLj6144ELj1ELj1ELj8ELj16ENS_18Kernel_traits_baseILj6144ES2_S2_S2_S2_fjLj256EEEEELb0ELb0ELb0ELb0EEEvNS_9BwdParamsE)
        /*12b0*/ 	.word	0x000000a9


	//----- nvinfo : EIATTR_FRAME_SIZE
	.align		4
.L_797:
        /*12b4*/ 	.byte	0x04, 0x11
        /*12b6*/ 	.short	(.L_799 - .L_798)
	.align		4
.L_798:
        /*12b8*/ 	.word	index@(_ZN10layer_norm13ln_bwd_kernelINS_13Kernel_traitsI13__nv_bfloat16S2_S2_S2_fjLj6144ELj1ELj1ELj8ELj16ENS_18Kernel_traits_baseILj6144ES2_S2_S2_S2_fjLj256EEEEELb0ELb0ELb0ELb0EEEvNS_9BwdParamsE)
        /*12bc*/ 	.word	0x00000000


	//----- nvinfo : EIATTR_MIN_STACK_SIZE
	.align		4
.L_799:
        /*12c0*/ 	.byte	0x04, 0x12
        /*12c2*/ 	.short	(.L_801 - .L_800)
	.align		4
.L_800:
        /*12c4*/ 	.word	index@(_ZN10layer_norm13ln_bwd_kernelINS_13Kernel_traitsI13__nv_bfloat16S2_S2_S2_fjLj6144ELj1ELj1ELj8ELj16ENS_18Kernel_traits_baseILj6144ES2_S2_S2_S2_fjLj256EEEEELb0ELb0ELb0ELb0EEEvNS_9BwdParamsE)
        /*12c8*/ 	.word	0x00000000


	//----- nvinfo : EIATTR_MIN_STACK_SIZE
	.align		4
.L_801:
        /*12cc*/ 	.byte	0x04, 0x12
        /*12ce*/ 	.short	(.L_803 - .L_802)
	.align		4
.L_802:
        /*12d0*/ 	.word	index@(_ZN10layer_norm13ln_bwd_kernelINS_13Kernel_traitsI13__nv_bfloat16S2_S2_S2_fjLj6144ELj1ELj1ELj8ELj16ENS_18Kernel_traits_baseILj6144ES2_S2_S2_S2_fjLj256EEEEELb0ELb0ELb0ELb1EEEvNS_9BwdParamsE)
        /*12d4*/ 	.word	0x00000000


	//----- nvinfo : EIATTR_MIN_STACK_SIZE
	.align		4
.L_803:
        /*12d8*/ 	.byte	0x04, 0x12
        /*12da*/ 	.short	(.L_805 - .L_804)
	.align		4
.L_804:
        /*12dc*/ 	.word	index@(_ZN10layer_norm13ln_bwd_kernelINS_13Kernel_traitsI13__nv_bfloat16S2_S2_S2_fjLj6144ELj1ELj1ELj8ELj16ENS_18Kernel_traits_baseILj6144ES2_S2_S2_S2_fjLj256EEEEELb0ELb0ELb1ELb0EEEvNS_9BwdParamsE)
        /*12e0*/ 	.word	0x00000000


	//----- nvinfo : EIATTR_MIN_STACK_SIZE
	.align		4
.L_805:
        /*12e4*/ 	.byte	0x04, 0x12
        /*12e6*/ 	.short	(.L_807 - .L_806)
	.align		4
.L_806:
        /*12e8*/ 	.word	index@(_ZN10layer_norm13ln_bwd_kernelINS_13Kernel_traitsI13__nv_bfloat16S2_S2_S2_fjLj6144ELj1ELj1ELj8ELj16ENS_18Kernel_traits_baseILj6144ES2_S2_S2_S2_fjLj256EEEEELb0ELb0ELb1ELb1EEEvNS_9BwdParamsE)
        /*12ec*/ 	.word	0x00000000


	//----- nvinfo : EIATTR_MIN_STACK_SIZE
	.align		4
.L_807:
        /*12f0*/ 	.byte	0x04, 0x12
        /*12f2*/ 	.short	(.L_809 - .L_808)
	.align		4
.L_808:
        /*12f4*/ 	.word	index@(_ZN10layer_norm13ln_bwd_kernelINS_13Kernel_traitsI13__nv_bfloat16S2_S2_S2_fjLj6144ELj1ELj1ELj8ELj16ENS_18Kernel_traits_baseILj6144ES2_S2_S2_S2_fjLj256EEEEELb0ELb1ELb0ELb0EEEvNS_9BwdParamsE)
        /*12f8*/ 	.word	0x00000000


	//----- nvinfo : EIATTR_MIN_STACK_SIZE
	.align		4
.L_809:
        /*12fc*/ 	.byte	0x04, 0x12
        /*12fe*/ 	.short	(.L_811 - .L_810)
	.align		4
.L_810:
        /*1300*/ 	.word	index@(_ZN10layer_norm13ln_bwd_kernelINS_13Kernel_traitsI13__nv_bfloat16S2_S2_S2_fjLj6144ELj1ELj1ELj8ELj16ENS_18Kernel_traits_baseILj6144ES2_S2_S2_S2_fjLj256EEEEELb0ELb1ELb0ELb1EEEvNS_9BwdParamsE)
        /*1304*/ 	.word	0x00000000


	//----- nvinfo : EIATTR_MIN_STACK_SIZE
	.align		4
.L_811:
        /*1308*/ 	.byte	0x04, 0x12
        /*130a*/ 	.short	(.L_813 - .L_812)
	.align		4
.L_812:
        /*130c*/ 	.word	index@(_ZN10layer_norm13ln_bwd_kernelINS_13Kernel_traitsI13__nv_bfloat16S2_S2_S2_fjLj6144ELj1ELj1ELj8ELj16ENS_18Kernel_traits_baseILj6144ES2_S2_S2_S2_fjLj256EEEEELb0ELb1ELb1ELb0EEEvNS_9BwdParamsE)
        /*1310*/ 	.word	0x00000000


	//----- nvinfo : EIATTR_MIN_STACK_SIZE
	.align		4
.L_813:
        /*1314*/ 	.byte	0x04, 0x12
        /*1316*/ 	.short	(.L_815 - .L_814)
	.align		4
.L_814:
        /*1318*/ 	.word	index@(_ZN10layer_norm13ln_bwd_kernelINS_13Kernel_traitsI13__nv_bfloat16S2_S2_S2_fjLj6144ELj1ELj1ELj8ELj16ENS_18Kernel_traits_baseILj6144ES2_S2_S2_S2_fjLj256EEEEELb0ELb1ELb1ELb1EEEvNS_9BwdParamsE)
        /*131c*/ 	.word	0x00000000


	//----- nvinfo : EIATTR_MIN_STACK_SIZE
	.align		4
.L_815:
        /*1320*/ 	.byte	0x04, 0x12
        /*1322*/ 	.short	(.L_817 - .L_816)
	.align		4
.L_816:
        /*1324*/ 	.word	index@(_ZN10layer_norm13ln_bwd_kernelINS_13Kernel_traitsI13__nv_bfloat16S2_S2_S2_fjLj6144ELj1ELj1ELj8ELj16ENS_18Kernel_traits_baseILj6144ES2_S2_S2_S2_fjLj256EEEEELb1ELb0ELb0ELb0EEEvNS_9BwdParamsE)
        /*1328*/ 	.word	0x00000000


	//----- nvinfo : EIATTR_MIN_STACK_SIZE
	.align		4
.L_817:
        /*132c*/ 	.byte	0x04, 0x12
        /*132e*/ 	.short	(.L_819 - .L_818)
	.align		4
.L_818:
        /*1330*/ 	.word	index@(_ZN10layer_norm13ln_bwd_kernelINS_13Kernel_traitsI13__nv_bfloat16S2_S2_S2_fjLj6144ELj1ELj1ELj8ELj16ENS_18Kernel_traits_baseILj6144ES2_S2_S2_S2_fjLj256EEEEELb1ELb0ELb0ELb1EEEvNS_9BwdParamsE)
        /*1334*/ 	.word	0x00000000


	//----- nvinfo : EIATTR_MIN_STACK_SIZE
	.align		4
.L_819:
        /*1338*/ 	.byte	0x04, 0x12
        /*133a*/ 	.short	(.L_821 - .L_820)
	.align		4
.L_820:
        /*133c*/ 	.word	index@(_ZN10layer_norm22ln_bwd_finalize_kernelINS_22Kernel_traits_finalizeILj6144E13__nv_bfloat16S2_S2_S2_fjLb0ELj1024ELj4ENS_18Kernel_traits_baseILj6144ES2_S2_S2_S2_fjLj1024EEEEELb0ELb0EEEvNS_9BwdParamsE)
        /*1340*/ 	.word	0x00000000


	//----- nvinfo : EIATTR_MIN_STACK_SIZE
	.align		4
.L_821:
        /*1344*/ 	.byte	0x04, 0x12
        /*1346*/ 	.short	(.L_823 - .L_822)
	.align		4
.L_822:
        /*1348*/ 	.word	index@(_ZN10layer_norm13ln_bwd_kernelINS_13Kernel_traitsI13__nv_bfloat16S2_S2_S2_fjLj6144ELj1ELj1ELj8ELj16ENS_18Kernel_traits_baseILj6144ES2_S2_S2_S2_fjLj256EEEEELb1ELb0ELb1ELb0EEEvNS_9BwdParamsE)
        /*134c*/ 	.word	0x00000000


	//----- nvinfo : EIATTR_MIN_STACK_SIZE
	.align		4
.L_823:
        /*1350*/ 	.byte	0x04, 0x12
        /*1352*/ 	.short	(.L_825 - .L_824)
	.align		4
.L_824:
        /*1354*/ 	.word	index@(_ZN10layer_norm22ln_bwd_finalize_kernelINS_22Kernel_traits_finalizeILj6144E13__nv_bfloat16S2_S2_S2_fjLb0ELj1024ELj4ENS_18Kernel_traits_baseILj6144ES2_S2_S2_S2_fjLj1024EEEEELb0ELb1EEEvNS_9BwdParamsE)
        /*1358*/ 	.word	0x00000000


	//----- nvinfo : EIATTR_MIN_STACK_SIZE
	.align		4
.L_825:
        /*135c*/ 	.byte	0x04, 0x12
        /*135e*/ 	.short	(.L_827 - .L_826)
	.align		4
.L_826:
        /*1360*/ 	.word	index@(_ZN10layer_norm13ln_bwd_kernelINS_13Kernel_traitsI13__nv_bfloat16S2_S2_S2_fjLj6144ELj1ELj1ELj8ELj16ENS_18Kernel_traits_baseILj6144ES2_S2_S2_S2_fjLj256EEEEELb1ELb0ELb1ELb1EEEvNS_9BwdParamsE)
        /*1364*/ 	.word	0x00000000


	//----- nvinfo : EIATTR_MIN_STACK_SIZE
	.align		4
.L_827:
        /*1368*/ 	.byte	0x04, 0x12
        /*136a*/ 	.short	(.L_829 - .L_828)
	.align		4
.L_828:
        /*136c*/ 	.word	index@(_ZN10layer_norm13ln_bwd_kernelINS_13Kernel_traitsI13__nv_bfloat16S2_S2_S2_fjLj6144ELj1ELj1ELj8ELj16ENS_18Kernel_traits_baseILj6144ES2_S2_S2_S2_fjLj256EEEEELb1ELb1ELb0ELb0EEEvNS_9BwdParamsE)
        /*1370*/ 	.word	0x00000000


	//----- nvinfo : EIATTR_MIN_STACK_SIZE
	.align		4
.L_829:
        /*1374*/ 	.byte	0x04, 0x12
        /*1376*/ 	.short	(.L_831 - .L_830)
	.align		4
.L_830:
        /*1378*/ 	.word	index@(_ZN10layer_norm13ln_bwd_kernelINS_13Kernel_traitsI13__nv_bfloat16S2_S2_S2_fjLj6144ELj1ELj1ELj8ELj16ENS_18Kernel_traits_baseILj6144ES2_S2_S2_S2_fjLj256EEEEELb1ELb1ELb0ELb1EEEvNS_9BwdParamsE)
        /*137c*/ 	.word	0x00000000


	//----- nvinfo : EIATTR_MIN_STACK_SIZE
	.align		4
.L_831:
        /*1380*/ 	.byte	0x04, 0x12
        /*1382*/ 	.short	(.L_833 - .L_832)
	.align		4
.L_832:
        /*1384*/ 	.word	index@(_ZN10layer_norm22ln_bwd_finalize_kernelINS_22Kernel_traits_finalizeILj6144E13__nv_bfloat16S2_S2_S2_fjLb1ELj1024ELj4ENS_18Kernel_traits_baseILj6144ES2_S2_S2_S2_fjLj1024EEEEELb1ELb0EEEvNS_9BwdParamsE)
        /*1388*/ 	.word	0x00000000


	//----- nvinfo : EIATTR_MIN_STACK_SIZE
	.align		4
.L_833:
        /*138c*/ 	.byte	0x04, 0x12
        /*138e*/ 	.short	(.L_835 - .L_834)
	.align		4
.L_834:
        /*1390*/ 	.word	index@(_ZN10layer_norm13ln_bwd_kernelINS_13Kernel_traitsI13__nv_bfloat16S2_S2_S2_fjLj6144ELj1ELj1ELj8ELj16ENS_18Kernel_traits_baseILj6144ES2_S2_S2_S2_fjLj256EEEEELb1ELb1ELb1ELb0EEEvNS_9BwdParamsE)
        /*1394*/ 	.word	0x00000000


	//----- nvinfo : EIATTR_MIN_STACK_SIZE
	.align		4
.L_835:
        /*1398*/ 	.byte	0x04, 0x12
        /*139a*/ 	.short	(.L_837 - .L_836)
	.align		4
.L_836:
        /*139c*/ 	.word	index@(_ZN10layer_norm22ln_bwd_finalize_kernelINS_22Kernel_traits_finalizeILj6144E13__nv_bfloat16S2_S2_S2_fjLb1ELj1024ELj4ENS_18Kernel_traits_baseILj6144ES2_S2_S2_S2_fjLj1024EEEEELb1ELb1EEEvNS_9BwdParamsE)
        /*13a0*/ 	.word	0x00000000


	//----- nvinfo : EIATTR_MIN_STACK_SIZE
	.align		4
.L_837:
        /*13a4*/ 	.byte	0x04, 0x12
        /*13a6*/ 	.short	(.L_839 - .L_838)
	.align		4
.L_838:
        /*13a8*/ 	.word	index@(_ZN10layer_norm13ln_bwd_kernelINS_13Kernel_traitsI13__nv_bfloat16S2_S2_S2_fjLj6144ELj1ELj1ELj8ELj16ENS_18Kernel_traits_baseILj6144ES2_S2_S2_S2_fjLj256EEEEELb1ELb1ELb1ELb1EEEvNS_9BwdParamsE)
        /*13ac*/ 	.word	0x00000000


	//----- nvinfo : EIATTR_MIN_STACK_SIZE
	.align		4
.L_839:
        /*13b0*/ 	.byte	0x04, 0x12
        /*13b2*/ 	.short	(.L_841 - .L_840)
	.align		4
.L_840:
        /*13b4*/ 	.word	index@(_ZN10layer_norm13ln_bwd_kernelINS_13Kernel_traitsI6__halfS2_S2_S2_fjLj6144ELj1ELj1ELj8ELj16ENS_18Kernel_traits_baseILj6144ES2_S2_S2_S2_fjLj256EEEEELb0ELb0ELb0ELb0EEEvNS_9BwdParamsE)
        /*13b8*/ 	.word	0x00000000


	//----- nvinfo : EIATTR_MIN_STACK_SIZE
	.align		4
.L_841:
        /*13bc*/ 	.byte	0x04, 0x12
        /*13be*/ 	.short	(.L_843 - .L_842)
	.align		4
.L_842:
        /*13c0*/ 	.word	index@(_ZN10layer_norm13ln_bwd_kernelINS_13Kernel_traitsI6__halfS2_S2_S2_fjLj6144ELj1ELj1ELj8ELj16ENS_18Kernel_traits_baseILj6144ES2_S2_S2_S2_fjLj256EEEEELb0ELb0ELb0ELb1EEEvNS_9BwdParamsE)
        /*13c4*/ 	.word	0x00000000


	//----- nvinfo : EIATTR_MIN_STACK_SIZE
	.align		4
.L_843:
        /*13c8*/ 	.byte	0x04, 0x12
        /*13ca*/ 	.short	(.L_845 - .L_844)
	.align		4
.L_844:
        /*13cc*/ 	.word	index@(_ZN10layer_norm13ln_bwd_kernelINS_13Kernel_traitsI6__halfS2_S2_S2_fjLj6144ELj1ELj1ELj8ELj16ENS_18Kernel_traits_baseILj6144ES2_S2_S2_S2_fjLj256EEEEELb0ELb0ELb1ELb0EEEvNS_9BwdParamsE)
        /*13d0*/ 	.word	0x00000000


	//----- nvinfo : EIATTR_MIN_STACK_SIZE
	.align		4
.L_845:
        /*13d4*/ 	.byte	0x04, 0x12
        /*13d6*/ 	.short	(.L_847 - .L_846)
	.align		4
.L_846:
        /*13d8*/ 	.word	index@(_ZN10layer_norm13ln_bwd_kernelINS_13Kernel_traitsI6__halfS2_S2_S2_fjLj6144ELj1ELj1ELj8ELj16ENS_18Kernel_traits_baseILj6144ES2_S2_S2_S2_fjLj256EEEEELb0ELb0ELb1ELb1EEEvNS_9BwdParamsE)
        /*13dc*/ 	.word	0x00000000


	//----- nvinfo : EIATTR_MIN_STACK_SIZE
	.align		4
.L_847:
        /*13e0*/ 	.byte	0x04, 0x12
        /*13e2*/ 	.short	(.L_849 - .L_848)
	.align		4
.L_848:
        /*13e4*/ 	.word	index@(_ZN10layer_norm13ln_bwd_kernelINS_13Kernel_traitsI6__halfS2_S2_S2_fjLj6144ELj1ELj1ELj8ELj16ENS_18Kernel_traits_baseILj6144ES2_S2_S2_S2_fjLj256EEEEELb0ELb1ELb0ELb0EEEvNS_9BwdParamsE)
        /*13e8*/ 	.word	0x00000000


	//----- nvinfo : EIATTR_MIN_STACK_SIZE
	.align		4
.L_849:
        /*13ec*/ 	.byte	0x04, 0x12
        /*13ee*/ 	.short	(.L_851 - .L_850)
	.align		4
.L_850:
        /*13f0*/ 	.word	index@(_ZN10layer_norm13ln_bwd_kernelINS_13Kernel_traitsI6__halfS2_S2_S2_fjLj6144ELj1ELj1ELj8ELj16ENS_18Kernel_traits_baseILj6144ES2_S2_S2_S2_fjLj256EEEEELb0ELb1ELb0ELb1EEEvNS_9BwdParamsE)
        /*13f4*/ 	.word	0x00000000


	//----- nvinfo : EIATTR_MIN_STACK_SIZE
	.align		4
.L_851:
        /*13f8*/ 	.byte	0x04, 0x12
        /*13fa*/ 	.short	(.L_853 - .L_852)
	.align		4
.L_852:
        /*13fc*/ 	.word	index@(_ZN10layer_norm13ln_bwd_kernelINS_13Kernel_traitsI6__halfS2_S2_S2_fjLj6144ELj1ELj1ELj8ELj16ENS_18Kernel_traits_baseILj6144ES2_S2_S2_S2_fjLj256EEEEELb0ELb1ELb1ELb0EEEvNS_9BwdParamsE)
        /*1400*/ 	.word	0x00000000


	//----- nvinfo : EIATTR_MIN_STACK_SIZE
	.align		4
.L_853:
        /*1404*/ 	.byte	0x04, 0x12
        /*1406*/ 	.short	(.L_855 - .L_854)
	.align		4
.L_854:
        /*1408*/ 	.word	index@(_ZN10layer_norm13ln_bwd_kernelINS_13Kernel_traitsI6__halfS2_S2_S2_fjLj6144ELj1ELj1ELj8ELj16ENS_18Kernel_traits_baseILj6144ES2_S2_S2_S2_fjLj256EEEEELb0ELb1ELb1ELb1EEEvNS_9BwdParamsE)
        /*140c*/ 	.word	0x00000000


	//----- nvinfo : EIATTR_MIN_STACK_SIZE
	.align		4
.L_855:
        /*1410*/ 	.byte	0x04, 0x12
        /*1412*/ 	.short	(.L_857 - .L_856)
	.align		4
.L_856:
        /*1414*/ 	.word	index@(_ZN10layer_norm13ln_bwd_kernelINS_13Kernel_traitsI6__halfS2_S2_S2_fjLj6144ELj1ELj1ELj8ELj16ENS_18Kernel_traits_baseILj6144ES2_S2_S2_S2_fjLj256EEEEELb1ELb0ELb0ELb0EEEvNS_9BwdParamsE)
        /*1418*/ 	.word	0x00000000


	//----- nvinfo : EIATTR_MIN_STACK_SIZE
	.align		4
.L_857:
        /*141c*/ 	.byte	0x04, 0x12
        /*141e*/ 	.short	(.L_859 - .L_858)
	.align		4
.L_858:
        /*1420*/ 	.word	index@(_ZN10layer_norm13ln_bwd_kernelINS_13Kernel_traitsI6__halfS2_S2_S2_fjLj6144ELj1ELj1ELj8ELj16ENS_18Kernel_traits_baseILj6144ES2_S2_S2_S2_fjLj256EEEEELb1ELb0ELb0ELb1EEEvNS_9BwdParamsE)
        /*1424*/ 	.word	0x00000000


	//----- nvinfo : EIATTR_MIN_STACK_SIZE
	.align		4
.L_859:
        /*1428*/ 	.byte	0x04, 0x12
        /*142a*/ 	.short	(.L_861 - .L_860)
	.align		4
.L_860:
        /*142c*/ 	.word	index@(_ZN10layer_norm22ln_bwd_finalize_kernelINS_22Kernel_traits_finalizeILj6144E6__halfS2_S2_S2_fjLb0ELj1024ELj4ENS_18Kernel_traits_baseILj6144ES2_S2_S2_S2_fjLj1024EEEEELb0ELb0EEEvNS_9BwdParamsE)
        /*1430*/ 	.word	0x00000000


	//----- nvinfo : EIATTR_MIN_STACK_SIZE
	.align		4
.L_861:
        /*1434*/ 	.byte	0x04, 0x12
        /*1436*/ 	.short	(.L_863 - .L_862)
	.align		4
.L_862:
        /*1438*/ 	.word	index@(_ZN10layer_norm13ln_bwd_kernelINS_13Kernel_traitsI6__halfS2_S2_S2_fjLj6144ELj1ELj1ELj8ELj16ENS_18Kernel_traits_baseILj6144ES2_S2_S2_S2_fjLj256EEEEELb1ELb0ELb1ELb0EEEvNS_9BwdParamsE)
        /*143c*/ 	.word	0x00000000


	//----- nvinfo : EIATTR_MIN_STACK_SIZE
	.align		4
.L_863:
        /*1440*/ 	.byte	0x04, 0x12
        /*1442*/ 	.short	(.L_865 - .L_864)
	.align		4
.L_864:
        /*1444*/ 	.word	index@(_ZN10layer_norm22ln_bwd_finalize_kernelINS_22Kernel_traits_finalizeILj6144E6__halfS2_S2_S2_fjLb0ELj1024ELj4ENS_18Kernel_traits_baseILj6144ES2_S2_S2_S2_fjLj1024EEEEELb0ELb1EEEvNS_9BwdParamsE)
        /*1448*/ 	.word	0x00000000


	//----- nvinfo : EIATTR_MIN_STACK_SIZE
	.align		4
.L_865:
        /*144c*/ 	.byte	0x04, 0x12
        /*144e*/ 	.short	(.L_867 - .L_866)
	.align		4
.L_866:
        /*1450*/ 	.word	index@(_ZN10layer_norm13ln_bwd_kernelINS_13Kernel_traitsI6__halfS2_S2_S2_fjLj6144ELj1ELj1ELj8ELj16ENS_18Kernel_traits_baseILj6144ES2_S2_S2_S2_fjLj256EEEEELb1ELb0ELb1ELb1EEEvNS_9BwdParamsE)
        /*1454*/ 	.word	0x00000000


	//----- nvinfo : EIATTR_MIN_STACK_SIZE
	.align		4
.L_867:
        /*1458*/ 	.byte	0x04, 0x12
        /*145a*/ 	.short	(.L_869 - .L_868)
	.align		4
.L_868:
        /*145c*/ 	.word	index@(_ZN10layer_norm13ln_bwd_kernelINS_13Kernel_traitsI6__halfS2_S2_S2_fjLj6144ELj1ELj1ELj8ELj16ENS_18Kernel_traits_baseILj6144ES2_S2_S2_S2_fjLj256EEEEELb1ELb1ELb0ELb0EEEvNS_9BwdParamsE)
        /*1460*/ 	.word	0x00000000


	//----- nvinfo : EIATTR_MIN_STACK_SIZE
	.align		4
.L_869:
        /*1464*/ 	.byte	0x04, 0x12
        /*1466*/ 	.short	(.L_871 - .L_870)
	.align		4
.L_870:
        /*1468*/ 	.word	index@(_ZN10layer_norm13ln_bwd_kernelINS_13Kernel_traitsI6__halfS2_S2_S2_fjLj6144ELj1ELj1ELj8ELj16ENS_18Kernel_traits_baseILj6144ES2_S2_S2_S2_fjLj256EEEEELb1ELb1ELb0ELb1EEEvNS_9BwdParamsE)
        /*146c*/ 	.word	0x00000000


	//----- nvinfo : EIATTR_MIN_STACK_SIZE
	.align		4
.L_871:
        /*1470*/ 	.byte	0x04, 0x12
        /*1472*/ 	.short	(.L_873 - .L_872)
	.align		4
.L_872:
        /*1474*/ 	.word	index@(_ZN10layer_norm22ln_bwd_finalize_kernelINS_22Kernel_traits_finalizeILj6144E6__halfS2_S2_S2_fjLb1ELj1024ELj4ENS_18Kernel_traits_baseILj6144ES2_S2_S2_S2_fjLj1024EEEEELb1ELb0EEEvNS_9BwdParamsE)
        /*1478*/ 	.word	0x00000000


	//----- nvinfo : EIATTR_MIN_STACK_SIZE
	.align		4
.L_873:
        /*147c*/ 	.byte	0x04, 0x12
        /*147e*/ 	.short	(.L_875 - .L_874)
	.align		4
.L_874:
        /*1480*/ 	.word	index@(_ZN10layer_norm13ln_bwd_kernelINS_13Kernel_traitsI6__halfS2_S2_S2_fjLj6144ELj1ELj1ELj8ELj16ENS_18Kernel_traits_baseILj6144ES2_S2_S2_S2_fjLj256EEEEELb1ELb1ELb1ELb0EEEvNS_9BwdParamsE)
        /*1484*/ 	.word	0x00000000


	//----- nvinfo : EIATTR_MIN_STACK_SIZE
	.align		4
.L_875:
        /*1488*/ 	.byte	0x04, 0x12
        /*148a*/ 	.short	(.L_877 - .L_876)
	.align		4
.L_876:
        /*148c*/ 	.word	index@(_ZN10layer_norm22ln_bwd_finalize_kernelINS_22Kernel_traits_finalizeILj6144E6__halfS2_S2_S2_fjLb1ELj1024ELj4ENS_18Kernel_traits_baseILj6144ES2_S2_S2_S2_fjLj1024EEEEELb1ELb1EEEvNS_9BwdParamsE)
        /*1490*/ 	.word	0x00000000


	//----- nvinfo : EIATTR_MIN_STACK_SIZE
	.align		4
.L_877:
        /*1494*/ 	.byte	0x04, 0x12
        /*1496*/ 	.short	(.L_879 - .L_878)
	.align		4
.L_878:
        /*1498*/ 	.word	index@(_ZN10layer_norm13ln_bwd_kernelINS_13Kernel_traitsI6__halfS2_S2_S2_fjLj6144ELj1ELj1ELj8ELj16ENS_18Kernel_traits_baseILj6144ES2_S2_S2_S2_fjLj256EEEEELb1ELb1ELb1ELb1EEEvNS_9BwdParamsE)
        /*149c*/ 	.word	0x00000000


	//----- nvinfo : EIATTR_MIN_STACK_SIZE
	.align		4
.L_879:
        /*14a0*/ 	.byte	0x04, 0x12
        /*14a2*/ 	.short	(.L_881 - .L_880)
	.align		4
.L_880:
        /*14a4*/ 	.word	index@(_ZN10layer_norm13ln_bwd_kernelINS_13Kernel_traitsIf13__nv_bfloat16S2_S2_fjLj6144ELj1ELj1ELj8ELj16ENS_18Kernel_traits_baseILj6144EfS2_S2_S2_fjLj256EEEEELb0ELb0ELb0ELb0EEEvNS_9BwdParamsE)
        /*14a8*/ 	.word	0x00000000


	//----- nvinfo : EIATTR_MIN_STACK_SIZE
	.align		4
.L_881:
        /*14ac*/ 	.byte	0x04, 0x12
        /*14ae*/ 	.short	(.L_883 - .L_882)
	.align		4
.L_882:
        /*14b0*/ 	.word	index@(_ZN10layer_norm13ln_bwd_kernelINS_13Kernel_traitsIf13__nv_bfloat16S2_S2_fjLj6144ELj1ELj1ELj8ELj16ENS_18Kernel_traits_baseILj6144EfS2_S2_S2_fjLj256EEEEELb0ELb0ELb0ELb1EEEvNS_9BwdParamsE)
        /*14b4*/ 	.word	0x00000000


	//----- nvinfo : EIATTR_MIN_STACK_SIZE
	.align		4
.L_883:
        /*14b8*/ 	.byte	0x04, 0x12
        /*14ba*/ 	.short	(.L_885 - .L_884)
	.align		4
.L_884:
        /*14bc*/ 	.word	index@(_ZN10layer_norm13ln_bwd_kernelINS_13Kernel_traitsIf13__nv_bfloat16S2_S2_fjLj6144ELj1ELj1ELj8ELj16ENS_18Kernel_traits_baseILj6144EfS2_S2_S2_fjLj256EEEEELb0ELb0ELb1ELb0EEEvNS_9BwdParamsE)
        /*14c0*/ 	.word	0x00000000


	//----- nvinfo : EIATTR_MIN_STACK_SIZE
	.align		4
.L_885:
        /*14c4*/ 	.byte	0x04, 0x12
        /*14c6*/ 	.short	(.L_887 - .L_886)
	.align		4
.L_886:
        /*14c8*/ 	.word	index@(_ZN10layer_norm13ln_bwd_kernelINS_13Kernel_traitsIf13__nv_bfloat16S2_S2_fjLj6144ELj1ELj1ELj8ELj16ENS_18Kernel_traits_baseILj6144EfS2_S2_S2_fjLj256EEEEELb0ELb0ELb1ELb1EEEvNS_9BwdParamsE)
        /*14cc*/ 	.word	0x00000000


	//----- nvinfo : EIATTR_MIN_STACK_SIZE
	.align		4
.L_887:
        /*14d0*/ 	.byte	0x04, 0x12
        /*14d2*/ 	.short	(.L_889 - .L_888)
	.align		4
.L_888:
        /*14d4*/ 	.word	index@(_ZN10layer_norm13ln_bwd_kernelINS_13Kernel_traitsIf13__nv_bfloat16S2_S2_fjLj6144ELj1ELj1ELj8ELj16ENS_18Kernel_traits_baseILj6144EfS2_S2_S2_fjLj256EEEEELb0ELb1ELb0ELb0EEEvNS_9BwdParamsE)
        /*14d8*/ 	.word	0x00000000


	//----- nvinfo : EIATTR_MIN_STACK_SIZE
	.align		4
.L_889:
        /*14dc*/ 	.byte	0x04, 0x12
        /*14de*/ 	.short	(.L_891 - .L_890)
	.align		4
.L_890:
        /*14e0*/ 	.word	index@(_ZN10layer_norm13ln_bwd_kernelINS_13Kernel_traitsIf13__nv_bfloat16S2_S2_fjLj6144ELj1ELj1ELj8ELj16ENS_18Kernel_traits_baseILj6144EfS2_S2_S2_fjLj256EEEEELb0ELb1ELb0ELb1EEEvNS_9BwdParamsE)
        /*14e4*/ 	.word	0x00000000


	//----- nvinfo : EIATTR_MIN_STACK_SIZE
	.align		4
.L_891:
        /*14e8*/ 	.byte	0x04, 0x12
        /*14ea*/ 	.short	(.L_893 - .L_892)
	.align		4
.L_892:
        /*14ec*/ 	.word	index@(_ZN10layer_norm13ln_bwd_kernelINS_13Kernel_traitsIf13__nv_bfloat16S2_S2_fjLj6144ELj1ELj1ELj8ELj16ENS_18Kernel_traits_baseILj6144EfS2_S2_S2_fjLj256EEEEELb0ELb1ELb1ELb0EEEvNS_9BwdParamsE)
        /*14f0*/ 	.word	0x00000000


	//----- nvinfo : EIATTR_MIN_STACK_SIZE
	.align		4
.L_893:
        /*14f4*/ 	.byte	0x04, 0x12
        /*14f6*/ 	.short	(.L_895 - .L_894)
	.align		4
.L_894:
        /*14f8*/ 	.word	index@(_ZN10layer_norm13ln_bwd_kernelINS_13Kernel_traitsIf13__nv_bfloat16S2_S2_fjLj6144ELj1ELj1ELj8ELj16ENS_18Kernel_traits_baseILj6144EfS2_S2_S2_fjLj256EEEEELb0ELb1ELb1ELb1EEEvNS_9BwdParamsE)
        /*14fc*/ 	.word	0x00000000


	//----- nvinfo : EIATTR_MIN_STACK_SIZE
	.align		4
.L_895:
        /*1500*/ 	.byte	0x04, 0x12
        /*1502*/ 	.short	(.L_897 - .L_896)
	.align		4
.L_896:
        /*1504*/ 	.word	index@(_ZN10layer_norm13ln_bwd_kernelINS_13Kernel_traitsIf13__nv_bfloat16S2_S2_fjLj6144ELj1ELj1ELj8ELj16ENS_18Kernel_traits_baseILj6144EfS2_S2_S2_fjLj256EEEEELb1ELb0ELb0ELb0EEEvNS_9BwdParamsE)
        /*1508*/ 	.word	0x00000000


	//----- nvinfo : EIATTR_MIN_STACK_SIZE
	.align		4
.L_897:
        /*150c*/ 	.byte	0x04, 0x12
        /*150e*/ 	.short	(.L_899 - .L_898)
	.align		4
.L_898:
        /*1510*/ 	.word	index@(_ZN10layer_norm13ln_bwd_kernelINS_13Kernel_traitsIf13__nv_bfloat16S2_S2_fjLj6144ELj1ELj1ELj8ELj16ENS_18Kernel_traits_baseILj6144EfS2_S2_S2_fjLj256EEEEELb1ELb0ELb0ELb1EEEvNS_9BwdParamsE)
        /*1514*/ 	.word	0x00000000


	//----- nvinfo : EIATTR_MIN_STACK_SIZE
	.align		4
.L_899:
        /*1518*/ 	.byte	0x04, 0x12
        /*151a*/ 	.short	(.L_901 - .L_900)
	.align		4
.L_900:
        /*151c*/ 	.word	index@(_ZN10layer_norm22ln_bwd_finalize_kernelINS_22Kernel_traits_finalizeILj6144Ef13__nv_bfloat16S2_S2_fjLb0ELj1024ELj4ENS_18Kernel_traits_baseILj6144EfS2_S2_S2_fjLj1024EEEEELb0ELb0EEEvNS_9BwdParamsE)
        /*1520*/ 	.word	0x00000000


	//----- nvinfo : EIATTR_MIN_STACK_SIZE
	.align		4
.L_901:
        /*1524*/ 	.byte	0x04, 0x12
        /*1526*/ 	.short	(.L_903 - .L_902)
	.align		4
.L_902:
        /*1528*/ 	.word	index@(_ZN10layer_norm13ln_bwd_kernelINS_13Kernel_traitsIf13__nv_bfloat16S2_S2_fjLj6144ELj1ELj1ELj8ELj16ENS_18Kernel_traits_baseILj6144EfS2_S2_S2_fjLj256EEEEELb1ELb0ELb1ELb0EEEvNS_9BwdParamsE)
        /*152c*/ 	.word	0x00000000


	//----- nvinfo : EIATTR_MIN_STACK_SIZE
	.align		4
.L_903:
        /*1530*/ 	.byte	0x04, 0x12
        /*1532*/ 	.short	(.L_905 - .L_904)
	.align		4
.L_904:
        /*1534*/ 	.word	index@(_ZN10layer_norm22ln_bwd_finalize_kernelINS_22Kernel_traits_finalizeILj6144Ef13__nv_bfloat16S2_S2_fjLb0ELj1024ELj4ENS_18Kernel_traits_baseILj6144EfS2_S2_S2_fjLj1024EEEEELb0ELb1EEEvNS_9BwdParamsE)
        /*1538*/ 	.word	0x00000000


	//----- nvinfo : EIATTR_MIN_STACK_SIZE
	.align		4
.L_905:
        /*153c*/ 	.byte	0x04, 0x12
        /*153e*/ 	.short	(.L_907 - .L_906)
	.align		4
.L_906:
        /*1540*/ 	.word	index@(_ZN10layer_norm13ln_bwd_kernelINS_13Kernel_traitsIf13__nv_bfloat16S2_S2_fjLj6144ELj1ELj1ELj8ELj16ENS_18Kernel_traits_baseILj6144EfS2_S2_S2_fjLj256EEEEELb1ELb0ELb1ELb1EEEvNS_9BwdParamsE)
        /*1544*/ 	.word	0x00000000


	//----- nvinfo : EIATTR_MIN_STACK_SIZE
	.align		4
.L_907:
        /*1548*/ 	.byte	0x04, 0x12
        /*154a*/ 	.short	(.L_909 - .L_908)
	.align		4
.L_908:
        /*154c*/ 	.word	index@(_ZN10layer_norm13ln_bwd_kernelINS_13Kernel_traitsIf13__nv_bfloat16S2_S2_fjLj6144ELj1ELj1ELj8ELj16ENS_18Kernel_traits_baseILj6144EfS2_S2_S2_fjLj256EEEEELb1ELb1ELb0ELb0EEEvNS_9BwdParamsE)
        /*1550*/ 	.word	0x00000000


	//----- nvinfo : EIATTR_MIN_STACK_SIZE
	.align		4
.L_909:
        /*1554*/ 	.byte	0x04, 0x12
        /*1556*/ 	.short	(.L_911 - .L_910)
	.align		4
.L_910:
        /*1558*/ 	.word	index@(_ZN10layer_norm13ln_bwd_kernelINS_13Kernel_traitsIf13__nv_bfloat16S2_S2_fjLj6144ELj1ELj1ELj8ELj16ENS_18Kernel_traits_baseILj6144EfS2_S2_S2_fjLj256EEEEELb1ELb1ELb0ELb1EEEvNS_9BwdParamsE)
        /*155c*/ 	.word	0x00000000


	//----- nvinfo : EIATTR_MIN_STACK_SIZE
	.align		4
.L_911:
        /*1560*/ 	.byte	0x04, 0x12
        /*1562*/ 	.short	(.L_913 - .L_912)
	.align		4
.L_912:
        /*1564*/ 	.word	index@(_ZN10layer_norm22ln_bwd_finalize_kernelINS_22Kernel_traits_finalizeILj6144Ef13__nv_bfloat16S2_S2_fjLb1ELj1024ELj4ENS_18Kernel_traits_baseILj6144EfS2_S2_S2_fjLj1024EEEEELb1ELb0EEEvNS_9BwdParamsE)
        /*1568*/ 	.word	0x00000000


	//----- nvinfo : EIATTR_MIN_STACK_SIZE
	.align		4
.L_913:
        /*156c*/ 	.byte	0x04, 0x12
        /*156e*/ 	.short	(.L_915 - .L_914)
	.align		4
.L_914:
        /*1570*/ 	.word	index@(_ZN10layer_norm13ln_bwd_kernelINS_13Kernel_traitsIf13__nv_bfloat16S2_S2_fjLj6144ELj1ELj1ELj8ELj16ENS_18Kernel_traits_baseILj6144EfS2_S2_S2_fjLj256EEEEELb1ELb1ELb1ELb0EEEvNS_9BwdParamsE)
        /*1574*/ 	.word	0x00000000


	//----- nvinfo : EIATTR_MIN_STACK_SIZE
	.align		4
.L_915:
        /*1578*/ 	.byte	0x04, 0x12
        /*157a*/ 	.short	(.L_917 - .L_916)
	.align		4
.L_916:
        /*157c*/ 	.word	index@(_ZN10layer_norm22ln_bwd_finalize_kernelINS_22Kernel_traits_finalizeILj6144Ef13__nv_bfloat16S2_S2_fjLb1ELj1024ELj4ENS_18Kernel_traits_baseILj6144EfS2_S2_S2_fjLj1024EEEEELb1ELb1EEEvNS_9BwdParamsE)
        /*1580*/ 	.word	0x00000000


	//----- nvinfo : EIATTR_MIN_STACK_SIZE
	.align		4
.L_917:
        /*1584*/ 	.byte	0x04, 0x12
        /*1586*/ 	.short	(.L_919 - .L_918)
	.align		4
.L_918:
        /*1588*/ 	.word	index@(_ZN10layer_norm13ln_bwd_kernelINS_13Kernel_traitsIf13__nv_bfloat16S2_S2_fjLj6144ELj1ELj1ELj8ELj16ENS_18Kernel_traits_baseILj6144EfS2_S2_S2_fjLj256EEEEELb1ELb1ELb1ELb1EEEvNS_9BwdParamsE)
        /*158c*/ 	.word	0x00000000


	//----- nvinfo : EIATTR_MIN_STACK_SIZE
	.align		4
.L_919:
        /*1590*/ 	.byte	0x04, 0x12
        /*1592*/ 	.short	(.L_921 - .L_920)
	.align		4
.L_920:
        /*1594*/ 	.word	index@(_ZN10layer_norm13ln_bwd_kernelINS_13Kernel_traitsI13__nv_bfloat16S2_fS2_fjLj6144ELj1ELj1ELj8ELj16ENS_18Kernel_traits_baseILj6144ES2_S2_fS2_fjLj256EEEEELb0ELb0ELb0ELb0EEEvNS_9BwdParamsE)
        /*1598*/ 	.word	0x00000000


	//----- nvinfo : EIATTR_MIN_STACK_SIZE
	.align		4
.L_921:
        /*159c*/ 	.byte	0x04, 0x12
        /*159e*/ 	.short	(.L_923 - .L_922)
	.align		4
.L_922:
        /*15a0*/ 	.word	index@(_ZN10layer_norm13ln_bwd_kernelINS_13Kernel_traitsI13__nv_bfloat16S2_fS2_fjLj6144ELj1ELj1ELj8ELj16ENS_18Kernel_traits_baseILj6144ES2_S2_fS2_fjLj256EEEEELb0ELb0ELb0ELb1EEEvNS_9BwdParamsE)
        /*15a4*/ 	.word	0x00000000


	//----- nvinfo : EIATTR_MIN_STACK_SIZE
	.align		4
.L_923:
        /*15a8*/ 	.byte	0x04, 0x12
        /*15aa*/ 	.short	(.L_925 - .L_924)
	.align		4
.L_924:
        /*15ac*/ 	.word	index@(_ZN10layer_norm13ln_bwd_kernelINS_13Kernel_traitsI13__nv_bfloat16S2_fS2_fjLj6144ELj1ELj1ELj8ELj16ENS_18Kernel_traits_baseILj6144ES2_S2_fS2_fjLj256EEEEELb0ELb0ELb1ELb0EEEvNS_9BwdParamsE)
        /*15b0*/ 	.word	0x00000000


	//----- nvinfo : EIATTR_MIN_STACK_SIZE
	.align		4
.L_925:
        /*15b4*/ 	.byte	0x04, 0x12
        /*15b6*/ 	.short	(.L_927 - .L_926)
	.align		4
.L_926:
        /*15b8*/ 	.word	index@(_ZN10layer_norm13ln_bwd_kernelINS_13Kernel_traitsI13__nv_bfloat16S2_fS2_fjLj6144ELj1ELj1ELj8ELj16ENS_18Kernel_traits_baseILj6144ES2_S2_fS2_fjLj256EEEEELb0ELb0ELb1ELb1EEEvNS_9BwdParamsE)
        /*15bc*/ 	.word	0x00000000


	//----- nvinfo : EIATTR_MIN_STACK_SIZE
	.align		4
.L_927:
        /*15c0*/ 	.byte	0x04, 0x12
        /*15c2*/ 	.short	(.L_929 - .L_928)
	.align		4
.L_928:
        /*15c4*/ 	.word	index@(_ZN10layer_norm13ln_bwd_kernelINS_13Kernel_traitsI13__nv_bfloat16S2_fS2_fjLj6144ELj1ELj1ELj8ELj16ENS_18Kernel_traits_baseILj6144ES2_S2_fS2_fjLj256EEEEELb0ELb1ELb0ELb0EEEvNS_9BwdParamsE)
        /*15c8*/ 	.word	0x00000000


	//----- nvinfo : EIATTR_MIN_STACK_SIZE
	.align		4
.L_929:
        /*15cc*/ 	.byte	0x04, 0x12
        /*15ce*/ 	.short	(.L_931 - .L_930)
	.align		4
.L_930:
        /*15d0*/ 	.word	index@(_ZN10layer_norm13ln_bwd_kernelINS_13Kernel_traitsI13__nv_bfloat16S2_fS2_fjLj6144ELj1ELj1ELj8ELj16ENS_18Kernel_traits_baseILj6144ES2_S2_fS2_fjLj256EEEEELb0ELb1ELb0ELb1EEEvNS_9BwdParamsE)
        /*15d4*/ 	.word	0x00000000


	//----- nvinfo : EIATTR_MIN_STACK_SIZE
	.align		4
.L_931:
        /*15d8*/ 	.byte	0x04, 0x12
        /*15da*/ 	.short	(.L_933 - .L_932)
	.align		4
.L_932:
        /*15dc*/ 	.word	index@(_ZN10layer_norm13ln_bwd_kernelINS_13Kernel_traitsI13__nv_bfloat16S2_fS2_fjLj6144ELj1ELj1ELj8ELj16ENS_18Kernel_traits_baseILj6144ES2_S2_fS2_fjLj256EEEEELb0ELb1ELb1ELb0EEEvNS_9BwdParamsE)
        /*15e0*/ 	.word	0x00000000


	//----- nvinfo : EIATTR_MIN_STACK_SIZE
	.align		4
.L_933:
        /*15e4*/ 	.byte	0x04, 0x12
        /*15e6*/ 	.short	(.L_935 - .L_934)
	.align		4
.L_934:
        /*15e8*/ 	.word	index@(_ZN10layer_norm13ln_bwd_kernelINS_13Kernel_traitsI13__nv_bfloat16S2_fS2_fjLj6144ELj1ELj1ELj8ELj16ENS_18Kernel_traits_baseILj6144ES2_S2_fS2_fjLj256EEEEELb0ELb1ELb1ELb1EEEvNS_9BwdParamsE)
        /*15ec*/ 	.word	0x00000000


	//----- nvinfo : EIATTR_MIN_STACK_SIZE
	.align		4
.L_935:
        /*15f0*/ 	.byte	0x04, 0x12
        /*15f2*/ 	.short	(.L_937 - .L_936)
	.align		4
.L_936:
        /*15f4*/ 	.word	index@(_ZN10layer_norm13ln_bwd_kernelINS_13Kernel_traitsI13__nv_bfloat16S2_fS2_fjLj6144ELj1ELj1ELj8ELj16ENS_18Kernel_traits_baseILj6144ES2_S2_fS2_fjLj256EEEEELb1ELb0ELb0ELb0EEEvNS_9BwdParamsE)
        /*15f8*/ 	.word	0x00000000


	//----- nvinfo : EIATTR_MIN_STACK_SIZE
	.align		4
.L_937:
        /*15fc*/ 	.byte	0x04, 0x12
        /*15fe*/ 	.short	(.L_939 - .L_938)
	.align		4
.L_938:
        /*1600*/ 	.word	index@(_ZN10layer_norm13ln_bwd_kernelINS_13Kernel_traitsI13__nv_bfloat16S2_fS2_fjLj6144ELj1ELj1ELj8ELj16ENS_18Kernel_traits_baseILj6144ES2_S2_fS2_fjLj256EEEEELb1ELb0ELb0ELb1EEEvNS_9BwdParamsE)
        /*1604*/ 	.word	0x00000000


	//----- nvinfo : EIATTR_MIN_STACK_SIZE
	.align		4
.L_939:
        /*1608*/ 	.byte	0x04, 0x12
        /*160a*/ 	.short	(.L_941 - .L_940)
	.align		4
.L_940:
        /*160c*/ 	.word	index@(_ZN10layer_norm22ln_bwd_finalize_kernelINS_22Kernel_traits_finalizeILj6144E13__nv_bfloat16S2_fS2_fjLb0ELj1024ELj4ENS_18Kernel_traits_baseILj6144ES2_S2_fS2_fjLj1024EEEEELb0ELb0EEEvNS_9BwdParamsE)
        /*1610*/ 	.word	0x00000000


	//----- nvinfo : EIATTR_MIN_STACK_SIZE
	.align		4
.L_941:
        /*1614*/ 	.byte	0x04, 0x12
        /*1616*/ 	.short	(.L_943 - .L_942)
	.align		4
.L_942:
        /*1618*/ 	.word	index@(_ZN10layer_norm13ln_bwd_kernelINS_13Kernel_traitsI13__nv_bfloat16S2_fS2_fjLj6144ELj1ELj1ELj8ELj16ENS_18Kernel_traits_baseILj6144ES2_S2_fS2_fjLj256EEEEELb1ELb0ELb1ELb0EEEvNS_9BwdParamsE)
        /*161c*/ 	.word	0x00000000


	//----- nvinfo : EIATTR_MIN_STACK_SIZE
	.align		4
.L_943:
        /*1620*/ 	.byte	0x04, 0x12
        /*1622*/ 	.short	(.L_945 - .L_944)
	.align		4
.L_944:
        /*1624*/ 	.word	index@(_ZN10layer_norm22ln_bwd_finalize_kernelINS_22Kernel_traits_finalizeILj6144E13__nv_bfloat16S2_fS2_fjLb0ELj1024ELj4ENS_18Kernel_traits_baseILj6144ES2_S2_fS2_fjLj1024EEEEELb0ELb1EEEvNS_9BwdParamsE)
        /*1628*/ 	.word	0x00000000


	//----- nvinfo : EIATTR_MIN_STACK_SIZE
	.align		4
.L_945:
        /*162c*/ 	.byte	0x04, 0x12
        /*162e*/ 	.short	(.L_947 - .L_946)
	.align		4
.L_946:
        /*1630*/ 	.word	index@(_ZN10layer_norm13ln_bwd_kernelINS_13Kernel_traitsI13__nv_bfloat16S2_fS2_fjLj6144ELj1ELj1ELj8ELj16ENS_18Kernel_traits_baseILj6144ES2_S2_fS2_fjLj256EEEEELb1ELb0ELb1ELb1EEEvNS_9BwdParamsE)
        /*1634*/ 	.word	0x00000000


	//----- nvinfo : EIATTR_MIN_STACK_SIZE
	.align		4
.L_947:
        /*1638*/ 	.byte	0x04, 0x12
        /*163a*/ 	.short	(.L_949 - .L_948)
	.align		4
.L_948:
        /*163c*/ 	.word	index@(_ZN10layer_norm13ln_bwd_kernelINS_13Kernel_traitsI13__nv_bfloat16S2_fS2_fjLj6144ELj1ELj1ELj8ELj16ENS_18Kernel_traits_baseILj6144ES2_S2_fS2_fjLj256EEEEELb1ELb1ELb0ELb0EEEvNS_9BwdParamsE)
        /*1640*/ 	.word	0x00000000


	//----- nvinfo : EIATTR_MIN_STACK_SIZE
	.align		4
.L_949:
        /*1644*/ 	.byte	0x04, 0x12
        /*1646*/ 	.short	(.L_951 - .L_950)
	.align		4
.L_950:
        /*1648*/ 	.word	index@(_ZN10layer_norm13ln_bwd_kernelINS_13Kernel_traitsI13__nv_bfloat16S2_fS2_fjLj6144ELj1ELj1ELj8ELj16ENS_18Kernel_traits_baseILj6144ES2_S2_fS2_fjLj256EEEEELb1ELb1ELb0ELb1EEEvNS_9BwdParamsE)
        /*164c*/ 	.word	0x00000000


	//----- nvinfo : EIATTR_MIN_STACK_SIZE
	.align		4
.L_951:
        /*1650*/ 	.byte	0x04, 0x12
        /*1652*/ 	.short	(.L_953 - .L_952)
	.align		4
.L_952:
        /*1654*/ 	.word	index@(_ZN10layer_norm22ln_bwd_finalize_kernelINS_22Kernel_traits_finalizeILj6144E13__nv_bfloat16S2_fS2_fjLb1ELj1024ELj4ENS_18Kernel_traits_baseILj6144ES2_S2_fS2_fjLj1024EEEEELb1ELb0EEEvNS_9BwdParamsE)
        /*1658*/ 	.word	0x00000000


	//----- nvinfo : EIATTR_MIN_STACK_SIZE
	.align		4
.L_953:
        /*165c*/ 	.byte	0x04, 0x12
        /*165e*/ 	.short	(.L_955 - .L_954)
	.align		4
.L_954:
        /*1660*/ 	.word	index@(_ZN10layer_norm13ln_bwd_kernelINS_13Kernel_traitsI13__nv_bfloat16S2_fS2_fjLj6144ELj1ELj1ELj8ELj16ENS_18Kernel_traits_baseILj6144ES2_S2_fS2_fjLj256EEEEELb1ELb1ELb1ELb0EEEvNS_9BwdParamsE)
        /*1664*/ 	.word	0x00000000


	//----- nvinfo : EIATTR_MIN_STACK_SIZE
	.align		4
.L_955:
        /*1668*/ 	.byte	0x04, 0x12
        /*166a*/ 	.short	(.L_957 - .L_956)
	.align		4
.L_956:
        /*166c*/ 	.word	index@(_ZN10layer_norm22ln_bwd_finalize_kernelINS_22Kernel_traits_finalizeILj6144E13__nv_bfloat16S2_fS2_fjLb1ELj1024ELj4ENS_18Kernel_traits_baseILj6144ES2_S2_fS2_fjLj1024EEEEELb1ELb1EEEvNS_9BwdParamsE)
        /*1670*/ 	.word	0x00000000


	//----- nvinfo : EIATTR_MIN_STACK_SIZE
	.align		4
.L_957:
        /*1674*/ 	.byte	0x04, 0x12
        /*1676*/ 	.short	(.L_959 - .L_958)
	.align		4
.L_958:
        /*1678*/ 	.word	index@(_ZN10layer_norm13ln_bwd_kernelINS_13Kernel_traitsI13__nv_bfloat16S2_fS2_fjLj6144ELj1ELj1ELj8ELj16ENS_18Kernel_traits_baseILj6144ES2_S2_fS2_fjLj256EEEEELb1ELb1ELb1ELb1EEEvNS_9BwdParamsE)
        /*167c*/ 	.word	0x00000000


	//----- nvinfo : EIATTR_MIN_STACK_SIZE
	.align		4
.L_959:
        /*1680*/ 	.byte	0x04, 0x12
        /*1682*/ 	.short	(.L_961 - .L_960)
	.align		4
.L_960:
        /*1684*/ 	.word	index@(_ZN10layer_norm13ln_bwd_kernelINS_13Kernel_traitsIf13__nv_bfloat16fS2_fjLj6144ELj1ELj1ELj8ELj16ENS_18Kernel_traits_baseILj6144EfS2_fS2_fjLj256EEEEELb0ELb0ELb0ELb0EEEvNS_9BwdParamsE)
        /*1688*/ 	.word	0x00000000


	//----- nvinfo : EIATTR_MIN_STACK_SIZE
	.align		4
.L_961:
        /*168c*/ 	.byte	0x04, 0x12
        /*168e*/ 	.short	(.L_963 - .L_962)
	.align		4
.L_962:
        /*1690*/ 	.word	index@(_ZN10layer_norm13ln_bwd_kernelINS_13Kernel_traitsIf13__nv_bfloat16fS2_fjLj6144ELj1ELj1ELj8ELj16ENS_18Kernel_traits_baseILj6144EfS2_fS2_fjLj256EEEEELb0ELb0ELb0ELb1EEEvNS_9BwdParamsE)
        /*1694*/ 	.word	0x00000000


	//----- nvinfo : EIATTR_MIN_STACK_SIZE
	.align		4
.L_963:
        /*1698*/ 	.byte	0x04, 0x12
        /*169a*/ 	.short	(.L_965 - .L_964)
	.align		4
.L_964:
        /*169c*/ 	.word	index@(_ZN10layer_norm13ln_bwd_kernelINS_13Kernel_traitsIf13__nv_bfloat16fS2_fjLj6144ELj1ELj1ELj8ELj16ENS_18Kernel_traits_baseILj6144EfS2_fS2_fjLj256EEEEELb0ELb0ELb1ELb0EEEvNS_9BwdParamsE)
        /*16a0*/ 	.word	0x00000000


	//----- nvinfo : EIATTR_MIN_STACK_SIZE
	.align		4
.L_965:
        /*16a4*/ 	.byte	0x04, 0x12
        /*16a6*/ 	.short	(.L_967 - .L_966)
	.align		4
.L_966:
        /*16a8*/ 	.word	index@(_ZN10layer_norm13ln_bwd_kernelINS_13Kernel_traitsIf13__nv_bfloat16fS2_fjLj6144ELj1ELj1ELj8ELj16ENS_18Kernel_traits_baseILj6144EfS2_fS2_fjLj256EEEEELb0ELb0ELb1ELb1EEEvNS_9BwdParamsE)
        /*16ac*/ 	.word	0x00000000


	//----- nvinfo : EIATTR_MIN_STACK_SIZE
	.align		4
.L_967:
        /*16b0*/ 	.byte	0x04, 0x12
        /*16b2*/ 	.short	(.L_969 - .L_968)
	.align		4
.L_968:
        /*16b4*/ 	.word	index@(_ZN10layer_norm13ln_bwd_kernelINS_13Kernel_traitsIf13__nv_bfloat16fS2_fjLj6144ELj1ELj1ELj8ELj16ENS_18Kernel_traits_baseILj6144EfS2_fS2_fjLj256EEEEELb0ELb1ELb0ELb0EEEvNS_9BwdParamsE)
        /*16b8*/ 	.word	0x00000000


	//----- nvinfo : EIATTR_MIN_STACK_SIZE
	.align		4
.L_969:
        /*16bc*/ 	.byte	0x04, 0x12
        /*16be*/ 	.short	(.L_971 - .L_970)
	.align		4
.L_970:
        /*16c0*/ 	.word	index@(_ZN10layer_norm13ln_bwd_kernelINS_13Kernel_traitsIf13__nv_bfloat16fS2_fjLj6144ELj1ELj1ELj8ELj16ENS_18Kernel_traits_baseILj6144EfS2_fS2_fjLj256EEEEELb0ELb1ELb0ELb1EEEvNS_9BwdParamsE)
        /*16c4*/ 	.word	0x00000000


	//----- nvinfo : EIATTR_MIN_STACK_SIZE
	.align		4
.L_971:
        /*16c8*/ 	.byte	0x04, 0x12
        /*16ca*/ 	.short	(.L_973 - .L_972)
	.align		4
.L_972:
        /*16cc*/ 	.word	index@(_ZN10layer_norm13ln_bwd_kernelINS_13Kernel_traitsIf13__nv_bfloat16fS2_fjLj6144ELj1ELj1ELj8ELj16ENS_18Kernel_traits_baseILj6144EfS2_fS2_fjLj256EEEEELb0ELb1ELb1ELb0EEEvNS_9BwdParamsE)
        /*16d0*/ 	.word	0x00000000


	//----- nvinfo : EIATTR_MIN_STACK_SIZE
	.align		4
.L_973:
        /*16d4*/ 	.byte	0x04, 0x12
        /*16d6*/ 	.short	(.L_975 - .L_974)
	.align		4
.L_974:
        /*16d8*/ 	.word	index@(_ZN10layer_norm13ln_bwd_kernelINS_13Kernel_traitsIf13__nv_bfloat16fS2_fjLj6144ELj1ELj1ELj8ELj16ENS_18Kernel_traits_baseILj6144EfS2_fS2_fjLj256EEEEELb0ELb1ELb1ELb1EEEvNS_9BwdParamsE)
        /*16dc*/ 	.word	0x00000000


	//----- nvinfo : EIATTR_MIN_STACK_SIZE
	.align		4
.L_975:
        /*16e0*/ 	.byte	0x04, 0x12
        /*16e2*/ 	.short	(.L_977 - .L_976)
	.align		4
.L_976:
        /*16e4*/ 	.word	index@(_ZN10layer_norm13ln_bwd_kernelINS_13Kernel_traitsIf13__nv_bfloat16fS2_fjLj6144ELj1ELj1ELj8ELj16ENS_18Kernel_traits_baseILj6144EfS2_fS2_fjLj256EEEEELb1ELb0ELb0ELb0EEEvNS_9BwdParamsE)
        /*16e8*/ 	.word	0x00000000


	//----- nvinfo : EIATTR_MIN_STACK_SIZE
	.align		4
.L_977:
        /*16ec*/ 	.byte	0x04, 0x12
        /*16ee*/ 	.short	(.L_979 - .L_978)
	.align		4
.L_978:
        /*16f0*/ 	.word	index@(_ZN10layer_norm13ln_bwd_kernelINS_13Kernel_traitsIf13__nv_bfloat16fS2_fjLj6144ELj1ELj1ELj8ELj16ENS_18Kernel_traits_baseILj6144EfS2_fS2_fjLj256EEEEELb1ELb0ELb0ELb1EEEvNS_9BwdParamsE)
        /*16f4*/ 	.word	0x00000000


	//----- nvinfo : EIATTR_MIN_STACK_SIZE
	.align		4
.L_979:
        /*16f8*/ 	.byte	0x04, 0x12
        /*16fa*/ 	.short	(.L_981 - .L_980)
	.align		4
.L_980:
        /*16fc*/ 	.word	index@(_ZN10layer_norm22ln_bwd_finalize_kernelINS_22Kernel_traits_finalizeILj6144Ef13__nv_bfloat16fS2_fjLb0ELj1024ELj4ENS_18Kernel_traits_baseILj6144EfS2_fS2_fjLj1024EEEEELb0ELb0EEEvNS_9BwdParamsE)
        /*1700*/ 	.word	0x00000000


	//----- nvinfo : EIATTR_MIN_STACK_SIZE
	.align		4
.L_981:
        /*1704*/ 	.byte	0x04, 0x12
        /*1706*/ 	.short	(.L_983 - .L_982)
	.align		4
.L_982:
        /*1708*/ 	.word	index@(_ZN10layer_norm13ln_bwd_kernelINS_13Kernel_traitsIf13__nv_bfloat16fS2_fjLj6144ELj1ELj1ELj8ELj16ENS_18Kernel_traits_baseILj6144EfS2_fS2_fjLj256EEEEELb1ELb0ELb1ELb0EEEvNS_9BwdParamsE)
        /*170c*/ 	.word	0x00000000


	//----- nvinfo : EIATTR_MIN_STACK_SIZE
	.align		4
.L_983:
        /*1710*/ 	.byte	0x04, 0x12
        /*1712*/ 	.short	(.L_985 - .L_984)
	.align		4
.L_984:
        /*1714*/ 	.word	index@(_ZN10layer_norm22ln_bwd_finalize_kernelINS_22Kernel_traits_finalizeILj6144Ef13__nv_bfloat16fS2_fjLb0ELj1024ELj4ENS_18Kernel_traits_baseILj6144EfS2_fS2_fjLj1024EEEEELb0ELb1EEEvNS_9BwdParamsE)
        /*1718*/ 	.word	0x00000000


	//----- nvinfo : EIATTR_MIN_STACK_SIZE
	.align		4
.L_985:
        /*171c*/ 	.byte	0x04, 0x12
        /*171e*/ 	.short	(.L_987 - .L_986)
	.align		4
.L_986:
        /*1720*/ 	.word	index@(_ZN10layer_norm13ln_bwd_kernelINS_13Kernel_traitsIf13__nv_bfloat16fS2_fjLj6144ELj1ELj1ELj8ELj16ENS_18Kernel_traits_baseILj6144EfS2_fS2_fjLj256EEEEELb1ELb0ELb1ELb1EEEvNS_9BwdParamsE)
        /*1724*/ 	.word	0x00000000


	//----- nvinfo : EIATTR_MIN_STACK_SIZE
	.align		4
.L_987:
        /*1728*/ 	.byte	0x04, 0x12
        /*172a*/ 	.short	(.L_989 - .L_988)
	.align		4
.L_988:
        /*172c*/ 	.word	index@(_ZN10layer_norm13ln_bwd_kernelINS_13Kernel_traitsIf13__nv_bfloat16fS2_fjLj6144ELj1ELj1ELj8ELj16ENS_18Kernel_traits_baseILj6144EfS2_fS2_fjLj256EEEEELb1ELb1ELb0ELb0EEEvNS_9BwdParamsE)
        /*1730*/ 	.word	0x00000000


	//----- nvinfo : EIATTR_MIN_STACK_SIZE
	.align		4
.L_989:
        /*1734*/ 	.byte	0x04, 0x12
        /*1736*/ 	.short	(.L_991 - .L_990)
	.align		4
.L_990:
        /*1738*/ 	.word	index@(_ZN10layer_norm13ln_bwd_kernelINS_13Kernel_traitsIf13__nv_bfloat16fS2_fjLj6144ELj1ELj1ELj8ELj16ENS_18Kernel_traits_baseILj6144EfS2_fS2_fjLj256EEEEELb1ELb1ELb0ELb1EEEvNS_9BwdParamsE)
        /*173c*/ 	.word	0x00000000


	//----- nvinfo : EIATTR_MIN_STACK_SIZE
	.align		4
.L_991:
        /*1740*/ 	.byte	0x04, 0x12
        /*1742*/ 	.short	(.L_993 - .L_992)
	.align		4
.L_992:
        /*1744*/ 	.word	index@(_ZN10layer_norm22ln_bwd_finalize_kernelINS_22Kernel_traits_finalizeILj6144Ef13__nv_bfloat16fS2_fjLb1ELj1024ELj4ENS_18Kernel_traits_baseILj6144EfS2_fS2_fjLj1024EEEEELb1ELb0EEEvNS_9BwdParamsE)
        /*1748*/ 	.word	0x00000000


	//----- nvinfo : EIATTR_MIN_STACK_SIZE
	.align		4
.L_993:
        /*174c*/ 	.byte	0x04, 0x12
        /*174e*/ 	.short	(.L_995 - .L_994)
	.align		4
.L_994:
        /*1750*/ 	.word	index@(_ZN10layer_norm13ln_bwd_kernelINS_13Kernel_traitsIf13__nv_bfloat16fS2_fjLj6144ELj1ELj1ELj8ELj16ENS_18Kernel_traits_baseILj6144EfS2_fS2_fjLj256EEEEELb1ELb1ELb1ELb0EEEvNS_9BwdParamsE)
        /*1754*/ 	.word	0x00000000


	//----- nvinfo : EIATTR_MIN_STACK_SIZE
	.align		4
.L_995:
        /*1758*/ 	.byte	0x04, 0x12
        /*175a*/ 	.short	(.L_997 - .L_996)
	.align		4
.L_996:
        /*175c*/ 	.word	index@(_ZN10layer_norm22ln_bwd_finalize_kernelINS_22Kernel_traits_finalizeILj6144Ef13__nv_bfloat16fS2_fjLb1ELj1024ELj4ENS_18Kernel_traits_baseILj6144EfS2_fS2_fjLj1024EEEEELb1ELb1EEEvNS_9BwdParamsE)
        /*1760*/ 	.word	0x00000000


	//----- nvinfo : EIATTR_MIN_STACK_SIZE
	.align		4
.L_997:
        /*1764*/ 	.byte	0x04, 0x12
        /*1766*/ 	.short	(.L_999 - .L_998)
	.align		4
.L_998:
        /*1768*/ 	.word	index@(_ZN10layer_norm13ln_bwd_kernelINS_13Kernel_traitsIf13__nv_bfloat16fS2_fjLj6144ELj1ELj1ELj8ELj16ENS_18Kernel_traits_baseILj6144EfS2_fS2_fjLj256EEEEELb1ELb1ELb1ELb1EEEvNS_9BwdParamsE)
        /*176c*/ 	.word	0x00000000


	//----- nvinfo : EIATTR_MIN_STACK_SIZE
	.align		4
.L_999:
        /*1770*/ 	.byte	0x04, 0x12
        /*1772*/ 	.short	(.L_1001 - .L_1000)
	.align		4
.L_1000:
        /*1774*/ 	.word	index@(_ZN10layer_norm13ln_bwd_kernelINS_13Kernel_traitsIf6__halfS2_S2_fjLj6144ELj1ELj1ELj8ELj16ENS_18Kernel_traits_baseILj6144EfS2_S2_S2_fjLj256EEEEELb0ELb0ELb0ELb0EEEvNS_9BwdParamsE)
        /*1778*/ 	.word	0x00000000


	//----- nvinfo : EIATTR_MIN_STACK_SIZE
	.align		4
.L_1001:
        /*177c*/ 	.byte	0x04, 0x12
        /*177e*/ 	.short	(.L_1003 - .L_1002)
	.align		4
.L_1002:
        /*1780*/ 	.word	index@(_ZN10layer_norm13ln_bwd_kernelINS_13Kernel_traitsIf6__halfS2_S2_fjLj6144ELj1ELj1ELj8ELj16ENS_18Kernel_traits_baseILj6144EfS2_S2_S2_fjLj256EEEEELb0ELb0ELb0ELb1EEEvNS_9BwdParamsE)
        /*1784*/ 	.word	0x00000000


	//----- nvinfo : EIATTR_MIN_STACK_SIZE
	.align		4
.L_1003:
        /*1788*/ 	.byte	0x04, 0x12
        /*178a*/ 	.short	(.L_1005 - .L_1004)
	.align		4
.L_1004:
        /*178c*/ 	.word	index@(_ZN10layer_norm13ln_bwd_kernelINS_13Kernel_traitsIf6__halfS2_S2_fjLj6144ELj1ELj1ELj8ELj16ENS_18Kernel_traits_baseILj6144EfS2_S2_S2_fjLj256EEEEELb0ELb0ELb1ELb0EEEvNS_9BwdParamsE)
        /*1790*/ 	.word	0x00000000


	//----- nvinfo : EIATTR_MIN_STACK_SIZE
	.align		4
.L_1005:
        /*1794*/ 	.byte	0x04, 0x12
        /*1796*/ 	.short	(.L_1007 - .L_1006)
	.align		4
.L_1006:
        /*1798*/ 	.word	index@(_ZN10layer_norm13ln_bwd_kernelINS_13Kernel_traitsIf6__halfS2_S2_fjLj6144ELj1ELj1ELj8ELj16ENS_18Kernel_traits_baseILj6144EfS2_S2_S2_fjLj256EEEEELb0ELb0ELb1ELb1EEEvNS_9BwdParamsE)
        /*179c*/ 	.word	0x00000000


	//----- nvinfo : EIATTR_MIN_STACK_SIZE
	.align		4
.L_1007:
        /*17a0*/ 	.byte	0x04, 0x12
        /*17a2*/ 	.short	(.L_1009 - .L_1008)
	.align		4
.L_1008:
        /*17a4*/ 	.word	index@(_ZN10layer_norm13ln_bwd_kernelINS_13Kernel_traitsIf6__halfS2_S2_fjLj6144ELj1ELj1ELj8ELj16ENS_18Kernel_traits_baseILj6144EfS2_S2_S2_fjLj256EEEEELb0ELb1ELb0ELb0EEEvNS_9BwdParamsE)
        /*17a8*/ 	.word	0x00000000


	//----- nvinfo : EIATTR_MIN_STACK_SIZE
	.align		4
.L_1009:
        /*17ac*/ 	.byte	0x04, 0x12
        /*17ae*/ 	.short	(.L_1011 - .L_1010)
	.align		4
.L_1010:
        /*17b0*/ 	.word	index@(_ZN10layer_norm13ln_bwd_kernelINS_13Kernel_traitsIf6__halfS2_S2_fjLj6144ELj1ELj1ELj8ELj16ENS_18Kernel_traits_baseILj6144EfS2_S2_S2_fjLj256EEEEELb0ELb1ELb0ELb1EEEvNS_9BwdParamsE)
        /*17b4*/ 	.word	0x00000000


	//----- nvinfo : EIATTR_MIN_STACK_SIZE
	.align		4
.L_1011:
        /*17b8*/ 	.byte	0x04, 0x12
        /*17ba*/ 	.short	(.L_1013 - .L_1012)
	.align		4
.L_1012:
        /*17bc*/ 	.word	index@(_ZN10layer_norm13ln_bwd_kernelINS_13Kernel_traitsIf6__halfS2_S2_fjLj6144ELj1ELj1ELj8ELj16ENS_18Kernel_traits_baseILj6144EfS2_S2_S2_fjLj256EEEEELb0ELb1ELb1ELb0EEEvNS_9BwdParamsE)
        /*17c0*/ 	.word	0x00000000


	//----- nvinfo : EIATTR_MIN_STACK_SIZE
	.align		4
.L_1013:
        /*17c4*/ 	.byte	0x04, 0x12
        /*17c6*/ 	.short	(.L_1015 - .L_1014)
	.align		4
.L_1014:
        /*17c8*/ 	.word	index@(_ZN10layer_norm13ln_bwd_kernelINS_13Kernel_traitsIf6__halfS2_S2_fjLj6144ELj1ELj1ELj8ELj16ENS_18Kernel_traits_baseILj6144EfS2_S2_S2_fjLj256EEEEELb0ELb1ELb1ELb1EEEvNS_9BwdParamsE)
        /*17cc*/ 	.word	0x00000000


	//----- nvinfo : EIATTR_MIN_STACK_SIZE
	.align		4
.L_1015:
        /*17d0*/ 	.byte	0x04, 0x12
        /*17d2*/ 	.short	(.L_1017 - .L_1016)
	.align		4
.L_1016:
        /*17d4*/ 	.word	index@(_ZN10layer_norm13ln_bwd_kernelINS_13Kernel_traitsIf6__halfS2_S2_fjLj6144ELj1ELj1ELj8ELj16ENS_18Kernel_traits_baseILj6144EfS2_S2_S2_fjLj256EEEEELb1ELb0ELb0ELb0EEEvNS_9BwdParamsE)
        /*17d8*/ 	.word	0x00000000


	//----- nvinfo : EIATTR_MIN_STACK_SIZE
	.align		4
.L_1017:
        /*17dc*/ 	.byte	0x04, 0x12
        /*17de*/ 	.short	(.L_1019 - .L_1018)
	.align		4
.L_1018:
        /*17e0*/ 	.word	index@(_ZN10layer_norm13ln_bwd_kernelINS_13Kernel_traitsIf6__halfS2_S2_fjLj6144ELj1ELj1ELj8ELj16ENS_18Kernel_traits_baseILj6144EfS2_S2_S2_fjLj256EEEEELb1ELb0ELb0ELb1EEEvNS_9BwdParamsE)
        /*17e4*/ 	.word	0x00000000


	//----- nvinfo : EIATTR_MIN_STACK_SIZE
	.align		4
.L_1019:
        /*17e8*/ 	.byte	0x04, 0x12
        /*17ea*/ 	.short	(.L_1021 - .L_1020)
	.align		4
.L_1020:
        /*17ec*/ 	.word	index@(_ZN10layer_norm22ln_bwd_finalize_kernelINS_22Kernel_traits_finalizeILj6144Ef6__halfS2_S2_fjLb0ELj1024ELj4ENS_18Kernel_traits_baseILj6144EfS2_S2_S2_fjLj1024EEEEELb0ELb0EEEvNS_9BwdParamsE)
        /*17f0*/ 	.word	0x00000000


	//----- nvinfo : EIATTR_MIN_STACK_SIZE
	.align		4
.L_1021:
        /*17f4*/ 	.byte	0x04, 0x12
        /*17f6*/ 	.short	(.L_1023 - .L_1022)
	.align		4
.L_1022:
        /*17f8*/ 	.word	index@(_ZN10layer_norm13ln_bwd_kernelINS_13Kernel_traitsIf6__halfS2_S2_fjLj6144ELj1ELj1ELj8ELj16ENS_18Kernel_traits_baseILj6144EfS2_S2_S2_fjLj256EEEEELb1ELb0ELb1ELb0EEEvNS_9BwdParamsE)
        /*17fc*/ 	.word	0x00000000


	//----- nvinfo : EIATTR_MIN_STACK_SIZE
	.align		4
.L_1023:
        /*1800*/ 	.byte	0x04, 0x12
        /*1802*/ 	.short	(.L_1025 - .L_1024)
	.align		4
.L_1024:
        /*1804*/ 	.word	index@(_ZN10layer_norm22ln_bwd_finalize_kernelINS_22Kernel_traits_finalizeILj6144Ef6__halfS2_S2_fjLb0ELj1024ELj4ENS_18Kernel_traits_baseILj6144EfS2_S2_S2_fjLj1024EEEEELb0ELb1EEEvNS_9BwdParamsE)
        /*1808*/ 	.word	0x00000000


	//----- nvinfo : EIATTR_MIN_STACK_SIZE
	.align		4
.L_1025:
        /*180c*/ 	.byte	0x04, 0x12
        /*180e*/ 	.short	(.L_1027 - .L_1026)
	.align		4
.L_1026:
        /*1810*/ 	.word	index@(_ZN10layer_norm13ln_bwd_kernelINS_13Kernel_traitsIf6__halfS2_S2_fjLj6144ELj1ELj1ELj8ELj16ENS_18Kernel_traits_baseILj6144EfS2_S2_S2_fjLj256EEEEELb1ELb0ELb1ELb1EEEvNS_9BwdParamsE)
        /*1814*/ 	.word	0x00000000


	//----- nvinfo : EIATTR_MIN_STACK_SIZE
	.align		4
.L_1027:
        /*1818*/ 	.byte	0x04, 0x12
        /*181a*/ 	.short	(.L_1029 - .L_1028)
	.align		4
.L_1028:
        /*181c*/ 	.word	index@(_ZN10layer_norm13ln_bwd_kernelINS_13Kernel_traitsIf6__halfS2_S2_fjLj6144ELj1ELj1ELj8ELj16ENS_18Kernel_traits_baseILj6144EfS2_S2_S2_fjLj256EEEEELb1ELb1ELb0ELb0EEEvNS_9BwdParamsE)
        /*1820*/ 	.word	0x00000000


	//----- nvinfo : EIATTR_MIN_STACK_SIZE
	.align		4
.L_1029:
        /*1824*/ 	.byte	0x04, 0x12
        /*1826*/ 	.short	(.L_1031 - .L_1030)
	.align		4
.L_1030:
        /*1828*/ 	.word	index@(_ZN10layer_norm13ln_bwd_kernelINS_13Kernel_traitsIf6__halfS2_S2_fjLj6144ELj1ELj1ELj8ELj16ENS_18Kernel_traits_baseILj6144EfS2_S2_S2_fjLj256EEEEELb1ELb1ELb0ELb1EEEvNS_9BwdParamsE)
        /*182c*/ 	.word	0x00000000


	//----- nvinfo : EIATTR_MIN_STACK_SIZE
	.align		4
.L_1031:
        /*1830*/ 	.byte	0x04, 0x12
        /*1832*/ 	.short	(.L_1033 - .L_1032)
	.align		4
.L_1032:
        /*1834*/ 	.word	index@(_ZN10layer_norm22ln_bwd_finalize_kernelINS_22Kernel_traits_finalizeILj6144Ef6__halfS2_S2_fjLb1ELj1024ELj4ENS_18Kernel_traits_baseILj6144EfS2_S2_S2_fjLj1024EEEEELb1ELb0EEEvNS_9BwdParamsE)
        /*1838*/ 	.word	0x00000000


	//----- nvinfo : EIATTR_MIN_STACK_SIZE
	.align		4
.L_1033:
        /*183c*/ 	.byte	0x04, 0x12
        /*183e*/ 	.short	(.L_1035 - .L_1034)
	.align		4
.L_1034:
        /*1840*/ 	.word	index@(_ZN10layer_norm13ln_bwd_kernelINS_13Kernel_traitsIf6__halfS2_S2_fjLj6144ELj1ELj1ELj8ELj16ENS_18Kernel_traits_baseILj6144EfS2_S2_S2_fjLj256EEEEELb1ELb1ELb1ELb0EEEvNS_9BwdParamsE)
        /*1844*/ 	.word	0x00000000


	//----- nvinfo : EIATTR_MIN_STACK_SIZE
	.align		4
.L_1035:
        /*1848*/ 	.byte	0x04, 0x12
        /*184a*/ 	.short	(.L_1037 - .L_1036)
	.align		4
.L_1036:
        /*184c*/ 	.word	index@(_ZN10layer_norm22ln_bwd_finalize_kernelINS_22Kernel_traits_finalizeILj6144Ef6__halfS2_S2_fjLb1ELj1024ELj4ENS_18Kernel_traits_baseILj6144EfS2_S2_S2_fjLj1024EEEEELb1ELb1EEEvNS_9BwdParamsE)
        /*1850*/ 	.word	0x00000000


	//----- nvinfo : EIATTR_MIN_STACK_SIZE
	.align		4
.L_1037:
        /*1854*/ 	.byte	0x04, 0x12
        /*1856*/ 	.short	(.L_1039 - .L_1038)
	.align		4
.L_1038:
        /*1858*/ 	.word	index@(_ZN10layer_norm13ln_bwd_kernelINS_13Kernel_traitsIf6__halfS2_S2_fjLj6144ELj1ELj1ELj8ELj16ENS_18Kernel_traits_baseILj6144EfS2_S2_S2_fjLj256EEEEELb1ELb1ELb1ELb1EEEvNS_9BwdParamsE)
        /*185c*/ 	.word	0x00000000


	//----- nvinfo : EIATTR_MIN_STACK_SIZE
	.align		4
.L_1039:
        /*1860*/ 	.byte	0x04, 0x12
        /*1862*/ 	.short	(.L_1041 - .L_1040)
	.align		4
.L_1040:
        /*1864*/ 	.word	index@(_ZN10layer_norm13ln_bwd_kernelINS_13Kernel_traitsI6__halfS2_fS2_fjLj6144ELj1ELj1ELj8ELj16ENS_18Kernel_traits_baseILj6144ES2_S2_fS2_fjLj256EEEEELb0ELb0ELb0ELb0EEEvNS_9BwdParamsE)
        /*1868*/ 	.word	0x00000000


	//----- nvinfo : EIATTR_MIN_STACK_SIZE
	.align		4
.L_1041:
        /*186c*/ 	.byte	0x04, 0x12
        /*186e*/ 	.short	(.L_1043 - .L_1042)
	.align		4
.L_1042:
        /*1870*/ 	.word	index@(_ZN10layer_norm13ln_bwd_kernelINS_13Kernel_traitsI6__halfS2_fS2_fjLj6144ELj1ELj1ELj8ELj16ENS_18Kernel_traits_baseILj6144ES2_S2_fS2_fjLj256EEEEELb0ELb0ELb0ELb1EEEvNS_9BwdParamsE)
        /*1874*/ 	.word	0x00000000


	//----- nvinfo : EIATTR_MIN_STACK_SIZE
	.align		4
.L_1043:
        /*1878*/ 	.byte	0x04, 0x12
        /*187a*/ 	.short	(.L_1045 - .L_1044)
	.align		4
.L_1044:
        /*187c*/ 	.word	index@(_ZN10layer_norm13ln_bwd_kernelINS_13Kernel_traitsI6__halfS2_fS2_fjLj6144ELj1ELj1ELj8ELj16ENS_18Kernel_traits_baseILj6144ES2_S2_fS2_fjLj256EEEEELb0ELb0ELb1ELb0EEEvNS_9BwdParamsE)
        /*1880*/ 	.word	0x00000000


	//----- nvinfo : EIATTR_MIN_STACK_SIZE
	.align		4
.L_1045:
        /*1884*/ 	.byte	0x04, 0x12
        /*1886*/ 	.short	(.L_1047 - .L_1046)
	.align		4
.L_1046:
        /*1888*/ 	.word	index@(_ZN10layer_norm13ln_bwd_kernelINS_13Kernel_traitsI6__halfS2_fS2_fjLj6144ELj1ELj1ELj8ELj16ENS_18Kernel_traits_baseILj6144ES2_S2_fS2_fjLj256EEEEELb0ELb0ELb1ELb1EEEvNS_9BwdParamsE)
        /*188c*/ 	.word	0x00000000


	//----- nvinfo : EIATTR_MIN_STACK_SIZE
	.align		4
.L_1047:
        /*1890*/ 	.byte	0x04, 0x12
        /*1892*/ 	.short	(.L_1049 - .L_1048)
	.align		4
.L_1048:
        /*1894*/ 	.word	index@(_ZN10layer_norm13ln_bwd_kernelINS_13Kernel_traitsI6__halfS2_fS2_fjLj6144ELj1ELj1ELj8ELj16ENS_18Kernel_traits_baseILj6144ES2_S2_fS2_fjLj256EEEEELb0ELb1ELb0ELb0EEEvNS_9BwdParamsE)
        /*1898*/ 	.word	0x00000000


	//----- nvinfo : EIATTR_MIN_STACK_SIZE
	.align		4
.L_1049:
        /*189c*/ 	.byte	0x04, 0x12
        /*189e*/ 	.short	(.L_1051 - .L_1050)
	.align		4
.L_1050:
        /*18a0*/ 	.word	index@(_ZN10layer_norm13ln_bwd_kernelINS_13Kernel_traitsI6__halfS2_fS2_fjLj6144ELj1ELj1ELj8ELj16ENS_18Kernel_traits_baseILj6144ES2_S2_fS2_fjLj256EEEEELb0ELb1ELb0ELb1EEEvNS_9BwdParamsE)
        /*18a4*/ 	.word	0x00000000


	//----- nvinfo : EIATTR_MIN_STACK_SIZE
	.align		4
.L_1051:
        /*18a8*/ 	.byte	0x04, 0x12
        /*18aa*/ 	.short	(.L_1053 - .L_1052)
	.align		4
.L_1052:
        /*18ac*/ 	.word	index@(_ZN10layer_norm13ln_bwd_kernelINS_13Kernel_traitsI6__halfS2_fS2_fjLj6144ELj1ELj1ELj8ELj16ENS_18Kernel_traits_baseILj6144ES2_S2_fS2_fjLj256EEEEELb0ELb1ELb1ELb0EEEvNS_9BwdParamsE)
        /*18b0*/ 	.word	0x00000000


	//----- nvinfo : EIATTR_MIN_STACK_SIZE
	.align		4
.L_1053:
        /*18b4*/ 	.byte	0x04, 0x12
        /*18b6*/ 	.short	(.L_1055 - .L_1054)
	.align		4
.L_1054:
        /*18b8*/ 	.word	index@(_ZN10layer_norm13ln_bwd_kernelINS_13Kernel_traitsI6__halfS2_fS2_fjLj6144ELj1ELj1ELj8ELj16ENS_18Kernel_traits_baseILj6144ES2_S2_fS2_fjLj256EEEEELb0ELb1ELb1ELb1EEEvNS_9BwdParamsE)
        /*18bc*/ 	.word	0x00000000


	//----- nvinfo : EIATTR_MIN_STACK_SIZE
	.align		4
.L_1055:
        /*18c0*/ 	.byte	0x04, 0x12
        /*18c2*/ 	.short	(.L_1057 - .L_1056)
	.align		4
.L_1056:
        /*18c4*/ 	.word	index@(_ZN10layer_norm13ln_bwd_kernelINS_13Kernel_traitsI6__halfS2_fS2_fjLj6144ELj1ELj1ELj8ELj16ENS_18Kernel_traits_baseILj6144ES2_S2_fS2_fjLj256EEEEELb1ELb0ELb0ELb0EEEvNS_9BwdParamsE)
        /*18c8*/ 	.word	0x00000000


	//----- nvinfo : EIATTR_MIN_STACK_SIZE
	.align		4
.L_1057:
        /*18cc*/ 	.byte	0x04, 0x12
        /*18ce*/ 	.short	(.L_1059 - .L_1058)
	.align		4
.L_1058:
        /*18d0*/ 	.word	index@(_ZN10layer_norm13ln_bwd_kernelINS_13Kernel_traitsI6__halfS2_fS2_fjLj6144ELj1ELj1ELj8ELj16ENS_18Kernel_traits_baseILj6144ES2_S2_fS2_fjLj256EEEEELb1ELb0ELb0ELb1EEEvNS_9BwdParamsE)
        /*18d4*/ 	.word	0x00000000


	//----- nvinfo : EIATTR_MIN_STACK_SIZE
	.align		4
.L_1059:
        /*18d8*/ 	.byte	0x04, 0x12
        /*18da*/ 	.short	(.L_1061 - .L_1060)
	.align		4
.L_1060:
        /*18dc*/ 	.word	index@(_ZN10layer_norm22ln_bwd_finalize_kernelINS_22Kernel_traits_finalizeILj6144E6__halfS2_fS2_fjLb0ELj1024ELj4ENS_18Kernel_traits_baseILj6144ES2_S2_fS2_fjLj1024EEEEELb0ELb0EEEvNS_9BwdParamsE)
        /*18e0*/ 	.word	0x00000000


	//----- nvinfo : EIATTR_MIN_STACK_SIZE
	.align		4
.L_1061:
        /*18e4*/ 	.byte	0x04, 0x12
        /*18e6*/ 	.short	(.L_1063 - .L_1062)
	.align		4
.L_1062:
        /*18e8*/ 	.word	index@(_ZN10layer_norm13ln_bwd_kernelINS_13Kernel_traitsI6__halfS2_fS2_fjLj6144ELj1ELj1ELj8ELj16ENS_18Kernel_traits_baseILj6144ES2_S2_fS2_fjLj256EEEEELb1ELb0ELb1ELb0EEEvNS_9BwdParamsE)
        /*18ec*/ 	.word	0x00000000


	//----- nvinfo : EIATTR_MIN_STACK_SIZE
	.align		4
.L_1063:
        /*18f0*/ 	.byte	0x04, 0x12
        /*18f2*/ 	.short	(.L_1065 - .L_1064)
	.align		4
.L_1064:
        /*18f4*/ 	.word	index@(_ZN10layer_norm22ln_bwd_finalize_kernelINS_22Kernel_traits_finalizeILj6144E6__halfS2_fS2_fjLb0ELj1024ELj4ENS_18Kernel_traits_baseILj6144ES2_S2_fS2_fjLj1024EEEEELb0ELb1EEEvNS_9BwdParamsE)
        /*18f8*/ 	.word	0x00000000


	//----- nvinfo : EIATTR_MIN_STACK_SIZE
	.align		4
.L_1065:
        /*18fc*/ 	.byte	0x04, 0x12
        /*18fe*/ 	.short	(.L_1067 - .L_1066)
	.align		4
.L_1066:
        /*1900*/ 	.word	index@(_ZN10layer_norm13ln_bwd_kernelINS_13Kernel_traitsI6__halfS2_fS2_fjLj6144ELj1ELj1ELj8ELj16ENS_18Kernel_traits_baseILj6144ES2_S2_fS2_fjLj256EEEEELb1ELb0ELb1ELb1EEEvNS_9BwdParamsE)
        /*1904*/ 	.word	0x00000000


	//----- nvinfo : EIATTR_MIN_STACK_SIZE
	.align		4
.L_1067:
        /*1908*/ 	.byte	0x04, 0x12
        /*190a*/ 	.short	(.L_1069 - .L_1068)
	.align		4
.L_1068:
        /*190c*/ 	.word	index@(_ZN10layer_norm13ln_bwd_kernelINS_13Kernel_traitsI6__halfS2_fS2_fjLj6144ELj1ELj1ELj8ELj16ENS_18Kernel_traits_baseILj6144ES2_S2_fS2_fjLj256EEEEELb1ELb1ELb0ELb0EEEvNS_9BwdParamsE)
        /*1910*/ 	.word	0x00000000


	//----- nvinfo : EIATTR_MIN_STACK_SIZE
	.align		4
.L_1069:
        /*1914*/ 	.byte	0x04, 0x12
        /*1916*/ 	.short	(.L_1071 - .L_1070)
	.align		4
.L_1070:
        /*1918*/ 	.word	index@(_ZN10layer_norm13ln_bwd_kernelINS_13Kernel_traitsI6__halfS2_fS2_fjLj6144ELj1ELj1ELj8ELj16ENS_18Kernel_traits_baseILj6144ES2_S2_fS2_fjLj256EEEEELb1ELb1ELb0ELb1EEEvNS_9BwdParamsE)
        /*191c*/ 	.word	0x00000000


	//----- nvinfo : EIATTR_MIN_STACK_SIZE
	.align		4
.L_1071:
        /*1920*/ 	.byte	0x04, 0x12
        /*1922*/ 	.short	(.L_1073 - .L_1072)
	.align		4
.L_1072:
        /*1924*/ 	.word	index@(_ZN10layer_norm22ln_bwd_finalize_kernelINS_22Kernel_traits_finalizeILj6144E6__halfS2_fS2_fjLb1ELj1024ELj4ENS_18Kernel_traits_baseILj6144ES2_S2_fS2_fjLj1024EEEEELb1ELb0EEEvNS_9BwdParamsE)
        /*1928*/ 	.word	0x00000000


	//----- nvinfo : EIATTR_MIN_STACK_SIZE
	.align		4
.L_1073:
        /*192c*/ 	.byte	0x04, 0x12
        /*192e*/ 	.short	(.L_1075 - .L_1074)
	.align		4
.L_1074:
        /*1930*/ 	.word	index@(_ZN10layer_norm13ln_bwd_kernelINS_13Kernel_traitsI6__halfS2_fS2_fjLj6144ELj1ELj1ELj8ELj16ENS_18Kernel_traits_baseILj6144ES2_S2_fS2_fjLj256EEEEELb1ELb1ELb1ELb0EEEvNS_9BwdParamsE)
        /*1934*/ 	.word	0x00000000


	//----- nvinfo : EIATTR_MIN_STACK_SIZE
	.align		4
.L_1075:
        /*1938*/ 	.byte	0x04, 0x12
        /*193a*/ 	.short	(.L_1077 - .L_1076)
	.align		4
.L_1076:
        /*193c*/ 	.word	index@(_ZN10layer_norm22ln_bwd_finalize_kernelINS_22Kernel_traits_finalizeILj6144E6__halfS2_fS2_fjLb1ELj1024ELj4ENS_18Kernel_traits_baseILj6144ES2_S2_fS2_fjLj1024EEEEELb1ELb1EEEvNS_9BwdParamsE)
        /*1940*/ 	.word	0x00000000


	//----- nvinfo : EIATTR_MIN_STACK_SIZE
	.align		4
.L_1077:
        /*1944*/ 	.byte	0x04, 0x12
        /*1946*/ 	.short	(.L_1079 - .L_1078)
	.align		4
.L_1078:
        /*1948*/ 	.word	index@(_ZN10layer_norm13ln_bwd_kernelINS_13Kernel_traitsI6__halfS2_fS2_fjLj6144ELj1ELj1ELj8ELj16ENS_18Kernel_traits_baseILj6144ES2_S2_fS2_fjLj256EEEEELb1ELb1ELb1ELb1EEEvNS_9BwdParamsE)
        /*194c*/ 	.word	0x00000000


	//----- nvinfo : EIATTR_MIN_STACK_SIZE
	.align		4
.L_1079:
        /*1950*/ 	.byte	0x04, 0x12
        /*1952*/ 	.short	(.L_1081 - .L_1080)
	.align		4
.L_1080:
        /*1954*/ 	.word	index@(_ZN10layer_norm13ln_bwd_kernelINS_13Kernel_traitsIf6__halffS2_fjLj6144ELj1ELj1ELj8ELj16ENS_18Kernel_traits_baseILj6144EfS2_fS2_fjLj256EEEEELb0ELb0ELb0ELb0EEEvNS_9BwdParamsE)
        /*1958*/ 	.word	0x00000000


	//----- nvinfo : EIATTR_MIN_STACK_SIZE
	.align		4
.L_1081:
        /*195c*/ 	.byte	0x04, 0x12
        /*195e*/ 	.short	(.L_1083 - .L_1082)
	.align		4
.L_1082:
        /*1960*/ 	.word	index@(_ZN10layer_norm13ln_bwd_kernelINS_13Kernel_traitsIf6__halffS2_fjLj6144ELj1ELj1ELj8ELj16ENS_18Kernel_traits_baseILj6144EfS2_fS2_fjLj256EEEEELb0ELb0ELb0ELb1EEEvNS_9BwdParamsE)
        /*1964*/ 	.word	0x00000000


	//----- nvinfo : EIATTR_MIN_STACK_SIZE
	.align		4
.L_1083:
        /*1968*/ 	.byte	0x04, 0x12
        /*196a*/ 	.short	(.L_1085 - .L_1084)
	.align		4
.L_1084:
        /*196c*/ 	.word	index@(_ZN10layer_norm13ln_bwd_kernelINS_13Kernel_traitsIf6__halffS2_fjLj6144ELj1ELj1ELj8ELj16ENS_18Kernel_traits_baseILj6144EfS2_fS2_fjLj256EEEEELb0ELb0ELb1ELb0EEEvNS_9BwdParamsE)
        /*1970*/ 	.word	0x00000000


	//----- nvinfo : EIATTR_MIN_STACK_SIZE
	.align		4
.L_1085:
        /*1974*/ 	.byte	0x04, 0x12
        /*1976*/ 	.short	(.L_1087 - .L_1086)
	.align		4
.L_1086:
        /*1978*/ 	.word	index@(_ZN10layer_norm13ln_bwd_kernelINS_13Kernel_traitsIf6__halffS2_fjLj6144ELj1ELj1ELj8ELj16ENS_18Kernel_traits_baseILj6144EfS2_fS2_fjLj256EEEEELb0ELb0ELb1ELb1EEEvNS_9BwdParamsE)
        /*197c*/ 	.word	0x00000000


	//----- nvinfo : EIATTR_MIN_STACK_SIZE
	.align		4
.L_1087:
        /*1980*/ 	.byte	0x04, 0x12
        /*1982*/ 	.short	(.L_1089 - .L_1088)
	.align		4
.L_1088:
        /*1984*/ 	.word	index@(_ZN10layer_norm13ln_bwd_kernelINS_13Kernel_traitsIf6__halffS2_fjLj6144ELj1ELj1ELj8ELj16ENS_18Kernel_traits_baseILj6144EfS2_fS2_fjLj256EEEEELb0ELb1ELb0ELb0EEEvNS_9BwdParamsE)
        /*1988*/ 	.word	0x00000000


	//----- nvinfo : EIATTR_MIN_STACK_SIZE
	.align		4
.L_1089:
        /*198c*/ 	.byte	0x04, 0x12
        /*198e*/ 	.short	(.L_1091 - .L_1090)
	.align		4
.L_1090:
        /*1990*/ 	.word	index@(_ZN10layer_norm13ln_bwd_kernelINS_13Kernel_traitsIf6__halffS2_fjLj6144ELj1ELj1ELj8ELj16ENS_18Kernel_traits_baseILj6144EfS2_fS2_fjLj256EEEEELb0ELb1ELb0ELb1EEEvNS_9BwdParamsE)
        /*1994*/ 	.word	0x00000000


	//----- nvinfo : EIATTR_MIN_STACK_SIZE
	.align		4
.L_1091:
        /*1998*/ 	.byte	0x04, 0x12
        /*199a*/ 	.short	(.L_1093 - .L_1092)
	.align		4
.L_1092:
        /*199c*/ 	.word	index@(_ZN10layer_norm13ln_bwd_kernelINS_13Kernel_traitsIf6__halffS2_fjLj6144ELj1ELj1ELj8ELj16ENS_18Kernel_traits_baseILj6144EfS2_fS2_fjLj256EEEEELb0ELb1ELb1ELb0EEEvNS_9BwdParamsE)
        /*19a0*/ 	.word	0x00000000


	//----- nvinfo : EIATTR_MIN_STACK_SIZE
	.align		4
.L_1093:
        /*19a4*/ 	.byte	0x04, 0x12
        /*19a6*/ 	.short	(.L_1095 - .L_1094)
	.align		4
.L_1094:
        /*19a8*/ 	.word	index@(_ZN10layer_norm13ln_bwd_kernelINS_13Kernel_traitsIf6__halffS2_fjLj6144ELj1ELj1ELj8ELj16ENS_18Kernel_traits_baseILj6144EfS2_fS2_fjLj256EEEEELb0ELb1ELb1ELb1EEEvNS_9BwdParamsE)
        /*19ac*/ 	.word	0x00000000


	//----- nvinfo : EIATTR_MIN_STACK_SIZE
	.align		4
.L_1095:
        /*19b0*/ 	.byte	0x04, 0x12
        /*19b2*/ 	.short	(.L_1097 - .L_1096)
	.align		4
.L_1096:
        /*19b4*/ 	.word	index@(_ZN10layer_norm13ln_bwd_kernelINS_13Kernel_traitsIf6__halffS2_fjLj6144ELj1ELj1ELj8ELj16ENS_18Kernel_traits_baseILj6144EfS2_fS2_fjLj256EEEEELb1ELb0ELb0ELb0EEEvNS_9BwdParamsE)
        /*19b8*/ 	.word	0x00000000


	//----- nvinfo : EIATTR_MIN_STACK_SIZE
	.align		4
.L_1097:
        /*19bc*/ 	.byte	0x04, 0x12
        /*19be*/ 	.short	(.L_1099 - .L_1098)
	.align		4
.L_1098:
        /*19c0*/ 	.word	index@(_ZN10layer_norm13ln_bwd_kernelINS_13Kernel_traitsIf6__halffS2_fjLj6144ELj1ELj1ELj8ELj16ENS_18Kernel_traits_baseILj6144EfS2_fS2_fjLj256EEEEELb1ELb0ELb0ELb1EEEvNS_9BwdParamsE)
        /*19c4*/ 	.word	0x00000000


	//----- nvinfo : EIATTR_MIN_STACK_SIZE
	.align		4
.L_1099:
        /*19c8*/ 	.byte	0x04, 0x12
        /*19ca*/ 	.short	(.L_1101 - .L_1100)
	.align		4
.L_1100:
        /*19cc*/ 	.word	index@(_ZN10layer_norm22ln_bwd_finalize_kernelINS_22Kernel_traits_finalizeILj6144Ef6__halffS2_fjLb0ELj1024ELj4ENS_18Kernel_traits_baseILj6144EfS2_fS2_fjLj1024EEEEELb0ELb0EEEvNS_9BwdParamsE)
        /*19d0*/ 	.word	0x00000000


	//----- nvinfo : EIATTR_MIN_STACK_SIZE
	.align		4
.L_1101:
        /*19d4*/ 	.byte	0x04, 0x12
        /*19d6*/ 	.short	(.L_1103 - .L_1102)
	.align		4
.L_1102:
        /*19d8*/ 	.word	index@(_ZN10layer_norm13ln_bwd_kernelINS_13Kernel_traitsIf6__halffS2_fjLj6144ELj1ELj1ELj8ELj16ENS_18Kernel_traits_baseILj6144EfS2_fS2_fjLj256EEEEELb1ELb0ELb1ELb0EEEvNS_9BwdParamsE)
        /*19dc*/ 	.word	0x00000000


	//----- nvinfo : EIATTR_MIN_STACK_SIZE
	.align		4
.L_1103:
        /*19e0*/ 	.byte	0x04, 0x12
        /*19e2*/ 	.short	(.L_1105 - .L_1104)
	.align		4
.L_1104:
        /*19e4*/ 	.word	index@(_ZN10layer_norm22ln_bwd_finalize_kernelINS_22Kernel_traits_finalizeILj6144Ef6__halffS2_fjLb0ELj1024ELj4ENS_18Kernel_traits_baseILj6144EfS2_fS2_fjLj1024EEEEELb0ELb1EEEvNS_9BwdParamsE)
        /*19e8*/ 	.word	0x00000000


	//----- nvinfo : EIATTR_MIN_STACK_SIZE
	.align		4
.L_1105:
        /*19ec*/ 	.byte	0x04, 0x12
        /*19ee*/ 	.short	(.L_1107 - .L_1106)
	.align		4
.L_1106:
        /*19f0*/ 	.word	index@(_ZN10layer_norm13ln_bwd_kernelINS_13Kernel_traitsIf6__halffS2_fjLj6144ELj1ELj1ELj8ELj16ENS_18Kernel_traits_baseILj6144EfS2_fS2_fjLj256EEEEELb1ELb0ELb1ELb1EEEvNS_9BwdParamsE)
        /*19f4*/ 	.word	0x00000000


	//----- nvinfo : EIATTR_MIN_STACK_SIZE
	.align		4
.L_1107:
        /*19f8*/ 	.byte	0x04, 0x12
        /*19fa*/ 	.short	(.L_1109 - .L_1108)
	.align		4
.L_1108:
        /*19fc*/ 	.word	index@(_ZN10layer_norm13ln_bwd_kernelINS_13Kernel_traitsIf6__halffS2_fjLj6144ELj1ELj1ELj8ELj16ENS_18Kernel_traits_baseILj6144EfS2_fS2_fjLj256EEEEELb1ELb1ELb0ELb0EEEvNS_9BwdParamsE)
        /*1a00*/ 	.word	0x00000000


	//----- nvinfo : EIATTR_MIN_STACK_SIZE
	.align		4
.L_1109:
        /*1a04*/ 	.byte	0x04, 0x12
        /*1a06*/ 	.short	(.L_1111 - .L_1110)
	.align		4
.L_1110:
        /*1a08*/ 	.word	index@(_ZN10layer_norm13ln_bwd_kernelINS_13Kernel_traitsIf6__halffS2_fjLj6144ELj1ELj1ELj8ELj16ENS_18Kernel_traits_baseILj6144EfS2_fS2_fjLj256EEEEELb1ELb1ELb0ELb1EEEvNS_9BwdParamsE)
        /*1a0c*/ 	.word	0x00000000


	//----- nvinfo : EIATTR_MIN_STACK_SIZE
	.align		4
.L_1111:
        /*1a10*/ 	.byte	0x04, 0x12
        /*1a12*/ 	.short	(.L_1113 - .L_1112)
	.align		4
.L_1112:
        /*1a14*/ 	.word	index@(_ZN10layer_norm22ln_bwd_finalize_kernelINS_22Kernel_traits_finalizeILj6144Ef6__halffS2_fjLb1ELj1024ELj4ENS_18Kernel_traits_baseILj6144EfS2_fS2_fjLj1024EEEEELb1ELb0EEEvNS_9BwdParamsE)
        /*1a18*/ 	.word	0x00000000


	//----- nvinfo : EIATTR_MIN_STACK_SIZE
	.align		4
.L_1113:
        /*1a1c*/ 	.byte	0x04, 0x12
        /*1a1e*/ 	.short	(.L_1115 - .L_1114)
	.align		4
.L_1114:
        /*1a20*/ 	.word	index@(_ZN10layer_norm13ln_bwd_kernelINS_13Kernel_traitsIf6__halffS2_fjLj6144ELj1ELj1ELj8ELj16ENS_18Kernel_traits_baseILj6144EfS2_fS2_fjLj256EEEEELb1ELb1ELb1ELb0EEEvNS_9BwdParamsE)
        /*1a24*/ 	.word	0x00000000


	//----- nvinfo : EIATTR_MIN_STACK_SIZE
	.align		4
.L_1115:
        /*1a28*/ 	.byte	0x04, 0x12
        /*1a2a*/ 	.short	(.L_1117 - .L_1116)
	.align		4
.L_1116:
        /*1a2c*/ 	.word	index@(_ZN10layer_norm22ln_bwd_finalize_kernelINS_22Kernel_traits_finalizeILj6144Ef6__halffS2_fjLb1ELj1024ELj4ENS_18Kernel_traits_baseILj6144EfS2_fS2_fjLj1024EEEEELb1ELb1EEEvNS_9BwdParamsE)
        /*1a30*/ 	.word	0x00000000


	//----- nvinfo : EIATTR_MIN_STACK_SIZE
	.align		4
.L_1117:
        /*1a34*/ 	.byte	0x04, 0x12
        /*1a36*/ 	.short	(.L_1119 - .L_1118)
	.align		4
.L_1118:
        /*1a38*/ 	.word	index@(_ZN10layer_norm13ln_bwd_kernelINS_13Kernel_traitsIf6__halffS2_fjLj6144ELj1ELj1ELj8ELj16ENS_18Kernel_traits_baseILj6144EfS2_fS2_fjLj256EEEEELb1ELb1ELb1ELb1EEEvNS_9BwdParamsE)
        /*1a3c*/ 	.word	0x00000000


	//----- nvinfo : EIATTR_MIN_STACK_SIZE
	.align		4
.L_1119:
        /*1a40*/ 	.byte	0x04, 0x12
        /*1a42*/ 	.short	(.L_1121 - .L_1120)
	.align		4
.L_1120:
        /*1a44*/ 	.word	index@(_ZN10layer_norm13ln_bwd_kernelINS_13Kernel_traitsI6__halfffffjLj6144ELj1ELj1ELj8ELj16ENS_18Kernel_traits_baseILj6144ES2_ffffjLj256EEEEELb0ELb0ELb0ELb0EEEvNS_9BwdParamsE)
        /*1a48*/ 	.word	0x00000000


	//----- nvinfo : EIATTR_MIN_STACK_SIZE
	.align		4
.L_1121:
        /*1a4c*/ 	.byte	0x04, 0x12
        /*1a4e*/ 	.short	(.L_1123 - .L_1122)
	.align		4
.L_1122:
        /*1a50*/ 	.word	index@(_ZN10layer_norm13ln_bwd_kernelINS_13Kernel_traitsI6__halfffffjLj6144ELj1ELj1ELj8ELj16ENS_18Kernel_traits_baseILj6144ES2_ffffjLj256EEEEELb0ELb0ELb0ELb1EEEvNS_9BwdParamsE)
        /*1a54*/ 	.word	0x00000000


	//----- nvinfo : EIATTR_MIN_STACK_SIZE
	.align		4
.L_1123:
        /*1a58*/ 	.byte	0x04, 0x12
        /*1a5a*/ 	.short	(.L_1125 - .L_1124)
	.align		4
.L_1124:
        /*1a5c*/ 	.word	index@(_ZN10layer_norm13ln_bwd_kernelINS_13Kernel_traitsI6__halfffffjLj6144ELj1ELj1ELj8ELj16ENS_18Kernel_traits_baseILj6144ES2_ffffjLj256EEEEELb0ELb0ELb1ELb0EEEvNS_9BwdParamsE)
        /*1a60*/ 	.word	0x00000000


	//----- nvinfo : EIATTR_MIN_STACK_SIZE
	.align		4
.L_1125:
        /*1a64*/ 	.byte	0x04, 0x12
        /*1a66*/ 	.short	(.L_1127 - .L_1126)
	.align		4
.L_1126:
        /*1a68*/ 	.word	index@(_ZN10layer_norm13ln_bwd_kernelINS_13Kernel_traitsI6__halfffffjLj6144ELj1ELj1ELj8ELj16ENS_18Kernel_traits_baseILj6144ES2_ffffjLj256EEEEELb0ELb0ELb1ELb1EEEvNS_9BwdParamsE)
        /*1a6c*/ 	.word	0x00000000


	//----- nvinfo : EIATTR_MIN_STACK_SIZE
	.align		4
.L_1127:
        /*1a70*/ 	.byte	0x04, 0x12
        /*1a72*/ 	.short	(.L_1129 - .L_1128)
	.align		4
.L_1128:
        /*1a74*/ 	.word	index@(_ZN10layer_norm13ln_bwd_kernelINS_13Kernel_traitsI6__halfffffjLj6144ELj1ELj1ELj8ELj16ENS_18Kernel_traits_baseILj6144ES2_ffffjLj256EEEEELb0ELb1ELb0ELb0EEEvNS_9BwdParamsE)
        /*1a78*/ 	.word	0x00000000


	//----- nvinfo : EIATTR_MIN_STACK_SIZE
	.align		4
.L_1129:
        /*1a7c*/ 	.byte	0x04, 0x12
        /*1a7e*/ 	.short	(.L_1131 - .L_1130)
	.align		4
.L_1130:
        /*1a80*/ 	.word	index@(_ZN10layer_norm13ln_bwd_kernelINS_13Kernel_traitsI6__halfffffjLj6144ELj1ELj1ELj8ELj16ENS_18Kernel_traits_baseILj6144ES2_ffffjLj256EEEEELb0ELb1ELb0ELb1EEEvNS_9BwdParamsE)
        /*1a84*/ 	.word	0x00000000


	//----- nvinfo : EIATTR_MIN_STACK_SIZE
	.align		4
.L_1131:
        /*1a88*/ 	.byte	0x04, 0x12
        /*1a8a*/ 	.short	(.L_1133 - .L_1132)
	.align		4
.L_1132:
        /*1a8c*/ 	.word	index@(_ZN10layer_norm13ln_bwd_kernelINS_13Kernel_traitsI6__halfffffjLj6144ELj1ELj1ELj8ELj16ENS_18Kernel_traits_baseILj6144ES2_ffffjLj256EEEEELb0ELb1ELb1ELb0EEEvNS_9BwdParamsE)
        /*1a90*/ 	.word	0x00000000


	//----- nvinfo : EIATTR_MIN_STACK_SIZE
	.align		4
.L_1133:
        /*1a94*/ 	.byte	0x04, 0x12
        /*1a96*/ 	.short	(.L_1135 - .L_1134)
	.align		4
.L_1134:
        /*1a98*/ 	.word	index@(_ZN10layer_norm13ln_bwd_kernelINS_13Kernel_traitsI6__halfffffjLj6144ELj1ELj1ELj8ELj16ENS_18Kernel_traits_baseILj6144ES2_ffffjLj256EEEEELb0ELb1ELb1ELb1EEEvNS_9BwdParamsE)
        /*1a9c*/ 	.word	0x00000000


	//----- nvinfo : EIATTR_MIN_STACK_SIZE
	.align		4
.L_1135:
        /*1aa0*/ 	.byte	0x04, 0x12
        /*1aa2*/ 	.short	(.L_1137 - .L_1136)
	.align		4
.L_1136:
        /*1aa4*/ 	.word	index@(_ZN10layer_norm13ln_bwd_kernelINS_13Kernel_traitsI6__halfffffjLj6144ELj1ELj1ELj8ELj16ENS_18Kernel_traits_baseILj6144ES2_ffffjLj256EEEEELb1ELb0ELb0ELb0EEEvNS_9BwdParamsE)
        /*1aa8*/ 	.word	0x00000000


	//----- nvinfo : EIATTR_MIN_STACK_SIZE
	.align		4
.L_1137:
        /*1aac*/ 	.byte	0x04, 0x12
        /*1aae*/ 	.short	(.L_1139 - .L_1138)
	.align		4
.L_1138:
        /*1ab0*/ 	.word	index@(_ZN10layer_norm13ln_bwd_kernelINS_13Kernel_traitsI6__halfffffjLj6144ELj1ELj1ELj8ELj16ENS_18Kernel_traits_baseILj6144ES2_ffffjLj256EEEEELb1ELb0ELb0ELb1EEEvNS_9BwdParamsE)
        /*1ab4*/ 	.word	0x00000000


	//----- nvinfo : EIATTR_MIN_STACK_SIZE
	.align		4
.L_1139:
        /*1ab8*/ 	.byte	0x04, 0x12
        /*1aba*/ 	.short	(.L_1141 - .L_1140)
	.align		4
.L_1140:
        /*1abc*/ 	.word	index@(_ZN10layer_norm22ln_bwd_finalize_kernelINS_22Kernel_traits_finalizeILj6144E6__halfffffjLb0ELj1024ELj4ENS_18Kernel_traits_baseILj6144ES2_ffffjLj1024EEEEELb0ELb0EEEvNS_9BwdParamsE)
        /*1ac0*/ 	.word	0x00000000


	//----- nvinfo : EIATTR_MIN_STACK_SIZE
	.align		4
.L_1141:
        /*1ac4*/ 	.byte	0x04, 0x12
        /*1ac6*/ 	.short	(.L_1143 - .L_1142)
	.align		4
.L_1142:
        /*1ac8*/ 	.word	index@(_ZN10layer_norm13ln_bwd_kernelINS_13Kernel_traitsI6__halfffffjLj6144ELj1ELj1ELj8ELj16ENS_18Kernel_traits_baseILj6144ES2_ffffjLj256EEEEELb1ELb0ELb1ELb0EEEvNS_9BwdParamsE)
        /*1acc*/ 	.word	0x00000000


	//----- nvinfo : EIATTR_MIN_STACK_SIZE
	.align		4
.L_1143:
        /*1ad0*/ 	.byte	0x04, 0x12
        /*1ad2*/ 	.short	(.L_1145 - .L_1144)
	.align		4
.L_1144:
        /*1ad4*/ 	.word	index@(_ZN10layer_norm22ln_bwd_finalize_kernelINS_22Kernel_traits_finalizeILj6144E6__halfffffjLb0ELj1024ELj4ENS_18Kernel_traits_baseILj6144ES2_ffffjLj1024EEEEELb0ELb1EEEvNS_9BwdParamsE)
        /*1ad8*/ 	.word	0x00000000


	//----- nvinfo : EIATTR_MIN_STACK_SIZE
	.align		4
.L_1145:
        /*1adc*/ 	.byte	0x04, 0x12
        /*1ade*/ 	.short	(.L_1147 - .L_1146)
	.align		4
.L_1146:
        /*1ae0*/ 	.word	index@(_ZN10layer_norm13ln_bwd_kernelINS_13Kernel_traitsI6__halfffffjLj6144ELj1ELj1ELj8ELj16ENS_18Kernel_traits_baseILj6144ES2_ffffjLj256EEEEELb1ELb0ELb1ELb1EEEvNS_9BwdParamsE)
        /*1ae4*/ 	.word	0x00000000


	//----- nvinfo : EIATTR_MIN_STACK_SIZE
	.align		4
.L_1147:
        /*1ae8*/ 	.byte	0x04, 0x12
        /*1aea*/ 	.short	(.L_1149 - .L_1148)
	.align		4
.L_1148:
        /*1aec*/ 	.word	index@(_ZN10layer_norm13ln_bwd_kernelINS_13Kernel_traitsI6__halfffffjLj6144ELj1ELj1ELj8ELj16ENS_18Kernel_traits_baseILj6144ES2_ffffjLj256EEEEELb1ELb1ELb0ELb0EEEvNS_9BwdParamsE)
        /*1af0*/ 	.word	0x00000000


	//----- nvinfo : EIATTR_MIN_STACK_SIZE
	.align		4
.L_1149:
        /*1af4*/ 	.byte	0x04, 0x12
        /*1af6*/ 	.short	(.L_1151 - .L_1150)
	.align		4
.L_1150:
        /*1af8*/ 	.word	index@(_ZN10layer_norm13ln_bwd_kernelINS_13Kernel_traitsI6__halfffffjLj6144ELj1ELj1ELj8ELj16ENS_18Kernel_traits_baseILj6144ES2_ffffjLj256EEEEELb1ELb1ELb0ELb1EEEvNS_9BwdParamsE)
        /*1afc*/ 	.word	0x00000000


	//----- nvinfo : EIATTR_MIN_STACK_SIZE
	.align		4
.L_1151:
        /*1b00*/ 	.byte	0x04, 0x12
        /*1b02*/ 	.short	(.L_1153 - .L_1152)
	.align		4
.L_1152:
        /*1b04*/ 	.word	index@(_ZN10layer_norm22ln_bwd_finalize_kernelINS_22Kernel_traits_finalizeILj6144E6__halfffffjLb1ELj1024ELj4ENS_18Kernel_traits_baseILj6144ES2_ffffjLj1024EEEEELb1ELb0EEEvNS_9BwdParamsE)
        /*1b08*/ 	.word	0x00000000


	//----- nvinfo : EIATTR_MIN_STACK_SIZE
	.align		4
.L_1153:
        /*1b0c*/ 	.byte	0x04, 0x12
        /*1b0e*/ 	.short	(.L_1155 - .L_1154)
	.align		4
.L_1154:
        /*1b10*/ 	.word	index@(_ZN10layer_norm13ln_bwd_kernelINS_13Kernel_traitsI6__halfffffjLj6144ELj1ELj1ELj8ELj16ENS_18Kernel_traits_baseILj6144ES2_ffffjLj256EEEEELb1ELb1ELb1ELb0EEEvNS_9BwdParamsE)
        /*1b14*/ 	.word	0x00000000


	//----- nvinfo : EIATTR_MIN_STACK_SIZE
	.align		4
.L_1155:
        /*1b18*/ 	.byte	0x04, 0x12
        /*1b1a*/ 	.short	(.L_1157 - .L_1156)
	.align		4
.L_1156:
        /*1b1c*/ 	.word	index@(_ZN10layer_norm22ln_bwd_finalize_kernelINS_22Kernel_traits_finalizeILj6144E6__halfffffjLb1ELj1024ELj4ENS_18Kernel_traits_baseILj6144ES2_ffffjLj1024EEEEELb1ELb1EEEvNS_9BwdParamsE)
        /*1b20*/ 	.word	0x00000000


	//----- nvinfo : EIATTR_MIN_STACK_SIZE
	.align		4
.L_1157:
        /*1b24*/ 	.byte	0x04, 0x12
        /*1b26*/ 	.short	(.L_1159 - .L_1158)
	.align		4
.L_1158:
        /*1b28*/ 	.word	index@(_ZN10layer_norm13ln_bwd_kernelINS_13Kernel_traitsI6__halfffffjLj6144ELj1ELj1ELj8ELj16ENS_18Kernel_traits_baseILj6144ES2_ffffjLj256EEEEELb1ELb1ELb1ELb1EEEvNS_9BwdParamsE)
        /*1b2c*/ 	.word	0x00000000


	//----- nvinfo : EIATTR_MIN_STACK_SIZE
	.align		4
.L_1159:
        /*1b30*/ 	.byte	0x04, 0x12
        /*1b32*/ 	.short	(.L_1161 - .L_1160)
	.align		4
.L_1160:
        /*1b34*/ 	.word	index@(_ZN10layer_norm13ln_bwd_kernelINS_13Kernel_traitsIfffffjLj6144ELj1ELj1ELj8ELj16ENS_18Kernel_traits_baseILj6144EfffffjLj256EEEEELb0ELb0ELb0ELb0EEEvNS_9BwdParamsE)
        /*1b38*/ 	.word	0x00000000


	//----- nvinfo : EIATTR_MIN_STACK_SIZE
	.align		4
.L_1161:
        /*1b3c*/ 	.byte	0x04, 0x12
        /*1b3e*/ 	.short	(.L_1163 - .L_1162)
	.align		4
.L_1162:
        /*1b40*/ 	.word	index@(_ZN10layer_norm13ln_bwd_kernelINS_13Kernel_traitsIfffffjLj6144ELj1ELj1ELj8ELj16ENS_18Kernel_traits_baseILj6144EfffffjLj256EEEEELb0ELb0ELb0ELb1EEEvNS_9BwdParamsE)
        /*1b44*/ 	.word	0x00000000


	//----- nvinfo : EIATTR_MIN_STACK_SIZE
	.align		4
.L_1163:
        /*1b48*/ 	.byte	0x04, 0x12
        /*1b4a*/ 	.short	(.L_1165 - .L_1164)
	.align		4
.L_1164:
        /*1b4c*/ 	.word	index@(_ZN10layer_norm13ln_bwd_kernelINS_13Kernel_traitsIfffffjLj6144ELj1ELj1ELj8ELj16ENS_18Kernel_traits_baseILj6144EfffffjLj256EEEEELb0ELb0ELb1ELb0EEEvNS_9BwdParamsE)
        /*1b50*/ 	.word	0x00000000


	//----- nvinfo : EIATTR_MIN_STACK_SIZE
	.align		4
.L_1165:
        /*1b54*/ 	.byte	0x04, 0x12
        /*1b56*/ 	.short	(.L_1167 - .L_1166)
	.align		4
.L_1166:
        /*1b58*/ 	.word	index@(_ZN10layer_norm13ln_bwd_kernelINS_13Kernel_traitsIfffffjLj6144ELj1ELj1ELj8ELj16ENS_18Kernel_traits_baseILj6144EfffffjLj256EEEEELb0ELb0ELb1ELb1EEEvNS_9BwdParamsE)
        /*1b5c*/ 	.word	0x00000000


	//----- nvinfo : EIATTR_MIN_STACK_SIZE
	.align		4
.L_1167:
        /*1b60*/ 	.byte	0x04, 0x12
        /*1b62*/ 	.short	(.L_1169 - .L_1168)
	.align		4
.L_1168:
        /*1b64*/ 	.word	index@(_ZN10layer_norm13ln_bwd_kernelINS_13Kernel_traitsIfffffjLj6144ELj1ELj1ELj8ELj16ENS_18Kernel_traits_baseILj6144EfffffjLj256EEEEELb0ELb1ELb0ELb0EEEvNS_9BwdParamsE)
        /*1b68*/ 	.word	0x00000000


	//----- nvinfo : EIATTR_MIN_STACK_SIZE
	.align		4
.L_1169:
        /*1b6c*/ 	.byte	0x04, 0x12
        /*1b6e*/ 	.short	(.L_1171 - .L_1170)
	.align		4
.L_1170:
        /*1b70*/ 	.word	index@(_ZN10layer_norm13ln_bwd_kernelINS_13Kernel_traitsIfffffjLj6144ELj1ELj1ELj8ELj16ENS_18Kernel_traits_baseILj6144EfffffjLj256EEEEELb0ELb1ELb0ELb1EEEvNS_9BwdParamsE)
        /*1b74*/ 	.word	0x00000000


	//----- nvinfo : EIATTR_MIN_STACK_SIZE
	.align		4
.L_1171:
        /*1b78*/ 	.byte	0x04, 0x12
        /*1b7a*/ 	.short	(.L_1173 - .L_1172)
	.align		4
.L_1172:
        /*1b7c*/ 	.word	index@(_ZN10layer_norm13ln_bwd_kernelINS_13Kernel_traitsIfffffjLj6144ELj1ELj1ELj8ELj16ENS_18Kernel_traits_baseILj6144EfffffjLj256EEEEELb0ELb1ELb1ELb0EEEvNS_9BwdParamsE)
        /*1b80*/ 	.word	0x00000000


	//----- nvinfo : EIATTR_MIN_STACK_SIZE
	.align		4
.L_1173:
        /*1b84*/ 	.byte	0x04, 0x12
        /*1b86*/ 	.short	(.L_1175 - .L_1174)
	.align		4
.L_1174:
        /*1b88*/ 	.word	index@(_ZN10layer_norm13ln_bwd_kernelINS_13Kernel_traitsIfffffjLj6144ELj1ELj1ELj8ELj16ENS_18Kernel_traits_baseILj6144EfffffjLj256EEEEELb0ELb1ELb1ELb1EEEvNS_9BwdParamsE)
        /*1b8c*/ 	.word	0x00000000


	//----- nvinfo : EIATTR_MIN_STACK_SIZE
	.align		4
.L_1175:
        /*1b90*/ 	.byte	0x04, 0x12
        /*1b92*/ 	.short	(.L_1177 - .L_1176)
	.align		4
.L_1176:
        /*1b94*/ 	.word	index@(_ZN10layer_norm13ln_bwd_kernelINS_13Kernel_traitsIfffffjLj6144ELj1ELj1ELj8ELj16ENS_18Kernel_traits_baseILj6144EfffffjLj256EEEEELb1ELb0ELb0ELb0EEEvNS_9BwdParamsE)
        /*1b98*/ 	.word	0x00000000


	//----- nvinfo : EIATTR_MIN_STACK_SIZE
	.align		4
.L_1177:
        /*1b9c*/ 	.byte	0x04, 0x12
        /*1b9e*/ 	.short	(.L_1179 - .L_1178)
	.align		4
.L_1178:
        /*1ba0*/ 	.word	index@(_ZN10layer_norm13ln_bwd_kernelINS_13Kernel_traitsIfffffjLj6144ELj1ELj1ELj8ELj16ENS_18Kernel_traits_baseILj6144EfffffjLj256EEEEELb1ELb0ELb0ELb1EEEvNS_9BwdParamsE)
        /*1ba4*/ 	.word	0x00000000


	//----- nvinfo : EIATTR_MIN_STACK_SIZE
	.align		4
.L_1179:
        /*1ba8*/ 	.byte	0x04, 0x12
        /*1baa*/ 	.short	(.L_1181 - .L_1180)
	.align		4
.L_1180:
        /*1bac*/ 	.word	index@(_ZN10layer_norm22ln_bwd_finalize_kernelINS_22Kernel_traits_finalizeILj6144EfffffjLb0ELj1024ELj4ENS_18Kernel_traits_baseILj6144EfffffjLj1024EEEEELb0ELb0EEEvNS_9BwdParamsE)
        /*1bb0*/ 	.word	0x00000000


	//----- nvinfo : EIATTR_MIN_STACK_SIZE
	.align		4
.L_1181:
        /*1bb4*/ 	.byte	0x04, 0x12
        /*1bb6*/ 	.short	(.L_1183 - .L_1182)
	.align		4
.L_1182:
        /*1bb8*/ 	.word	index@(_ZN10layer_norm13ln_bwd_kernelINS_13Kernel_traitsIfffffjLj6144ELj1ELj1ELj8ELj16ENS_18Kernel_traits_baseILj6144EfffffjLj256EEEEELb1ELb0ELb1ELb0EEEvNS_9BwdParamsE)
        /*1bbc*/ 	.word	0x00000000


	//----- nvinfo : EIATTR_MIN_STACK_SIZE
	.align		4
.L_1183:
        /*1bc0*/ 	.byte	0x04, 0x12
        /*1bc2*/ 	.short	(.L_1185 - .L_1184)
	.align		4
.L_1184:
        /*1bc4*/ 	.word	index@(_ZN10layer_norm22ln_bwd_finalize_kernelINS_22Kernel_traits_finalizeILj6144EfffffjLb0ELj1024ELj4ENS_18Kernel_traits_baseILj6144EfffffjLj1024EEEEELb0ELb1EEEvNS_9BwdParamsE)
        /*1bc8*/ 	.word	0x00000000


	//----- nvinfo : EIATTR_MIN_STACK_SIZE
	.align		4
.L_1185:
        /*1bcc*/ 	.byte	0x04, 0x12
        /*1bce*/ 	.short	(.L_1187 - .L_1186)
	.align		4
.L_1186:
        /*1bd0*/ 	.word	index@(_ZN10layer_norm13ln_bwd_kernelINS_13Kernel_traitsIfffffjLj6144ELj1ELj1ELj8ELj16ENS_18Kernel_traits_baseILj6144EfffffjLj256EEEEELb1ELb0ELb1ELb1EEEvNS_9BwdParamsE)
        /*1bd4*/ 	.word	0x00000000


	//----- nvinfo : EIATTR_MIN_STACK_SIZE
	.align		4
.L_1187:
        /*1bd8*/ 	.byte	0x04, 0x12
        /*1bda*/ 	.short	(.L_1189 - .L_1188)
	.align		4
.L_1188:
        /*1bdc*/ 	.word	index@(_ZN10layer_norm13ln_bwd_kernelINS_13Kernel_traitsIfffffjLj6144ELj1ELj1ELj8ELj16ENS_18Kernel_traits_baseILj6144EfffffjLj256EEEEELb1ELb1ELb0ELb0EEEvNS_9BwdParamsE)
        /*1be0*/ 	.word	0x00000000


	//----- nvinfo : EIATTR_MIN_STACK_SIZE
	.align		4
.L_1189:
        /*1be4*/ 	.byte	0x04, 0x12
        /*1be6*/ 	.short	(.L_1191 - .L_1190)
	.align		4
.L_1190:
        /*1be8*/ 	.word	index@(_ZN10layer_norm13ln_bwd_kernelINS_13Kernel_traitsIfffffjLj6144ELj1ELj1ELj8ELj16ENS_18Kernel_traits_baseILj6144EfffffjLj256EEEEELb1ELb1ELb0ELb1EEEvNS_9BwdParamsE)
        /*1bec*/ 	.word	0x00000000


	//----- nvinfo : EIATTR_MIN_STACK_SIZE
	.align		4
.L_1191:
        /*1bf0*/ 	.byte	0x04, 0x12
        /*1bf2*/ 	.short	(.L_1193 - .L_1192)
	.align		4
.L_1192:
        /*1bf4*/ 	.word	index@(_ZN10layer_norm22ln_bwd_finalize_kernelINS_22Kernel_traits_finalizeILj6144EfffffjLb1ELj1024ELj4ENS_18Kernel_traits_baseILj6144EfffffjLj1024EEEEELb1ELb0EEEvNS_9BwdParamsE)
        /*1bf8*/ 	.word	0x00000000


	//----- nvinfo : EIATTR_MIN_STACK_SIZE
	.align		4
.L_1193:
        /*1bfc*/ 	.byte	0x04, 0x12
        /*1bfe*/ 	.short	(.L_1195 - .L_1194)
	.align		4
.L_1194:
        /*1c00*/ 	.word	index@(_ZN10layer_norm13ln_bwd_kernelINS_13Kernel_traitsIfffffjLj6144ELj1ELj1ELj8ELj16ENS_18Kernel_traits_baseILj6144EfffffjLj256EEEEELb1ELb1ELb1ELb0EEEvNS_9BwdParamsE)
        /*1c04*/ 	.word	0x00000000


	//----- nvinfo : EIATTR_MIN_STACK_SIZE
	.align		4
.L_1195:
        /*1c08*/ 	.byte	0x04, 0x12
        /*1c0a*/ 	.short	(.L_1197 - .L_1196)
	.align		4
.L_1196:
        /*1c0c*/ 	.word	index@(_ZN10layer_norm22ln_bwd_finalize_kernelINS_22Kernel_traits_finalizeILj6144EfffffjLb1ELj1024ELj4ENS_18Kernel_traits_baseILj6144EfffffjLj1024EEEEELb1ELb1EEEvNS_9BwdParamsE)
        /*1c10*/ 	.word	0x00000000


	//----- nvinfo : EIATTR_MIN_STACK_SIZE
	.align		4
.L_1197:
        /*1c14*/ 	.byte	0x04, 0x12
        /*1c16*/ 	.short	(.L_1199 - .L_1198)
	.align		4
.L_1198:
        /*1c18*/ 	.word	index@(_ZN10layer_norm13ln_bwd_kernelINS_13Kernel_traitsIfffffjLj6144ELj1ELj1ELj8ELj16ENS_18Kernel_traits_baseILj6144EfffffjLj256EEEEELb1ELb1ELb1ELb1EEEvNS_9BwdParamsE)
        /*1c1c*/ 	.word	0x00000000
.L_1199:


//--------------------- .nv.compat                --------------------------
	.section	.nv.compat,"",@"SHT_CUDA_COMPAT_INFO"
	.align	4
        /*0000*/ 	.byte	0x02, 0x09, 0x01, 0x00, 0x02, 0x02, 0x01, 0x00, 0x02, 0x05, 0x05, 0x00, 0x03, 0x07, 0x01, 0x01
        /*0010*/ 	.byte	0x02, 0x03, 0x00, 0x00, 0x02, 0x06, 0x01, 0x00, 0x04, 0x0b, 0x08, 0x00, 0x00, 0x00, 0x00, 0x00
        /*0020*/ 	.byte	0x00, 0x00, 0x00, 0x00


//--------------------- .nv.info._ZN10layer_norm13ln_bwd_kernelINS_13Kernel_traitsI13__nv_bfloat16S2_S2_S2_fjLj6144ELj1ELj1ELj8ELj16ENS_18Kernel_traits_baseILj6144ES2_S2_S2_S2_fjLj256EEEEELb0ELb0ELb0ELb0EEEvNS_9BwdParamsE --------------------------
	.section	.nv.info._ZN10layer_norm13ln_bwd_kernelINS_13Kernel_traitsI13__nv_bfloat16S2_S2_S2_fjLj6144ELj1ELj1ELj8ELj16ENS_18Kernel_traits_baseILj6144ES2_S2_S2_S2_fjLj256EEEEELb0ELb0ELb0ELb0EEEvNS_9BwdParamsE,"",@"SHT_CUDA_INFO"
	.sectionflags	@""
	.align	4


	//----- nvinfo : EIATTR_CUDA_API_VERSION
	.align		4
        /*0000*/ 	.byte	0x04, 0x37
        /*0002*/ 	.short	(.L_1201 - .L_1200)
.L_1200:
        /*0004*/ 	.word	0x00000082


	//----- nvinfo : EIATTR_KPARAM_INFO
	.align		4
.L_1201:
        /*0008*/ 	.byte	0x04, 0x17
        /*000a*/ 	.short	(.L_1203 - .L_1202)
.L_1202:
        /*000c*/ 	.word	0x00000000
        /*0010*/ 	.short	0x0000
        /*0012*/ 	.short	0x0000
        /*0014*/ 	.byte	0x00, 0xf0, 0xa1, 0x04


	//----- nvinfo : EIATTR_SPARSE_MMA_MASK
	.align		4
.L_1203:
        /*0018*/ 	.byte	0x03, 0x50
        /*001a*/ 	.short	0x0000


	//----- nvinfo : EIATTR_MAXREG_COUNT
	.align		4
        /*001c*/ 	.byte	0x03, 0x1b
        /*001e*/ 	.short	0x00ff


	//----- nvinfo : EIATTR_NUM_BARRIERS
	.align		4
        /*0020*/ 	.byte	0x02, 0x4c
        /*0022*/ 	.byte	0x01
	.zero		1


	//----- nvinfo : EIATTR_MERCURY_ISA_VERSION
	.align		4
        /*0024*/ 	.byte	0x03, 0x5f
        /*0026*/ 	.short	0x0101


	//----- nvinfo : EIATTR_COOP_GROUP_MASK_REGIDS
	.align		4
        /*0028*/ 	.byte	0x04, 0x29
        /*002a*/ 	.short	(.L_1205 - .L_1204)


	//   ....[0]....
.L_1204:
        /*002c*/ 	.word	0xffffffff


	//   ....[1]....
        /*0030*/ 	.word	0xffffffff


	//   ....[2]....
        /*0034*/ 	.word	0xffffffff


	//   ....[3]....
        /*0038*/ 	.word	0xffffffff


	//   ....[4]....
        /*003c*/ 	.word	0xffffffff


	//   ....[5]....
        /*0040*/ 	.word	0xffffffff


	//   ....[6]....
        /*0044*/ 	.word	0xffffffff


	//   ....[7]....
        /*0048*/ 	.word	0xffffffff


	//   ....[8]....
        /*004c*/ 	.word	0xffffffff


	//   ....[9]....
        /*0050*/ 	.word	0xffffffff


	//   ....[10]....
        /*0054*/ 	.word	0x0500004e


	//   ....[11]....
        /*0058*/ 	.word	0x0500004e


	//   ....[12]....
        /*005c*/ 	.word	0x0500004e


	//   ....[13]....
        /*0060*/ 	.word	0x0500004e


	//   ....[14]....
        /*0064*/ 	.word	0x0500004e


	//   ....[15]....
        /*0068*/ 	.word	0x0500004e


	//   ....[16]....
        /*006c*/ 	.word	0x0500004e


	//   ....[17]....
        /*0070*/ 	.word	0x0500004e


	//   ....[18]....
        /*0074*/ 	.word	0x0500004e


	//   ....[19]....
        /*0078*/ 	.word	0x0500004e


	//----- nvinfo : EIATTR_COOP_GROUP_INSTR_OFFSETS
	.align		4
.L_1205:
        /*007c*/ 	.byte	0x04, 0x28
        /*007e*/ 	.short	(.L_1207 - .L_1206)


	//   ....[0]....
.L_1206:
        /*0080*/ 	.word	0x00001a10


	//   ....[1]....
        /*0084*/ 	.word	0x00001a20


	//   ....[2]....
        /*0088*/ 	.word	0x00001a50


	//   ....[3]....
        /*008c*/ 	.word	0x00001a60


	//   ....[4]....
        /*0090*/ 	.word	0x00001a90


	//   ....[5]....
        /*0094*/ 	.word	0x00001aa0


	//   ....[6]....
        /*0098*/ 	.word	0x00001ad0


	//   ....[7]....
        /*009c*/ 	.word	0x00001ae0


	//   ....[8]....
        /*00a0*/ 	.word	0x00001b10


	//   ....[9]....
        /*00a4*/ 	.word	0x00001b20


	//   ....[10]....
        /*00a8*/ 	.word	0x000030d0


	//   ....[11]....
        /*00ac*/ 	.word	0x00003130


	//   ....[12]....
        /*00b0*/ 	.word	0x00003190


	//   ....[13]....
        /*00b4*/ 	.word	0x000031f0


	//   ....[14]....
        /*00b8*/ 	.word	0x00003260


	//   ....[15]....
        /*00bc*/ 	.word	0x000032c0


	//   ....[16]....
        /*00c0*/ 	.word	0x00003330


	//   ....[17]....
        /*00c4*/ 	.word	0x00003390


	//   ....[18]....
        /*00c8*/ 	.word	0x00003400


	//   ....[19]....
        /*00cc*/ 	.word	0x00003460


	//----- nvinfo : EIATTR_EXIT_INSTR_OFFSETS
	.align		4
.L_1207:
        /*00d0*/ 	.byte	0x04, 0x1c
        /*00d2*/ 	.short	(.L_1209 - .L_1208)


	//   ....[0]....
.L_1208:
        /*00d4*/ 	.word	0x00002ff0


	//   ....[1]....
        /*00d8*/ 	.word	0x00003080


	//----- nvinfo : EIATTR_MAX_THREADS
	.align		4
.L_1209:
        /*00dc*/ 	.byte	0x04, 0x05
        /*00de*/ 	.short	(.L_1211 - .L_1210)
.L_1210:
        /*00e0*/ 	.word	0x00000100
        /*00e4*/ 	.word	0x00000001
        /*00e8*/ 	.word	0x00000001


	//----- nvinfo : EIATTR_CRS_STACK_SIZE
	.align		4
.L_1211:
        /*00ec*/ 	.byte	0x04, 0x1e
        /*00ee*/ 	.short	(.L_1213 - .L_1212)
.L_1212:
        /*00f0*/ 	.word	0x00000000


	//----- nvinfo : EIATTR_CBANK_PARAM_SIZE
	.align		4
.L_1213:
        /*00f4*/ 	.byte	0x03, 0x19
        /*00f6*/ 	.short	0x0128


	//----- nvinfo : EIATTR_PARAM_CBANK
	.align		4
        /*00f8*/ 	.byte	0x04, 0x0a
        /*00fa*/ 	.short	(.L_1215 - .L_1214)
	.align		4
.L_1214:
        /*00fc*/ 	.word	index@(.nv.constant0._ZN10layer_norm13ln_bwd_kernelINS_13Kernel_traitsI13__nv_bfloat16S2_S2_S2_fjLj6144ELj1ELj1ELj8ELj16ENS_18Kernel_traits_baseILj6144ES2_S2_S2_S2_fjLj256EEEEELb0ELb0ELb0ELb0EEEvNS_9BwdParamsE)
        /*0100*/ 	.short	0x0210
        /*0102*/ 	.short	0x0128


	//----- nvinfo : EIATTR_SW_WAR
	.align		4
.L_1215:
        /*0104*/ 	.byte	0x04, 0x36
        /*0106*/ 	.short	(.L_1217 - .L_1216)
.L_1216:
        /*0108*/ 	.word	0x00000008
.L_1217:


//--------------------- .nv.info._ZN10layer_norm13ln_bwd_kernelINS_13Kernel_traitsI13__nv_bfloat16S2_S2_S2_fjLj6144ELj1ELj1ELj8ELj16ENS_18Kernel_traits_baseILj6144ES2_S2_S2_S2_fjLj256EEEEELb0ELb0ELb0ELb1EEEvNS_9BwdParamsE --------------------------
	.section	.nv.info._ZN10layer_norm13ln_bwd_kernelINS_13Kernel_traitsI13__nv_bfloat16S2_S2_S2_fjLj6144ELj1ELj1ELj8ELj16ENS_18Kernel_traits_baseILj6144ES2_S2_S2_S2_fjLj256EEEEELb0ELb0ELb0ELb1EEEvNS_9BwdParamsE,"",@"SHT_CUDA_INFO"
	.sectionflags	@""
	.align	4


	//----- nvinfo : EIATTR_CUDA_API_VERSION
	.align		4
        /*0000*/ 	.byte	0x04, 0x37
        /*0002*/ 	.short	(.L_1219 - .L_1218)
.L_1218:
        /*0004*/ 	.word	0x00000082


	//----- nvinfo : EIATTR_KPARAM_INFO
	.align		4
.L_1219:
        /*0008*/ 	.byte	0x04, 0x17
        /*000a*/ 	.short	(.L_1221 - .L_1220)
.L_1220:
        /*000c*/ 	.word	0x00000000
        /*0010*/ 	.short	0x0000
        /*0012*/ 	.short	0x0000
        /*0014*/ 	.byte	0x00, 0xf0, 0xa1, 0x04


	//----- nvinfo : EIATTR_SPARSE_MMA_MASK
	.align		4
.L_1221:
        /*0018*/ 	.byte	0x03, 0x50
        /*001a*/ 	.short	0x0000


	//----- nvinfo : EIATTR_MAXREG_COUNT
	.align		4
        /*001c*/ 	.byte	0x03, 0x1b
        /*001e*/ 	.short	0x00ff


	//----- nvinfo : EIATTR_NUM_BARRIERS
	.align		4
        /*0020*/ 	.byte	0x02, 0x4c
        /*0022*/ 	.byte	0x01
	.zero		1


	//----- nvinfo : EIATTR_MERCURY_ISA_VERSION
	.align		4
        /*0024*/ 	.byte	0x03, 0x5f
        /*0026*/ 	.short	0x0101


	//----- nvinfo : EIATTR_COOP_GROUP_MASK_REGIDS
	.align		4
        /*0028*/ 	.byte	0x04, 0x29
        /*002a*/ 	.short	(.L_1223 - .L_1222)


	//   ....[0]....
.L_1222:
        /*002c*/ 	.word	0xffffffff


	//   ....[1]....
        /*0030*/ 	.word	0xffffffff


	//   ....[2]....
        /*0034*/ 	.word	0xffffffff


	//   ....[3]....
        /*0038*/ 	.word	0xffffffff


	//   ....[4]....
        /*003c*/ 	.word	0xffffffff


	//   ....[5]....
        /*0040*/ 	.word	0xffffffff


	//   ....[6]....
        /*0044*/ 	.word	0xffffffff


	//   ....[7]....
        /*0048*/ 	.word	0xffffffff


	//   ....[8]....
        /*004c*/ 	.word	0xffffffff


	//   ....[9]....
        /*0050*/ 	.word	0xffffffff


	//   ....[10]....
        /*0054*/ 	.word	0x0500001a


	//   ....[11]....
        /*0058*/ 	.word	0x0500001a


	//   ....[12]....
        /*005c*/ 	.word	0x0500001a


	//   ....[13]....
        /*0060*/ 	.word	0x0500001a


	//   ....[14]....
        /*0064*/ 	.word	0x0500001a


	//   ....[15]....
        /*0068*/ 	.word	0x0500001a


	//   ....[16]....
        /*006c*/ 	.word	0x0500001a


	//   ....[17]....
        /*0070*/ 	.word	0x0500001a


	//   ....[18]....
        /*0074*/ 	.word	0x0500001a


	//   ....[19]....
        /*0078*/ 	.word	0x0500001a


	//----- nvinfo : EIATTR_COOP_GROUP_INSTR_OFFSETS
	.align		4
.L_1223:
        /*007c*/ 	.byte	0x04, 0x28
        /*007e*/ 	.short	(.L_1225 - .L_1224)


	//   ....[0]....
.L_1224:
        /*0080*/ 	.word	0x00001950


	//   ....[1]....
        /*0084*/ 	.word	0x00001960


	//   ....[2]....
        /*0088*/ 	.word	0x00001990


	//   ....[3]....
        /*008c*/ 	.word	0x000019a0


	//   ....[4]....
        /*0090*/ 	.word	0x000019d0


	//   ....[5]....
        /*0094*/ 	.word	0x000019e0


	//   ....[6]....
        /*0098*/ 	.word	0x00001a10


	//   ....[7]....
        /*009c*/ 	.word	0x00001a20


	//   ....[8]....
        /*00a0*/ 	.word	0x00001a50


	//   ....[9]....
        /*00a4*/ 	.word	0x00001a60


	//   ....[10]....
        /*00a8*/ 	.word	0x000030d0


	//   ....[11]....
        /*00ac*/ 	.word	0x00003120


	//   ....[12]....
        /*00b0*/ 	.word	0x00003190


	//   ....[13]....
        /*00b4*/ 	.word	0x000031f0


	//   ....[14]....
        /*00b8*/ 	.word	0x00003260


	//   ....[15]....
        /*00bc*/ 	.word	0x000032c0


	//   ....[16]....
        /*00c0*/ 	.word	0x00003330


	//   ....[17]....
        /*00c4*/ 	.word	0x00003390


	//   ....[18]....
        /*00c8*/ 	.word	0x00003400


	//   ....[19]....
        /*00cc*/ 	.word	0x00003460


	//----- nvinfo : EIATTR_EXIT_INSTR_OFFSETS
	.align		4
.L_1225:
        /*00d0*/ 	.byte	0x04, 0x1c
        /*00d2*/ 	.short	(.L_1227 - .L_1226)


	//   ....[0]....
.L_1226:
        /*00d4*/ 	.word	0x00003070


	//----- nvinfo : EIATTR_MAX_THREADS
	.align		4
.L_1227:
        /*00d8*/ 	.byte	0x04, 0x05
        /*00da*/ 	.short	(.L_1229 - .L_1228)
.L_1228:
        /*00dc*/ 	.word	0x00000100
        /*00e0*/ 	.word	0x00000001
        /*00e4*/ 	.word	0x00000001


	//----- nvinfo : EIATTR_CRS_STACK_SIZE
	.align		4
.L_1229:
        /*00e8*/ 	.byte	0x04, 0x1e
        /*00ea*/ 	.short	(.L_1231 - .L_1230)
.L_1230:
        /*00ec*/ 	.word	0x00000000


	//----- nvinfo : EIATTR_CBANK_PARAM_SIZE
	.align		4
.L_1231:
        /*00f0*/ 	.byte	0x03, 0x19
        /*00f2*/ 	.short	0x0128


	//----- nvinfo : EIATTR_PARAM_CBANK
	.align		4
        /*00f4*/ 	.byte	0x04, 0x0a
        /*00f6*/ 	.short	(.L_1233 - .L_1232)
	.align		4
.L_1232:
        /*00f8*/ 	.word	index@(.nv.constant0._ZN10layer_norm13ln_bwd_kernelINS_13Kernel_traitsI13__nv_bfloat16S2_S2_S2_fjLj6144ELj1ELj1ELj8ELj16ENS_18Kernel_traits_baseILj6144ES2_S2_S2_S2_fjLj256EEEEELb0ELb0ELb0ELb1EEEvNS_9BwdParamsE)
        /*00fc*/ 	.short	0x0210
        /*00fe*/ 	.short	0x0128


	//----- nvinfo : EIATTR_SW_WAR
	.align		4
.L_1233:
        /*0100*/ 	.byte	0x04, 0x36
        /*0102*/ 	.short	(.L_1235 - .L_1234)
.L_1234:
        /*0104*/ 	.word	0x00000008
.L_1235:


//--------------------- .nv.info._ZN10layer_norm13ln_bwd_kernelINS_13Kernel_traitsI13__nv_bfloat16S2_S2_S2_fjLj6144ELj1ELj1ELj8ELj16ENS_18Kernel_traits_baseILj6144ES2_S2_S2_S2_fjLj256EEEEELb0ELb0ELb1ELb0EEEvNS_9BwdParamsE --------------------------
	.section	.nv.info._ZN10layer_norm13ln_bwd_kernelINS_13Kernel_traitsI13__nv_bfloat16S2_S2_S2_fjLj6144ELj1ELj1ELj8ELj16ENS_18Kernel_traits_baseILj6144ES2_S2_S2_S2_fjLj256EEEEELb0ELb0ELb1ELb0EEEvNS_9BwdParamsE,"",@"SHT_CUDA_INFO"
	.sectionflags	@""
	.align	4


	//----- nvinfo : EIATTR_CUDA_API_VERSION
	.align		4
        /*0000*/ 	.byte	0x04, 0x37
        /*0002*/ 	.short	(.L_1237 - .L_1236)
.L_1236:
        /*0004*/ 	.word	0x00000082


	//----- nvinfo : EIATTR_KPARAM_INFO
	.align		4
.L_1237:
        /*0008*/ 	.byte	0x04, 0x17
        /*000a*/ 	.short	(.L_1239 - .L_1238)
.L_1238:
        /*000c*/ 	.word	0x00000000
        /*0010*/ 	.short	0x0000
        /*0012*/ 	.short	0x0000
        /*0014*/ 	.byte	0x00, 0xf0, 0xa1, 0x04


	//----- nvinfo : EIATTR_SPARSE_MMA_MASK
	.align		4
.L_1239:
        /*0018*/ 	.byte	0x03, 0x50
        /*001a*/ 	.short	0x0000


	//----- nvinfo : EIATTR_MAXREG_COUNT
	.align		4
        /*001c*/ 	.byte	0x03, 0x1b
        /*001e*/ 	.short	0x00ff


	//----- nvinfo : EIATTR_NUM_BARRIERS
	.align		4
        /*0020*/ 	.byte	0x02, 0x4c
        /*0022*/ 	.byte	0x01
	.zero		1


	//----- nvinfo : EIATTR_MERCURY_ISA_VERSION
	.align		4
        /*0024*/ 	.byte	0x03, 0x5f
        /*0026*/ 	.short	0x0101


	//----- nvinfo : EIATTR_COOP_GROUP_MASK_REGIDS
	.align		4
        /*0028*/ 	.byte	0x04, 0x29
        /*002a*/ 	.short	(.L_1241 - .L_1240)


	//   ....[0]....
.L_1240:
        /*002c*/ 	.word	0xffffffff


	//   ....[1]....
        /*0030*/ 	.word	0xffffffff


	//   ....[2]....
        /*0034*/ 	.word	0xffffffff


	//   ....[3]....
        /*0038*/ 	.word	0xffffffff


	//   ....[4]....
        /*003c*/ 	.word	0xffffffff


	//   ....[5]....
        /*0040*/ 	.word	0xffffffff


	//   ....[6]....
        /*0044*/ 	.word	0xffffffff


	//   ....[7]....
        /*0048*/ 	.word	0xffffffff


	//   ....[8]....
        /*004c*/ 	.word	0xffffffff


	//   ....[9]....
        /*0050*/ 	.word	0xffffffff


	//   ....[10]....
        /*0054*/ 	.word	0x05000052


	//   ....[11]....
        /*0058*/ 	.word	0x05000052


	//   ....[12]....
        /*005c*/ 	.word	0x05000052


	//   ....[13]....
        /*0060*/ 	.word	0x05000052


	//   ....[14]....
        /*0064*/ 	.word	0x05000052


	//   ....[15]....
        /*0068*/ 	.word	0x05000052


	//   ....[16]....
        /*006c*/ 	.word	0x05000052


	//   ....[17]....
        /*0070*/ 	.word	0x05000052


	//   ....[18]....
        /*0074*/ 	.word	0x05000052


	//   ....[19]....
        /*0078*/ 	.word	0x05000052


	//----- nvinfo : EIATTR_COOP_GROUP_INSTR_OFFSETS
	.align		4
.L_1241:
        /*007c*/ 	.byte	0x04, 0x28
        /*007e*/ 	.short	(.L_1243 - .L_1242)


	//   ....[0]....
.L_1242:
        /*0080*/ 	.word	0x00001c40


	//   ....[1]....
        /*0084*/ 	.word	0x00001c50


	//   ....[2]....
        /*0088*/ 	.word	0x00001c80


	//   ....[3]....
        /*008c*/ 	.word	0x00001c90


	//   ....[4]....
        /*0090*/ 	.word	0x00001cc0


	//   ....[5]....
        /*0094*/ 	.word	0x00001cd0


	//   ....[6]....
        /*0098*/ 	.word	0x00001d00


	//   ....[7]....
        /*009c*/ 	.word	0x00001d10


	//   ....[8]....
        /*00a0*/ 	.word	0x00001d40


	//   ....[9]....
        /*00a4*/ 	.word	0x00001d50


	//   ....[10]....
        /*00a8*/ 	.word	0x00004320


	//   ....[11]....
        /*00ac*/ 	.word	0x00004380


	//   ....[12]....
        /*00b0*/ 	.word	0x000043e0


	//   ....[13]....
        /*00b4*/ 	.word	0x00004440


	//   ....[14]....
        /*00b8*/ 	.word	0x000044b0


	//   ....[15]....
        /*00bc*/ 	.word	0x00004510


	//   ....[16]....
        /*00c0*/ 	.word	0x00004580


	//   ....[17]....
        /*00c4*/ 	.word	0x000045e0


	//   ....[18]....
        /*00c8*/ 	.word	0x00004650


	//   ....[19]....
        /*00cc*/ 	.word	0x000046b0


	//----- nvinfo : EIATTR_EXIT_INSTR_OFFSETS
	.align		4
.L_1243:
        /*00d0*/ 	.byte	0x04, 0x1c
        /*00d2*/ 	.short	(.L_1245 - .L_1244)


	//   ....[0]....
.L_1244:
        /*00d4*/ 	.word	0x00004240


	//   ....[1]....
        /*00d8*/ 	.word	0x000042d0


	//----- nvinfo : EIATTR_MAX_THREADS
	.align		4
.L_1245:
        /*00dc*/ 	.byte	0x04, 0x05
        /*00de*/ 	.short	(.L_1247 - .L_1246)
.L_1246:
        /*00e0*/ 	.word	0x00000100
        /*00e4*/ 	.word	0x00000001
        /*00e8*/ 	.word	0x00000001


	//----- nvinfo : EIATTR_CRS_STACK_SIZE
	.align		4
.L_1247:
        /*00ec*/ 	.byte	0x04, 0x1e
        /*00ee*/ 	.short	(.L_1249 - .L_1248)
.L_1248:
        /*00f0*/ 	.word	0x00000000


	//----- nvinfo : EIATTR_CBANK_PARAM_SIZE
	.align		4
.L_1249:
        /*00f4*/ 	.byte	0x03, 0x19
        /*00f6*/ 	.short	0x0128


	//----- nvinfo : EIATTR_PARAM_CBANK
	.align		4
        /*00f8*/ 	.byte	0x04, 0x0a
        /*00fa*/ 	.short	(.L_1251 - .L_1250)
	.align		4
.L_1250:
        /*00fc*/ 	.word	index@(.nv.constant0._ZN10layer_norm13ln_bwd_kernelINS_13Kernel_traitsI13__nv_bfloat16S2_S2_S2_fjLj6144ELj1ELj1ELj8ELj16ENS_18Kernel_traits_baseILj6144ES2_S2_S2_S2_fjLj256EEEEELb0ELb0ELb1ELb0EEEvNS_9BwdParamsE)
        /*0100*/ 	.short	0x0210
        /*0102*/ 	.short	0x0128


	//----- nvinfo : EIATTR_SW_WAR
	.align		4
.L_1251:
        /*0104*/ 	.byte	0x04, 0x36
        /*0106*/ 	.short	(.L_1253 - .L_1252)
.L_1252:
        /*0108*/ 	.word	0x00000008
.L_1253:


//--------------------- .nv.info._ZN10layer_norm13ln_bwd_kernelINS_13Kernel_traitsI13__nv_bfloat16S2_S2_S2_fjLj6144ELj1ELj1ELj8ELj16ENS_18Kernel_traits_baseILj6144ES2_S2_S2_S2_fjLj256EEEEELb0ELb0ELb1ELb1EEEvNS_9BwdParamsE --------------------------
	.section	.nv.info._ZN10layer_norm13ln_bwd_kernelINS_13Kernel_traitsI13__nv_bfloat16S2_S2_S2_fjLj6144ELj1ELj1ELj8ELj16ENS_18Kernel_traits_baseILj6144ES2_S2_S2_S2_fjLj256EEEEELb0ELb0ELb1ELb1EEEvNS_9BwdParamsE,"",@"SHT_CUDA_INFO"
	.sectionflags	@""
	.align	4


	//----- nvinfo : EIATTR_CUDA_API_VERSION
	.align		4
        /*0000*/ 	.byte	0x04, 0x37
        /*0002*/ 	.short	(.L_1255 - .L_1254)
.L_1254:
        /*0004*/ 	.word	0x00000082


	//----- nvinfo : EIATTR_KPARAM_INFO
	.align		4
.L_1255:
        /*0008*/ 	.byte	0x04, 0x17
        /*000a*/ 	.short	(.L_1257 - .L_1256)
.L_1256:
        /*000c*/ 	.word	0x00000000
        /*0010*/ 	.short	0x0000
        /*0012*/ 	.short	0x0000
        /*0014*/ 	.byte	0x00, 0xf0, 0xa1, 0x04


	//----- nvinfo : EIATTR_SPARSE_MMA_MASK
	.align		4
.L_1257:
        /*0018*/ 	.byte	0x03, 0x50
        /*001a*/ 	.short	0x0000


	//----- nvinfo : EIATTR_MAXREG_COUNT
	.align		4
        /*001c*/ 	.byte	0x03, 0x1b
        /*001e*/ 	.short	0x00ff


	//----- nvinfo : EIATTR_NUM_BARRIERS
	.align		4
        /*0020*/ 	.byte	0x02, 0x4c
        /*0022*/ 	.byte	0x01
	.zero		1


	//----- nvinfo : EIATTR_MERCURY_ISA_VERSION
	.align		4
        /*0024*/ 	.byte	0x03, 0x5f
        /*0026*/ 	.short	0x0101


	//----- nvinfo : EIATTR_COOP_GROUP_MASK_REGIDS
	.align		4
        /*0028*/ 	.byte	0x04, 0x29
        /*002a*/ 	.short	(.L_1259 - .L_1258)


	//   ....[0]....
.L_1258:
        /*002c*/ 	.word	0xffffffff


	//   ....[1]....
        /*0030*/ 	.word	0xffffffff


	//   ....[2]....
        /*0034*/ 	.word	0xffffffff


	//   ....[3]....
        /*0038*/ 	.word	0xffffffff


	//   ....[4]....
        /*003c*/ 	.word	0xffffffff


	//   ....[5]....
        /*0040*/ 	.word	0xffffffff


	//   ....[6]....
        /*0044*/ 	.word	0xffffffff


	//   ....[7]....
        /*0048*/ 	.word	0xffffffff


	//   ....[8]....
        /*004c*/ 	.word	0xffffffff


	//   ....[9]....
        /*0050*/ 	.word	0xffffffff


	//   ....[10]....
        /*0054*/ 	.word	0x050000a2


	//   ....[11]....
        /*0058*/ 	.word	0x050000a2


	//   ....[12]....
        /*005c*/ 	.word	0x050000a2


	//   ....[13]....
        /*0060*/ 	.word	0x050000a2


	//   ....[14]....
        /*0064*/ 	.word	0x050000a2


	//   ....[15]....
        /*0068*/ 	.word	0x050000a2


	//   ....[16]....
        /*006c*/ 	.word	0x050000a2


	//   ....[17]....
        /*0070*/ 	.word	0x050000a2


	//   ....[18]....
        /*0074*/ 	.word	0x050000a2


	//   ....[19]....
        /*0078*/ 	.word	0x050000a2


	//----- nvinfo : EIATTR_COOP_GROUP_INSTR_OFFSETS
	.align		4
.L_1259:
        /*007c*/ 	.byte	0x04, 0x28
        /*007e*/ 	.short	(.L_1261 - .L_1260)


	//   ....[0]....
.L_1260:
        /*0080*/ 	.word	0x00001a70


	//   ....[1]....
        /*0084*/ 	.word	0x00001a80


	//   ....[2]....
        /*0088*/ 	.word	0x00001ab0


	//   ....[3]....
        /*008c*/ 	.word	0x00001ac0


	//   ....[4]....
        /*0090*/ 	.word	0x00001af0


	//   ....[5]....
        /*0094*/ 	.word	0x00001b00


	//   ....[6]....
        /*0098*/ 	.word	0x00001b30


	//   ....[7]....
        /*009c*/ 	.word	0x00001b40


	//   ....[8]....
        /*00a0*/ 	.word	0x00001b70


	//   ....[9]....
        /*00a4*/ 	.word	0x00001b80


	//   ....[10]....
        /*00a8*/ 	.word	0x00003e60


	//   ....[11]....
        /*00ac*/ 	.word	0x00003eb0


	//   ....[12]....
        /*00b0*/ 	.word	0x00003f20


	//   ....[13]....
        /*00b4*/ 	.word	0x00003f80


	//   ....[14]....
        /*00b8*/ 	.word	0x00003ff0


	//   ....[15]....
        /*00bc*/ 	.word	0x00004050


	//   ....[16]....
        /*00c0*/ 	.word	0x000040c0


	//   ....[17]....
        /*00c4*/ 	.word	0x00004120


	//   ....[18]....
        /*00c8*/ 	.word	0x00004190


	//   ....[19]....
        /*00cc*/ 	.word	0x000041f0


	//----- nvinfo : EIATTR_EXIT_INSTR_OFFSETS
	.align		4
.L_1261:
        /*00d0*/ 	.byte	0x04, 0x1c
        /*00d2*/ 	.short	(.L_1263 - .L_1262)


	//   ....[0]....
.L_1262:
        /*00d4*/ 	.word	0x00003e00


	//----- nvinfo : EIATTR_MAX_THREADS
	.align		4
.L_1263:
        /*00d8*/ 	.byte	0x04, 0x05
        /*00da*/ 	.short	(.L_1265 - .L_1264)
.L_1264:
        /*00dc*/ 	.word	0x00000100
        /*00e0*/ 	.word	0x00000001
        /*00e4*/ 	.word	0x00000001


	//----- nvinfo : EIATTR_CRS_STACK_SIZE
	.align		4
.L_1265:
        /*00e8*/ 	.byte	0x04, 0x1e
        /*00ea*/ 	.short	(.L_1267 - .L_1266)
.L_1266:
        /*00ec*/ 	.word	0x00000000


	//----- nvinfo : EIATTR_CBANK_PARAM_SIZE
	.align		4
.L_1267:
        /*00f0*/ 	.byte	0x03, 0x19
        /*00f2*/ 	.short	0x0128


	//----- nvinfo : EIATTR_PARAM_CBANK
	.align		4
        /*00f4*/ 	.byte	0x04, 0x0a
        /*00f6*/ 	.short	(.L_1269 - .L_1268)
	.align		4
.L_1268:
        /*00f8*/ 	.word	index@(.nv.constant0._ZN10layer_norm13ln_bwd_kernelINS_13Kernel_traitsI13__nv_bfloat16S2_S2_S2_fjLj6144ELj1ELj1ELj8ELj16ENS_18Kernel_traits_baseILj6144ES2_S2_S2_S2_fjLj256EEEEELb0ELb0ELb1ELb1EEEvNS_9BwdParamsE)
        /*00fc*/ 	.short	0x0210
        /*00fe*/ 	.short	0x0128


	//----- nvinfo : EIATTR_SW_WAR
	.align		4
.L_1269:
        /*0100*/ 	.byte	0x04, 0x36
        /*0102*/ 	.short	(.L_1271 - .L_1270)
.L_1270:
        /*0104*/ 	.word	0x00000008
.L_1271:


//--------------------- .nv.info._ZN10layer_norm13ln_bwd_kernelINS_13Kernel_traitsI13__nv_bfloat16S2_S2_S2_fjLj6144ELj1ELj1ELj8ELj16ENS_18Kernel_traits_baseILj6144ES2_S2_S2_S2_fjLj256EEEEELb0ELb1ELb0ELb0EEEvNS_9BwdParamsE --------------------------
	.section	.nv.info._ZN10layer_norm13ln_bwd_kernelINS_13Kernel_traitsI13__nv_bfloat16S2_S2_S2_fjLj6144ELj1ELj1ELj8ELj16ENS_18Kernel_traits_baseILj6144ES2_S2_S2_S2_fjLj256EEEEELb0ELb1ELb0ELb0EEEvNS_9BwdParamsE,"",@"SHT_CUDA_INFO"
	.sectionflags	@""
	.align	4


	//----- nvinfo : EIATTR_CUDA_API_VERSION
	.align		4
        /*0000*/ 	.byte	0x04, 0x37
        /*0002*/ 	.short	(.L_1273 - .L_1272)
.L_1272:
        /*0004*/ 	.word	0x00000082


	//----- nvinfo : EIATTR_KPARAM_INFO
	.align		4
.L_1273:
        /*0008*/ 	.byte	0x04, 0x17
        /*000a*/ 	.short	(.L_1275 - .L_1274)
.L_1274:
        /*000c*/ 	.word	0x00000000
        /*0010*/ 	.short	0x0000
        /*0012*/ 	.short	0x0000
        /*0014*/ 	.byte	0x00, 0xf0, 0xa1, 0x04


	//----- nvinfo : EIATTR_SPARSE_MMA_MASK
	.align		4
.L_1275:
        /*0018*/ 	.byte	0x03, 0x50
        /*001a*/ 	.short	0x0000


	//----- nvinfo : EIATTR_MAXREG_COUNT
	.align		4
        /*001c*/ 	.byte	0x03, 0x1b
        /*001e*/ 	.short	0x00ff


	//----- nvinfo : EIATTR_NUM_BARRIERS
	.align		4
        /*0020*/ 	.byte	0x02, 0x4c
        /*0022*/ 	.byte	0x01
	.zero		1


	//----- nvinfo : EIATTR_MERCURY_ISA_VERSION
	.align		4
        /*0024*/ 	.byte	0x03, 0x5f
        /*0026*/ 	.short	0x0101


	//----- nvinfo : EIATTR_COOP_GROUP_MASK_REGIDS
	.align		4
        /*0028*/ 	.byte	0x04, 0x29
        /*002a*/ 	.short	(.L_1277 - .L_1276)


	//   ....[0]....
.L_1276:
        /*002c*/ 	.word	0xffffffff


	//   ....[1]....
        /*0030*/ 	.word	0xffffffff


	//   ....[2]....
        /*0034*/ 	.word	0xffffffff


	//   ....[3]....
        /*0038*/ 	.word	0xffffffff


	//   ....[4]....
        /*003c*/ 	.word	0xffffffff


	//   ....[5]....
        /*0040*/ 	.word	0xffffffff


	//   ....[6]....
        /*0044*/ 	.word	0xffffffff


	//   ....[7]....
        /*0048*/ 	.word	0xffffffff


	//   ....[8]....
        /*004c*/ 	.word	0xffffffff


	//   ....[9]....
        /*0050*/ 	.word	0xffffffff


	//   ....[10]....
        /*0054*/ 	.word	0x0500008a


	//   ....[11]....
        /*0058*/ 	.word	0x0500008a


	//   ....[12]....
        /*005c*/ 	.word	0x0500008a


	//   ....[13]....
        /*0060*/ 	.word	0x0500008a


	//   ....[14]....
        /*0064*/ 	.word	0x0500008a


	//   ....[15]....
        /*0068*/ 	.word	0x0500008a


	//   ....[16]....
        /*006c*/ 	.word	0x0500008a


	//   ....[17]....
        /*0070*/ 	.word	0x0500008a


	//   ....[18]....
        /*0074*/ 	.word	0x0500008a


	//   ....[19]....
        /*0078*/ 	.word	0x0500008a


	//----- nvinfo : EIATTR_COOP_GROUP_INSTR_OFFSETS
	.align		4
.L_1277:
        /*007c*/ 	.byte	0x04, 0x28
        /*007e*/ 	.short	(.L_1279 - .L_1278)


	//   ....[0]....
.L_1278:
        /*0080*/ 	.word	0x00001db0


	//   ....[1]....
        /*0084*/ 	.word	0x00001dc0


	//   ....[2]....
        /*0088*/ 	.word	0x00001df0


	//   ....[3]....
        /*008c*/ 	.word	0x00001e00


	//   ....[4]....
        /*0090*/ 	.word	0x00001e30


	//   ....[5]....
        /*0094*/ 	.word	0x00001e40


	//   ....[6]....
        /*0098*/ 	.word	0x00001e70


	//   ....[7]....
        /*009c*/ 	.word	0x00001e80


	//   ....[8]....
        /*00a0*/ 	.word	0x00001eb0


	//   ....[9]....
        /*00a4*/ 	.word	0x00001ec0


	//   ....[10]....
        /*00a8*/ 	.word	0x00003ab0


	//   ....[11]....
        /*00ac*/ 	.word	0x00003b00


	//   ....[12]....
        /*00b0*/ 	.word	0x00003b70


	//   ....[13]....
        /*00b4*/ 	.word	0x00003bd0


	//   ....[14]....
        /*00b8*/ 	.word	0x00003c40


	//   ....[15]....
        /*00bc*/ 	.word	0x00003ca0


	//   ....[16]....
        /*00c0*/ 	.word	0x00003d10


	//   ....[17]....
        /*00c4*/ 	.word	0x00003d70


	//   ....[18]....
        /*00c8*/ 	.word	0x00003de0


	//   ....[19]....
        /*00cc*/ 	.word	0x00003e40


	//----- nvinfo : EIATTR_EXIT_INSTR_OFFSETS
	.align		4
.L_1279:
        /*00d0*/ 	.byte	0x04, 0x1c
        /*00d2*/ 	.short	(.L_1281 - .L_1280)


	//   ....[0]....
.L_1280:
        /*00d4*/ 	.word	0x00003980


	//   ....[1]....
        /*00d8*/ 	.word	0x00003a50


	//----- nvinfo : EIATTR_MAX_THREADS
	.align		4
.L_1281:
        /*00dc*/ 	.byte	0x04, 0x05
        /*00de*/ 	.short	(.L_1283 - .L_1282)
.L_1282:
        /*00e0*/ 	.word	0x00000100
        /*00e4*/ 	.word	0x00000001
        /*00e8*/ 	.word	0x00000001


	//----- nvinfo : EIATTR_CRS_STACK_SIZE
	.align		4
.L_1283:
        /*00ec*/ 	.byte	0x04, 0x1e
        /*00ee*/ 	.short	(.L_1285 - .L_1284)
.L_1284:
        /*00f0*/ 	.word	0x00000000


	//----- nvinfo : EIATTR_CBANK_PARAM_SIZE
	.align		4
.L_1285:
        /*00f4*/ 	.byte	0x03, 0x19
        /*00f6*/ 	.short	0x0128


	//----- nvinfo : EIATTR_PARAM_CBANK
	.align		4
        /*00f8*/ 	.byte	0x04, 0x0a
        /*00fa*/ 	.short	(.L_1287 - .L_1286)
	.align		4
.L_1286:
        /*00fc*/ 	.word	index@(.nv.constant0._ZN10layer_norm13ln_bwd_kernelINS_13Kernel_traitsI13__nv_bfloat16S2_S2_S2_fjLj6144ELj1ELj1ELj8ELj16ENS_18Kernel_traits_baseILj6144ES2_S2_S2_S2_fjLj256EEEEELb0ELb1ELb0ELb0EEEvNS_9BwdParamsE)
        /*0100*/ 	.short	0x0210
        /*0102*/ 	.short	0x0128


	//----- nvinfo : EIATTR_SW_WAR
	.align		4
.L_1287:
        /*0104*/ 	.byte	0x04, 0x36
        /*0106*/ 	.short	(.L_1289 - .L_1288)
.L_1288:
        /*0108*/ 	.word	0x00000008
.L_1289:


//--------------------- .nv.info._ZN10layer_norm13ln_bwd_kernelINS_13Kernel_traitsI13__nv_bfloat16S2_S2_S2_fjLj6144ELj1ELj1ELj8ELj16ENS_18Kernel_traits_baseILj6144ES2_S2_S2_S2_fjLj256EEEEELb0ELb1ELb0ELb1EEEvNS_9BwdParamsE --------------------------
	.section	.nv.info._ZN10layer_norm13ln_bwd_kernelINS_13Kernel_traitsI13__nv_bfloat16S2_S2_S2_fjLj6144ELj1ELj1ELj8ELj16ENS_18Kernel_traits_baseILj6144ES2_S2_S2_S2_fjLj256EEEEELb0ELb1ELb0ELb1EEEvNS_9BwdParamsE,"",@"SHT_CUDA_INFO"
	.sectionflags	@""
	.align	4


	//----- nvinfo : EIATTR_CUDA_API_VERSION
	.align		4
        /*0000*/ 	.byte	0x04, 0x37
        /*0002*/ 	.short	(.L_1291 - .L_1290)
.L_1290:
        /*0004*/ 	.word	0x00000082


	//----- nvinfo : EIATTR_KPARAM_INFO
	.align		4
.L_1291:
        /*0008*/ 	.byte	0x04, 0x17
        /*000a*/ 	.short	(.L_1293 - .L_1292)
.L_1292:
        /*000c*/ 	.word	0x00000000
        /*0010*/ 	.short	0x0000
        /*0012*/ 	.short	0x0000
        /*0014*/ 	.byte	0x00, 0xf0, 0xa1, 0x04


	//----- nvinfo : EIATTR_SPARSE_MMA_MASK
	.align		4
.L_1293:
        /*0018*/ 	.byte	0x03, 0x50
        /*001a*/ 	.short	0x0000


	//----- nvinfo : EIATTR_MAXREG_COUNT
	.align		4
        /*001c*/ 	.byte	0x03, 0x1b
        /*001e*/ 	.short	0x00ff


	//----- nvinfo : EIATTR_NUM_BARRIERS
	.align		4
        /*0020*/ 	.byte	0x02, 0x4c
        /*0022*/ 	.byte	0x01
	.zero		1


	//----- nvinfo : EIATTR_MERCURY_ISA_VERSION
	.align		4
        /*0024*/ 	.byte	0x03, 0x5f
        /*0026*/ 	.short	0x0101


	//----- nvinfo : EIATTR_COOP_GROUP_MASK_REGIDS
	.align		4
        /*0028*/ 	.byte	0x04, 0x29
        /*002a*/ 	.short	(.L_1295 - .L_1294)


	//   ....[0]....
.L_1294:
        /*002c*/ 	.word	0xffffffff


	//   ....[1]....
        /*0030*/ 	.word	0xffffffff


	//   ....[2]....
        /*0034*/ 	.word	0xffffffff


	//   ....[3]....
        /*0038*/ 	.word	0xffffffff


	//   ....[4]....
        /*003c*/ 	.word	0xffffffff


	//   ....[5]....
        /*0040*/ 	.word	0xffffffff


	//   ....[6]....
        /*0044*/ 	.word	0xffffffff


	//   ....[7]....
        /*0048*/ 	.word	0xffffffff


	//   ....[8]....
        /*004c*/ 	.word	0xffffffff


	//   ....[9]....
        /*0050*/ 	.word	0xffffffff


	//   ....[10]....
        /*0054*/ 	.word	0x05000053


	//   ....[11]....
        /*0058*/ 	.word	0x05000053


	//   ....[12]....
        /*005c*/ 	.word	0x05000053


	//   ....[13]....
        /*0060*/ 	.word	0x05000053


	//   ....[14]....
        /*0064*/ 	.word	0x05000053


	//   ....[15]....
        /*0068*/ 	.word	0x05000053


	//   ....[16]....
        /*006c*/ 	.word	0x05000053


	//   ....[17]....
        /*0070*/ 	.word	0x05000053


	//   ....[18]....
        /*0074*/ 	.word	0x05000053


	//   ....[19]....
        /*0078*/ 	.word	0x05000053


	//----- nvinfo : EIATTR_COOP_GROUP_INSTR_OFFSETS
	.align		4
.L_1295:
        /*007c*/ 	.byte	0x04, 0x28
        /*007e*/ 	.short	(.L_1297 - .L_1296)


	//   ....[0]....
.L_1296:
        /*0080*/ 	.word	0x00001d70


	//   ....[1]....
        /*0084*/ 	.word	0x00001d80


	//   ....[2]....
        /*0088*/ 	.word	0x00001db0


	//   ....[3]....
        /*008c*/ 	.word	0x00001dc0


	//   ....[4]....
        /*0090*/ 	.word	0x00001e00


	//   ....[5]....
        /*0094*/ 	.word	0x00001e10


	//   ....[6]....
        /*0098*/ 	.word	0x00001e50


	//   ....[7]....
        /*009c*/ 	.word	0x00001e60


	//   ....[8]....
        /*00a0*/ 	.word	0x00001ea0


	//   ....[9]....
        /*00a4*/ 	.word	0x00001ed0


	//   ....[10]....
        /*00a8*/ 	.word	0x00003bb0


	//   ....[11]....
        /*00ac*/ 	.word	0x00003c00


	//   ....[12]....
        /*00b0*/ 	.word	0x00003c70


	//   ....[13]....
        /*00b4*/ 	.word	0x00003cd0


	//   ....[14]....
        /*00b8*/ 	.word	0x00003d50


	//   ....[15]....
        /*00bc*/ 	.word	0x00003db0


	//   ....[16]....
        /*00c0*/ 	.word	0x00003e30


	//   ....[17]....
        /*00c4*/ 	.word	0x00003e90


	//   ....[18]....
        /*00c8*/ 	.word	0x00003f10


	//   ....[19]....
        /*00cc*/ 	.word	0x00003f90


	//----- nvinfo : EIATTR_EXIT_INSTR_OFFSETS
	.align		4
.L_1297:
        /*00d0*/ 	.byte	0x04, 0x1c
        /*00d2*/ 	.short	(.L_1299 - .L_1298)


	//   ....[0]....
.L_1298:
        /*00d4*/ 	.word	0x00003b50


	//----- nvinfo : EIATTR_MAX_THREADS
	.align		4
.L_1299:
        /*00d8*/ 	.byte	0x04, 0x05
        /*00da*/ 	.short	(.L_1301 - .L_1300)
.L_1300:
        /*00dc*/ 	.word	0x00000100
        /*00e0*/ 	.word	0x00000001
        /*00e4*/ 	.word	0x00000001


	//----- nvinfo : EIATTR_CRS_STACK_SIZE
	.align		4
.L_1301:
        /*00e8*/ 	.byte	0x04, 0x1e
        /*00ea*/ 	.short	(.L_1303 - .L_1302)
.L_1302:
        /*00ec*/ 	.word	0x00000000


	//----- nvinfo : EIATTR_CBANK_PARAM_SIZE
	.align		4
.L_1303:
        /*00f0*/ 	.byte	0x03, 0x19
        /*00f2*/ 	.short	0x0128


	//----- nvinfo : EIATTR_PARAM_CBANK
	.align		4
        /*00f4*/ 	.byte	0x04, 0x0a
        /*00f6*/ 	.short	(.L_1305 - .L_1304)
	.align		4
.L_1304:
        /*00f8*/ 	.word	index@(.nv.constant0._ZN10layer_norm13ln_bwd_kernelINS_13Kernel_traitsI13__nv_bfloat16S2_S2_S2_fjLj6144ELj1ELj1ELj8ELj16ENS_18Kernel_traits_baseILj6144ES2_S2_S2_S2_fjLj256EEEEELb0ELb1ELb0ELb1EEEvNS_9BwdParamsE)
        /*00fc*/ 	.short	0x0210
        /*00fe*/ 	.short	0x0128


	//----- nvinfo : EIATTR_SW_WAR
	.align		4
.L_1305:
        /*0100*/ 	.byte	0x04, 0x36
        /*0102*/ 	.short	(.L_1307 - .L_1306)
.L_1306:
        /*0104*/ 	.word	0x00000008
.L_1307:


//--------------------- .nv.info._ZN10layer_norm13ln_bwd_kernelINS_13Kernel_traitsI13__nv_bfloat16S2_S2_S2_fjLj6144ELj1ELj1ELj8ELj16ENS_18Kernel_traits_baseILj6144ES2_S2_S2_S2_fjLj256EEEEELb0ELb1ELb1ELb0EEEvNS_9BwdParamsE --------------------------
	.section	.nv.info._ZN10layer_norm13ln_bwd_kernelINS_13Kernel_traitsI13__nv_bfloat16S2_S2_S2_fjLj6144ELj1ELj1ELj8ELj16ENS_18Kernel_traits_baseILj6144ES2_S2_S2_S2_fjLj256EEEEELb0ELb1ELb1ELb0EEEvNS_9BwdParamsE,"",@"SHT_CUDA_INFO"
	.sectionflags	@""
	.align	4


	//----- nvinfo : EIATTR_CUDA_API_VERSION
	.align		4
        /*0000*/ 	.byte	0x04, 0x37
        /*0002*/ 	.short	(.L_1309 - .L_1308)
.L_1308:
        /*0004*/ 	.word	0x00000082


	//----- nvinfo : EIATTR_KPARAM_INFO
	.align		4
.L_1309:
        /*0008*/ 	.byte	0x04, 0x17
        /*000a*/ 	.short	(.L_1311 - .L_1310)
.L_1310:
        /*000c*/ 	.word	0x00000000
        /*0010*/ 	.short	0x0000
        /*0012*/ 	.short	0x0000
        /*0014*/ 	.byte	0x00, 0xf0, 0xa1, 0x04


	//----- nvinfo : EIATTR_SPARSE_MMA_MASK
	.align		4
.L_1311:
        /*0018*/ 	.byte	0x03, 0x50
        /*001a*/ 	.short	0x0000


	//----- nvinfo : EIATTR_MAXREG_COUNT
	.align		4
        /*001c*/ 	.byte	0x03, 0x1b
        /*001e*/ 	.short	0x00ff


	//----- nvinfo : EIATTR_NUM_BARRIERS
	.align		4
        /*0020*/ 	.byte	0x02, 0x4c
        /*0022*/ 	.byte	0x01
	.zero		1


	//----- nvinfo : EIATTR_MERCURY_ISA_VERSION
	.align		4
        /*0024*/ 	.byte	0x03, 0x5f
        /*0026*/ 	.short	0x0101


	//----- nvinfo : EIATTR_COOP_GROUP_MASK_REGIDS
	.align		4
        /*0028*/ 	.byte	0x04, 0x29
        /*002a*/ 	.short	(.L_1313 - .L_1312)


	//   ....[0]....
.L_1312:
        /*002c*/ 	.word	0xffffffff


	//   ....[1]....
        /*0030*/ 	.word	0xffffffff


	//   ....[2]....
        /*0034*/ 	.word	0xffffffff


	//   ....[3]....
        /*0038*/ 	.word	0xffffffff


	//   ....[4]....
        /*003c*/ 	.word	0xffffffff


	//   ....[5]....
        /*0040*/ 	.word	0xffffffff


	//   ....[6]....
        /*0044*/ 	.word	0xffffffff


	//   ....[7]....
        /*0048*/ 	.word	0xffffffff


	//   ....[8]....
        /*004c*/ 	.word	0xffffffff


	//   ....[9]....
        /*0050*/ 	.word	0xffffffff


	//   ....[10]....
        /*0054*/ 	.word	0x0500008e


	//   ....[11]....
        /*0058*/ 	.word	0x0500008e


	//   ....[12]....
        /*005c*/ 	.word	0x0500008e


	//   ....[13]....
        /*0060*/ 	.word	0x0500008e


	//   ....[14]....
        /*0064*/ 	.word	0x0500008e


	//   ....[15]....
        /*0068*/ 	.word	0x0500008e


	//   ....[16]....
        /*006c*/ 	.word	0x0500008e


	//   ....[17]....
        /*0070*/ 	.word	0x0500008e


	//   ....[18]....
        /*0074*/ 	.word	0x0500008e


	//   ....[19]....
        /*0078*/ 	.word	0x0500008e


	//----- nvinfo : EIATTR_COOP_GROUP_INSTR_OFFSETS
	.align		4
.L_1313:
        /*007c*/ 	.byte	0x04, 0x28
        /*007e*/ 	.short	(.L_1315 - .L_1314)


	//   ....[0]....
.L_1314:
        /*0080*/ 	.word	0x00001fd0


	//   ....[1]....
        /*0084*/ 	.word	0x00001fe0


	//   ....[2]....
        /*0088*/ 	.word	0x00002010


	//   ....[3]....
        /*008c*/ 	.word	0x00002020


	//   ....[4]....
        /*0090*/ 	.word	0x00002050


	//   ....[5]....
        /*0094*/ 	.word	0x00002060


	//   ....[6]....
        /*0098*/ 	.word	0x00002090


	//   ....[7]....
        /*009c*/ 	.word	0x000020a0


	//   ....[8]....
        /*00a0*/ 	.word	0x000020d0


	//   ....[9]....
        /*00a4*/ 	.word	0x000020e0


	//   ....[10]....
        /*00a8*/ 	.word	0x000050c0


	//   ....[11]....
        /*00ac*/ 	.word	0x00005110


	//   ....[12]....
        /*00b0*/ 	.word	0x00005180


	//   ....[13]....
        /*00b4*/ 	.word	0x000051e0


	//   ....[14]....
        /*00b8*/ 	.word	0x00005250


	//   ....[15]....
        /*00bc*/ 	.word	0x000052b0


	//   ....[16]....
        /*00c0*/ 	.word	0x00005320


	//   ....[17]....
        /*00c4*/ 	.word	0x00005380


	//   ....[18]....
        /*00c8*/ 	.word	0x000053f0


	//   ....[19]....
        /*00cc*/ 	.word	0x00005450


	//----- nvinfo : EIATTR_EXIT_INSTR_OFFSETS
	.align		4
.L_1315:
        /*00d0*/ 	.byte	0x04, 0x1c
        /*00d2*/ 	.short	(.L_1317 - .L_1316)


	//   ....[0]....
.L_1316:
        /*00d4*/ 	.word	0x00004f90


	//   ....[1]....
        /*00d8*/ 	.word	0x00005060


	//----- nvinfo : EIATTR_MAX_THREADS
	.align		4
.L_1317:
        /*00dc*/ 	.byte	0x04, 0x05
        /*00de*/ 	.short	(.L_1319 - .L_1318)
.L_1318:
        /*00e0*/ 	.word	0x00000100
        /*00e4*/ 	.word	0x00000001
        /*00e8*/ 	.word	0x00000001


	//----- nvinfo : EIATTR_CRS_STACK_SIZE
	.align		4
.L_1319:
        /*00ec*/ 	.byte	0x04, 0x1e
        /*00ee*/ 	.short	(.L_1321 - .L_1320)
.L_1320:
        /*00f0*/ 	.word	0x00000000


	//----- nvinfo : EIATTR_CBANK_PARAM_SIZE
	.align		4
.L_1321:
        /*00f4*/ 	.byte	0x03, 0x19
        /*00f6*/ 	.short	0x0128


	//----- nvinfo : EIATTR_PARAM_CBANK
	.align		4
        /*00f8*/ 	.byte	0x04, 0x0a
        /*00fa*/ 	.short	(.L_1323 - .L_1322)
	.align		4
.L_1322:
        /*00fc*/ 	.word	index@(.nv.constant0._ZN10layer_norm13ln_bwd_kernelINS_13Kernel_traitsI13__nv_bfloat16S2_S2_S2_fjLj6144ELj1ELj1ELj8ELj16ENS_18Kernel_traits_baseILj6144ES2_S2_S2_S2_fjLj256EEEEELb0ELb1ELb1ELb0EEEvNS_9BwdParamsE)
        /*0100*/ 	.short	0x0210
        /*0102*/ 	.short	0x0128


	//----- nvinfo : EIATTR_SW_WAR
	.align		4
.L_1323:
        /*0104*/ 	.byte	0x04, 0x36
        /*0106*/ 	.short	(.L_1325 - .L_1324)
.L_1324:
        /*0108*/ 	.word	0x00000008
.L_1325:


//--------------------- .nv.info._ZN10layer_norm13ln_bwd_kernelINS_13Kernel_traitsI13__nv_bfloat16S2_S2_S2_fjLj6144ELj1ELj1ELj8ELj16ENS_18Kernel_traits_baseILj6144ES2_S2_S2_S2_fjLj256EEEEELb0ELb1ELb1ELb1EEEvNS_9BwdParamsE --------------------------
	.section	.nv.info._ZN10layer_norm13ln_bwd_kernelINS_13Kernel_traitsI13__nv_bfloat16S2_S2_S2_fjLj6144ELj1ELj1ELj8ELj16ENS_18Kernel_traits_baseILj6144ES2_S2_S2_S2_fjLj256EEEEELb0ELb1ELb1ELb1EEEvNS_9BwdParamsE,"",@"SHT_CUDA_INFO"
	.sectionflags	@""
	.align	4


	//----- nvinfo : EIATTR_CUDA_API_VERSION
	.align		4
        /*0000*/ 	.byte	0x04, 0x37
        /*0002*/ 	.short	(.L_1327 - .L_1326)
.L_1326:
        /*0004*/ 	.word	0x00000082


	//----- nvinfo : EIATTR_KPARAM_INFO
	.align		4
.L_1327:
        /*0008*/ 	.byte	0x04, 0x17
        /*000a*/ 	.short	(.L_1329 - .L_1328)
.L_1328:
        /*000c*/ 	.word	0x00000000
        /*0010*/ 	.short	0x0000
        /*0012*/ 	.short	0x0000
        /*0014*/ 	.byte	0x00, 0xf0, 0xa1, 0x04


	//----- nvinfo : EIATTR_SPARSE_MMA_MASK
	.align		4
.L_1329:
        /*0018*/ 	.byte	0x03, 0x50
        /*001a*/ 	.short	0x0000


	//----- nvinfo : EIATTR_MAXREG_COUNT
	.align		4
        /*001c*/ 	.byte	0x03, 0x1b
        /*001e*/ 	.short	0x00ff


	//----- nvinfo : EIATTR_NUM_BARRIERS
	.align		4
        /*0020*/ 	.byte	0x02, 0x4c
        /*0022*/ 	.byte	0x01
	.zero		1


	//----- nvinfo : EIATTR_MERCURY_ISA_VERSION
	.align		4
        /*0024*/ 	.byte	0x03, 0x5f
        /*0026*/ 	.short	0x0101


	//----- nvinfo : EIATTR_COOP_GROUP_MASK_REGIDS
	.align		4
        /*0028*/ 	.byte	0x04, 0x29
        /*002a*/ 	.short	(.L_1331 - .L_1330)


	//   ....[0]....
.L_1330:
        /*002c*/ 	.word	0xffffffff


	//   ....[1]....
        /*0030*/ 	.word	0xffffffff


	//   ....[2]....
        /*0034*/ 	.word	0xffffffff


	//   ....[3]....
        /*0038*/ 	.word	0xffffffff


	//   ....[4]....
        /*003c*/ 	.word	0xffffffff


	//   ....[5]....
        /*0040*/ 	.word	0xffffffff


	//   ....[6]....
        /*0044*/ 	.word	0xffffffff


	//   ....[7]....
        /*0048*/ 	.word	0xffffffff


	//   ....[8]....
        /*004c*/ 	.word	0xffffffff


	//   ....[9]....
        /*0050*/ 	.word	0xffffffff


	//   ....[10]....
        /*0054*/ 	.word	0x05000096


	//   ....[11]....
        /*0058*/ 	.word	0x05000096


	//   ....[12]....
        /*005c*/ 	.word	0x05000096


	//   ....[13]....
        /*0060*/ 	.word	0x05000096


	//   ....[14]....
        /*0064*/ 	.word	0x05000096


	//   ....[15]....
        /*0068*/ 	.word	0x05000096


	//   ....[16]....
        /*006c*/ 	.word	0x05000096


	//   ....[17]....
        /*0070*/ 	.word	0x05000096


	//   ....[18]....
        /*0074*/ 	.word	0x05000096


	//   ....[19]....
        /*0078*/ 	.word	0x05000096


	//----- nvinfo : EIATTR_COOP_GROUP_INSTR_OFFSETS
	.align		4
.L_1331:
        /*007c*/ 	.byte	0x04, 0x28
        /*007e*/ 	.short	(.L_1333 - .L_1332)


	//   ....[0]....
.L_1332:
        /*0080*/ 	.word	0x00001c80


	//   ....[1]....
        /*0084*/ 	.word	0x00001c90


	//   ....[2]....
        /*0088*/ 	.word	0x00001cc0


	//   ....[3]....
        /*008c*/ 	.word	0x00001cd0


	//   ....[4]....
        /*0090*/ 	.word	0x00001d00


	//   ....[5]....
        /*0094*/ 	.word	0x00001d10


	//   ....[6]....
        /*0098*/ 	.word	0x00001d40


	//   ....[7]....
        /*009c*/ 	.word	0x00001d50


	//   ....[8]....
        /*00a0*/ 	.word	0x00001d80


	//   ....[9]....
        /*00a4*/ 	.word	0x00001d90


	//   ....[10]....
        /*00a8*/ 	.word	0x00004be0


	//   ....[11]....
        /*00ac*/ 	.word	0x00004c30


	//   ....[12]....
        /*00b0*/ 	.word	0x00004ca0


	//   ....[13]....
        /*00b4*/ 	.word	0x00004d00


	//   ....[14]....
        /*00b8*/ 	.word	0x00004d70


	//   ....[15]....
        /*00bc*/ 	.word	0x00004dd0


	//   ....[16]....
        /*00c0*/ 	.word	0x00004e40


	//   ....[17]....
        /*00c4*/ 	.word	0x00004ea0


	//   ....[18]....
        /*00c8*/ 	.word	0x00004f10


	//   ....[19]....
        /*00cc*/ 	.word	0x00004f70


	//----- nvinfo : EIATTR_EXIT_INSTR_OFFSETS
	.align		4
.L_1333:
        /*00d0*/ 	.byte	0x04, 0x1c
        /*00d2*/ 	.short	(.L_1335 - .L_1334)


	//   ....[0]....
.L_1334:
        /*00d4*/ 	.word	0x00004b80


	//----- nvinfo : EIATTR_MAX_THREADS
	.align		4
.L_1335:
        /*00d8*/ 	.byte	0x04, 0x05
        /*00da*/ 	.short	(.L_1337 - .L_1336)
.L_1336:
        /*00dc*/ 	.word	0x00000100
        /*00e0*/ 	.word	0x00000001
        /*00e4*/ 	.word	0x00000001


	//----- nvinfo : EIATTR_CRS_STACK_SIZE
	.align		4
.L_1337:
        /*00e8*/ 	.byte	0x04, 0x1e
        /*00ea*/ 	.short	(.L_1339 - .L_1338)
.L_1338:
        /*00ec*/ 	.word	0x00000000


	//----- nvinfo : EIATTR_CBANK_PARAM_SIZE
	.align		4
.L_1339:
        /*00f0*/ 	.byte	0x03, 0x19
        /*00f2*/ 	.short	0x0128


	//----- nvinfo : EIATTR_PARAM_CBANK
	.align		4
        /*00f4*/ 	.byte	0x04, 0x0a
        /*00f6*/ 	.short	(.L_1341 - .L_1340)
	.align		4
.L_1340:
        /*00f8*/ 	.word	index@(.nv.constant0._ZN10layer_norm13ln_bwd_kernelINS_13Kernel_traitsI13__nv_bfloat16S2_S2_S2_fjLj6144ELj1ELj1ELj8ELj16ENS_18Kernel_traits_baseILj6144ES2_S2_S2_S2_fjLj256EEEEELb0ELb1ELb1ELb1EEEvNS_9BwdParamsE)
        /*00fc*/ 	.short	0x0210
        /*00fe*/ 	.short	0x0128


	//----- nvinfo : EIATTR_SW_WAR
	.align		4
.L_1341:
        /*0100*/ 	.byte	0x04, 0x36
        /*0102*/ 	.short	(.L_1343 - .L_1342)
.L_1342:
        /*0104*/ 	.word	0x00000008
.L_1343:


//--------------------- .nv.info._ZN10layer_norm13ln_bwd_kernelINS_13Kernel_traitsI13__nv_bfloat16S2_S2_S2_fjLj6144ELj1ELj1ELj8ELj16ENS_18Kernel_traits_baseILj6144ES2_S2_S2_S2_fjLj256EEEEELb1ELb0ELb0ELb0EEEvNS_9BwdParamsE --------------------------
	.section	.nv.info._ZN10layer_norm13ln_bwd_kernelINS_13Kernel_traitsI13__nv_bfloat16S2_S2_S2_fjLj6144ELj1ELj1ELj8ELj16ENS_18Kernel_traits_baseILj6144ES2_S2_S2_S2_fjLj256EEEEELb1ELb0ELb0ELb0EEEvNS_9BwdParamsE,"",@"SHT_CUDA_INFO"
	.sectionflags	@""
	.align	4


	//----- nvinfo : EIATTR_CUDA_API_VERSION
	.align		4
        /*0000*/ 	.byte	0x04, 0x37
        /*0002*/ 	.short	(.L_1345 - .L_1344)
.L_1344:
        /*0004*/ 	.word	0x00000082


	//----- nvinfo : EIATTR_KPARAM_INFO
	.align		4
.L_1345:
        /*0008*/ 	.byte	0x04, 0x17
        /*000a*/ 	.short	(.L_1347 - .L_1346)
.L_1346:
        /*000c*/ 	.word	0x00000000
        /*0010*/ 	.short	0x0000
        /*0012*/ 	.short	0x0000
        /*0014*/ 	.byte	0x00, 0xf0, 0xa1, 0x04


	//----- nvinfo : EIATTR_SPARSE_MMA_MASK
	.align		4
.L_1347:
        /*0018*/ 	.byte	0x03, 0x50
        /*001a*/ 	.short	0x0000


	//----- nvinfo : EIATTR_MAXREG_COUNT
	.align		4
        /*001c*/ 	.byte	0x03, 0x1b
        /*001e*/ 	.short	0x00ff


	//----- nvinfo : EIATTR_NUM_BARRIERS
	.align		4
        /*0020*/ 	.byte	0x02, 0x4c
        /*0022*/ 	.byte	0x01
	.zero		1


	//----- nvinfo : EIATTR_MERCURY_ISA_VERSION
	.align		4
        /*0024*/ 	.byte	0x03, 0x5f
        /*0026*/ 	.short	0x0101


	//----- nvinfo : EIATTR_COOP_GROUP_MASK_REGIDS
	.align		4
        /*0028*/ 	.byte	0x04, 0x29
        /*002a*/ 	.short	(.L_1349 - .L_1348)


	//   ....[0]....
.L_1348:
        /*002c*/ 	.word	0xffffffff


	//   ....[1]....
        /*0030*/ 	.word	0xffffffff


	//   ....[2]....
        /*0034*/ 	.word	0xffffffff


	//   ....[3]....
        /*0038*/ 	.word	0xffffffff


	//   ....[4]....
        /*003c*/ 	.word	0xffffffff


	//   ....[5]....
        /*0040*/ 	.word	0xffffffff


	//   ....[6]....
        /*0044*/ 	.word	0xffffffff


	//   ....[7]....
        /*0048*/ 	.word	0xffffffff


	//   ....[8]....
        /*004c*/ 	.word	0xffffffff


	//   ....[9]....
        /*0050*/ 	.word	0xffffffff


	//   ....[10]....
        /*0054*/ 	.word	0x050000a2


	//   ....[11]....
        /*0058*/ 	.word	0x050000a2


	//   ....[12]....
        /*005c*/ 	.word	0x050000a2


	//   ....[13]....
        /*0060*/ 	.word	0x050000a2


	//   ....[14]....
        /*0064*/ 	.word	0x050000a2


	//   ....[15]....
        /*0068*/ 	.word	0x050000a2


	//   ....[16]....
        /*006c*/ 	.word	0x050000a2


	//   ....[17]....
        /*0070*/ 	.word	0x050000a2


	//   ....[18]....
        /*0074*/ 	.word	0x050000a2


	//   ....[19]....
        /*0078*/ 	.word	0x050000a2


	//----- nvinfo : EIATTR_COOP_GROUP_INSTR_OFFSETS
	.align		4
.L_1349:
        /*007c*/ 	.byte	0x04, 0x28
        /*007e*/ 	.short	(.L_1351 - .L_1350)


	//   ....[0]....
.L_1350:
        /*0080*/ 	.word	0x00001ab0


	//   ....[1]....
        /*0084*/ 	.word	0x00001ac0


	//   ....[2]....
        /*0088*/ 	.word	0x00001af0


	//   ....[3]....
        /*008c*/ 	.word	0x00001b00


	//   ....[4]....
        /*0090*/ 	.word	0x00001b30


	//   ....[5]....
        /*0094*/ 	.word	0x00001b40


	//   ....[6]....
        /*0098*/ 	.word	0x00001b70


	//   ....[7]....
        /*009c*/ 	.word	0x00001b80


	//   ....[8]....
        /*00a0*/ 	.word	0x00001bb0


	//   ....[9]....
        /*00a4*/ 	.word	0x00001bc0


	//   ....[10]....
        /*00a8*/ 	.word	0x00003620


	//   ....[11]....
        /*00ac*/ 	.word	0x00003680


	//   ....[12]....
        /*00b0*/ 	.word	0x000036e0


	//   ....[13]....
        /*00b4*/ 	.word	0x00003740


	//   ....[14]....
        /*00b8*/ 	.word	0x000037b0


	//   ....[15]....
        /*00bc*/ 	.word	0x00003810


	//   ....[16]....
        /*00c0*/ 	.word	0x00003880


	//   ....[17]....
        /*00c4*/ 	.word	0x000038e0


	//   ....[18]....
        /*00c8*/ 	.word	0x00003950


	//   ....[19]....
        /*00cc*/ 	.word	0x000039b0


	//----- nvinfo : EIATTR_EXIT_INSTR_OFFSETS
	.align		4
.L_1351:
        /*00d0*/ 	.byte	0x04, 0x1c
        /*00d2*/ 	.short	(.L_1353 - .L_1352)


	//   ....[0]....
.L_1352:
        /*00d4*/ 	.word	0x00003540


	//   ....[1]....
        /*00d8*/ 	.word	0x000035d0


	//----- nvinfo : EIATTR_MAX_THREADS
	.align		4
.L_1353:
        /*00dc*/ 	.byte	0x04, 0x05
        /*00de*/ 	.short	(.L_1355 - .L_1354)
.L_1354:
        /*00e0*/ 	.word	0x00000100
        /*00e4*/ 	.word	0x00000001
        /*00e8*/ 	.word	0x00000001


	//----- nvinfo : EIATTR_CRS_STACK_SIZE
	.align		4
.L_1355:
        /*00ec*/ 	.byte	0x04, 0x1e
        /*00ee*/ 	.short	(.L_1357 - .L_1356)
.L_1356:
        /*00f0*/ 	.word	0x00000000


	//----- nvinfo : EIATTR_CBANK_PARAM_SIZE
	.align		4
.L_1357:
        /*00f4*/ 	.byte	0x03, 0x19
        /*00f6*/ 	.short	0x0128


	//----- nvinfo : EIATTR_PARAM_CBANK
	.align		4
        /*00f8*/ 	.byte	0x04, 0x0a
        /*00fa*/ 	.short	(.L_1359 - .L_1358)
	.align		4
.L_1358:
        /*00fc*/ 	.word	index@(.nv.constant0._ZN10layer_norm13ln_bwd_kernelINS_13Kernel_traitsI13__nv_bfloat16S2_S2_S2_fjLj6144ELj1ELj1ELj8ELj16ENS_18Kernel_traits_baseILj6144ES2_S2_S2_S2_fjLj256EEEEELb1ELb0ELb0ELb0EEEvNS_9BwdParamsE)
        /*0100*/ 	.short	0x0210
        /*0102*/ 	.short	0x0128


	//----- nvinfo : EIATTR_SW_WAR
	.align		4
.L_1359:
        /*0104*/ 	.byte	0x04, 0x36
        /*0106*/ 	.short	(.L_1361 - .L_1360)
.L_1360:
        /*0108*/ 	.word	0x00000008
.L_1361:


//--------------------- .nv.info._ZN10layer_norm13ln_bwd_kernelINS_13Kernel_traitsI13__nv_bfloat16S2_S2_S2_fjLj6144ELj1ELj1ELj8ELj16ENS_18Kernel_traits_baseILj6144ES2_S2_S2_S2_fjLj256EEEEELb1ELb0ELb0ELb1EEEvNS_9BwdParamsE --------------------------
	.section	.nv.info._ZN10layer_norm13ln_bwd_kernelINS_13Kernel_traitsI13__nv_bfloat16S2_S2_S2_fjLj6144ELj1ELj1ELj8ELj16ENS_18Kernel_traits_baseILj6144ES2_S2_S2_S2_fjLj256EEEEELb1ELb0ELb0ELb1EEEvNS_9BwdParamsE,"",@"SHT_CUDA_INFO"
	.sectionflags	@""
	.align	4


	//----- nvinfo : EIATTR_CUDA_API_VERSION
	.align		4
        /*0000*/ 	.byte	0x04, 0x37
        /*0002*/ 	.short	(.L_1363 - .L_1362)
.L_1362:
        /*0004*/ 	.word	0x00000082


	//----- nvinfo : EIATTR_KPARAM_INFO
	.align		4
.L_1363:
        /*0008*/ 	.byte	0x04, 0x17
        /*000a*/ 	.short	(.L_1365 - .L_1364)
.L_1364:
        /*000c*/ 	.word	0x00000000
        /*0010*/ 	.short	0x0000
        /*0012*/ 	.short	0x0000
        /*0014*/ 	.byte	0x00, 0xf0, 0xa1, 0x04


	//----- nvinfo : EIATTR_SPARSE_MMA_MASK
	.align		4
.L_1365:
        /*0018*/ 	.byte	0x03, 0x50
        /*001a*/ 	.short	0x0000


	//----- nvinfo : EIATTR_MAXREG_COUNT
	.align		4
        /*001c*/ 	.byte	0x03, 0x1b
        /*001e*/ 	.short	0x00ff


	//----- nvinfo : EIATTR_NUM_BARRIERS
	.align		4
        /*0020*/ 	.byte	0x02, 0x4c
        /*0022*/ 	.byte	0x01
	.zero		1


	//----- nvinfo : EIATTR_MERCURY_ISA_VERSION
	.align		4
        /*0024*/ 	.byte	0x03, 0x5f
        /*0026*/ 	.short	0x0101


	//----- nvinfo : EIATTR_COOP_GROUP_MASK_REGIDS
	.align		4
        /*0028*/ 	.byte	0x04, 0x29
        /*002a*/ 	.short	(.L_1367 - .L_1366)


	//   ....[0]....
.L_1366:
        /*002c*/ 	.word	0xffffffff


	//   ....[1]....
        /*0030*/ 	.word	0xffffffff


	//   ....[2]....
        /*0034*/ 	.word	0xffffffff


	//   ....[3]....
        /*0038*/ 	.word	0xffffffff


	//   ....[4]....
        /*003c*/ 	.word	0xffffffff


	//   ....[5]....
        /*0040*/ 	.word	0xffffffff


	//   ....[6]....
        /*0044*/ 	.word	0xffffffff


	//   ....[7]....
        /*0048*/ 	.word	0xffffffff


	//   ....[8]....
        /*004c*/ 	.word	0xffffffff


	//   ....[9]....
        /*0050*/ 	.word	0xffffffff


	//   ....[10]....
        /*0054*/ 	.word	0x0500001c


	//   ....[11]....
        /*0058*/ 	.word	0x0500001c


	//   ....[12]....
        /*005c*/ 	.word	0x0500001c


	//   ....[13]....
        /*0060*/ 	.word	0x0500001c


	//   ....[14]....
        /*0064*/ 	.word	0x0500001c


	//   ....[15]....
        /*0068*/ 	.word	0x0500001c


	//   ....[16]....
        /*006c*/ 	.word	0x0500001c


	//   ....[17]....
        /*0070*/ 	.word	0x0500001c


	//   ....[18]....
        /*0074*/ 	.word	0x0500001c


	//   ....[19]....
        /*0078*/ 	.word	0x0500001c


	//----- nvinfo : EIATTR_COOP_GROUP_INSTR_OFFSETS
	.align		4
.L_1367:
        /*007c*/ 	.byte	0x04, 0x28
        /*007e*/ 	.short	(.L_1369 - .L_1368)


	//   ....[0]....
.L_1368:
        /*0080*/ 	.word	0x000019b0


	//   ....[1]....
        /*0084*/ 	.word	0x000019c0


	//   ....[2]....
        /*0088*/ 	.word	0x000019f0


	//   ....[3]....
        /*008c*/ 	.word	0x00001a00


	//   ....[4]....
        /*0090*/ 	.word	0x00001a30


	//   ....[5]....
        /*0094*/ 	.word	0x00001a40


	//   ....[6]....
        /*0098*/ 	.word	0x00001a70


	//   ....[7]....
        /*009c*/ 	.word	0x00001a80


	//   ....[8]....
        /*00a0*/ 	.word	0x00001ab0


	//   ....[9]....
        /*00a4*/ 	.word	0x00001ac0


	//   ....[10]....
        /*00a8*/ 	.word	0x000035e0


	//   ....[11]....
        /*00ac*/ 	.word	0x00003630


	//   ....[12]....
        /*00b0*/ 	.word	0x000036a0


	//   ....[13]....
        /*00b4*/ 	.word	0x00003700


	//   ....[14]....
        /*00b8*/ 	.word	0x00003770


	//   ....[15]....
        /*00bc*/ 	.word	0x000037d0


	//   ....[16]....
        /*00c0*/ 	.word	0x00003840


	//   ....[17]....
        /*00c4*/ 	.word	0x000038a0


	//   ....[18]....
        /*00c8*/ 	.word	0x00003910


	//   ....[19]....
        /*00cc*/ 	.word	0x00003970


	//----- nvinfo : EIATTR_EXIT_INSTR_OFFSETS
	.align		4
.L_1369:
        /*00d0*/ 	.byte	0x04, 0x1c
        /*00d2*/ 	.short	(.L_1371 - .L_1370)


	//   ....[0]....
.L_1370:
        /*00d4*/ 	.word	0x00003580


	//----- nvinfo : EIATTR_MAX_THREADS
	.align		4
.L_1371:
        /*00d8*/ 	.byte	0x04, 0x05
        /*00da*/ 	.short	(.L_1373 - .L_1372)
.L_1372:
        /*00dc*/ 	.word	0x00000100
        /*00e0*/ 	.word	0x00000001
        /*00e4*/ 	.word	0x00000001


	//----- nvinfo : EIATTR_CRS_STACK_SIZE
	.align		4
.L_1373:
        /*00e8*/ 	.byte	0x04, 0x1e
        /*00ea*/ 	.short	(.L_1375 - .L_1374)
.L_1374:
        /*00ec*/ 	.word	0x00000000


	//----- nvinfo : EIATTR_CBANK_PARAM_SIZE
	.align		4
.L_1375:
        /*00f0*/ 	.byte	0x03, 0x19
        /*00f2*/ 	.short	0x0128


	//----- nvinfo : EIATTR_PARAM_CBANK
	.align		4
        /*00f4*/ 	.byte	0x04, 0x0a
        /*00f6*/ 	.short	(.L_1377 - .L_1376)
	.align		4
.L_1376:
        /*00f8*/ 	.word	index@(.nv.constant0._ZN10layer_norm13ln_bwd_kernelINS_13Kernel_traitsI13__nv_bfloat16S2_S2_S2_fjLj6144ELj1ELj1ELj8ELj16ENS_18Kernel_traits_baseILj6144ES2_S2_S2_S2_fjLj256EEEEELb1ELb0ELb0ELb1EEEvNS_9BwdParamsE)
        /*00fc*/ 	.short	0x0210
        /*00fe*/ 	.short	0x0128


	//----- nvinfo : EIATTR_SW_WAR
	.align		4
.L_1377:
        /*0100*/ 	.byte	0x04, 0x36
        /*0102*/ 	.short	(.L_1379 - .L_1378)
.L_1378:
        /*0104*/ 	.word	0x00000008
.L_1379:


//--------------------- .nv.info._ZN10layer_norm22ln_bwd_finalize_kernelINS_22Kernel_traits_finalizeILj6144E13__nv_bfloat16S2_S2_S2_fjLb0ELj1024ELj4ENS_18Kernel_traits_baseILj6144ES2_S2_S2_S2_fjLj1024EEEEELb0ELb0EEEvNS_9BwdParamsE --------------------------
	.section	.nv.info._ZN10layer_norm22ln_bwd_finalize_kernelINS_22Kernel_traits_finalizeILj6144E13__nv_bfloat16S2_S2_S2_fjLb0ELj1024ELj4ENS_18Kernel_traits_baseILj6144ES2_S2_S2_S2_fjLj1024EEEEELb0ELb0EEEvNS_9BwdParamsE,"",@"SHT_CUDA_INFO"
	.sectionflags	@""
	.align	4


	//----- nvinfo : EIATTR_CUDA_API_VERSION
	.align		4
        /*0000*/ 	.byte	0x04, 0x37
        /*0002*/ 	.short	(.L_1381 - .L_1380)
.L_1380:
        /*0004*/ 	.word	0x00000082


	//----- nvinfo : EIATTR_KPARAM_INFO
	.align		4
.L_1381:
        /*0008*/ 	.byte	0x04, 0x17
        /*000a*/ 	.short	(.L_1383 - .L_1382)
.L_1382:
        /*000c*/ 	.word	0x00000000
        /*0010*/ 	.short	0x0000
        /*0012*/ 	.short	0x0000
        /*0014*/ 	.byte	0x00, 0xf0, 0xa1, 0x04


	//----- nvinfo : EIATTR_SPARSE_MMA_MASK
	.align		4
.L_1383:
        /*0018*/ 	.byte	0x03, 0x50
        /*001a*/ 	.short	0x0000


	//----- nvinfo : EIATTR_MAXREG_COUNT
	.align		4
        /*001c*/ 	.byte	0x03, 0x1b
        /*001e*/ 	.short	0x0040


	//----- nvinfo : EIATTR_NUM_BARRIERS
	.align		4
        /*0020*/ 	.byte	0x02, 0x4c
        /*0022*/ 	.byte	0x01
	.zero		1


	//----- nvinfo : EIATTR_MERCURY_ISA_VERSION
	.align		4
        /*0024*/ 	.byte	0x03, 0x5f
        /*0026*/ 	.short	0x0101


	//----- nvinfo : EIATTR_COOP_GROUP_MASK_REGIDS
	.align		4
        /*0028*/ 	.byte	0x04, 0x29
        /*002a*/ 	.short	(.L_1385 - .L_1384)


	//   ....[0]....
.L_1384:
        /*002c*/ 	.word	0xffffffff


	//   ....[1]....
        /*0030*/ 	.word	0xffffffff


	//   ....[2]....
        /*0034*/ 	.word	0xffffffff


	//   ....[3]....
        /*0038*/ 	.word	0xffffffff


	//   ....[4]....
        /*003c*/ 	.word	0xffffffff


	//   ....[5]....
        /*0040*/ 	.word	0xffffffff


	//   ....[6]....
        /*0044*/ 	.word	0xffffffff


	//   ....[7]....
        /*0048*/ 	.word	0xffffffff


	//   ....[8]....
        /*004c*/ 	.word	0xffffffff


	//   ....[9]....
        /*0050*/ 	.word	0xffffffff


	//   ....[10]....
        /*0054*/ 	.word	0x05000013


	//   ....[11]....
        /*0058*/ 	.word	0x05000013


	//   ....[12]....
        /*005c*/ 	.word	0x05000013


	//   ....[13]....
        /*0060*/ 	.word	0x05000013


	//   ....[14]....
        /*0064*/ 	.word	0x05000013


	//   ....[15]....
        /*0068*/ 	.word	0x05000013


	//   ....[16]....
        /*006c*/ 	.word	0x05000013


	//   ....[17]....
        /*0070*/ 	.word	0x05000013


	//   ....[18]....
        /*0074*/ 	.word	0x05000013


	//   ....[19]....
        /*0078*/ 	.word	0x05000013


	//----- nvinfo : EIATTR_COOP_GROUP_INSTR_OFFSETS
	.align		4
.L_1385:
        /*007c*/ 	.byte	0x04, 0x28
        /*007e*/ 	.short	(.L_1387 - .L_1386)


	//   ....[0]....
.L_1386:
        /*0080*/ 	.word	0x000008e0


	//   ....[1]....
        /*0084*/ 	.word	0x000008f0


	//   ....[2]....
        /*0088*/ 	.word	0x00000920


	//   ....[3]....
        /*008c*/ 	.word	0x00000930


	//   ....[4]....
        /*0090*/ 	.word	0x00000960


	//   ....[5]....
        /*0094*/ 	.word	0x00000970


	//   ....[6]....
        /*0098*/ 	.word	0x000009a0


	//   ....[7]....
        /*009c*/ 	.word	0x000009b0


	//   ....[8]....
        /*00a0*/ 	.word	0x000009e0


	//   ....[9]....
        /*00a4*/ 	.word	0x000009f0


	//   ....[10]....
        /*00a8*/ 	.word	0x00000c10


	//   ....[11]....
        /*00ac*/ 	.word	0x00000c80


	//   ....[12]....
        /*00b0*/ 	.word	0x00000cf0


	//   ....[13]....
        /*00b4*/ 	.word	0x00000d60


	//   ....[14]....
        /*00b8*/ 	.word	0x00000dd0


	//   ....[15]....
        /*00bc*/ 	.word	0x00000e30


	//   ....[16]....
        /*00c0*/ 	.word	0x00000ea0


	//   ....[17]....
        /*00c4*/ 	.word	0x00000f10


	//   ....[18]....
        /*00c8*/ 	.word	0x00000f80


	//   ....[19]....
        /*00cc*/ 	.word	0x00000ff0


	//----- nvinfo : EIATTR_EXIT_INSTR_OFFSETS
	.align		4
.L_1387:
        /*00d0*/ 	.byte	0x04, 0x1c
        /*00d2*/ 	.short	(.L_1389 - .L_1388)


	//   ....[0]....
.L_1388:
        /*00d4*/ 	.word	0x00000070


	//   ....[1]....
        /*00d8*/ 	.word	0x00000bb0


	//----- nvinfo : EIATTR_MAX_THREADS
	.align		4
.L_1389:
        /*00dc*/ 	.byte	0x04, 0x05
        /*00de*/ 	.short	(.L_1391 - .L_1390)
.L_1390:
        /*00e0*/ 	.word	0x00000400
        /*00e4*/ 	.word	0x00000001
        /*00e8*/ 	.word	0x00000001


	//----- nvinfo : EIATTR_CRS_STACK_SIZE
	.align		4
.L_1391:
        /*00ec*/ 	.byte	0x04, 0x1e
        /*00ee*/ 	.short	(.L_1393 - .L_1392)
.L_1392:
        /*00f0*/ 	.word	0x00000000


	//----- nvinfo : EIATTR_CBANK_PARAM_SIZE
	.align		4
.L_1393:
        /*00f4*/ 	.byte	0x03, 0x19
        /*00f6*/ 	.short	0x0128


	//----- nvinfo : EIATTR_PARAM_CBANK
	.align		4
        /*00f8*/ 	.byte	0x04, 0x0a
        /*00fa*/ 	.short	(.L_1395 - .L_1394)
	.align		4
.L_1394:
        /*00fc*/ 	.word	index@(.nv.constant0._ZN10layer_norm22ln_bwd_finalize_kernelINS_22Kernel_traits_finalizeILj6144E13__nv_bfloat16S2_S2_S2_fjLb0ELj1024ELj4ENS_18Kernel_traits_baseILj6144ES2_S2_S2_S2_fjLj1024EEEEELb0ELb0EEEvNS_9BwdParamsE)
        /*0100*/ 	.short	0x0210
        /*0102*/ 	.short	0x0128


	//----- nvinfo : EIATTR_SW_WAR
	.align		4
.L_1395:
        /*0104*/ 	.byte	0x04, 0x36
        /*0106*/ 	.short	(.L_1397 - .L_1396)
.L_1396:
        /*0108*/ 	.word	0x00000008
.L_1397:


//--------------------- .nv.info._ZN10layer_norm13ln_bwd_kernelINS_13Kernel_traitsI13__nv_bfloat16S2_S2_S2_fjLj6144ELj1ELj1ELj8ELj16ENS_18Kernel_traits_baseILj6144ES2_S2_S2_S2_fjLj256EEEEELb1ELb0ELb1ELb0EEEvNS_9BwdParamsE --------------------------
	.section	.nv.info._ZN10layer_norm13ln_bwd_kernelINS_13Kernel_traitsI13__nv_bfloat16S2_S2_S2_fjLj6144ELj1ELj1ELj8ELj16ENS_18Kernel_traits_baseILj6144ES2_S2_S2_S2_fjLj256EEEEELb1ELb0ELb1ELb0EEEvNS_9BwdParamsE,"",@"SHT_CUDA_INFO"
	.sectionflags	@""
	.align	4


	//----- nvinfo : EIATTR_CUDA_API_VERSION
	.align		4
        /*0000*/ 	.byte	0x04, 0x37
        /*0002*/ 	.short	(.L_1399 - .L_1398)
.L_1398:
        /*0004*/ 	.word	0x00000082


	//----- nvinfo : EIATTR_KPARAM_INFO
	.align		4
.L_1399:
        /*0008*/ 	.byte	0x04, 0x17
        /*000a*/ 	.short	(.L_1401 - .L_1400)
.L_1400:
        /*000c*/ 	.word	0x00000000
        /*0010*/ 	.short	0x0000
        /*0012*/ 	.short	0x0000
        /*0014*/ 	.byte	0x00, 0xf0, 0xa1, 0x04


	//----- nvinfo : EIATTR_SPARSE_MMA_MASK
	.align		4
.L_1401:
        /*0018*/ 	.byte	0x03, 0x50
        /*001a*/ 	.short	0x0000


	//----- nvinfo : EIATTR_MAXREG_COUNT
	.align		4
        /*001c*/ 	.byte	0x03, 0x1b
        /*001e*/ 	.short	0x00ff


	//----- nvinfo : EIATTR_NUM_BARRIERS
	.align		4
        /*0020*/ 	.byte	0x02, 0x4c
        /*0022*/ 	.byte	0x01
	.zero		1


	//----- nvinfo : EIATTR_MERCURY_ISA_VERSION
	.align		4
        /*0024*/ 	.byte	0x03, 0x5f
        /*0026*/ 	.short	0x0101


	//----- nvinfo : EIATTR_COOP_GROUP_MASK_REGIDS
	.align		4
        /*0028*/ 	.byte	0x04, 0x29
        /*002a*/ 	.short	(.L_1403 - .L_1402)


	//   ....[0]....
.L_1402:
        /*002c*/ 	.word	0xffffffff


	//   ....[1]....
        /*0030*/ 	.word	0xffffffff


	//   ....[2]....
        /*0034*/ 	.word	0xffffffff


	//   ....[3]....
        /*0038*/ 	.word	0xffffffff


	//   ....[4]....
        /*003c*/ 	.word	0xffffffff


	//   ....[5]....
        /*0040*/ 	.word	0xffffffff


	//   ....[6]....
        /*0044*/ 	.word	0xffffffff


	//   ....[7]....
        /*0048*/ 	.word	0xffffffff


	//   ....[8]....
        /*004c*/ 	.word	0xffffffff


	//   ....[9]....
        /*0050*/ 	.word	0xffffffff


	//   ....[10]....
        /*0054*/ 	.word	0x05000052


	//   ....[11]....
        /*0058*/ 	.word	0x05000052


	//   ....[12]....
        /*005c*/ 	.word	0x05000052


	//   ....[13]....
        /*0060*/ 	.word	0x05000052


	//   ....[14]....
        /*0064*/ 	.word	0x05000052


	//   ....[15]....
        /*0068*/ 	.word	0x05000052


	//   ....[16]....
        /*006c*/ 	.word	0x05000052


	//   ....[17]....
        /*0070*/ 	.word	0x05000052


	//   ....[18]....
        /*0074*/ 	.word	0x05000052


	//   ....[19]....
        /*0078*/ 	.word	0x05000052


	//----- nvinfo : EIATTR_COOP_GROUP_INSTR_OFFSETS
	.align		4
.L_1403:
        /*007c*/ 	.byte	0x04, 0x28
        /*007e*/ 	.short	(.L_1405 - .L_1404)


	//   ....[0]....
.L_1404:
        /*0080*/ 	.word	0x00001e20


	//   ....[1]....
        /*0084*/ 	.word	0x00001e30


	//   ....[2]....
        /*0088*/ 	.word	0x00001e60


	//   ....[3]....
        /*008c*/ 	.word	0x00001e70


	//   ....[4]....
        /*0090*/ 	.word	0x00001ea0


	//   ....[5]....
        /*0094*/ 	.word	0x00001eb0


	//   ....[6]....
        /*0098*/ 	.word	0x00001ee0


	//   ....[7]....
        /*009c*/ 	.word	0x00001ef0


	//   ....[8]....
        /*00a0*/ 	.word	0x00001f20


	//   ....[9]....
        /*00a4*/ 	.word	0x00001f30


	//   ....[10]....
        /*00a8*/ 	.word	0x00004c60


	//   ....[11]....
        /*00ac*/ 	.word	0x00004cb0


	//   ....[12]....
        /*00b0*/ 	.word	0x00004d20


	//   ....[13]....
        /*00b4*/ 	.word	0x00004d80


	//   ....[14]....
        /*00b8*/ 	.word	0x00004df0


	//   ....[15]....
        /*00bc*/ 	.word	0x00004e50


	//   ....[16]....
        /*00c0*/ 	.word	0x00004ec0


	//   ....[17]....
        /*00c4*/ 	.word	0x00004f20


	//   ....[18]....
        /*00c8*/ 	.word	0x00004f90


	//   ....[19]....
        /*00cc*/ 	.word	0x00004ff0


	//----- nvinfo : EIATTR_EXIT_INSTR_OFFSETS
	.align		4
.L_1405:
        /*00d0*/ 	.byte	0x04, 0x1c
        /*00d2*/ 	.short	(.L_1407 - .L_1406)


	//   ....[0]....
.L_1406:
        /*00d4*/ 	.word	0x00004b70


	//   ....[1]....
        /*00d8*/ 	.word	0x00004c00


	//----- nvinfo : EIATTR_MAX_THREADS
	.align		4
.L_1407:
        /*00dc*/ 	.byte	0x04, 0x05
        /*00de*/ 	.short	(.L_1409 - .L_1408)
.L_1408:
        /*00e0*/ 	.word	0x00000100
        /*00e4*/ 	.word	0x00000001
        /*00e8*/ 	.word	0x00000001


	//----- nvinfo : EIATTR_CRS_STACK_SIZE
	.align		4
.L_1409:
        /*00ec*/ 	.byte	0x04, 0x1e
        /*00ee*/ 	.short	(.L_1411 - .L_1410)
.L_1410:
        /*00f0*/ 	.word	0x00000000


	//----- nvinfo : EIATTR_CBANK_PARAM_SIZE
	.align		4
.L_1411:
        /*00f4*/ 	.byte	0x03, 0x19
        /*00f6*/ 	.short	0x0128


	//----- nvinfo : EIATTR_PARAM_CBANK
	.align		4
        /*00f8*/ 	.byte	0x04, 0x0a
        /*00fa*/ 	.short	(.L_1413 - .L_1412)
	.align		4
.L_1412:
        /*00fc*/ 	.word	index@(.nv.constant0._ZN10layer_norm13ln_bwd_kernelINS_13Kernel_traitsI13__nv_bfloat16S2_S2_S2_fjLj6144ELj1ELj1ELj8ELj16ENS_18Kernel_traits_baseILj6144ES2_S2_S2_S2_fjLj256EEEEELb1ELb0ELb1ELb0EEEvNS_9BwdParamsE)
        /*0100*/ 	.short	0x0210
        /*0102*/ 	.short	0x0128


	//----- nvinfo : EIATTR_SW_WAR
	.align		4
.L_1413:
        /*0104*/ 	.byte	0x04, 0x36
        /*0106*/ 	.short	(.L_1415 - .L_1414)
.L_1414:
        /*0108*/ 	.word	0x00000008
.L_1415:


//--------------------- .nv.info._ZN10layer_norm22ln_bwd_finalize_kernelINS_22Kernel_traits_finalizeILj6144E13__nv_bfloat16S2_S2_S2_fjLb0ELj1024ELj4ENS_18Kernel_traits_baseILj6144ES2_S2_S2_S2_fjLj1024EEEEELb0ELb1EEEvNS_9BwdParamsE --------------------------
	.section	.nv.info._ZN10layer_norm22ln_bwd_finalize_kernelINS_22Kernel_traits_finalizeILj6144E13__nv_bfloat16S2_S2_S2_fjLb0ELj1024ELj4ENS_18Kernel_traits_baseILj6144ES2_S2_S2_S2_fjLj1024EEEEELb0ELb1EEEvNS_9BwdParamsE,"",@"SHT_CUDA_INFO"
	.sectionflags	@""
	.align	4


	//----- nvinfo : EIATTR_CUDA_API_VERSION
	.align		4
        /*0000*/ 	.byte	0x04, 0x37
        /*0002*/ 	.short	(.L_1417 - .L_1416)
.L_1416:
        /*0004*/ 	.word	0x00000082


	//----- nvinfo : EIATTR_KPARAM_INFO
	.align		4
.L_1417:
        /*0008*/ 	.byte	0x04, 0x17
        /*000a*/ 	.short	(.L_1419 - .L_1418)
.L_1418:
        /*000c*/ 	.word	0x00000000
        /*0010*/ 	.short	0x0000
        /*0012*/ 	.short	0x0000
        /*0014*/ 	.byte	0x00, 0xf0, 0xa1, 0x04


	//----- nvinfo : EIATTR_SPARSE_MMA_MASK
	.align		4
.L_1419:
        /*0018*/ 	.byte	0x03, 0x50
        /*001a*/ 	.short	0x0000


	//----- nvinfo : EIATTR_MAXREG_COUNT
	.align		4
        /*001c*/ 	.byte	0x03, 0x1b
        /*001e*/ 	.short	0x0040


	//----- nvinfo : EIATTR_NUM_BARRIERS
	.align		4
        /*0020*/ 	.byte	0x02, 0x4c
        /*0022*/ 	.byte	0x01
	.zero		1


	//----- nvinfo : EIATTR_MERCURY_ISA_VERSION
	.align		4
        /*0024*/ 	.byte	0x03, 0x5f
        /*0026*/ 	.short	0x0101


	//----- nvinfo : EIATTR_COOP_GROUP_MASK_REGIDS
	.align		4
        /*0028*/ 	.byte	0x04, 0x29
        /*002a*/ 	.short	(.L_1421 - .L_1420)


	//   ....[0]....
.L_1420:
        /*002c*/ 	.word	0xffffffff


	//   ....[1]....
        /*0030*/ 	.word	0xffffffff


	//   ....[2]....
        /*0034*/ 	.word	0xffffffff


	//   ....[3]....
        /*0038*/ 	.word	0xffffffff


	//   ....[4]....
        /*003c*/ 	.word	0xffffffff


	//   ....[5]....
        /*0040*/ 	.word	0xffffffff


	//   ....[6]....
        /*0044*/ 	.word	0xffffffff


	//   ....[7]....
        /*0048*/ 	.word	0xffffffff


	//   ....[8]....
        /*004c*/ 	.word	0xffffffff


	//   ....[9]....
        /*0050*/ 	.word	0xffffffff


	//   ....[10]....
        /*0054*/ 	.word	0x05000011


	//   ....[11]....
        /*0058*/ 	.word	0x05000011


	//   ....[12]....
        /*005c*/ 	.word	0x05000011


	//   ....[13]....
        /*0060*/ 	.word	0x05000011


	//   ....[14]....
        /*0064*/ 	.word	0x05000011


	//   ....[15]....
        /*0068*/ 	.word	0x05000011


	//   ....[16]....
        /*006c*/ 	.word	0x05000011


	//   ....[17]....
        /*0070*/ 	.word	0x05000011


	//   ....[18]....
        /*0074*/ 	.word	0x05000011


	//   ....[19]....
        /*0078*/ 	.word	0x05000011


	//----- nvinfo : EIATTR_COOP_GROUP_INSTR_OFFSETS
	.align		4
.L_1421:
        /*007c*/ 	.byte	0x04, 0x28
        /*007e*/ 	.short	(.L_1423 - .L_1422)


	//   ....[0]....
.L_1422:
        /*0080*/ 	.word	0x000008e0


	//   ....[1]....
        /*0084*/ 	.word	0x000008f0


	//   ....[2]....
        /*0088*/ 	.word	0x00000920


	//   ....[3]....
        /*008c*/ 	.word	0x00000930


	//   ....[4]....
        /*0090*/ 	.word	0x00000960


	//   ....[5]....
        /*0094*/ 	.word	0x00000970


	//   ....[6]....
        /*0098*/ 	.word	0x000009a0


	//   ....[7]....
        /*009c*/ 	.word	0x000009b0


	//   ....[8]....
        /*00a0*/ 	.word	0x000009e0


	//   ....[9]....
        /*00a4*/ 	.word	0x000009f0


	//   ....[10]....
        /*00a8*/ 	.word	0x00000bf0


	//   ....[11]....
        /*00ac*/ 	.word	0x00000c60


	//   ....[12]....
        /*00b0*/ 	.word	0x00000cd0


	//   ....[13]....
        /*00b4*/ 	.word	0x00000d40


	//   ....[14]....
        /*00b8*/ 	.word	0x00000db0


	//   ....[15]....
        /*00bc*/ 	.word	0x00000e10


	//   ....[16]....
        /*00c0*/ 	.word	0x00000e80


	//   ....[17]....
        /*00c4*/ 	.word	0x00000ef0


	//   ....[18]....
        /*00c8*/ 	.word	0x00000f60


	//   ....[19]....
        /*00cc*/ 	.word	0x00000fd0


	//----- nvinfo : EIATTR_EXIT_INSTR_OFFSETS
	.align		4
.L_1423:
        /*00d0*/ 	.byte	0x04, 0x1c
        /*00d2*/ 	.short	(.L_1425 - .L_1424)


	//   ....[0]....
.L_1424:
        /*00d4*/ 	.word	0x00000070


	//   ....[1]....
        /*00d8*/ 	.word	0x00000b90


	//----- nvinfo : EIATTR_MAX_THREADS
	.align		4
.L_1425:
        /*00dc*/ 	.byte	0x04, 0x05
        /*00de*/ 	.short	(.L_1427 - .L_1426)
.L_1426:
        /*00e0*/ 	.word	0x00000400
        /*00e4*/ 	.word	0x00000001
        /*00e8*/ 	.word	0x00000001


	//----- nvinfo : EIATTR_CRS_STACK_SIZE
	.align		4
.L_1427:
        /*00ec*/ 	.byte	0x04, 0x1e
        /*00ee*/ 	.short	(.L_1429 - .L_1428)
.L_1428:
        /*00f0*/ 	.word	0x00000000


	//----- nvinfo : EIATTR_CBANK_PARAM_SIZE
	.align		4
.L_1429:
        /*00f4*/ 	.byte	0x03, 0x19
        /*00f6*/ 	.short	0x0128


	//----- nvinfo : EIATTR_PARAM_CBANK
	.align		4
        /*00f8*/ 	.byte	0x04, 0x0a
        /*00fa*/ 	.short	(.L_1431 - .L_1430)
	.align		4
.L_1430:
        /*00fc*/ 	.word	index@(.nv.constant0._ZN10layer_norm22ln_bwd_finalize_kernelINS_22Kernel_traits_finalizeILj6144E13__nv_bfloat16S2_S2_S2_fjLb0ELj1024ELj4ENS_18Kernel_traits_baseILj6144ES2_S2_S2_S2_fjLj1024EEEEELb0ELb1EEEvNS_9BwdParamsE)
        /*0100*/ 	.short	0x0210
        /*0102*/ 	.short	0x0128


	//----- nvinfo : EIATTR_SW_WAR
	.align		4
.L_1431:
        /*0104*/ 	.byte	0x04, 0x36
        /*0106*/ 	.short	(.L_1433 - .L_1432)
.L_1432:
        /*0108*/ 	.word	0x00000008
.L_1433:


//--------------------- .nv.info._ZN10layer_norm13ln_bwd_kernelINS_13Kernel_traitsI13__nv_bfloat16S2_S2_S2_fjLj6144ELj1ELj1ELj8ELj16ENS_18Kernel_traits_baseILj6144ES2_S2_S2_S2_fjLj256EEEEELb1ELb0ELb1ELb1EEEvNS_9BwdParamsE --------------------------
	.section	.nv.info._ZN10layer_norm13ln_bwd_kernelINS_13Kernel_traitsI13__nv_bfloat16S2_S2_S2_fjLj6144ELj1ELj1ELj8ELj16ENS_18Kernel_traits_baseILj6144ES2_S2_S2_S2_fjLj256EEEEELb1ELb0ELb1ELb1EEEvNS_9BwdParamsE,"",@"SHT_CUDA_INFO"
	.sectionflags	@""
	.align	4


	//----- nvinfo : EIATTR_CUDA_API_VERSION
	.align		4
        /*0000*/ 	.byte	0x04, 0x37
        /*0002*/ 	.short	(.L_1435 - .L_1434)
.L_1434:
        /*0004*/ 	.word	0x00000082


	//----- nvinfo : EIATTR_KPARAM_INFO
	.align		4
.L_1435:
        /*0008*/ 	.byte	0x04, 0x17
        /*000a*/ 	.short	(.L_1437 - .L_1436)
.L_1436:
        /*000c*/ 	.word	0x00000000
        /*0010*/ 	.short	0x0000
        /*0012*/ 	.short	0x0000
        /*0014*/ 	.byte	0x00, 0xf0, 0xa1, 0x04


	//----- nvinfo : EIATTR_SPARSE_MMA_MASK
	.align		4
.L_1437:
        /*0018*/ 	.byte	0x03, 0x50
        /*001a*/ 	.short	0x0000


	//----- nvinfo : EIATTR_MAXREG_COUNT
	.align		4
        /*001c*/ 	.byte	0x03, 0x1b
        /*001e*/ 	.short	0x00ff


	//----- nvinfo : EIATTR_NUM_BARRIERS
	.align		4
        /*0020*/ 	.byte	0x02, 0x4c
        /*0022*/ 	.byte	0x01
	.zero		1


	//----- nvinfo : EIATTR_MERCURY_ISA_VERSION
	.align		4
        /*0024*/ 	.byte	0x03, 0x5f
        /*0026*/ 	.short	0x0101


	//----- nvinfo : EIATTR_COOP_GROUP_MASK_REGIDS
	.align		4
        /*0028*/ 	.byte	0x04, 0x29
        /*002a*/ 	.short	(.L_1439 - .L_1438)


	//   ....[0]....
.L_1438:
        /*002c*/ 	.word	0xffffffff


	//   ....[1]....
        /*0030*/ 	.word	0xffffffff


	//   ....[2]....
        /*0034*/ 	.word	0xffffffff


	//   ....[3]....
        /*0038*/ 	.word	0xffffffff


	//   ....[4]....
        /*003c*/ 	.word	0xffffffff


	//   ....[5]....
        /*0040*/ 	.word	0xffffffff


	//   ....[6]....
        /*0044*/ 	.word	0xffffffff


	//   ....[7]....
        /*0048*/ 	.word	0xffffffff


	//   ....[8]....
        /*004c*/ 	.word	0xffffffff


	//   ....[9]....
        /*0050*/ 	.word	0xffffffff


	//   ....[10]....
        /*0054*/ 	.word	0x0500004c


	//   ....[11]....
        /*0058*/ 	.word	0x0500004c


	//   ....[12]....
        /*005c*/ 	.word	0x0500004c


	//   ....[13]....
        /*0060*/ 	.word	0x0500004c


	//   ....[14]....
        /*0064*/ 	.word	0x0500004c


	//   ....[15]....
        /*0068*/ 	.word	0x0500004c


	//   ....[16]....
        /*006c*/ 	.word	0x0500004c


	//   ....[17]....
        /*0070*/ 	.word	0x0500004c


	//   ....[18]....
        /*0074*/ 	.word	0x0500004c


	//   ....[19]....
        /*0078*/ 	.word	0x0500004c


	//----- nvinfo : EIATTR_COOP_GROUP_INSTR_OFFSETS
	.align		4
.L_1439:
        /*007c*/ 	.byte	0x04, 0x28
        /*007e*/ 	.short	(.L_1441 - .L_1440)


	//   ....[0]....
.L_1440:
        /*0080*/ 	.word	0x00001ce0


	//   ....[1]....
        /*0084*/ 	.word	0x00001cf0


	//   ....[2]....
        /*0088*/ 	.word	0x00001d20


	//   ....[3]....
        /*008c*/ 	.word	0x00001d30


	//   ....[4]....
        /*0090*/ 	.word	0x00001d60


	//   ....[5]....
        /*0094*/ 	.word	0x00001d70


	//   ....[6]....
        /*0098*/ 	.word	0x00001da0


	//   ....[7]....
        /*009c*/ 	.word	0x00001db0


	//   ....[8]....
        /*00a0*/ 	.word	0x00001de0


	//   ....[9]....
        /*00a4*/ 	.word	0x00001df0


	//   ....[10]....
        /*00a8*/ 	.word	0x00004800


	//   ....[11]....
        /*00ac*/ 	.word	0x00004850


	//   ....[12]....
        /*00b0*/ 	.word	0x000048c0


	//   ....[13]....
        /*00b4*/ 	.word	0x00004920


	//   ....[14]....
        /*00b8*/ 	.word	0x00004990


	//   ....[15]....
        /*00bc*/ 	.word	0x000049f0


	//   ....[16]....
        /*00c0*/ 	.word	0x00004a60


	//   ....[17]....
        /*00c4*/ 	.word	0x00004ac0


	//   ....[18]....
        /*00c8*/ 	.word	0x00004b30


	//   ....[19]....
        /*00cc*/ 	.word	0x00004b90


	//----- nvinfo : EIATTR_EXIT_INSTR_OFFSETS
	.align		4
.L_1441:
        /*00d0*/ 	.byte	0x04, 0x1c
        /*00d2*/ 	.short	(.L_1443 - .L_1442)


	//   ....[0]....
.L_1442:
        /*00d4*/ 	.word	0x000047a0


	//----- nvinfo : EIATTR_MAX_THREADS
	.align		4
.L_1443:
        /*00d8*/ 	.byte	0x04, 0x05
        /*00da*/ 	.short	(.L_1445 - .L_1444)
.L_1444:
        /*00dc*/ 	.word	0x00000100
        /*00e0*/ 	.word	0x00000001
        /*00e4*/ 	.word	0x00000001


	//----- nvinfo : EIATTR_CRS_STACK_SIZE
	.align		4
.L_1445:
        /*00e8*/ 	.byte	0x04, 0x1e
        /*00ea*/ 	.short	(.L_1447 - .L_1446)
.L_1446:
        /*00ec*/ 	.word	0x00000000


	//----- nvinfo : EIATTR_CBANK_PARAM_SIZE
	.align		4
.L_1447:
        /*00f0*/ 	.byte	0x03, 0x19
        /*00f2*/ 	.short	0x0128


	//----- nvinfo : EIATTR_PARAM_CBANK
	.align		4
        /*00f4*/ 	.byte	0x04, 0x0a
        /*00f6*/ 	.short	(.L_1449 - .L_1448)
	.align		4
.L_1448:
        /*00f8*/ 	.word	index@(.nv.constant0._ZN10layer_norm13ln_bwd_kernelINS_13Kernel_traitsI13__nv_bfloat16S2_S2_S2_fjLj6144ELj1ELj1ELj8ELj16ENS_18Kernel_traits_baseILj6144ES2_S2_S2_S2_fjLj256EEEEELb1ELb0ELb1ELb1EEEvNS_9BwdParamsE)
        /*00fc*/ 	.short	0x0210
        /*00fe*/ 	.short	0x0128


	//----- nvinfo : EIATTR_SW_WAR
	.align		4
.L_1449:
        /*0100*/ 	.byte	0x04, 0x36
        /*0102*/ 	.short	(.L_1451 - .L_1450)
.L_1450:
        /*0104*/ 	.word	0x00000008
.L_1451:


//--------------------- .nv.info._ZN10layer_norm13ln_bwd_kernelINS_13Kernel_traitsI13__nv_bfloat16S2_S2_S2_fjLj6144ELj1ELj1ELj8ELj16ENS_18Kernel_traits_baseILj6144ES2_S2_S2_S2_fjLj256EEEEELb1ELb1ELb0ELb0EEEvNS_9BwdParamsE --------------------------
	.section	.nv.info._ZN10layer_norm13ln_bwd_kernelINS_13Kernel_traitsI13__nv_bfloat16S2_S2_S2_fjLj6144ELj1ELj1ELj8ELj16ENS_18Kernel_traits_baseILj6144ES2_S2_S2_S2_fjLj256EEEEELb1ELb1ELb0ELb0EEEvNS_9BwdParamsE,"",@"SHT_CUDA_INFO"
	.sectionflags	@""
	.align	4


	//----- nvinfo : EIATTR_CUDA_API_VERSION
	.align		4
        /*0000*/ 	.byte	0x04, 0x37
        /*0002*/ 	.short	(.L_1453 - .L_1452)
.L_1452:
        /*0004*/ 	.word	0x00000082


	//----- nvinfo : EIATTR_KPARAM_INFO
	.align		4
.L_1453:
        /*0008*/ 	.byte	0x04, 0x17
        /*000a*/ 	.short	(.L_1455 - .L_1454)
.L_1454:
        /*000c*/ 	.word	0x00000000
        /*0010*/ 	.short	0x0000
        /*0012*/ 	.short	0x0000
        /*0014*/ 	.byte	0x00, 0xf0, 0xa1, 0x04


	//----- nvinfo : EIATTR_SPARSE_MMA_MASK
	.align		4
.L_1455:
        /*0018*/ 	.byte	0x03, 0x50
        /*001a*/ 	.short	0x0000


	//----- nvinfo : EIATTR_MAXREG_COUNT
	.align		4
        /*001c*/ 	.byte	0x03, 0x1b
        /*001e*/ 	.short	0x00ff


	//----- nvinfo : EIATTR_NUM_BARRIERS
	.align		4
        /*0020*/ 	.byte	0x02, 0x4c
        /*0022*/ 	.byte	0x01
	.zero		1


	//----- nvinfo : EIATTR_MERCURY_ISA_VERSION
	.align		4
        /*0024*/ 	.byte	0x03, 0x5f
        /*0026*/ 	.short	0x0101


	//----- nvinfo : EIATTR_COOP_GROUP_MASK_REGIDS
	.align		4
        /*0028*/ 	.byte	0x04, 0x29
        /*002a*/ 	.short	(.L_1457 - .L_1456)


	//   ....[0]....
.L_1456:
        /*002c*/ 	.word	0xffffffff


	//   ....[1]....
        /*0030*/ 	.word	0xffffffff


	//   ....[2]....
        /*0034*/ 	.word	0xffffffff


	//   ....[3]....
        /*0038*/ 	.word	0xffffffff


	//   ....[4]....
        /*003c*/ 	.word	0xffffffff


	//   ....[5]....
        /*0040*/ 	.word	0xffffffff


	//   ....[6]....
        /*0044*/ 	.word	0xffffffff


	//   ....[7]....
        /*0048*/ 	.word	0xffffffff


	//   ....[8]....
        /*004c*/ 	.word	0xffffffff


	//   ....[9]....
        /*0050*/ 	.word	0xffffffff


	//   ....[10]....
        /*0054*/ 	.word	0x0500008a


	//   ....[11]....
        /*0058*/ 	.word	0x0500008a


	//   ....[12]....
        /*005c*/ 	.word	0x0500008a


	//   ....[13]....
        /*0060*/ 	.word	0x0500008a


	//   ....[14]....
        /*0064*/ 	.word	0x0500008a


	//   ....[15]....
        /*0068*/ 	.word	0x0500008a


	//   ....[16]....
        /*006c*/ 	.word	0x0500008a


	//   ....[17]....
        /*0070*/ 	.word	0x0500008a


	//   ....[18]....
        /*0074*/ 	.word	0x0500008a


	//   ....[19]....
        /*0078*/ 	.word	0x0500008a


	//----- nvinfo : EIATTR_COOP_GROUP_INSTR_OFFSETS
	.align		4
.L_1457:
        /*007c*/ 	.byte	0x04, 0x28
        /*007e*/ 	.short	(.L_1459 - .L_1458)


	//   ....[0]....
.L_1458:
        /*0080*/ 	.word	0x00001e70


	//   ....[1]....
        /*0084*/ 	.word	0x00001e80


	//   ....[2]....
        /*0088*/ 	.word	0x00001eb0


	//   ....[3]....
        /*008c*/ 	.word	0x00001ec0


	//   ....[4]....
        /*0090*/ 	.word	0x00001ef0


	//   ....[5]....
        /*0094*/ 	.word	0x00001f00


	//   ....[6]....
        /*0098*/ 	.word	0x00001f30


	//   ....[7]....
        /*009c*/ 	.word	0x00001f40


	//   ....[8]....
        /*00a0*/ 	.word	0x00001f70


	//   ....[9]....
        /*00a4*/ 	.word	0x00001f80


	//   ....[10]....
        /*00a8*/ 	.word	0x00004330


	//   ....[11]....
        /*00ac*/ 	.word	0x00004380


	//   ....[12]....
        /*00b0*/ 	.word	0x000043f0


	//   ....[13]....
        /*00b4*/ 	.word	0x00004450


	//   ....[14]....
        /*00b8*/ 	.word	0x000044c0


	//   ....[15]....
        /*00bc*/ 	.word	0x00004520


	//   ....[16]....
        /*00c0*/ 	.word	0x00004590


	//   ....[17]....
        /*00c4*/ 	.word	0x000045f0


	//   ....[18]....
        /*00c8*/ 	.word	0x00004660


	//   ....[19]....
        /*00cc*/ 	.word	0x000046c0


	//----- nvinfo : EIATTR_EXIT_INSTR_OFFSETS
	.align		4
.L_1459:
        /*00d0*/ 	.byte	0x04, 0x1c
        /*00d2*/ 	.short	(.L_1461 - .L_1460)


	//   ....[0]....
.L_1460:
        /*00d4*/ 	.word	0x00004200


	//   ....[1]....
        /*00d8*/ 	.word	0x000042d0


	//----- nvinfo : EIATTR_MAX_THREADS
	.align		4
.L_1461:
        /*00dc*/ 	.byte	0x04, 0x05
        /*00de*/ 	.short	(.L_1463 - .L_1462)
.L_1462:
        /*00e0*/ 	.word	0x00000100
        /*00e4*/ 	.word	0x00000001
        /*00e8*/ 	.word	0x00000001


	//----- nvinfo : EIATTR_CRS_STACK_SIZE
	.align		4
.L_1463:
        /*00ec*/ 	.byte	0x04, 0x1e
        /*00ee*/ 	.short	(.L_1465 - .L_1464)
.L_1464:
        /*00f0*/ 	.word	0x00000000


	//----- nvinfo : EIATTR_CBANK_PARAM_SIZE
	.align		4
.L_1465:
        /*00f4*/ 	.byte	0x03, 0x19
        /*00f6*/ 	.short	0x0128


	//----- nvinfo : EIATTR_PARAM_CBANK
	.align		4
        /*00f8*/ 	.byte	0x04, 0x0a
        /*00fa*/ 	.short	(.L_1467 - .L_1466)
	.align		4
.L_1466:
        /*00fc*/ 	.word	index@(.nv.constant0._ZN10layer_norm13ln_bwd_kernelINS_13Kernel_traitsI13__nv_bfloat16S2_S2_S2_fjLj6144ELj1ELj1ELj8ELj16ENS_18Kernel_traits_baseILj6144ES2_S2_S2_S2_fjLj256EEEEELb1ELb1ELb0ELb0EEEvNS_9BwdParamsE)
        /*0100*/ 	.short	0x0210
        /*0102*/ 	.short	0x0128


	//----- nvinfo : EIATTR_SW_WAR
	.align		4
.L_1467:
        /*0104*/ 	.byte	0x04, 0x36
        /*0106*/ 	.short	(.L_1469 - .L_1468)
.L_1468:
        /*0108*/ 	.word	0x00000008
.L_1469:


//--------------------- .nv.info._ZN10layer_norm13ln_bwd_kernelINS_13Kernel_traitsI13__nv_bfloat16S2_S2_S2_fjLj6144ELj1ELj1ELj8ELj16ENS_18Kernel_traits_baseILj6144ES2_S2_S2_S2_fjLj256EEEEELb1ELb1ELb0ELb1EEEvNS_9BwdParamsE --------------------------
	.section	.nv.info._ZN10layer_norm13ln_bwd_kernelINS_13Kernel_traitsI13__nv_bfloat16S2_S2_S2_fjLj6144ELj1ELj1ELj8ELj16ENS_18Kernel_traits_baseILj6144ES2_S2_S2_S2_fjLj256EEEEELb1ELb1ELb0ELb1EEEvNS_9BwdParamsE,"",@"SHT_CUDA_INFO"
	.sectionflags	@""
	.align	4


	//----- nvinfo : EIATTR_CUDA_API_VERSION
	.align		4
        /*0000*/ 	.byte	0x04, 0x37
        /*0002*/ 	.short	(.L_1471 - .L_1470)
.L_1470:
        /*0004*/ 	.word	0x00000082


	//----- nvinfo : EIATTR_KPARAM_INFO
	.align		4
.L_1471:
        /*0008*/ 	.byte	0x04, 0x17
        /*000a*/ 	.short	(.L_1473 - .L_1472)
.L_1472:
        /*000c*/ 	.word	0x00000000
        /*0010*/ 	.short	0x0000
        /*0012*/ 	.short	0x0000
        /*0014*/ 	.byte	0x00, 0xf0, 0xa1, 0x04


	//----- nvinfo : EIATTR_SPARSE_MMA_MASK
	.align		4
.L_1473:
        /*0018*/ 	.byte	0x03, 0x50
        /*001a*/ 	.short	0x0000


	//----- nvinfo : EIATTR_MAXREG_COUNT
	.align		4
        /*001c*/ 	.byte	0x03, 0x1b
        /*001e*/ 	.short	0x00ff


	//----- nvinfo : EIATTR_NUM_BARRIERS
	.align		4
        /*0020*/ 	.byte	0x02, 0x4c
        /*0022*/ 	.byte	0x01
	.zero		1


	//----- nvinfo : EIATTR_MERCURY_ISA_VERSION
	.align		4
        /*0024*/ 	.byte	0x03, 0x5f
        /*0026*/ 	.short	0x0101


	//----- nvinfo : EIATTR_COOP_GROUP_MASK_REGIDS
	.align		4
        /*0028*/ 	.byte	0x04, 0x29
        /*002a*/ 	.short	(.L_1475 - .L_1474)


	//   ....[0]....
.L_1474:
        /*002c*/ 	.word	0xffffffff


	//   ....[1]....
        /*0030*/ 	.word	0xffffffff


	//   ....[2]....
        /*0034*/ 	.word	0xffffffff


	//   ....[3]....
        /*0038*/ 	.word	0xffffffff


	//   ....[4]....
        /*003c*/ 	.word	0xffffffff


	//   ....[5]....
        /*0040*/ 	.word	0xffffffff


	//   ....[6]....
        /*0044*/ 	.word	0xffffffff


	//   ....[7]....
        /*0048*/ 	.word	0xffffffff


	//   ....[8]....
        /*004c*/ 	.word	0xffffffff


	//   ....[9]....
        /*0050*/ 	.word	0xffffffff


	//   ....[10]....
        /*0054*/ 	.word	0x05000024


	//   ....[11]....
        /*0058*/ 	.word	0x05000024


	//   ....[12]....
        /*005c*/ 	.word	0x05000024


	//   ....[13]....
        /*0060*/ 	.word	0x05000024


	//   ....[14]....
        /*0064*/ 	.word	0x05000024


	//   ....[15]....
        /*0068*/ 	.word	0x05000024


	//   ....[16]....
        /*006c*/ 	.word	0x05000024


	//   ....[17]....
        /*0070*/ 	.word	0x05000024


	//   ....[18]....
        /*0074*/ 	.word	0x05000024


	//   ....[19]....
        /*0078*/ 	.word	0x05000024


	//----- nvinfo : EIATTR_COOP_GROUP_INSTR_OFFSETS
	.align		4
.L_1475:
        /*007c*/ 	.byte	0x04, 0x28
        /*007e*/ 	.short	(.L_1477 - .L_1476)


	//   ....[0]....
.L_1476:
        /*0080*/ 	.word	0x00001ba0


	//   ....[1]....
        /*0084*/ 	.word	0x00001bb0


	//   ....[2]....
        /*0088*/ 	.word	0x00001be0


	//   ....[3]....
        /*008c*/ 	.word	0x00001bf0


	//   ....[4]....
        /*0090*/ 	.word	0x00001c20


	//   ....[5]....
        /*0094*/ 	.word	0x00001c30


	//   ....[6]....
        /*0098*/ 	.word	0x00001c60


	//   ....[7]....
        /*009c*/ 	.word	0x00001c70


	//   ....[8]....
        /*00a0*/ 	.word	0x00001ca0


	//   ....[9]....
        /*00a4*/ 	.word	0x00001cb0


	//   ....[10]....
        /*00a8*/ 	.word	0x000043b0


	//   ....[11]....
        /*00ac*/ 	.word	0x00004400


	//   ....[12]....
        /*00b0*/ 	.word	0x00004470


	//   ....[13]....
        /*00b4*/ 	.word	0x000044d0


	//   ....[14]....
        /*00b8*/ 	.word	0x00004540


	//   ....[15]....
        /*00bc*/ 	.word	0x000045a0


	//   ....[16]....
        /*00c0*/ 	.word	0x00004610


	//   ....[17]....
        /*00c4*/ 	.word	0x00004670


	//   ....[18]....
        /*00c8*/ 	.word	0x000046e0


	//   ....[19]....
        /*00cc*/ 	.word	0x00004740


	//----- nvinfo : EIATTR_EXIT_INSTR_OFFSETS
	.align		4
.L_1477:
        /*00d0*/ 	.byte	0x04, 0x1c
        /*00d2*/ 	.short	(.L_1479 - .L_1478)


	//   ....[0]....
.L_1478:
        /*00d4*/ 	.word	0x00004350


	//----- nvinfo : EIATTR_MAX_THREADS
	.align		4
.L_1479:
        /*00d8*/ 	.byte	0x04, 0x05
        /*00da*/ 	.short	(.L_1481 - .L_1480)
.L_1480:
        /*00dc*/ 	.word	0x00000100
        /*00e0*/ 	.word	0x00000001
        /*00e4*/ 	.word	0x00000001


	//----- nvinfo : EIATTR_CRS_STACK_SIZE
	.align		4
.L_1481:
        /*00e8*/ 	.byte	0x04, 0x1e
        /*00ea*/ 	.short	(.L_1483 - .L_1482)
.L_1482:
        /*00ec*/ 	.word	0x00000000


	//----- nvinfo : EIATTR_CBANK_PARAM_SIZE
	.align		4
.L_1483:
        /*00f0*/ 	.byte	0x03, 0x19
        /*00f2*/ 	.short	0x0128


	//----- nvinfo : EIATTR_PARAM_CBANK
	.align		4
        /*00f4*/ 	.byte	0x04, 0x0a
        /*00f6*/ 	.short	(.L_1485 - .L_1484)
	.align		4
.L_1484:
        /*00f8*/ 	.word	index@(.nv.constant0._ZN10layer_norm13ln_bwd_kernelINS_13Kernel_traitsI13__nv_bfloat16S2_S2_S2_fjLj6144ELj1ELj1ELj8ELj16ENS_18Kernel_traits_baseILj6144ES2_S2_S2_S2_fjLj256EEEEELb1ELb1ELb0ELb1EEEvNS_9BwdParamsE)
        /*00fc*/ 	.short	0x0210
        /*00fe*/ 	.short	0x0128


	//----- nvinfo : EIATTR_SW_WAR
	.align		4
.L_1485:
        /*0100*/ 	.byte	0x04, 0x36
        /*0102*/ 	.short	(.L_1487 - .L_1486)
.L_1486:
        /*0104*/ 	.word	0x00000008
.L_1487:


//--------------------- .nv.info._ZN10layer_norm22ln_bwd_finalize_kernelINS_22Kernel_traits_finalizeILj6144E13__nv_bfloat16S2_S2_S2_fjLb1ELj1024ELj4ENS_18Kernel_traits_baseILj6144ES2_S2_S2_S2_fjLj1024EEEEELb1ELb0EEEvNS_9BwdParamsE --------------------------
	.section	.nv.info._ZN10layer_norm22ln_bwd_finalize_kernelINS_22Kernel_traits_finalizeILj6144E13__nv_bfloat16S2_S2_S2_fjLb1ELj1024ELj4ENS_18Kernel_traits_baseILj6144ES2_S2_S2_S2_fjLj1024EEEEELb1ELb0EEEvNS_9BwdParamsE,"",@"SHT_CUDA_INFO"
	.sectionflags	@""
	.align	4


	//----- nvinfo : EIATTR_CUDA_API_VERSION
	.align		4
        /*0000*/ 	.byte	0x04, 0x37
        /*0002*/ 	.short	(.L_1489 - .L_1488)
.L_1488:
        /*0004*/ 	.word	0x00000082


	//----- nvinfo : EIATTR_KPARAM_INFO
	.align		4
.L_1489:
        /*0008*/ 	.byte	0x04, 0x17
        /*000a*/ 	.short	(.L_1491 - .L_1490)
.L_1490:
        /*000c*/ 	.word	0x00000000
        /*0010*/ 	.short	0x0000
        /*0012*/ 	.short	0x0000
        /*0014*/ 	.byte	0x00, 0xf0, 0xa1, 0x04


	//----- nvinfo : EIATTR_SPARSE_MMA_MASK
	.align		4
.L_1491:
        /*0018*/ 	.byte	0x03, 0x50
        /*001a*/ 	.short	0x0000


	//----- nvinfo : EIATTR_MAXREG_COUNT
	.align		4
        /*001c*/ 	.byte	0x03, 0x1b
        /*001e*/ 	.short	0x0040


	//----- nvinfo : EIATTR_NUM_BARRIERS
	.align		4
        /*0020*/ 	.byte	0x02, 0x4c
        /*0022*/ 	.byte	0x01
	.zero		1


	//----- nvinfo : EIATTR_MERCURY_ISA_VERSION
	.align		4
        /*0024*/ 	.byte	0x03, 0x5f
        /*0026*/ 	.short	0x0101


	//----- nvinfo : EIATTR_COOP_GROUP_MASK_REGIDS
	.align		4
        /*0028*/ 	.byte	0x04, 0x29
        /*002a*/ 	.short	(.L_1493 - .L_1492)


	//   ....[0]....
.L_1492:
        /*002c*/ 	.word	0xffffffff


	//   ....[1]....
        /*0030*/ 	.word	0xffffffff


	//   ....[2]....
        /*0034*/ 	.word	0xffffffff


	//   ....[3]....
        /*0038*/ 	.word	0xffffffff


	//   ....[4]....
        /*003c*/ 	.word	0xffffffff


	//   ....[5]....
        /*0040*/ 	.word	0xffffffff


	//   ....[6]....
        /*0044*/ 	.word	0xffffffff


	//   ....[7]....
        /*0048*/ 	.word	0xffffffff


	//   ....[8]....
        /*004c*/ 	.word	0xffffffff


	//   ....[9]....
        /*0050*/ 	.word	0xffffffff


	//   ....[10]....
        /*0054*/ 	.word	0xffffffff


	//   ....[11]....
        /*0058*/ 	.word	0xffffffff


	//   ....[12]....
        /*005c*/ 	.word	0xffffffff


	//   ....[13]....
        /*0060*/ 	.word	0xffffffff


	//   ....[14]....
        /*0064*/ 	.word	0xffffffff


	//   ....[15]....
        /*0068*/ 	.word	0x05000014


	//   ....[16]....
        /*006c*/ 	.word	0x05000014


	//   ....[17]....
        /*0070*/ 	.word	0x05000014


	//   ....[18]....
        /*0074*/ 	.word	0x05000014


	//   ....[19]....
        /*0078*/ 	.word	0x05000014


	//   ....[20]....
        /*007c*/ 	.word	0x05000014


	//   ....[21]....
        /*0080*/ 	.word	0x05000014


	//   ....[22]....
        /*0084*/ 	.word	0x05000014


	//   ....[23]....
        /*0088*/ 	.word	0x05000014


	//   ....[24]....
        /*008c*/ 	.word	0x05000014


	//   ....[25]....
        /*0090*/ 	.word	0x05000014


	//   ....[26]....
        /*0094*/ 	.word	0x05000014


	//   ....[27]....
        /*0098*/ 	.word	0x05000014


	//   ....[28]....
        /*009c*/ 	.word	0x05000014


	//   ....[29]....
        /*00a0*/ 	.word	0x05000014


	//----- nvinfo : EIATTR_COOP_GROUP_INSTR_OFFSETS
	.align		4
.L_1493:
        /*00a4*/ 	.byte	0x04, 0x28
        /*00a6*/ 	.short	(.L_1495 - .L_1494)


	//   ....[0]....
.L_1494:
        /*00a8*/ 	.word	0x00000ad0


	//   ....[1]....
        /*00ac*/ 	.word	0x00000ae0


	//   ....[2]....
        /*00b0*/ 	.word	0x00000af0


	//   ....[3]....
        /*00b4*/ 	.word	0x00000b20


	//   ....[4]....
        /*00b8*/ 	.word	0x00000b40


	//   ....[5]....
        /*00bc*/ 	.word	0x00000b50


	//   ....[6]....
        /*00c0*/ 	.word	0x00000b90


	//   ....[7]....
        /*00c4*/ 	.word	0x00000ba0


	//   ....[8]....
        /*00c8*/ 	.word	0x00000bb0


	//   ....[9]....
        /*00cc*/ 	.word	0x00000be0


	//   ....[10]....
        /*00d0*/ 	.word	0x00000c00


	//   ....[11]....
        /*00d4*/ 	.word	0x00000c10


	//   ....[12]....
        /*00d8*/ 	.word	0x00000c40


	//   ....[13]....
        /*00dc*/ 	.word	0x00000c60


	//   ....[14]....
        /*00e0*/ 	.word	0x00000c70


	//   ....[15]....
        /*00e4*/ 	.word	0x00000f20


	//   ....[16]....
        /*00e8*/ 	.word	0x00000f90


	//   ....[17]....
        /*00ec*/ 	.word	0x00001000


	//   ....[18]....
        /*00f0*/ 	.word	0x00001070


	//   ....[19]....
        /*00f4*/ 	.word	0x000010e0


	//   ....[20]....
        /*00f8*/ 	.word	0x00001140


	//   ....[21]....
        /*00fc*/ 	.word	0x000011b0


	//   ....[22]....
        /*0100*/ 	.word	0x00001220


	//   ....[23]....
        /*0104*/ 	.word	0x00001290


	//   ....[24]....
        /*0108*/ 	.word	0x00001300


	//   ....[25]....
        /*010c*/ 	.word	0x00001360


	//   ....[26]....
        /*0110*/ 	.word	0x000013d0


	//   ....[27]....
        /*0114*/ 	.word	0x00001440


	//   ....[28]....
        /*0118*/ 	.word	0x000014b0


	//   ....[29]....
        /*011c*/ 	.word	0x00001520


	//----- nvinfo : EIATTR_EXIT_INSTR_OFFSETS
	.align		4
.L_1495:
        /*0120*/ 	.byte	0x04, 0x1c
        /*0122*/ 	.short	(.L_1497 - .L_1496)


	//   ....[0]....
.L_1496:
        /*0124*/ 	.word	0x00000070


	//   ....[1]....
        /*0128*/ 	.word	0x00000ec0


	//----- nvinfo : EIATTR_MAX_THREADS
	.align		4
.L_1497:
        /*012c*/ 	.byte	0x04, 0x05
        /*012e*/ 	.short	(.L_1499 - .L_1498)
.L_1498:
        /*0130*/ 	.word	0x00000400
        /*0134*/ 	.word	0x00000001
        /*0138*/ 	.word	0x00000001


	//----- nvinfo : EIATTR_CRS_STACK_SIZE
	.align		4
.L_1499:
        /*013c*/ 	.byte	0x04, 0x1e
        /*013e*/ 	.short	(.L_1501 - .L_1500)
.L_1500:
        /*0140*/ 	.word	0x00000000


	//----- nvinfo : EIATTR_CBANK_PARAM_SIZE
	.align		4
.L_1501:
        /*0144*/ 	.byte	0x03, 0x19
        /*0146*/ 	.short	0x0128


	//----- nvinfo : EIATTR_PARAM_CBANK
	.align		4
        /*0148*/ 	.byte	0x04, 0x0a
        /*014a*/ 	.short	(.L_1503 - .L_1502)
	.align		4
.L_1502:
        /*014c*/ 	.word	index@(.nv.constant0._ZN10layer_norm22ln_bwd_finalize_kernelINS_22Kernel_traits_finalizeILj6144E13__nv_bfloat16S2_S2_S2_fjLb1ELj1024ELj4ENS_18Kernel_traits_baseILj6144ES2_S2_S2_S2_fjLj1024EEEEELb1ELb0EEEvNS_9BwdParamsE)
        /*0150*/ 	.short	0x0210
        /*0152*/ 	.short	0x0128


	//----- nvinfo : EIATTR_SW_WAR
	.align		4
.L_1503:
        /*0154*/ 	.byte	0x04, 0x36
        /*0156*/ 	.short	(.L_1505 - .L_1504)
.L_1504:
        /*0158*/ 	.word	0x00000008
.L_1505:


//--------------------- .nv.info._ZN10layer_norm13ln_bwd_kernelINS_13Kernel_traitsI13__nv_bfloat16S2_S2_S2_fjLj6144ELj1ELj1ELj8ELj16ENS_18Kernel_traits_baseILj6144ES2_S2_S2_S2_fjLj256EEEEELb1ELb1ELb1ELb0EEEvNS_9BwdParamsE --------------------------
	.section	.nv.info._ZN10layer_norm13ln_bwd_kernelINS_13Kernel_traitsI13__nv_bfloat16S2_S2_S2_fjLj6144ELj1ELj1ELj8ELj16ENS_18Kernel_traits_baseILj6144ES2_S2_S2_S2_fjLj256EEEEELb1ELb1ELb1ELb0EEEvNS_9BwdParamsE,"",@"SHT_CUDA_INFO"
	.sectionflags	@""
	.align	4


	//----- nvinfo : EIATTR_CUDA_API_VERSION
	.align		4
        /*0000*/ 	.byte	0x04, 0x37
        /*0002*/ 	.short	(.L_1507 - .L_1506)
.L_1506:
        /*0004*/ 	.word	0x00000082


	//----- nvinfo : EIATTR_KPARAM_INFO
	.align		4
.L_1507:
        /*0008*/ 	.byte	0x04, 0x17
        /*000a*/ 	.short	(.L_1509 - .L_1508)
.L_1508:
        /*000c*/ 	.word	0x00000000
        /*0010*/ 	.short	0x0000
        /*0012*/ 	.short	0x0000
        /*0014*/ 	.byte	0x00, 0xf0, 0xa1, 0x04


	//----- nvinfo : EIATTR_SPARSE_MMA_MASK
	.align		4
.L_1509:
        /*0018*/ 	.byte	0x03, 0x50
        /*001a*/ 	.short	0x0000


	//----- nvinfo : EIATTR_MAXREG_COUNT
	.align		4
        /*001c*/ 	.byte	0x03, 0x1b
        /*001e*/ 	.short	0x00ff


	//----- nvinfo : EIATTR_NUM_BARRIERS
	.align		4
        /*0020*/ 	.byte	0x02, 0x4c
        /*0022*/ 	.byte	0x01
	.zero		1


	//----- nvinfo : EIATTR_MERCURY_ISA_VERSION
	.align		4
        /*0024*/ 	.byte	0x03, 0x5f
        /*0026*/ 	.short	0x0101


	//----- nvinfo : EIATTR_COOP_GROUP_MASK_REGIDS
	.align		4
        /*0028*/ 	.byte	0x04, 0x29
        /*002a*/ 	.short	(.L_1511 - .L_1510)


	//   ....[0]....
.L_1510:
        /*002c*/ 	.word	0xffffffff


	//   ....[1]....
        /*0030*/ 	.word	0xffffffff


	//   ....[2]....
        /*0034*/ 	.word	0xffffffff


	//   ....[3]....
        /*0038*/ 	.word	0xffffffff


	//   ....[4]....
        /*003c*/ 	.word	0xffffffff


	//   ....[5]....
        /*0040*/ 	.word	0xffffffff


	//   ....[6]....
        /*0044*/ 	.word	0xffffffff


	//   ....[7]....
        /*0048*/ 	.word	0xffffffff


	//   ....[8]....
        /*004c*/ 	.word	0xffffffff


	//   ....[9]....
        /*0050*/ 	.word	0xffffffff


	//   ....[10]....
        /*0054*/ 	.word	0x0500008e


	//   ....[11]....
        /*0058*/ 	.word	0x0500008e


	//   ....[12]....
        /*005c*/ 	.word	0x0500008e


	//   ....[13]....
        /*0060*/ 	.word	0x0500008e


	//   ....[14]....
        /*0064*/ 	.word	0x0500008e


	//   ....[15]....
        /*0068*/ 	.word	0x0500008e


	//   ....[16]....
        /*006c*/ 	.word	0x0500008e


	//   ....[17]....
        /*0070*/ 	.word	0x0500008e


	//   ....[18]....
        /*0074*/ 	.word	0x0500008e


	//   ....[19]....
        /*0078*/ 	.word	0x0500008e


	//----- nvinfo : EIATTR_COOP_GROUP_INSTR_OFFSETS
	.align		4
.L_1511:
        /*007c*/ 	.byte	0x04, 0x28
        /*007e*/ 	.short	(.L_1513 - .L_1512)


	//   ....[0]....
.L_1512:
        /*0080*/ 	.word	0x000021d0


	//   ....[1]....
        /*0084*/ 	.word	0x000021e0


	//   ....[2]....
        /*0088*/ 	.word	0x00002210


	//   ....[3]....
        /*008c*/ 	.word	0x00002220


	//   ....[4]....
        /*0090*/ 	.word	0x00002250


	//   ....[5]....
        /*0094*/ 	.word	0x00002260


	//   ....[6]....
        /*0098*/ 	.word	0x00002290


	//   ....[7]....
        /*009c*/ 	.word	0x000022a0


	//   ....[8]....
        /*00a0*/ 	.word	0x000022d0


	//   ....[9]....
        /*00a4*/ 	.word	0x000022e0


	//   ....[10]....
        /*00a8*/ 	.word	0x00005c70


	//   ....[11]....
        /*00ac*/ 	.word	0x00005cc0


	//   ....[12]....
        /*00b0*/ 	.word	0x00005d30


	//   ....[13]....
        /*00b4*/ 	.word	0x00005d90


	//   ....[14]....
        /*00b8*/ 	.word	0x00005e00


	//   ....[15]....
        /*00bc*/ 	.word	0x00005e60


	//   ....[16]....
        /*00c0*/ 	.word	0x00005ed0


	//   ....[17]....
        /*00c4*/ 	.word	0x00005f30


	//   ....[18]....
        /*00c8*/ 	.word	0x00005fa0


	//   ....[19]....
        /*00cc*/ 	.word	0x00006000


	//----- nvinfo : EIATTR_EXIT_INSTR_OFFSETS
	.align		4
.L_1513:
        /*00d0*/ 	.byte	0x04, 0x1c
        /*00d2*/ 	.short	(.L_1515 - .L_1514)


	//   ....[0]....
.L_1514:
        /*00d4*/ 	.word	0x00005b40


	//   ....[1]....
        /*00d8*/ 	.word	0x00005c10


	//----- nvinfo : EIATTR_MAX_THREADS
	.align		4
.L_1515:
        /*00dc*/ 	.byte	0x04, 0x05
        /*00de*/ 	.short	(.L_1517 - .L_1516)
.L_1516:
        /*00e0*/ 	.word	0x00000100
        /*00e4*/ 	.word	0x00000001
        /*00e8*/ 	.word	0x00000001


	//----- nvinfo : EIATTR_CRS_STACK_SIZE
	.align		4
.L_1517:
        /*00ec*/ 	.byte	0x04, 0x1e
        /*00ee*/ 	.short	(.L_1519 - .L_1518)
.L_1518:
        /*00f0*/ 	.word	0x00000000


	//----- nvinfo : EIATTR_CBANK_PARAM_SIZE
	.align		4
.L_1519:
        /*00f4*/ 	.byte	0x03, 0x19
        /*00f6*/ 	.short	0x0128


	//----- nvinfo : EIATTR_PARAM_CBANK
	.align		4
        /*00f8*/ 	.byte	0x04, 0x0a
        /*00fa*/ 	.short	(.L_1521 - .L_1520)
	.align		4
.L_1520:
        /*00fc*/ 	.word	index@(.nv.constant0._ZN10layer_norm13ln_bwd_kernelINS_13Kernel_traitsI13__nv_bfloat16S2_S2_S2_fjLj6144ELj1ELj1ELj8ELj16ENS_18Kernel_traits_baseILj6144ES2_S2_S2_S2_fjLj256EEEEELb1ELb1ELb1ELb0EEEvNS_9BwdParamsE)
        /*0100*/ 	.short	0x0210
        /*0102*/ 	.short	0x0128


	//----- nvinfo : EIATTR_SW_WAR
	.align		4
.L_1521:
        /*0104*/ 	.byte	0x04, 0x36
        /*0106*/ 	.short	(.L_1523 - .L_1522)
.L_1522:
        /*0108*/ 	.word	0x00000008
.L_1523:


//--------------------- .nv.info._ZN10layer_norm22ln_bwd_finalize_kernelINS_22Kernel_traits_finalizeILj6144E13__nv_bfloat16S2_S2_S2_fjLb1ELj1024ELj4ENS_18Kernel_traits_baseILj6144ES2_S2_S2_S2_fjLj1024EEEEELb1ELb1EEEvNS_9BwdParamsE --------------------------
	.section	.nv.info._ZN10layer_norm22ln_bwd_finalize_kernelINS_22Kernel_traits_finalizeILj6144E13__nv_bfloat16S2_S2_S2_fjLb1ELj1024ELj4ENS_18Kernel_traits_baseILj6144ES2_S2_S2_S2_fjLj1024EEEEELb1ELb1EEEvNS_9BwdParamsE,"",@"SHT_CUDA_INFO"
	.sectionflags	@""
	.align	4


	//----- nvinfo : EIATTR_CUDA_API_VERSION
	.align		4
        /*0000*/ 	.byte	0x04, 0x37
        /*0002*/ 	.short	(.L_1525 - .L_1524)
.L_1524:
        /*0004*/ 	.word	0x00000082


	//----- nvinfo : EIATTR_KPARAM_INFO
	.align		4
.L_1525:
        /*0008*/ 	.byte	0x04, 0x17
        /*000a*/ 	.short	(.L_1527 - .L_1526)
.L_1526:
        /*000c*/ 	.word	0x00000000
        /*0010*/ 	.short	0x0000
        /*0012*/ 	.short	0x0000
        /*0014*/ 	.byte	0x00, 0xf0, 0xa1, 0x04


	//----- nvinfo : EIATTR_SPARSE_MMA_MASK
	.align		4
.L_1527:
        /*0018*/ 	.byte	0x03, 0x50
        /*001a*/ 	.short	0x0000


	//----- nvinfo : EIATTR_MAXREG_COUNT
	.align		4
        /*001c*/ 	.byte	0x03, 0x1b
        /*001e*/ 	.short	0x0040


	//----- nvinfo : EIATTR_NUM_BARRIERS
	.align		4
        /*0020*/ 	.byte	0x02, 0x4c
        /*0022*/ 	.byte	0x01
	.zero		1


	//----- nvinfo : EIATTR_MERCURY_ISA_VERSION
	.align		4
        /*0024*/ 	.byte	0x03, 0x5f
        /*0026*/ 	.short	0x0101


	//----- nvinfo : EIATTR_COOP_GROUP_MASK_REGIDS
	.align		4
        /*0028*/ 	.byte	0x04, 0x29
        /*002a*/ 	.short	(.L_1529 - .L_1528)


	//   ....[0]....
.L_1528:
        /*002c*/ 	.word	0xffffffff


	//   ....[1]....
        /*0030*/ 	.word	0xffffffff


	//   ....[2]....
        /*0034*/ 	.word	0xffffffff


	//   ....[3]....
        /*0038*/ 	.word	0xffffffff


	//   ....[4]....
        /*003c*/ 	.word	0xffffffff


	//   ....[5]....
        /*0040*/ 	.word	0xffffffff


	//   ....[6]....
        /*0044*/ 	.word	0xffffffff


	//   ....[7]....
        /*0048*/ 	.word	0xffffffff


	//   ....[8]....
        /*004c*/ 	.word	0xffffffff


	//   ....[9]....
        /*0050*/ 	.word	0xffffffff


	//   ....[10]....
        /*0054*/ 	.word	0xffffffff


	//   ....[11]....
        /*0058*/ 	.word	0xffffffff


	//   ....[12]....
        /*005c*/ 	.word	0xffffffff


	//   ....[13]....
        /*0060*/ 	.word	0xffffffff


	//   ....[14]....
        /*0064*/ 	.word	0xffffffff


	//   ....[15]....
        /*0068*/ 	.word	0x05000014


	//   ....[16]....
        /*006c*/ 	.word	0x05000014


	//   ....[17]....
        /*0070*/ 	.word	0x05000014


	//   ....[18]....
        /*0074*/ 	.word	0x05000014


	//   ....[19]....
        /*0078*/ 	.word	0x05000014


	//   ....[20]....
        /*007c*/ 	.word	0x05000014


	//   ....[21]....
        /*0080*/ 	.word	0x05000014


	//   ....[22]....
        /*0084*/ 	.word	0x05000014


	//   ....[23]....
        /*0088*/ 	.word	0x05000014


	//   ....[24]....
        /*008c*/ 	.word	0x05000014


	//   ....[25]....
        /*0090*/ 	.word	0x05000014


	//   ....[26]....
        /*0094*/ 	.word	0x05000014


	//   ....[27]....
        /*0098*/ 	.word	0x05000014


	//   ....[28]....
        /*009c*/ 	.word	0x05000014


	//   ....[29]....
        /*00a0*/ 	.word	0x05000014


	//----- nvinfo : EIATTR_COOP_GROUP_INSTR_OFFSETS
	.align		4
.L_1529:
        /*00a4*/ 	.byte	0x04, 0x28
        /*00a6*/ 	.short	(.L_1531 - .L_1530)


	//   ....[0]....
.L_1530:
        /*00a8*/ 	.word	0x00000ab0


	//   ....[1]....
        /*00ac*/ 	.word	0x00000ac0


	//   ....[2]....
        /*00b0*/ 	.word	0x00000ad0


	//   ....[3]....
        /*00b4*/ 	.word	0x00000b00


	//   ....[4]....
        /*00b8*/ 	.word	0x00000b20


	//   ....[5]....
        /*00bc*/ 	.word	0x00000b30


	//   ....[6]....
        /*00c0*/ 	.word	0x00000b60


	//   ....[7]....
        /*00c4*/ 	.word	0x00000b80


	//   ....[8]....
        /*00c8*/ 	.word	0x00000b90


	//   ....[9]....
        /*00cc*/ 	.word	0x00000bc0


	//   ....[10]....
        /*00d0*/ 	.word	0x00000be0


	//   ....[11]....
        /*00d4*/ 	.word	0x00000bf0


	//   ....[12]....
        /*00d8*/ 	.word	0x00000c20


	//   ....[13]....
        /*00dc*/ 	.word	0x00000c40


	//   ....[14]....
        /*00e0*/ 	.word	0x00000c50


	//   ....[15]....
        /*00e4*/ 	.word	0x00000ee0


	//   ....[16]....
        /*00e8*/ 	.word	0x00000f50


	//   ....[17]....
        /*00ec*/ 	.word	0x00000fc0


	//   ....[18]....
        /*00f0*/ 	.word	0x00001030


	//   ....[19]....
        /*00f4*/ 	.word	0x000010a0


	//   ....[20]....
        /*00f8*/ 	.word	0x00001100


	//   ....[21]....
        /*00fc*/ 	.word	0x00001170


	//   ....[22]....
        /*0100*/ 	.word	0x000011e0


	//   ....[23]....
        /*0104*/ 	.word	0x00001250


	//   ....[24]....
        /*0108*/ 	.word	0x000012c0


	//   ....[25]....
        /*010c*/ 	.word	0x00001320


	//   ....[26]....
        /*0110*/ 	.word	0x00001390


	//   ....[27]....
        /*0114*/ 	.word	0x00001400


	//   ....[28]....
        /*0118*/ 	.word	0x00001470


	//   ....[29]....
        /*011c*/ 	.word	0x000014e0


	//----- nvinfo : EIATTR_EXIT_INSTR_OFFSETS
	.align		4
.L_1531:
        /*0120*/ 	.byte	0x04, 0x1c
        /*0122*/ 	.short	(.L_1533 - .L_1532)


	//   ....[0]....
.L_1532:
        /*0124*/ 	.word	0x00000070


	//   ....[1]....
        /*0128*/ 	.word	0x00000e80


	//----- nvinfo : EIATTR_MAX_THREADS
	.align		4
.L_1533:
        /*012c*/ 	.byte	0x04, 0x05
        /*012e*/ 	.short	(.L_1535 - .L_1534)
.L_1534:
        /*0130*/ 	.word	0x00000400
        /*0134*/ 	.word	0x00000001
        /*0138*/ 	.word	0x00000001


	//----- nvinfo : EIATTR_CRS_STACK_SIZE
	.align		4
.L_1535:
        /*013c*/ 	.byte	0x04, 0x1e
        /*013e*/ 	.short	(.L_1537 - .L_1536)
.L_1536:
        /*0140*/ 	.word	0x00000000


	//----- nvinfo : EIATTR_CBANK_PARAM_SIZE
	.align		4
.L_1537:
        /*0144*/ 	.byte	0x03, 0x19
        /*0146*/ 	.short	0x0128


	//----- nvinfo : EIATTR_PARAM_CBANK
	.align		4
        /*0148*/ 	.byte	0x04, 0x0a
        /*014a*/ 	.short	(.L_1539 - .L_1538)
	.align		4
.L_1538:
        /*014c*/ 	.word	index@(.nv.constant0._ZN10layer_norm22ln_bwd_finalize_kernelINS_22Kernel_traits_finalizeILj6144E13__nv_bfloat16S2_S2_S2_fjLb1ELj1024ELj4ENS_18Kernel_traits_baseILj6144ES2_S2_S2_S2_fjLj1024EEEEELb1ELb1EEEvNS_9BwdParamsE)
        /*0150*/ 	.short	0x0210
        /*0152*/ 	.short	0x0128


	//----- nvinfo : EIATTR_SW_WAR
	.align		4
.L_1539:
        /*0154*/ 	.byte	0x04, 0x36
        /*0156*/ 	.short	(.L_1541 - .L_1540)
.L_1540:
        /*0158*/ 	.word	0x00000008
.L_1541:


//--------------------- .nv.info._ZN10layer_norm13ln_bwd_kernelINS_13Kernel_traitsI13__nv_bfloat16S2_S2_S2_fjLj6144ELj1ELj1ELj8ELj16ENS_18Kernel_traits_baseILj6144ES2_S2_S2_S2_fjLj256EEEEELb1ELb1ELb1ELb1EEEvNS_9BwdParamsE --------------------------
	.section	.nv.info._ZN10layer_norm13ln_bwd_kernelINS_13Kernel_traitsI13__nv_bfloat16S2_S2_S2_fjLj6144ELj1ELj1ELj8ELj16ENS_18Kernel_traits_baseILj6144ES2_S2_S2_S2_fjLj256EEEEELb1ELb1ELb1ELb1EEEvNS_9BwdParamsE,"",@"SHT_CUDA_INFO"
	.sectionflags	@""
	.align	4


	//----- nvinfo : EIATTR_CUDA_API_VERSION
	.align		4
        /*0000*/ 	.byte	0x04, 0x37
        /*0002*/ 	.short	(.L_1543 - .L_1542)
.L_1542:
        /*0004*/ 	.word	0x00000082


	//----- nvinfo : EIATTR_KPARAM_INFO
	.align		4
.L_1543:
        /*0008*/ 	.byte	0x04, 0x17
        /*000a*/ 	.short	(.L_1545 - .L_1544)
.L_1544:
        /*000c*/ 	.word	0x00000000
        /*0010*/ 	.short	0x0000
        /*0012*/ 	.short	0x0000
        /*0014*/ 	.byte	0x00, 0xf0, 0xa1, 0x04


	//----- nvinfo : EIATTR_SPARSE_MMA_MASK
	.align		4
.L_1545:
        /*0018*/ 	.byte	0x03, 0x50
        /*001a*/ 	.short	0x0000


	//----- nvinfo : EIATTR_MAXREG_COUNT
	.align		4
        /*001c*/ 	.byte	0x03, 0x1b
        /*001e*/ 	.short	0x00ff


	//----- nvinfo : EIATTR_NUM_BARRIERS
	.align		4
        /*0020*/ 	.byte	0x02, 0x4c
        /*0022*/ 	.byte	0x01
	.zero		1


	//----- nvinfo : EIATTR_MERCURY_ISA_VERSION
	.align		4
        /*0024*/ 	.byte	0x03, 0x5f
        /*0026*/ 	.short	0x0101


	//----- nvinfo : EIATTR_COOP_GROUP_MASK_REGIDS
	.align		4
        /*0028*/ 	.byte	0x04, 0x29
        /*002a*/ 	.short	(.L_1547 - .L_1546)


	//   ....[0]....
.L_1546:
        /*002c*/ 	.word	0xffffffff


	//   ....[1]....
        /*0030*/ 	.word	0xffffffff


	//   ....[2]....
        /*0034*/ 	.word	0xffffffff


	//   ....[3]....
        /*0038*/ 	.word	0xffffffff


	//   ....[4]....
        /*003c*/ 	.word	0xffffffff


	//   ....[5]....
        /*0040*/ 	.word	0xffffffff


	//   ....[6]....
        /*0044*/ 	.word	0xffffffff


	//   ....[7]....
        /*0048*/ 	.word	0xffffffff


	//   ....[8]....
        /*004c*/ 	.word	0xffffffff


	//   ....[9]....
        /*0050*/ 	.word	0xffffffff


	//   ....[10]....
        /*0054*/ 	.word	0x05000096


	//   ....[11]....
        /*0058*/ 	.word	0x05000096


	//   ....[12]....
        /*005c*/ 	.word	0x05000096


	//   ....[13]....
        /*0060*/ 	.word	0x05000096


	//   ....[14]....
        /*0064*/ 	.word	0x05000096


	//   ....[15]....
        /*0068*/ 	.word	0x05000096


	//   ....[16]....
        /*006c*/ 	.word	0x05000096


	//   ....[17]....
        /*0070*/ 	.word	0x05000096


	//   ....[18]....
        /*0074*/ 	.word	0x05000096


	//   ....[19]....
        /*0078*/ 	.word	0x05000096


	//----- nvinfo : EIATTR_COOP_GROUP_INSTR_OFFSETS
	.align		4
.L_1547:
        /*007c*/ 	.byte	0x04, 0x28
        /*007e*/ 	.short	(.L_1549 - .L_1548)


	//   ....[0]....
.L_1548:
        /*0080*/ 	.word	0x00001ee0


	//   ....[1]....
        /*0084*/ 	.word	0x00001ef0


	//   ....[2]....
        /*0088*/ 	.word	0x00001f20


	//   ....[3]....
        /*008c*/ 	.word	0x00001f30


	//   ....[4]....
        /*0090*/ 	.word	0x00001f60


	//   ....[5]....
        /*0094*/ 	.word	0x00001f70


	//   ....[6]....
        /*0098*/ 	.word	0x00001fa0


	//   ....[7]....
        /*009c*/ 	.word	0x00001fb0


	//   ....[8]....
        /*00a0*/ 	.word	0x00001fe0


	//   ....[9]....
        /*00a4*/ 	.word	0x00001ff0


	//   ....[10]....
        /*00a8*/ 	.word	0x00005870


	//   ....[11]....
        /*00ac*/ 	.word	0x000058c0


	//   ....[12]....
        /*00b0*/ 	.word	0x00005930


	//   ....[13]....
        /*00b4*/ 	.word	0x00005990


	//   ....[14]....
        /*00b8*/ 	.word	0x00005a00


	//   ....[15]....
        /*00bc*/ 	.word	0x00005a60


	//   ....[16]....
        /*00c0*/ 	.word	0x00005ad0


	//   ....[17]....
        /*00c4*/ 	.word	0x00005b30


	//   ....[18]....
        /*00c8*/ 	.word	0x00005ba0


	//   ....[19]....
        /*00cc*/ 	.word	0x00005c00


	//----- nvinfo : EIATTR_EXIT_INSTR_OFFSETS
	.align		4
.L_1549:
        /*00d0*/ 	.byte	0x04, 0x1c
        /*00d2*/ 	.short	(.L_1551 - .L_1550)


	//   ....[0]....
.L_1550:
        /*00d4*/ 	.word	0x00005810


	//----- nvinfo : EIATTR_MAX_THREADS
	.align		4
.L_1551:
        /*00d8*/ 	.byte	0x04, 0x05
        /*00da*/ 	.short	(.L_1553 - .L_1552)
.L_1552:
        /*00dc*/ 	.word	0x00000100
        /*00e0*/ 	.word	0x00000001
        /*00e4*/ 	.word	0x00000001


	//----- nvinfo : EIATTR_CRS_STACK_SIZE
	.align		4
.L_1553:
        /*00e8*/ 	.byte	0x04, 0x1e
        /*00ea*/ 	.short	(.L_1555 - .L_1554)
.L_1554:
        /*00ec*/ 	.word	0x00000000


	//----- nvinfo : EIATTR_CBANK_PARAM_SIZE
	.align		4
.L_1555:
        /*00f0*/ 	.byte	0x03, 0x19
        /*00f2*/ 	.short	0x0128


	//----- nvinfo : EIATTR_PARAM_CBANK
	.align		4
        /*00f4*/ 	.byte	0x04, 0x0a
        /*00f6*/ 	.short	(.L_1557 - .L_1556)
	.align		4
.L_1556:
        /*00f8*/ 	.word	index@(.nv.constant0._ZN10layer_norm13ln_bwd_kernelINS_13Kernel_traitsI13__nv_bfloat16S2_S2_S2_fjLj6144ELj1ELj1ELj8ELj16ENS_18Kernel_traits_baseILj6144ES2_S2_S2_S2_fjLj256EEEEELb1ELb1ELb1ELb1EEEvNS_9BwdParamsE)
        /*00fc*/ 	.short	0x0210
        /*00fe*/ 	.short	0x0128


	//----- nvinfo : EIATTR_SW_WAR
	.align		4
.L_1557:
        /*0100*/ 	.byte	0x04, 0x36
        /*0102*/ 	.short	(.L_1559 - .L_1558)
.L_1558:
        /*0104*/ 	.word	0x00000008
.L_1559:


//--------------------- .nv.info._ZN10layer_norm13ln_bwd_kernelINS_13Kernel_traitsI6__halfS2_S2_S2_fjLj6144ELj1ELj1ELj8ELj16ENS_18Kernel_traits_baseILj6144ES2_S2_S2_S2_fjLj256EEEEELb0ELb0ELb0ELb0EEEvNS_9BwdParamsE --------------------------
	.section	.nv.info._ZN10layer_norm13ln_bwd_kernelINS_13Kernel_traitsI6__halfS2_S2_S2_fjLj6144ELj1ELj1ELj8ELj16ENS_18Kernel_traits_baseILj6144ES2_S2_S2_S2_fjLj256EEEEELb0ELb0ELb0ELb0EEEvNS_9BwdParamsE,"",@"SHT_CUDA_INFO"
	.sectionflags	@""
	.align	4


	//----- nvinfo : EIATTR_CUDA_API_VERSION
	.align		4
        /*0000*/ 	.byte	0x04, 0x37
        /*0002*/ 	.short	(.L_1561 - .L_1560)
.L_1560:
        /*0004*/ 	.word	0x00000082


	//----- nvinfo : EIATTR_KPARAM_INFO
	.align		4
.L_1561:
        /*0008*/ 	.byte	0x04, 0x17
        /*000a*/ 	.short	(.L_1563 - .L_1562)
.L_1562:
        /*000c*/ 	.word	0x00000000
        /*0010*/ 	.short	0x0000
        /*0012*/ 	.short	0x0000
        /*0014*/ 	.byte	0x00, 0xf0, 0xa1, 0x04


	//----- nvinfo : EIATTR_SPARSE_MMA_MASK
	.align		4
.L_1563:
        /*0018*/ 	.byte	0x03, 0x50
        /*001a*/ 	.short	0x0000


	//----- nvinfo : EIATTR_MAXREG_COUNT
	.align		4
        /*001c*/ 	.byte	0x03, 0x1b
        /*001e*/ 	.short	0x00ff


	//----- nvinfo : EIATTR_NUM_BARRIERS
	.align		4
        /*0020*/ 	.byte	0x02, 0x4c
        /*0022*/ 	.byte	0x01
	.zero		1


	//----- nvinfo : EIATTR_MERCURY_ISA_VERSION
	.align		4
        /*0024*/ 	.byte	0x03, 0x5f
        /*0026*/ 	.short	0x0101


	//----- nvinfo : EIATTR_COOP_GROUP_MASK_REGIDS
	.align		4
        /*0028*/ 	.byte	0x04, 0x29
        /*002a*/ 	.short	(.L_1565 - .L_1564)


	//   ....[0]....
.L_1564:
        /*002c*/ 	.word	0xffffffff


	//   ....[1]....
        /*0030*/ 	.word	0xffffffff


	//   ....[2]....
        /*0034*/ 	.word	0xffffffff


	//   ....[3]....
        /*0038*/ 	.word	0xffffffff


	//   ....[4]....
        /*003c*/ 	.word	0xffffffff


	//   ....[5]....
        /*0040*/ 	.word	0xffffffff


	//   ....[6]....
        /*0044*/ 	.word	0xffffffff


	//   ....[7]....
        /*0048*/ 	.word	0xffffffff


	//   ....[8]....
        /*004c*/ 	.word	0xffffffff


	//   ....[9]....
        /*0050*/ 	.word	0xffffffff


	//   ....[10]....
        /*0054*/ 	.word	0x0500004e


	//   ....[11]....
        /*0058*/ 	.word	0x0500004e


	//   ....[12]....
        /*005c*/ 	.word	0x0500004e


	//   ....[13]....
        /*0060*/ 	.word	0x0500004e


	//   ....[14]....
        /*0064*/ 	.word	0x0500004e


	//   ....[15]....
        /*0068*/ 	.word	0x0500004e


	//   ....[16]....
        /*006c*/ 	.word	0x0500004e


	//   ....[17]....
        /*0070*/ 	.word	0x0500004e


	//   ....[18]....
        /*0074*/ 	.word	0x0500004e


	//   ....[19]....
        /*0078*/ 	.word	0x0500004e


	//----- nvinfo : EIATTR_COOP_GROUP_INSTR_OFFSETS
	.align		4
.L_1565:
        /*007c*/ 	.byte	0x04, 0x28
        /*007e*/ 	.short	(.L_1567 - .L_1566)


	//   ....[0]....
.L_1566:
        /*0080*/ 	.word	0x000017d0


	//   ....[1]....
        /*0084*/ 	.word	0x000017e0


	//   ....[2]....
        /*0088*/ 	.word	0x00001810


	//   ....[3]....
        /*008c*/ 	.word	0x00001820


	//   ....[4]....
        /*0090*/ 	.word	0x00001850


	//   ....[5]....
        /*0094*/ 	.word	0x00001860


	//   ....[6]....
        /*0098*/ 	.word	0x00001890


	//   ....[7]....
        /*009c*/ 	.word	0x000018a0


	//   ....[8]....
        /*00a0*/ 	.word	0x000018d0


	//   ....[9]....
        /*00a4*/ 	.word	0x000018e0


	//   ....[10]....
        /*00a8*/ 	.word	0x00002dd0


	//   ....[11]....
        /*00ac*/ 	.word	0x00002e30


	//   ....[12]....
        /*00b0*/ 	.word	0x00002e90


	//   ....[13]....
        /*00b4*/ 	.word	0x00002ef0


	//   ....[14]....
        /*00b8*/ 	.word	0x00002f60


	//   ....[15]....
        /*00bc*/ 	.word	0x00002fc0


	//   ....[16]....
        /*00c0*/ 	.word	0x00003030


	//   ....[17]....
        /*00c4*/ 	.word	0x00003090


	//   ....[18]....
        /*00c8*/ 	.word	0x00003100


	//   ....[19]....
        /*00cc*/ 	.word	0x00003160


	//----- nvinfo : EIATTR_EXIT_INSTR_OFFSETS
	.align		4
.L_1567:
        /*00d0*/ 	.byte	0x04, 0x1c
        /*00d2*/ 	.short	(.L_1569 - .L_1568)


	//   ....[0]....
.L_1568:
        /*00d4*/ 	.word	0x00002cf0


	//   ....[1]....
        /*00d8*/ 	.word	0x00002d80


	//----- nvinfo : EIATTR_MAX_THREADS
	.align		4
.L_1569:
        /*00dc*/ 	.byte	0x04, 0x05
        /*00de*/ 	.short	(.L_1571 - .L_1570)
.L_1570:
        /*00e0*/ 	.word	0x00000100
        /*00e4*/ 	.word	0x00000001
        /*00e8*/ 	.word	0x00000001


	//----- nvinfo : EIATTR_CRS_STACK_SIZE
	.align		4
.L_1571:
        /*00ec*/ 	.byte	0x04, 0x1e
        /*00ee*/ 	.short	(.L_1573 - .L_1572)
.L_1572:
        /*00f0*/ 	.word	0x00000000


	//----- nvinfo : EIATTR_CBANK_PARAM_SIZE
	.align		4
.L_1573:
        /*00f4*/ 	.byte	0x03, 0x19
        /*00f6*/ 	.short	0x0128


	//----- nvinfo : EIATTR_PARAM_CBANK
	.align		4
        /*00f8*/ 	.byte	0x04, 0x0a
        /*00fa*/ 	.short	(.L_1575 - .L_1574)
	.align		4
.L_1574:
        /*00fc*/ 	.word	index@(.nv.constant0._ZN10layer_norm13ln_bwd_kernelINS_13Kernel_traitsI6__halfS2_S2_S2_fjLj6144ELj1ELj1ELj8ELj16ENS_18Kernel_traits_baseILj6144ES2_S2_S2_S2_fjLj256EEEEELb0ELb0ELb0ELb0EEEvNS_9BwdParamsE)
        /*0100*/ 	.short	0x0210
        /*0102*/ 	.short	0x0128


	//----- nvinfo : EIATTR_SW_WAR
	.align		4
.L_1575:
        /*0104*/ 	.byte	0x04, 0x36
        /*0106*/ 	.short	(.L_1577 - .L_1576)
.L_1576:
        /*0108*/ 	.word	0x00000008
.L_1577:


//--------------------- .nv.info._ZN10layer_norm13ln_bwd_kernelINS_13Kernel_traitsI6__halfS2_S2_S2_fjLj6144ELj1ELj1ELj8ELj16ENS_18Kernel_traits_baseILj6144ES2_S2_S2_S2_fjLj256EEEEELb0ELb0ELb0ELb1EEEvNS_9BwdParamsE --------------------------
	.section	.nv.info._ZN10layer_norm13ln_bwd_kernelINS_13Kernel_traitsI6__halfS2_S2_S2_fjLj6144ELj1ELj1ELj8ELj16ENS_18Kernel_traits_baseILj6144ES2_S2_S2_S2_fjLj256EEEEELb0ELb0ELb0ELb1EEEvNS_9BwdParamsE,"",@"SHT_CUDA_INFO"
	.sectionflags	@""
	.align	4


	//----- nvinfo : EIATTR_CUDA_API_VERSION
	.align		4
        /*0000*/ 	.byte	0x04, 0x37
        /*0002*/ 	.short	(.L_1579 - .L_1578)
.L_1578:
        /*0004*/ 	.word	0x00000082


	//----- nvinfo : EIATTR_KPARAM_INFO
	.align		4
.L_1579:
        /*0008*/ 	.byte	0x04, 0x17
        /*000a*/ 	.short	(.L_1581 - .L_1580)
.L_1580:
        /*000c*/ 	.word	0x00000000
        /*0010*/ 	.short	0x0000
        /*0012*/ 	.short	0x0000
        /*0014*/ 	.byte	0x00, 0xf0, 0xa1, 0x04


	//----- nvinfo : EIATTR_SPARSE_MMA_MASK
	.align		4
.L_1581:
        /*0018*/ 	.byte	0x03, 0x50
        /*001a*/ 	.short	0x0000


	//----- nvinfo : EIATTR_MAXREG_COUNT
	.align		4
        /*001c*/ 	.byte	0x03, 0x1b
        /*001e*/ 	.short	0x00ff


	//----- nvinfo : EIATTR_NUM_BARRIERS
	.align		4
        /*0020*/ 	.byte	0x02, 0x4c
        /*0022*/ 	.byte	0x01
	.zero		1


	//----- nvinfo : EIATTR_MERCURY_ISA_VERSION
	.align		4
        /*0024*/ 	.byte	0x03, 0x5f
        /*0026*/ 	.short	0x0101


	//----- nvinfo : EIATTR_COOP_GROUP_MASK_REGIDS
	.align		4
        /*0028*/ 	.byte	0x04, 0x29
        /*002a*/ 	.short	(.L_1583 - .L_1582)


	//   ....[0]....
.L_1582:
        /*002c*/ 	.word	0xffffffff


	//   ....[1]....
        /*0030*/ 	.word	0xffffffff


	//   ....[2]....
        /*0034*/ 	.word	0xffffffff


	//   ....[3]....
        /*0038*/ 	.word	0xffffffff


	//   ....[4]....
        /*003c*/ 	.word	0xffffffff


	//   ....[5]....
        /*0040*/ 	.word	0xffffffff


	//   ....[6]....
        /*0044*/ 	.word	0xffffffff


	//   ....[7]....
        /*0048*/ 	.word	0xffffffff


	//   ....[8]....
        /*004c*/ 	.word	0xffffffff


	//   ....[9]....
        /*0050*/ 	.word	0xffffffff


	//   ....[10]....
        /*0054*/ 	.word	0x0500001a


	//   ....[11]....
        /*0058*/ 	.word	0x0500001a


	//   ....[12]....
        /*005c*/ 	.word	0x0500001a


	//   ....[13]....
        /*0060*/ 	.word	0x0500001a


	//   ....[14]....
        /*0064*/ 	.word	0x0500001a


	//   ....[15]....
        /*0068*/ 	.word	0x0500001a


	//   ....[16]....
        /*006c*/ 	.word	0x0500001a


	//   ....[17]....
        /*0070*/ 	.word	0x0500001a


	//   ....[18]....
        /*0074*/ 	.word	0x0500001a


	//   ....[19]....
        /*0078*/ 	.word	0x0500001a


	//----- nvinfo : EIATTR_COOP_GROUP_INSTR_OFFSETS
	.align		4
.L_1583:
        /*007c*/ 	.byte	0x04, 0x28
        /*007e*/ 	.short	(.L_1585 - .L_1584)


	//   ....[0]....
.L_1584:
        /*0080*/ 	.word	0x00001710


	//   ....[1]....
        /*0084*/ 	.word	0x00001720


	//   ....[2]....
        /*0088*/ 	.word	0x00001750


	//   ....[3]....
        /*008c*/ 	.word	0x00001760


	//   ....[4]....
        /*0090*/ 	.word	0x00001790


	//   ....[5]....
        /*0094*/ 	.word	0x000017a0


	//   ....[6]....
        /*0098*/ 	.word	0x000017d0


	//   ....[7]....
        /*009c*/ 	.word	0x000017e0


	//   ....[8]....
        /*00a0*/ 	.word	0x00001810


	//   ....[9]....
        /*00a4*/ 	.word	0x00001820


	//   ....[10]....
        /*00a8*/ 	.word	0x00002db0


	//   ....[11]....
        /*00ac*/ 	.word	0x00002e00


	//   ....[12]....
        /*00b0*/ 	.word	0x00002e70


	//   ....[13]....
        /*00b4*/ 	.word	0x00002ed0


	//   ....[14]....
        /*00b8*/ 	.word	0x00002f40


	//   ....[15]....
        /*00bc*/ 	.word	0x00002fa0


	//   ....[16]....
        /*00c0*/ 	.word	0x00003010


	//   ....[17]....
        /*00c4*/ 	.word	0x00003070


	//   ....[18]....
        /*00c8*/ 	.word	0x000030e0


	//   ....[19]....
        /*00cc*/ 	.word	0x00003140


	//----- nvinfo : EIATTR_EXIT_INSTR_OFFSETS
	.align		4
.L_1585:
        /*00d0*/ 	.byte	0x04, 0x1c
        /*00d2*/ 	.short	(.L_1587 - .L_1586)


	//   ....[0]....
.L_1586:
        /*00d4*/ 	.word	0x00002d50


	//----- nvinfo : EIATTR_MAX_THREADS
	.align		4
.L_1587:
        /*00d8*/ 	.byte	0x04, 0x05
        /*00da*/ 	.short	(.L_1589 - .L_1588)
.L_1588:
        /*00dc*/ 	.word	0x00000100
        /*00e0*/ 	.word	0x00000001
        /*00e4*/ 	.word	0x00000001


	//----- nvinfo : EIATTR_CRS_STACK_SIZE
	.align		4
.L_1589:
        /*00e8*/ 	.byte	0x04, 0x1e
        /*00ea*/ 	.short	(.L_1591 - .L_1590)
.L_1590:
        /*00ec*/ 	.word	0x00000000


	//----- nvinfo : EIATTR_CBANK_PARAM_SIZE
	.align		4
.L_1591:
        /*00f0*/ 	.byte	0x03, 0x19
        /*00f2*/ 	.short	0x0128


	//----- nvinfo : EIATTR_PARAM_CBANK
	.align		4
        /*00f4*/ 	.byte	0x04, 0x0a
        /*00f6*/ 	.short	(.L_1593 - .L_1592)
	.align		4
.L_1592:
        /*00f8*/ 	.word	index@(.nv.constant0._ZN10layer_norm13ln_bwd_kernelINS_13Kernel_traitsI6__halfS2_S2_S2_fjLj6144ELj1ELj1ELj8ELj16ENS_18Kernel_traits_baseILj6144ES2_S2_S2_S2_fjLj256EEEEELb0ELb0ELb0ELb1EEEvNS_9BwdParamsE)
        /*00fc*/ 	.short	0x0210
        /*00fe*/ 	.short	0x0128


	//----- nvinfo : EIATTR_SW_WAR
	.align		4
.L_1593:
        /*0100*/ 	.byte	0x04, 0x36
        /*0102*/ 	.short	(.L_1595 - .L_1594)
.L_1594:
        /*0104*/ 	.word	0x00000008
.L_1595:


//--------------------- .nv.info._ZN10layer_norm13ln_bwd_kernelINS_13Kernel_traitsI6__halfS2_S2_S2_fjLj6144ELj1ELj1ELj8ELj16ENS_18Kernel_traits_baseILj6144ES2_S2_S2_S2_fjLj256EEEEELb0ELb0ELb1ELb0EEEvNS_9BwdParamsE --------------------------
	.section	.nv.info._ZN10layer_norm13ln_bwd_kernelINS_13Kernel_traitsI6__halfS2_S2_S2_fjLj6144ELj1ELj1ELj8ELj16ENS_18Kernel_traits_baseILj6144ES2_S2_S2_S2_fjLj256EEEEELb0ELb0ELb1ELb0EEEvNS_9BwdParamsE,"",@"SHT_CUDA_INFO"
	.sectionflags	@""
	.align	4


	//----- nvinfo : EIATTR_CUDA_API_VERSION
	.align		4
        /*0000*/ 	.byte	0x04, 0x37
        /*0002*/ 	.short	(.L_1597 - .L_1596)
.L_1596:
        /*0004*/ 	.word	0x00000082


	//----- nvinfo : EIATTR_KPARAM_INFO
	.align		4
.L_1597:
        /*0008*/ 	.byte	0x04, 0x17
        /*000a*/ 	.short	(.L_1599 - .L_1598)
.L_1598:
        /*000c*/ 	.word	0x00000000
        /*0010*/ 	.short	0x0000
        /*0012*/ 	.short	0x0000
        /*0014*/ 	.byte	0x00, 0xf0, 0xa1, 0x04


	//----- nvinfo : EIATTR_SPARSE_MMA_MASK
	.align		4
.L_1599:
        /*0018*/ 	.byte	0x03, 0x50
        /*001a*/ 	.short	0x0000


	//----- nvinfo : EIATTR_MAXREG_COUNT
	.align		4
        /*001c*/ 	.byte	0x03, 0x1b
        /*001e*/ 	.short	0x00ff


	//----- nvinfo : EIATTR_NUM_BARRIERS
	.align		4
        /*0020*/ 	.byte	0x02, 0x4c
        /*0022*/ 	.byte	0x01
	.zero		1


	//----- nvinfo : EIATTR_MERCURY_ISA_VERSION
	.align		4
        /*0024*/ 	.byte	0x03, 0x5f
        /*0026*/ 	.short	0x0101


	//----- nvinfo : EIATTR_COOP_GROUP_MASK_REGIDS
	.align		4
        /*0028*/ 	.byte	0x04, 0x29
        /*002a*/ 	.short	(.L_1601 - .L_1600)


	//   ....[0]....
.L_1600:
        /*002c*/ 	.word	0xffffffff


	//   ....[1]....
        /*0030*/ 	.word	0xffffffff


	//   ....[2]....
        /*0034*/ 	.word	0xffffffff


	//   ....[3]....
        /*0038*/ 	.word	0xffffffff


	//   ....[4]....
        /*003c*/ 	.word	0xffffffff


	//   ....[5]....
        /*0040*/ 	.word	0xffffffff


	//   ....[6]....
        /*0044*/ 	.word	0xffffffff


	//   ....[7]....
        /*0048*/ 	.word	0xffffffff


	//   ....[8]....
        /*004c*/ 	.word	0xffffffff


	//   ....[9]....
        /*0050*/ 	.word	0xffffffff


	//   ....[10]....
        /*0054*/ 	.word	0x05000052


	//   ....[11]....
        /*0058*/ 	.word	0x05000052


	//   ....[12]....
        /*005c*/ 	.word	0x05000052


	//   ....[13]....
        /*0060*/ 	.word	0x05000052


	//   ....[14]....
        /*0064*/ 	.word	0x05000052


	//   ....[15]....
        /*0068*/ 	.word	0x05000052


	//   ....[16]....
        /*006c*/ 	.word	0x05000052


	//   ....[17]....
        /*0070*/ 	.word	0x05000052


	//   ....[18]....
        /*0074*/ 	.word	0x05000052


	//   ....[19]....
        /*0078*/ 	.word	0x05000052


	//----- nvinfo : EIATTR_COOP_GROUP_INSTR_OFFSETS
	.align		4
.L_1601:
        /*007c*/ 	.byte	0x04, 0x28
        /*007e*/ 	.short	(.L_1603 - .L_1602)


	//   ....[0]....
.L_1602:
        /*0080*/ 	.word	0x00001a00


	//   ....[1]....
        /*0084*/ 	.word	0x00001a10


	//   ....[2]....
        /*0088*/ 	.word	0x00001a40


	//   ....[3]....
        /*008c*/ 	.word	0x00001a50


	//   ....[4]....
        /*0090*/ 	.word	0x00001a80


	//   ....[5]....
        /*0094*/ 	.word	0x00001a90


	//   ....[6]....
        /*0098*/ 	.word	0x00001ac0


	//   ....[7]....
        /*009c*/ 	.word	0x00001ad0


	//   ....[8]....
        /*00a0*/ 	.word	0x00001b00


	//   ....[9]....
        /*00a4*/ 	.word	0x00001b10


	//   ....[10]....
        /*00a8*/ 	.word	0x00003f60


	//   ....[11]....
        /*00ac*/ 	.word	0x00003fc0


	//   ....[12]....
        /*00b0*/ 	.word	0x00004020


	//   ....[13]....
        /*00b4*/ 	.word	0x00004080


	//   ....[14]....
        /*00b8*/ 	.word	0x000040f0


	//   ....[15]....
        /*00bc*/ 	.word	0x00004150


	//   ....[16]....
        /*00c0*/ 	.word	0x000041c0


	//   ....[17]....
        /*00c4*/ 	.word	0x00004220


	//   ....[18]....
        /*00c8*/ 	.word	0x00004290


	//   ....[19]....
        /*00cc*/ 	.word	0x000042f0


	//----- nvinfo : EIATTR_EXIT_INSTR_OFFSETS
	.align		4
.L_1603:
        /*00d0*/ 	.byte	0x04, 0x1c
        /*00d2*/ 	.short	(.L_1605 - .L_1604)


	//   ....[0]....
.L_1604:
        /*00d4*/ 	.word	0x00003e80


	//   ....[1]....
        /*00d8*/ 	.word	0x00003f10


	//----- nvinfo : EIATTR_MAX_THREADS
	.align		4
.L_1605:
        /*00dc*/ 	.byte	0x04, 0x05
        /*00de*/ 	.short	(.L_1607 - .L_1606)
.L_1606:
        /*00e0*/ 	.word	0x00000100
        /*00e4*/ 	.word	0x00000001
        /*00e8*/ 	.word	0x00000001


	//----- nvinfo : EIATTR_CRS_STACK_SIZE
	.align		4
.L_1607:
        /*00ec*/ 	.byte	0x04, 0x1e
        /*00ee*/ 	.short	(.L_1609 - .L_1608)
.L_1608:
        /*00f0*/ 	.word	0x00000000


	//----- nvinfo : EIATTR_CBANK_PARAM_SIZE
	.align		4
.L_1609:
        /*00f4*/ 	.byte	0x03, 0x19
        /*00f6*/ 	.short	0x0128


	//----- nvinfo : EIATTR_PARAM_CBANK
	.align		4
        /*00f8*/ 	.byte	0x04, 0x0a
        /*00fa*/ 	.short	(.L_1611 - .L_1610)
	.align		4
.L_1610:
        /*00fc*/ 	.word	index@(.nv.constant0._ZN10layer_norm13ln_bwd_kernelINS_13Kernel_traitsI6__halfS2_S2_S2_fjLj6144ELj1ELj1ELj8ELj16ENS_18Kernel_traits_baseILj6144ES2_S2_S2_S2_fjLj256EEEEELb0ELb0ELb1ELb0EEEvNS_9BwdParamsE)
        /*0100*/ 	.short	0x0210
        /*0102*/ 	.short	0x0128


	//----- nvinfo : EIATTR_SW_WAR
	.align		4
.L_1611:
        /*0104*/ 	.byte	0x04, 0x36
        /*0106*/ 	.short	(.L_1613 - .L_1612)
.L_1612:
        /*0108*/ 	.word	0x00000008
.L_1613:


//--------------------- .nv.info._ZN10layer_norm13ln_bwd_kernelINS_13Kernel_traitsI6__halfS2_S2_S2_fjLj6144ELj1ELj1ELj8ELj16ENS_18Kernel_traits_baseILj6144ES2_S2_S2_S2_fjLj256EEEEELb0ELb0ELb1ELb1EEEvNS_9BwdParamsE --------------------------
	.section	.nv.info._ZN10layer_norm13ln_bwd_kernelINS_13Kernel_traitsI6__halfS2_S2_S2_fjLj6144ELj1ELj1ELj8ELj16ENS_18Kernel_traits_baseILj6144ES2_S2_S2_S2_fjLj256EEEEELb0ELb0ELb1ELb1EEEvNS_9BwdParamsE,"",@"SHT_CUDA_INFO"
	.sectionflags	@""
	.align	4


	//----- nvinfo : EIATTR_CUDA_API_VERSION
	.align		4
        /*0000*/ 	.byte	0x04, 0x37
        /*0002*/ 	.short	(.L_1615 - .L_1614)
.L_1614:
        /*0004*/ 	.word	0x00000082


	//----- nvinfo : EIATTR_KPARAM_INFO
	.align		4
.L_1615:
        /*0008*/ 	.byte	0x04, 0x17
        /*000a*/ 	.short	(.L_1617 - .L_1616)
.L_1616:
        /*000c*/ 	.word	0x00000000
        /*0010*/ 	.short	0x0000
        /*0012*/ 	.short	0x0000
        /*0014*/ 	.byte	0x00, 0xf0, 0xa1, 0x04


	//----- nvinfo : EIATTR_SPARSE_MMA_MASK
	.align		4
.L_1617:
        /*0018*/ 	.byte	0x03, 0x50
        /*001a*/ 	.short	0x0000


	//----- nvinfo : EIATTR_MAXREG_COUNT
	.align		4
        /*001c*/ 	.byte	0x03, 0x1b
        /*001e*/ 	.short	0x00ff


	//----- nvinfo : EIATTR_NUM_BARRIERS
	.align		4
        /*0020*/ 	.byte	0x02, 0x4c
        /*0022*/ 	.byte	0x01
	.zero		1


	//----- nvinfo : EIATTR_MERCURY_ISA_VERSION
	.align		4
        /*0024*/ 	.byte	0x03, 0x5f
        /*0026*/ 	.short	0x0101


	//----- nvinfo : EIATTR_COOP_GROUP_MASK_REGIDS
	.align		4
        /*0028*/ 	.byte	0x04, 0x29
        /*002a*/ 	.short	(.L_1619 - .L_1618)


	//   ....[0]....
.L_1618:
        /*002c*/ 	.word	0xffffffff


	//   ....[1]....
        /*0030*/ 	.word	0xffffffff


	//   ....[2]....
        /*0034*/ 	.word	0xffffffff


	//   ....[3]....
        /*0038*/ 	.word	0xffffffff


	//   ....[4]....
        /*003c*/ 	.word	0xffffffff


	//   ....[5]....
        /*0040*/ 	.word	0xffffffff


	//   ....[6]....
        /*0044*/ 	.word	0xffffffff


	//   ....[7]....
        /*0048*/ 	.word	0xffffffff


	//   ....[8]....
        /*004c*/ 	.word	0xffffffff


	//   ....[9]....
        /*0050*/ 	.word	0xffffffff


	//   ....[10]....
        /*0054*/ 	.word	0x050000a2


	//   ....[11]....
        /*0058*/ 	.word	0x050000a2


	//   ....[12]....
        /*005c*/ 	.word	0x050000a2


	//   ....[13]....
        /*0060*/ 	.word	0x050000a2


	//   ....[14]....
        /*0064*/ 	.word	0x050000a2


	//   ....[15]....
        /*0068*/ 	.word	0x050000a2


	//   ....[16]....
        /*006c*/ 	.word	0x050000a2


	//   ....[17]....
        /*0070*/ 	.word	0x050000a2


	//   ....[18]....
        /*0074*/ 	.word	0x050000a2


	//   ....[19]....
        /*0078*/ 	.word	0x050000a2


	//----- nvinfo : EIATTR_COOP_GROUP_INSTR_OFFSETS
	.align		4
.L_1619:
        /*007c*/ 	.byte	0x04, 0x28
        /*007e*/ 	.short	(.L_1621 - .L_1620)


	//   ....[0]....
.L_1620:
        /*0080*/ 	.word	0x00001830


	//   ....[1]....
        /*0084*/ 	.word	0x00001840


	//   ....[2]....
        /*0088*/ 	.word	0x00001870


	//   ....[3]....
        /*008c*/ 	.word	0x00001880


	//   ....[4]....
        /*0090*/ 	.word	0x000018b0


	//   ....[5]....
        /*0094*/ 	.word	0x000018c0


	//   ....[6]....
        /*0098*/ 	.word	0x000018f0


	//   ....[7]....
        /*009c*/ 	.word	0x00001900


	//   ....[8]....
        /*00a0*/ 	.word	0x00001930


	//   ....[9]....
        /*00a4*/ 	.word	0x00001940


	//   ....[10]....
        /*00a8*/ 	.word	0x00003aa0


	//   ....[11]....
        /*00ac*/ 	.word	0x00003af0


	//   ....[12]....
        /*00b0*/ 	.word	0x00003b60


	//   ....[13]....
        /*00b4*/ 	.word	0x00003bc0


	//   ....[14]....
        /*00b8*/ 	.word	0x00003c30


	//   ....[15]....
        /*00bc*/ 	.word	0x00003c90


	//   ....[16]....
        /*00c0*/ 	.word	0x00003d00


	//   ....[17]....
        /*00c4*/ 	.word	0x00003d60


	//   ....[18]....
        /*00c8*/ 	.word	0x00003dd0


	//   ....[19]....
        /*00cc*/ 	.word	0x00003e30


	//----- nvinfo : EIATTR_EXIT_INSTR_OFFSETS
	.align		4
.L_1621:
        /*00d0*/ 	.byte	0x04, 0x1c
        /*00d2*/ 	.short	(.L_1623 - .L_1622)


	//   ....[0]....
.L_1622:
        /*00d4*/ 	.word	0x00003a40


	//----- nvinfo : EIATTR_MAX_THREADS
	.align		4
.L_1623:
        /*00d8*/ 	.byte	0x04, 0x05
        /*00da*/ 	.short	(.L_1625 - .L_1624)
.L_1624:
        /*00dc*/ 	.word	0x00000100
        /*00e0*/ 	.word	0x00000001
        /*00e4*/ 	.word	0x00000001


	//----- nvinfo : EIATTR_CRS_STACK_SIZE
	.align		4
.L_1625:
        /*00e8*/ 	.byte	0x04, 0x1e
        /*00ea*/ 	.short	(.L_1627 - .L_1626)
.L_1626:
        /*00ec*/ 	.word	0x00000000


	//----- nvinfo : EIATTR_CBANK_PARAM_SIZE
	.align		4
.L_1627:
        /*00f0*/ 	.byte	0x03, 0x19
        /*00f2*/ 	.short	0x0128


	//----- nvinfo : EIATTR_PARAM_CBANK
	.align		4
        /*00f4*/ 	.byte	0x04, 0x0a
        /*00f6*/ 	.short	(.L_1629 - .L_1628)
	.align		4
.L_1628:
        /*00f8*/ 	.word	index@(.nv.constant0._ZN10layer_norm13ln_bwd_kernelINS_13Kernel_traitsI6__halfS2_S2_S2_fjLj6144ELj1ELj1ELj8ELj16ENS_18Kernel_traits_baseILj6144ES2_S2_S2_S2_fjLj256EEEEELb0ELb0ELb1ELb1EEEvNS_9BwdParamsE)
        /*00fc*/ 	.short	0x0210
        /*00fe*/ 	.short	0x0128


	//----- nvinfo : EIATTR_SW_WAR
	.align		4
.L_1629:
        /*0100*/ 	.byte	0x04, 0x36
        /*0102*/ 	.short	(.L_1631 - .L_1630)
.L_1630:
        /*0104*/ 	.word	0x00000008
.L_1631:


//--------------------- .nv.info._ZN10layer_norm13ln_bwd_kernelINS_13Kernel_traitsI6__halfS2_S2_S2_fjLj6144ELj1ELj1ELj8ELj16ENS_18Kernel_traits_baseILj6144ES2_S2_S2_S2_fjLj256EEEEELb0ELb1ELb0ELb0EEEvNS_9BwdParamsE --------------------------
	.section	.nv.info._ZN10layer_norm13ln_bwd_kernelINS_13Kernel_traitsI6__halfS2_S2_S2_fjLj6144ELj1ELj1ELj8ELj16ENS_18Kernel_traits_baseILj6144ES2_S2_S2_S2_fjLj256EEEEELb0ELb1ELb0ELb0EEEvNS_9BwdParamsE,"",@"SHT_CUDA_INFO"
	.sectionflags	@""
	.align	4


	//----- nvinfo : EIATTR_CUDA_API_VERSION
	.align		4
        /*0000*/ 	.byte	0x04, 0x37
        /*0002*/ 	.short	(.L_1633 - .L_1632)
.L_1632:
        /*0004*/ 	.word	0x00000082


	//----- nvinfo : EIATTR_KPARAM_INFO
	.align		4
.L_1633:
        /*0008*/ 	.byte	0x04, 0x17
        /*000a*/ 	.short	(.L_1635 - .L_1634)
.L_1634:
        /*000c*/ 	.word	0x00000000
        /*0010*/ 	.short	0x0000
        /*0012*/ 	.short	0x0000
        /*0014*/ 	.byte	0x00, 0xf0, 0xa1, 0x04


	//----- nvinfo : EIATTR_SPARSE_MMA_MASK
	.align		4
.L_1635:
        /*0018*/ 	.byte	0x03, 0x50
        /*001a*/ 	.short	0x0000


	//----- nvinfo : EIATTR_MAXREG_COUNT
	.align		4
        /*001c*/ 	.byte	0x03, 0x1b
        /*001e*/ 	.short	0x00ff


	//----- nvinfo : EIATTR_NUM_BARRIERS
	.align		4
        /*0020*/ 	.byte	0x02, 0x4c
        /*0022*/ 	.byte	0x01
	.zero		1


	//----- nvinfo : EIATTR_MERCURY_ISA_VERSION
	.align		4
        /*0024*/ 	.byte	0x03, 0x5f
        /*0026*/ 	.short	0x0101


	//----- nvinfo : EIATTR_COOP_GROUP_MASK_REGIDS
	.align		4
        /*0028*/ 	.byte	0x04, 0x29
        /*002a*/ 	.short	(.L_1637 - .L_1636)


	//   ....[0]....
.L_1636:
        /*002c*/ 	.word	0xffffffff


	//   ....[1]....
        /*0030*/ 	.word	0xffffffff


	//   ....[2]....
        /*0034*/ 	.word	0xffffffff


	//   ....[3]....
        /*0038*/ 	.word	0xffffffff


	//   ....[4]....
        /*003c*/ 	.word	0xffffffff


	//   ....[5]....
        /*0040*/ 	.word	0xffffffff


	//   ....[6]....
        /*0044*/ 	.word	0xffffffff


	//   ....[7]....
        /*0048*/ 	.word	0xffffffff


	//   ....[8]....
        /*004c*/ 	.word	0xffffffff


	//   ....[9]....
        /*0050*/ 	.word	0xffffffff


	//   ....[10]....
        /*0054*/ 	.word	0x0500008a


	//   ....[11]....
        /*0058*/ 	.word	0x0500008a


	//   ....[12]....
        /*005c*/ 	.word	0x0500008a


	//   ....[13]....
        /*0060*/ 	.word	0x0500008a


	//   ....[14]....
        /*0064*/ 	.word	0x0500008a


	//   ....[15]....
        /*0068*/ 	.word	0x0500008a


	//   ....[16]....
        /*006c*/ 	.word	0x0500008a


	//   ....[17]....
        /*0070*/ 	.word	0x0500008a


	//   ....[18]....
        /*0074*/ 	.word	0x0500008a


	//   ....[19]....
        /*0078*/ 	.word	0x0500008a


	//----- nvinfo : EIATTR_COOP_GROUP_INSTR_OFFSETS
	.align		4
.L_1637:
        /*007c*/ 	.byte	0x04, 0x28
        /*007e*/ 	.short	(.L_1639 - .L_1638)


	//   ....[0]....
.L_1638:
        /*0080*/ 	.word	0x00001aa0


	//   ....[1]....
        /*0084*/ 	.word	0x00001ab0


	//   ....[2]....
        /*0088*/ 	.word	0x00001ae0


	//   ....[3]....
        /*008c*/ 	.word	0x00001af0


	//   ....[4]....
        /*0090*/ 	.word	0x00001b20


	//   ....[5]....
        /*0094*/ 	.word	0x00001b30


	//   ....[6]....
        /*0098*/ 	.word	0x00001b60


	//   ....[7]....
        /*009c*/ 	.word	0x00001b70


	//   ....[8]....
        /*00a0*/ 	.word	0x00001ba0


	//   ....[9]....
        /*00a4*/ 	.word	0x00001bb0


	//   ....[10]....
        /*00a8*/ 	.word	0x00003620


	//   ....[11]....
        /*00ac*/ 	.word	0x00003670


	//   ....[12]....
        /*00b0*/ 	.word	0x000036e0


	//   ....[13]....
        /*00b4*/ 	.word	0x00003740


	//   ....[14]....
        /*00b8*/ 	.word	0x000037b0


	//   ....[15]....
        /*00bc*/ 	.word	0x00003810


	//   ....[16]....
        /*00c0*/ 	.word	0x00003880


	//   ....[17]....
        /*00c4*/ 	.word	0x000038e0


	//   ....[18]....
        /*00c8*/ 	.word	0x00003950


	//   ....[19]....
        /*00cc*/ 	.word	0x000039b0


	//----- nvinfo : EIATTR_EXIT_INSTR_OFFSETS
	.align		4
.L_1639:
        /*00d0*/ 	.byte	0x04, 0x1c
        /*00d2*/ 	.short	(.L_1641 - .L_1640)


	//   ....[0]....
.L_1640:
        /*00d4*/ 	.word	0x000034f0


	//   ....[1]....
        /*00d8*/ 	.word	0x000035c0


	//----- nvinfo : EIATTR_MAX_THREADS
	.align		4
.L_1641:
        /*00dc*/ 	.byte	0x04, 0x05
        /*00de*/ 	.short	(.L_1643 - .L_1642)
.L_1642:
        /*00e0*/ 	.word	0x00000100
        /*00e4*/ 	.word	0x00000001
        /*00e8*/ 	.word	0x00000001


	//----- nvinfo : EIATTR_CRS_STACK_SIZE
	.align		4
.L_1643:
        /*00ec*/ 	.byte	0x04, 0x1e
        /*00ee*/ 	.short	(.L_1645 - .L_1644)
.L_1644:
        /*00f0*/ 	.word	0x00000000


	//----- nvinfo : EIATTR_CBANK_PARAM_SIZE
	.align		4
.L_1645:
        /*00f4*/ 	.byte	0x03, 0x19
        /*00f6*/ 	.short	0x0128


	//----- nvinfo : EIATTR_PARAM_CBANK
	.align		4
        /*00f8*/ 	.byte	0x04, 0x0a
        /*00fa*/ 	.short	(.L_1647 - .L_1646)
	.align		4
.L_1646:
        /*00fc*/ 	.word	index@(.nv.constant0._ZN10layer_norm13ln_bwd_kernelINS_13Kernel_traitsI6__halfS2_S2_S2_fjLj6144ELj1ELj1ELj8ELj16ENS_18Kernel_traits_baseILj6144ES2_S2_S2_S2_fjLj256EEEEELb0ELb1ELb0ELb0EEEvNS_9BwdParamsE)
        /*0100*/ 	.short	0x0210
        /*0102*/ 	.short	0x0128


	//----- nvinfo : EIATTR_SW_WAR
	.align		4
.L_1647:
        /*0104*/ 	.byte	0x04, 0x36
        /*0106*/ 	.short	(.L_1649 - .L_1648)
.L_1648:
        /*0108*/ 	.word	0x00000008
.L_1649:


//--------------------- .nv.info._ZN10layer_norm13ln_bwd_kernelINS_13Kernel_traitsI6__halfS2_S2_S2_fjLj6144ELj1ELj1ELj8ELj16ENS_18Kernel_traits_baseILj6144ES2_S2_S2_S2_fjLj256EEEEELb0ELb1ELb0ELb1EEEvNS_9BwdParamsE --------------------------
	.section	.nv.info._ZN10layer_norm13ln_bwd_kernelINS_13Kernel_traitsI6__halfS2_S2_S2_fjLj6144ELj1ELj1ELj8ELj16ENS_18Kernel_traits_baseILj6144ES2_S2_S2_S2_fjLj256EEEEELb0ELb1ELb0ELb1EEEvNS_9BwdParamsE,"",@"SHT_CUDA_INFO"
	.sectionflags	@""
	.align	4


	//----- nvinfo : EIATTR_CUDA_API_VERSION
	.align		4
        /*0000*/ 	.byte	0x04, 0x37
        /*0002*/ 	.short	(.L_1651 - .L_1650)
.L_1650:
        /*0004*/ 	.word	0x00000082


	//----- nvinfo : EIATTR_KPARAM_INFO
	.align		4
.L_1651:
        /*0008*/ 	.byte	0x04, 0x17
        /*000a*/ 	.short	(.L_1653 - .L_1652)
.L_1652:
        /*000c*/ 	.word	0x00000000
        /*0010*/ 	.short	0x0000
        /*0012*/ 	.short	0x0000
        /*0014*/ 	.byte	0x00, 0xf0, 0xa1, 0x04


	//----- nvinfo : EIATTR_SPARSE_MMA_MASK
	.align		4
.L_1653:
        /*0018*/ 	.byte	0x03, 0x50
        /*001a*/ 	.short	0x0000


	//----- nvinfo : EIATTR_MAXREG_COUNT
	.align		4
        /*001c*/ 	.byte	0x03, 0x1b
        /*001e*/ 	.short	0x00ff


	//----- nvinfo : EIATTR_NUM_BARRIERS
	.align		4
        /*0020*/ 	.byte	0x02, 0x4c
        /*0022*/ 	.byte	0x01
	.zero		1


	//----- nvinfo : EIATTR_MERCURY_ISA_VERSION
	.align		4
        /*0024*/ 	.byte	0x03, 0x5f
        /*0026*/ 	.short	0x0101


	//----- nvinfo : EIATTR_COOP_GROUP_MASK_REGIDS
	.align		4
        /*0028*/ 	.byte	0x04, 0x29
        /*002a*/ 	.short	(.L_1655 - .L_1654)


	//   ....[0]....
.L_1654:
        /*002c*/ 	.word	0xffffffff


	//   ....[1]....
        /*0030*/ 	.word	0xffffffff


	//   ....[2]....
        /*0034*/ 	.word	0xffffffff


	//   ....[3]....
        /*0038*/ 	.word	0xffffffff


	//   ....[4]....
        /*003c*/ 	.word	0xffffffff


	//   ....[5]....
        /*0040*/ 	.word	0xffffffff


	//   ....[6]....
        /*0044*/ 	.word	0xffffffff


	//   ....[7]....
        /*0048*/ 	.word	0xffffffff


	//   ....[8]....
        /*004c*/ 	.word	0xffffffff


	//   ....[9]....
        /*0050*/ 	.word	0xffffffff


	//   ....[10]....
        /*0054*/ 	.word	0x05000054


	//   ....[11]....
        /*0058*/ 	.word	0x05000054


	//   ....[12]....
        /*005c*/ 	.word	0x05000054


	//   ....[13]....
        /*0060*/ 	.word	0x05000054


	//   ....[14]....
        /*0064*/ 	.word	0x05000054


	//   ....[15]....
        /*0068*/ 	.word	0x05000054


	//   ....[16]....
        /*006c*/ 	.word	0x05000054


	//   ....[17]....
        /*0070*/ 	.word	0x05000054


	//   ....[18]....
        /*0074*/ 	.word	0x05000054


	//   ....[19]....
        /*0078*/ 	.word	0x05000054


	//----- nvinfo : EIATTR_COOP_GROUP_INSTR_OFFSETS
	.align		4
.L_1655:
        /*007c*/ 	.byte	0x04, 0x28
        /*007e*/ 	.short	(.L_1657 - .L_1656)


	//   ....[0]....
.L_1656:
        /*0080*/ 	.word	0x00001a60


	//   ....[1]....
        /*0084*/ 	.word	0x00001a70


	//   ....[2]....
        /*0088*/ 	.word	0x00001aa0


	//   ....[3]....
        /*008c*/ 	.word	0x00001ab0


	//   ....[4]....
        /*0090*/ 	.word	0x00001af0


	//   ....[5]....
        /*0094*/ 	.word	0x00001b10


	//   ....[6]....
        /*0098*/ 	.word	0x00001b40


	//   ....[7]....
        /*009c*/ 	.word	0x00001b50


	//   ....[8]....
        /*00a0*/ 	.word	0x00001b90


	//   ....[9]....
        /*00a4*/ 	.word	0x00001bb0


	//   ....[10]....
        /*00a8*/ 	.word	0x000036f0


	//   ....[11]....
        /*00ac*/ 	.word	0x00003740


	//   ....[12]....
        /*00b0*/ 	.word	0x000037b0


	//   ....[13]....
        /*00b4*/ 	.word	0x00003810


	//   ....[14]....
        /*00b8*/ 	.word	0x00003890


	//   ....[15]....
        /*00bc*/ 	.word	0x00003900


	//   ....[16]....
        /*00c0*/ 	.word	0x00003970


	//   ....[17]....
        /*00c4*/ 	.word	0x000039d0


	//   ....[18]....
        /*00c8*/ 	.word	0x00003a50


	//   ....[19]....
        /*00cc*/ 	.word	0x00003ac0


	//----- nvinfo : EIATTR_EXIT_INSTR_OFFSETS
	.align		4
.L_1657:
        /*00d0*/ 	.byte	0x04, 0x1c
        /*00d2*/ 	.short	(.L_1659 - .L_1658)


	//   ....[0]....
.L_1658:
        /*00d4*/ 	.word	0x00003690


	//----- nvinfo : EIATTR_MAX_THREADS
	.align		4
.L_1659:
        /*00d8*/ 	.byte	0x04, 0x05
        /*00da*/ 	.short	(.L_1661 - .L_1660)
.L_1660:
        /*00dc*/ 	.word	0x00000100
        /*00e0*/ 	.word	0x00000001
        /*00e4*/ 	.word	0x00000001


	//----- nvinfo : EIATTR_CRS_STACK_SIZE
	.align		4
.L_1661:
        /*00e8*/ 	.byte	0x04, 0x1e
        /*00ea*/ 	.short	(.L_1663 - .L_1662)
.L_1662:
        /*00ec*/ 	.word	0x00000000


	//----- nvinfo : EIATTR_CBANK_PARAM_SIZE
	.align		4
.L_1663:
        /*00f0*/ 	.byte	0x03, 0x19
        /*00f2*/ 	.short	0x0128


	//----- nvinfo : EIATTR_PARAM_CBANK
	.align		4
        /*00f4*/ 	.byte	0x04, 0x0a
        /*00f6*/ 	.short	(.L_1665 - .L_1664)
	.align		4
.L_1664:
        /*00f8*/ 	.word	index@(.nv.constant0._ZN10layer_norm13ln_bwd_kernelINS_13Kernel_traitsI6__halfS2_S2_S2_fjLj6144ELj1ELj1ELj8ELj16ENS_18Kernel_traits_baseILj6144ES2_S2_S2_S2_fjLj256EEEEELb0ELb1ELb0ELb1EEEvNS_9BwdParamsE)
        /*00fc*/ 	.short	0x0210
        /*00fe*/ 	.short	0x0128


	//----- nvinfo : EIATTR_SW_WAR
	.align		4
.L_1665:
        /*0100*/ 	.byte	0x04, 0x36
        /*0102*/ 	.short	(.L_1667 - .L_1666)
.L_1666:
        /*0104*/ 	.word	0x00000008
.L_1667:


//--------------------- .nv.info._ZN10layer_norm13ln_bwd_kernelINS_13Kernel_traitsI6__halfS2_S2_S2_fjLj6144ELj1ELj1ELj8ELj16ENS_18Kernel_traits_baseILj6144ES2_S2_S2_S2_fjLj256EEEEELb0ELb1ELb1ELb0EEEvNS_9BwdParamsE --------------------------
	.section	.nv.info._ZN10layer_norm13ln_bwd_kernelINS_13Kernel_traitsI6__halfS2_S2_S2_fjLj6144ELj1ELj1ELj8ELj16ENS_18Kernel_traits_baseILj6144ES2_S2_S2_S2_fjLj256EEEEELb0ELb1ELb1ELb0EEEvNS_9BwdParamsE,"",@"SHT_CUDA_INFO"
	.sectionflags	@""
	.align	4


	//----- nvinfo : EIATTR_CUDA_API_VERSION
	.align		4
        /*0000*/ 	.byte	0x04, 0x37
        /*0002*/ 	.short	(.L_1669 - .L_1668)
.L_1668:
        /*0004*/ 	.word	0x00000082


	//----- nvinfo : EIATTR_KPARAM_INFO
	.align		4
.L_1669:
        /*0008*/ 	.byte	0x04, 0x17
        /*000a*/ 	.short	(.L_1671 - .L_1670)
.L_1670:
        /*000c*/ 	.word	0x00000000
        /*0010*/ 	.short	0x0000
        /*0012*/ 	.short	0x0000
        /*0014*/ 	.byte	0x00, 0xf0, 0xa1, 0x04


	//----- nvinfo : EIATTR_SPARSE_MMA_MASK
	.align		4
.L_1671:
        /*0018*/ 	.byte	0x03, 0x50
        /*001a*/ 	.short	0x0000


	//----- nvinfo : EIATTR_MAXREG_COUNT
	.align		4
        /*001c*/ 	.byte	0x03, 0x1b
        /*001e*/ 	.short	0x00ff


	//----- nvinfo : EIATTR_NUM_BARRIERS
	.align		4
        /*0020*/ 	.byte	0x02, 0x4c
        /*0022*/ 	.byte	0x01
	.zero		1


	//----- nvinfo : EIATTR_MERCURY_ISA_VERSION
	.align		4
        /*0024*/ 	.byte	0x03, 0x5f
        /*0026*/ 	.short	0x0101


	//----- nvinfo : EIATTR_COOP_GROUP_MASK_REGIDS
	.align		4
        /*0028*/ 	.byte	0x04, 0x29
        /*002a*/ 	.short	(.L_1673 - .L_1672)


	//   ....[0]....
.L_1672:
        /*002c*/ 	.word	0xffffffff


	//   ....[1]....
        /*0030*/ 	.word	0xffffffff


	//   ....[2]....
        /*0034*/ 	.word	0xffffffff


	//   ....[3]....
        /*0038*/ 	.word	0xffffffff


	//   ....[4]....
        /*003c*/ 	.word	0xffffffff


	//   ....[5]....
        /*0040*/ 	.word	0xffffffff


	//   ....[6]....
        /*0044*/ 	.word	0xffffffff


	//   ....[7]....
        /*0048*/ 	.word	0xffffffff


	//   ....[8]....
        /*004c*/ 	.word	0xffffffff


	//   ....[9]....
        /*0050*/ 	.word	0xffffffff


	//   ....[10]....
        /*0054*/ 	.word	0x0500008e


	//   ....[11]....
        /*0058*/ 	.word	0x0500008e


	//   ....[12]....
        /*005c*/ 	.word	0x0500008e


	//   ....[13]....
        /*0060*/ 	.word	0x0500008e


	//   ....[14]....
        /*0064*/ 	.word	0x0500008e


	//   ....[15]....
        /*0068*/ 	.word	0x0500008e


	//   ....[16]....
        /*006c*/ 	.word	0x0500008e


	//   ....[17]....
        /*0070*/ 	.word	0x0500008e


	//   ....[18]....
        /*0074*/ 	.word	0x0500008e


	//   ....[19]....
        /*0078*/ 	.word	0x0500008e


	//----- nvinfo : EIATTR_COOP_GROUP_INSTR_OFFSETS
	.align		4
.L_1673:
        /*007c*/ 	.byte	0x04, 0x28
        /*007e*/ 	.short	(.L_1675 - .L_1674)


	//   ....[0]....
.L_1674:
        /*0080*/ 	.word	0x00001cd0


	//   ....[1]....
        /*0084*/ 	.word	0x00001ce0


	//   ....[2]....
        /*0088*/ 	.word	0x00001d10


	//   ....[3]....
        /*008c*/ 	.word	0x00001d20


	//   ....[4]....
        /*0090*/ 	.word	0x00001d50


	//   ....[5]....
        /*0094*/ 	.word	0x00001d60


	//   ....[6]....
        /*0098*/ 	.word	0x00001d90


	//   ....[7]....
        /*009c*/ 	.word	0x00001da0


	//   ....[8]....
        /*00a0*/ 	.word	0x00001dd0


	//   ....[9]....
        /*00a4*/ 	.word	0x00001de0


	//   ....[10]....
        /*00a8*/ 	.word	0x00004b80


	//   ....[11]....
        /*00ac*/ 	.word	0x00004bd0


	//   ....[12]....
        /*00b0*/ 	.word	0x00004c40


	//   ....[13]....
        /*00b4*/ 	.word	0x00004ca0


	//   ....[14]....
        /*00b8*/ 	.word	0x00004d10


	//   ....[15]....
        /*00bc*/ 	.word	0x00004d70


	//   ....[16]....
        /*00c0*/ 	.word	0x00004de0


	//   ....[17]....
        /*00c4*/ 	.word	0x00004e40


	//   ....[18]....
        /*00c8*/ 	.word	0x00004eb0


	//   ....[19]....
        /*00cc*/ 	.word	0x00004f10


	//----- nvinfo : EIATTR_EXIT_INSTR_OFFSETS
	.align		4
.L_1675:
        /*00d0*/ 	.byte	0x04, 0x1c
        /*00d2*/ 	.short	(.L_1677 - .L_1676)


	//   ....[0]....
.L_1676:
        /*00d4*/ 	.word	0x00004a50


	//   ....[1]....
        /*00d8*/ 	.word	0x00004b20


	//----- nvinfo : EIATTR_MAX_THREADS
	.align		4
.L_1677:
        /*00dc*/ 	.byte	0x04, 0x05
        /*00de*/ 	.short	(.L_1679 - .L_1678)
.L_1678:
        /*00e0*/ 	.word	0x00000100
        /*00e4*/ 	.word	0x00000001
        /*00e8*/ 	.word	0x00000001


	//----- nvinfo : EIATTR_CRS_STACK_SIZE
	.align		4
.L_1679:
        /*00ec*/ 	.byte	0x04, 0x1e
        /*00ee*/ 	.short	(.L_1681 - .L_1680)
.L_1680:
        /*00f0*/ 	.word	0x00000000


	//----- nvinfo : EIATTR_CBANK_PARAM_SIZE
	.align		4
.L_1681:
        /*00f4*/ 	.byte	0x03, 0x19
        /*00f6*/ 	.short	0x0128


	//----- nvinfo : EIATTR_PARAM_CBANK
	.align		4
        /*00f8*/ 	.byte	0x04, 0x0a
        /*00fa*/ 	.short	(.L_1683 - .L_1682)
	.align		4
.L_1682:
        /*00fc*/ 	.word	index@(.nv.constant0._ZN10layer_norm13ln_bwd_kernelINS_13Kernel_traitsI6__halfS2_S2_S2_fjLj6144ELj1ELj1ELj8ELj16ENS_18Kernel_traits_baseILj6144ES2_S2_S2_S2_fjLj256EEEEELb0ELb1ELb1ELb0EEEvNS_9BwdParamsE)
        /*0100*/ 	.short	0x0210
        /*0102*/ 	.short	0x0128


	//----- nvinfo : EIATTR_SW_WAR
	.align		4
.L_1683:
        /*0104*/ 	.byte	0x04, 0x36
        /*0106*/ 	.short	(.L_1685 - .L_1684)
.L_1684:
        /*0108*/ 	.word	0x00000008
.L_1685:


//--------------------- .nv.info._ZN10layer_norm13ln_bwd_kernelINS_13Kernel_traitsI6__halfS2_S2_S2_fjLj6144ELj1ELj1ELj8ELj16ENS_18Kernel_traits_baseILj6144ES2_S2_S2_S2_fjLj256EEEEELb0ELb1ELb1ELb1EEEvNS_9BwdParamsE --------------------------
	.section	.nv.info._ZN10layer_norm13ln_bwd_kernelINS_13Kernel_traitsI6__halfS2_S2_S2_fjLj6144ELj1ELj1ELj8ELj16ENS_18Kernel_traits_baseILj6144ES2_S2_S2_S2_fjLj256EEEEELb0ELb1ELb1ELb1EEEvNS_9BwdParamsE,"",@"SHT_CUDA_INFO"
	.sectionflags	@""
	.align	4


	//----- nvinfo : EIATTR_CUDA_API_VERSION
	.align		4
        /*0000*/ 	.byte	0x04, 0x37
        /*0002*/ 	.short	(.L_1687 - .L_1686)
.L_1686:
        /*0004*/ 	.word	0x00000082


	//----- nvinfo : EIATTR_KPARAM_INFO
	.align		4
.L_1687:
        /*0008*/ 	.byte	0x04, 0x17
        /*000a*/ 	.short	(.L_1689 - .L_1688)
.L_1688:
        /*000c*/ 	.word	0x00000000
        /*0010*/ 	.short	0x0000
        /*0012*/ 	.short	0x0000
        /*0014*/ 	.byte	0x00, 0xf0, 0xa1, 0x04


	//----- nvinfo : EIATTR_SPARSE_MMA_MASK
	.align		4
.L_1689:
        /*0018*/ 	.byte	0x03, 0x50
        /*001a*/ 	.short	0x0000


	//----- nvinfo : EIATTR_MAXREG_COUNT
	.align		4
        /*001c*/ 	.byte	0x03, 0x1b
        /*001e*/ 	.short	0x00ff


	//----- nvinfo : EIATTR_NUM_BARRIERS
	.align		4
        /*0020*/ 	.byte	0x02, 0x4c
        /*0022*/ 	.byte	0x01
	.zero		1


	//----- nvinfo : EIATTR_MERCURY_ISA_VERSION
	.align		4
        /*0024*/ 	.byte	0x03, 0x5f
        /*0026*/ 	.short	0x0101


	//----- nvinfo : EIATTR_COOP_GROUP_MASK_REGIDS
	.align		4
        /*0028*/ 	.byte	0x04, 0x29
        /*002a*/ 	.short	(.L_1691 - .L_1690)


	//   ....[0]....
.L_1690:
        /*002c*/ 	.word	0xffffffff


	//   ....[1]....
        /*0030*/ 	.word	0xffffffff


	//   ....[2]....
        /*0034*/ 	.word	0xffffffff


	//   ....[3]....
        /*0038*/ 	.word	0xffffffff


	//   ....[4]....
        /*003c*/ 	.word	0xffffffff


	//   ....[5]....
        /*0040*/ 	.word	0xffffffff


	//   ....[6]....
        /*0044*/ 	.word	0xffffffff


	//   ....[7]....
        /*0048*/ 	.word	0xffffffff


	//   ....[8]....
        /*004c*/ 	.word	0xffffffff


	//   ....[9]....
        /*0050*/ 	.word	0xffffffff


	//   ....[10]....
        /*0054*/ 	.word	0x05000096


	//   ....[11]....
        /*0058*/ 	.word	0x05000096


	//   ....[12]....
        /*005c*/ 	.word	0x05000096


	//   ....[13]....
        /*0060*/ 	.word	0x05000096


	//   ....[14]....
        /*0064*/ 	.word	0x05000096


	//   ....[15]....
        /*0068*/ 	.word	0x05000096


	//   ....[16]....
        /*006c*/ 	.word	0x05000096


	//   ....[17]....
        /*0070*/ 	.word	0x05000096


	//   ....[18]....
        /*0074*/ 	.word	0x05000096


	//   ....[19]....
        /*0078*/ 	.word	0x05000096


	//----- nvinfo : EIATTR_COOP_GROUP_INSTR_OFFSETS
	.align		4
.L_1691:
        /*007c*/ 	.byte	0x04, 0x28
        /*007e*/ 	.short	(.L_1693 - .L_1692)


	//   ....[0]....
.L_1692:
        /*0080*/ 	.word	0x00001a40


	//   ....[1]....
        /*0084*/ 	.word	0x00001a50


	//   ....[2]....
        /*0088*/ 	.word	0x00001a80


	//   ....[3]....
        /*008c*/ 	.word	0x00001a90


	//   ....[4]....
        /*0090*/ 	.word	0x00001ac0


	//   ....[5]....
        /*0094*/ 	.word	0x00001ad0


	//   ....[6]....
        /*0098*/ 	.word	0x00001b00


	//   ....[7]....
        /*009c*/ 	.word	0x00001b10


	//   ....[8]....
        /*00a0*/ 	.word	0x00001b40


	//   ....[9]....
        /*00a4*/ 	.word	0x00001b50


	//   ....[10]....
        /*00a8*/ 	.word	0x00004700


	//   ....[11]....
        /*00ac*/ 	.word	0x00004750


	//   ....[12]....
        /*00b0*/ 	.word	0x000047c0


	//   ....[13]....
        /*00b4*/ 	.word	0x00004820


	//   ....[14]....
        /*00b8*/ 	.word	0x00004890


	//   ....[15]....
        /*00bc*/ 	.word	0x000048f0


	//   ....[16]....
        /*00c0*/ 	.word	0x00004960


	//   ....[17]....
        /*00c4*/ 	.word	0x000049c0


	//   ....[18]....
        /*00c8*/ 	.word	0x00004a30


	//   ....[19]....
        /*00cc*/ 	.word	0x00004a90


	//----- nvinfo : EIATTR_EXIT_INSTR_OFFSETS
	.align		4
.L_1693:
        /*00d0*/ 	.byte	0x04, 0x1c
        /*00d2*/ 	.short	(.L_1695 - .L_1694)


	//   ....[0]....
.L_1694:
        /*00d4*/ 	.word	0x000046a0


	//----- nvinfo : EIATTR_MAX_THREADS
	.align		4
.L_1695:
        /*00d8*/ 	.byte	0x04, 0x05
        /*00da*/ 	.short	(.L_1697 - .L_1696)
.L_1696:
        /*00dc*/ 	.word	0x00000100
        /*00e0*/ 	.word	0x00000001
        /*00e4*/ 	.word	0x00000001


	//----- nvinfo : EIATTR_CRS_STACK_SIZE
	.align		4
.L_1697:
        /*00e8*/ 	.byte	0x04, 0x1e
        /*00ea*/ 	.short	(.L_1699 - .L_1698)
.L_1698:
        /*00ec*/ 	.word	0x00000000


	//----- nvinfo : EIATTR_CBANK_PARAM_SIZE
	.align		4
.L_1699:
        /*00f0*/ 	.byte	0x03, 0x19
        /*00f2*/ 	.short	0x0128


	//----- nvinfo : EIATTR_PARAM_CBANK
	.align		4
        /*00f4*/ 	.byte	0x04, 0x0a
        /*00f6*/ 	.short	(.L_1701 - .L_1700)
	.align		4
.L_1700:
        /*00f8*/ 	.word	index@(.nv.constant0._ZN10layer_norm13ln_bwd_kernelINS_13Kernel_traitsI6__halfS2_S2_S2_fjLj6144ELj1ELj1ELj8ELj16ENS_18Kernel_traits_baseILj6144ES2_S2_S2_S2_fjLj256EEEEELb0ELb1ELb1ELb1EEEvNS_9BwdParamsE)
        /*00fc*/ 	.short	0x0210
        /*00fe*/ 	.short	0x0128


	//----- nvinfo : EIATTR_SW_WAR
	.align		4
.L_1701:
        /*0100*/ 	.byte	0x04, 0x36
        /*0102*/ 	.short	(.L_1703 - .L_1702)
.L_1702:
        /*0104*/ 	.word	0x00000008
.L_1703:


//--------------------- .nv.info._ZN10layer_norm13ln_bwd_kernelINS_13Kernel_traitsI6__halfS2_S2_S2_fjLj6144ELj1ELj1ELj8ELj16ENS_18Kernel_traits_baseILj6144ES2_S2_S2_S2_fjLj256EEEEELb1ELb0ELb0ELb0EEEvNS_9BwdParamsE --------------------------
	.section	.nv.info._ZN10layer_norm13ln_bwd_kernelINS_13Kernel_traitsI6__halfS2_S2_S2_fjLj6144ELj1ELj1ELj8ELj16ENS_18Kernel_traits_baseILj6144ES2_S2_S2_S2_fjLj256EEEEELb1ELb0ELb0ELb0EEEvNS_9BwdParamsE,"",@"SHT_CUDA_INFO"
	.sectionflags	@""
	.align	4


	//----- nvinfo : EIATTR_CUDA_API_VERSION
	.align		4
        /*0000*/ 	.byte	0x04, 0x37
        /*0002*/ 	.short	(.L_1705 - .L_1704)
.L_1704:
        /*0004*/ 	.word	0x00000082


	//----- nvinfo : EIATTR_KPARAM_INFO
	.align		4
.L_1705:
        /*0008*/ 	.byte	0x04, 0x17
        /*000a*/ 	.short	(.L_1707 - .L_1706)
.L_1706:
        /*000c*/ 	.word	0x00000000
        /*0010*/ 	.short	0x0000
        /*0012*/ 	.short	0x0000
        /*0014*/ 	.byte	0x00, 0xf0, 0xa1, 0x04


	//----- nvinfo : EIATTR_SPARSE_MMA_MASK
	.align		4
.L_1707:
        /*0018*/ 	.byte	0x03, 0x50
        /*001a*/ 	.short	0x0000


	//----- nvinfo : EIATTR_MAXREG_COUNT
	.align		4
        /*001c*/ 	.byte	0x03, 0x1b
        /*001e*/ 	.short	0x00ff


	//----- nvinfo : EIATTR_NUM_BARRIERS
	.align		4
        /*0020*/ 	.byte	0x02, 0x4c
        /*0022*/ 	.byte	0x01
	.zero		1


	//----- nvinfo : EIATTR_MERCURY_ISA_VERSION
	.align		4
        /*0024*/ 	.byte	0x03, 0x5f
        /*0026*/ 	.short	0x0101


	//----- nvinfo : EIATTR_COOP_GROUP_MASK_REGIDS
	.align		4
        /*0028*/ 	.byte	0x04, 0x29
        /*002a*/ 	.short	(.L_1709 - .L_1708)


	//   ....[0]....
.L_1708:
        /*002c*/ 	.word	0xffffffff


	//   ....[1]....
        /*0030*/ 	.word	0xffffffff


	//   ....[2]....
        /*0034*/ 	.word	0xffffffff


	//   ....[3]....
        /*0038*/ 	.word	0xffffffff


	//   ....[4]....
        /*003c*/ 	.word	0xffffffff


	//   ....[5]....
        /*0040*/ 	.word	0xffffffff


	//   ....[6]....
        /*0044*/ 	.word	0xffffffff


	//   ....[7]....
        /*0048*/ 	.word	0xffffffff


	//   ....[8]....
        /*004c*/ 	.word	0xffffffff


	//   ....[9]....
        /*0050*/ 	.word	0xffffffff


	//   ....[10]....
        /*0054*/ 	.word	0x0500004e


	//   ....[11]....
        /*0058*/ 	.word	0x0500004e


	//   ....[12]....
        /*005c*/ 	.word	0x0500004e


	//   ....[13]....
        /*0060*/ 	.word	0x0500004e


	//   ....[14]....
        /*0064*/ 	.word	0x0500004e


	//   ....[15]....
        /*0068*/ 	.word	0x0500004e


	//   ....[16]....
        /*006c*/ 	.word	0x0500004e


	//   ....[17]....
        /*0070*/ 	.word	0x0500004e


	//   ....[18]....
        /*0074*/ 	.word	0x0500004e


	//   ....[19]....
        /*0078*/ 	.word	0x0500004e


	//----- nvinfo : EIATTR_COOP_GROUP_INSTR_OFFSETS
	.align		4
.L_1709:
        /*007c*/ 	.byte	0x04, 0x28
        /*007e*/ 	.short	(.L_1711 - .L_1710)


	//   ....[0]....
.L_1710:
        /*0080*/ 	.word	0x00001870


	//   ....[1]....
        /*0084*/ 	.word	0x00001880


	//   ....[2]....
        /*0088*/ 	.word	0x000018b0


	//   ....[3]....
        /*008c*/ 	.word	0x000018c0


	//   ....[4]....
        /*0090*/ 	.word	0x000018f0


	//   ....[5]....
        /*0094*/ 	.word	0x00001900


	//   ....[6]....
        /*0098*/ 	.word	0x00001930


	//   ....[7]....
        /*009c*/ 	.word	0x00001940


	//   ....[8]....
        /*00a0*/ 	.word	0x00001970


	//   ....[9]....
        /*00a4*/ 	.word	0x00001980


	//   ....[10]....
        /*00a8*/ 	.word	0x00003320


	//   ....[11]....
        /*00ac*/ 	.word	0x00003380


	//   ....[12]....
        /*00b0*/ 	.word	0x000033e0


	//   ....[13]....
        /*00b4*/ 	.word	0x00003440


	//   ....[14]....
        /*00b8*/ 	.word	0x000034b0


	//   ....[15]....
        /*00bc*/ 	.word	0x00003510


	//   ....[16]....
        /*00c0*/ 	.word	0x00003580


	//   ....[17]....
        /*00c4*/ 	.word	0x000035e0


	//   ....[18]....
        /*00c8*/ 	.word	0x00003650


	//   ....[19]....
        /*00cc*/ 	.word	0x000036b0


	//----- nvinfo : EIATTR_EXIT_INSTR_OFFSETS
	.align		4
.L_1711:
        /*00d0*/ 	.byte	0x04, 0x1c
        /*00d2*/ 	.short	(.L_1713 - .L_1712)


	//   ....[0]....
.L_1712:
        /*00d4*/ 	.word	0x00003240


	//   ....[1]....
        /*00d8*/ 	.word	0x000032d0


	//----- nvinfo : EIATTR_MAX_THREADS
	.align		4
.L_1713:
        /*00dc*/ 	.byte	0x04, 0x05
        /*00de*/ 	.short	(.L_1715 - .L_1714)
.L_1714:
        /*00e0*/ 	.word	0x00000100
        /*00e4*/ 	.word	0x00000001
        /*00e8*/ 	.word	0x00000001


	//----- nvinfo : EIATTR_CRS_STACK_SIZE
	.align		4
.L_1715:
        /*00ec*/ 	.byte	0x04, 0x1e
        /*00ee*/ 	.short	(.L_1717 - .L_1716)
.L_1716:
        /*00f0*/ 	.word	0x00000000


	//----- nvinfo : EIATTR_CBANK_PARAM_SIZE
	.align		4
.L_1717:
        /*00f4*/ 	.byte	0x03, 0x19
        /*00f6*/ 	.short	0x0128


	//----- nvinfo : EIATTR_PARAM_CBANK
	.align		4
        /*00f8*/ 	.byte	0x04, 0x0a
        /*00fa*/ 	.short	(.L_1719 - .L_1718)
	.align		4
.L_1718:
        /*00fc*/ 	.word	index@(.nv.constant0._ZN10layer_norm13ln_bwd_kernelINS_13Kernel_traitsI6__halfS2_S2_S2_fjLj6144ELj1ELj1ELj8ELj16ENS_18Kernel_traits_baseILj6144ES2_S2_S2_S2_fjLj256EEEEELb1ELb0ELb0ELb0EEEvNS_9BwdParamsE)
        /*0100*/ 	.short	0x0210
        /*0102*/ 	.short	0x0128


	//----- nvinfo : EIATTR_SW_WAR
	.align		4
.L_1719:
        /*0104*/ 	.byte	0x04, 0x36
        /*0106*/ 	.short	(.L_1721 - .L_1720)
.L_1720:
        /*0108*/ 	.word	0x00000008
.L_1721:


//--------------------- .nv.info._ZN10layer_norm13ln_bwd_kernelINS_13Kernel_traitsI6__halfS2_S2_S2_fjLj6144ELj1ELj1ELj8ELj16ENS_18Kernel_traits_baseILj6144ES2_S2_S2_S2_fjLj256EEEEELb1ELb0ELb0ELb1EEEvNS_9BwdParamsE --------------------------
	.section	.nv.info._ZN10layer_norm13ln_bwd_kernelINS_13Kernel_traitsI6__halfS2_S2_S2_fjLj6144ELj1ELj1ELj8ELj16ENS_18Kernel_traits_baseILj6144ES2_S2_S2_S2_fjLj256EEEEELb1ELb0ELb0ELb1EEEvNS_9BwdParamsE,"",@"SHT_CUDA_INFO"
	.sectionflags	@""
	.align	4


	//----- nvinfo : EIATTR_CUDA_API_VERSION
	.align		4
        /*0000*/ 	.byte	0x04, 0x37
        /*0002*/ 	.short	(.L_1723 - .L_1722)
.L_1722:
        /*0004*/ 	.word	0x00000082


	//----- nvinfo : EIATTR_KPARAM_INFO
	.align		4
.L_1723:
        /*0008*/ 	.byte	0x04, 0x17
        /*000a*/ 	.short	(.L_1725 - .L_1724)
.L_1724:
        /*000c*/ 	.word	0x00000000
        /*0010*/ 	.short	0x0000
        /*0012*/ 	.short	0x0000
        /*0014*/ 	.byte	0x00, 0xf0, 0xa1, 0x04


	//----- nvinfo : EIATTR_SPARSE_MMA_MASK
	.align		4
.L_1725:
        /*0018*/ 	.byte	0x03, 0x50
        /*001a*/ 	.short	0x0000


	//----- nvinfo : EIATTR_MAXREG_COUNT
	.align		4
        /*001c*/ 	.byte	0x03, 0x1b
        /*001e*/ 	.short	0x00ff


	//----- nvinfo : EIATTR_NUM_BARRIERS
	.align		4
        /*0020*/ 	.byte	0x02, 0x4c
        /*0022*/ 	.byte	0x01
	.zero		1


	//----- nvinfo : EIATTR_MERCURY_ISA_VERSION
	.align		4
        /*0024*/ 	.byte	0x03, 0x5f
        /*0026*/ 	.short	0x0101


	//----- nvinfo : EIATTR_COOP_GROUP_MASK_REGIDS
	.align		4
        /*0028*/ 	.byte	0x04, 0x29
        /*002a*/ 	.short	(.L_1727 - .L_1726)


	//   ....[0]....
.L_1726:
        /*002c*/ 	.word	0xffffffff


	//   ....[1]....
        /*0030*/ 	.word	0xffffffff


	//   ....[2]....
        /*0034*/ 	.word	0xffffffff


	//   ....[3]....
        /*0038*/ 	.word	0xffffffff


	//   ....[4]....
        /*003c*/ 	.word	0xffffffff


	//   ....[5]....
        /*0040*/ 	.word	0xffffffff


	//   ....[6]....
        /*0044*/ 	.word	0xffffffff


	//   ....[7]....
        /*0048*/ 	.word	0xffffffff


	//   ....[8]....
        /*004c*/ 	.word	0xffffffff


	//   ....[9]....
        /*0050*/ 	.word	0xffffffff


	//   ....[10]....
        /*0054*/ 	.word	0x0500001c


	//   ....[11]....
        /*0058*/ 	.word	0x0500001c


	//   ....[12]....
        /*005c*/ 	.word	0x0500001c


	//   ....[13]....
        /*0060*/ 	.word	0x0500001c


	//   ....[14]....
        /*0064*/ 	.word	0x0500001c


	//   ....[15]....
        /*0068*/ 	.word	0x0500001c


	//   ....[16]....
        /*006c*/ 	.word	0x0500001c


	//   ....[17]....
        /*0070*/ 	.word	0x0500001c


	//   ....[18]....
        /*0074*/ 	.word	0x0500001c


	//   ....[19]....
        /*0078*/ 	.word	0x0500001c


	//----- nvinfo : EIATTR_COOP_GROUP_INSTR_OFFSETS
	.align		4
.L_1727:
        /*007c*/ 	.byte	0x04, 0x28
        /*007e*/ 	.short	(.L_1729 - .L_1728)


	//   ....[0]....
.L_1728:
        /*0080*/ 	.word	0x00001770


	//   ....[1]....
        /*0084*/ 	.word	0x00001780


	//   ....[2]....
        /*0088*/ 	.word	0x000017b0


	//   ....[3]....
        /*008c*/ 	.word	0x000017c0


	//   ....[4]....
        /*0090*/ 	.word	0x000017f0


	//   ....[5]....
        /*0094*/ 	.word	0x00001800


	//   ....[6]....
        /*0098*/ 	.word	0x00001830


	//   ....[7]....
        /*009c*/ 	.word	0x00001840


	//   ....[8]....
        /*00a0*/ 	.word	0x00001870


	//   ....[9]....
        /*00a4*/ 	.word	0x00001880


	//   ....[10]....
        /*00a8*/ 	.word	0x000032d0


	//   ....[11]....
        /*00ac*/ 	.word	0x00003320


	//   ....[12]....
        /*00b0*/ 	.word	0x00003390


	//   ....[13]....
        /*00b4*/ 	.word	0x000033f0


	//   ....[14]....
        /*00b8*/ 	.word	0x00003460


	//   ....[15]....
        /*00bc*/ 	.word	0x000034c0


	//   ....[16]....
        /*00c0*/ 	.word	0x00003530


	//   ....[17]....
        /*00c4*/ 	.word	0x00003590


	//   ....[18]....
        /*00c8*/ 	.word	0x00003600


	//   ....[19]....
        /*00cc*/ 	.word	0x00003660


	//----- nvinfo : EIATTR_EXIT_INSTR_OFFSETS
	.align		4
.L_1729:
        /*00d0*/ 	.byte	0x04, 0x1c
        /*00d2*/ 	.short	(.L_1731 - .L_1730)


	//   ....[0]....
.L_1730:
        /*00d4*/ 	.word	0x00003270


	//----- nvinfo : EIATTR_MAX_THREADS
	.align		4
.L_1731:
        /*00d8*/ 	.byte	0x04, 0x05
        /*00da*/ 	.short	(.L_1733 - .L_1732)
.L_1732:
        /*00dc*/ 	.word	0x00000100
        /*00e0*/ 	.word	0x00000001
        /*00e4*/ 	.word	0x00000001


	//----- nvinfo : EIATTR_CRS_STACK_SIZE
	.align		4
.L_1733:
        /*00e8*/ 	.byte	0x04, 0x1e
        /*00ea*/ 	.short	(.L_1735 - .L_1734)
.L_1734:
        /*00ec*/ 	.word	0x00000000


	//----- nvinfo : EIATTR_CBANK_PARAM_SIZE
	.align		4
.L_1735:
        /*00f0*/ 	.byte	0x03, 0x19
        /*00f2*/ 	.short	0x0128


	//----- nvinfo : EIATTR_PARAM_CBANK
	.align		4
        /*00f4*/ 	.byte	0x04, 0x0a
        /*00f6*/ 	.short	(.L_1737 - .L_1736)
	.align		4
.L_1736:
        /*00f8*/ 	.word	index@(.nv.constant0._ZN10layer_norm13ln_bwd_kernelINS_13Kernel_traitsI6__halfS2_S2_S2_fjLj6144ELj1ELj1ELj8ELj16ENS_18Kernel_traits_baseILj6144ES2_S2_S2_S2_fjLj256EEEEELb1ELb0ELb0ELb1EEEvNS_9BwdParamsE)
        /*00fc*/ 	.short	0x0210
        /*00fe*/ 	.short	0x0128


	//----- nvinfo : EIATTR_SW_WAR
	.align		4
.L_1737:
        /*0100*/ 	.byte	0x04, 0x36
        /*0102*/ 	.short	(.L_1739 - .L_1738)
.L_1738:
        /*0104*/ 	.word	0x00000008
.L_1739:


//--------------------- .nv.info._ZN10layer_norm22ln_bwd_finalize_kernelINS_22Kernel_traits_finalizeILj6144E6__halfS2_S2_S2_fjLb0ELj1024ELj4ENS_18Kernel_traits_baseILj6144ES2_S2_S2_S2_fjLj1024EEEEELb0ELb0EEEvNS_9BwdParamsE --------------------------
	.section	.nv.info._ZN10layer_norm22ln_bwd_finalize_kernelINS_22Kernel_traits_finalizeILj6144E6__halfS2_S2_S2_fjLb0ELj1024ELj4ENS_18Kernel_traits_baseILj6144ES2_S2_S2_S2_fjLj1024EEEEELb0ELb0EEEvNS_9BwdParamsE,"",@"SHT_CUDA_INFO"
	.sectionflags	@""
	.align	4


	//----- nvinfo : EIATTR_CUDA_API_VERSION
	.align		4
        /*0000*/ 	.byte	0x04, 0x37
        /*0002*/ 	.short	(.L_1741 - .L_1740)
.L_1740:
        /*0004*/ 	.word	0x00000082


	//----- nvinfo : EIATTR_KPARAM_INFO
	.align		4
.L_1741:
        /*0008*/ 	.byte	0x04, 0x17
        /*000a*/ 	.short	(.L_1743 - .L_1742)
.L_1742:
        /*000c*/ 	.word	0x00000000
        /*0010*/ 	.short	0x0000
        /*0012*/ 	.short	0x0000
        /*0014*/ 	.byte	0x00, 0xf0, 0xa1, 0x04


	//----- nvinfo : EIATTR_SPARSE_MMA_MASK
	.align		4
.L_1743:
        /*0018*/ 	.byte	0x03, 0x50
        /*001a*/ 	.short	0x0000


	//----- nvinfo : EIATTR_MAXREG_COUNT
	.align		4
        /*001c*/ 	.byte	0x03, 0x1b
        /*001e*/ 	.short	0x0040


	//----- nvinfo : EIATTR_NUM_BARRIERS
	.align		4
        /*0020*/ 	.byte	0x02, 0x4c
        /*0022*/ 	.byte	0x01
	.zero		1


	//----- nvinfo : EIATTR_MERCURY_ISA_VERSION
	.align		4
        /*0024*/ 	.byte	0x03, 0x5f
        /*0026*/ 	.short	0x0101


	//----- nvinfo : EIATTR_COOP_GROUP_MASK_REGIDS
	.align		4
        /*0028*/ 	.byte	0x04, 0x29
        /*002a*/ 	.short	(.L_1745 - .L_1744)


	//   ....[0]....
.L_1744:
        /*002c*/ 	.word	0xffffffff


	//   ....[1]....
        /*0030*/ 	.word	0xffffffff


	//   ....[2]....
        /*0034*/ 	.word	0xffffffff


	//   ....[3]....
        /*0038*/ 	.word	0xffffffff


	//   ....[4]....
        /*003c*/ 	.word	0xffffffff


	//   ....[5]....
        /*0040*/ 	.word	0xffffffff


	//   ....[6]....
        /*0044*/ 	.word	0xffffffff


	//   ....[7]....
        /*0048*/ 	.word	0xffffffff


	//   ....[8]....
        /*004c*/ 	.word	0xffffffff


	//   ....[9]....
        /*0050*/ 	.word	0xffffffff


	//   ....[10]....
        /*0054*/ 	.word	0x05000013


	//   ....[11]....
        /*0058*/ 	.word	0x05000013


	//   ....[12]....
        /*005c*/ 	.word	0x05000013


	//   ....[13]....
        /*0060*/ 	.word	0x05000013


	//   ....[14]....
        /*0064*/ 	.word	0x05000013


	//   ....[15]....
        /*0068*/ 	.word	0x05000013


	//   ....[16]....
        /*006c*/ 	.word	0x05000013


	//   ....[17]....
        /*0070*/ 	.word	0x05000013


	//   ....[18]....
        /*0074*/ 	.word	0x05000013


	//   ....[19]....
        /*0078*/ 	.word	0x05000013


	//----- nvinfo : EIATTR_COOP_GROUP_INSTR_OFFSETS
	.align		4
.L_1745:
        /*007c*/ 	.byte	0x04, 0x28
        /*007e*/ 	.short	(.L_1747 - .L_1746)


	//   ....[0]....
.L_1746:
        /*0080*/ 	.word	0x000008e0


	//   ....[1]....
        /*0084*/ 	.word	0x000008f0


	//   ....[2]....
        /*0088*/ 	.word	0x00000920


	//   ....[3]....
        /*008c*/ 	.word	0x00000930


	//   ....[4]....
        /*0090*/ 	.word	0x00000960


	//   ....[5]....
        /*0094*/ 	.word	0x00000970


	//   ....[6]....
        /*0098*/ 	.word	0x000009a0


	//   ....[7]....
        /*009c*/ 	.word	0x000009b0


	//   ....[8]....
        /*00a0*/ 	.word	0x000009e0


	//   ....[9]....
        /*00a4*/ 	.word	0x000009f0


	//   ....[10]....
        /*00a8*/ 	.word	0x00000c10


	//   ....[11]....
        /*00ac*/ 	.word	0x00000c80


	//   ....[12]....
        /*00b0*/ 	.word	0x00000cf0


	//   ....[13]....
        /*00b4*/ 	.word	0x00000d60


	//   ....[14]....
        /*00b8*/ 	.word	0x00000dd0


	//   ....[15]....
        /*00bc*/ 	.word	0x00000e30


	//   ....[16]....
        /*00c0*/ 	.word	0x00000ea0


	//   ....[17]....
        /*00c4*/ 	.word	0x00000f10


	//   ....[18]....
        /*00c8*/ 	.word	0x00000f80


	//   ....[19]....
        /*00cc*/ 	.word	0x00000ff0


	//----- nvinfo : EIATTR_EXIT_INSTR_OFFSETS
	.align		4
.L_1747:
        /*00d0*/ 	.byte	0x04, 0x1c
        /*00d2*/ 	.short	(.L_1749 - .L_1748)


	//   ....[0]....
.L_1748:
        /*00d4*/ 	.word	0x00000070


	//   ....[1]....
        /*00d8*/ 	.word	0x00000bb0


	//----- nvinfo : EIATTR_MAX_THREADS
	.align		4
.L_1749:
        /*00dc*/ 	.byte	0x04, 0x05
        /*00de*/ 	.short	(.L_1751 - .L_1750)
.L_1750:
        /*00e0*/ 	.word	0x00000400
        /*00e4*/ 	.word	0x00000001
        /*00e8*/ 	.word	0x00000001


	//----- nvinfo : EIATTR_CRS_STACK_SIZE
	.align		4
.L_1751:
        /*00ec*/ 	.byte	0x04, 0x1e
        /*00ee*/ 	.short	(.L_1753 - .L_1752)
.L_1752:
        /*00f0*/ 	.word	0x00000000


	//----- nvinfo : EIATTR_CBANK_PARAM_SIZE
	.align		4
.L_1753:
        /*00f4*/ 	.byte	0x03, 0x19
        /*00f6*/ 	.short	0x0128


	//----- nvinfo : EIATTR_PARAM_CBANK
	.align		4
        /*00f8*/ 	.byte	0x04, 0x0a
        /*00fa*/ 	.short	(.L_1755 - .L_1754)
	.align		4
.L_1754:
        /*00fc*/ 	.word	index@(.nv.constant0._ZN10layer_norm22ln_bwd_finalize_kernelINS_22Kernel_traits_finalizeILj6144E6__halfS2_S2_S2_fjLb0ELj1024ELj4ENS_18Kernel_traits_baseILj6144ES2_S2_S2_S2_fjLj1024EEEEELb0ELb0EEEvNS_9BwdParamsE)
        /*0100*/ 	.short	0x0210
        /*0102*/ 	.short	0x0128


	//----- nvinfo : EIATTR_SW_WAR
	.align		4
.L_1755:
        /*0104*/ 	.byte	0x04, 0x36
        /*0106*/ 	.short	(.L_1757 - .L_1756)
.L_1756:
        /*0108*/ 	.word	0x00000008
.L_1757:


//--------------------- .nv.info._ZN10layer_norm13ln_bwd_kernelINS_13Kernel_traitsI6__halfS2_S2_S2_fjLj6144ELj1ELj1ELj8ELj16ENS_18Kernel_traits_baseILj6144ES2_S2_S2_S2_fjLj256EEEEELb1ELb0ELb1ELb0EEEvNS_9BwdParamsE --------------------------
	.section	.nv.info._ZN10layer_norm13ln_bwd_kernelINS_13Kernel_traitsI6__halfS2_S2_S2_fjLj6144ELj1ELj1ELj8ELj16ENS_18Kernel_traits_baseILj6144ES2_S2_S2_S2_fjLj256EEEEELb1ELb0ELb1ELb0EEEvNS_9BwdParamsE,"",@"SHT_CUDA_INFO"
	.sectionflags	@""
	.align	4


	//----- nvinfo : EIATTR_CUDA_API_VERSION
	.align		4
        /*0000*/ 	.byte	0x04, 0x37
        /*0002*/ 	.short	(.L_1759 - .L_1758)
.L_1758:
        /*0004*/ 	.word	0x00000082


	//----- nvinfo : EIATTR_KPARAM_INFO
	.align		4
.L_1759:
        /*0008*/ 	.byte	0x04, 0x17
        /*000a*/ 	.short	(.L_1761 - .L_1760)
.L_1760:
        /*000c*/ 	.word	0x00000000
        /*0010*/ 	.short	0x0000
        /*0012*/ 	.short	0x0000
        /*0014*/ 	.byte	0x00, 0xf0, 0xa1, 0x04


	//----- nvinfo : EIATTR_SPARSE_MMA_MASK
	.align		4
.L_1761:
        /*0018*/ 	.byte	0x03, 0x50
        /*001a*/ 	.short	0x0000


	//----- nvinfo : EIATTR_MAXREG_COUNT
	.align		4
        /*001c*/ 	.byte	0x03, 0x1b
        /*001e*/ 	.short	0x00ff


	//----- nvinfo : EIATTR_NUM_BARRIERS
	.align		4
        /*0020*/ 	.byte	0x02, 0x4c
        /*0022*/ 	.byte	0x01
	.zero		1


	//----- nvinfo : EIATTR_MERCURY_ISA_VERSION
	.align		4
        /*0024*/ 	.byte	0x03, 0x5f
        /*0026*/ 	.short	0x0101


	//----- nvinfo : EIATTR_COOP_GROUP_MASK_REGIDS
	.align		4
        /*0028*/ 	.byte	0x04, 0x29
        /*002a*/ 	.short	(.L_1763 - .L_1762)


	//   ....[0]....
.L_1762:
        /*002c*/ 	.word	0xffffffff


	//   ....[1]....
        /*0030*/ 	.word	0xffffffff


	//   ....[2]....
        /*0034*/ 	.word	0xffffffff


	//   ....[3]....
        /*0038*/ 	.word	0xffffffff


	//   ....[4]....
        /*003c*/ 	.word	0xffffffff


	//   ....[5]....
        /*0040*/ 	.word	0xffffffff


	//   ....[6]....
        /*0044*/ 	.word	0xffffffff


	//   ....[7]....
        /*0048*/ 	.word	0xffffffff


	//   ....[8]....
        /*004c*/ 	.word	0xffffffff


	//   ....[9]....
        /*0050*/ 	.word	0xffffffff


	//   ....[10]....
        /*0054*/ 	.word	0x05000052


	//   ....[11]....
        /*0058*/ 	.word	0x05000052


	//   ....[12]....
        /*005c*/ 	.word	0x05000052


	//   ....[13]....
        /*0060*/ 	.word	0x05000052


	//   ....[14]....
        /*0064*/ 	.word	0x05000052


	//   ....[15]....
        /*0068*/ 	.word	0x05000052


	//   ....[16]....
        /*006c*/ 	.word	0x05000052


	//   ....[17]....
        /*0070*/ 	.word	0x05000052


	//   ....[18]....
        /*0074*/ 	.word	0x05000052


	//   ....[19]....
        /*0078*/ 	.word	0x05000052


	//----- nvinfo : EIATTR_COOP_GROUP_INSTR_OFFSETS
	.align		4
.L_1763:
        /*007c*/ 	.byte	0x04, 0x28
        /*007e*/ 	.short	(.L_1765 - .L_1764)


	//   ....[0]....
.L_1764:
        /*0080*/ 	.word	0x00001be0


	//   ....[1]....
        /*0084*/ 	.word	0x00001bf0


	//   ....[2]....
        /*0088*/ 	.word	0x00001c20


	//   ....[3]....
        /*008c*/ 	.word	0x00001c30


	//   ....[4]....
        /*0090*/ 	.word	0x00001c60


	//   ....[5]....
        /*0094*/ 	.word	0x00001c70


	//   ....[6]....
        /*0098*/ 	.word	0x00001ca0


	//   ....[7]....
        /*009c*/ 	.word	0x00001cb0


	//   ....[8]....
        /*00a0*/ 	.word	0x00001ce0


	//   ....[9]....
        /*00a4*/ 	.word	0x00001cf0


	//   ....[10]....
        /*00a8*/ 	.word	0x000048a0


	//   ....[11]....
        /*00ac*/ 	.word	0x000048f0


	//   ....[12]....
        /*00b0*/ 	.word	0x00004960


	//   ....[13]....
        /*00b4*/ 	.word	0x000049c0


	//   ....[14]....
        /*00b8*/ 	.word	0x00004a30


	//   ....[15]....
        /*00bc*/ 	.word	0x00004a90


	//   ....[16]....
        /*00c0*/ 	.word	0x00004b00


	//   ....[17]....
        /*00c4*/ 	.word	0x00004b60


	//   ....[18]....
        /*00c8*/ 	.word	0x00004bd0


	//   ....[19]....
        /*00cc*/ 	.word	0x00004c30


	//----- nvinfo : EIATTR_EXIT_INSTR_OFFSETS
	.align		4
.L_1765:
        /*00d0*/ 	.byte	0x04, 0x1c
        /*00d2*/ 	.short	(.L_1767 - .L_1766)


	//   ....[0]....
.L_1766:
        /*00d4*/ 	.word	0x000047b0


	//   ....[1]....
        /*00d8*/ 	.word	0x00004840


	//----- nvinfo : EIATTR_MAX_THREADS
	.align		4
.L_1767:
        /*00dc*/ 	.byte	0x04, 0x05
        /*00de*/ 	.short	(.L_1769 - .L_1768)
.L_1768:
        /*00e0*/ 	.word	0x00000100
        /*00e4*/ 	.word	0x00000001
        /*00e8*/ 	.word	0x00000001


	//----- nvinfo : EIATTR_CRS_STACK_SIZE
	.align		4
.L_1769:
        /*00ec*/ 	.byte	0x04, 0x1e
        /*00ee*/ 	.short	(.L_1771 - .L_1770)
.L_1770:
        /*00f0*/ 	.word	0x00000000


	//----- nvinfo : EIATTR_CBANK_PARAM_SIZE
	.align		4
.L_1771:
        /*00f4*/ 	.byte	0x03, 0x19
        /*00f6*/ 	.short	0x0128


	//----- nvinfo : EIATTR_PARAM_CBANK
	.align		4
        /*00f8*/ 	.byte	0x04, 0x0a
        /*00fa*/ 	.short	(.L_1773 - .L_1772)
	.align		4
.L_1772:
        /*00fc*/ 	.word	index@(.nv.constant0._ZN10layer_norm13ln_bwd_kernelINS_13Kernel_traitsI6__halfS2_S2_S2_fjLj6144ELj1ELj1ELj8ELj16ENS_18Kernel_traits_baseILj6144ES2_S2_S2_S2_fjLj256EEEEELb1ELb0ELb1ELb0EEEvNS_9BwdParamsE)
        /*0100*/ 	.short	0x0210
        /*0102*/ 	.short	0x0128


	//----- nvinfo : EIATTR_SW_WAR
	.align		4
.L_1773:
        /*0104*/ 	.byte	0x04, 0x36
        /*0106*/ 	.short	(.L_1775 - .L_1774)
.L_1774:
        /*0108*/ 	.word	0x00000008
.L_1775:


//--------------------- .nv.info._ZN10layer_norm22ln_bwd_finalize_kernelINS_22Kernel_traits_finalizeILj6144E6__halfS2_S2_S2_fjLb0ELj1024ELj4ENS_18Kernel_traits_baseILj6144ES2_S2_S2_S2_fjLj1024EEEEELb0ELb1EEEvNS_9BwdParamsE --------------------------
	.section	.nv.info._ZN10layer_norm22ln_bwd_finalize_kernelINS_22Kernel_traits_finalizeILj6144E6__halfS2_S2_S2_fjLb0ELj1024ELj4ENS_18Kernel_traits_baseILj6144ES2_S2_S2_S2_fjLj1024EEEEELb0ELb1EEEvNS_9BwdParamsE,"",@"SHT_CUDA_INFO"
	.sectionflags	@""
	.align	4


	//----- nvinfo : EIATTR_CUDA_API_VERSION
	.align		4
        /*0000*/ 	.byte	0x04, 0x37
        /*0002*/ 	.short	(.L_1777 - .L_1776)
.L_1776:
        /*0004*/ 	.word	0x00000082


	//----- nvinfo : EIATTR_KPARAM_INFO
	.align		4
.L_1777:
        /*0008*/ 	.byte	0x04, 0x17
        /*000a*/ 	.short	(.L_1779 - .L_1778)
.L_1778:
        /*000c*/ 	.word	0x00000000
        /*0010*/ 	.short	0x0000
        /*0012*/ 	.short	0x0000
        /*0014*/ 	.byte	0x00, 0xf0, 0xa1, 0x04


	//----- nvinfo : EIATTR_SPARSE_MMA_MASK
	.align		4
.L_1779:
        /*0018*/ 	.byte	0x03, 0x50
        /*001a*/ 	.short	0x0000


	//----- nvinfo : EIATTR_MAXREG_COUNT
	.align		4
        /*001c*/ 	.byte	0x03, 0x1b
        /*001e*/ 	.short	0x0040


	//----- nvinfo : EIATTR_NUM_BARRIERS
	.align		4
        /*0020*/ 	.byte	0x02, 0x4c
        /*0022*/ 	.byte	0x01
	.zero		1


	//----- nvinfo : EIATTR_MERCURY_ISA_VERSION
	.align		4
        /*0024*/ 	.byte	0x03, 0x5f
        /*0026*/ 	.short	0x0101


	//----- nvinfo : EIATTR_COOP_GROUP_MASK_REGIDS
	.align		4
        /*0028*/ 	.byte	0x04, 0x29
        /*002a*/ 	.short	(.L_1781 - .L_1780)


	//   ....[0]....
.L_1780:
        /*002c*/ 	.word	0xffffffff


	//   ....[1]....
        /*0030*/ 	.word	0xffffffff


	//   ....[2]....
        /*0034*/ 	.word	0xffffffff


	//   ....[3]....
        /*0038*/ 	.word	0xffffffff


	//   ....[4]....
        /*003c*/ 	.word	0xffffffff


	//   ....[5]....
        /*0040*/ 	.word	0xffffffff


	//   ....[6]....
        /*0044*/ 	.word	0xffffffff


	//   ....[7]....
        /*0048*/ 	.word	0xffffffff


	//   ....[8]....
        /*004c*/ 	.word	0xffffffff


	//   ....[9]....
        /*0050*/ 	.word	0xffffffff


	//   ....[10]....
        /*0054*/ 	.word	0x05000011


	//   ....[11]....
        /*0058*/ 	.word	0x05000011


	//   ....[12]....
        /*005c*/ 	.word	0x05000011


	//   ....[13]....
        /*0060*/ 	.word	0x05000011


	//   ....[14]....
        /*0064*/ 	.word	0x05000011


	//   ....[15]....
        /*0068*/ 	.word	0x05000011


	//   ....[16]....
        /*006c*/ 	.word	0x05000011


	//   ....[17]....
        /*0070*/ 	.word	0x05000011


	//   ....[18]....
        /*0074*/ 	.word	0x05000011


	//   ....[19]....
        /*0078*/ 	.word	0x05000011


	//----- nvinfo : EIATTR_COOP_GROUP_INSTR_OFFSETS
	.align		4
.L_1781:
        /*007c*/ 	.byte	0x04, 0x28
        /*007e*/ 	.short	(.L_1783 - .L_1782)


	//   ....[0]....
.L_1782:
        /*0080*/ 	.word	0x000008e0


	//   ....[1]....
        /*0084*/ 	.word	0x000008f0


	//   ....[2]....
        /*0088*/ 	.word	0x00000920


	//   ....[3]....
        /*008c*/ 	.word	0x00000930


	//   ....[4]....
        /*0090*/ 	.word	0x00000960


	//   ....[5]....
        /*0094*/ 	.word	0x00000970


	//   ....[6]....
        /*0098*/ 	.word	0x000009a0


	//   ....[7]....
        /*009c*/ 	.word	0x000009b0


	//   ....[8]....
        /*00a0*/ 	.word	0x000009e0


	//   ....[9]....
        /*00a4*/ 	.word	0x000009f0


	//   ....[10]....
        /*00a8*/ 	.word	0x00000bf0


	//   ....[11]....
        /*00ac*/ 	.word	0x00000c60


	//   ....[12]....
        /*00b0*/ 	.word	0x00000cd0


	//   ....[13]....
        /*00b4*/ 	.word	0x00000d40


	//   ....[14]....
        /*00b8*/ 	.word	0x00000db0


	//   ....[15]....
        /*00bc*/ 	.word	0x00000e10


	//   ....[16]....
        /*00c0*/ 	.word	0x00000e80


	//   ....[17]....
        /*00c4*/ 	.word	0x00000ef0


	//   ....[18]....
        /*00c8*/ 	.word	0x00000f60


	//   ....[19]....
        /*00cc*/ 	.word	0x00000fd0


	//----- nvinfo : EIATTR_EXIT_INSTR_OFFSETS
	.align		4
.L_1783:
        /*00d0*/ 	.byte	0x04, 0x1c
        /*00d2*/ 	.short	(.L_1785 - .L_1784)


	//   ....[0]....
.L_1784:
        /*00d4*/ 	.word	0x00000070


	//   ....[1]....
        /*00d8*/ 	.word	0x00000b90


	//----- nvinfo : EIATTR_MAX_THREADS
	.align		4
.L_1785:
        /*00dc*/ 	.byte	0x04, 0x05
        /*00de*/ 	.short	(.L_1787 - .L_1786)
.L_1786:
        /*00e0*/ 	.word	0x00000400
        /*00e4*/ 	.word	0x00000001
        /*00e8*/ 	.word	0x00000001


	//----- nvinfo : EIATTR_CRS_STACK_SIZE
	.align		4
.L_1787:
        /*00ec*/ 	.byte	0x04, 0x1e
        /*00ee*/ 	.short	(.L_1789 - .L_1788)
.L_1788:
        /*00f0*/ 	.word	0x00000000


	//----- nvinfo : EIATTR_CBANK_PARAM_SIZE
	.align		4
.L_1789:
        /*00f4*/ 	.byte	0x03, 0x19
        /*00f6*/ 	.short	0x0128


	//----- nvinfo : EIATTR_PARAM_CBANK
	.align		4
        /*00f8*/ 	.byte	0x04, 0x0a
        /*00fa*/ 	.short	(.L_1791 - .L_1790)
	.align		4
.L_1790:
        /*00fc*/ 	.word	index@(.nv.constant0._ZN10layer_norm22ln_bwd_finalize_kernelINS_22Kernel_traits_finalizeILj6144E6__halfS2_S2_S2_fjLb0ELj1024ELj4ENS_18Kernel_traits_baseILj6144ES2_S2_S2_S2_fjLj1024EEEEELb0ELb1EEEvNS_9BwdParamsE)
        /*0100*/ 	.short	0x0210
        /*0102*/ 	.short	0x0128


	//----- nvinfo : EIATTR_SW_WAR
	.align		4
.L_1791:
        /*0104*/ 	.byte	0x04, 0x36
        /*0106*/ 	.short	(.L_1793 - .L_1792)
.L_1792:
        /*0108*/ 	.word	0x00000008
.L_1793:


//--------------------- .nv.info._ZN10layer_norm13ln_bwd_kernelINS_13Kernel_traitsI6__halfS2_S2_S2_fjLj6144ELj1ELj1ELj8ELj16ENS_18Kernel_traits_baseILj6144ES2_S2_S2_S2_fjLj256EEEEELb1ELb0ELb1ELb1EEEvNS_9BwdParamsE --------------------------
	.section	.nv.info._ZN10layer_norm13ln_bwd_kernelINS_13Kernel_traitsI6__halfS2_S2_S2_fjLj6144ELj1ELj1ELj8ELj16ENS_18Kernel_traits_baseILj6144ES2_S2_S2_S2_fjLj256EEEEELb1ELb0ELb1ELb1EEEvNS_9BwdParamsE,"",@"SHT_CUDA_INFO"
	.sectionflags	@""
	.align	4


	//----- nvinfo : EIATTR_CUDA_API_VERSION
	.align		4
        /*0000*/ 	.byte	0x04, 0x37
        /*0002*/ 	.short	(.L_1795 - .L_1794)
.L_1794:
        /*0004*/ 	.word	0x00000082


	//----- nvinfo : EIATTR_KPARAM_INFO
	.align		4
.L_1795:
        /*0008*/ 	.byte	0x04, 0x17
        /*000a*/ 	.short	(.L_1797 - .L_1796)
.L_1796:
        /*000c*/ 	.word	0x00000000
        /*0010*/ 	.short	0x0000
        /*0012*/ 	.short	0x0000
        /*0014*/ 	.byte	0x00, 0xf0, 0xa1, 0x04


	//----- nvinfo : EIATTR_SPARSE_MMA_MASK
	.align		4
.L_1797:
        /*0018*/ 	.byte	0x03, 0x50
        /*001a*/ 	.short	0x0000


	//----- nvinfo : EIATTR_MAXREG_COUNT
	.align		4
        /*001c*/ 	.byte	0x03, 0x1b
        /*001e*/ 	.short	0x00ff


	//----- nvinfo : EIATTR_NUM_BARRIERS
	.align		4
        /*0020*/ 	.byte	0x02, 0x4c
        /*0022*/ 	.byte	0x01
	.zero		1


	//----- nvinfo : EIATTR_MERCURY_ISA_VERSION
	.align		4
        /*0024*/ 	.byte	0x03, 0x5f
        /*0026*/ 	.short	0x0101


	//----- nvinfo : EIATTR_COOP_GROUP_MASK_REGIDS
	.align		4
        /*0028*/ 	.byte	0x04, 0x29
        /*002a*/ 	.short	(.L_1799 - .L_1798)


	//   ....[0]....
.L_1798:
        /*002c*/ 	.word	0xffffffff


	//   ....[1]....
        /*0030*/ 	.word	0xffffffff


	//   ....[2]....
        /*0034*/ 	.word	0xffffffff


	//   ....[3]....
        /*0038*/ 	.word	0xffffffff


	//   ....[4]....
        /*003c*/ 	.word	0xffffffff


	//   ....[5]....
        /*0040*/ 	.word	0xffffffff


	//   ....[6]....
        /*0044*/ 	.word	0xffffffff


	//   ....[7]....
        /*0048*/ 	.word	0xffffffff


	//   ....[8]....
        /*004c*/ 	.word	0xffffffff


	//   ....[9]....
        /*0050*/ 	.word	0xffffffff


	//   ....[10]....
        /*0054*/ 	.word	0x0500004e


	//   ....[11]....
        /*0058*/ 	.word	0x0500004e


	//   ....[12]....
        /*005c*/ 	.word	0x0500004e


	//   ....[13]....
        /*0060*/ 	.word	0x0500004e


	//   ....[14]....
        /*0064*/ 	.word	0x0500004e


	//   ....[15]....
        /*0068*/ 	.word	0x0500004e


	//   ....[16]....
        /*006c*/ 	.word	0x0500004e


	//   ....[17]....
        /*0070*/ 	.word	0x0500004e


	//   ....[18]....
        /*0074*/ 	.word	0x0500004e


	//   ....[19]....
        /*0078*/ 	.word	0x0500004e


	//----- nvinfo : EIATTR_COOP_GROUP_INSTR_OFFSETS
	.align		4
.L_1799:
        /*007c*/ 	.byte	0x04, 0x28
        /*007e*/ 	.short	(.L_1801 - .L_1800)


	//   ....[0]....
.L_1800:
        /*0080*/ 	.word	0x00001aa0


	//   ....[1]....
        /*0084*/ 	.word	0x00001ab0


	//   ....[2]....
        /*0088*/ 	.word	0x00001ae0


	//   ....[3]....
        /*008c*/ 	.word	0x00001af0


	//   ....[4]....
        /*0090*/ 	.word	0x00001b20


	//   ....[5]....
        /*0094*/ 	.word	0x00001b30


	//   ....[6]....
        /*0098*/ 	.word	0x00001b60


	//   ....[7]....
        /*009c*/ 	.word	0x00001b70


	//   ....[8]....
        /*00a0*/ 	.word	0x00001ba0


	//   ....[9]....
        /*00a4*/ 	.word	0x00001bb0


	//   ....[10]....
        /*00a8*/ 	.word	0x00004440


	//   ....[11]....
        /*00ac*/ 	.word	0x00004490


	//   ....[12]....
        /*00b0*/ 	.word	0x00004500


	//   ....[13]....
        /*00b4*/ 	.word	0x00004560


	//   ....[14]....
        /*00b8*/ 	.word	0x000045d0


	//   ....[15]....
        /*00bc*/ 	.word	0x00004630


	//   ....[16]....
        /*00c0*/ 	.word	0x000046a0


	//   ....[17]....
        /*00c4*/ 	.word	0x00004700


	//   ....[18]....
        /*00c8*/ 	.word	0x00004770


	//   ....[19]....
        /*00cc*/ 	.word	0x000047d0


	//----- nvinfo : EIATTR_EXIT_INSTR_OFFSETS
	.align		4
.L_1801:
        /*00d0*/ 	.byte	0x04, 0x1c
        /*00d2*/ 	.short	(.L_1803 - .L_1802)


	//   ....[0]....
.L_1802:
        /*00d4*/ 	.word	0x000043e0


	//----- nvinfo : EIATTR_MAX_THREADS
	.align		4
.L_1803:
        /*00d8*/ 	.byte	0x04, 0x05
        /*00da*/ 	.short	(.L_1805 - .L_1804)
.L_1804:
        /*00dc*/ 	.word	0x00000100
        /*00e0*/ 	.word	0x00000001
        /*00e4*/ 	.word	0x00000001


	//----- nvinfo : EIATTR_CRS_STACK_SIZE
	.align		4
.L_1805:
        /*00e8*/ 	.byte	0x04, 0x1e
        /*00ea*/ 	.short	(.L_1807 - .L_1806)
.L_1806:
        /*00ec*/ 	.word	0x00000000


	//----- nvinfo : EIATTR_CBANK_PARAM_SIZE
	.align		4
.L_1807:
        /*00f0*/ 	.byte	0x03, 0x19
        /*00f2*/ 	.short	0x0128


	//----- nvinfo : EIATTR_PARAM_CBANK
	.align		4
        /*00f4*/ 	.byte	0x04, 0x0a
        /*00f6*/ 	.short	(.L_1809 - .L_1808)
	.align		4
.L_1808:
        /*00f8*/ 	.word	index@(.nv.constant0._ZN10layer_norm13ln_bwd_kernelINS_13Kernel_traitsI6__halfS2_S2_S2_fjLj6144ELj1ELj1ELj8ELj16ENS_18Kernel_traits_baseILj6144ES2_S2_S2_S2_fjLj256EEEEELb1ELb0ELb1ELb1EEEvNS_9BwdParamsE)
        /*00fc*/ 	.short	0x0210
        /*00fe*/ 	.short	0x0128


	//----- nvinfo : EIATTR_SW_WAR
	.align		4
.L_1809:
        /*0100*/ 	.byte	0x04, 0x36
        /*0102*/ 	.short	(.L_1811 - .L_1810)
.L_1810:
        /*0104*/ 	.word	0x00000008
.L_1811:


//--------------------- .nv.info._ZN10layer_norm13ln_bwd_kernelINS_13Kernel_traitsI6__halfS2_S2_S2_fjLj6144ELj1ELj1ELj8ELj16ENS_18Kernel_traits_baseILj6144ES2_S2_S2_S2_fjLj256EEEEELb1ELb1ELb0ELb0EEEvNS_9BwdParamsE --------------------------
	.section	.nv.info._ZN10layer_norm13ln_bwd_kernelINS_13Kernel_traitsI6__halfS2_S2_S2_fjLj6144ELj1ELj1ELj8ELj16ENS_18Kernel_traits_baseILj6144ES2_S2_S2_S2_fjLj256EEEEELb1ELb1ELb0ELb0EEEvNS_9BwdParamsE,"",@"SHT_CUDA_INFO"
	.sectionflags	@""
	.align	4


	//----- nvinfo : EIATTR_CUDA_API_VERSION
	.align		4
        /*0000*/ 	.byte	0x04, 0x37
        /*0002*/ 	.short	(.L_1813 - .L_1812)
.L_1812:
        /*0004*/ 	.word	0x00000082


	//----- nvinfo : EIATTR_KPARAM_INFO
	.align		4
.L_1813:
        /*0008*/ 	.byte	0x04, 0x17
        /*000a*/ 	.short	(.L_1815 - .L_1814)
.L_1814:
        /*000c*/ 	.word	0x00000000
        /*0010*/ 	.short	0x0000
        /*0012*/ 	.short	0x0000
        /*0014*/ 	.byte	0x00, 0xf0, 0xa1, 0x04


	//----- nvinfo : EIATTR_SPARSE_MMA_MASK
	.align		4
.L_1815:
        /*0018*/ 	.byte	0x03, 0x50
        /*001a*/ 	.short	0x0000


	//----- nvinfo : EIATTR_MAXREG_COUNT
	.align		4
        /*001c*/ 	.byte	0x03, 0x1b
        /*001e*/ 	.short	0x00ff


	//----- nvinfo : EIATTR_NUM_BARRIERS
	.align		4
        /*0020*/ 	.byte	0x02, 0x4c
        /*0022*/ 	.byte	0x01
	.zero		1


	//----- nvinfo : EIATTR_MERCURY_ISA_VERSION
	.align		4
        /*0024*/ 	.byte	0x03, 0x5f
        /*0026*/ 	.short	0x0101


	//----- nvinfo : EIATTR_COOP_GROUP_MASK_REGIDS
	.align		4
        /*0028*/ 	.byte	0x04, 0x29
        /*002a*/ 	.short	(.L_1817 - .L_1816)


	//   ....[0]....
.L_1816:
        /*002c*/ 	.word	0xffffffff


	//   ....[1]....
        /*0030*/ 	.word	0xffffffff


	//   ....[2]....
        /*0034*/ 	.word	0xffffffff


	//   ....[3]....
        /*0038*/ 	.word	0xffffffff


	//   ....[4]....
        /*003c*/ 	.word	0xffffffff


	//   ....[5]....
        /*0040*/ 	.word	0xffffffff


	//   ....[6]....
        /*0044*/ 	.word	0xffffffff


	//   ....[7]....
        /*0048*/ 	.word	0xffffffff


	//   ....[8]....
        /*004c*/ 	.word	0xffffffff


	//   ....[9]....
        /*0050*/ 	.word	0xffffffff


	//   ....[10]....
        /*0054*/ 	.word	0x0500008a


	//   ....[11]....
        /*0058*/ 	.word	0x0500008a


	//   ....[12]....
        /*005c*/ 	.word	0x0500008a


	//   ....[13]....
        /*0060*/ 	.word	0x0500008a


	//   ....[14]....
        /*0064*/ 	.word	0x0500008a


	//   ....[15]....
        /*0068*/ 	.word	0x0500008a


	//   ....[16]....
        /*006c*/ 	.word	0x0500008a


	//   ....[17]....
        /*0070*/ 	.word	0x0500008a


	//   ....[18]....
        /*0074*/ 	.word	0x0500008a


	//   ....[19]....
        /*0078*/ 	.word	0x0500008a


	//----- nvinfo : EIATTR_COOP_GROUP_INSTR_OFFSETS
	.align		4
.L_1817:
        /*007c*/ 	.byte	0x04, 0x28
        /*007e*/ 	.short	(.L_1819 - .L_1818)


	//   ....[0]....
.L_1818:
        /*0080*/ 	.word	0x00001b70


	//   ....[1]....
        /*0084*/ 	.word	0x00001b80


	//   ....[2]....
        /*0088*/ 	.word	0x00001bb0


	//   ....[3]....
        /*008c*/ 	.word	0x00001bc0


	//   ....[4]....
        /*0090*/ 	.word	0x00001bf0


	//   ....[5]....
        /*0094*/ 	.word	0x00001c00


	//   ....[6]....
        /*0098*/ 	.word	0x00001c30


	//   ....[7]....
        /*009c*/ 	.word	0x00001c40


	//   ....[8]....
        /*00a0*/ 	.word	0x00001c70


	//   ....[9]....
        /*00a4*/ 	.word	0x00001c80


	//   ....[10]....
        /*00a8*/ 	.word	0x00003e90


	//   ....[11]....
        /*00ac*/ 	.word	0x00003ee0


	//   ....[12]....
        /*00b0*/ 	.word	0x00003f50


	//   ....[13]....
        /*00b4*/ 	.word	0x00003fb0


	//   ....[14]....
        /*00b8*/ 	.word	0x00004020


	//   ....[15]....
        /*00bc*/ 	.word	0x00004080


	//   ....[16]....
        /*00c0*/ 	.word	0x000040f0


	//   ....[17]....
        /*00c4*/ 	.word	0x00004150


	//   ....[18]....
        /*00c8*/ 	.word	0x000041c0


	//   ....[19]....
        /*00cc*/ 	.word	0x00004220


	//----- nvinfo : EIATTR_EXIT_INSTR_OFFSETS
	.align		4
.L_1819:
        /*00d0*/ 	.byte	0x04, 0x1c
        /*00d2*/ 	.short	(.L_1821 - .L_1820)


	//   ....[0]....
.L_1820:
        /*00d4*/ 	.word	0x00003d60


	//   ....[1]....
        /*00d8*/ 	.word	0x00003e30


	//----- nvinfo : EIATTR_MAX_THREADS
	.align		4
.L_1821:
        /*00dc*/ 	.byte	0x04, 0x05
        /*00de*/ 	.short	(.L_1823 - .L_1822)
.L_1822:
        /*00e0*/ 	.word	0x00000100
        /*00e4*/ 	.word	0x00000001
        /*00e8*/ 	.word	0x00000001


	//----- nvinfo : EIATTR_CRS_STACK_SIZE
	.align		4
.L_1823:
        /*00ec*/ 	.byte	0x04, 0x1e
        /*00ee*/ 	.short	(.L_1825 - .L_1824)
.L_1824:
        /*00f0*/ 	.word	0x00000000


	//----- nvinfo : EIATTR_CBANK_PARAM_SIZE
	.align		4
.L_1825:
        /*00f4*/ 	.byte	0x03, 0x19
        /*00f6*/ 	.short	0x0128


	//----- nvinfo : EIATTR_PARAM_CBANK
	.align		4
        /*00f8*/ 	.byte	0x04, 0x0a
        /*00fa*/ 	.short	(.L_1827 - .L_1826)
	.align		4
.L_1826:
        /*00fc*/ 	.word	index@(.nv.constant0._ZN10layer_norm13ln_bwd_kernelINS_13Kernel_traitsI6__halfS2_S2_S2_fjLj6144ELj1ELj1ELj8ELj16ENS_18Kernel_traits_baseILj6144ES2_S2_S2_S2_fjLj256EEEEELb1ELb1ELb0ELb0EEEvNS_9BwdParamsE)
        /*0100*/ 	.short	0x0210
        /*0102*/ 	.short	0x0128


	//----- nvinfo : EIATTR_SW_WAR
	.align		4
.L_1827:
        /*0104*/ 	.byte	0x04, 0x36
        /*0106*/ 	.short	(.L_1829 - .L_1828)
.L_1828:
        /*0108*/ 	.word	0x00000008
.L_1829:


//--------------------- .nv.info._ZN10layer_norm13ln_bwd_kernelINS_13Kernel_traitsI6__halfS2_S2_S2_fjLj6144ELj1ELj1ELj8ELj16ENS_18Kernel_traits_baseILj6144ES2_S2_S2_S2_fjLj256EEEEELb1ELb1ELb0ELb1EEEvNS_9BwdParamsE --------------------------
	.section	.nv.info._ZN10layer_norm13ln_bwd_kernelINS_13Kernel_traitsI6__halfS2_S2_S2_fjLj6144ELj1ELj1ELj8ELj16ENS_18Kernel_traits_baseILj6144ES2_S2_S2_S2_fjLj256EEEEELb1ELb1ELb0ELb1EEEvNS_9BwdParamsE,"",@"SHT_CUDA_INFO"
	.sectionflags	@""
	.align	4


	//----- nvinfo : EIATTR_CUDA_API_VERSION
	.align		4
        /*0000*/ 	.byte	0x04, 0x37
        /*0002*/ 	.short	(.L_1831 - .L_1830)
.L_1830:
        /*0004*/ 	.word	0x00000082


	//----- nvinfo : EIATTR_KPARAM_INFO
	.align		4
.L_1831:
        /*0008*/ 	.byte	0x04, 0x17
        /*000a*/ 	.short	(.L_1833 - .L_1832)
.L_1832:
        /*000c*/ 	.word	0x00000000
        /*0010*/ 	.short	0x0000
        /*0012*/ 	.short	0x0000
        /*0014*/ 	.byte	0x00, 0xf0, 0xa1, 0x04


	//----- nvinfo : EIATTR_SPARSE_MMA_MASK
	.align		4
.L_1833:
        /*0018*/ 	.byte	0x03, 0x50
        /*001a*/ 	.short	0x0000


	//----- nvinfo : EIATTR_MAXREG_COUNT
	.align		4
        /*001c*/ 	.byte	0x03, 0x1b
        /*001e*/ 	.short	0x00ff


	//----- nvinfo : EIATTR_NUM_BARRIERS
	.align		4
        /*0020*/ 	.byte	0x02, 0x4c
        /*0022*/ 	.byte	0x01
	.zero		1


	//----- nvinfo : EIATTR_MERCURY_ISA_VERSION
	.align		4
        /*0024*/ 	.byte	0x03, 0x5f
        /*0026*/ 	.short	0x0101


	//----- nvinfo : EIATTR_COOP_GROUP_MASK_REGIDS
	.align		4
        /*0028*/ 	.byte	0x04, 0x29
        /*002a*/ 	.short	(.L_1835 - .L_1834)


	//   ....[0]....
.L_1834:
        /*002c*/ 	.word	0xffffffff


	//   ....[1]....
        /*0030*/ 	.word	0xffffffff


	//   ....[2]....
        /*0034*/ 	.word	0xffffffff


	//   ....[3]....
        /*0038*/ 	.word	0xffffffff


	//   ....[4]....
        /*003c*/ 	.word	0xffffffff


	//   ....[5]....
        /*0040*/ 	.word	0xffffffff


	//   ....[6]....
        /*0044*/ 	.word	0xffffffff


	//   ....[7]....
        /*0048*/ 	.word	0xffffffff


	//   ....[8]....
        /*004c*/ 	.word	0xffffffff


	//   ....[9]....
        /*0050*/ 	.word	0xffffffff


	//   ....[10]....
        /*0054*/ 	.word	0x05000024


	//   ....[11]....
        /*0058*/ 	.word	0x05000024


	//   ....[12]....
        /*005c*/ 	.word	0x05000024


	//   ....[13]....
        /*0060*/ 	.word	0x05000024


	//   ....[14]....
        /*0064*/ 	.word	0x05000024


	//   ....[15]....
        /*0068*/ 	.word	0x05000024


	//   ....[16]....
        /*006c*/ 	.word	0x05000024


	//   ....[17]....
        /*0070*/ 	.word	0x05000024


	//   ....[18]....
        /*0074*/ 	.word	0x05000024


	//   ....[19]....
        /*0078*/ 	.word	0x05000024


	//----- nvinfo : EIATTR_COOP_GROUP_INSTR_OFFSETS
	.align		4
.L_1835:
        /*007c*/ 	.byte	0x04, 0x28
        /*007e*/ 	.short	(.L_1837 - .L_1836)


	//   ....[0]....
.L_1836:
        /*0080*/ 	.word	0x00001960


	//   ....[1]....
        /*0084*/ 	.word	0x00001970


	//   ....[2]....
        /*0088*/ 	.word	0x000019a0


	//   ....[3]....
        /*008c*/ 	.word	0x000019b0


	//   ....[4]....
        /*0090*/ 	.word	0x000019e0


	//   ....[5]....
        /*0094*/ 	.word	0x000019f0


	//   ....[6]....
        /*0098*/ 	.word	0x00001a20


	//   ....[7]....
        /*009c*/ 	.word	0x00001a30


	//   ....[8]....
        /*00a0*/ 	.word	0x00001a60


	//   ....[9]....
        /*00a4*/ 	.word	0x00001a70


	//   ....[10]....
        /*00a8*/ 	.word	0x00003f30


	//   ....[11]....
        /*00ac*/ 	.word	0x00003f80


	//   ....[12]....
        /*00b0*/ 	.word	0x00003ff0


	//   ....[13]....
        /*00b4*/ 	.word	0x00004050


	//   ....[14]....
        /*00b8*/ 	.word	0x000040c0


	//   ....[15]....
        /*00bc*/ 	.word	0x00004120


	//   ....[16]....
        /*00c0*/ 	.word	0x00004190


	//   ....[17]....
        /*00c4*/ 	.word	0x000041f0


	//   ....[18]....
        /*00c8*/ 	.word	0x00004260


	//   ....[19]....
        /*00cc*/ 	.word	0x000042c0


	//----- nvinfo : EIATTR_EXIT_INSTR_OFFSETS
	.align		4
.L_1837:
        /*00d0*/ 	.byte	0x04, 0x1c
        /*00d2*/ 	.short	(.L_1839 - .L_1838)


	//   ....[0]....
.L_1838:
        /*00d4*/ 	.word	0x00003ed0


	//----- nvinfo : EIATTR_MAX_THREADS
	.align		4
.L_1839:
        /*00d8*/ 	.byte	0x04, 0x05
        /*00da*/ 	.short	(.L_1841 - .L_1840)
.L_1840:
        /*00dc*/ 	.word	0x00000100
        /*00e0*/ 	.word	0x00000001
        /*00e4*/ 	.word	0x00000001


	//----- nvinfo : EIATTR_CRS_STACK_SIZE
	.align		4
.L_1841:
        /*00e8*/ 	.byte	0x04, 0x1e
        /*00ea*/ 	.short	(.L_1843 - .L_1842)
.L_1842:
        /*00ec*/ 	.word	0x00000000


	//----- nvinfo : EIATTR_CBANK_PARAM_SIZE
	.align		4
.L_1843:
        /*00f0*/ 	.byte	0x03, 0x19
        /*00f2*/ 	.short	0x0128


	//----- nvinfo : EIATTR_PARAM_CBANK
	.align		4
        /*00f4*/ 	.byte	0x04, 0x0a
        /*00f6*/ 	.short	(.L_1845 - .L_1844)
	.align		4
.L_1844:
        /*00f8*/ 	.word	index@(.nv.constant0._ZN10layer_norm13ln_bwd_kernelINS_13Kernel_traitsI6__halfS2_S2_S2_fjLj6144ELj1ELj1ELj8ELj16ENS_18Kernel_traits_baseILj6144ES2_S2_S2_S2_fjLj256EEEEELb1ELb1ELb0ELb1EEEvNS_9BwdParamsE)
        /*00fc*/ 	.short	0x0210
        /*00fe*/ 	.short	0x0128


	//----- nvinfo : EIATTR_SW_WAR
	.align		4
.L_1845:
        /*0100*/ 	.byte	0x04, 0x36
        /*0102*/ 	.short	(.L_1847 - .L_1846)
.L_1846:
        /*0104*/ 	.word	0x00000008
.L_1847:


//--------------------- .nv.info._ZN10layer_norm22ln_bwd_finalize_kernelINS_22Kernel_traits_finalizeILj6144E6__halfS2_S2_S2_fjLb1ELj1024ELj4ENS_18Kernel_traits_baseILj6144ES2_S2_S2_S2_fjLj1024EEEEELb1ELb0EEEvNS_9BwdParamsE --------------------------
	.section	.nv.info._ZN10layer_norm22ln_bwd_finalize_kernelINS_22Kernel_traits_finalizeILj6144E6__halfS2_S2_S2_fjLb1ELj1024ELj4ENS_18Kernel_traits_baseILj6144ES2_S2_S2_S2_fjLj1024EEEEELb1ELb0EEEvNS_9BwdParamsE,"",@"SHT_CUDA_INFO"
	.sectionflags	@""
	.align	4


	//----- nvinfo : EIATTR_CUDA_API_VERSION
	.align		4
        /*0000*/ 	.byte	0x04, 0x37
        /*0002*/ 	.short	(.L_1849 - .L_1848)
.L_1848:
        /*0004*/ 	.word	0x00000082


	//----- nvinfo : EIATTR_KPARAM_INFO
	.align		4
.L_1849:
        /*0008*/ 	.byte	0x04, 0x17
        /*000a*/ 	.short	(.L_1851 - .L_1850)
.L_1850:
        /*000c*/ 	.word	0x00000000
        /*0010*/ 	.short	0x0000
        /*0012*/ 	.short	0x0000
        /*0014*/ 	.byte	0x00, 0xf0, 0xa1, 0x04


	//----- nvinfo : EIATTR_SPARSE_MMA_MASK
	.align		4
.L_1851:
        /*0018*/ 	.byte	0x03, 0x50
        /*001a*/ 	.short	0x0000


	//----- nvinfo : EIATTR_MAXREG_COUNT
	.align		4
        /*001c*/ 	.byte	0x03, 0x1b
        /*001e*/ 	.short	0x0040


	//----- nvinfo : EIATTR_NUM_BARRIERS
	.align		4
        /*0020*/ 	.byte	0x02, 0x4c
        /*0022*/ 	.byte	0x01
	.zero		1


	//----- nvinfo : EIATTR_MERCURY_ISA_VERSION
	.align		4
        /*0024*/ 	.byte	0x03, 0x5f
        /*0026*/ 	.short	0x0101


	//----- nvinfo : EIATTR_COOP_GROUP_MASK_REGIDS
	.align		4
        /*0028*/ 	.byte	0x04, 0x29
        /*002a*/ 	.short	(.L_1853 - .L_1852)


	//   ....[0]....
.L_1852:
        /*002c*/ 	.word	0xffffffff


	//   ....[1]....
        /*0030*/ 	.word	0xffffffff


	//   ....[2]....
        /*0034*/ 	.word	0xffffffff


	//   ....[3]....
        /*0038*/ 	.word	0xffffffff


	//   ....[4]....
        /*003c*/ 	.word	0xffffffff


	//   ....[5]....
        /*0040*/ 	.word	0xffffffff


	//   ....[6]....
        /*0044*/ 	.word	0xffffffff


	//   ....[7]....
        /*0048*/ 	.word	0xffffffff


	//   ....[8]....
        /*004c*/ 	.word	0xffffffff


	//   ....[9]....
        /*0050*/ 	.word	0xffffffff


	//   ....[10]....
        /*0054*/ 	.word	0xffffffff


	//   ....[11]....
        /*0058*/ 	.word	0xffffffff


	//   ....[12]....
        /*005c*/ 	.word	0xffffffff


	//   ....[13]....
        /*0060*/ 	.word	0xffffffff


	//   ....[14]....
        /*0064*/ 	.word	0xffffffff


	//   ....[15]....
        /*0068*/ 	.word	0x05000014


	//   ....[16]....
        /*006c*/ 	.word	0x05000014


	//   ....[17]....
        /*0070*/ 	.word	0x05000014


	//   ....[18]....
        /*0074*/ 	.word	0x05000014


	//   ....[19]....
        /*0078*/ 	.word	0x05000014


	//   ....[20]....
        /*007c*/ 	.word	0x05000014


	//   ....[21]....
        /*0080*/ 	.word	0x05000014


	//   ....[22]....
        /*0084*/ 	.word	0x05000014


	//   ....[23]....
        /*0088*/ 	.word	0x05000014


	//   ....[24]....
        /*008c*/ 	.word	0x05000014


	//   ....[25]....
        /*0090*/ 	.word	0x05000014


	//   ....[26]....
        /*0094*/ 	.word	0x05000014


	//   ....[27]....
        /*0098*/ 	.word	0x05000014


	//   ....[28]....
        /*009c*/ 	.word	0x05000014


	//   ....[29]....
        /*00a0*/ 	.word	0x05000014


	//----- nvinfo : EIATTR_COOP_GROUP_INSTR_OFFSETS
	.align		4
.L_1853:
        /*00a4*/ 	.byte	0x04, 0x28
        /*00a6*/ 	.short	(.L_1855 - .L_1854)


	//   ....[0]....
.L_1854:
        /*00a8*/ 	.word	0x00000ad0


	//   ....[1]....
        /*00ac*/ 	.word	0x00000ae0


	//   ....[2]....
        /*00b0*/ 	.word	0x00000af0


	//   ....[3]....
        /*00b4*/ 	.word	0x00000b20


	//   ....[4]....
        /*00b8*/ 	.word	0x00000b40


	//   ....[5]....
        /*00bc*/ 	.word	0x00000b50


	//   ....[6]....
        /*00c0*/ 	.word	0x00000b90


	//   ....[7]....
        /*00c4*/ 	.word	0x00000ba0


	//   ....[8]....
        /*00c8*/ 	.word	0x00000bb0


	//   ....[9]....
        /*00cc*/ 	.word	0x00000be0


	//   ....[10]....
        /*00d0*/ 	.word	0x00000c00


	//   ....[11]....
        /*00d4*/ 	.word	0x00000c10


	//   ....[12]....
        /*00d8*/ 	.word	0x00000c40


	//   ....[13]....
        /*00dc*/ 	.word	0x00000c60


	//   ....[14]....
        /*00e0*/ 	.word	0x00000c70


	//   ....[15]....
        /*00e4*/ 	.word	0x00000f20


	//   ....[16]....
        /*00e8*/ 	.word	0x00000f90


	//   ....[17]....
        /*00ec*/ 	.word	0x00001000


	//   ....[18]....
        /*00f0*/ 	.word	0x00001070


	//   ....[19]....
        /*00f4*/ 	.word	0x000010e0


	//   ....[20]....
        /*00f8*/ 	.word	0x00001140


	//   ....[21]....
        /*00fc*/ 	.word	0x000011b0


	//   ....[22]....
        /*0100*/ 	.word	0x00001220


	//   ....[23]....
        /*0104*/ 	.word	0x00001290


	//   ....[24]....
        /*0108*/ 	.word	0x00001300


	//   ....[25]....
        /*010c*/ 	.word	0x00001360


	//   ....[26]....
        /*0110*/ 	.word	0x000013d0


	//   ....[27]....
        /*0114*/ 	.word	0x00001440


	//   ....[28]....
        /*0118*/ 	.word	0x000014b0


	//   ....[29]....
        /*011c*/ 	.word	0x00001520


	//----- nvinfo : EIATTR_EXIT_INSTR_OFFSETS
	.align		4
.L_1855:
        /*0120*/ 	.byte	0x04, 0x1c
        /*0122*/ 	.short	(.L_1857 - .L_1856)


	//   ....[0]....
.L_1856:
        /*0124*/ 	.word	0x00000070


	//   ....[1]....
        /*0128*/ 	.word	0x00000ec0


	//----- nvinfo : EIATTR_MAX_THREADS
	.align		4
.L_1857:
        /*012c*/ 	.byte	0x04, 0x05
        /*012e*/ 	.short	(.L_1859 - .L_1858)
.L_1858:
        /*0130*/ 	.word	0x00000400
        /*0134*/ 	.word	0x00000001
        /*0138*/ 	.word	0x00000001


	//----- nvinfo : EIATTR_CRS_STACK_SIZE
	.align		4
.L_1859:
        /*013c*/ 	.byte	0x04, 0x1e
        /*013e*/ 	.short	(.L_1861 - .L_1860)
.L_1860:
        /*0140*/ 	.word	0x00000000


	//----- nvinfo : EIATTR_CBANK_PARAM_SIZE
	.align		4
.L_1861:
        /*0144*/ 	.byte	0x03, 0x19
        /*0146*/ 	.short	0x0128


	//----- nvinfo : EIATTR_PARAM_CBANK
	.align		4
        /*0148*/ 	.byte	0x04, 0x0a
        /*014a*/ 	.short	(.L_1863 - .L_1862)
	.align		4
.L_1862:
        /*014c*/ 	.word	index@(.nv.constant0._ZN10layer_norm22ln_bwd_finalize_kernelINS_22Kernel_traits_finalizeILj6144E6__halfS2_S2_S2_fjLb1ELj1024ELj4ENS_18Kernel_traits_baseILj6144ES2_S2_S2_S2_fjLj1024EEEEELb1ELb0EEEvNS_9BwdParamsE)
        /*0150*/ 	.short	0x0210
        /*0152*/ 	.short	0x0128


	//----- nvinfo : EIATTR_SW_WAR
	.align		4
.L_1863:
        /*0154*/ 	.byte	0x04, 0x36
        /*0156*/ 	.short	(.L_1865 - .L_1864)
.L_1864:
        /*0158*/ 	.word	0x00000008
.L_1865:


//--------------------- .nv.info._ZN10layer_norm13ln_bwd_kernelINS_13Kernel_traitsI6__halfS2_S2_S2_fjLj6144ELj1ELj1ELj8ELj16ENS_18Kernel_traits_baseILj6144ES2_S2_S2_S2_fjLj256EEEEELb1ELb1ELb1ELb0EEEvNS_9BwdParamsE --------------------------
	.section	.nv.info._ZN10layer_norm13ln_bwd_kernelINS_13Kernel_traitsI6__halfS2_S2_S2_fjLj6144ELj1ELj1ELj8ELj16ENS_18Kernel_traits_baseILj6144ES2_S2_S2_S2_fjLj256EEEEELb1ELb1ELb1ELb0EEEvNS_9BwdParamsE,"",@"SHT_CUDA_INFO"
	.sectionflags	@""
	.align	4


	//----- nvinfo : EIATTR_CUDA_API_VERSION
	.align		4
        /*0000*/ 	.byte	0x04, 0x37
        /*0002*/ 	.short	(.L_1867 - .L_1866)
.L_1866:
        /*0004*/ 	.word	0x00000082


	//----- nvinfo : EIATTR_KPARAM_INFO
	.align		4
.L_1867:
        /*0008*/ 	.byte	0x04, 0x17
        /*000a*/ 	.short	(.L_1869 - .L_1868)
.L_1868:
        /*000c*/ 	.word	0x00000000
        /*0010*/ 	.short	0x0000
        /*0012*/ 	.short	0x0000
        /*0014*/ 	.byte	0x00, 0xf0, 0xa1, 0x04


	//----- nvinfo : EIATTR_SPARSE_MMA_MASK
	.align		4
.L_1869:
        /*0018*/ 	.byte	0x03, 0x50
        /*001a*/ 	.short	0x0000


	//----- nvinfo : EIATTR_MAXREG_COUNT
	.align		4
        /*001c*/ 	.byte	0x03, 0x1b
        /*001e*/ 	.short	0x00ff


	//----- nvinfo : EIATTR_NUM_BARRIERS
	.align		4
        /*0020*/ 	.byte	0x02, 0x4c
        /*0022*/ 	.byte	0x01
	.zero		1


	//----- nvinfo : EIATTR_MERCURY_ISA_VERSION
	.align		4
        /*0024*/ 	.byte	0x03, 0x5f
        /*0026*/ 	.short	0x0101


	//----- nvinfo : EIATTR_COOP_GROUP_MASK_REGIDS
	.align		4
        /*0028*/ 	.byte	0x04, 0x29
        /*002a*/ 	.short	(.L_1871 - .L_1870)


	//   ....[0]....
.L_1870:
        /*002c*/ 	.word	0xffffffff


	//   ....[1]....
        /*0030*/ 	.word	0xffffffff


	//   ....[2]....
        /*0034*/ 	.word	0xffffffff


	//   ....[3]....
        /*0038*/ 	.word	0xffffffff


	//   ....[4]....
        /*003c*/ 	.word	0xffffffff


	//   ....[5]....
        /*0040*/ 	.word	0xffffffff


	//   ....[6]....
        /*0044*/ 	.word	0xffffffff


	//   ....[7]....
        /*0048*/ 	.word	0xffffffff


	//   ....[8]....
        /*004c*/ 	.word	0xffffffff


	//   ....[9]....
        /*0050*/ 	.word	0xffffffff


	//   ....[10]....
        /*0054*/ 	.word	0x0500008e


	//   ....[11]....
        /*0058*/ 	.word	0x0500008e


	//   ....[12]....
        /*005c*/ 	.word	0x0500008e


	//   ....[13]....
        /*0060*/ 	.word	0x0500008e


	//   ....[14]....
        /*0064*/ 	.word	0x0500008e


	//   ....[15]....
        /*0068*/ 	.word	0x0500008e


	//   ....[16]....
        /*006c*/ 	.word	0x0500008e


	//   ....[17]....
        /*0070*/ 	.word	0x0500008e


	//   ....[18]....
        /*0074*/ 	.word	0x0500008e


	//   ....[19]....
        /*0078*/ 	.word	0x0500008e


	//----- nvinfo : EIATTR_COOP_GROUP_INSTR_OFFSETS
	.align		4
.L_1871:
        /*007c*/ 	.byte	0x04, 0x28
        /*007e*/ 	.short	(.L_1873 - .L_1872)


	//   ....[0]....
.L_1872:
        /*0080*/ 	.word	0x00001ec0


	//   ....[1]....
        /*0084*/ 	.word	0x00001ed0


	//   ....[2]....
        /*0088*/ 	.word	0x00001f00


	//   ....[3]....
        /*008c*/ 	.word	0x00001f10


	//   ....[4]....
        /*0090*/ 	.word	0x00001f40


	//   ....[5]....
        /*0094*/ 	.word	0x00001f50


	//   ....[6]....
        /*0098*/ 	.word	0x00001f80


	//   ....[7]....
        /*009c*/ 	.word	0x00001f90


	//   ....[8]....
        /*00a0*/ 	.word	0x00001fc0


	//   ....[9]....
        /*00a4*/ 	.word	0x00001fd0


	//   ....[10]....
        /*00a8*/ 	.word	0x00005720


	//   ....[11]....
        /*00ac*/ 	.word	0x00005770


	//   ....[12]....
        /*00b0*/ 	.word	0x000057e0


	//   ....[13]....
        /*00b4*/ 	.word	0x00005840


	//   ....[14]....
        /*00b8*/ 	.word	0x000058b0


	//   ....[15]....
        /*00bc*/ 	.word	0x00005910


	//   ....[16]....
        /*00c0*/ 	.word	0x00005980


	//   ....[17]....
        /*00c4*/ 	.word	0x000059e0


	//   ....[18]....
        /*00c8*/ 	.word	0x00005a50


	//   ....[19]....
        /*00cc*/ 	.word	0x00005ab0


	//----- nvinfo : EIATTR_EXIT_INSTR_OFFSETS
	.align		4
.L_1873:
        /*00d0*/ 	.byte	0x04, 0x1c
        /*00d2*/ 	.short	(.L_1875 - .L_1874)


	//   ....[0]....
.L_1874:
        /*00d4*/ 	.word	0x000055f0


	//   ....[1]....
        /*00d8*/ 	.word	0x000056c0


	//----- nvinfo : EIATTR_MAX_THREADS
	.align		4
.L_1875:
        /*00dc*/ 	.byte	0x04, 0x05
        /*00de*/ 	.short	(.L_1877 - .L_1876)
.L_1876:
        /*00e0*/ 	.word	0x00000100
        /*00e4*/ 	.word	0x00000001
        /*00e8*/ 	.word	0x00000001


	//----- nvinfo : EIATTR_CRS_STACK_SIZE
	.align		4
.L_1877:
        /*00ec*/ 	.byte	0x04, 0x1e
        /*00ee*/ 	.short	(.L_1879 - .L_1878)
.L_1878:
        /*00f0*/ 	.word	0x00000000


	//----- nvinfo : EIATTR_CBANK_PARAM_SIZE
	.align		4
.L_1879:
        /*00f4*/ 	.byte	0x03, 0x19
        /*00f6*/ 	.short	0x0128


	//----- nvinfo : EIATTR_PARAM_CBANK
	.align		4
        /*00f8*/ 	.byte	0x04, 0x0a
        /*00fa*/ 	.short	(.L_1881 - .L_1880)
	.align		4
.L_1880:
        /*00fc*/ 	.word	index@(.nv.constant0._ZN10layer_norm13ln_bwd_kernelINS_13Kernel_traitsI6__halfS2_S2_S2_fjLj6144ELj1ELj1ELj8ELj16ENS_18Kernel_traits_baseILj6144ES2_S2_S2_S2_fjLj256EEEEELb1ELb1ELb1ELb0EEEvNS_9BwdParamsE)
        /*0100*/ 	.short	0x0210
        /*0102*/ 	.short	0x0128


	//----- nvinfo : EIATTR_SW_WAR
	.align		4
.L_1881:
        /*0104*/ 	.byte	0x04, 0x36
        /*0106*/ 	.short	(.L_1883 - .L_1882)
.L_1882:
        /*0108*/ 	.word	0x00000008
.L_1883:


//--------------------- .nv.info._ZN10layer_norm22ln_bwd_finalize_kernelINS_22Kernel_traits_finalizeILj6144E6__halfS2_S2_S2_fjLb1ELj1024ELj4ENS_18Kernel_traits_baseILj6144ES2_S2_S2_S2_fjLj1024EEEEELb1ELb1EEEvNS_9BwdParamsE --------------------------
	.section	.nv.info._ZN10layer_norm22ln_bwd_finalize_kernelINS_22Kernel_traits_finalizeILj6144E6__halfS2_S2_S2_fjLb1ELj1024ELj4ENS_18Kernel_traits_baseILj6144ES2_S2_S2_S2_fjLj1024EEEEELb1ELb1EEEvNS_9BwdParamsE,"",@"SHT_CUDA_INFO"
	.sectionflags	@""
	.align	4


	//----- nvinfo : EIATTR_CUDA_API_VERSION
	.align		4
        /*0000*/ 	.byte	0x04, 0x37
        /*0002*/ 	.short	(.L_1885 - .L_1884)
.L_1884:
        /*0004*/ 	.word	0x00000082


	//----- nvinfo : EIATTR_KPARAM_INFO
	.align		4
.L_1885:
        /*0008*/ 	.byte	0x04, 0x17
        /*000a*/ 	.short	(.L_1887 - .L_1886)
.L_1886:
        /*000c*/ 	.word	0x00000000
        /*0010*/ 	.short	0x0000
        /*0012*/ 	.short	0x0000
        /*0014*/ 	.byte	0x00, 0xf0, 0xa1, 0x04


	//----- nvinfo : EIATTR_SPARSE_MMA_MASK
	.align		4
.L_1887:
        /*0018*/ 	.byte	0x03, 0x50
        /*001a*/ 	.short	0x0000


	//----- nvinfo : EIATTR_MAXREG_COUNT
	.align		4
        /*001c*/ 	.byte	0x03, 0x1b
        /*001e*/ 	.short	0x0040


	//----- nvinfo : EIATTR_NUM_BARRIERS
	.align		4
        /*0020*/ 	.byte	0x02, 0x4c
        /*0022*/ 	.byte	0x01
	.zero		1


	//----- nvinfo : EIATTR_MERCURY_ISA_VERSION
	.align		4
        /*0024*/ 	.byte	0x03, 0x5f
        /*0026*/ 	.short	0x0101


	//----- nvinfo : EIATTR_COOP_GROUP_MASK_REGIDS
	.align		4
        /*0028*/ 	.byte	0x04, 0x29
        /*002a*/ 	.short	(.L_1889 - .L_1888)


	//   ....[0]....
.L_1888:
        /*002c*/ 	.word	0xffffffff


	//   ....[1]....
        /*0030*/ 	.word	0xffffffff


	//   ....[2]....
        /*0034*/ 	.word	0xffffffff


	//   ....[3]....
        /*0038*/ 	.word	0xffffffff


	//   ....[4]....
        /*003c*/ 	.word	0xffffffff


	//   ....[5]....
        /*0040*/ 	.word	0xffffffff


	//   ....[6]....
        /*0044*/ 	.word	0xffffffff


	//   ....[7]....
        /*0048*/ 	.word	0xffffffff


	//   ....[8]....
        /*004c*/ 	.word	0xffffffff


	//   ....[9]....
        /*0050*/ 	.word	0xffffffff


	//   ....[10]....
        /*0054*/ 	.word	0xffffffff


	//   ....[11]....
        /*0058*/ 	.word	0xffffffff


	//   ....[12]....
        /*005c*/ 	.word	0xffffffff


	//   ....[13]....
        /*0060*/ 	.word	0xffffffff


	//   ....[14]....
        /*0064*/ 	.word	0xffffffff


	//   ....[15]....
        /*0068*/ 	.word	0x05000014


	//   ....[16]....
        /*006c*/ 	.word	0x05000014


	//   ....[17]....
        /*0070*/ 	.word	0x05000014


	//   ....[18]....
        /*0074*/ 	.word	0x05000014


	//   ....[19]....
        /*0078*/ 	.word	0x05000014


	//   ....[20]....
        /*007c*/ 	.word	0x05000014


	//   ....[21]....
        /*0080*/ 	.word	0x05000014


	//   ....[22]....
        /*0084*/ 	.word	0x05000014


	//   ....[23]....
        /*0088*/ 	.word	0x05000014


	//   ....[24]....
        /*008c*/ 	.word	0x05000014


	//   ....[25]....
        /*0090*/ 	.word	0x05000014


	//   ....[26]....
        /*0094*/ 	.word	0x05000014


	//   ....[27]....
        /*0098*/ 	.word	0x05000014


	//   ....[28]....
        /*009c*/ 	.word	0x05000014


	//   ....[29]....
        /*00a0*/ 	.word	0x05000014


	//----- nvinfo : EIATTR_COOP_GROUP_INSTR_OFFSETS
	.align		4
.L_1889:
        /*00a4*/ 	.byte	0x04, 0x28
        /*00a6*/ 	.short	(.L_1891 - .L_1890)


	//   ....[0]....
.L_1890:
        /*00a8*/ 	.word	0x00000ab0


	//   ....[1]....
        /*00ac*/ 	.word	0x00000ac0


	//   ....[2]....
        /*00b0*/ 	.word	0x00000ad0


	//   ....[3]....
        /*00b4*/ 	.word	0x00000b00


	//   ....[4]....
        /*00b8*/ 	.word	0x00000b20


	//   ....[5]....
        /*00bc*/ 	.word	0x00000b30


	//   ....[6]....
        /*00c0*/ 	.word	0x00000b60


	//   ....[7]....
        /*00c4*/ 	.word	0x00000b80


	//   ....[8]....
        /*00c8*/ 	.word	0x00000b90


	//   ....[9]....
        /*00cc*/ 	.word	0x00000bc0


	//   ....[10]....
        /*00d0*/ 	.word	0x00000be0


	//   ....[11]....
        /*00d4*/ 	.word	0x00000bf0


	//   ....[12]....
        /*00d8*/ 	.word	0x00000c20


	//   ....[13]....
        /*00dc*/ 	.word	0x00000c40


	//   ....[14]....
        /*00e0*/ 	.word	0x00000c50


	//   ....[15]....
        /*00e4*/ 	.word	0x00000ee0


	//   ....[16]....
        /*00e8*/ 	.word	0x00000f50


	//   ....[17]....
        /*00ec*/ 	.word	0x00000fc0


	//   ....[18]....
        /*00f0*/ 	.word	0x00001030


	//   ....[19]....
        /*00f4*/ 	.word	0x000010a0


	//   ....[20]....
        /*00f8*/ 	.word	0x00001100


	//   ....[21]....
        /*00fc*/ 	.word	0x00001170


	//   ....[22]....
        /*0100*/ 	.word	0x000011e0


	//   ....[23]....
        /*0104*/ 	.word	0x00001250


	//   ....[24]....
        /*0108*/ 	.word	0x000012c0


	//   ....[25]....
        /*010c*/ 	.word	0x00001320


	//   ....[26]....
        /*0110*/ 	.word	0x00001390


	//   ....[27]....
        /*0114*/ 	.word	0x00001400


	//   ....[28]....
        /*0118*/ 	.word	0x00001470


	//   ....[29]....
        /*011c*/ 	.word	0x000014e0


	//----- nvinfo : EIATTR_EXIT_INSTR_OFFSETS
	.align		4
.L_1891:
        /*0120*/ 	.byte	0x04, 0x1c
        /*0122*/ 	.short	(.L_1893 - .L_1892)


	//   ....[0]....
.L_1892:
        /*0124*/ 	.word	0x00000070


	//   ....[1]....
        /*0128*/ 	.word	0x00000e80


	//----- nvinfo : EIATTR_MAX_THREADS
	.align		4
.L_1893:
        /*012c*/ 	.byte	0x04, 0x05
        /*012e*/ 	.short	(.L_1895 - .L_1894)
.L_1894:
        /*0130*/ 	.word	0x00000400
        /*0134*/ 	.word	0x00000001
        /*0138*/ 	.word	0x00000001


	//----- nvinfo : EIATTR_CRS_STACK_SIZE
	.align		4
.L_1895:
        /*013c*/ 	.byte	0x04, 0x1e
        /*013e*/ 	.short	(.L_1897 - .L_1896)
.L_1896:
        /*0140*/ 	.word	0x00000000


	//----- nvinfo : EIATTR_CBANK_PARAM_SIZE
	.align		4
.L_1897:
        /*0144*/ 	.byte	0x03, 0x19
        /*0146*/ 	.short	0x0128


	//----- nvinfo : EIATTR_PARAM_CBANK
	.align		4
        /*0148*/ 	.byte	0x04, 0x0a
        /*014a*/ 	.short	(.L_1899 - .L_1898)
	.align		4
.L_1898:
        /*014c*/ 	.word	index@(.nv.constant0._ZN10layer_norm22ln_bwd_finalize_kernelINS_22Kernel_traits_finalizeILj6144E6__halfS2_S2_S2_fjLb1ELj1024ELj4ENS_18Kernel_traits_baseILj6144ES2_S2_S2_S2_fjLj1024EEEEELb1ELb1EEEvNS_9BwdParamsE)
        /*0150*/ 	.short	0x0210
        /*0152*/ 	.short	0x0128


	//----- nvinfo : EIATTR_SW_WAR
	.align		4
.L_1899:
        /*0154*/ 	.byte	0x04, 0x36
        /*0156*/ 	.short	(.L_1901 - .L_1900)
.L_1900:
        /*0158*/ 	.word	0x00000008
.L_1901:


//--------------------- .nv.info._ZN10layer_norm13ln_bwd_kernelINS_13Kernel_traitsI6__halfS2_S2_S2_fjLj6144ELj1ELj1ELj8ELj16ENS_18Kernel_traits_baseILj6144ES2_S2_S2_S2_fjLj256EEEEELb1ELb1ELb1ELb1EEEvNS_9BwdParamsE --------------------------
	.section	.nv.info._ZN10layer_norm13ln_bwd_kernelINS_13Kernel_traitsI6__halfS2_S2_S2_fjLj6144ELj1ELj1ELj8ELj16ENS_18Kernel_traits_baseILj6144ES2_S2_S2_S2_fjLj256EEEEELb1ELb1ELb1ELb1EEEvNS_9BwdParamsE,"",@"SHT_CUDA_INFO"
	.sectionflags	@""
	.align	4


	//----- nvinfo : EIATTR_CUDA_API_VERSION
	.align		4
        /*0000*/ 	.byte	0x04, 0x37
        /*0002*/ 	.short	(.L_1903 - .L_1902)
.L_1902:
        /*0004*/ 	.word	0x00000082


	//----- nvinfo : EIATTR_KPARAM_INFO
	.align		4
.L_1903:
        /*0008*/ 	.byte	0x04, 0x17
        /*000a*/ 	.short	(.L_1905 - .L_1904)
.L_1904:
        /*000c*/ 	.word	0x00000000
        /*0010*/ 	.short	0x0000
        /*0012*/ 	.short	0x0000
        /*0014*/ 	.byte	0x00, 0xf0, 0xa1, 0x04


	//----- nvinfo : EIATTR_SPARSE_MMA_MASK
	.align		4
.L_1905:
        /*0018*/ 	.byte	0x03, 0x50
        /*001a*/ 	.short	0x0000


	//----- nvinfo : EIATTR_MAXREG_COUNT
	.align		4
        /*001c*/ 	.byte	0x03, 0x1b
        /*001e*/ 	.short	0x00ff


	//----- nvinfo : EIATTR_NUM_BARRIERS
	.align		4
        /*0020*/ 	.byte	0x02, 0x4c
        /*0022*/ 	.byte	0x01
	.zero		1


	//----- nvinfo : EIATTR_MERCURY_ISA_VERSION
	.align		4
        /*0024*/ 	.byte	0x03, 0x5f
        /*0026*/ 	.short	0x0101


	//----- nvinfo : EIATTR_COOP_GROUP_MASK_REGIDS
	.align		4
        /*0028*/ 	.byte	0x04, 0x29
        /*002a*/ 	.short	(.L_1907 - .L_1906)


	//   ....[0]....
.L_1906:
        /*002c*/ 	.word	0xffffffff


	//   ....[1]....
        /*0030*/ 	.word	0xffffffff


	//   ....[2]....
        /*0034*/ 	.word	0xffffffff


	//   ....[3]....
        /*0038*/ 	.word	0xffffffff


	//   ....[4]....
        /*003c*/ 	.word	0xffffffff


	//   ....[5]....
        /*0040*/ 	.word	0xffffffff


	//   ....[6]....
        /*0044*/ 	.word	0xffffffff


	//   ....[7]....
        /*0048*/ 	.word	0xffffffff


	//   ....[8]....
        /*004c*/ 	.word	0xffffffff


	//   ....[9]....
        /*0050*/ 	.word	0xffffffff


	//   ....[10]....
        /*0054*/ 	.word	0x05000094


	//   ....[11]....
        /*0058*/ 	.word	0x05000094


	//   ....[12]....
        /*005c*/ 	.word	0x05000094


	//   ....[13]....
        /*0060*/ 	.word	0x05000094


	//   ....[14]....
        /*0064*/ 	.word	0x05000094


	//   ....[15]....
        /*0068*/ 	.word	0x05000094


	//   ....[16]....
        /*006c*/ 	.word	0x05000094


	//   ....[17]....
        /*0070*/ 	.word	0x05000094


	//   ....[18]....
        /*0074*/ 	.word	0x05000094


	//   ....[19]....
        /*0078*/ 	.word	0x05000094


	//----- nvinfo : EIATTR_COOP_GROUP_INSTR_OFFSETS
	.align		4
.L_1907:
        /*007c*/ 	.byte	0x04, 0x28
        /*007e*/ 	.short	(.L_1909 - .L_1908)


	//   ....[0]....
.L_1908:
        /*0080*/ 	.word	0x00001ca0


	//   ....[1]....
        /*0084*/ 	.word	0x00001cb0


	//   ....[2]....
        /*0088*/ 	.word	0x00001ce0


	//   ....[3]....
        /*008c*/ 	.word	0x00001cf0


	//   ....[4]....
        /*0090*/ 	.word	0x00001d20


	//   ....[5]....
        /*0094*/ 	.word	0x00001d30


	//   ....[6]....
        /*0098*/ 	.word	0x00001d60


	//   ....[7]....
        /*009c*/ 	.word	0x00001d70


	//   ....[8]....
        /*00a0*/ 	.word	0x00001da0


	//   ....[9]....
        /*00a4*/ 	.word	0x00001db0


	//   ....[10]....
        /*00a8*/ 	.word	0x00005330


	//   ....[11]....
        /*00ac*/ 	.word	0x00005380


	//   ....[12]....
        /*00b0*/ 	.word	0x000053f0


	//   ....[13]....
        /*00b4*/ 	.word	0x00005450


	//   ....[14]....
        /*00b8*/ 	.word	0x000054c0


	//   ....[15]....
        /*00bc*/ 	.word	0x00005520


	//   ....[16]....
        /*00c0*/ 	.word	0x00005590


	//   ....[17]....
        /*00c4*/ 	.word	0x000055f0


	//   ....[18]....
        /*00c8*/ 	.word	0x00005660


	//   ....[19]....
        /*00cc*/ 	.word	0x000056c0


	//----- nvinfo : EIATTR_EXIT_INSTR_OFFSETS
	.align		4
.L_1909:
        /*00d0*/ 	.byte	0x04, 0x1c
        /*00d2*/ 	.short	(.L_1911 - .L_1910)


	//   ....[0]....
.L_1910:
        /*00d4*/ 	.word	0x000052d0


	//----- nvinfo : EIATTR_MAX_THREADS
	.align		4
.L_1911:
        /*00d8*/ 	.byte	0x04, 0x05
        /*00da*/ 	.short	(.L_1913 - .L_1912)
.L_1912:
        /*00dc*/ 	.word	0x00000100
        /*00e0*/ 	.word	0x00000001
        /*00e4*/ 	.word	0x00000001


	//----- nvinfo : EIATTR_CRS_STACK_SIZE
	.align		4
.L_1913:
        /*00e8*/ 	.byte	0x04, 0x1e
        /*00ea*/ 	.short	(.L_1915 - .L_1914)
.L_1914:
        /*00ec*/ 	.word	0x00000000


	//----- nvinfo : EIATTR_CBANK_PARAM_SIZE
	.align		4
.L_1915:
        /*00f0*/ 	.byte	0x03, 0x19
        /*00f2*/ 	.short	0x0128


	//----- nvinfo : EIATTR_PARAM_CBANK
	.align		4
        /*00f4*/ 	.byte	0x04, 0x0a
        /*00f6*/ 	.short	(.L_1917 - .L_1916)
	.align		4
.L_1916:
        /*00f8*/ 	.word	index@(.nv.constant0._ZN10layer_norm13ln_bwd_kernelINS_13Kernel_traitsI6__halfS2_S2_S2_fjLj6144ELj1ELj1ELj8ELj16ENS_18Kernel_traits_baseILj6144ES2_S2_S2_S2_fjLj256EEEEELb1ELb1ELb1ELb1EEEvNS_9BwdParamsE)
        /*00fc*/ 	.short	0x0210
        /*00fe*/ 	.short	0x0128


	//----- nvinfo : EIATTR_SW_WAR
	.align		4
.L_1917:
        /*0100*/ 	.byte	0x04, 0x36
        /*0102*/ 	.short	(.L_1919 - .L_1918)
.L_1918:
        /*0104*/ 	.word	0x00000008
.L_1919:


//--------------------- .nv.info._ZN10layer_norm13ln_bwd_kernelINS_13Kernel_traitsIf13__nv_bfloat16S2_S2_fjLj6144ELj1ELj1ELj8ELj16ENS_18Kernel_traits_baseILj6144EfS2_S2_S2_fjLj256EEEEELb0ELb0ELb0ELb0EEEvNS_9BwdParamsE --------------------------
	.section	.nv.info._ZN10layer_norm13ln_bwd_kernelINS_13Kernel_traitsIf13__nv_bfloat16S2_S2_fjLj6144ELj1ELj1ELj8ELj16ENS_18Kernel_traits_baseILj6144EfS2_S2_S2_fjLj256EEEEELb0ELb0ELb0ELb0EEEvNS_9BwdParamsE,"",@"SHT_CUDA_INFO"
	.sectionflags	@""
	.align	4


	//----- nvinfo : EIATTR_CUDA_API_VERSION
	.align		4
        /*0000*/ 	.byte	0x04, 0x37
        /*0002*/ 	.short	(.L_1921 - .L_1920)
.L_1920:
        /*0004*/ 	.word	0x00000082


	//----- nvinfo : EIATTR_KPARAM_INFO
	.align		4
.L_1921:
        /*0008*/ 	.byte	0x04, 0x17
        /*000a*/ 	.short	(.L_1923 - .L_1922)
.L_1922:
        /*000c*/ 	.word	0x00000000
        /*0010*/ 	.short	0x0000
        /*0012*/ 	.short	0x0000
        /*0014*/ 	.byte	0x00, 0xf0, 0xa1, 0x04


	//----- nvinfo : EIATTR_SPARSE_MMA_MASK
	.align		4
.L_1923:
        /*0018*/ 	.byte	0x03, 0x50
        /*001a*/ 	.short	0x0000


	//----- nvinfo : EIATTR_MAXREG_COUNT
	.align		4
        /*001c*/ 	.byte	0x03, 0x1b
        /*001e*/ 	.short	0x00ff


	//----- nvinfo : EIATTR_NUM_BARRIERS
	.align		4
        /*0020*/ 	.byte	0x02, 0x4c
        /*0022*/ 	.byte	0x01
	.zero		1


	//----- nvinfo : EIATTR_MERCURY_ISA_VERSION
	.align		4
        /*0024*/ 	.byte	0x03, 0x5f
        /*0026*/ 	.short	0x0101


	//----- nvinfo : EIATTR_COOP_GROUP_MASK_REGIDS
	.align		4
        /*0028*/ 	.byte	0x04, 0x29
        /*002a*/ 	.short	(.L_1925 - .L_1924)


	//   ....[0]....
.L_1924:
        /*002c*/ 	.word	0xffffffff


	//   ....[1]....
        /*0030*/ 	.word	0xffffffff


	//   ....[2]....
        /*0034*/ 	.word	0xffffffff


	//   ....[3]....
        /*0038*/ 	.word	0xffffffff


	//   ....[4]....
        /*003c*/ 	.word	0xffffffff


	//   ....[5]....
        /*0040*/ 	.word	0xffffffff


	//   ....[6]....
        /*0044*/ 	.word	0xffffffff


	//   ....[7]....
        /*0048*/ 	.word	0xffffffff


	//   ....[8]....
        /*004c*/ 	.word	0xffffffff


	//   ....[9]....
        /*0050*/ 	.word	0xffffffff


	//   ....[10]....
        /*0054*/ 	.word	0x05000066


	//   ....[11]....
        /*0058*/ 	.word	0x05000066


	//   ....[12]....
        /*005c*/ 	.word	0x05000066


	//   ....[13]....
        /*0060*/ 	.word	0x05000066


	//   ....[14]....
        /*0064*/ 	.word	0x05000066


	//   ....[15]....
        /*0068*/ 	.word	0x05000066


	//   ....[16]....
        /*006c*/ 	.word	0x05000066


	//   ....[17]....
        /*0070*/ 	.word	0x05000066


	//   ....[18]....
        /*0074*/ 	.word	0x05000066


	//   ....[19]....
        /*0078*/ 	.word	0x05000066


	//----- nvinfo : EIATTR_COOP_GROUP_INSTR_OFFSETS
	.align		4
.L_1925:
        /*007c*/ 	.byte	0x04, 0x28
        /*007e*/ 	.short	(.L_1927 - .L_1926)


	//   ....[0]....
.L_1926:
        /*0080*/ 	.word	0x00001800


	//   ....[1]....
        /*0084*/ 	.word	0x00001810


	//   ....[2]....
        /*0088*/ 	.word	0x00001840


	//   ....[3]....
        /*008c*/ 	.word	0x00001850


	//   ....[4]....
        /*0090*/ 	.word	0x00001880


	//   ....[5]....
        /*0094*/ 	.word	0x00001890


	//   ....[6]....
        /*0098*/ 	.word	0x000018c0


	//   ....[7]....
        /*009c*/ 	.word	0x000018d0


	//   ....[8]....
        /*00a0*/ 	.word	0x00001900


	//   ....[9]....
        /*00a4*/ 	.word	0x00001910


	//   ....[10]....
        /*00a8*/ 	.word	0x00002ec0


	//   ....[11]....
        /*00ac*/ 	.word	0x00002f20


	//   ....[12]....
        /*00b0*/ 	.word	0x00002f80


	//   ....[13]....
        /*00b4*/ 	.word	0x00002fe0


	//   ....[14]....
        /*00b8*/ 	.word	0x00003050


	//   ....[15]....
        /*00bc*/ 	.word	0x000030b0


	//   ....[16]....
        /*00c0*/ 	.word	0x00003120


	//   ....[17]....
        /*00c4*/ 	.word	0x00003180


	//   ....[18]....
        /*00c8*/ 	.word	0x000031f0


	//   ....[19]....
        /*00cc*/ 	.word	0x00003250


	//----- nvinfo : EIATTR_EXIT_INSTR_OFFSETS
	.align		4
.L_1927:
        /*00d0*/ 	.byte	0x04, 0x1c
        /*00d2*/ 	.short	(.L_1929 - .L_1928)


	//   ....[0]....
.L_1928:
        /*00d4*/ 	.word	0x00002de0


	//   ....[1]....
        /*00d8*/ 	.word	0x00002e70


	//----- nvinfo : EIATTR_MAX_THREADS
	.align		4
.L_1929:
        /*00dc*/ 	.byte	0x04, 0x05
        /*00de*/ 	.short	(.L_1931 - .L_1930)
.L_1930:
        /*00e0*/ 	.word	0x00000100
        /*00e4*/ 	.word	0x00000001
        /*00e8*/ 	.word	0x00000001


	//----- nvinfo : EIATTR_CRS_STACK_SIZE
	.align		4
.L_1931:
        /*00ec*/ 	.byte	0x04, 0x1e
        /*00ee*/ 	.short	(.L_1933 - .L_1932)
.L_1932:
        /*00f0*/ 	.word	0x00000000


	//----- nvinfo : EIATTR_CBANK_PARAM_SIZE
	.align		4
.L_1933:
        /*00f4*/ 	.byte	0x03, 0x19
        /*00f6*/ 	.short	0x0128


	//----- nvinfo : EIATTR_PARAM_CBANK
	.align		4
        /*00f8*/ 	.byte	0x04, 0x0a
        /*00fa*/ 	.short	(.L_1935 - .L_1934)
	.align		4
.L_1934:
        /*00fc*/ 	.word	index@(.nv.constant0._ZN10layer_norm13ln_bwd_kernelINS_13Kernel_traitsIf13__nv_bfloat16S2_S2_fjLj6144ELj1ELj1ELj8ELj16ENS_18Kernel_traits_baseILj6144EfS2_S2_S2_fjLj256EEEEELb0ELb0ELb0ELb0EEEvNS_9BwdParamsE)
        /*0100*/ 	.short	0x0210
        /*0102*/ 	.short	0x0128


	//----- nvinfo : EIATTR_SW_WAR
	.align		4
.L_1935:
        /*0104*/ 	.byte	0x04, 0x36
        /*0106*/ 	.short	(.L_1937 - .L_1936)
.L_1936:
        /*0108*/ 	.word	0x00000008
.L_1937:


//--------------------- .nv.info._ZN10layer_norm13ln_bwd_kernelINS_13Kernel_traitsIf13__nv_bfloat16S2_S2_fjLj6144ELj1ELj1ELj8ELj16ENS_18Kernel_traits_baseILj6144EfS2_S2_S2_fjLj256EEEEELb0ELb0ELb0ELb1EEEvNS_9BwdParamsE --------------------------
	.section	.nv.info._ZN10layer_norm13ln_bwd_kernelINS_13Kernel_traitsIf13__nv_bfloat16S2_S2_fjLj6144ELj1ELj1ELj8ELj16ENS_18Kernel_traits_baseILj6144EfS2_S2_S2_fjLj256EEEEELb0ELb0ELb0ELb1EEEvNS_9BwdParamsE,"",@"SHT_CUDA_INFO"
	.sectionflags	@""
	.align	4


	//----- nvinfo : EIATTR_CUDA_API_VERSION
	.align		4
        /*0000*/ 	.byte	0x04, 0x37
        /*0002*/ 	.short	(.L_1939 - .L_1938)
.L_1938:
        /*0004*/ 	.word	0x00000082


	//----- nvinfo : EIATTR_KPARAM_INFO
	.align		4
.L_1939:
        /*0008*/ 	.byte	0x04, 0x17
        /*000a*/ 	.short	(.L_1941 - .L_1940)
.L_1940:
        /*000c*/ 	.word	0x00000000
        /*0010*/ 	.short	0x0000
        /*0012*/ 	.short	0x0000
        /*0014*/ 	.byte	0x00, 0xf0, 0xa1, 0x04


	//----- nvinfo : EIATTR_SPARSE_MMA_MASK
	.align		4
.L_1941:
        /*0018*/ 	.byte	0x03, 0x50
        /*001a*/ 	.short	0x0000


	//----- nvinfo : EIATTR_MAXREG_COUNT
	.align		4
        /*001c*/ 	.byte	0x03, 0x1b
        /*001e*/ 	.short	0x00ff


	//----- nvinfo : EIATTR_NUM_BARRIERS
	.align		4
        /*0020*/ 	.byte	0x02, 0x4c
        /*0022*/ 	.byte	0x01
	.zero		1


	//----- nvinfo : EIATTR_MERCURY_ISA_VERSION
	.align		4
        /*0024*/ 	.byte	0x03, 0x5f
        /*0026*/ 	.short	0x0101


	//----- nvinfo : EIATTR_COOP_GROUP_MASK_REGIDS
	.align		4
        /*0028*/ 	.byte	0x04, 0x29
        /*002a*/ 	.short	(.L_1943 - .L_1942)


	//   ....[0]....
.L_1942:
        /*002c*/ 	.word	0xffffffff


	//   ....[1]....
        /*0030*/ 	.word	0xffffffff


	//   ....[2]....
        /*0034*/ 	.word	0xffffffff


	//   ....[3]....
        /*0038*/ 	.word	0xffffffff


	//   ....[4]....
        /*003c*/ 	.word	0xffffffff


	//   ....[5]....
        /*0040*/ 	.word	0xffffffff


	//   ....[6]....
        /*0044*/ 	.word	0xffffffff


	//   ....[7]....
        /*0048*/ 	.word	0xffffffff


	//   ....[8]....
        /*004c*/ 	.word	0xffffffff


	//   ....[9]....
        /*0050*/ 	.word	0xffffffff


	//   ....[10]....
        /*0054*/ 	.word	0x050000a1


	//   ....[11]....
        /*0058*/ 	.word	0x050000a1


	//   ....[12]....
        /*005c*/ 	.word	0x050000a1


	//   ....[13]....
        /*0060*/ 	.word	0x050000a1


	//   ....[14]....
        /*0064*/ 	.word	0x050000a1


	//   ....[15]....
        /*0068*/ 	.word	0x050000a1


	//   ....[16]....
        /*006c*/ 	.word	0x050000a1


	//   ....[17]....
        /*0070*/ 	.word	0x050000a1


	//   ....[18]....
        /*0074*/ 	.word	0x050000a1


	//   ....[19]....
        /*0078*/ 	.word	0x050000a1


	//----- nvinfo : EIATTR_COOP_GROUP_INSTR_OFFSETS
	.align		4
.L_1943:
        /*007c*/ 	.byte	0x04, 0x28
        /*007e*/ 	.short	(.L_1945 - .L_1944)


	//   ....[0]....
.L_1944:
        /*0080*/ 	.word	0x000017f0


	//   ....[1]....
        /*0084*/ 	.word	0x00001800


	//   ....[2]....
        /*0088*/ 	.word	0x00001830


	//   ....[3]....
        /*008c*/ 	.word	0x00001840


	//   ....[4]....
        /*0090*/ 	.word	0x00001870


	//   ....[5]....
        /*0094*/ 	.word	0x00001880


	//   ....[6]....
        /*0098*/ 	.word	0x000018b0


	//   ....[7]....
        /*009c*/ 	.word	0x000018c0


	//   ....[8]....
        /*00a0*/ 	.word	0x000018f0


	//   ....[9]....
        /*00a4*/ 	.word	0x00001900


	//   ....[10]....
        /*00a8*/ 	.word	0x00002f00


	//   ....[11]....
        /*00ac*/ 	.word	0x00002f50


	//   ....[12]....
        /*00b0*/ 	.word	0x00002fc0


	//   ....[13]....
        /*00b4*/ 	.word	0x00003020


	//   ....[14]....
        /*00b8*/ 	.word	0x00003090


	//   ....[15]....
        /*00bc*/ 	.word	0x000030f0


	//   ....[16]....
        /*00c0*/ 	.word	0x00003160


	//   ....[17]....
        /*00c4*/ 	.word	0x000031c0


	//   ....[18]....
        /*00c8*/ 	.word	0x00003230


	//   ....[19]....
        /*00cc*/ 	.word	0x00003290


	//----- nvinfo : EIATTR_EXIT_INSTR_OFFSETS
	.align		4
.L_1945:
        /*00d0*/ 	.byte	0x04, 0x1c
        /*00d2*/ 	.short	(.L_1947 - .L_1946)


	//   ....[0]....
.L_1946:
        /*00d4*/ 	.word	0x00002ea0


	//----- nvinfo : EIATTR_MAX_THREADS
	.align		4
.L_1947:
        /*00d8*/ 	.byte	0x04, 0x05
        /*00da*/ 	.short	(.L_1949 - .L_1948)
.L_1948:
        /*00dc*/ 	.word	0x00000100
        /*00e0*/ 	.word	0x00000001
        /*00e4*/ 	.word	0x00000001


	//----- nvinfo : EIATTR_CRS_STACK_SIZE
	.align		4
.L_1949:
        /*00e8*/ 	.byte	0x04, 0x1e
        /*00ea*/ 	.short	(.L_1951 - .L_1950)
.L_1950:
        /*00ec*/ 	.word	0x00000000


	//----- nvinfo : EIATTR_CBANK_PARAM_SIZE
	.align		4
.L_1951:
        /*00f0*/ 	.byte	0x03, 0x19
        /*00f2*/ 	.short	0x0128


	//----- nvinfo : EIATTR_PARAM_CBANK
	.align		4
        /*00f4*/ 	.byte	0x04, 0x0a
        /*00f6*/ 	.short	(.L_1953 - .L_1952)
	.align		4
.L_1952:
        /*00f8*/ 	.word	index@(.nv.constant0._ZN10layer_norm13ln_bwd_kernelINS_13Kernel_traitsIf13__nv_bfloat16S2_S2_fjLj6144ELj1ELj1ELj8ELj16ENS_18Kernel_traits_baseILj6144EfS2_S2_S2_fjLj256EEEEELb0ELb0ELb0ELb1EEEvNS_9BwdParamsE)
        /*00fc*/ 	.short	0x0210
        /*00fe*/ 	.short	0x0128


	//----- nvinfo : EIATTR_SW_WAR
	.align		4
.L_1953:
        /*0100*/ 	.byte	0x04, 0x36
        /*0102*/ 	.short	(.L_1955 - .L_1954)
.L_1954:
        /*0104*/ 	.word	0x00000008
.L_1955:


//--------------------- .nv.info._ZN10layer_norm13ln_bwd_kernelINS_13Kernel_traitsIf13__nv_bfloat16S2_S2_fjLj6144ELj1ELj1ELj8ELj16ENS_18Kernel_traits_baseILj6144EfS2_S2_S2_fjLj256EEEEELb0ELb0ELb1ELb0EEEvNS_9BwdParamsE --------------------------
	.section	.nv.info._ZN10layer_norm13ln_bwd_kernelINS_13Kernel_traitsIf13__nv_bfloat16S2_S2_fjLj6144ELj1ELj1ELj8ELj16ENS_18Kernel_traits_baseILj6144EfS2_S2_S2_fjLj256EEEEELb0ELb0ELb1ELb0EEEvNS_9BwdParamsE,"",@"SHT_CUDA_INFO"
	.sectionflags	@""
	.align	4


	//----- nvinfo : EIATTR_CUDA_API_VERSION
	.align		4
        /*0000*/ 	.byte	0x04, 0x37
        /*0002*/ 	.short	(.L_1957 - .L_1956)
.L_1956:
        /*0004*/ 	.word	0x00000082


	//----- nvinfo : EIATTR_KPARAM_INFO
	.align		4
.L_1957:
        /*0008*/ 	.byte	0x04, 0x17
        /*000a*/ 	.short	(.L_1959 - .L_1958)
.L_1958:
        /*000c*/ 	.word	0x00000000
        /*0010*/ 	.short	0x0000
        /*0012*/ 	.short	0x0000
        /*0014*/ 	.byte	0x00, 0xf0, 0xa1, 0x04


	//----- nvinfo : EIATTR_SPARSE_MMA_MASK
	.align		4
.L_1959:
        /*0018*/ 	.byte	0x03, 0x50
        /*001a*/ 	.short	0x0000


	//----- nvinfo : EIATTR_MAXREG_COUNT
	.align		4
        /*001c*/ 	.byte	0x03, 0x1b
        /*001e*/ 	.short	0x00ff


	//----- nvinfo : EIATTR_NUM_BARRIERS
	.align		4
        /*0020*/ 	.byte	0x02, 0x4c
        /*0022*/ 	.byte	0x01
	.zero		1


	//----- nvinfo : EIATTR_MERCURY_ISA_VERSION
	.align		4
        /*0024*/ 	.byte	0x03, 0x5f
        /*0026*/ 	.short	0x0101


	//----- nvinfo : EIATTR_COOP_GROUP_MASK_REGIDS
	.align		4
        /*0028*/ 	.byte	0x04, 0x29
        /*002a*/ 	.short	(.L_1961 - .L_1960)


	//   ....[0]....
.L_1960:
        /*002c*/ 	.word	0xffffffff


	//   ....[1]....
        /*0030*/ 	.word	0xffffffff


	//   ....[2]....
        /*0034*/ 	.word	0xffffffff


	//   ....[3]....
        /*0038*/ 	.word	0xffffffff


	//   ....[4]....
        /*003c*/ 	.word	0xffffffff


	//   ....[5]....
        /*0040*/ 	.word	0xffffffff


	//   ....[6]....
        /*0044*/ 	.word	0xffffffff


	//   ....[7]....
        /*0048*/ 	.word	0xffffffff


	//   ....[8]....
        /*004c*/ 	.word	0xffffffff


	//   ....[9]....
        /*0050*/ 	.word	0xffffffff


	//   ....[10]....
        /*0054*/ 	.word	0x0500006a


	//   ....[11]....
        /*0058*/ 	.word	0x0500006a


	//   ....[12]....
        /*005c*/ 	.word	0x0500006a


	//   ....[13]....
        /*0060*/ 	.word	0x0500006a


	//   ....[14]....
        /*0064*/ 	.word	0x0500006a


	//   ....[15]....
        /*0068*/ 	.word	0x0500006a


	//   ....[16]....
        /*006c*/ 	.word	0x0500006a


	//   ....[17]....
        /*0070*/ 	.word	0x0500006a


	//   ....[18]....
        /*0074*/ 	.word	0x0500006a


	//   ....[19]....
        /*0078*/ 	.word	0x0500006a


	//----- nvinfo : EIATTR_COOP_GROUP_INSTR_OFFSETS
	.align		4
.L_1961:
        /*007c*/ 	.byte	0x04, 0x28
        /*007e*/ 	.short	(.L_1963 - .L_1962)


	//   ....[0]....
.L_1962:
        /*0080*/ 	.word	0x00001a40


	//   ....[1]....
        /*0084*/ 	.word	0x00001a50


	//   ....[2]....
        /*0088*/ 	.word	0x00001a80


	//   ....[3]....
        /*008c*/ 	.word	0x00001a90


	//   ....[4]....
        /*0090*/ 	.word	0x00001ac0


	//   ....[5]....
        /*0094*/ 	.word	0x00001ad0


	//   ....[6]....
        /*0098*/ 	.word	0x00001b00


	//   ....[7]....
        /*009c*/ 	.word	0x00001b10


	//   ....[8]....
        /*00a0*/ 	.word	0x00001b40


	//   ....[9]....
        /*00a4*/ 	.word	0x00001b50


	//   ....[10]....
        /*00a8*/ 	.word	0x00004120


	//   ....[11]....
        /*00ac*/ 	.word	0x00004180


	//   ....[12]....
        /*00b0*/ 	.word	0x000041e0


	//   ....[13]....
        /*00b4*/ 	.word	0x00004240


	//   ....[14]....
        /*00b8*/ 	.word	0x000042b0


	//   ....[15]....
        /*00bc*/ 	.word	0x00004310


	//   ....[16]....
        /*00c0*/ 	.word	0x00004380


	//   ....[17]....
        /*00c4*/ 	.word	0x000043e0


	//   ....[18]....
        /*00c8*/ 	.word	0x00004450


	//   ....[19]....
        /*00cc*/ 	.word	0x000044b0


	//----- nvinfo : EIATTR_EXIT_INSTR_OFFSETS
	.align		4
.L_1963:
        /*00d0*/ 	.byte	0x04, 0x1c
        /*00d2*/ 	.short	(.L_1965 - .L_1964)


	//   ....[0]....
.L_1964:
        /*00d4*/ 	.word	0x00004040


	//   ....[1]....
        /*00d8*/ 	.word	0x000040d0


	//----- nvinfo : EIATTR_MAX_THREADS
	.align		4
.L_1965:
        /*00dc*/ 	.byte	0x04, 0x05
        /*00de*/ 	.short	(.L_1967 - .L_1966)
.L_1966:
        /*00e0*/ 	.word	0x00000100
        /*00e4*/ 	.word	0x00000001
        /*00e8*/ 	.word	0x00000001


	//----- nvinfo : EIATTR_CRS_STACK_SIZE
	.align		4
.L_1967:
        /*00ec*/ 	.byte	0x04, 0x1e
        /*00ee*/ 	.short	(.L_1969 - .L_1968)
.L_1968:
        /*00f0*/ 	.word	0x00000000


	//----- nvinfo : EIATTR_CBANK_PARAM_SIZE
	.align		4
.L_1969:
        /*00f4*/ 	.byte	0x03, 0x19
        /*00f6*/ 	.short	0x0128


	//----- nvinfo : EIATTR_PARAM_CBANK
	.align		4
        /*00f8*/ 	.byte	0x04, 0x0a
        /*00fa*/ 	.short	(.L_1971 - .L_1970)
	.align		4
.L_1970:
        /*00fc*/ 	.word	index@(.nv.constant0._ZN10layer_norm13ln_bwd_kernelINS_13Kernel_traitsIf13__nv_bfloat16S2_S2_fjLj6144ELj1ELj1ELj8ELj16ENS_18Kernel_traits_baseILj6144EfS2_S2_S2_fjLj256EEEEELb0ELb0ELb1ELb0EEEvNS_9BwdParamsE)
        /*0100*/ 	.short	0x0210
        /*0102*/ 	.short	0x0128


	//----- nvinfo : EIATTR_SW_WAR
	.align		4
.L_1971:
        /*0104*/ 	.byte	0x04, 0x36
        /*0106*/ 	.short	(.L_1973 - .L_1972)
.L_1972:
        /*0108*/ 	.word	0x00000008
.L_1973:


//--------------------- .nv.info._ZN10layer_norm13ln_bwd_kernelINS_13Kernel_traitsIf13__nv_bfloat16S2_S2_fjLj6144ELj1ELj1ELj8ELj16ENS_18Kernel_traits_baseILj6144EfS2_S2_S2_fjLj256EEEEELb0ELb0ELb1ELb1EEEvNS_9BwdParamsE --------------------------
	.section	.nv.info._ZN10layer_norm13ln_bwd_kernelINS_13Kernel_traitsIf13__nv_bfloat16S2_S2_fjLj6144ELj1ELj1ELj8ELj16ENS_18Kernel_traits_baseILj6144EfS2_S2_S2_fjLj256EEEEELb0ELb0ELb1ELb1EEEvNS_9BwdParamsE,"",@"SHT_CUDA_INFO"
	.sectionflags	@""
	.align	4


	//----- nvinfo : EIATTR_CUDA_API_VERSION
	.align		4
        /*0000*/ 	.byte	0x04, 0x37
        /*0002*/ 	.short	(.L_1975 - .L_1974)
.L_1974:
        /*0004*/ 	.word	0x00000082


	//----- nvinfo : EIATTR_KPARAM_INFO
	.align		4
.L_1975:
        /*0008*/ 	.byte	0x04, 0x17
        /*000a*/ 	.short	(.L_1977 - .L_1976)
.L_1976:
        /*000c*/ 	.word	0x00000000
        /*0010*/ 	.short	0x0000
        /*0012*/ 	.short	0x0000
        /*0014*/ 	.byte	0x00, 0xf0, 0xa1, 0x04


	//----- nvinfo : EIATTR_SPARSE_MMA_MASK
	.align		4
.L_1977:
        /*0018*/ 	.byte	0x03, 0x50
        /*001a*/ 	.short	0x0000


	//----- nvinfo : EIATTR_MAXREG_COUNT
	.align		4
        /*001c*/ 	.byte	0x03, 0x1b
        /*001e*/ 	.short	0x00ff


	//----- nvinfo : EIATTR_NUM_BARRIERS
	.align		4
        /*0020*/ 	.byte	0x02, 0x4c
        /*0022*/ 	.byte	0x01
	.zero		1


	//----- nvinfo : EIATTR_MERCURY_ISA_VERSION
	.align		4
        /*0024*/ 	.byte	0x03, 0x5f
        /*0026*/ 	.short	0x0101


	//----- nvinfo : EIATTR_COOP_GROUP_MASK_REGIDS
	.align		4
        /*0028*/ 	.byte	0x04, 0x29
        /*002a*/ 	.short	(.L_1979 - .L_1978)


	//   ....[0]....
.L_1978:
        /*002c*/ 	.word	0xffffffff


	//   ....[1]....
        /*0030*/ 	.word	0xffffffff


	//   ....[2]....
        /*0034*/ 	.word	0xffffffff


	//   ....[3]....
        /*0038*/ 	.word	0xffffffff


	//   ....[4]....
        /*003c*/ 	.word	0xffffffff


	//   ....[5]....
        /*0040*/ 	.word	0xffffffff


	//   ....[6]....
        /*0044*/ 	.word	0xffffffff


	//   ....[7]....
        /*0048*/ 	.word	0xffffffff


	//   ....[8]....
        /*004c*/ 	.word	0xffffffff


	//   ....[9]....
        /*0050*/ 	.word	0xffffffff


	//   ....[10]....
        /*0054*/ 	.word	0x050000a3


	//   ....[11]....
        /*0058*/ 	.word	0x050000a3


	//   ....[12]....
        /*005c*/ 	.word	0x050000a3


	//   ....[13]....
        /*0060*/ 	.word	0x050000a3


	//   ....[14]....
        /*0064*/ 	.word	0x050000a3


	//   ....[15]....
        /*0068*/ 	.word	0x050000a3


	//   ....[16]....
        /*006c*/ 	.word	0x050000a3


	//   ....[17]....
        /*0070*/ 	.word	0x050000a3


	//   ....[18]....
        /*0074*/ 	.word	0x050000a3


	//   ....[19]....
        /*0078*/ 	.word	0x050000a3


	//----- nvinfo : EIATTR_COOP_GROUP_INSTR_OFFSETS
	.align		4
.L_1979:
        /*007c*/ 	.byte	0x04, 0x28
        /*007e*/ 	.short	(.L_1981 - .L_1980)


	//   ....[0]....
.L_1980:
        /*0080*/ 	.word	0x00001880


	//   ....[1]....
        /*0084*/ 	.word	0x00001890


	//   ....[2]....
        /*0088*/ 	.word	0x000018c0


	//   ....[3]....
        /*008c*/ 	.word	0x000018d0


	//   ....[4]....
        /*0090*/ 	.word	0x00001900


	//   ....[5]....
        /*0094*/ 	.word	0x00001910


	//   ....[6]....
        /*0098*/ 	.word	0x00001940


	//   ....[7]....
        /*009c*/ 	.word	0x00001950


	//   ....[8]....
        /*00a0*/ 	.word	0x00001980


	//   ....[9]....
        /*00a4*/ 	.word	0x00001990


	//   ....[10]....
        /*00a8*/ 	.word	0x00003c70


	//   ....[11]....
        /*00ac*/ 	.word	0x00003cc0


	//   ....[12]....
        /*00b0*/ 	.word	0x00003d30


	//   ....[13]....
        /*00b4*/ 	.word	0x00003d90


	//   ....[14]....
        /*00b8*/ 	.word	0x00003e00


	//   ....[15]....
        /*00bc*/ 	.word	0x00003e60


	//   ....[16]....
        /*00c0*/ 	.word	0x00003ed0


	//   ....[17]....
        /*00c4*/ 	.word	0x00003f30


	//   ....[18]....
        /*00c8*/ 	.word	0x00003fa0


	//   ....[19]....
        /*00cc*/ 	.word	0x00004000


	//----- nvinfo : EIATTR_EXIT_INSTR_OFFSETS
	.align		4
.L_1981:
        /*00d0*/ 	.byte	0x04, 0x1c
        /*00d2*/ 	.short	(.L_1983 - .L_1982)


	//   ....[0]....
.L_1982:
        /*00d4*/ 	.word	0x00003c10


	//----- nvinfo : EIATTR_MAX_THREADS
	.align		4
.L_1983:
        /*00d8*/ 	.byte	0x04, 0x05
        /*00da*/ 	.short	(.L_1985 - .L_1984)
.L_1984:
        /*00dc*/ 	.word	0x00000100
        /*00e0*/ 	.word	0x00000001
        /*00e4*/ 	.word	0x00000001


	//----- nvinfo : EIATTR_CRS_STACK_SIZE
	.align		4
.L_1985:
        /*00e8*/ 	.byte	0x04, 0x1e
        /*00ea*/ 	.short	(.L_1987 - .L_1986)
.L_1986:
        /*00ec*/ 	.word	0x00000000


	//----- nvinfo : EIATTR_CBANK_PARAM_SIZE
	.align		4
.L_1987:
        /*00f0*/ 	.byte	0x03, 0x19
        /*00f2*/ 	.short	0x0128


	//----- nvinfo : EIATTR_PARAM_CBANK
	.align		4
        /*00f4*/ 	.byte	0x04, 0x0a
        /*00f6*/ 	.short	(.L_1989 - .L_1988)
	.align		4
.L_1988:
        /*00f8*/ 	.word	index@(.nv.constant0._ZN10layer_norm13ln_bwd_kernelINS_13Kernel_traitsIf13__nv_bfloat16S2_S2_fjLj6144ELj1ELj1ELj8ELj16ENS_18Kernel_traits_baseILj6144EfS2_S2_S2_fjLj256EEEEELb0ELb0ELb1ELb1EEEvNS_9BwdParamsE)
        /*00fc*/ 	.short	0x0210
        /*00fe*/ 	.short	0x0128


	//----- nvinfo : EIATTR_SW_WAR
	.align		4
.L_1989:
        /*0100*/ 	.byte	0x04, 0x36
        /*0102*/ 	.short	(.L_1991 - .L_1990)
.L_1990:
        /*0104*/ 	.word	0x00000008
.L_1991:


//--------------------- .nv.info._ZN10layer_norm13ln_bwd_kernelINS_13Kernel_traitsIf13__nv_bfloat16S2_S2_fjLj6144ELj1ELj1ELj8ELj16ENS_18Kernel_traits_baseILj6144EfS2_S2_S2_fjLj256EEEEELb0ELb1ELb0ELb0EEEvNS_9BwdParamsE --------------------------
	.section	.nv.info._ZN10layer_norm13ln_bwd_kernelINS_13Kernel_traitsIf13__nv_bfloat16S2_S2_fjLj6144ELj1ELj1ELj8ELj16ENS_18Kernel_traits_baseILj6144EfS2_S2_S2_fjLj256EEEEELb0ELb1ELb0ELb0EEEvNS_9BwdParamsE,"",@"SHT_CUDA_INFO"
	.sectionflags	@""
	.align	4


	//----- nvinfo : EIATTR_CUDA_API_VERSION
	.align		4
        /*0000*/ 	.byte	0x04, 0x37
        /*0002*/ 	.short	(.L_1993 - .L_1992)
.L_1992:
        /*0004*/ 	.word	0x00000082


	//----- nvinfo : EIATTR_KPARAM_INFO
	.align		4
.L_1993:
        /*0008*/ 	.byte	0x04, 0x17
        /*000a*/ 	.short	(.L_1995 - .L_1994)
.L_1994:
        /*000c*/ 	.word	0x00000000
        /*0010*/ 	.short	0x0000
        /*0012*/ 	.short	0x0000
        /*0014*/ 	.byte	0x00, 0xf0, 0xa1, 0x04


	//----- nvinfo : EIATTR_SPARSE_MMA_MASK
	.align		4
.L_1995:
        /*0018*/ 	.byte	0x03, 0x50
        /*001a*/ 	.short	0x0000


	//----- nvinfo : EIATTR_MAXREG_COUNT
	.align		4
        /*001c*/ 	.byte	0x03, 0x1b
        /*001e*/ 	.short	0x00ff


	//----- nvinfo : EIATTR_NUM_BARRIERS
	.align		4
        /*0020*/ 	.byte	0x02, 0x4c
        /*0022*/ 	.byte	0x01
	.zero		1


	//----- nvinfo : EIATTR_MERCURY_ISA_VERSION
	.align		4
        /*0024*/ 	.byte	0x03, 0x5f
        /*0026*/ 	.short	0x0101


	//----- nvinfo : EIATTR_COOP_GROUP_MASK_REGIDS
	.align		4
        /*0028*/ 	.byte	0x04, 0x29
        /*002a*/ 	.short	(.L_1997 - .L_1996)


	//   ....[0]....
.L_1996:
        /*002c*/ 	.word	0xffffffff


	//   ....[1]....
        /*0030*/ 	.word	0xffffffff


	//   ....[2]....
        /*0034*/ 	.word	0xffffffff


	//   ....[3]....
        /*0038*/ 	.word	0xffffffff


	//   ....[4]....
        /*003c*/ 	.word	0xffffffff


	//   ....[5]....
        /*0040*/ 	.word	0xffffffff


	//   ....[6]....
        /*0044*/ 	.word	0xffffffff


	//   ....[7]....
        /*0048*/ 	.word	0xffffffff


	//   ....[8]....
        /*004c*/ 	.word	0xffffffff


	//   ....[9]....
        /*0050*/ 	.word	0xffffffff


	//   ....[10]....
        /*0054*/ 	.word	0x050000ae


	//   ....[11]....
        /*0058*/ 	.word	0x050000ae


	//   ....[12]....
        /*005c*/ 	.word	0x050000ae


	//   ....[13]....
        /*0060*/ 	.word	0x050000ae


	//   ....[14]....
        /*0064*/ 	.word	0x050000ae


	//   ....[15]....
        /*0068*/ 	.word	0x050000ae


	//   ....[16]....
        /*006c*/ 	.word	0x050000ae


	//   ....[17]....
        /*0070*/ 	.word	0x050000ae


	//   ....[18]....
        /*0074*/ 	.word	0x050000ae


	//   ....[19]....
        /*0078*/ 	.word	0x050000ae


	//----- nvinfo : EIATTR_COOP_GROUP_INSTR_OFFSETS
	.align		4
.L_1997:
        /*007c*/ 	.byte	0x04, 0x28
        /*007e*/ 	.short	(.L_1999 - .L_1998)


	//   ....[0]....
.L_1998:
        /*0080*/ 	.word	0x00001980


	//   ....[1]....
        /*0084*/ 	.word	0x00001990


	//   ....[2]....
        /*0088*/ 	.word	0x000019c0


	//   ....[3]....
        /*008c*/ 	.word	0x000019d0


	//   ....[4]....
        /*0090*/ 	.word	0x00001a00


	//   ....[5]....
        /*0094*/ 	.word	0x00001a10


	//   ....[6]....
        /*0098*/ 	.word	0x00001a40


	//   ....[7]....
        /*009c*/ 	.word	0x00001a50


	//   ....[8]....
        /*00a0*/ 	.word	0x00001a80


	//   ....[9]....
        /*00a4*/ 	.word	0x00001a90


	//   ....[10]....
        /*00a8*/ 	.word	0x00003680


	//   ....[11]....
        /*00ac*/ 	.word	0x000036d0


	//   ....[12]....
        /*00b0*/ 	.word	0x00003740


	//   ....[13]....
        /*00b4*/ 	.word	0x000037a0


	//   ....[14]....
        /*00b8*/ 	.word	0x00003810


	//   ....[15]....
        /*00bc*/ 	.word	0x00003870


	//   ....[16]....
        /*00c0*/ 	.word	0x000038e0


	//   ....[17]....
        /*00c4*/ 	.word	0x00003940


	//   ....[18]....
        /*00c8*/ 	.word	0x000039b0


	//   ....[19]....
        /*00cc*/ 	.word	0x00003a10


	//----- nvinfo : EIATTR_EXIT_INSTR_OFFSETS
	.align		4
.L_1999:
        /*00d0*/ 	.byte	0x04, 0x1c
        /*00d2*/ 	.short	(.L_2001 - .L_2000)


	//   ....[0]....
.L_2000:
        /*00d4*/ 	.word	0x00003550


	//   ....[1]....
        /*00d8*/ 	.word	0x00003620


	//----- nvinfo : EIATTR_MAX_THREADS
	.align		4
.L_2001:
        /*00dc*/ 	.byte	0x04, 0x05
        /*00de*/ 	.short	(.L_2003 - .L_2002)
.L_2002:
        /*00e0*/ 	.word	0x00000100
        /*00e4*/ 	.word	0x00000001
        /*00e8*/ 	.word	0x00000001


	//----- nvinfo : EIATTR_CRS_STACK_SIZE
	.align		4
.L_2003:
        /*00ec*/ 	.byte	0x04, 0x1e
        /*00ee*/ 	.short	(.L_2005 - .L_2004)
.L_2004:
        /*00f0*/ 	.word	0x00000000


	//----- nvinfo : EIATTR_CBANK_PARAM_SIZE
	.align		4
.L_2005:
        /*00f4*/ 	.byte	0x03, 0x19
        /*00f6*/ 	.short	0x0128


	//----- nvinfo : EIATTR_PARAM_CBANK
	.align		4
        /*00f8*/ 	.byte	0x04, 0x0a
        /*00fa*/ 	.short	(.L_2007 - .L_2006)
	.align		4
.L_2006:
        /*00fc*/ 	.word	index@(.nv.constant0._ZN10layer_norm13ln_bwd_kernelINS_13Kernel_traitsIf13__nv_bfloat16S2_S2_fjLj6144ELj1ELj1ELj8ELj16ENS_18Kernel_traits_baseILj6144EfS2_S2_S2_fjLj256EEEEELb0ELb1ELb0ELb0EEEvNS_9BwdParamsE)
        /*0100*/ 	.short	0x0210
        /*0102*/ 	.short	0x0128


	//----- nvinfo : EIATTR_SW_WAR
	.align		4
.L_2007:
        /*0104*/ 	.byte	0x04, 0x36
        /*0106*/ 	.short	(.L_2009 - .L_2008)
.L_2008:
        /*0108*/ 	.word	0x00000008
.L_2009:


//--------------------- .nv.info._ZN10layer_norm13ln_bwd_kernelINS_13Kernel_traitsIf13__nv_bfloat16S2_S2_fjLj6144ELj1ELj1ELj8ELj16ENS_18Kernel_traits_baseILj6144EfS2_S2_S2_fjLj256EEEEELb0ELb1ELb0ELb1EEEvNS_9BwdParamsE --------------------------
	.section	.nv.info._ZN10layer_norm13ln_bwd_kernelINS_13Kernel_traitsIf13__nv_bfloat16S2_S2_fjLj6144ELj1ELj1ELj8ELj16ENS_18Kernel_traits_baseILj6144EfS2_S2_S2_fjLj256EEEEELb0ELb1ELb0ELb1EEEvNS_9BwdParamsE,"",@"SHT_CUDA_INFO"
	.sectionflags	@""
	.align	4


	//----- nvinfo : EIATTR_CUDA_API_VERSION
	.align		4
        /*0000*/ 	.byte	0x04, 0x37
        /*0002*/ 	.short	(.L_2011 - .L_2010)
.L_2010:
        /*0004*/ 	.word	0x00000082


	//----- nvinfo : EIATTR_KPARAM_INFO
	.align		4
.L_2011:
        /*0008*/ 	.byte	0x04, 0x17
        /*000a*/ 	.short	(.L_2013 - .L_2012)
.L_2012:
        /*000c*/ 	.word	0x00000000
        /*0010*/ 	.short	0x0000
        /*0012*/ 	.short	0x0000
        /*0014*/ 	.byte	0x00, 0xf0, 0xa1, 0x04


	//----- nvinfo : EIATTR_SPARSE_MMA_MASK
	.align		4
.L_2013:
        /*0018*/ 	.byte	0x03, 0x50
        /*001a*/ 	.short	0x0000


	//----- nvinfo : EIATTR_MAXREG_COUNT
	.align		4
        /*001c*/ 	.byte	0x03, 0x1b
        /*001e*/ 	.short	0x00ff


	//----- nvinfo : EIATTR_NUM_BARRIERS
	.align		4
        /*0020*/ 	.byte	0x02, 0x4c
        /*0022*/ 	.byte	0x01
	.zero		1


	//----- nvinfo : EIATTR_MERCURY_ISA_VERSION
	.align		4
        /*0024*/ 	.byte	0x03, 0x5f
        /*0026*/ 	.short	0x0101


	//----- nvinfo : EIATTR_COOP_GROUP_MASK_REGIDS
	.align		4
        /*0028*/ 	.byte	0x04, 0x29
        /*002a*/ 	.short	(.L_2015 - .L_2014)


	//   ....[0]....
.L_2014:
        /*002c*/ 	.word	0xffffffff


	//   ....[1]....
        /*0030*/ 	.word	0xffffffff


	//   ....[2]....
        /*0034*/ 	.word	0xffffffff


	//   ....[3]....
        /*0038*/ 	.word	0xffffffff


	//   ....[4]....
        /*003c*/ 	.word	0xffffffff


	//   ....[5]....
        /*0040*/ 	.word	0xffffffff


	//   ....[6]....
        /*0044*/ 	.word	0xffffffff


	//   ....[7]....
        /*0048*/ 	.word	0xffffffff


	//   ....[8]....
        /*004c*/ 	.word	0xffffffff


	//   ....[9]....
        /*0050*/ 	.word	0xffffffff


	//   ....[10]....
        /*0054*/ 	.word	0x0500004a


	//   ....[11]....
        /*0058*/ 	.word	0x0500004a


	//   ....[12]....
        /*005c*/ 	.word	0x0500004a


	//   ....[13]....
        /*0060*/ 	.word	0x0500004a


	//   ....[14]....
        /*0064*/ 	.word	0x0500004a


	//   ....[15]....
        /*0068*/ 	.word	0x0500004a


	//   ....[16]....
        /*006c*/ 	.word	0x0500004a


	//   ....[17]....
        /*0070*/ 	.word	0x0500004a


	//   ....[18]....
        /*0074*/ 	.word	0x0500004a


	//   ....[19]....
        /*0078*/ 	.word	0x0500004a


	//----- nvinfo : EIATTR_COOP_GROUP_INSTR_OFFSETS
	.align		4
.L_2015:
        /*007c*/ 	.byte	0x04, 0x28
        /*007e*/ 	.short	(.L_2017 - .L_2016)


	//   ....[0]....
.L_2016:
        /*0080*/ 	.word	0x00001940


	//   ....[1]....
        /*0084*/ 	.word	0x00001950


	//   ....[2]....
        /*0088*/ 	.word	0x00001980


	//   ....[3]....
        /*008c*/ 	.word	0x00001990


	//   ....[4]....
        /*0090*/ 	.word	0x000019c0


	//   ....[5]....
        /*0094*/ 	.word	0x000019d0


	//   ....[6]....
        /*0098*/ 	.word	0x00001a00


	//   ....[7]....
        /*009c*/ 	.word	0x00001a10


	//   ....[8]....
        /*00a0*/ 	.word	0x00001a40


	//   ....[9]....
        /*00a4*/ 	.word	0x00001a50


	//   ....[10]....
        /*00a8*/ 	.word	0x00003820


	//   ....[11]....
        /*00ac*/ 	.word	0x00003870


	//   ....[12]....
        /*00b0*/ 	.word	0x000038e0


	//   ....[13]....
        /*00b4*/ 	.word	0x00003940


	//   ....[14]....
        /*00b8*/ 	.word	0x000039b0


	//   ....[15]....
        /*00bc*/ 	.word	0x00003a10


	//   ....[16]....
        /*00c0*/ 	.word	0x00003a80


	//   ....[17]....
        /*00c4*/ 	.word	0x00003ae0


	//   ....[18]....
        /*00c8*/ 	.word	0x00003b50


	//   ....[19]....
        /*00cc*/ 	.word	0x00003bb0


	//----- nvinfo : EIATTR_EXIT_INSTR_OFFSETS
	.align		4
.L_2017:
        /*00d0*/ 	.byte	0x04, 0x1c
        /*00d2*/ 	.short	(.L_2019 - .L_2018)


	//   ....[0]....
.L_2018:
        /*00d4*/ 	.word	0x000037c0


	//----- nvinfo : EIATTR_MAX_THREADS
	.align		4
.L_2019:
        /*00d8*/ 	.byte	0x04, 0x05
        /*00da*/ 	.short	(.L_2021 - .L_2020)
.L_2020:
        /*00dc*/ 	.word	0x00000100
        /*00e0*/ 	.word	0x00000001
        /*00e4*/ 	.word	0x00000001


	//----- nvinfo : EIATTR_CRS_STACK_SIZE
	.align		4
.L_2021:
        /*00e8*/ 	.byte	0x04, 0x1e
        /*00ea*/ 	.short	(.L_2023 - .L_2022)
.L_2022:
        /*00ec*/ 	.word	0x00000000


	//----- nvinfo : EIATTR_CBANK_PARAM_SIZE
	.align		4
.L_2023:
        /*00f0*/ 	.byte	0x03, 0x19
        /*00f2*/ 	.short	0x0128


	//----- nvinfo : EIATTR_PARAM_CBANK
	.align		4
        /*00f4*/ 	.byte	0x04, 0x0a
        /*00f6*/ 	.short	(.L_2025 - .L_2024)
	.align		4
.L_2024:
        /*00f8*/ 	.word	index@(.nv.constant0._ZN10layer_norm13ln_bwd_kernelINS_13Kernel_traitsIf13__nv_bfloat16S2_S2_fjLj6144ELj1ELj1ELj8ELj16ENS_18Kernel_traits_baseILj6144EfS2_S2_S2_fjLj256EEEEELb0ELb1ELb0ELb1EEEvNS_9BwdParamsE)
        /*00fc*/ 	.short	0x0210
        /*00fe*/ 	.short	0x0128


	//----- nvinfo : EIATTR_SW_WAR
	.align		4
.L_2025:
        /*0100*/ 	.byte	0x04, 0x36
        /*0102*/ 	.short	(.L_2027 - .L_2026)
.L_2026:
        /*0104*/ 	.word	0x00000008
.L_2027:


//--------------------- .nv.info._ZN10layer_norm13ln_bwd_kernelINS_13Kernel_traitsIf13__nv_bfloat16S2_S2_fjLj6144ELj1ELj1ELj8ELj16ENS_18Kernel_traits_baseILj6144EfS2_S2_S2_fjLj256EEEEELb0ELb1ELb1ELb0EEEvNS_9BwdParamsE --------------------------
	.section	.nv.info._ZN10layer_norm13ln_bwd_kernelINS_13Kernel_traitsIf13__nv_bfloat16S2_S2_fjLj6144ELj1ELj1ELj8ELj16ENS_18Kernel_traits_baseILj6144EfS2_S2_S2_fjLj256EEEEELb0ELb1ELb1ELb0EEEvNS_9BwdParamsE,"",@"SHT_CUDA_INFO"
	.sectionflags	@""
	.align	4


	//----- nvinfo : EIATTR_CUDA_API_VERSION
	.align		4
        /*0000*/ 	.byte	0x04, 0x37
        /*0002*/ 	.short	(.L_2029 - .L_2028)
.L_2028:
        /*0004*/ 	.word	0x00000082


	//----- nvinfo : EIATTR_KPARAM_INFO
	.align		4
.L_2029:
        /*0008*/ 	.byte	0x04, 0x17
        /*000a*/ 	.short	(.L_2031 - .L_2030)
.L_2030:
        /*000c*/ 	.word	0x00000000
        /*0010*/ 	.short	0x0000
        /*0012*/ 	.short	0x0000
        /*0014*/ 	.byte	0x00, 0xf0, 0xa1, 0x04


	//----- nvinfo : EIATTR_SPARSE_MMA_MASK
	.align		4
.L_2031:
        /*0018*/ 	.byte	0x03, 0x50
        /*001a*/ 	.short	0x0000


	//----- nvinfo : EIATTR_MAXREG_COUNT
	.align		4
        /*001c*/ 	.byte	0x03, 0x1b
        /*001e*/ 	.short	0x00ff


	//----- nvinfo : EIATTR_NUM_BARRIERS
	.align		4
        /*0020*/ 	.byte	0x02, 0x4c
        /*0022*/ 	.byte	0x01
	.zero		1


	//----- nvinfo : EIATTR_MERCURY_ISA_VERSION
	.align		4
        /*0024*/ 	.byte	0x03, 0x5f
        /*0026*/ 	.short	0x0101


	//----- nvinfo : EIATTR_COOP_GROUP_MASK_REGIDS
	.align		4
        /*0028*/ 	.byte	0x04, 0x29
        /*002a*/ 	.short	(.L_2033 - .L_2032)


	//   ....[0]....
.L_2032:
        /*002c*/ 	.word	0xffffffff


	//   ....[1]....
        /*0030*/ 	.word	0xffffffff


	//   ....[2]....
        /*0034*/ 	.word	0xffffffff


	//   ....[3]....
        /*0038*/ 	.word	0xffffffff


	//   ....[4]....
        /*003c*/ 	.word	0xffffffff


	//   ....[5]....
        /*0040*/ 	.word	0xffffffff


	//   ....[6]....
        /*0044*/ 	.word	0xffffffff


	//   ....[7]....
        /*0048*/ 	.word	0xffffffff


	//   ....[8]....
        /*004c*/ 	.word	0xffffffff


	//   ....[9]....
        /*0050*/ 	.word	0xffffffff


	//   ....[10]....
        /*0054*/ 	.word	0x050000b2


	//   ....[11]....
        /*0058*/ 	.word	0x050000b2


	//   ....[12]....
        /*005c*/ 	.word	0x050000b2


	//   ....[13]....
        /*0060*/ 	.word	0x050000b2


	//   ....[14]....
        /*0064*/ 	.word	0x050000b2


	//   ....[15]....
        /*0068*/ 	.word	0x050000b2


	//   ....[16]....
        /*006c*/ 	.word	0x050000b2


	//   ....[17]....
        /*0070*/ 	.word	0x050000b2


	//   ....[18]....
        /*0074*/ 	.word	0x050000b2


	//   ....[19]....
        /*0078*/ 	.word	0x050000b2


	//----- nvinfo : EIATTR_COOP_GROUP_INSTR_OFFSETS
	.align		4
.L_2033:
        /*007c*/ 	.byte	0x04, 0x28
        /*007e*/ 	.short	(.L_2035 - .L_2034)


	//   ....[0]....
.L_2034:
        /*0080*/ 	.word	0x00001bb0


	//   ....[1]....
        /*0084*/ 	.word	0x00001bc0


	//   ....[2]....
        /*0088*/ 	.word	0x00001bf0


	//   ....[3]....
        /*008c*/ 	.word	0x00001c00


	//   ....[4]....
        /*0090*/ 	.word	0x00001c30


	//   ....[5]....
        /*0094*/ 	.word	0x00001c40


	//   ....[6]....
        /*0098*/ 	.word	0x00001c70


	//   ....[7]....
        /*009c*/ 	.word	0x00001c80


	//   ....[8]....
        /*00a0*/ 	.word	0x00001cb0


	//   ....[9]....
        /*00a4*/ 	.word	0x00001cc0


	//   ....[10]....
        /*00a8*/ 	.word	0x00004ca0


	//   ....[11]....
        /*00ac*/ 	.word	0x00004cf0


	//   ....[12]....
        /*00b0*/ 	.word	0x00004d60


	//   ....[13]....
        /*00b4*/ 	.word	0x00004dc0


	//   ....[14]....
        /*00b8*/ 	.word	0x00004e30


	//   ....[15]....
        /*00bc*/ 	.word	0x00004e90


	//   ....[16]....
        /*00c0*/ 	.word	0x00004f00


	//   ....[17]....
        /*00c4*/ 	.word	0x00004f60


	//   ....[18]....
        /*00c8*/ 	.word	0x00004fd0


	//   ....[19]....
        /*00cc*/ 	.word	0x00005030


	//----- nvinfo : EIATTR_EXIT_INSTR_OFFSETS
	.align		4
.L_2035:
        /*00d0*/ 	.byte	0x04, 0x1c
        /*00d2*/ 	.short	(.L_2037 - .L_2036)


	//   ....[0]....
.L_2036:
        /*00d4*/ 	.word	0x00004b70


	//   ....[1]....
        /*00d8*/ 	.word	0x00004c40


	//----- nvinfo : EIATTR_MAX_THREADS
	.align		4
.L_2037:
        /*00dc*/ 	.byte	0x04, 0x05
        /*00de*/ 	.short	(.L_2039 - .L_2038)
.L_2038:
        /*00e0*/ 	.word	0x00000100
        /*00e4*/ 	.word	0x00000001
        /*00e8*/ 	.word	0x00000001


	//----- nvinfo : EIATTR_CRS_STACK_SIZE
	.align		4
.L_2039:
        /*00ec*/ 	.byte	0x04, 0x1e
        /*00ee*/ 	.short	(.L_2041 - .L_2040)
.L_2040:
        /*00f0*/ 	.word	0x00000000


	//----- nvinfo : EIATTR_CBANK_PARAM_SIZE
	.align		4
.L_2041:
        /*00f4*/ 	.byte	0x03, 0x19
        /*00f6*/ 	.short	0x0128


	//----- nvinfo : EIATTR_PARAM_CBANK
	.align		4
        /*00f8*/ 	.byte	0x04, 0x0a
        /*00fa*/ 	.short	(.L_2043 - .L_2042)
	.align		4
.L_2042:
        /*00fc*/ 	.word	index@(.nv.constant0._ZN10layer_norm13ln_bwd_kernelINS_13Kernel_traitsIf13__nv_bfloat16S2_S2_fjLj6144ELj1ELj1ELj8ELj16ENS_18Kernel_traits_baseILj6144EfS2_S2_S2_fjLj256EEEEELb0ELb1ELb1ELb0EEEvNS_9BwdParamsE)
        /*0100*/ 	.short	0x0210
        /*0102*/ 	.short	0x0128


	//----- nvinfo : EIATTR_SW_WAR
	.align		4
.L_2043:
        /*0104*/ 	.byte	0x04, 0x36
        /*0106*/ 	.short	(.L_2045 - .L_2044)
.L_2044:
        /*0108*/ 	.word	0x00000008
.L_2045:


//--------------------- .nv.info._ZN10layer_norm13ln_bwd_kernelINS_13Kernel_traitsIf13__nv_bfloat16S2_S2_fjLj6144ELj1ELj1ELj8ELj16ENS_18Kernel_traits_baseILj6144EfS2_S2_S2_fjLj256EEEEELb0ELb1ELb1ELb1EEEvNS_9BwdParamsE --------------------------
	.section	.nv.info._ZN10layer_norm13ln_bwd_kernelINS_13Kernel_traitsIf13__nv_bfloat16S2_S2_fjLj6144ELj1ELj1ELj8ELj16ENS_18Kernel_traits_baseILj6144EfS2_S2_S2_fjLj256EEEEELb0ELb1ELb1ELb1EEEvNS_9BwdParamsE,"",@"SHT_CUDA_INFO"
	.sectionflags	@""
	.align	4


	//----- nvinfo : EIATTR_CUDA_API_VERSION
	.align		4
        /*0000*/ 	.byte	0x04, 0x37
        /*0002*/ 	.short	(.L_2047 - .L_2046)
.L_2046:
        /*0004*/ 	.word	0x00000082


	//----- nvinfo : EIATTR_KPARAM_INFO
	.align		4
.L_2047:
        /*0008*/ 	.byte	0x04, 0x17
        /*000a*/ 	.short	(.L_2049 - .L_2048)
.L_2048:
        /*000c*/ 	.word	0x00000000
        /*0010*/ 	.short	0x0000
        /*0012*/ 	.short	0x0000
        /*0014*/ 	.byte	0x00, 0xf0, 0xa1, 0x04


	//----- nvinfo : EIATTR_SPARSE_MMA_MASK
	.align		4
.L_2049:
        /*0018*/ 	.byte	0x03, 0x50
        /*001a*/ 	.short	0x0000


	//----- nvinfo : EIATTR_MAXREG_COUNT
	.align		4
        /*001c*/ 	.byte	0x03, 0x1b
        /*001e*/ 	.short	0x00ff


	//----- nvinfo : EIATTR_NUM_BARRIERS
	.align		4
        /*0020*/ 	.byte	0x02, 0x4c
        /*0022*/ 	.byte	0x01
	.zero		1


	//----- nvinfo : EIATTR_MERCURY_ISA_VERSION
	.align		4
        /*0024*/ 	.byte	0x03, 0x5f
        /*0026*/ 	.short	0x0101


	//----- nvinfo : EIATTR_COOP_GROUP_MASK_REGIDS
	.align		4
        /*0028*/ 	.byte	0x04, 0x29
        /*002a*/ 	.short	(.L_2051 - .L_2050)


	//   ....[0]....
.L_2050:
        /*002c*/ 	.word	0xffffffff


	//   ....[1]....
        /*0030*/ 	.word	0xffffffff


	//   ....[2]....
        /*0034*/ 	.word	0xffffffff


	//   ....[3]....
        /*0038*/ 	.word	0xffffffff


	//   ....[4]....
        /*003c*/ 	.word	0xffffffff


	//   ....[5]....
        /*0040*/ 	.word	0xffffffff


	//   ....[6]....
        /*0044*/ 	.word	0xffffffff


	//   ....[7]....
        /*0048*/ 	.word	0xffffffff


	//   ....[8]....
        /*004c*/ 	.word	0xffffffff


	//   ....[9]....
        /*0050*/ 	.word	0xffffffff


	//   ....[10]....
        /*0054*/ 	.word	0x050000ba


	//   ....[11]....
        /*0058*/ 	.word	0x050000ba


	//   ....[12]....
        /*005c*/ 	.word	0x050000ba


	//   ....[13]....
        /*0060*/ 	.word	0x050000ba


	//   ....[14]....
        /*0064*/ 	.word	0x050000ba


	//   ....[15]....
        /*0068*/ 	.word	0x050000ba


	//   ....[16]....
        /*006c*/ 	.word	0x050000ba


	//   ....[17]....
        /*0070*/ 	.word	0x050000ba


	//   ....[18]....
        /*0074*/ 	.word	0x050000ba


	//   ....[19]....
        /*0078*/ 	.word	0x050000ba


	//----- nvinfo : EIATTR_COOP_GROUP_INSTR_OFFSETS
	.align		4
.L_2051:
        /*007c*/ 	.byte	0x04, 0x28
        /*007e*/ 	.short	(.L_2053 - .L_2052)


	//   ....[0]....
.L_2052:
        /*0080*/ 	.word	0x00001a70


	//   ....[1]....
        /*0084*/ 	.word	0x00001a80


	//   ....[2]....
        /*0088*/ 	.word	0x00001ab0


	//   ....[3]....
        /*008c*/ 	.word	0x00001ac0


	//   ....[4]....
        /*0090*/ 	.word	0x00001af0


	//   ....[5]....
        /*0094*/ 	.word	0x00001b00


	//   ....[6]....
        /*0098*/ 	.word	0x00001b30


	//   ....[7]....
        /*009c*/ 	.word	0x00001b40


	//   ....[8]....
        /*00a0*/ 	.word	0x00001b70


	//   ....[9]....
        /*00a4*/ 	.word	0x00001b80


	//   ....[10]....
        /*00a8*/ 	.word	0x000047a0


	//   ....[11]....
        /*00ac*/ 	.word	0x000047f0


	//   ....[12]....
        /*00b0*/ 	.word	0x00004860


	//   ....[13]....
        /*00b4*/ 	.word	0x000048c0


	//   ....[14]....
        /*00b8*/ 	.word	0x00004930


	//   ....[15]....
        /*00bc*/ 	.word	0x00004990


	//   ....[16]....
        /*00c0*/ 	.word	0x00004a00


	//   ....[17]....
        /*00c4*/ 	.word	0x00004a60


	//   ....[18]....
        /*00c8*/ 	.word	0x00004ad0


	//   ....[19]....
        /*00cc*/ 	.word	0x00004b30


	//----- nvinfo : EIATTR_EXIT_INSTR_OFFSETS
	.align		4
.L_2053:
        /*00d0*/ 	.byte	0x04, 0x1c
        /*00d2*/ 	.short	(.L_2055 - .L_2054)


	//   ....[0]....
.L_2054:
        /*00d4*/ 	.word	0x00004740


	//----- nvinfo : EIATTR_MAX_THREADS
	.align		4
.L_2055:
        /*00d8*/ 	.byte	0x04, 0x05
        /*00da*/ 	.short	(.L_2057 - .L_2056)
.L_2056:
        /*00dc*/ 	.word	0x00000100
        /*00e0*/ 	.word	0x00000001
        /*00e4*/ 	.word	0x00000001


	//----- nvinfo : EIATTR_CRS_STACK_SIZE
	.align		4
.L_2057:
        /*00e8*/ 	.byte	0x04, 0x1e
        /*00ea*/ 	.short	(.L_2059 - .L_2058)
.L_2058:
        /*00ec*/ 	.word	0x00000000


	//----- nvinfo : EIATTR_CBANK_PARAM_SIZE
	.align		4
.L_2059:
        /*00f0*/ 	.byte	0x03, 0x19
        /*00f2*/ 	.short	0x0128


	//----- nvinfo : EIATTR_PARAM_CBANK
	.align		4
        /*00f4*/ 	.byte	0x04, 0x0a
        /*00f6*/ 	.short	(.L_2061 - .L_2060)
	.align		4
.L_2060:
        /*00f8*/ 	.word	index@(.nv.constant0._ZN10layer_norm13ln_bwd_kernelINS_13Kernel_traitsIf13__nv_bfloat16S2_S2_fjLj6144ELj1ELj1ELj8ELj16ENS_18Kernel_traits_baseILj6144EfS2_S2_S2_fjLj256EEEEELb0ELb1ELb1ELb1EEEvNS_9BwdParamsE)
        /*00fc*/ 	.short	0x0210
        /*00fe*/ 	.short	0x0128


	//----- nvinfo : EIATTR_SW_WAR
	.align		4
.L_2061:
        /*0100*/ 	.byte	0x04, 0x36
        /*0102*/ 	.short	(.L_2063 - .L_2062)
.L_2062:
        /*0104*/ 	.word	0x00000008
.L_2063:


//--------------------- .nv.info._ZN10layer_norm13ln_bwd_kernelINS_13Kernel_traitsIf13__nv_bfloat16S2_S2_fjLj6144ELj1ELj1ELj8ELj16ENS_18Kernel_traits_baseILj6144EfS2_S2_S2_fjLj256EEEEELb1ELb0ELb0ELb0EEEvNS_9BwdParamsE --------------------------
	.section	.nv.info._ZN10layer_norm13ln_bwd_kernelINS_13Kernel_traitsIf13__nv_bfloat16S2_S2_fjLj6144ELj1ELj1ELj8ELj16ENS_18Kernel_traits_baseILj6144EfS2_S2_S2_fjLj256EEEEELb1ELb0ELb0ELb0EEEvNS_9BwdParamsE,"",@"SHT_CUDA_INFO"
	.sectionflags	@""
	.align	4


	//----- nvinfo : EIATTR_CUDA_API_VERSION
	.align		4
        /*0000*/ 	.byte	0x04, 0x37
        /*0002*/ 	.short	(.L_2065 - .L_2064)
.L_2064:
        /*0004*/ 	.word	0x00000082


	//----- nvinfo : EIATTR_KPARAM_INFO
	.align		4
.L_2065:
        /*0008*/ 	.byte	0x04, 0x17
        /*000a*/ 	.short	(.L_2067 - .L_2066)
.L_2066:
        /*000c*/ 	.word	0x00000000
        /*0010*/ 	.short	0x0000
        /*0012*/ 	.short	0x0000
        /*0014*/ 	.byte	0x00, 0xf0, 0xa1, 0x04


	//----- nvinfo : EIATTR_SPARSE_MMA_MASK
	.align		4
.L_2067:
        /*0018*/ 	.byte	0x03, 0x50
        /*001a*/ 	.short	0x0000


	//----- nvinfo : EIATTR_MAXREG_COUNT
	.align		4
        /*001c*/ 	.byte	0x03, 0x1b
        /*001e*/ 	.short	0x00ff


	//----- nvinfo : EIATTR_NUM_BARRIERS
	.align		4
        /*0020*/ 	.byte	0x02, 0x4c
        /*0022*/ 	.byte	0x01
	.zero		1


	//----- nvinfo : EIATTR_MERCURY_ISA_VERSION
	.align		4
        /*0024*/ 	.byte	0x03, 0x5f
        /*0026*/ 	.short	0x0101


	//----- nvinfo : EIATTR_COOP_GROUP_MASK_REGIDS
	.align		4
        /*0028*/ 	.byte	0x04, 0x29
        /*002a*/ 	.short	(.L_2069 - .L_2068)


	//   ....[0]....
.L_2068:
        /*002c*/ 	.word	0xffffffff


	//   ....[1]....
        /*0030*/ 	.word	0xffffffff


	//   ....[2]....
        /*0034*/ 	.word	0xffffffff


	//   ....[3]....
        /*0038*/ 	.word	0xffffffff


	//   ....[4]....
        /*003c*/ 	.word	0xffffffff


	//   ....[5]....
        /*0040*/ 	.word	0xffffffff


	//   ....[6]....
        /*0044*/ 	.word	0xffffffff


	//   ....[7]....
        /*0048*/ 	.word	0xffffffff


	//   ....[8]....
        /*004c*/ 	.word	0xffffffff


	//   ....[9]....
        /*0050*/ 	.word	0xffffffff


	//   ....[10]....
        /*0054*/ 	.word	0x050000a2


	//   ....[11]....
        /*0058*/ 	.word	0x050000a2


	//   ....[12]....
        /*005c*/ 	.word	0x050000a2


	//   ....[13]....
        /*0060*/ 	.word	0x050000a2


	//   ....[14]....
        /*0064*/ 	.word	0x050000a2


	//   ....[15]....
        /*0068*/ 	.word	0x050000a2


	//   ....[16]....
        /*006c*/ 	.word	0x050000a2


	//   ....[17]....
        /*0070*/ 	.word	0x050000a2


	//   ....[18]....
        /*0074*/ 	.word	0x050000a2


	//   ....[19]....
        /*0078*/ 	.word	0x050000a2


	//----- nvinfo : EIATTR_COOP_GROUP_INSTR_OFFSETS
	.align		4
.L_2069:
        /*007c*/ 	.byte	0x04, 0x28
        /*007e*/ 	.short	(.L_2071 - .L_2070)


	//   ....[0]....
.L_2070:
        /*0080*/ 	.word	0x000018a0


	//   ....[1]....
        /*0084*/ 	.word	0x000018b0


	//   ....[2]....
        /*0088*/ 	.word	0x000018e0


	//   ....[3]....
        /*008c*/ 	.word	0x000018f0


	//   ....[4]....
        /*0090*/ 	.word	0x00001920


	//   ....[5]....
        /*0094*/ 	.word	0x00001930


	//   ....[6]....
        /*0098*/ 	.word	0x00001960


	//   ....[7]....
        /*009c*/ 	.word	0x00001970


	//   ....[8]....
        /*00a0*/ 	.word	0x000019a0


	//   ....[9]....
        /*00a4*/ 	.word	0x000019b0


	//   ....[10]....
        /*00a8*/ 	.word	0x00003410


	//   ....[11]....
        /*00ac*/ 	.word	0x00003470


	//   ....[12]....
        /*00b0*/ 	.word	0x000034d0


	//   ....[13]....
        /*00b4*/ 	.word	0x00003530


	//   ....[14]....
        /*00b8*/ 	.word	0x000035a0


	//   ....[15]....
        /*00bc*/ 	.word	0x00003600


	//   ....[16]....
        /*00c0*/ 	.word	0x00003670


	//   ....[17]....
        /*00c4*/ 	.word	0x000036d0


	//   ....[18]....
        /*00c8*/ 	.word	0x00003740


	//   ....[19]....
        /*00cc*/ 	.word	0x000037a0


	//----- nvinfo : EIATTR_EXIT_INSTR_OFFSETS
	.align		4
.L_2071:
        /*00d0*/ 	.byte	0x04, 0x1c
        /*00d2*/ 	.short	(.L_2073 - .L_2072)


	//   ....[0]....
.L_2072:
        /*00d4*/ 	.word	0x00003330


	//   ....[1]....
        /*00d8*/ 	.word	0x000033c0


	//----- nvinfo : EIATTR_MAX_THREADS
	.align		4
.L_2073:
        /*00dc*/ 	.byte	0x04, 0x05
        /*00de*/ 	.short	(.L_2075 - .L_2074)
.L_2074:
        /*00e0*/ 	.word	0x00000100
        /*00e4*/ 	.word	0x00000001
        /*00e8*/ 	.word	0x00000001


	//----- nvinfo : EIATTR_CRS_STACK_SIZE
	.align		4
.L_2075:
        /*00ec*/ 	.byte	0x04, 0x1e
        /*00ee*/ 	.short	(.L_2077 - .L_2076)
.L_2076:
        /*00f0*/ 	.word	0x00000000


	//----- nvinfo : EIATTR_CBANK_PARAM_SIZE
	.align		4
.L_2077:
        /*00f4*/ 	.byte	0x03, 0x19
        /*00f6*/ 	.short	0x0128


	//----- nvinfo : EIATTR_PARAM_CBANK
	.align		4
        /*00f8*/ 	.byte	0x04, 0x0a
        /*00fa*/ 	.short	(.L_2079 - .L_2078)
	.align		4
.L_2078:
        /*00fc*/ 	.word	index@(.nv.constant0._ZN10layer_norm13ln_bwd_kernelINS_13Kernel_traitsIf13__nv_bfloat16S2_S2_fjLj6144ELj1ELj1ELj8ELj16ENS_18Kernel_traits_baseILj6144EfS2_S2_S2_fjLj256EEEEELb1ELb0ELb0ELb0EEEvNS_9BwdParamsE)
        /*0100*/ 	.short	0x0210
        /*0102*/ 	.short	0x0128


	//----- nvinfo : EIATTR_SW_WAR
	.align		4
.L_2079:
        /*0104*/ 	.byte	0x04, 0x36
        /*0106*/ 	.short	(.L_2081 - .L_2080)
.L_2080:
        /*0108*/ 	.word	0x00000008
.L_2081:


//--------------------- .nv.info._ZN10layer_norm13ln_bwd_kernelINS_13Kernel_traitsIf13__nv_bfloat16S2_S2_fjLj6144ELj1ELj1ELj8ELj16ENS_18Kernel_traits_baseILj6144EfS2_S2_S2_fjLj256EEEEELb1ELb0ELb0ELb1EEEvNS_9BwdParamsE --------------------------
	.section	.nv.info._ZN10layer_norm13ln_bwd_kernelINS_13Kernel_traitsIf13__nv_bfloat16S2_S2_fjLj6144ELj1ELj1ELj8ELj16ENS_18Kernel_traits_baseILj6144EfS2_S2_S2_fjLj256EEEEELb1ELb0ELb0ELb1EEEvNS_9BwdParamsE,"",@"SHT_CUDA_INFO"
	.sectionflags	@""
	.align	4


	//----- nvinfo : EIATTR_CUDA_API_VERSION
	.align		4
        /*0000*/ 	.byte	0x04, 0x37
        /*0002*/ 	.short	(.L_2083 - .L_2082)
.L_2082:
        /*0004*/ 	.word	0x00000082


	//----- nvinfo : EIATTR_KPARAM_INFO
	.align		4
.L_2083:
        /*0008*/ 	.byte	0x04, 0x17
        /*000a*/ 	.short	(.L_2085 - .L_2084)
.L_2084:
        /*000c*/ 	.word	0x00000000
        /*0010*/ 	.short	0x0000
        /*0012*/ 	.short	0x0000
        /*0014*/ 	.byte	0x00, 0xf0, 0xa1, 0x04


	//----- nvinfo : EIATTR_SPARSE_MMA_MASK
	.align		4
.L_2085:
        /*0018*/ 	.byte	0x03, 0x50
        /*001a*/ 	.short	0x0000


	//----- nvinfo : EIATTR_MAXREG_COUNT
	.align		4
        /*001c*/ 	.byte	0x03, 0x1b
        /*001e*/ 	.short	0x00ff


	//----- nvinfo : EIATTR_NUM_BARRIERS
	.align		4
        /*0020*/ 	.byte	0x02, 0x4c
        /*0022*/ 	.byte	0x01
	.zero		1


	//----- nvinfo : EIATTR_MERCURY_ISA_VERSION
	.align		4
        /*0024*/ 	.byte	0x03, 0x5f
        /*0026*/ 	.short	0x0101


	//----- nvinfo : EIATTR_COOP_GROUP_MASK_REGIDS
	.align		4
        /*0028*/ 	.byte	0x04, 0x29
        /*002a*/ 	.short	(.L_2087 - .L_2086)


	//   ....[0]....
.L_2086:
        /*002c*/ 	.word	0xffffffff


	//   ....[1]....
        /*0030*/ 	.word	0xffffffff


	//   ....[2]....
        /*0034*/ 	.word	0xffffffff


	//   ....[3]....
        /*0038*/ 	.word	0xffffffff


	//   ....[4]....
        /*003c*/ 	.word	0xffffffff


	//   ....[5]....
        /*0040*/ 	.word	0xffffffff


	//   ....[6]....
        /*0044*/ 	.word	0xffffffff


	//   ....[7]....
        /*0048*/ 	.word	0xffffffff


	//   ....[8]....
        /*004c*/ 	.word	0xffffffff


	//   ....[9]....
        /*0050*/ 	.word	0xffffffff


	//   ....[10]....
        /*0054*/ 	.word	0x050000a6


	//   ....[11]....
        /*0058*/ 	.word	0x050000a6


	//   ....[12]....
        /*005c*/ 	.word	0x050000a6


	//   ....[13]....
        /*0060*/ 	.word	0x050000a6


	//   ....[14]....
        /*0064*/ 	.word	0x050000a6


	//   ....[15]....
        /*0068*/ 	.word	0x050000a6


	//   ....[16]....
        /*006c*/ 	.word	0x050000a6


	//   ....[17]....
        /*0070*/ 	.word	0x050000a6


	//   ....[18]....
        /*0074*/ 	.word	0x050000a6


	//   ....[19]....
        /*0078*/ 	.word	0x050000a6


	//----- nvinfo : EIATTR_COOP_GROUP_INSTR_OFFSETS
	.align		4
.L_2087:
        /*007c*/ 	.byte	0x04, 0x28
        /*007e*/ 	.short	(.L_2089 - .L_2088)


	//   ....[0]....
.L_2088:
        /*0080*/ 	.word	0x00001880


	//   ....[1]....
        /*0084*/ 	.word	0x00001890


	//   ....[2]....
        /*0088*/ 	.word	0x000018c0


	//   ....[3]....
        /*008c*/ 	.word	0x000018d0


	//   ....[4]....
        /*0090*/ 	.word	0x00001900


	//   ....[5]....
        /*0094*/ 	.word	0x00001910


	//   ....[6]....
        /*0098*/ 	.word	0x00001950


	//   ....[7]....
        /*009c*/ 	.word	0x00001960


	//   ....[8]....
        /*00a0*/ 	.word	0x00001990


	//   ....[9]....
        /*00a4*/ 	.word	0x000019a0


	//   ....[10]....
        /*00a8*/ 	.word	0x000033e0


	//   ....[11]....
        /*00ac*/ 	.word	0x00003430


	//   ....[12]....
        /*00b0*/ 	.word	0x000034a0


	//   ....[13]....
        /*00b4*/ 	.word	0x00003500


	//   ....[14]....
        /*00b8*/ 	.word	0x00003570


	//   ....[15]....
        /*00bc*/ 	.word	0x000035d0


	//   ....[16]....
        /*00c0*/ 	.word	0x00003630


	//   ....[17]....
        /*00c4*/ 	.word	0x00003690


	//   ....[18]....
        /*00c8*/ 	.word	0x00003700


	//   ....[19]....
        /*00cc*/ 	.word	0x00003760


	//----- nvinfo : EIATTR_EXIT_INSTR_OFFSETS
	.align		4
.L_2089:
        /*00d0*/ 	.byte	0x04, 0x1c
        /*00d2*/ 	.short	(.L_2091 - .L_2090)


	//   ....[0]....
.L_2090:
        /*00d4*/ 	.word	0x00003380


	//----- nvinfo : EIATTR_MAX_THREADS
	.align		4
.L_2091:
        /*00d8*/ 	.byte	0x04, 0x05
        /*00da*/ 	.short	(.L_2093 - .L_2092)
.L_2092:
        /*00dc*/ 	.word	0x00000100
        /*00e0*/ 	.word	0x00000001
        /*00e4*/ 	.word	0x00000001


	//----- nvinfo : EIATTR_CRS_STACK_SIZE
	.align		4
.L_2093:
        /*00e8*/ 	.byte	0x04, 0x1e
        /*00ea*/ 	.short	(.L_2095 - .L_2094)
.L_2094:
        /*00ec*/ 	.word	0x00000000


	//----- nvinfo : EIATTR_CBANK_PARAM_SIZE
	.align		4
.L_2095:
        /*00f0*/ 	.byte	0x03, 0x19
        /*00f2*/ 	.short	0x0128


	//----- nvinfo : EIATTR_PARAM_CBANK
	.align		4
        /*00f4*/ 	.byte	0x04, 0x0a
        /*00f6*/ 	.short	(.L_2097 - .L_2096)
	.align		4
.L_2096:
        /*00f8*/ 	.word	index@(.nv.constant0._ZN10layer_norm13ln_bwd_kernelINS_13Kernel_traitsIf13__nv_bfloat16S2_S2_fjLj6144ELj1ELj1ELj8ELj16ENS_18Kernel_traits_baseILj6144EfS2_S2_S2_fjLj256EEEEELb1ELb0ELb0ELb1EEEvNS_9BwdParamsE)
        /*00fc*/ 	.short	0x0210
        /*00fe*/ 	.short	0x0128


	//----- nvinfo : EIATTR_SW_WAR
	.align		4
.L_2097:
        /*0100*/ 	.byte	0x04, 0x36
        /*0102*/ 	.short	(.L_2099 - .L_2098)
.L_2098:
        /*0104*/ 	.word	0x00000008
.L_2099:


//--------------------- .nv.info._ZN10layer_norm22ln_bwd_finalize_kernelINS_22Kernel_traits_finalizeILj6144Ef13__nv_bfloat16S2_S2_fjLb0ELj1024ELj4ENS_18Kernel_traits_baseILj6144EfS2_S2_S2_fjLj1024EEEEELb0ELb0EEEvNS_9BwdParamsE --------------------------
	.section	.nv.info._ZN10layer_norm22ln_bwd_finalize_kernelINS_22Kernel_traits_finalizeILj6144Ef13__nv_bfloat16S2_S2_fjLb0ELj1024ELj4ENS_18Kernel_traits_baseILj6144EfS2_S2_S2_fjLj1024EEEEELb0ELb0EEEvNS_9BwdParamsE,"",@"SHT_CUDA_INFO"
	.sectionflags	@""
	.align	4


	//----- nvinfo : EIATTR_CUDA_API_VERSION
	.align		4
        /*0000*/ 	.byte	0x04, 0x37
        /*0002*/ 	.short	(.L_2101 - .L_2100)
.L_2100:
        /*0004*/ 	.word	0x00000082


	//----- nvinfo : EIATTR_KPARAM_INFO
	.align		4
.L_2101:
        /*0008*/ 	.byte	0x04, 0x17
        /*000a*/ 	.short	(.L_2103 - .L_2102)
.L_2102:
        /*000c*/ 	.word	0x00000000
        /*0010*/ 	.short	0x0000
        /*0012*/ 	.short	0x0000
        /*0014*/ 	.byte	0x00, 0xf0, 0xa1, 0x04


	//----- nvinfo : EIATTR_SPARSE_MMA_MASK
	.align		4
.L_2103:
        /*0018*/ 	.byte	0x03, 0x50
        /*001a*/ 	.short	0x0000


	//----- nvinfo : EIATTR_MAXREG_COUNT
	.align		4
        /*001c*/ 	.byte	0x03, 0x1b
        /*001e*/ 	.short	0x0040


	//----- nvinfo : EIATTR_NUM_BARRIERS
	.align		4
        /*0020*/ 	.byte	0x02, 0x4c
        /*0022*/ 	.byte	0x01
	.zero		1


	//----- nvinfo : EIATTR_MERCURY_ISA_VERSION
	.align		4
        /*0024*/ 	.byte	0x03, 0x5f
        /*0026*/ 	.short	0x0101


	//----- nvinfo : EIATTR_COOP_GROUP_MASK_REGIDS
	.align		4
        /*0028*/ 	.byte	0x04, 0x29
        /*002a*/ 	.short	(.L_2105 - .L_2104)


	//   ....[0]....
.L_2104:
        /*002c*/ 	.word	0xffffffff


	//   ....[1]....
        /*0030*/ 	.word	0xffffffff


	//   ....[2]....
        /*0034*/ 	.word	0xffffffff


	//   ....[3]....
        /*0038*/ 	.word	0xffffffff


	//   ....[4]....
        /*003c*/ 	.word	0xffffffff


	//   ....[5]....
        /*0040*/ 	.word	0xffffffff


	//   ....[6]....
        /*0044*/ 	.word	0xffffffff


	//   ....[7]....
        /*0048*/ 	.word	0xffffffff


	//   ....[8]....
        /*004c*/ 	.word	0xffffffff


	//   ....[9]....
        /*0050*/ 	.word	0xffffffff


	//   ....[10]....
        /*0054*/ 	.word	0x05000013


	//   ....[11]....
        /*0058*/ 	.word	0x05000013


	//   ....[12]....
        /*005c*/ 	.word	0x05000013


	//   ....[13]....
        /*0060*/ 	.word	0x05000013


	//   ....[14]....
        /*0064*/ 	.word	0x05000013


	//   ....[15]....
        /*0068*/ 	.word	0x05000013


	//   ....[16]....
        /*006c*/ 	.word	0x05000013


	//   ....[17]....
        /*0070*/ 	.word	0x05000013


	//   ....[18]....
        /*0074*/ 	.word	0x05000013


	//   ....[19]....
        /*0078*/ 	.word	0x05000013


	//----- nvinfo : EIATTR_COOP_GROUP_INSTR_OFFSETS
	.align		4
.L_2105:
        /*007c*/ 	.byte	0x04, 0x28
        /*007e*/ 	.short	(.L_2107 - .L_2106)


	//   ....[0]....
.L_2106:
        /*0080*/ 	.word	0x000008e0


	//   ....[1]....
        /*0084*/ 	.word	0x000008f0


	//   ....[2]....
        /*0088*/ 	.word	0x00000920


	//   ....[3]....
        /*008c*/ 	.word	0x00000930


	//   ....[4]....
        /*0090*/ 	.word	0x00000960


	//   ....[5]....
        /*0094*/ 	.word	0x00000970


	//   ....[6]....
        /*0098*/ 	.word	0x000009a0


	//   ....[7]....
        /*009c*/ 	.word	0x000009b0


	//   ....[8]....
        /*00a0*/ 	.word	0x000009e0


	//   ....[9]....
        /*00a4*/ 	.word	0x000009f0


	//   ....[10]....
        /*00a8*/ 	.word	0x00000bf0


	//   ....[11]....
        /*00ac*/ 	.word	0x00000c60


	//   ....[12]....
        /*00b0*/ 	.word	0x00000cd0


	//   ....[13]....
        /*00b4*/ 	.word	0x00000d40


	//   ....[14]....
        /*00b8*/ 	.word	0x00000db0


	//   ....[15]....
        /*00bc*/ 	.word	0x00000e10


	//   ....[16]....
        /*00c0*/ 	.word	0x00000e80


	//   ....[17]....
        /*00c4*/ 	.word	0x00000ef0


	//   ....[18]....
        /*00c8*/ 	.word	0x00000f60


	//   ....[19]....
        /*00cc*/ 	.word	0x00000fd0


	//----- nvinfo : EIATTR_EXIT_INSTR_OFFSETS
	.align		4
.L_2107:
        /*00d0*/ 	.byte	0x04, 0x1c
        /*00d2*/ 	.short	(.L_2109 - .L_2108)


	//   ....[0]....
.L_2108:
        /*00d4*/ 	.word	0x00000070


	//   ....[1]....
        /*00d8*/ 	.word	0x00000b90


	//----- nvinfo : EIATTR_MAX_THREADS
	.align		4
.L_2109:
        /*00dc*/ 	.byte	0x04, 0x05
        /*00de*/ 	.short	(.L_2111 - .L_2110)
.L_2110:
        /*00e0*/ 	.word	0x00000400
        /*00e4*/ 	.word	0x00000001
        /*00e8*/ 	.word	0x00000001


	//----- nvinfo : EIATTR_CRS_STACK_SIZE
	.align		4
.L_2111:
        /*00ec*/ 	.byte	0x04, 0x1e
        /*00ee*/ 	.short	(.L_2113 - .L_2112)
.L_2112:
        /*00f0*/ 	.word	0x00000000


	//----- nvinfo : EIATTR_CBANK_PARAM_SIZE
	.align		4
.L_2113:
        /*00f4*/ 	.byte	0x03, 0x19
        /*00f6*/ 	.short	0x0128


	//----- nvinfo : EIATTR_PARAM_CBANK
	.align		4
        /*00f8*/ 	.byte	0x04, 0x0a
        /*00fa*/ 	.short	(.L_2115 - .L_2114)
	.align		4
.L_2114:
        /*00fc*/ 	.word	index@(.nv.constant0._ZN10layer_norm22ln_bwd_finalize_kernelINS_22Kernel_traits_finalizeILj6144Ef13__nv_bfloat16S2_S2_fjLb0ELj1024ELj4ENS_18Kernel_traits_baseILj6144EfS2_S2_S2_fjLj1024EEEEELb0ELb0EEEvNS_9BwdParamsE)
        /*0100*/ 	.short	0x0210
        /*0102*/ 	.short	0x0128


	//----- nvinfo : EIATTR_SW_WAR
	.align		4
.L_2115:
        /*0104*/ 	.byte	0x04, 0x36
        /*0106*/ 	.short	(.L_2117 - .L_2116)
.L_2116:
        /*0108*/ 	.word	0x00000008
.L_2117:


//--------------------- .nv.info._ZN10layer_norm13ln_bwd_kernelINS_13Kernel_traitsIf13__nv_bfloat16S2_S2_fjLj6144ELj1ELj1ELj8ELj16ENS_18Kernel_traits_baseILj6144EfS2_S2_S2_fjLj256EEEEELb1ELb0ELb1ELb0EEEvNS_9BwdParamsE --------------------------
	.section	.nv.info._ZN10layer_norm13ln_bwd_kernelINS_13Kernel_traitsIf13__nv_bfloat16S2_S2_fjLj6144ELj1ELj1ELj8ELj16ENS_18Kernel_traits_baseILj6144EfS2_S2_S2_fjLj256EEEEELb1ELb0ELb1ELb0EEEvNS_9BwdParamsE,"",@"SHT_CUDA_INFO"
	.sectionflags	@""
	.align	4


	//----- nvinfo : EIATTR_CUDA_API_VERSION
	.align		4
        /*0000*/ 	.byte	0x04, 0x37
        /*0002*/ 	.short	(.L_2119 - .L_2118)
.L_2118:
        /*0004*/ 	.word	0x00000082


	//----- nvinfo : EIATTR_KPARAM_INFO
	.align		4
.L_2119:
        /*0008*/ 	.byte	0x04, 0x17
        /*000a*/ 	.short	(.L_2121 - .L_2120)
.L_2120:
        /*000c*/ 	.word	0x00000000
        /*0010*/ 	.short	0x0000
        /*0012*/ 	.short	0x0000
        /*0014*/ 	.byte	0x00, 0xf0, 0xa1, 0x04


	//----- nvinfo : EIATTR_SPARSE_MMA_MASK
	.align		4
.L_2121:
        /*0018*/ 	.byte	0x03, 0x50
        /*001a*/ 	.short	0x0000


	//----- nvinfo : EIATTR_MAXREG_COUNT
	.align		4
        /*001c*/ 	.byte	0x03, 0x1b
        /*001e*/ 	.short	0x00ff


	//----- nvinfo : EIATTR_NUM_BARRIERS
	.align		4
        /*0020*/ 	.byte	0x02, 0x4c
        /*0022*/ 	.byte	0x01
	.zero		1


	//----- nvinfo : EIATTR_MERCURY_ISA_VERSION
	.align		4
        /*0024*/ 	.byte	0x03, 0x5f
        /*0026*/ 	.short	0x0101


	//----- nvinfo : EIATTR_COOP_GROUP_MASK_REGIDS
	.align		4
        /*0028*/ 	.byte	0x04, 0x29
        /*002a*/ 	.short	(.L_2123 - .L_2122)


	//   ....[0]....
.L_2122:
        /*002c*/ 	.word	0xffffffff


	//   ....[1]....
        /*0030*/ 	.word	0xffffffff


	//   ....[2]....
        /*0034*/ 	.word	0xffffffff


	//   ....[3]....
        /*0038*/ 	.word	0xffffffff


	//   ....[4]....
        /*003c*/ 	.word	0xffffffff


	//   ....[5]....
        /*0040*/ 	.word	0xffffffff


	//   ....[6]....
        /*0044*/ 	.word	0xffffffff


	//   ....[7]....
        /*0048*/ 	.word	0xffffffff


	//   ....[8]....
        /*004c*/ 	.word	0xffffffff


	//   ....[9]....
        /*0050*/ 	.word	0xffffffff


	//   ....[10]....
        /*0054*/ 	.word	0x0500006a


	//   ....[11]....
        /*0058*/ 	.word	0x0500006a


	//   ....[12]....
        /*005c*/ 	.word	0x0500006a


	//   ....[13]....
        /*0060*/ 	.word	0x0500006a


	//   ....[14]....
        /*0064*/ 	.word	0x0500006a


	//   ....[15]....
        /*0068*/ 	.word	0x0500006a


	//   ....[16]....
        /*006c*/ 	.word	0x0500006a


	//   ....[17]....
        /*0070*/ 	.word	0x0500006a


	//   ....[18]....
        /*0074*/ 	.word	0x0500006a


	//   ....[19]....
        /*0078*/ 	.word	0x0500006a


	//----- nvinfo : EIATTR_COOP_GROUP_INSTR_OFFSETS
	.align		4
.L_2123:
        /*007c*/ 	.byte	0x04, 0x28
        /*007e*/ 	.short	(.L_2125 - .L_2124)


	//   ....[0]....
.L_2124:
        /*0080*/ 	.word	0x00001c10


	//   ....[1]....
        /*0084*/ 	.word	0x00001c20


	//   ....[2]....
        /*0088*/ 	.word	0x00001c50


	//   ....[3]....
        /*008c*/ 	.word	0x00001c60


	//   ....[4]....
        /*0090*/ 	.word	0x00001c90


	//   ....[5]....
        /*0094*/ 	.word	0x00001ca0


	//   ....[6]....
        /*0098*/ 	.word	0x00001cd0


	//   ....[7]....
        /*009c*/ 	.word	0x00001ce0


	//   ....[8]....
        /*00a0*/ 	.word	0x00001d10


	//   ....[9]....
        /*00a4*/ 	.word	0x00001d20


	//   ....[10]....
        /*00a8*/ 	.word	0x00004a50


	//   ....[11]....
        /*00ac*/ 	.word	0x00004aa0


	//   ....[12]....
        /*00b0*/ 	.word	0x00004b10


	//   ....[13]....
        /*00b4*/ 	.word	0x00004b70


	//   ....[14]....
        /*00b8*/ 	.word	0x00004be0


	//   ....[15]....
        /*00bc*/ 	.word	0x00004c40


	//   ....[16]....
        /*00c0*/ 	.word	0x00004cb0


	//   ....[17]....
        /*00c4*/ 	.word	0x00004d10


	//   ....[18]....
        /*00c8*/ 	.word	0x00004d80


	//   ....[19]....
        /*00cc*/ 	.word	0x00004de0


	//----- nvinfo : EIATTR_EXIT_INSTR_OFFSETS
	.align		4
.L_2125:
        /*00d0*/ 	.byte	0x04, 0x1c
        /*00d2*/ 	.short	(.L_2127 - .L_2126)


	//   ....[0]....
.L_2126:
        /*00d4*/ 	.word	0x00004960


	//   ....[1]....
        /*00d8*/ 	.word	0x000049f0


	//----- nvinfo : EIATTR_MAX_THREADS
	.align		4
.L_2127:
        /*00dc*/ 	.byte	0x04, 0x05
        /*00de*/ 	.short	(.L_2129 - .L_2128)
.L_2128:
        /*00e0*/ 	.word	0x00000100
        /*00e4*/ 	.word	0x00000001
        /*00e8*/ 	.word	0x00000001


	//----- nvinfo : EIATTR_CRS_STACK_SIZE
	.align		4
.L_2129:
        /*00ec*/ 	.byte	0x04, 0x1e
        /*00ee*/ 	.short	(.L_2131 - .L_2130)
.L_2130:
        /*00f0*/ 	.word	0x00000000


	//----- nvinfo : EIATTR_CBANK_PARAM_SIZE
	.align		4
.L_2131:
        /*00f4*/ 	.byte	0x03, 0x19
        /*00f6*/ 	.short	0x0128


	//----- nvinfo : EIATTR_PARAM_CBANK
	.align		4
        /*00f8*/ 	.byte	0x04, 0x0a
        /*00fa*/ 	.short	(.L_2133 - .L_2132)
	.align		4
.L_2132:
        /*00fc*/ 	.word	index@(.nv.constant0._ZN10layer_norm13ln_bwd_kernelINS_13Kernel_traitsIf13__nv_bfloat16S2_S2_fjLj6144ELj1ELj1ELj8ELj16ENS_18Kernel_traits_baseILj6144EfS2_S2_S2_fjLj256EEEEELb1ELb0ELb1ELb0EEEvNS_9BwdParamsE)
        /*0100*/ 	.short	0x0210
        /*0102*/ 	.short	0x0128


	//----- nvinfo : EIATTR_SW_WAR
	.align		4
.L_2133:
        /*0104*/ 	.byte	0x04, 0x36
        /*0106*/ 	.short	(.L_2135 - .L_2134)
.L_2134:
        /*0108*/ 	.word	0x00000008
.L_2135:


//--------------------- .nv.info._ZN10layer_norm22ln_bwd_finalize_kernelINS_22Kernel_traits_finalizeILj6144Ef13__nv_bfloat16S2_S2_fjLb0ELj1024ELj4ENS_18Kernel_traits_baseILj6144EfS2_S2_S2_fjLj1024EEEEELb0ELb1EEEvNS_9BwdParamsE --------------------------
	.section	.nv.info._ZN10layer_norm22ln_bwd_finalize_kernelINS_22Kernel_traits_finalizeILj6144Ef13__nv_bfloat16S2_S2_fjLb0ELj1024ELj4ENS_18Kernel_traits_baseILj6144EfS2_S2_S2_fjLj1024EEEEELb0ELb1EEEvNS_9BwdParamsE,"",@"SHT_CUDA_INFO"
	.sectionflags	@""
	.align	4


	//----- nvinfo : EIATTR_CUDA_API_VERSION
	.align		4
        /*0000*/ 	.byte	0x04, 0x37
        /*0002*/ 	.short	(.L_2137 - .L_2136)
.L_2136:
        /*0004*/ 	.word	0x00000082


	//----- nvinfo : EIATTR_KPARAM_INFO
	.align		4
.L_2137:
        /*0008*/ 	.byte	0x04, 0x17
        /*000a*/ 	.short	(.L_2139 - .L_2138)
.L_2138:
        /*000c*/ 	.word	0x00000000
        /*0010*/ 	.short	0x0000
        /*0012*/ 	.short	0x0000
        /*0014*/ 	.byte	0x00, 0xf0, 0xa1, 0x04


	//----- nvinfo : EIATTR_SPARSE_MMA_MASK
	.align		4
.L_2139:
        /*0018*/ 	.byte	0x03, 0x50
        /*001a*/ 	.short	0x0000


	//----- nvinfo : EIATTR_MAXREG_COUNT
	.align		4
        /*001c*/ 	.byte	0x03, 0x1b
        /*001e*/ 	.short	0x0040


	//----- nvinfo : EIATTR_NUM_BARRIERS
	.align		4
        /*0020*/ 	.byte	0x02, 0x4c
        /*0022*/ 	.byte	0x01
	.zero		1


	//----- nvinfo : EIATTR_MERCURY_ISA_VERSION
	.align		4
        /*0024*/ 	.byte	0x03, 0x5f
        /*0026*/ 	.short	0x0101


	//----- nvinfo : EIATTR_COOP_GROUP_MASK_REGIDS
	.align		4
        /*0028*/ 	.byte	0x04, 0x29
        /*002a*/ 	.short	(.L_2141 - .L_2140)


	//   ....[0]....
.L_2140:
        /*002c*/ 	.word	0xffffffff


	//   ....[1]....
        /*0030*/ 	.word	0xffffffff


	//   ....[2]....
        /*0034*/ 	.word	0xffffffff


	//   ....[3]....
        /*0038*/ 	.word	0xffffffff


	//   ....[4]....
        /*003c*/ 	.word	0xffffffff


	//   ....[5]....
        /*0040*/ 	.word	0xffffffff


	//   ....[6]....
        /*0044*/ 	.word	0xffffffff


	//   ....[7]....
        /*0048*/ 	.word	0xffffffff


	//   ....[8]....
        /*004c*/ 	.word	0xffffffff


	//   ....[9]....
        /*0050*/ 	.word	0xffffffff


	//   ....[10]....
        /*0054*/ 	.word	0x05000011


	//   ....[11]....
        /*0058*/ 	.word	0x05000011


	//   ....[12]....
        /*005c*/ 	.word	0x05000011


	//   ....[13]....
        /*0060*/ 	.word	0x05000011


	//   ....[14]....
        /*0064*/ 	.word	0x05000011


	//   ....[15]....
        /*0068*/ 	.word	0x05000011


	//   ....[16]....
        /*006c*/ 	.word	0x05000011


	//   ....[17]....
        /*0070*/ 	.word	0x05000011


	//   ....[18]....
        /*0074*/ 	.word	0x05000011


	//   ....[19]....
        /*0078*/ 	.word	0x05000011


	//----- nvinfo : EIATTR_COOP_GROUP_INSTR_OFFSETS
	.align		4
.L_2141:
        /*007c*/ 	.byte	0x04, 0x28
        /*007e*/ 	.short	(.L_2143 - .L_2142)


	//   ....[0]....
.L_2142:
        /*0080*/ 	.word	0x000008e0


	//   ....[1]....
        /*0084*/ 	.word	0x000008f0


	//   ....[2]....
        /*0088*/ 	.word	0x00000920


	//   ....[3]....
        /*008c*/ 	.word	0x00000930


	//   ....[4]....
        /*0090*/ 	.word	0x00000960


	//   ....[5]....
        /*0094*/ 	.word	0x00000970


	//   ....[6]....
        /*0098*/ 	.word	0x000009a0


	//   ....[7]....
        /*009c*/ 	.word	0x000009b0


	//   ....[8]....
        /*00a0*/ 	.word	0x000009e0


	//   ....[9]....
        /*00a4*/ 	.word	0x000009f0


	//   ....[10]....
        /*00a8*/ 	.word	0x00000ba0


	//   ....[11]....
        /*00ac*/ 	.word	0x00000c10


	//   ....[12]....
        /*00b0*/ 	.word	0x00000c80


	//   ....[13]....
        /*00b4*/ 	.word	0x00000cf0


	//   ....[14]....
        /*00b8*/ 	.word	0x00000d60


	//   ....[15]....
        /*00bc*/ 	.word	0x00000dc0


	//   ....[16]....
        /*00c0*/ 	.word	0x00000e30


	//   ....[17]....
        /*00c4*/ 	.word	0x00000ea0


	//   ....[18]....
        /*00c8*/ 	.word	0x00000f10


	//   ....[19]....
        /*00cc*/ 	.word	0x00000f80


	//----- nvinfo : EIATTR_EXIT_INSTR_OFFSETS
	.align		4
.L_2143:
        /*00d0*/ 	.byte	0x04, 0x1c
        /*00d2*/ 	.short	(.L_2145 - .L_2144)


	//   ....[0]....
.L_2144:
        /*00d4*/ 	.word	0x00000070


	//   ....[1]....
        /*00d8*/ 	.word	0x00000b40


	//----- nvinfo : EIATTR_MAX_THREADS
	.align		4
.L_2145:
        /*00dc*/ 	.byte	0x04, 0x05
        /*00de*/ 	.short	(.L_2147 - .L_2146)
.L_2146:
        /*00e0*/ 	.word	0x00000400
        /*00e4*/ 	.word	0x00000001
        /*00e8*/ 	.word	0x00000001


	//----- nvinfo : EIATTR_CRS_STACK_SIZE
	.align		4
.L_2147:
        /*00ec*/ 	.byte	0x04, 0x1e
        /*00ee*/ 	.short	(.L_2149 - .L_2148)
.L_2148:
        /*00f0*/ 	.word	0x00000000


	//----- nvinfo : EIATTR_CBANK_PARAM_SIZE
	.align		4
.L_2149:
        /*00f4*/ 	.byte	0x03, 0x19
        /*00f6*/ 	.short	0x0128


	//----- nvinfo : EIATTR_PARAM_CBANK
	.align		4
        /*00f8*/ 	.byte	0x04, 0x0a
        /*00fa*/ 	.short	(.L_2151 - .L_2150)
	.align		4
.L_2150:
        /*00fc*/ 	.word	index@(.nv.constant0._ZN10layer_norm22ln_bwd_finalize_kernelINS_22Kernel_traits_finalizeILj6144Ef13__nv_bfloat16S2_S2_fjLb0ELj1024ELj4ENS_18Kernel_traits_baseILj6144EfS2_S2_S2_fjLj1024EEEEELb0ELb1EEEvNS_9BwdParamsE)
        /*0100*/ 	.short	0x0210
        /*0102*/ 	.short	0x0128


	//----- nvinfo : EIATTR_SW_WAR
	.align		4
.L_2151:
        /*0104*/ 	.byte	0x04, 0x36
        /*0106*/ 	.short	(.L_2153 - .L_2152)
.L_2152:
        /*0108*/ 	.word	0x00000008
.L_2153:


//--------------------- .nv.info._ZN10layer_norm13ln_bwd_kernelINS_13Kernel_traitsIf13__nv_bfloat16S2_S2_fjLj6144ELj1ELj1ELj8ELj16ENS_18Kernel_traits_baseILj6144EfS2_S2_S2_fjLj256EEEEELb1ELb0ELb1ELb1EEEvNS_9BwdParamsE --------------------------
	.section	.nv.info._ZN10layer_norm13ln_bwd_kernelINS_13Kernel_traitsIf13__nv_bfloat16S2_S2_fjLj6144ELj1ELj1ELj8ELj16ENS_18Kernel_traits_baseILj6144EfS2_S2_S2_fjLj256EEEEELb1ELb0ELb1ELb1EEEvNS_9BwdParamsE,"",@"SHT_CUDA_INFO"
	.sectionflags	@""
	.align	4


	//----- nvinfo : EIATTR_CUDA_API_VERSION
	.align		4
        /*0000*/ 	.byte	0x04, 0x37
        /*0002*/ 	.short	(.L_2155 - .L_2154)
.L_2154:
        /*0004*/ 	.word	0x00000082


	//----- nvinfo : EIATTR_KPARAM_INFO
	.align		4
.L_2155:
        /*0008*/ 	.byte	0x04, 0x17
        /*000a*/ 	.short	(.L_2157 - .L_2156)
.L_2156:
        /*000c*/ 	.word	0x00000000
        /*0010*/ 	.short	0x0000
        /*0012*/ 	.short	0x0000
        /*0014*/ 	.byte	0x00, 0xf0, 0xa1, 0x04


	//----- nvinfo : EIATTR_SPARSE_MMA_MASK
	.align		4
.L_2157:
        /*0018*/ 	.byte	0x03, 0x50
        /*001a*/ 	.short	0x0000


	//----- nvinfo : EIATTR_MAXREG_COUNT
	.align		4
        /*001c*/ 	.byte	0x03, 0x1b
        /*001e*/ 	.short	0x00ff


	//----- nvinfo : EIATTR_NUM_BARRIERS
	.align		4
        /*0020*/ 	.byte	0x02, 0x4c
        /*0022*/ 	.byte	0x01
	.zero		1


	//----- nvinfo : EIATTR_MERCURY_ISA_VERSION
	.align		4
        /*0024*/ 	.byte	0x03, 0x5f
        /*0026*/ 	.short	0x0101


	//----- nvinfo : EIATTR_COOP_GROUP_MASK_REGIDS
	.align		4
        /*0028*/ 	.byte	0x04, 0x29
        /*002a*/ 	.short	(.L_2159 - .L_2158)


	//   ....[0]....
.L_2158:
        /*002c*/ 	.word	0xffffffff


	//   ....[1]....
        /*0030*/ 	.word	0xffffffff


	//   ....[2]....
        /*0034*/ 	.word	0xffffffff


	//   ....[3]....
        /*0038*/ 	.word	0xffffffff


	//   ....[4]....
        /*003c*/ 	.word	0xffffffff


	//   ....[5]....
        /*0040*/ 	.word	0xffffffff


	//   ....[6]....
        /*0044*/ 	.word	0xffffffff


	//   ....[7]....
        /*0048*/ 	.word	0xffffffff


	//   ....[8]....
        /*004c*/ 	.word	0xffffffff


	//   ....[9]....
        /*0050*/ 	.word	0xffffffff


	//   ....[10]....
        /*0054*/ 	.word	0x05000066


	//   ....[11]....
        /*0058*/ 	.word	0x05000066


	//   ....[12]....
        /*005c*/ 	.word	0x05000066


	//   ....[13]....
        /*0060*/ 	.word	0x05000066


	//   ....[14]....
        /*0064*/ 	.word	0x05000066


	//   ....[15]....
        /*0068*/ 	.word	0x05000066


	//   ....[16]....
        /*006c*/ 	.word	0x05000066


	//   ....[17]....
        /*0070*/ 	.word	0x05000066


	//   ....[18]....
        /*0074*/ 	.word	0x05000066


	//   ....[19]....
        /*0078*/ 	.word	0x05000066


	//----- nvinfo : EIATTR_COOP_GROUP_INSTR_OFFSETS
	.align		4
.L_2159:
        /*007c*/ 	.byte	0x04, 0x28
        /*007e*/ 	.short	(.L_2161 - .L_2160)


	//   ....[0]....
.L_2160:
        /*0080*/ 	.word	0x00001ac0


	//   ....[1]....
        /*0084*/ 	.word	0x00001ad0


	//   ....[2]....
        /*0088*/ 	.word	0x00001b00


	//   ....[3]....
        /*008c*/ 	.word	0x00001b10


	//   ....[4]....
        /*0090*/ 	.word	0x00001b40


	//   ....[5]....
        /*0094*/ 	.word	0x00001b50


	//   ....[6]....
        /*0098*/ 	.word	0x00001b80


	//   ....[7]....
        /*009c*/ 	.word	0x00001b90


	//   ....[8]....
        /*00a0*/ 	.word	0x00001bc0


	//   ....[9]....
        /*00a4*/ 	.word	0x00001bd0


	//   ....[10]....
        /*00a8*/ 	.word	0x000045e0


	//   ....[11]....
        /*00ac*/ 	.word	0x00004630


	//   ....[12]....
        /*00b0*/ 	.word	0x000046a0


	//   ....[13]....
        /*00b4*/ 	.word	0x00004700


	//   ....[14]....
        /*00b8*/ 	.word	0x00004770


	//   ....[15]....
        /*00bc*/ 	.word	0x000047d0


	//   ....[16]....
        /*00c0*/ 	.word	0x00004840


	//   ....[17]....
        /*00c4*/ 	.word	0x000048a0


	//   ....[18]....
        /*00c8*/ 	.word	0x00004910


	//   ....[19]....
        /*00cc*/ 	.word	0x00004970


	//----- nvinfo : EIATTR_EXIT_INSTR_OFFSETS
	.align		4
.L_2161:
        /*00d0*/ 	.byte	0x04, 0x1c
        /*00d2*/ 	.short	(.L_2163 - .L_2162)


	//   ....[0]....
.L_2162:
        /*00d4*/ 	.word	0x00004580


	//----- nvinfo : EIATTR_MAX_THREADS
	.align		4
.L_2163:
        /*00d8*/ 	.byte	0x04, 0x05
        /*00da*/ 	.short	(.L_2165 - .L_2164)
.L_2164:
        /*00dc*/ 	.word	0x00000100
        /*00e0*/ 	.word	0x00000001
        /*00e4*/ 	.word	0x00000001


	//----- nvinfo : EIATTR_CRS_STACK_SIZE
	.align		4
.L_2165:
        /*00e8*/ 	.byte	0x04, 0x1e
        /*00ea*/ 	.short	(.L_2167 - .L_2166)
.L_2166:
        /*00ec*/ 	.word	0x00000000


	//----- nvinfo : EIATTR_CBANK_PARAM_SIZE
	.align		4
.L_2167:
        /*00f0*/ 	.byte	0x03, 0x19
        /*00f2*/ 	.short	0x0128


	//----- nvinfo : EIATTR_PARAM_CBANK
	.align		4
        /*00f4*/ 	.byte	0x04, 0x0a
        /*00f6*/ 	.short	(.L_2169 - .L_2168)
	.align		4
.L_2168:
        /*00f8*/ 	.word	index@(.nv.constant0._ZN10layer_norm13ln_bwd_kernelINS_13Kernel_traitsIf13__nv_bfloat16S2_S2_fjLj6144ELj1ELj1ELj8ELj16ENS_18Kernel_traits_baseILj6144EfS2_S2_S2_fjLj256EEEEELb1ELb0ELb1ELb1EEEvNS_9BwdParamsE)
        /*00fc*/ 	.short	0x0210
        /*00fe*/ 	.short	0x0128


	//----- nvinfo : EIATTR_SW_WAR
	.align		4
.L_2169:
        /*0100*/ 	.byte	0x04, 0x36
        /*0102*/ 	.short	(.L_2171 - .L_2170)
.L_2170:
        /*0104*/ 	.word	0x00000008
.L_2171:


//--------------------- .nv.info._ZN10layer_norm13ln_bwd_kernelINS_13Kernel_traitsIf13__nv_bfloat16S2_S2_fjLj6144ELj1ELj1ELj8ELj16ENS_18Kernel_traits_baseILj6144EfS2_S2_S2_fjLj256EEEEELb1ELb1ELb0ELb0EEEvNS_9BwdParamsE --------------------------
	.section	.nv.info._ZN10layer_norm13ln_bwd_kernelINS_13Kernel_traitsIf13__nv_bfloat16S2_S2_fjLj6144ELj1ELj1ELj8ELj16ENS_18Kernel_traits_baseILj6144EfS2_S2_S2_fjLj256EEEEELb1ELb1ELb0ELb0EEEvNS_9BwdParamsE,"",@"SHT_CUDA_INFO"
	.sectionflags	@""
	.align	4


	//----- nvinfo : EIATTR_CUDA_API_VERSION
	.align		4
        /*0000*/ 	.byte	0x04, 0x37
        /*0002*/ 	.short	(.L_2173 - .L_2172)
.L_2172:
        /*0004*/ 	.word	0x00000082


	//----- nvinfo : EIATTR_KPARAM_INFO
	.align		4
.L_2173:
        /*0008*/ 	.byte	0x04, 0x17
        /*000a*/ 	.short	(.L_2175 - .L_2174)
.L_2174:
        /*000c*/ 	.word	0x00000000
        /*0010*/ 	.short	0x0000
        /*0012*/ 	.short	0x0000
        /*0014*/ 	.byte	0x00, 0xf0, 0xa1, 0x04


	//----- nvinfo : EIATTR_SPARSE_MMA_MASK
	.align		4
.L_2175:
        /*0018*/ 	.byte	0x03, 0x50
        /*001a*/ 	.short	0x0000


	//----- nvinfo : EIATTR_MAXREG_COUNT
	.align		4
        /*001c*/ 	.byte	0x03, 0x1b
        /*001e*/ 	.short	0x00ff


	//----- nvinfo : EIATTR_NUM_BARRIERS
	.align		4
        /*0020*/ 	.byte	0x02, 0x4c
        /*0022*/ 	.byte	0x01
	.zero		1


	//----- nvinfo : EIATTR_MERCURY_ISA_VERSION
	.align		4
        /*0024*/ 	.byte	0x03, 0x5f
        /*0026*/ 	.short	0x0101


	//----- nvinfo : EIATTR_COOP_GROUP_MASK_REGIDS
	.align		4
        /*0028*/ 	.byte	0x04, 0x29
        /*002a*/ 	.short	(.L_2177 - .L_2176)


	//   ....[0]....
.L_2176:
        /*002c*/ 	.word	0xffffffff


	//   ....[1]....
        /*0030*/ 	.word	0xffffffff


	//   ....[2]....
        /*0034*/ 	.word	0xffffffff


	//   ....[3]....
        /*0038*/ 	.word	0xffffffff


	//   ....[4]....
        /*003c*/ 	.word	0xffffffff


	//   ....[5]....
        /*0040*/ 	.word	0xffffffff


	//   ....[6]....
        /*0044*/ 	.word	0xffffffff


	//   ....[7]....
        /*0048*/ 	.word	0xffffffff


	//   ....[8]....
        /*004c*/ 	.word	0xffffffff


	//   ....[9]....
        /*0050*/ 	.word	0xffffffff


	//   ....[10]....
        /*0054*/ 	.word	0x050000ae


	//   ....[11]....
        /*0058*/ 	.word	0x050000ae


	//   ....[12]....
        /*005c*/ 	.word	0x050000ae


	//   ....[13]....
        /*0060*/ 	.word	0x050000ae


	//   ....[14]....
        /*0064*/ 	.word	0x050000ae


	//   ....[15]....
        /*0068*/ 	.word	0x050000ae


	//   ....[16]....
        /*006c*/ 	.word	0x050000ae


	//   ....[17]....
        /*0070*/ 	.word	0x050000ae


	//   ....[18]....
        /*0074*/ 	.word	0x050000ae


	//   ....[19]....
        /*0078*/ 	.word	0x050000ae


	//----- nvinfo : EIATTR_COOP_GROUP_INSTR_OFFSETS
	.align		4
.L_2177:
        /*007c*/ 	.byte	0x04, 0x28
        /*007e*/ 	.short	(.L_2179 - .L_2178)


	//   ....[0]....
.L_2178:
        /*0080*/ 	.word	0x00001a50


	//   ....[1]....
        /*0084*/ 	.word	0x00001a60


	//   ....[2]....
        /*0088*/ 	.word	0x00001a90


	//   ....[3]....
        /*008c*/ 	.word	0x00001aa0


	//   ....[4]....
        /*0090*/ 	.word	0x00001ad0


	//   ....[5]....
        /*0094*/ 	.word	0x00001ae0


	//   ....[6]....
        /*0098*/ 	.word	0x00001b10


	//   ....[7]....
        /*009c*/ 	.word	0x00001b20


	//   ....[8]....
        /*00a0*/ 	.word	0x00001b50


	//   ....[9]....
        /*00a4*/ 	.word	0x00001b60


	//   ....[10]....
        /*00a8*/ 	.word	0x00003f10


	//   ....[11]....
        /*00ac*/ 	.word	0x00003f60


	//   ....[12]....
        /*00b0*/ 	.word	0x00003fd0


	//   ....[13]....
        /*00b4*/ 	.word	0x00004030


	//   ....[14]....
        /*00b8*/ 	.word	0x000040a0


	//   ....[15]....
        /*00bc*/ 	.word	0x00004100


	//   ....[16]....
        /*00c0*/ 	.word	0x00004170


	//   ....[17]....
        /*00c4*/ 	.word	0x000041d0


	//   ....[18]....
        /*00c8*/ 	.word	0x00004240


	//   ....[19]....
        /*00cc*/ 	.word	0x000042a0


	//----- nvinfo : EIATTR_EXIT_INSTR_OFFSETS
	.align		4
.L_2179:
        /*00d0*/ 	.byte	0x04, 0x1c
        /*00d2*/ 	.short	(.L_2181 - .L_2180)


	//   ....[0]....
.L_2180:
        /*00d4*/ 	.word	0x00003de0


	//   ....[1]....
        /*00d8*/ 	.word	0x00003eb0


	//----- nvinfo : EIATTR_MAX_THREADS
	.align		4
.L_2181:
        /*00dc*/ 	.byte	0x04, 0x05
        /*00de*/ 	.short	(.L_2183 - .L_2182)
.L_2182:
        /*00e0*/ 	.word	0x00000100
        /*00e4*/ 	.word	0x00000001
        /*00e8*/ 	.word	0x00000001


	//----- nvinfo : EIATTR_CRS_STACK_SIZE
	.align		4
.L_2183:
        /*00ec*/ 	.byte	0x04, 0x1e
        /*00ee*/ 	.short	(.L_2185 - .L_2184)
.L_2184:
        /*00f0*/ 	.word	0x00000000


	//----- nvinfo : EIATTR_CBANK_PARAM_SIZE
	.align		4
.L_2185:
        /*00f4*/ 	.byte	0x03, 0x19
        /*00f6*/ 	.short	0x0128


	//----- nvinfo : EIATTR_PARAM_CBANK
	.align		4
        /*00f8*/ 	.byte	0x04, 0x0a
        /*00fa*/ 	.short	(.L_2187 - .L_2186)
	.align		4
.L_2186:
        /*00fc*/ 	.word	index@(.nv.constant0._ZN10layer_norm13ln_bwd_kernelINS_13Kernel_traitsIf13__nv_bfloat16S2_S2_fjLj6144ELj1ELj1ELj8ELj16ENS_18Kernel_traits_baseILj6144EfS2_S2_S2_fjLj256EEEEELb1ELb1ELb0ELb0EEEvNS_9BwdParamsE)
        /*0100*/ 	.short	0x0210
        /*0102*/ 	.short	0x0128


	//----- nvinfo : EIATTR_SW_WAR
	.align		4
.L_2187:
        /*0104*/ 	.byte	0x04, 0x36
        /*0106*/ 	.short	(.L_2189 - .L_2188)
.L_2188:
        /*0108*/ 	.word	0x00000008
.L_2189:


//--------------------- .nv.info._ZN10layer_norm13ln_bwd_kernelINS_13Kernel_traitsIf13__nv_bfloat16S2_S2_fjLj6144ELj1ELj1ELj8ELj16ENS_18Kernel_traits_baseILj6144EfS2_S2_S2_fjLj256EEEEELb1ELb1ELb0ELb1EEEvNS_9BwdParamsE --------------------------
	.section	.nv.info._ZN10layer_norm13ln_bwd_kernelINS_13Kernel_traitsIf13__nv_bfloat16S2_S2_fjLj6144ELj1ELj1ELj8ELj16ENS_18Kernel_traits_baseILj6144EfS2_S2_S2_fjLj256EEEEELb1ELb1ELb0ELb1EEEvNS_9BwdParamsE,"",@"SHT_CUDA_INFO"
	.sectionflags	@""
	.align	4


	//----- nvinfo : EIATTR_CUDA_API_VERSION
	.align		4
        /*0000*/ 	.byte	0x04, 0x37
        /*0002*/ 	.short	(.L_2191 - .L_2190)
.L_2190:
        /*0004*/ 	.word	0x00000082


	//----- nvinfo : EIATTR_KPARAM_INFO
	.align		4
.L_2191:
        /*0008*/ 	.byte	0x04, 0x17
        /*000a*/ 	.short	(.L_2193 - .L_2192)
.L_2192:
        /*000c*/ 	.word	0x00000000
        /*0010*/ 	.short	0x0000
        /*0012*/ 	.short	0x0000
        /*0014*/ 	.byte	0x00, 0xf0, 0xa1, 0x04


	//----- nvinfo : EIATTR_SPARSE_MMA_MASK
	.align		4
.L_2193:
        /*0018*/ 	.byte	0x03, 0x50
        /*001a*/ 	.short	0x0000


	//----- nvinfo : EIATTR_MAXREG_COUNT
	.align		4
        /*001c*/ 	.byte	0x03, 0x1b
        /*001e*/ 	.short	0x00ff


	//----- nvinfo : EIATTR_NUM_BARRIERS
	.align		4
        /*0020*/ 	.byte	0x02, 0x4c
        /*0022*/ 	.byte	0x01
	.zero		1


	//----- nvinfo : EIATTR_MERCURY_ISA_VERSION
	.align		4
        /*0024*/ 	.byte	0x03, 0x5f
        /*0026*/ 	.short	0x0101


	//----- nvinfo : EIATTR_COOP_GROUP_MASK_REGIDS
	.align		4
        /*0028*/ 	.byte	0x04, 0x29
        /*002a*/ 	.short	(.L_2195 - .L_2194)


	//   ....[0]....
.L_2194:
        /*002c*/ 	.word	0xffffffff


	//   ....[1]....
        /*0030*/ 	.word	0xffffffff


	//   ....[2]....
        /*0034*/ 	.word	0xffffffff


	//   ....[3]....
        /*0038*/ 	.word	0xffffffff


	//   ....[4]....
        /*003c*/ 	.word	0xffffffff


	//   ....[5]....
        /*0040*/ 	.word	0xffffffff


	//   ....[6]....
        /*0044*/ 	.word	0xffffffff


	//   ....[7]....
        /*0048*/ 	.word	0xffffffff


	//   ....[8]....
        /*004c*/ 	.word	0xffffffff


	//   ....[9]....
        /*0050*/ 	.word	0xffffffff


	//   ....[10]....
        /*0054*/ 	.word	0x0500004c


	//   ....[11]....
        /*0058*/ 	.word	0x0500004c


	//   ....[12]....
        /*005c*/ 	.word	0x0500004c


	//   ....[13]....
        /*0060*/ 	.word	0x0500004c


	//   ....[14]....
        /*0064*/ 	.word	0x0500004c


	//   ....[15]....
        /*0068*/ 	.word	0x0500004c


	//   ....[16]....
        /*006c*/ 	.word	0x0500004c


	//   ....[17]....
        /*0070*/ 	.word	0x0500004c


	//   ....[18]....
        /*0074*/ 	.word	0x0500004c


	//   ....[19]....
        /*0078*/ 	.word	0x0500004c


	//----- nvinfo : EIATTR_COOP_GROUP_INSTR_OFFSETS
	.align		4
.L_2195:
        /*007c*/ 	.byte	0x04, 0x28
        /*007e*/ 	.short	(.L_2197 - .L_2196)


	//   ....[0]....
.L_2196:
        /*0080*/ 	.word	0x000019c0


	//   ....[1]....
        /*0084*/ 	.word	0x000019d0


	//   ....[2]....
        /*0088*/ 	.word	0x00001a00


	//   ....[3]....
        /*008c*/ 	.word	0x00001a10


	//   ....[4]....
        /*0090*/ 	.word	0x00001a40


	//   ....[5]....
        /*0094*/ 	.word	0x00001a50


	//   ....[6]....
        /*0098*/ 	.word	0x00001a80


	//   ....[7]....
        /*009c*/ 	.word	0x00001a90


	//   ....[8]....
        /*00a0*/ 	.word	0x00001ac0


	//   ....[9]....
        /*00a4*/ 	.word	0x00001ad0


	//   ....[10]....
        /*00a8*/ 	.word	0x00004060


	//   ....[11]....
        /*00ac*/ 	.word	0x000040b0


	//   ....[12]....
        /*00b0*/ 	.word	0x00004120


	//   ....[13]....
        /*00b4*/ 	.word	0x00004180


	//   ....[14]....
        /*00b8*/ 	.word	0x000041f0


	//   ....[15]....
        /*00bc*/ 	.word	0x00004250


	//   ....[16]....
        /*00c0*/ 	.word	0x000042c0


	//   ....[17]....
        /*00c4*/ 	.word	0x00004320


	//   ....[18]....
        /*00c8*/ 	.word	0x00004390


	//   ....[19]....
        /*00cc*/ 	.word	0x000043f0


	//----- nvinfo : EIATTR_EXIT_INSTR_OFFSETS
	.align		4
.L_2197:
        /*00d0*/ 	.byte	0x04, 0x1c
        /*00d2*/ 	.short	(.L_2199 - .L_2198)


	//   ....[0]....
.L_2198:
        /*00d4*/ 	.word	0x00004000


	//----- nvinfo : EIATTR_MAX_THREADS
	.align		4
.L_2199:
        /*00d8*/ 	.byte	0x04, 0x05
        /*00da*/ 	.short	(.L_2201 - .L_2200)
.L_2200:
        /*00dc*/ 	.word	0x00000100
        /*00e0*/ 	.word	0x00000001
        /*00e4*/ 	.word	0x00000001


	//----- nvinfo : EIATTR_CRS_STACK_SIZE
	.align		4
.L_2201:
        /*00e8*/ 	.byte	0x04, 0x1e
        /*00ea*/ 	.short	(.L_2203 - .L_2202)
.L_2202:
        /*00ec*/ 	.word	0x00000000


	//----- nvinfo : EIATTR_CBANK_PARAM_SIZE
	.align		4
.L_2203:
        /*00f0*/ 	.byte	0x03, 0x19
        /*00f2*/ 	.short	0x0128


	//----- nvinfo : EIATTR_PARAM_CBANK
	.align		4
        /*00f4*/ 	.byte	0x04, 0x0a
        /*00f6*/ 	.short	(.L_2205 - .L_2204)
	.align		4
.L_2204:
        /*00f8*/ 	.word	index@(.nv.constant0._ZN10layer_norm13ln_bwd_kernelINS_13Kernel_traitsIf13__nv_bfloat16S2_S2_fjLj6144ELj1ELj1ELj8ELj16ENS_18Kernel_traits_baseILj6144EfS2_S2_S2_fjLj256EEEEELb1ELb1ELb0ELb1EEEvNS_9BwdParamsE)
        /*00fc*/ 	.short	0x0210
        /*00fe*/ 	.short	0x0128


	//----- nvinfo : EIATTR_SW_WAR
	.align		4
.L_2205:
        /*0100*/ 	.byte	0x04, 0x36
        /*0102*/ 	.short	(.L_2207 - .L_2206)
.L_2206:
        /*0104*/ 	.word	0x00000008
.L_2207:


//--------------------- .nv.info._ZN10layer_norm22ln_bwd_finalize_kernelINS_22Kernel_traits_finalizeILj6144Ef13__nv_bfloat16S2_S2_fjLb1ELj1024ELj4ENS_18Kernel_traits_baseILj6144EfS2_S2_S2_fjLj1024EEEEELb1ELb0EEEvNS_9BwdParamsE --------------------------
	.section	.nv.info._ZN10layer_norm22ln_bwd_finalize_kernelINS_22Kernel_traits_finalizeILj6144Ef13__nv_bfloat16S2_S2_fjLb1ELj1024ELj4ENS_18Kernel_traits_baseILj6144EfS2_S2_S2_fjLj1024EEEEELb1ELb0EEEvNS_9BwdParamsE,"",@"SHT_CUDA_INFO"
	.sectionflags	@""
	.align	4


	//----- nvinfo : EIATTR_CUDA_API_VERSION
	.align		4
        /*0000*/ 	.byte	0x04, 0x37
        /*0002*/ 	.short	(.L_2209 - .L_2208)
.L_2208:
        /*0004*/ 	.word	0x00000082


	//----- nvinfo : EIATTR_KPARAM_INFO
	.align		4
.L_2209:
        /*0008*/ 	.byte	0x04, 0x17
        /*000a*/ 	.short	(.L_2211 - .L_2210)
.L_2210:
        /*000c*/ 	.word	0x00000000
        /*0010*/ 	.short	0x0000
        /*0012*/ 	.short	0x0000
        /*0014*/ 	.byte	0x00, 0xf0, 0xa1, 0x04


	//----- nvinfo : EIATTR_SPARSE_MMA_MASK
	.align		4
.L_2211:
        /*0018*/ 	.byte	0x03, 0x50
        /*001a*/ 	.short	0x0000


	//----- nvinfo : EIATTR_MAXREG_COUNT
	.align		4
        /*001c*/ 	.byte	0x03, 0x1b
        /*001e*/ 	.short	0x0040


	//----- nvinfo : EIATTR_NUM_BARRIERS
	.align		4
        /*0020*/ 	.byte	0x02, 0x4c
        /*0022*/ 	.byte	0x01
	.zero		1


	//----- nvinfo : EIATTR_MERCURY_ISA_VERSION
	.align		4
        /*0024*/ 	.byte	0x03, 0x5f
        /*0026*/ 	.short	0x0101


	//----- nvinfo : EIATTR_COOP_GROUP_MASK_REGIDS
	.align		4
        /*0028*/ 	.byte	0x04, 0x29
        /*002a*/ 	.short	(.L_2213 - .L_2212)


	//   ....[0]....
.L_2212:
        /*002c*/ 	.word	0xffffffff


	//   ....[1]....
        /*0030*/ 	.word	0xffffffff


	//   ....[2]....
        /*0034*/ 	.word	0xffffffff


	//   ....[3]....
        /*0038*/ 	.word	0xffffffff


	//   ....[4]....
        /*003c*/ 	.word	0xffffffff


	//   ....[5]....
        /*0040*/ 	.word	0xffffffff


	//   ....[6]....
        /*0044*/ 	.word	0xffffffff


	//   ....[7]....
        /*0048*/ 	.word	0xffffffff


	//   ....[8]....
        /*004c*/ 	.word	0xffffffff


	//   ....[9]....
        /*0050*/ 	.word	0xffffffff


	//   ....[10]....
        /*0054*/ 	.word	0xffffffff


	//   ....[11]....
        /*0058*/ 	.word	0xffffffff


	//   ....[12]....
        /*005c*/ 	.word	0xffffffff


	//   ....[13]....
        /*0060*/ 	.word	0xffffffff


	//   ....[14]....
        /*0064*/ 	.word	0xffffffff


	//   ....[15]....
        /*0068*/ 	.word	0x05000014


	//   ....[16]....
        /*006c*/ 	.word	0x05000014


	//   ....[17]....
        /*0070*/ 	.word	0x05000014


	//   ....[18]....
        /*0074*/ 	.word	0x05000014


	//   ....[19]....
        /*0078*/ 	.word	0x05000014


	//   ....[20]....
        /*007c*/ 	.word	0x05000014


	//   ....[21]....
        /*0080*/ 	.word	0x05000014


	//   ....[22]....
        /*0084*/ 	.word	0x05000014


	//   ....[23]....
        /*0088*/ 	.word	0x05000014


	//   ....[24]....
        /*008c*/ 	.word	0x05000014


	//   ....[25]....
        /*0090*/ 	.word	0x05000014


	//   ....[26]....
        /*0094*/ 	.word	0x05000014


	//   ....[27]....
        /*0098*/ 	.word	0x05000014


	//   ....[28]....
        /*009c*/ 	.word	0x05000014


	//   ....[29]....
        /*00a0*/ 	.word	0x05000014


	//----- nvinfo : EIATTR_COOP_GROUP_INSTR_OFFSETS
	.align		4
.L_2213:
        /*00a4*/ 	.byte	0x04, 0x28
        /*00a6*/ 	.short	(.L_2215 - .L_2214)


	//   ....[0]....
.L_2214:
        /*00a8*/ 	.word	0x00000ad0


	//   ....[1]....
        /*00ac*/ 	.word	0x00000ae0


	//   ....[2]....
        /*00b0*/ 	.word	0x00000af0


	//   ....[3]....
        /*00b4*/ 	.word	0x00000b20


	//   ....[4]....
        /*00b8*/ 	.word	0x00000b40


	//   ....[5]....
        /*00bc*/ 	.word	0x00000b50


	//   ....[6]....
        /*00c0*/ 	.word	0x00000b90


	//   ....[7]....
        /*00c4*/ 	.word	0x00000ba0


	//   ....[8]....
        /*00c8*/ 	.word	0x00000bb0


	//   ....[9]....
        /*00cc*/ 	.word	0x00000be0


	//   ....[10]....
        /*00d0*/ 	.word	0x00000c00


	//   ....[11]....
        /*00d4*/ 	.word	0x00000c10


	//   ....[12]....
        /*00d8*/ 	.word	0x00000c40


	//   ....[13]....
        /*00dc*/ 	.word	0x00000c60


	//   ....[14]....
        /*00e0*/ 	.word	0x00000c70


	//   ....[15]....
        /*00e4*/ 	.word	0x00000ef0


	//   ....[16]....
        /*00e8*/ 	.word	0x00000f60


	//   ....[17]....
        /*00ec*/ 	.word	0x00000fd0


	//   ....[18]....
        /*00f0*/ 	.word	0x00001040


	//   ....[19]....
        /*00f4*/ 	.word	0x000010b0


	//   ....[20]....
        /*00f8*/ 	.word	0x00001110


	//   ....[21]....
        /*00fc*/ 	.word	0x00001180


	//   ....[22]....
        /*0100*/ 	.word	0x000011f0


	//   ....[23]....
        /*0104*/ 	.word	0x00001260


	//   ....[24]....
        /*0108*/ 	.word	0x000012d0


	//   ....[25]....
        /*010c*/ 	.word	0x00001330


	//   ....[26]....
        /*0110*/ 	.word	0x000013a0


	//   ....[27]....
        /*0114*/ 	.word	0x00001410


	//   ....[28]....
        /*0118*/ 	.word	0x00001480


	//   ....[29]....
        /*011c*/ 	.word	0x000014f0


	//----- nvinfo : EIATTR_EXIT_INSTR_OFFSETS
	.align		4
.L_2215:
        /*0120*/ 	.byte	0x04, 0x1c
        /*0122*/ 	.short	(.L_2217 - .L_2216)


	//   ....[0]....
.L_2216:
        /*0124*/ 	.word	0x00000070


	//   ....[1]....
        /*0128*/ 	.word	0x00000e90


	//----- nvinfo : EIATTR_MAX_THREADS
	.align		4
.L_2217:
        /*012c*/ 	.byte	0x04, 0x05
        /*012e*/ 	.short	(.L_2219 - .L_2218)
.L_2218:
        /*0130*/ 	.word	0x00000400
        /*0134*/ 	.word	0x00000001
        /*0138*/ 	.word	0x00000001


	//----- nvinfo : EIATTR_CRS_STACK_SIZE
	.align		4
.L_2219:
        /*013c*/ 	.byte	0x04, 0x1e
        /*013e*/ 	.short	(.L_2221 - .L_2220)
.L_2220:
        /*0140*/ 	.word	0x00000000


	//----- nvinfo : EIATTR_CBANK_PARAM_SIZE
	.align		4
.L_2221:
        /*0144*/ 	.byte	0x03, 0x19
        /*0146*/ 	.short	0x0128


	//----- nvinfo : EIATTR_PARAM_CBANK
	.align		4
        /*0148*/ 	.byte	0x04, 0x0a
        /*014a*/ 	.short	(.L_2223 - .L_2222)
	.align		4
.L_2222:
        /*014c*/ 	.word	index@(.nv.constant0._ZN10layer_norm22ln_bwd_finalize_kernelINS_22Kernel_traits_finalizeILj6144Ef13__nv_bfloat16S2_S2_fjLb1ELj1024ELj4ENS_18Kernel_traits_baseILj6144EfS2_S2_S2_fjLj1024EEEEELb1ELb0EEEvNS_9BwdParamsE)
        /*0150*/ 	.short	0x0210
        /*0152*/ 	.short	0x0128


	//----- nvinfo : EIATTR_SW_WAR
	.align		4
.L_2223:
        /*0154*/ 	.byte	0x04, 0x36
        /*0156*/ 	.short	(.L_2225 - .L_2224)
.L_2224:
        /*0158*/ 	.word	0x00000008
.L_2225:


//--------------------- .nv.info._ZN10layer_norm13ln_bwd_kernelINS_13Kernel_traitsIf13__nv_bfloat16S2_S2_fjLj6144ELj1ELj1ELj8ELj16ENS_18Kernel_traits_baseILj6144EfS2_S2_S2_fjLj256EEEEELb1ELb1ELb1ELb0EEEvNS_9BwdParamsE --------------------------
	.section	.nv.info._ZN10layer_norm13ln_bwd_kernelINS_13Kernel_traitsIf13__nv_bfloat16S2_S2_fjLj6144ELj1ELj1ELj8ELj16ENS_18Kernel_traits_baseILj6144EfS2_S2_S2_fjLj256EEEEELb1ELb1ELb1ELb0EEEvNS_9BwdParamsE,"",@"SHT_CUDA_INFO"
	.sectionflags	@""
	.align	4


	//----- nvinfo : EIATTR_CUDA_API_VERSION
	.align		4
        /*0000*/ 	.byte	0x04, 0x37
        /*0002*/ 	.short	(.L_2227 - .L_2226)
.L_2226:
        /*0004*/ 	.word	0x00000082


	//----- nvinfo : EIATTR_KPARAM_INFO
	.align		4
.L_2227:
        /*0008*/ 	.byte	0x04, 0x17
        /*000a*/ 	.short	(.L_2229 - .L_2228)
.L_2228:
        /*000c*/ 	.word	0x00000000
        /*0010*/ 	.short	0x0000
        /*0012*/ 	.short	0x0000
        /*0014*/ 	.byte	0x00, 0xf0, 0xa1, 0x04


	//----- nvinfo : EIATTR_SPARSE_MMA_MASK
	.align		4
.L_2229:
        /*0018*/ 	.byte	0x03, 0x50
        /*001a*/ 	.short	0x0000


	//----- nvinfo : EIATTR_MAXREG_COUNT
	.align		4
        /*001c*/ 	.byte	0x03, 0x1b
        /*001e*/ 	.short	0x00ff


	//----- nvinfo : EIATTR_NUM_BARRIERS
	.align		4
        /*0020*/ 	.byte	0x02, 0x4c
        /*0022*/ 	.byte	0x01
	.zero		1


	//----- nvinfo : EIATTR_MERCURY_ISA_VERSION
	.align		4
        /*0024*/ 	.byte	0x03, 0x5f
        /*0026*/ 	.short	0x0101


	//----- nvinfo : EIATTR_COOP_GROUP_MASK_REGIDS
	.align		4
        /*0028*/ 	.byte	0x04, 0x29
        /*002a*/ 	.short	(.L_2231 - .L_2230)


	//   ....[0]....
.L_2230:
        /*002c*/ 	.word	0xffffffff


	//   ....[1]....
        /*0030*/ 	.word	0xffffffff


	//   ....[2]....
        /*0034*/ 	.word	0xffffffff


	//   ....[3]....
        /*0038*/ 	.word	0xffffffff


	//   ....[4]....
        /*003c*/ 	.word	0xffffffff


	//   ....[5]....
        /*0040*/ 	.word	0xffffffff


	//   ....[6]....
        /*0044*/ 	.word	0xffffffff


	//   ....[7]....
        /*0048*/ 	.word	0xffffffff


	//   ....[8]....
        /*004c*/ 	.word	0xffffffff


	//   ....[9]....
        /*0050*/ 	.word	0xffffffff


	//   ....[10]....
        /*0054*/ 	.word	0x050000b6


	//   ....[11]....
        /*0058*/ 	.word	0x050000b6


	//   ....[12]....
        /*005c*/ 	.word	0x050000b6


	//   ....[13]....
        /*0060*/ 	.word	0x050000b6


	//   ....[14]....
        /*0064*/ 	.word	0x050000b6


	//   ....[15]....
        /*0068*/ 	.word	0x050000b6


	//   ....[16]....
        /*006c*/ 	.word	0x050000b6


	//   ....[17]....
        /*0070*/ 	.word	0x050000b6


	//   ....[18]....
        /*0074*/ 	.word	0x050000b6


	//   ....[19]....
        /*0078*/ 	.word	0x050000b6


	//----- nvinfo : EIATTR_COOP_GROUP_INSTR_OFFSETS
	.align		4
.L_2231:
        /*007c*/ 	.byte	0x04, 0x28
        /*007e*/ 	.short	(.L_2233 - .L_2232)


	//   ....[0]....
.L_2232:
        /*0080*/ 	.word	0x00001dc0


	//   ....[1]....
        /*0084*/ 	.word	0x00001dd0


	//   ....[2]....
        /*0088*/ 	.word	0x00001e00


	//   ....[3]....
        /*008c*/ 	.word	0x00001e10


	//   ....[4]....
        /*0090*/ 	.word	0x00001e40


	//   ....[5]....
        /*0094*/ 	.word	0x00001e50


	//   ....[6]....
        /*0098*/ 	.word	0x00001e80


	//   ....[7]....
        /*009c*/ 	.word	0x00001e90


	//   ....[8]....
        /*00a0*/ 	.word	0x00001ec0


	//   ....[9]....
        /*00a4*/ 	.word	0x00001ed0


	//   ....[10]....
        /*00a8*/ 	.word	0x00005920


	//   ....[11]....
        /*00ac*/ 	.word	0x00005970


	//   ....[12]....
        /*00b0*/ 	.word	0x000059e0


	//   ....[13]....
        /*00b4*/ 	.word	0x00005a40


	//   ....[14]....
        /*00b8*/ 	.word	0x00005ab0


	//   ....[15]....
        /*00bc*/ 	.word	0x00005b10


	//   ....[16]....
        /*00c0*/ 	.word	0x00005b80


	//   ....[17]....
        /*00c4*/ 	.word	0x00005be0


	//   ....[18]....
        /*00c8*/ 	.word	0x00005c50


	//   ....[19]....
        /*00cc*/ 	.word	0x00005cb0


	//----- nvinfo : EIATTR_EXIT_INSTR_OFFSETS
	.align		4
.L_2233:
        /*00d0*/ 	.byte	0x04, 0x1c
        /*00d2*/ 	.short	(.L_2235 - .L_2234)


	//   ....[0]....
.L_2234:
        /*00d4*/ 	.word	0x000057f0


	//   ....[1]....
        /*00d8*/ 	.word	0x000058c0


	//----- nvinfo : EIATTR_MAX_THREADS
	.align		4
.L_2235:
        /*00dc*/ 	.byte	0x04, 0x05
        /*00de*/ 	.short	(.L_2237 - .L_2236)
.L_2236:
        /*00e0*/ 	.word	0x00000100
        /*00e4*/ 	.word	0x00000001
        /*00e8*/ 	.word	0x00000001


	//----- nvinfo : EIATTR_CRS_STACK_SIZE
	.align		4
.L_2237:
        /*00ec*/ 	.byte	0x04, 0x1e
        /*00ee*/ 	.short	(.L_2239 - .L_2238)
.L_2238:
        /*00f0*/ 	.word	0x00000000


	//----- nvinfo : EIATTR_CBANK_PARAM_SIZE
	.align		4
.L_2239:
        /*00f4*/ 	.byte	0x03, 0x19
        /*00f6*/ 	.short	0x0128


	//----- nvinfo : EIATTR_PARAM_CBANK
	.align		4
        /*00f8*/ 	.byte	0x04, 0x0a
        /*00fa*/ 	.short	(.L_2241 - .L_2240)
	.align		4
.L_2240:
        /*00fc*/ 	.word	index@(.nv.constant0._ZN10layer_norm13ln_bwd_kernelINS_13Kernel_traitsIf13__nv_bfloat16S2_S2_fjLj6144ELj1ELj1ELj8ELj16ENS_18Kernel_traits_baseILj6144EfS2_S2_S2_fjLj256EEEEELb1ELb1ELb1ELb0EEEvNS_9BwdParamsE)
        /*0100*/ 	.short	0x0210
        /*0102*/ 	.short	0x0128


	//----- nvinfo : EIATTR_SW_WAR
	.align		4
.L_2241:
        /*0104*/ 	.byte	0x04, 0x36
        /*0106*/ 	.short	(.L_2243 - .L_2242)
.L_2242:
        /*0108*/ 	.word	0x00000008
.L_2243:


//--------------------- .nv.info._ZN10layer_norm22ln_bwd_finalize_kernelINS_22Kernel_traits_finalizeILj6144Ef13__nv_bfloat16S2_S2_fjLb1ELj1024ELj4ENS_18Kernel_traits_baseILj6144EfS2_S2_S2_fjLj1024EEEEELb1ELb1EEEvNS_9BwdParamsE --------------------------
	.section	.nv.info._ZN10layer_norm22ln_bwd_finalize_kernelINS_22Kernel_traits_finalizeILj6144Ef13__nv_bfloat16S2_S2_fjLb1ELj1024ELj4ENS_18Kernel_traits_baseILj6144EfS2_S2_S2_fjLj1024EEEEELb1ELb1EEEvNS_9BwdParamsE,"",@"SHT_CUDA_INFO"
	.sectionflags	@""
	.align	4


	//----- nvinfo : EIATTR_CUDA_API_VERSION
	.align		4
        /*0000*/ 	.byte	0x04, 0x37
        /*0002*/ 	.short	(.L_2245 - .L_2244)
.L_2244:
        /*0004*/ 	.word	0x00000082


	//----- nvinfo : EIATTR_KPARAM_INFO
	.align		4
.L_2245:
        /*0008*/ 	.byte	0x04, 0x17
        /*000a*/ 	.short	(.L_2247 - .L_2246)
.L_2246:
        /*000c*/ 	.word	0x00000000
        /*0010*/ 	.short	0x0000
        /*0012*/ 	.short	0x0000
        /*0014*/ 	.byte	0x00, 0xf0, 0xa1, 0x04


	//----- nvinfo : EIATTR_SPARSE_MMA_MASK
	.align		4
.L_2247:
        /*0018*/ 	.byte	0x03, 0x50
        /*001a*/ 	.short	0x0000


	//----- nvinfo : EIATTR_MAXREG_COUNT
	.align		4
        /*001c*/ 	.byte	0x03, 0x1b
        /*001e*/ 	.short	0x0040


	//----- nvinfo : EIATTR_NUM_BARRIERS
	.align		4
        /*0020*/ 	.byte	0x02, 0x4c
        /*0022*/ 	.byte	0x01
	.zero		1


	//----- nvinfo : EIATTR_MERCURY_ISA_VERSION
	.align		4
        /*0024*/ 	.byte	0x03, 0x5f
        /*0026*/ 	.short	0x0101


	//----- nvinfo : EIATTR_COOP_GROUP_MASK_REGIDS
	.align		4
        /*0028*/ 	.byte	0x04, 0x29
        /*002a*/ 	.short	(.L_2249 - .L_2248)


	//   ....[0]....
.L_2248:
        /*002c*/ 	.word	0xffffffff


	//   ....[1]....
        /*0030*/ 	.word	0xffffffff


	//   ....[2]....
        /*0034*/ 	.word	0xffffffff


	//   ....[3]....
        /*0038*/ 	.word	0xffffffff


	//   ....[4]....
        /*003c*/ 	.word	0xffffffff


	//   ....[5]....
        /*0040*/ 	.word	0xffffffff


	//   ....[6]....
        /*0044*/ 	.word	0xffffffff


	//   ....[7]....
        /*0048*/ 	.word	0xffffffff


	//   ....[8]....
        /*004c*/ 	.word	0xffffffff


	//   ....[9]....
        /*0050*/ 	.word	0xffffffff


	//   ....[10]....
        /*0054*/ 	.word	0xffffffff


	//   ....[11]....
        /*0058*/ 	.word	0xffffffff


	//   ....[12]....
        /*005c*/ 	.word	0xffffffff


	//   ....[13]....
        /*0060*/ 	.word	0xffffffff


	//   ....[14]....
        /*0064*/ 	.word	0xffffffff


	//   ....[15]....
        /*0068*/ 	.word	0x05000014


	//   ....[16]....
        /*006c*/ 	.word	0x05000014


	//   ....[17]....
        /*0070*/ 	.word	0x05000014


	//   ....[18]....
        /*0074*/ 	.word	0x05000014


	//   ....[19]....
        /*0078*/ 	.word	0x05000014


	//   ....[20]....
        /*007c*/ 	.word	0x05000014


	//   ....[21]....
        /*0080*/ 	.word	0x05000014


	//   ....[22]....
        /*0084*/ 	.word	0x05000014


	//   ....[23]....
        /*0088*/ 	.word	0x05000014


	//   ....[24]....
        /*008c*/ 	.word	0x05000014


	//   ....[25]....
        /*0090*/ 	.word	0x05000014


	//   ....[26]....
        /*0094*/ 	.word	0x05000014


	//   ....[27]....
        /*0098*/ 	.word	0x05000014


	//   ....[28]....
        /*009c*/ 	.word	0x05000014


	//   ....[29]....
        /*00a0*/ 	.word	0x05000014


	//----- nvinfo : EIATTR_COOP_GROUP_INSTR_OFFSETS
	.align		4
.L_2249:
        /*00a4*/ 	.byte	0x04, 0x28
        /*00a6*/ 	.short	(.L_2251 - .L_2250)


	//   ....[0]....
.L_2250:
        /*00a8*/ 	.word	0x00000ab0


	//   ....[1]....
        /*00ac*/ 	.word	0x00000ac0


	//   ....[2]....
        /*00b0*/ 	.word	0x00000ad0


	//   ....[3]....
        /*00b4*/ 	.word	0x00000b00


	//   ....[4]....
        /*00b8*/ 	.word	0x00000b20


	//   ....[5]....
        /*00bc*/ 	.word	0x00000b30


	//   ....[6]....
        /*00c0*/ 	.word	0x00000b60


	//   ....[7]....
        /*00c4*/ 	.word	0x00000b80


	//   ....[8]....
        /*00c8*/ 	.word	0x00000b90


	//   ....[9]....
        /*00cc*/ 	.word	0x00000bc0


	//   ....[10]....
        /*00d0*/ 	.word	0x00000be0


	//   ....[11]....
        /*00d4*/ 	.word	0x00000bf0


	//   ....[12]....
        /*00d8*/ 	.word	0x00000c20


	//   ....[13]....
        /*00dc*/ 	.word	0x00000c40


	//   ....[14]....
        /*00e0*/ 	.word	0x00000c50


	//   ....[15]....
        /*00e4*/ 	.word	0x00000eb0


	//   ....[16]....
        /*00e8*/ 	.word	0x00000f20


	//   ....[17]....
        /*00ec*/ 	.word	0x00000f90


	//   ....[18]....
        /*00f0*/ 	.word	0x00001000


	//   ....[19]....
        /*00f4*/ 	.word	0x00001070


	//   ....[20]....
        /*00f8*/ 	.word	0x000010d0


	//   ....[21]....
        /*00fc*/ 	.word	0x00001140


	//   ....[22]....
        /*0100*/ 	.word	0x000011b0


	//   ....[23]....
        /*0104*/ 	.word	0x00001220


	//   ....[24]....
        /*0108*/ 	.word	0x00001290


	//   ....[25]....
        /*010c*/ 	.word	0x000012f0


	//   ....[26]....
        /*0110*/ 	.word	0x00001360


	//   ....[27]....
        /*0114*/ 	.word	0x000013d0


	//   ....[28]....
        /*0118*/ 	.word	0x00001440


	//   ....[29]....
        /*011c*/ 	.word	0x000014b0


	//----- nvinfo : EIATTR_EXIT_INSTR_OFFSETS
	.align		4
.L_2251:
        /*0120*/ 	.byte	0x04, 0x1c
        /*0122*/ 	.short	(.L_2253 - .L_2252)


	//   ....[0]....
.L_2252:
        /*0124*/ 	.word	0x00000070


	//   ....[1]....
        /*0128*/ 	.word	0x00000e50


	//----- nvinfo : EIATTR_MAX_THREADS
	.align		4
.L_2253:
        /*012c*/ 	.byte	0x04, 0x05
        /*012e*/ 	.short	(.L_2255 - .L_2254)
.L_2254:
        /*0130*/ 	.word	0x00000400
        /*0134*/ 	.word	0x00000001
        /*0138*/ 	.word	0x00000001


	//----- nvinfo : EIATTR_CRS_STACK_SIZE
	.align		4
.L_2255:
        /*013c*/ 	.byte	0x04, 0x1e
        /*013e*/ 	.short	(.L_2257 - .L_2256)
.L_2256:
        /*0140*/ 	.word	0x00000000


	//----- nvinfo : EIATTR_CBANK_PARAM_SIZE
	.align		4
.L_2257:
        /*0144*/ 	.byte	0x03, 0x19
        /*0146*/ 	.short	0x0128


	//----- nvinfo : EIATTR_PARAM_CBANK
	.align		4
        /*0148*/ 	.byte	0x04, 0x0a
        /*014a*/ 	.short	(.L_2259 - .L_2258)
	.align		4
.L_2258:
        /*014c*/ 	.word	index@(.nv.constant0._ZN10layer_norm22ln_bwd_finalize_kernelINS_22Kernel_traits_finalizeILj6144Ef13__nv_bfloat16S2_S2_fjLb1ELj1024ELj4ENS_18Kernel_traits_baseILj6144EfS2_S2_S2_fjLj1024EEEEELb1ELb1EEEvNS_9BwdParamsE)
        /*0150*/ 	.short	0x0210
        /*0152*/ 	.short	0x0128


	//----- nvinfo : EIATTR_SW_WAR
	.align		4
.L_2259:
        /*0154*/ 	.byte	0x04, 0x36
        /*0156*/ 	.short	(.L_2261 - .L_2260)
.L_2260:
        /*0158*/ 	.word	0x00000008
.L_2261:


//--------------------- .nv.info._ZN10layer_norm13ln_bwd_kernelINS_13Kernel_traitsIf13__nv_bfloat16S2_S2_fjLj6144ELj1ELj1ELj8ELj16ENS_18Kernel_traits_baseILj6144EfS2_S2_S2_fjLj256EEEEELb1ELb1ELb1ELb1EEEvNS_9BwdParamsE --------------------------
	.section	.nv.info._ZN10layer_norm13ln_bwd_kernelINS_13Kernel_traitsIf13__nv_bfloat16S2_S2_fjLj6144ELj1ELj1ELj8ELj16ENS_18Kernel_traits_baseILj6144EfS2_S2_S2_fjLj256EEEEELb1ELb1ELb1ELb1EEEvNS_9BwdParamsE,"",@"SHT_CUDA_INFO"
	.sectionflags	@""
	.align	4


	//----- nvinfo : EIATTR_CUDA_API_VERSION
	.align		4
        /*0000*/ 	.byte	0x04, 0x37
        /*0002*/ 	.short	(.L_2263 - .L_2262)
.L_2262:
        /*0004*/ 	.word	0x00000082


	//----- nvinfo : EIATTR_KPARAM_INFO
	.align		4
.L_2263:
        /*0008*/ 	.byte	0x04, 0x17
        /*000a*/ 	.short	(.L_2265 - .L_2264)
.L_2264:
        /*000c*/ 	.word	0x00000000
        /*0010*/ 	.short	0x0000
        /*0012*/ 	.short	0x0000
        /*0014*/ 	.byte	0x00, 0xf0, 0xa1, 0x04


	//----- nvinfo : EIATTR_SPARSE_MMA_MASK
	.align		4
.L_2265:
        /*0018*/ 	.byte	0x03, 0x50
        /*001a*/ 	.short	0x0000


	//----- nvinfo : EIATTR_MAXREG_COUNT
	.align		4
        /*001c*/ 	.byte	0x03, 0x1b
        /*001e*/ 	.short	0x00ff


	//----- nvinfo : EIATTR_NUM_BARRIERS
	.align		4
        /*0020*/ 	.byte	0x02, 0x4c
        /*0022*/ 	.byte	0x01
	.zero		1


	//----- nvinfo : EIATTR_MERCURY_ISA_VERSION
	.align		4
        /*0024*/ 	.byte	0x03, 0x5f
        /*0026*/ 	.short	0x0101


	//----- nvinfo : EIATTR_COOP_GROUP_MASK_REGIDS
	.align		4
        /*0028*/ 	.byte	0x04, 0x29
        /*002a*/ 	.short	(.L_2267 - .L_2266)


	//   ....[0]....
.L_2266:
        /*002c*/ 	.word	0xffffffff


	//   ....[1]....
        /*0030*/ 	.word	0xffffffff


	//   ....[2]....
        /*0034*/ 	.word	0xffffffff


	//   ....[3]....
        /*0038*/ 	.word	0xffffffff


	//   ....[4]....
        /*003c*/ 	.word	0xffffffff


	//   ....[5]....
        /*0040*/ 	.word	0xffffffff


	//   ....[6]....
        /*0044*/ 	.word	0xffffffff


	//   ....[7]....
        /*0048*/ 	.word	0xffffffff


	//   ....[8]....
        /*004c*/ 	.word	0xffffffff


	//   ....[9]....
        /*0050*/ 	.word	0xffffffff


	//   ....[10]....
        /*0054*/ 	.word	0x050000be


	//   ....[11]....
        /*0058*/ 	.word	0x050000be


	//   ....[12]....
        /*005c*/ 	.word	0x050000be


	//   ....[13]....
        /*0060*/ 	.word	0x050000be


	//   ....[14]....
        /*0064*/ 	.word	0x050000be


	//   ....[15]....
        /*0068*/ 	.word	0x050000be


	//   ....[16]....
        /*006c*/ 	.word	0x050000be


	//   ....[17]....
        /*0070*/ 	.word	0x050000be


	//   ....[18]....
        /*0074*/ 	.word	0x050000be


	//   ....[19]....
        /*0078*/ 	.word	0x050000be


	//----- nvinfo : EIATTR_COOP_GROUP_INSTR_OFFSETS
	.align		4
.L_2267:
        /*007c*/ 	.byte	0x04, 0x28
        /*007e*/ 	.short	(.L_2269 - .L_2268)


	//   ....[0]....
.L_2268:
        /*0080*/ 	.word	0x00001ce0


	//   ....[1]....
        /*0084*/ 	.word	0x00001cf0


	//   ....[2]....
        /*0088*/ 	.word	0x00001d20


	//   ....[3]....
        /*008c*/ 	.word	0x00001d30


	//   ....[4]....
        /*0090*/ 	.word	0x00001d60


	//   ....[5]....
        /*0094*/ 	.word	0x00001d70


	//   ....[6]....
        /*0098*/ 	.word	0x00001da0


	//   ....[7]....
        /*009c*/ 	.word	0x00001db0


	//   ....[8]....
        /*00a0*/ 	.word	0x00001de0


	//   ....[9]....
        /*00a4*/ 	.word	0x00001df0


	//   ....[10]....
        /*00a8*/ 	.word	0x000054c0


	//   ....[11]....
        /*00ac*/ 	.word	0x00005510


	//   ....[12]....
        /*00b0*/ 	.word	0x00005580


	//   ....[13]....
        /*00b4*/ 	.word	0x000055e0


	//   ....[14]....
        /*00b8*/ 	.word	0x00005650


	//   ....[15]....
        /*00bc*/ 	.word	0x000056b0


	//   ....[16]....
        /*00c0*/ 	.word	0x00005720


	//   ....[17]....
        /*00c4*/ 	.word	0x00005780


	//   ....[18]....
        /*00c8*/ 	.word	0x000057f0


	//   ....[19]....
        /*00cc*/ 	.word	0x00005850


	//----- nvinfo : EIATTR_EXIT_INSTR_OFFSETS
	.align		4
.L_2269:
        /*00d0*/ 	.byte	0x04, 0x1c
        /*00d2*/ 	.short	(.L_2271 - .L_2270)


	//   ....[0]....
.L_2270:
        /*00d4*/ 	.word	0x00005460


	//----- nvinfo : EIATTR_MAX_THREADS
	.align		4
.L_2271:
        /*00d8*/ 	.byte	0x04, 0x05
        /*00da*/ 	.short	(.L_2273 - .L_2272)
.L_2272:
        /*00dc*/ 	.word	0x00000100
        /*00e0*/ 	.word	0x00000001
        /*00e4*/ 	.word	0x00000001


	//----- nvinfo : EIATTR_CRS_STACK_SIZE
	.align		4
.L_2273:
        /*00e8*/ 	.byte	0x04, 0x1e
        /*00ea*/ 	.short	(.L_2275 - .L_2274)
.L_2274:
        /*00ec*/ 	.word	0x00000000


	//----- nvinfo : EIATTR_CBANK_PARAM_SIZE
	.align		4
.L_2275:
        /*00f0*/ 	.byte	0x03, 0x19
        /*00f2*/ 	.short	0x0128


	//----- nvinfo : EIATTR_PARAM_CBANK
	.align		4
        /*00f4*/ 	.byte	0x04, 0x0a
        /*00f6*/ 	.short	(.L_2277 - .L_2276)
	.align		4
.L_2276:
        /*00f8*/ 	.word	index@(.nv.constant0._ZN10layer_norm13ln_bwd_kernelINS_13Kernel_traitsIf13__nv_bfloat16S2_S2_fjLj6144ELj1ELj1ELj8ELj16ENS_18Kernel_traits_baseILj6144EfS2_S2_S2_fjLj256EEEEELb1ELb1ELb1ELb1EEEvNS_9BwdParamsE)
        /*00fc*/ 	.short	0x0210
        /*00fe*/ 	.short	0x0128


	//----- nvinfo : EIATTR_SW_WAR
	.align		4
.L_2277:
        /*0100*/ 	.byte	0x04, 0x36
        /*0102*/ 	.short	(.L_2279 - .L_2278)
.L_2278:
        /*0104*/ 	.word	0x00000008
.L_2279:


//--------------------- .nv.info._ZN10layer_norm13ln_bwd_kernelINS_13Kernel_traitsI13__nv_bfloat16S2_fS2_fjLj6144ELj1ELj1ELj8ELj16ENS_18Kernel_traits_baseILj6144ES2_S2_fS2_fjLj256EEEEELb0ELb0ELb0ELb0EEEvNS_9BwdParamsE --------------------------
	.section	.nv.info._ZN10layer_norm13ln_bwd_kernelINS_13Kernel_traitsI13__nv_bfloat16S2_fS2_fjLj6144ELj1ELj1ELj8ELj16ENS_18Kernel_traits_baseILj6144ES2_S2_fS2_fjLj256EEEEELb0ELb0ELb0ELb0EEEvNS_9BwdParamsE,"",@"SHT_CUDA_INFO"
	.sectionflags	@""
	.align	4


	//----- nvinfo : EIATTR_CUDA_API_VERSION
	.align		4
        /*0000*/ 	.byte	0x04, 0x37
        /*0002*/ 	.short	(.L_2281 - .L_2280)
.L_2280:
        /*0004*/ 	.word	0x00000082


	//----- nvinfo : EIATTR_KPARAM_INFO
	.align		4
.L_2281:
        /*0008*/ 	.byte	0x04, 0x17
        /*000a*/ 	.short	(.L_2283 - .L_2282)
.L_2282:
        /*000c*/ 	.word	0x00000000
        /*0010*/ 	.short	0x0000
        /*0012*/ 	.short	0x0000
        /*0014*/ 	.byte	0x00, 0xf0, 0xa1, 0x04


	//----- nvinfo : EIATTR_SPARSE_MMA_MASK
	.align		4
.L_2283:
        /*0018*/ 	.byte	0x03, 0x50
        /*001a*/ 	.short	0x0000


	//----- nvinfo : EIATTR_MAXREG_COUNT
	.align		4
        /*001c*/ 	.byte	0x03, 0x1b
        /*001e*/ 	.short	0x00ff


	//----- nvinfo : EIATTR_NUM_BARRIERS
	.align		4
        /*0020*/ 	.byte	0x02, 0x4c
        /*0022*/ 	.byte	0x01
	.zero		1


	//----- nvinfo : EIATTR_MERCURY_ISA_VERSION
	.align		4
        /*0024*/ 	.byte	0x03, 0x5f
        /*0026*/ 	.short	0x0101


	//----- nvinfo : EIATTR_COOP_GROUP_MASK_REGIDS
	.align		4
        /*0028*/ 	.byte	0x04, 0x29
        /*002a*/ 	.short	(.L_2285 - .L_2284)


	//   ....[0]....
.L_2284:
        /*002c*/ 	.word	0xffffffff


	//   ....[1]....
        /*0030*/ 	.word	0xffffffff


	//   ....[2]....
        /*0034*/ 	.word	0xffffffff


	//   ....[3]....
        /*0038*/ 	.word	0xffffffff


	//   ....[4]....
        /*003c*/ 	.word	0xffffffff


	//   ....[5]....
        /*0040*/ 	.word	0xffffffff


	//   ....[6]....
        /*0044*/ 	.word	0xffffffff


	//   ....[7]....
        /*0048*/ 	.word	0xffffffff


	//   ....[8]....
        /*004c*/ 	.word	0xffffffff


	//   ....[9]....
        /*0050*/ 	.word	0xffffffff


	//   ....[10]....
        /*0054*/ 	.word	0x0500005e


	//   ....[11]....
        /*0058*/ 	.word	0x0500005e


	//   ....[12]....
        /*005c*/ 	.word	0x0500005e


	//   ....[13]....
        /*0060*/ 	.word	0x0500005e


	//   ....[14]....
        /*0064*/ 	.word	0x0500005e


	//   ....[15]....
        /*0068*/ 	.word	0x0500005e


	//   ....[16]....
        /*006c*/ 	.word	0x0500005e


	//   ....[17]....
        /*0070*/ 	.word	0x0500005e


	//   ....[18]....
        /*0074*/ 	.word	0x0500005e


	//   ....[19]....
        /*0078*/ 	.word	0x0500005e


	//----- nvinfo : EIATTR_COOP_GROUP_INSTR_OFFSETS
	.align		4
.L_2285:
        /*007c*/ 	.byte	0x04, 0x28
        /*007e*/ 	.short	(.L_2287 - .L_2286)


	//   ....[0]....
.L_2286:
        /*0080*/ 	.word	0x00001840


	//   ....[1]....
        /*0084*/ 	.word	0x00001850


	//   ....[2]....
        /*0088*/ 	.word	0x00001880


	//   ....[3]....
        /*008c*/ 	.word	0x00001890


	//   ....[4]....
        /*0090*/ 	.word	0x000018c0


	//   ....[5]....
        /*0094*/ 	.word	0x000018d0


	//   ....[6]....
        /*0098*/ 	.word	0x00001900


	//   ....[7]....
        /*009c*/ 	.word	0x00001910


	//   ....[8]....
        /*00a0*/ 	.word	0x00001940


	//   ....[9]....
        /*00a4*/ 	.word	0x00001950


	//   ....[10]....
        /*00a8*/ 	.word	0x00002b20


	//   ....[11]....
        /*00ac*/ 	.word	0x00002b70


	//   ....[12]....
        /*00b0*/ 	.word	0x00002be0


	//   ....[13]....
        /*00b4*/ 	.word	0x00002c40


	//   ....[14]....
        /*00b8*/ 	.word	0x00002cb0


	//   ....[15]....
        /*00bc*/ 	.word	0x00002d10


	//   ....[16]....
        /*00c0*/ 	.word	0x00002d80


	//   ....[17]....
        /*00c4*/ 	.word	0x00002de0


	//   ....[18]....
        /*00c8*/ 	.word	0x00002e50


	//   ....[19]....
        /*00cc*/ 	.word	0x00002eb0


	//----- nvinfo : EIATTR_EXIT_INSTR_OFFSETS
	.align		4
.L_2287:
        /*00d0*/ 	.byte	0x04, 0x1c
        /*00d2*/ 	.short	(.L_2289 - .L_2288)


	//   ....[0]....
.L_2288:
        /*00d4*/ 	.word	0x00002a30


	//   ....[1]....
        /*00d8*/ 	.word	0x00002ac0


	//----- nvinfo : EIATTR_MAX_THREADS
	.align		4
.L_2289:
        /*00dc*/ 	.byte	0x04, 0x05
        /*00de*/ 	.short	(.L_2291 - .L_2290)
.L_2290:
        /*00e0*/ 	.word	0x00000100
        /*00e4*/ 	.word	0x00000001
        /*00e8*/ 	.word	0x00000001


	//----- nvinfo : EIATTR_CRS_STACK_SIZE
	.align		4
.L_2291:
        /*00ec*/ 	.byte	0x04, 0x1e
        /*00ee*/ 	.short	(.L_2293 - .L_2292)
.L_2292:
        /*00f0*/ 	.word	0x00000000


	//----- nvinfo : EIATTR_CBANK_PARAM_SIZE
	.align		4
.L_2293:
        /*00f4*/ 	.byte	0x03, 0x19
        /*00f6*/ 	.short	0x0128


	//----- nvinfo : EIATTR_PARAM_CBANK
	.align		4
        /*00f8*/ 	.byte	0x04, 0x0a
        /*00fa*/ 	.short	(.L_2295 - .L_2294)
	.align		4
.L_2294:
        /*00fc*/ 	.word	index@(.nv.constant0._ZN10layer_norm13ln_bwd_kernelINS_13Kernel_traitsI13__nv_bfloat16S2_fS2_fjLj6144ELj1ELj1ELj8ELj16ENS_18Kernel_traits_baseILj6144ES2_S2_fS2_fjLj256EEEEELb0ELb0ELb0ELb0EEEvNS_9BwdParamsE)
        /*0100*/ 	.short	0x0210
        /*0102*/ 	.short	0x0128


	//----- nvinfo : EIATTR_SW_WAR
	.align		4
.L_2295:
        /*0104*/ 	.byte	0x04, 0x36
        /*0106*/ 	.short	(.L_2297 - .L_2296)
.L_2296:
        /*0108*/ 	.word	0x00000008
.L_2297:


//--------------------- .nv.info._ZN10layer_norm13ln_bwd_kernelINS_13Kernel_traitsI13__nv_bfloat16S2_fS2_fjLj6144ELj1ELj1ELj8ELj16ENS_18Kernel_traits_baseILj6144ES2_S2_fS2_fjLj256EEEEELb0ELb0ELb0ELb1EEEvNS_9BwdParamsE --------------------------
	.section	.nv.info._ZN10layer_norm13ln_bwd_kernelINS_13Kernel_traitsI13__nv_bfloat16S2_fS2_fjLj6144ELj1ELj1ELj8ELj16ENS_18Kernel_traits_baseILj6144ES2_S2_fS2_fjLj256EEEEELb0ELb0ELb0ELb1EEEvNS_9BwdParamsE,"",@"SHT_CUDA_INFO"
	.sectionflags	@""
	.align	4


	//----- nvinfo : EIATTR_CUDA_API_VERSION
	.align		4
        /*0000*/ 	.byte	0x04, 0x37
        /*0002*/ 	.short	(.L_2299 - .L_2298)
.L_2298:
        /*0004*/ 	.word	0x00000082


	//----- nvinfo : EIATTR_KPARAM_INFO
	.align		4
.L_2299:
        /*0008*/ 	.byte	0x04, 0x17
        /*000a*/ 	.short	(.L_2301 - .L_2300)
.L_2300:
        /*000c*/ 	.word	0x00000000
        /*0010*/ 	.short	0x0000
        /*0012*/ 	.short	0x0000
        /*0014*/ 	.byte	0x00, 0xf0, 0xa1, 0x04


	//----- nvinfo : EIATTR_SPARSE_MMA_MASK
	.align		4
.L_2301:
        /*0018*/ 	.byte	0x03, 0x50
        /*001a*/ 	.short	0x0000


	//----- nvinfo : EIATTR_MAXREG_COUNT
	.align		4
        /*001c*/ 	.byte	0x03, 0x1b
        /*001e*/ 	.short	0x00ff


	//----- nvinfo : EIATTR_NUM_BARRIERS
	.align		4
        /*0020*/ 	.byte	0x02, 0x4c
        /*0022*/ 	.byte	0x01
	.zero		1


	//----- nvinfo : EIATTR_MERCURY_ISA_VERSION
	.align		4
        /*0024*/ 	.byte	0x03, 0x5f
        /*0026*/ 	.short	0x0101


	//----- nvinfo : EIATTR_COOP_GROUP_MASK_REGIDS
	.align		4
        /*0028*/ 	.byte	0x04, 0x29
        /*002a*/ 	.short	(.L_2303 - .L_2302)


	//   ....[0]....
.L_2302:
        /*002c*/ 	.word	0xffffffff


	//   ....[1]....
        /*0030*/ 	.word	0xffffffff


	//   ....[2]....
        /*0034*/ 	.word	0xffffffff


	//   ....[3]....
        /*0038*/ 	.word	0xffffffff


	//   ....[4]....
        /*003c*/ 	.word	0xffffffff


	//   ....[5]....
        /*0040*/ 	.word	0xffffffff


	//   ....[6]....
        /*0044*/ 	.word	0xffffffff


	//   ....[7]....
        /*0048*/ 	.word	0xffffffff


	//   ....[8]....
        /*004c*/ 	.word	0xffffffff


	//   ....[9]....
        /*0050*/ 	.word	0xffffffff


	//   ....[10]....
        /*0054*/ 	.word	0x0500002c


	//   ....[11]....
        /*0058*/ 	.word	0x0500002c


	//   ....[12]....
        /*005c*/ 	.word	0x0500002c


	//   ....[13]....
        /*0060*/ 	.word	0x0500002c


	//   ....[14]....
        /*0064*/ 	.word	0x0500002c


	//   ....[15]....
        /*0068*/ 	.word	0x0500002c


	//   ....[16]....
        /*006c*/ 	.word	0x0500002c


	//   ....[17]....
        /*0070*/ 	.word	0x0500002c


	//   ....[18]....
        /*0074*/ 	.word	0x0500002c


	//   ....[19]....
        /*0078*/ 	.word	0x0500002c


	//----- nvinfo : EIATTR_COOP_GROUP_INSTR_OFFSETS
	.align		4
.L_2303:
        /*007c*/ 	.byte	0x04, 0x28
        /*007e*/ 	.short	(.L_2305 - .L_2304)


	//   ....[0]....
.L_2304:
        /*0080*/ 	.word	0x00001740


	//   ....[1]....
        /*0084*/ 	.word	0x00001750


	//   ....[2]....
        /*0088*/ 	.word	0x00001780


	//   ....[3]....
        /*008c*/ 	.word	0x00001790


	//   ....[4]....
        /*0090*/ 	.word	0x000017c0


	//   ....[5]....
        /*0094*/ 	.word	0x000017d0


	//   ....[6]....
        /*0098*/ 	.word	0x00001800


	//   ....[7]....
        /*009c*/ 	.word	0x00001810


	//   ....[8]....
        /*00a0*/ 	.word	0x00001840


	//   ....[9]....
        /*00a4*/ 	.word	0x00001850


	//   ....[10]....
        /*00a8*/ 	.word	0x00002b70


	//   ....[11]....
        /*00ac*/ 	.word	0x00002bc0


	//   ....[12]....
        /*00b0*/ 	.word	0x00002c30


	//   ....[13]....
        /*00b4*/ 	.word	0x00002c90


	//   ....[14]....
        /*00b8*/ 	.word	0x00002d00


	//   ....[15]....
        /*00bc*/ 	.word	0x00002d60


	//   ....[16]....
        /*00c0*/ 	.word	0x00002dd0


	//   ....[17]....
        /*00c4*/ 	.word	0x00002e30


	//   ....[18]....
        /*00c8*/ 	.word	0x00002ea0


	//   ....[19]....
        /*00cc*/ 	.word	0x00002f00


	//----- nvinfo : EIATTR_EXIT_INSTR_OFFSETS
	.align		4
.L_2305:
        /*00d0*/ 	.byte	0x04, 0x1c
        /*00d2*/ 	.short	(.L_2307 - .L_2306)


	//   ....[0]....
.L_2306:
        /*00d4*/ 	.word	0x00002b10


	//----- nvinfo : EIATTR_MAX_THREADS
	.align		4
.L_2307:
        /*00d8*/ 	.byte	0x04, 0x05
        /*00da*/ 	.short	(.L_2309 - .L_2308)
.L_2308:
        /*00dc*/ 	.word	0x00000100
        /*00e0*/ 	.word	0x00000001
        /*00e4*/ 	.word	0x00000001


	//----- nvinfo : EIATTR_CRS_STACK_SIZE
	.align		4
.L_2309:
        /*00e8*/ 	.byte	0x04, 0x1e
        /*00ea*/ 	.short	(.L_2311 - .L_2310)
.L_2310:
        /*00ec*/ 	.word	0x00000000


	//----- nvinfo : EIATTR_CBANK_PARAM_SIZE
	.align		4
.L_2311:
        /*00f0*/ 	.byte	0x03, 0x19
        /*00f2*/ 	.short	0x0128


	//----- nvinfo : EIATTR_PARAM_CBANK
	.align		4
        /*00f4*/ 	.byte	0x04, 0x0a
        /*00f6*/ 	.short	(.L_2313 - .L_2312)
	.align		4
.L_2312:
        /*00f8*/ 	.word	index@(.nv.constant0._ZN10layer_norm13ln_bwd_kernelINS_13Kernel_traitsI13__nv_bfloat16S2_fS2_fjLj6144ELj1ELj1ELj8ELj16ENS_18Kernel_traits_baseILj6144ES2_S2_fS2_fjLj256EEEEELb0ELb0ELb0ELb1EEEvNS_9BwdParamsE)
        /*00fc*/ 	.short	0x0210
        /*00fe*/ 	.short	0x0128


	//----- nvinfo : EIATTR_SW_WAR
	.align		4
.L_2313:
        /*0100*/ 	.byte	0x04, 0x36
        /*0102*/ 	.short	(.L_2315 - .L_2314)
.L_2314:
        /*0104*/ 	.word	0x00000008
.L_2315:


//--------------------- .nv.info._ZN10layer_norm13ln_bwd_kernelINS_13Kernel_traitsI13__nv_bfloat16S2_fS2_fjLj6144ELj1ELj1ELj8ELj16ENS_18Kernel_traits_baseILj6144ES2_S2_fS2_fjLj256EEEEELb0ELb0ELb1ELb0EEEvNS_9BwdParamsE --------------------------
	.section	.nv.info._ZN10layer_norm13ln_bwd_kernelINS_13Kernel_traitsI13__nv_bfloat16S2_fS2_fjLj6144ELj1ELj1ELj8ELj16ENS_18Kernel_traits_baseILj6144ES2_S2_fS2_fjLj256EEEEELb0ELb0ELb1ELb0EEEvNS_9BwdParamsE,"",@"SHT_CUDA_INFO"
	.sectionflags	@""
	.align	4


	//----- nvinfo : EIATTR_CUDA_API_VERSION
	.align		4
        /*0000*/ 	.byte	0x04, 0x37
        /*0002*/ 	.short	(.L_2317 - .L_2316)
.L_2316:
        /*0004*/ 	.word	0x00000082


	//----- nvinfo : EIATTR_KPARAM_INFO
	.align		4
.L_2317:
        /*0008*/ 	.byte	0x04, 0x17
        /*000a*/ 	.short	(.L_2319 - .L_2318)
.L_2318:
        /*000c*/ 	.word	0x00000000
        /*0010*/ 	.short	0x0000
        /*0012*/ 	.short	0x0000
        /*0014*/ 	.byte	0x00, 0xf0, 0xa1, 0x04


	//----- nvinfo : EIATTR_SPARSE_MMA_MASK
	.align		4
.L_2319:
        /*0018*/ 	.byte	0x03, 0x50
        /*001a*/ 	.short	0x0000


	//----- nvinfo : EIATTR_MAXREG_COUNT
	.align		4
        /*001c*/ 	.byte	0x03, 0x1b
        /*001e*/ 	.short	0x00ff


	//----- nvinfo : EIATTR_NUM_BARRIERS
	.align		4
        /*0020*/ 	.byte	0x02, 0x4c
        /*0022*/ 	.byte	0x01
	.zero		1


	//----- nvinfo : EIATTR_MERCURY_ISA_VERSION
	.align		4
        /*0024*/ 	.byte	0x03, 0x5f
        /*0026*/ 	.short	0x0101


	//----- nvinfo : EIATTR_COOP_GROUP_MASK_REGIDS
	.align		4
        /*0028*/ 	.byte	0x04, 0x29
        /*002a*/ 	.short	(.L_2321 - .L_2320)


	//   ....[0]....
.L_2320:
        /*002c*/ 	.word	0xffffffff


	//   ....[1]....
        /*0030*/ 	.word	0xffffffff


	//   ....[2]....
        /*0034*/ 	.word	0xffffffff


	//   ....[3]....
        /*0038*/ 	.word	0xffffffff


	//   ....[4]....
        /*003c*/ 	.word	0xffffffff


	//   ....[5]....
        /*0040*/ 	.word	0xffffffff


	//   ....[6]....
        /*0044*/ 	.word	0xffffffff


	//   ....[7]....
        /*0048*/ 	.word	0xffffffff


	//   ....[8]....
        /*004c*/ 	.word	0xffffffff


	//   ....[9]....
        /*0050*/ 	.word	0xffffffff


	//   ....[10]....
        /*0054*/ 	.word	0x05000062


	//   ....[11]....
        /*0058*/ 	.word	0x05000062


	//   ....[12]....
        /*005c*/ 	.word	0x05000062


	//   ....[13]....
        /*0060*/ 	.word	0x05000062


	//   ....[14]....
        /*0064*/ 	.word	0x05000062


	//   ....[15]....
        /*0068*/ 	.word	0x05000062


	//   ....[16]....
        /*006c*/ 	.word	0x05000062


	//   ....[17]....
        /*0070*/ 	.word	0x05000062


	//   ....[18]....
        /*0074*/ 	.word	0x05000062


	//   ....[19]....
        /*0078*/ 	.word	0x05000062


	//----- nvinfo : EIATTR_COOP_GROUP_INSTR_OFFSETS
	.align		4
.L_2321:
        /*007c*/ 	.byte	0x04, 0x28
        /*007e*/ 	.short	(.L_2323 - .L_2322)


	//   ....[0]....
.L_2322:
        /*0080*/ 	.word	0x00001a70


	//   ....[1]....
        /*0084*/ 	.word	0x00001a80


	//   ....[2]....
        /*0088*/ 	.word	0x00001ab0


	//   ....[3]....
        /*008c*/ 	.word	0x00001ac0


	//   ....[4]....
        /*0090*/ 	.word	0x00001af0


	//   ....[5]....
        /*0094*/ 	.word	0x00001b00


	//   ....[6]....
        /*0098*/ 	.word	0x00001b30


	//   ....[7]....
        /*009c*/ 	.word	0x00001b40


	//   ....[8]....
        /*00a0*/ 	.word	0x00001b70


	//   ....[9]....
        /*00a4*/ 	.word	0x00001b80


	//   ....[10]....
        /*00a8*/ 	.word	0x00003e80


	//   ....[11]....
        /*00ac*/ 	.word	0x00003ed0


	//   ....[12]....
        /*00b0*/ 	.word	0x00003f40


	//   ....[13]....
        /*00b4*/ 	.word	0x00003fa0


	//   ....[14]....
        /*00b8*/ 	.word	0x00004010


	//   ....[15]....
        /*00bc*/ 	.word	0x00004070


	//   ....[16]....
        /*00c0*/ 	.word	0x000040e0


	//   ....[17]....
        /*00c4*/ 	.word	0x00004140


	//   ....[18]....
        /*00c8*/ 	.word	0x000041b0


	//   ....[19]....
        /*00cc*/ 	.word	0x00004210


	//----- nvinfo : EIATTR_EXIT_INSTR_OFFSETS
	.align		4
.L_2323:
        /*00d0*/ 	.byte	0x04, 0x1c
        /*00d2*/ 	.short	(.L_2325 - .L_2324)


	//   ....[0]....
.L_2324:
        /*00d4*/ 	.word	0x00003d90


	//   ....[1]....
        /*00d8*/ 	.word	0x00003e20


	//----- nvinfo : EIATTR_MAX_THREADS
	.align		4
.L_2325:
        /*00dc*/ 	.byte	0x04, 0x05
        /*00de*/ 	.short	(.L_2327 - .L_2326)
.L_2326:
        /*00e0*/ 	.word	0x00000100
        /*00e4*/ 	.word	0x00000001
        /*00e8*/ 	.word	0x00000001


	//----- nvinfo : EIATTR_CRS_STACK_SIZE
	.align		4
.L_2327:
        /*00ec*/ 	.byte	0x04, 0x1e
        /*00ee*/ 	.short	(.L_2329 - .L_2328)
.L_2328:
        /*00f0*/ 	.word	0x00000000


	//----- nvinfo : EIATTR_CBANK_PARAM_SIZE
	.align		4
.L_2329:
        /*00f4*/ 	.byte	0x03, 0x19
        /*00f6*/ 	.short	0x0128


	//----- nvinfo : EIATTR_PARAM_CBANK
	.align		4
        /*00f8*/ 	.byte	0x04, 0x0a
        /*00fa*/ 	.short	(.L_2331 - .L_2330)
	.align		4
.L_2330:
        /*00fc*/ 	.word	index@(.nv.constant0._ZN10layer_norm13ln_bwd_kernelINS_13Kernel_traitsI13__nv_bfloat16S2_fS2_fjLj6144ELj1ELj1ELj8ELj16ENS_18Kernel_traits_baseILj6144ES2_S2_fS2_fjLj256EEEEELb0ELb0ELb1ELb0EEEvNS_9BwdParamsE)
        /*0100*/ 	.short	0x0210
        /*0102*/ 	.short	0x0128


	//----- nvinfo : EIATTR_SW_WAR
	.align		4
.L_2331:
        /*0104*/ 	.byte	0x04, 0x36
        /*0106*/ 	.short	(.L_2333 - .L_2332)
.L_2332:
        /*0108*/ 	.word	0x00000008
.L_2333:


//--------------------- .nv.info._ZN10layer_norm13ln_bwd_kernelINS_13Kernel_traitsI13__nv_bfloat16S2_fS2_fjLj6144ELj1ELj1ELj8ELj16ENS_18Kernel_traits_baseILj6144ES2_S2_fS2_fjLj256EEEEELb0ELb0ELb1ELb1EEEvNS_9BwdParamsE --------------------------
	.section	.nv.info._ZN10layer_norm13ln_bwd_kernelINS_13Kernel_traitsI13__nv_bfloat16S2_fS2_fjLj6144ELj1ELj1ELj8ELj16ENS_18Kernel_traits_baseILj6144ES2_S2_fS2_fjLj256EEEEELb0ELb0ELb1ELb1EEEvNS_9BwdParamsE,"",@"SHT_CUDA_INFO"
	.sectionflags	@""
	.align	4


	//----- nvinfo : EIATTR_CUDA_API_VERSION
	.align		4
        /*0000*/ 	.byte	0x04, 0x37
        /*0002*/ 	.short	(.L_2335 - .L_2334)
.L_2334:
        /*0004*/ 	.word	0x00000082


	//----- nvinfo : EIATTR_KPARAM_INFO
	.align		4
.L_2335:
        /*0008*/ 	.byte	0x04, 0x17
        /*000a*/ 	.short	(.L_2337 - .L_2336)
.L_2336:
        /*000c*/ 	.word	0x00000000
        /*0010*/ 	.short	0x0000
        /*0012*/ 	.short	0x0000
        /*0014*/ 	.byte	0x00, 0xf0, 0xa1, 0x04


	//----- nvinfo : EIATTR_SPARSE_MMA_MASK
	.align		4
.L_2337:
        /*0018*/ 	.byte	0x03, 0x50
        /*001a*/ 	.short	0x0000


	//----- nvinfo : EIATTR_MAXREG_COUNT
	.align		4
        /*001c*/ 	.byte	0x03, 0x1b
        /*001e*/ 	.short	0x00ff


	//----- nvinfo : EIATTR_NUM_BARRIERS
	.align		4
        /*0020*/ 	.byte	0x02, 0x4c
        /*0022*/ 	.byte	0x01
	.zero		1


	//----- nvinfo : EIATTR_MERCURY_ISA_VERSION
	.align		4
        /*0024*/ 	.byte	0x03, 0x5f
        /*0026*/ 	.short	0x0101


	//----- nvinfo : EIATTR_COOP_GROUP_MASK_REGIDS
	.align		4
        /*0028*/ 	.byte	0x04, 0x29
        /*002a*/ 	.short	(.L_2339 - .L_2338)


	//   ....[0]....
.L_2338:
        /*002c*/ 	.word	0xffffffff


	//   ....[1]....
        /*0030*/ 	.word	0xffffffff


	//   ....[2]....
        /*0034*/ 	.word	0xffffffff


	//   ....[3]....
        /*0038*/ 	.word	0xffffffff


	//   ....[4]....
        /*003c*/ 	.word	0xffffffff


	//   ....[5]....
        /*0040*/ 	.word	0xffffffff


	//   ....[6]....
        /*0044*/ 	.word	0xffffffff


	//   ....[7]....
        /*0048*/ 	.word	0xffffffff


	//   ....[8]....
        /*004c*/ 	.word	0xffffffff


	//   ....[9]....
        /*0050*/ 	.word	0xffffffff


	//   ....[10]....
        /*0054*/ 	.word	0x05000060


	//   ....[11]....
        /*0058*/ 	.word	0x05000060


	//   ....[12]....
        /*005c*/ 	.word	0x05000060


	//   ....[13]....
        /*0060*/ 	.word	0x05000060


	//   ....[14]....
        /*0064*/ 	.word	0x05000060


	//   ....[15]....
        /*0068*/ 	.word	0x05000060


	//   ....[16]....
        /*006c*/ 	.word	0x05000060


	//   ....[17]....
        /*0070*/ 	.word	0x05000060


	//   ....[18]....
        /*0074*/ 	.word	0x05000060


	//   ....[19]....
        /*0078*/ 	.word	0x05000060


	//----- nvinfo : EIATTR_COOP_GROUP_INSTR_OFFSETS
	.align		4
.L_2339:
        /*007c*/ 	.byte	0x04, 0x28
        /*007e*/ 	.short	(.L_2341 - .L_2340)


	//   ....[0]....
.L_2340:
        /*0080*/ 	.word	0x000018e0


	//   ....[1]....
        /*0084*/ 	.word	0x000018f0


	//   ....[2]....
        /*0088*/ 	.word	0x00001920


	//   ....[3]....
        /*008c*/ 	.word	0x00001930


	//   ....[4]....
        /*0090*/ 	.word	0x00001960


	//   ....[5]....
        /*0094*/ 	.word	0x00001970


	//   ....[6]....
        /*0098*/ 	.word	0x000019a0


	//   ....[7]....
        /*009c*/ 	.word	0x000019b0


	//   ....[8]....
        /*00a0*/ 	.word	0x000019e0


	//   ....[9]....
        /*00a4*/ 	.word	0x000019f0


	//   ....[10]....
        /*00a8*/ 	.word	0x000039e0


	//   ....[11]....
        /*00ac*/ 	.word	0x00003a30


	//   ....[12]....
        /*00b0*/ 	.word	0x00003aa0


	//   ....[13]....
        /*00b4*/ 	.word	0x00003b00


	//   ....[14]....
        /*00b8*/ 	.word	0x00003b70


	//   ....[15]....
        /*00bc*/ 	.word	0x00003bd0


	//   ....[16]....
        /*00c0*/ 	.word	0x00003c40


	//   ....[17]....
        /*00c4*/ 	.word	0x00003ca0


	//   ....[18]....
        /*00c8*/ 	.word	0x00003d10


	//   ....[19]....
        /*00cc*/ 	.word	0x00003d70


	//----- nvinfo : EIATTR_EXIT_INSTR_OFFSETS
	.align		4
.L_2341:
        /*00d0*/ 	.byte	0x04, 0x1c
        /*00d2*/ 	.short	(.L_2343 - .L_2342)


	//   ....[0]....
.L_2342:
        /*00d4*/ 	.word	0x00003980


	//----- nvinfo : EIATTR_MAX_THREADS
	.align		4
.L_2343:
        /*00d8*/ 	.byte	0x04, 0x05
        /*00da*/ 	.short	(.L_2345 - .L_2344)
.L_2344:
        /*00dc*/ 	.word	0x00000100
        /*00e0*/ 	.word	0x00000001
        /*00e4*/ 	.word	0x00000001


	//----- nvinfo : EIATTR_CRS_STACK_SIZE
	.align		4
.L_2345:
        /*00e8*/ 	.byte	0x04, 0x1e
        /*00ea*/ 	.short	(.L_2347 - .L_2346)
.L_2346:
        /*00ec*/ 	.word	0x00000000


	//----- nvinfo : EIATTR_CBANK_PARAM_SIZE
	.align		4
.L_2347:
        /*00f0*/ 	.byte	0x03, 0x19
        /*00f2*/ 	.short	0x0128


	//----- nvinfo : EIATTR_PARAM_CBANK
	.align		4
        /*00f4*/ 	.byte	0x04, 0x0a
        /*00f6*/ 	.short	(.L_2349 - .L_2348)
	.align		4
.L_2348:
        /*00f8*/ 	.word	index@(.nv.constant0._ZN10layer_norm13ln_bwd_kernelINS_13Kernel_traitsI13__nv_bfloat16S2_fS2_fjLj6144ELj1ELj1ELj8ELj16ENS_18Kernel_traits_baseILj6144ES2_S2_fS2_fjLj256EEEEELb0ELb0ELb1ELb1EEEvNS_9BwdParamsE)
        /*00fc*/ 	.short	0x0210
        /*00fe*/ 	.short	0x0128


	//----- nvinfo : EIATTR_SW_WAR
	.align		4
.L_2349:
        /*0100*/ 	.byte	0x04, 0x36
        /*0102*/ 	.short	(.L_2351 - .L_2350)
.L_2350:
        /*0104*/ 	.word	0x00000008
.L_2351:


//--------------------- .nv.info._ZN10layer_norm13ln_bwd_kernelINS_13Kernel_traitsI13__nv_bfloat16S2_fS2_fjLj6144ELj1ELj1ELj8ELj16ENS_18Kernel_traits_baseILj6144ES2_S2_fS2_fjLj256EEEEELb0ELb1ELb0ELb0EEEvNS_9BwdParamsE --------------------------
	.section	.nv.info._ZN10layer_norm13ln_bwd_kernelINS_13Kernel_traitsI13__nv_bfloat16S2_fS2_fjLj6144ELj1ELj1ELj8ELj16ENS_18Kernel_traits_baseILj6144ES2_S2_fS2_fjLj256EEEEELb0ELb1ELb0ELb0EEEvNS_9BwdParamsE,"",@"SHT_CUDA_INFO"
	.sectionflags	@""
	.align	4


	//----- nvinfo : EIATTR_CUDA_API_VERSION
	.align		4
        /*0000*/ 	.byte	0x04, 0x37
        /*0002*/ 	.short	(.L_2353 - .L_2352)
.L_2352:
        /*0004*/ 	.word	0x00000082


	//----- nvinfo : EIATTR_KPARAM_INFO
	.align		4
.L_2353:
        /*0008*/ 	.byte	0x04, 0x17
        /*000a*/ 	.short	(.L_2355 - .L_2354)
.L_2354:
        /*000c*/ 	.word	0x00000000
        /*0010*/ 	.short	0x0000
        /*0012*/ 	.short	0x0000
        /*0014*/ 	.byte	0x00, 0xf0, 0xa1, 0x04


	//----- nvinfo : EIATTR_SPARSE_MMA_MASK
	.align		4
.L_2355:
        /*0018*/ 	.byte	0x03, 0x50
        /*001a*/ 	.short	0x0000


	//----- nvinfo : EIATTR_MAXREG_COUNT
	.align		4
        /*001c*/ 	.byte	0x03, 0x1b
        /*001e*/ 	.short	0x00ff


	//----- nvinfo : EIATTR_NUM_BARRIERS
	.align		4
        /*0020*/ 	.byte	0x02, 0x4c
        /*0022*/ 	.byte	0x01
	.zero		1


	//----- nvinfo : EIATTR_MERCURY_ISA_VERSION
	.align		4
        /*0024*/ 	.byte	0x03, 0x5f
        /*0026*/ 	.short	0x0101


	//----- nvinfo : EIATTR_COOP_GROUP_MASK_REGIDS
	.align		4
        /*0028*/ 	.byte	0x04, 0x29
        /*002a*/ 	.short	(.L_2357 - .L_2356)


	//   ....[0]....
.L_2356:
        /*002c*/ 	.word	0xffffffff


	//   ....[1]....
        /*0030*/ 	.word	0xffffffff


	//   ....[2]....
        /*0034*/ 	.word	0xffffffff


	//   ....[3]....
        /*0038*/ 	.word	0xffffffff


	//   ....[4]....
        /*003c*/ 	.word	0xffffffff


	//   ....[5]....
        /*0040*/ 	.word	0xffffffff


	//   ....[6]....
        /*0044*/ 	.word	0xffffffff


	//   ....[7]....
        /*0048*/ 	.word	0xffffffff


	//   ....[8]....
        /*004c*/ 	.word	0xffffffff


	//   ....[9]....
        /*0050*/ 	.word	0xffffffff


	//   ....[10]....
        /*0054*/ 	.word	0x05000096


	//   ....[11]....
        /*0058*/ 	.word	0x05000096


	//   ....[12]....
        /*005c*/ 	.word	0x05000096


	//   ....[13]....
        /*0060*/ 	.word	0x05000096


	//   ....[14]....
        /*0064*/ 	.word	0x05000096


	//   ....[15]....
        /*0068*/ 	.word	0x05000096


	//   ....[16]....
        /*006c*/ 	.word	0x05000096


	//   ....[17]....
        /*0070*/ 	.word	0x05000096


	//   ....[18]....
        /*0074*/ 	.word	0x05000096


	//   ....[19]....
        /*0078*/ 	.word	0x05000096


	//----- nvinfo : EIATTR_COOP_GROUP_INSTR_OFFSETS
	.align		4
.L_2357:
        /*007c*/ 	.byte	0x04, 0x28
        /*007e*/ 	.short	(.L_2359 - .L_2358)


	//   ....[0]....
.L_2358:
        /*0080*/ 	.word	0x00001bf0


	//   ....[1]....
        /*0084*/ 	.word	0x00001c00


	//   ....[2]....
        /*0088*/ 	.word	0x00001c30


	//   ....[3]....
        /*008c*/ 	.word	0x00001c40


	//   ....[4]....
        /*0090*/ 	.word	0x00001c70


	//   ....[5]....
        /*0094*/ 	.word	0x00001c80


	//   ....[6]....
        /*0098*/ 	.word	0x00001cb0


	//   ....[7]....
        /*009c*/ 	.word	0x00001cc0


	//   ....[8]....
        /*00a0*/ 	.word	0x00001cf0


	//   ....[9]....
        /*00a4*/ 	.word	0x00001d00


	//   ....[10]....
        /*00a8*/ 	.word	0x000035c0


	//   ....[11]....
        /*00ac*/ 	.word	0x00003610


	//   ....[12]....
        /*00b0*/ 	.word	0x00003680


	//   ....[13]....
        /*00b4*/ 	.word	0x000036e0


	//   ....[14]....
        /*00b8*/ 	.word	0x00003750


	//   ....[15]....
        /*00bc*/ 	.word	0x000037b0


	//   ....[16]....
        /*00c0*/ 	.word	0x00003820


	//   ....[17]....
        /*00c4*/ 	.word	0x00003880


	//   ....[18]....
        /*00c8*/ 	.word	0x000038f0


	//   ....[19]....
        /*00cc*/ 	.word	0x00003950


	//----- nvinfo : EIATTR_EXIT_INSTR_OFFSETS
	.align		4
.L_2359:
        /*00d0*/ 	.byte	0x04, 0x1c
        /*00d2*/ 	.short	(.L_2361 - .L_2360)


	//   ....[0]....
.L_2360:
        /*00d4*/ 	.word	0x00003490


	//   ....[1]....
        /*00d8*/ 	.word	0x00003560


	//----- nvinfo : EIATTR_MAX_THREADS
	.align		4
.L_2361:
        /*00dc*/ 	.byte	0x04, 0x05
        /*00de*/ 	.short	(.L_2363 - .L_2362)
.L_2362:
        /*00e0*/ 	.word	0x00000100
        /*00e4*/ 	.word	0x00000001
        /*00e8*/ 	.word	0x00000001


	//----- nvinfo : EIATTR_CRS_STACK_SIZE
	.align		4
.L_2363:
        /*00ec*/ 	.byte	0x04, 0x1e
        /*00ee*/ 	.short	(.L_2365 - .L_2364)
.L_2364:
        /*00f0*/ 	.word	0x00000000


	//----- nvinfo : EIATTR_CBANK_PARAM_SIZE
	.align		4
.L_2365:
        /*00f4*/ 	.byte	0x03, 0x19
        /*00f6*/ 	.short	0x0128


	//----- nvinfo : EIATTR_PARAM_CBANK
	.align		4
        /*00f8*/ 	.byte	0x04, 0x0a
        /*00fa*/ 	.short	(.L_2367 - .L_2366)
	.align		4
.L_2366:
        /*00fc*/ 	.word	index@(.nv.constant0._ZN10layer_norm13ln_bwd_kernelINS_13Kernel_traitsI13__nv_bfloat16S2_fS2_fjLj6144ELj1ELj1ELj8ELj16ENS_18Kernel_traits_baseILj6144ES2_S2_fS2_fjLj256EEEEELb0ELb1ELb0ELb0EEEvNS_9BwdParamsE)
        /*0100*/ 	.short	0x0210
        /*0102*/ 	.short	0x0128


	//----- nvinfo : EIATTR_SW_WAR
	.align		4
.L_2367:
        /*0104*/ 	.byte	0x04, 0x36
        /*0106*/ 	.short	(.L_2369 - .L_2368)
.L_2368:
        /*0108*/ 	.word	0x00000008
.L_2369:


//--------------------- .nv.info._ZN10layer_norm13ln_bwd_kernelINS_13Kernel_traitsI13__nv_bfloat16S2_fS2_fjLj6144ELj1ELj1ELj8ELj16ENS_18Kernel_traits_baseILj6144ES2_S2_fS2_fjLj256EEEEELb0ELb1ELb0ELb1EEEvNS_9BwdParamsE --------------------------
	.section	.nv.info._ZN10layer_norm13ln_bwd_kernelINS_13Kernel_traitsI13__nv_bfloat16S2_fS2_fjLj6144ELj1ELj1ELj8ELj16ENS_18Kernel_traits_baseILj6144ES2_S2_fS2_fjLj256EEEEELb0ELb1ELb0ELb1EEEvNS_9BwdParamsE,"",@"SHT_CUDA_INFO"
	.sectionflags	@""
	.align	4


	//----- nvinfo : EIATTR_CUDA_API_VERSION
	.align		4
        /*0000*/ 	.byte	0x04, 0x37
        /*0002*/ 	.short	(.L_2371 - .L_2370)
.L_2370:
        /*0004*/ 	.word	0x00000082


	//----- nvinfo : EIATTR_KPARAM_INFO
	.align		4
.L_2371:
        /*0008*/ 	.byte	0x04, 0x17
        /*000a*/ 	.short	(.L_2373 - .L_2372)
.L_2372:
        /*000c*/ 	.word	0x00000000
        /*0010*/ 	.short	0x0000
        /*0012*/ 	.short	0x0000
        /*0014*/ 	.byte	0x00, 0xf0, 0xa1, 0x04


	//----- nvinfo : EIATTR_SPARSE_MMA_MASK
	.align		4
.L_2373:
        /*0018*/ 	.byte	0x03, 0x50
        /*001a*/ 	.short	0x0000


	//----- nvinfo : EIATTR_MAXREG_COUNT
	.align		4
        /*001c*/ 	.byte	0x03, 0x1b
        /*001e*/ 	.short	0x00ff


	//----- nvinfo : EIATTR_NUM_BARRIERS
	.align		4
        /*0020*/ 	.byte	0x02, 0x4c
        /*0022*/ 	.byte	0x01
	.zero		1


	//----- nvinfo : EIATTR_MERCURY_ISA_VERSION
	.align		4
        /*0024*/ 	.byte	0x03, 0x5f
        /*0026*/ 	.short	0x0101


	//----- nvinfo : EIATTR_COOP_GROUP_MASK_REGIDS
	.align		4
        /*0028*/ 	.byte	0x04, 0x29
        /*002a*/ 	.short	(.L_2375 - .L_2374)


	//   ....[0]....
.L_2374:
        /*002c*/ 	.word	0xffffffff


	//   ....[1]....
        /*0030*/ 	.word	0xffffffff


	//   ....[2]....
        /*0034*/ 	.word	0xffffffff


	//   ....[3]....
        /*0038*/ 	.word	0xffffffff


	//   ....[4]....
        /*003c*/ 	.word	0xffffffff


	//   ....[5]....
        /*0040*/ 	.word	0xffffffff


	//   ....[6]....
        /*0044*/ 	.word	0xffffffff


	//   ....[7]....
        /*0048*/ 	.word	0xffffffff


	//   ....[8]....
        /*004c*/ 	.word	0xffffffff


	//   ....[9]....
        /*0050*/ 	.word	0xffffffff


	//   ....[10]....
        /*0054*/ 	.word	0x05000058


	//   ....[11]....
        /*0058*/ 	.word	0x05000058


	//   ....[12]....
        /*005c*/ 	.word	0x05000058


	//   ....[13]....
        /*0060*/ 	.word	0x05000058


	//   ....[14]....
        /*0064*/ 	.word	0x05000058


	//   ....[15]....
        /*0068*/ 	.word	0x05000058


	//   ....[16]....
        /*006c*/ 	.word	0x05000058


	//   ....[17]....
        /*0070*/ 	.word	0x05000058


	//   ....[18]....
        /*0074*/ 	.word	0x05000058


	//   ....[19]....
        /*0078*/ 	.word	0x05000058


	//----- nvinfo : EIATTR_COOP_GROUP_INSTR_OFFSETS
	.align		4
.L_2375:
        /*007c*/ 	.byte	0x04, 0x28
        /*007e*/ 	.short	(.L_2377 - .L_2376)


	//   ....[0]....
.L_2376:
        /*0080*/ 	.word	0x00001b70


	//   ....[1]....
        /*0084*/ 	.word	0x00001b80


	//   ....[2]....
        /*0088*/ 	.word	0x00001bb0


	//   ....[3]....
        /*008c*/ 	.word	0x00001bc0


	//   ....[4]....
        /*0090*/ 	.word	0x00001bf0


	//   ....[5]....
        /*0094*/ 	.word	0x00001c00


	//   ....[6]....
        /*0098*/ 	.word	0x00001c30


	//   ....[7]....
        /*009c*/ 	.word	0x00001c40


	//   ....[8]....
        /*00a0*/ 	.word	0x00001c70


	//   ....[9]....
        /*00a4*/ 	.word	0x00001c80


	//   ....[10]....
        /*00a8*/ 	.word	0x000036d0


	//   ....[11]....
        /*00ac*/ 	.word	0x00003720


	//   ....[12]....
        /*00b0*/ 	.word	0x00003790


	//   ....[13]....
        /*00b4*/ 	.word	0x000037f0


	//   ....[14]....
        /*00b8*/ 	.word	0x00003860


	//   ....[15]....
        /*00bc*/ 	.word	0x000038c0


	//   ....[16]....
        /*00c0*/ 	.word	0x00003930


	//   ....[17]....
        /*00c4*/ 	.word	0x00003990


	//   ....[18]....
        /*00c8*/ 	.word	0x00003a00


	//   ....[19]....
        /*00cc*/ 	.word	0x00003a60


	//----- nvinfo : EIATTR_EXIT_INSTR_OFFSETS
	.align		4
.L_2377:
        /*00d0*/ 	.byte	0x04, 0x1c
        /*00d2*/ 	.short	(.L_2379 - .L_2378)


	//   ....[0]....
.L_2378:
        /*00d4*/ 	.word	0x00003670


	//----- nvinfo : EIATTR_MAX_THREADS
	.align		4
.L_2379:
        /*00d8*/ 	.byte	0x04, 0x05
        /*00da*/ 	.short	(.L_2381 - .L_2380)
.L_2380:
        /*00dc*/ 	.word	0x00000100
        /*00e0*/ 	.word	0x00000001
        /*00e4*/ 	.word	0x00000001


	//----- nvinfo : EIATTR_CRS_STACK_SIZE
	.align		4
.L_2381:
        /*00e8*/ 	.byte	0x04, 0x1e
        /*00ea*/ 	.short	(.L_2383 - .L_2382)
.L_2382:
        /*00ec*/ 	.word	0x00000000


	//----- nvinfo : EIATTR_CBANK_PARAM_SIZE
	.align		4
.L_2383:
        /*00f0*/ 	.byte	0x03, 0x19
        /*00f2*/ 	.short	0x0128


	//----- nvinfo : EIATTR_PARAM_CBANK
	.align		4
        /*00f4*/ 	.byte	0x04, 0x0a
        /*00f6*/ 	.short	(.L_2385 - .L_2384)
	.align		4
.L_2384:
        /*00f8*/ 	.word	index@(.nv.constant0._ZN10layer_norm13ln_bwd_kernelINS_13Kernel_traitsI13__nv_bfloat16S2_fS2_fjLj6144ELj1ELj1ELj8ELj16ENS_18Kernel_traits_baseILj6144ES2_S2_fS2_fjLj256EEEEELb0ELb1ELb0ELb1EEEvNS_9BwdParamsE)
        /*00fc*/ 	.short	0x0210
        /*00fe*/ 	.short	0x0128


	//----- nvinfo : EIATTR_SW_WAR
	.align		4
.L_2385:
        /*0100*/ 	.byte	0x04, 0x36
        /*0102*/ 	.short	(.L_2387 - .L_2386)
.L_2386:
        /*0104*/ 	.word	0x00000008
.L_2387:


//--------------------- .nv.info._ZN10layer_norm13ln_bwd_kernelINS_13Kernel_traitsI13__nv_bfloat16S2_fS2_fjLj6144ELj1ELj1ELj8ELj16ENS_18Kernel_traits_baseILj6144ES2_S2_fS2_fjLj256EEEEELb0ELb1ELb1ELb0EEEvNS_9BwdParamsE --------------------------
	.section	.nv.info._ZN10layer_norm13ln_bwd_kernelINS_13Kernel_traitsI13__nv_bfloat16S2_fS2_fjLj6144ELj1ELj1ELj8ELj16ENS_18Kernel_traits_baseILj6144ES2_S2_fS2_fjLj256EEEEELb0ELb1ELb1ELb0EEEvNS_9BwdParamsE,"",@"SHT_CUDA_INFO"
	.sectionflags	@""
	.align	4


	//----- nvinfo : EIATTR_CUDA_API_VERSION
	.align		4
        /*0000*/ 	.byte	0x04, 0x37
        /*0002*/ 	.short	(.L_2389 - .L_2388)
.L_2388:
        /*0004*/ 	.word	0x00000082


	//----- nvinfo : EIATTR_KPARAM_INFO
	.align		4
.L_2389:
        /*0008*/ 	.byte	0x04, 0x17
        /*000a*/ 	.short	(.L_2391 - .L_2390)
.L_2390:
        /*000c*/ 	.word	0x00000000
        /*0010*/ 	.short	0x0000
        /*0012*/ 	.short	0x0000
        /*0014*/ 	.byte	0x00, 0xf0, 0xa1, 0x04


	//----- nvinfo : EIATTR_SPARSE_MMA_MASK
	.align		4
.L_2391:
        /*0018*/ 	.byte	0x03, 0x50
        /*001a*/ 	.short	0x0000


	//----- nvinfo : EIATTR_MAXREG_COUNT
	.align		4
        /*001c*/ 	.byte	0x03, 0x1b
        /*001e*/ 	.short	0x00ff


	//----- nvinfo : EIATTR_NUM_BARRIERS
	.align		4
        /*0020*/ 	.byte	0x02, 0x4c
        /*0022*/ 	.byte	0x01
	.zero		1


	//----- nvinfo : EIATTR_MERCURY_ISA_VERSION
	.align		4
        /*0024*/ 	.byte	0x03, 0x5f
        /*0026*/ 	.short	0x0101


	//----- nvinfo : EIATTR_COOP_GROUP_MASK_REGIDS
	.align		4
        /*0028*/ 	.byte	0x04, 0x29
        /*002a*/ 	.short	(.L_2393 - .L_2392)


	//   ....[0]....
.L_2392:
        /*002c*/ 	.word	0xffffffff


	//   ....[1]....
        /*0030*/ 	.word	0xffffffff


	//   ....[2]....
        /*0034*/ 	.word	0xffffffff


	//   ....[3]....
        /*0038*/ 	.word	0xffffffff


	//   ....[4]....
        /*003c*/ 	.word	0xffffffff


	//   ....[5]....
        /*0040*/ 	.word	0xffffffff


	//   ....[6]....
        /*0044*/ 	.word	0xffffffff


	//   ....[7]....
        /*0048*/ 	.word	0xffffffff


	//   ....[8]....
        /*004c*/ 	.word	0xffffffff


	//   ....[9]....
        /*0050*/ 	.word	0xffffffff


	//   ....[10]....
        /*0054*/ 	.word	0x0500009a


	//   ....[11]....
        /*0058*/ 	.word	0x0500009a


	//   ....[12]....
        /*005c*/ 	.word	0x0500009a


	//   ....[13]....
        /*0060*/ 	.word	0x0500009a


	//   ....[14]....
        /*0064*/ 	.word	0x0500009a


	//   ....[15]....
        /*0068*/ 	.word	0x0500009a


	//   ....[16]....
        /*006c*/ 	.word	0x0500009a


	//   ....[17]....
        /*0070*/ 	.word	0x0500009a


	//   ....[18]....
        /*0074*/ 	.word	0x0500009a


	//   ....[19]....
        /*0078*/ 	.word	0x0500009a


	//----- nvinfo : EIATTR_COOP_GROUP_INSTR_OFFSETS
	.align		4
.L_2393:
        /*007c*/ 	.byte	0x04, 0x28
        /*007e*/ 	.short	(.L_2395 - .L_2394)


	//   ....[0]....
.L_2394:
        /*0080*/ 	.word	0x00001df0


	//   ....[1]....
        /*0084*/ 	.word	0x00001e00


	//   ....[2]....
        /*0088*/ 	.word	0x00001e30


	//   ....[3]....
        /*008c*/ 	.word	0x00001e40


	//   ....[4]....
        /*0090*/ 	.word	0x00001e70


	//   ....[5]....
        /*0094*/ 	.word	0x00001e80


	//   ....[6]....
        /*0098*/ 	.word	0x00001eb0


	//   ....[7]....
        /*009c*/ 	.word	0x00001ec0


	//   ....[8]....
        /*00a0*/ 	.word	0x00001ef0


	//   ....[9]....
        /*00a4*/ 	.word	0x00001f00


	//   ....[10]....
        /*00a8*/ 	.word	0x00004be0


	//   ....[11]....
        /*00ac*/ 	.word	0x00004c40


	//   ....[12]....
        /*00b0*/ 	.word	0x00004ca0


	//   ....[13]....
        /*00b4*/ 	.word	0x00004d00


	//   ....[14]....
        /*00b8*/ 	.word	0x00004d70


	//   ....[15]....
        /*00bc*/ 	.word	0x00004dd0


	//   ....[16]....
        /*00c0*/ 	.word	0x00004e40


	//   ....[17]....
        /*00c4*/ 	.word	0x00004ea0


	//   ....[18]....
        /*00c8*/ 	.word	0x00004f10


	//   ....[19]....
        /*00cc*/ 	.word	0x00004f70


	//----- nvinfo : EIATTR_EXIT_INSTR_OFFSETS
	.align		4
.L_2395:
        /*00d0*/ 	.byte	0x04, 0x1c
        /*00d2*/ 	.short	(.L_2397 - .L_2396)


	//   ....[0]....
.L_2396:
        /*00d4*/ 	.word	0x00004ac0


	//   ....[1]....
        /*00d8*/ 	.word	0x00004b90


	//----- nvinfo : EIATTR_MAX_THREADS
	.align		4
.L_2397:
        /*00dc*/ 	.byte	0x04, 0x05
        /*00de*/ 	.short	(.L_2399 - .L_2398)
.L_2398:
        /*00e0*/ 	.word	0x00000100
        /*00e4*/ 	.word	0x00000001
        /*00e8*/ 	.word	0x00000001


	//----- nvinfo : EIATTR_CRS_STACK_SIZE
	.align		4
.L_2399:
        /*00ec*/ 	.byte	0x04, 0x1e
        /*00ee*/ 	.short	(.L_2401 - .L_2400)
.L_2400:
        /*00f0*/ 	.word	0x00000000


	//----- nvinfo : EIATTR_CBANK_PARAM_SIZE
	.align		4
.L_2401:
        /*00f4*/ 	.byte	0x03, 0x19
        /*00f6*/ 	.short	0x0128


	//----- nvinfo : EIATTR_PARAM_CBANK
	.align		4
        /*00f8*/ 	.byte	0x04, 0x0a
        /*00fa*/ 	.short	(.L_2403 - .L_2402)
	.align		4
.L_2402:
        /*00fc*/ 	.word	index@(.nv.constant0._ZN10layer_norm13ln_bwd_kernelINS_13Kernel_traitsI13__nv_bfloat16S2_fS2_fjLj6144ELj1ELj1ELj8ELj16ENS_18Kernel_traits_baseILj6144ES2_S2_fS2_fjLj256EEEEELb0ELb1ELb1ELb0EEEvNS_9BwdParamsE)
        /*0100*/ 	.short	0x0210
        /*0102*/ 	.short	0x0128


	//----- nvinfo : EIATTR_SW_WAR
	.align		4
.L_2403:
        /*0104*/ 	.byte	0x04, 0x36
        /*0106*/ 	.short	(.L_2405 - .L_2404)
.L_2404:
        /*0108*/ 	.word	0x00000008
.L_2405:


//--------------------- .nv.info._ZN10layer_norm13ln_bwd_kernelINS_13Kernel_traitsI13__nv_bfloat16S2_fS2_fjLj6144ELj1ELj1ELj8ELj16ENS_18Kernel_traits_baseILj6144ES2_S2_fS2_fjLj256EEEEELb0ELb1ELb1ELb1EEEvNS_9BwdParamsE --------------------------
	.section	.nv.info._ZN10layer_norm13ln_bwd_kernelINS_13Kernel_traitsI13__nv_bfloat16S2_fS2_fjLj6144ELj1ELj1ELj8ELj16ENS_18Kernel_traits_baseILj6144ES2_S2_fS2_fjLj256EEEEELb0ELb1ELb1ELb1EEEvNS_9BwdParamsE,"",@"SHT_CUDA_INFO"
	.sectionflags	@""
	.align	4


	//----- nvinfo : EIATTR_CUDA_API_VERSION
	.align		4
        /*0000*/ 	.byte	0x04, 0x37
        /*0002*/ 	.short	(.L_2407 - .L_2406)
.L_2406:
        /*0004*/ 	.word	0x00000082


	//----- nvinfo : EIATTR_KPARAM_INFO
	.align		4
.L_2407:
        /*0008*/ 	.byte	0x04, 0x17
        /*000a*/ 	.short	(.L_2409 - .L_2408)
.L_2408:
        /*000c*/ 	.word	0x00000000
        /*0010*/ 	.short	0x0000
        /*0012*/ 	.short	0x0000
        /*0014*/ 	.byte	0x00, 0xf0, 0xa1, 0x04


	//----- nvinfo : EIATTR_SPARSE_MMA_MASK
	.align		4
.L_2409:
        /*0018*/ 	.byte	0x03, 0x50
        /*001a*/ 	.short	0x0000


	//----- nvinfo : EIATTR_MAXREG_COUNT
	.align		4
        /*001c*/ 	.byte	0x03, 0x1b
        /*001e*/ 	.short	0x00ff


	//----- nvinfo : EIATTR_NUM_BARRIERS
	.align		4
        /*0020*/ 	.byte	0x02, 0x4c
        /*0022*/ 	.byte	0x01
	.zero		1


	//----- nvinfo : EIATTR_MERCURY_ISA_VERSION
	.align		4
        /*0024*/ 	.byte	0x03, 0x5f
        /*0026*/ 	.short	0x0101


	//----- nvinfo : EIATTR_COOP_GROUP_MASK_REGIDS
	.align		4
        /*0028*/ 	.byte	0x04, 0x29
        /*002a*/ 	.short	(.L_2411 - .L_2410)


	//   ....[0]....
.L_2410:
        /*002c*/ 	.word	0xffffffff


	//   ....[1]....
        /*0030*/ 	.word	0xffffffff


	//   ....[2]....
        /*0034*/ 	.word	0xffffffff


	//   ....[3]....
        /*0038*/ 	.word	0xffffffff


	//   ....[4]....
        /*003c*/ 	.word	0xffffffff


	//   ....[5]....
        /*0040*/ 	.word	0xffffffff


	//   ....[6]....
        /*0044*/ 	.word	0xffffffff


	//   ....[7]....
        /*0048*/ 	.word	0xffffffff


	//   ....[8]....
        /*004c*/ 	.word	0xffffffff


	//   ....[9]....
        /*0050*/ 	.word	0xffffffff


	//   ....[10]....
        /*0054*/ 	.word	0x0500009e


	//   ....[11]....
        /*0058*/ 	.word	0x0500009e


	//   ....[12]....
        /*005c*/ 	.word	0x0500009e


	//   ....[13]....
        /*0060*/ 	.word	0x0500009e


	//   ....[14]....
        /*0064*/ 	.word	0x0500009e


	//   ....[15]....
        /*0068*/ 	.word	0x0500009e


	//   ....[16]....
        /*006c*/ 	.word	0x0500009e


	//   ....[17]....
        /*0070*/ 	.word	0x0500009e


	//   ....[18]....
        /*0074*/ 	.word	0x0500009e


	//   ....[19]....
        /*0078*/ 	.word	0x0500009e


	//----- nvinfo : EIATTR_COOP_GROUP_INSTR_OFFSETS
	.align		4
.L_2411:
        /*007c*/ 	.byte	0x04, 0x28
        /*007e*/ 	.short	(.L_2413 - .L_2412)


	//   ....[0]....
.L_2412:
        /*0080*/ 	.word	0x00001ad0


	//   ....[1]....
        /*0084*/ 	.word	0x00001ae0


	//   ....[2]....
        /*0088*/ 	.word	0x00001b10


	//   ....[3]....
        /*008c*/ 	.word	0x00001b20


	//   ....[4]....
        /*0090*/ 	.word	0x00001b50


	//   ....[5]....
        /*0094*/ 	.word	0x00001b60


	//   ....[6]....
        /*0098*/ 	.word	0x00001b90


	//   ....[7]....
        /*009c*/ 	.word	0x00001ba0


	//   ....[8]....
        /*00a0*/ 	.word	0x00001bd0


	//   ....[9]....
        /*00a4*/ 	.word	0x00001be0


	//   ....[10]....
        /*00a8*/ 	.word	0x00004740


	//   ....[11]....
        /*00ac*/ 	.word	0x00004790


	//   ....[12]....
        /*00b0*/ 	.word	0x00004800


	//   ....[13]....
        /*00b4*/ 	.word	0x00004860


	//   ....[14]....
        /*00b8*/ 	.word	0x000048d0


	//   ....[15]....
        /*00bc*/ 	.word	0x00004930


	//   ....[16]....
        /*00c0*/ 	.word	0x000049a0


	//   ....[17]....
        /*00c4*/ 	.word	0x00004a00


	//   ....[18]....
        /*00c8*/ 	.word	0x00004a70


	//   ....[19]....
        /*00cc*/ 	.word	0x00004ad0


	//----- nvinfo : EIATTR_EXIT_INSTR_OFFSETS
	.align		4
.L_2413:
        /*00d0*/ 	.byte	0x04, 0x1c
        /*00d2*/ 	.short	(.L_2415 - .L_2414)


	//   ....[0]....
.L_2414:
        /*00d4*/ 	.word	0x000046e0


	//----- nvinfo : EIATTR_MAX_THREADS
	.align		4
.L_2415:
        /*00d8*/ 	.byte	0x04, 0x05
        /*00da*/ 	.short	(.L_2417 - .L_2416)
.L_2416:
        /*00dc*/ 	.word	0x00000100
        /*00e0*/ 	.word	0x00000001
        /*00e4*/ 	.word	0x00000001


	//----- nvinfo : EIATTR_CRS_STACK_SIZE
	.align		4
.L_2417:
        /*00e8*/ 	.byte	0x04, 0x1e
        /*00ea*/ 	.short	(.L_2419 - .L_2418)
.L_2418:
        /*00ec*/ 	.word	0x00000000


	//----- nvinfo : EIATTR_CBANK_PARAM_SIZE
	.align		4
.L_2419:
        /*00f0*/ 	.byte	0x03, 0x19
        /*00f2*/ 	.short	0x0128


	//----- nvinfo : EIATTR_PARAM_CBANK
	.align		4
        /*00f4*/ 	.byte	0x04, 0x0a
        /*00f6*/ 	.short	(.L_2421 - .L_2420)
	.align		4
.L_2420:
        /*00f8*/ 	.word	index@(.nv.constant0._ZN10layer_norm13ln_bwd_kernelINS_13Kernel_traitsI13__nv_bfloat16S2_fS2_fjLj6144ELj1ELj1ELj8ELj16ENS_18Kernel_traits_baseILj6144ES2_S2_fS2_fjLj256EEEEELb0ELb1ELb1ELb1EEEvNS_9BwdParamsE)
        /*00fc*/ 	.short	0x0210
        /*00fe*/ 	.short	0x0128


	//----- nvinfo : EIATTR_SW_WAR
	.align		4
.L_2421:
        /*0100*/ 	.byte	0x04, 0x36
        /*0102*/ 	.short	(.L_2423 - .L_2422)
.L_2422:
        /*0104*/ 	.word	0x00000008
.L_2423:


//--------------------- .nv.info._ZN10layer_norm13ln_bwd_kernelINS_13Kernel_traitsI13__nv_bfloat16S2_fS2_fjLj6144ELj1ELj1ELj8ELj16ENS_18Kernel_traits_baseILj6144ES2_S2_fS2_fjLj256EEEEELb1ELb0ELb0ELb0EEEvNS_9BwdParamsE --------------------------
	.section	.nv.info._ZN10layer_norm13ln_bwd_kernelINS_13Kernel_traitsI13__nv_bfloat16S2_fS2_fjLj6144ELj1ELj1ELj8ELj16ENS_18Kernel_traits_baseILj6144ES2_S2_fS2_fjLj256EEEEELb1ELb0ELb0ELb0EEEvNS_9BwdParamsE,"",@"SHT_CUDA_INFO"
	.sectionflags	@""
	.align	4


	//----- nvinfo : EIATTR_CUDA_API_VERSION
	.align		4
        /*0000*/ 	.byte	0x04, 0x37
        /*0002*/ 	.short	(.L_2425 - .L_2424)
.L_2424:
        /*0004*/ 	.word	0x00000082


	//----- nvinfo : EIATTR_KPARAM_INFO
	.align		4
.L_2425:
        /*0008*/ 	.byte	0x04, 0x17
        /*000a*/ 	.short	(.L_2427 - .L_2426)
.L_2426:
        /*000c*/ 	.word	0x00000000
        /*0010*/ 	.short	0x0000
        /*0012*/ 	.short	0x0000
        /*0014*/ 	.byte	0x00, 0xf0, 0xa1, 0x04


	//----- nvinfo : EIATTR_SPARSE_MMA_MASK
	.align		4
.L_2427:
        /*0018*/ 	.byte	0x03, 0x50
        /*001a*/ 	.short	0x0000


	//----- nvinfo : EIATTR_MAXREG_COUNT
	.align		4
        /*001c*/ 	.byte	0x03, 0x1b
        /*001e*/ 	.short	0x00ff


	//----- nvinfo : EIATTR_NUM_BARRIERS
	.align		4
        /*0020*/ 	.byte	0x02, 0x4c
        /*0022*/ 	.byte	0x01
	.zero		1


	//----- nvinfo : EIATTR_MERCURY_ISA_VERSION
	.align		4
        /*0024*/ 	.byte	0x03, 0x5f
        /*0026*/ 	.short	0x0101


	//----- nvinfo : EIATTR_COOP_GROUP_MASK_REGIDS
	.align		4
        /*0028*/ 	.byte	0x04, 0x29
        /*002a*/ 	.short	(.L_2429 - .L_2428)


	//   ....[0]....
.L_2428:
        /*002c*/ 	.word	0xffffffff


	//   ....[1]....
        /*0030*/ 	.word	0xffffffff


	//   ....[2]....
        /*0034*/ 	.word	0xffffffff


	//   ....[3]....
        /*0038*/ 	.word	0xffffffff


	//   ....[4]....
        /*003c*/ 	.word	0xffffffff


	//   ....[5]....
        /*0040*/ 	.word	0xffffffff


	//   ....[6]....
        /*0044*/ 	.word	0xffffffff


	//   ....[7]....
        /*0048*/ 	.word	0xffffffff


	//   ....[8]....
        /*004c*/ 	.word	0xffffffff


	//   ....[9]....
        /*0050*/ 	.word	0xffffffff


	//   ....[10]....
        /*0054*/ 	.word	0x0500005e


	//   ....[11]....
        /*0058*/ 	.word	0x0500005e


	//   ....[12]....
        /*005c*/ 	.word	0x0500005e


	//   ....[13]....
        /*0060*/ 	.word	0x0500005e


	//   ....[14]....
        /*0064*/ 	.word	0x0500005e


	//   ....[15]....
        /*0068*/ 	.word	0x0500005e


	//   ....[16]....
        /*006c*/ 	.word	0x0500005e


	//   ....[17]....
        /*0070*/ 	.word	0x0500005e


	//   ....[18]....
        /*0074*/ 	.word	0x0500005e


	//   ....[19]....
        /*0078*/ 	.word	0x0500005e


	//----- nvinfo : EIATTR_COOP_GROUP_INSTR_OFFSETS
	.align		4
.L_2429:
        /*007c*/ 	.byte	0x04, 0x28
        /*007e*/ 	.short	(.L_2431 - .L_2430)


	//   ....[0]....
.L_2430:
        /*0080*/ 	.word	0x000018f0


	//   ....[1]....
        /*0084*/ 	.word	0x00001900


	//   ....[2]....
        /*0088*/ 	.word	0x00001930


	//   ....[3]....
        /*008c*/ 	.word	0x00001940


	//   ....[4]....
        /*0090*/ 	.word	0x00001970


	//   ....[5]....
        /*0094*/ 	.word	0x00001980


	//   ....[6]....
        /*0098*/ 	.word	0x000019b0


	//   ....[7]....
        /*009c*/ 	.word	0x000019c0


	//   ....[8]....
        /*00a0*/ 	.word	0x000019f0


	//   ....[9]....
        /*00a4*/ 	.word	0x00001a00


	//   ....[10]....
        /*00a8*/ 	.word	0x00003080


	//   ....[11]....
        /*00ac*/ 	.word	0x000030d0


	//   ....[12]....
        /*00b0*/ 	.word	0x00003140


	//   ....[13]....
        /*00b4*/ 	.word	0x000031a0


	//   ....[14]....
        /*00b8*/ 	.word	0x00003210


	//   ....[15]....
        /*00bc*/ 	.word	0x00003270


	//   ....[16]....
        /*00c0*/ 	.word	0x000032e0


	//   ....[17]....
        /*00c4*/ 	.word	0x00003340


	//   ....[18]....
        /*00c8*/ 	.word	0x000033b0


	//   ....[19]....
        /*00cc*/ 	.word	0x00003410


	//----- nvinfo : EIATTR_EXIT_INSTR_OFFSETS
	.align		4
.L_2431:
        /*00d0*/ 	.byte	0x04, 0x1c
        /*00d2*/ 	.short	(.L_2433 - .L_2432)


	//   ....[0]....
.L_2432:
        /*00d4*/ 	.word	0x00002f90


	//   ....[1]....
        /*00d8*/ 	.word	0x00003020


	//----- nvinfo : EIATTR_MAX_THREADS
	.align		4
.L_2433:
        /*00dc*/ 	.byte	0x04, 0x05
        /*00de*/ 	.short	(.L_2435 - .L_2434)
.L_2434:
        /*00e0*/ 	.word	0x00000100
        /*00e4*/ 	.word	0x00000001
        /*00e8*/ 	.word	0x00000001


	//----- nvinfo : EIATTR_CRS_STACK_SIZE
	.align		4
.L_2435:
        /*00ec*/ 	.byte	0x04, 0x1e
        /*00ee*/ 	.short	(.L_2437 - .L_2436)
.L_2436:
        /*00f0*/ 	.word	0x00000000


	//----- nvinfo : EIATTR_CBANK_PARAM_SIZE
	.align		4
.L_2437:
        /*00f4*/ 	.byte	0x03, 0x19
        /*00f6*/ 	.short	0x0128


	//----- nvinfo : EIATTR_PARAM_CBANK
	.align		4
        /*00f8*/ 	.byte	0x04, 0x0a
        /*00fa*/ 	.short	(.L_2439 - .L_2438)
	.align		4
.L_2438:
        /*00fc*/ 	.word	index@(.nv.constant0._ZN10layer_norm13ln_bwd_kernelINS_13Kernel_traitsI13__nv_bfloat16S2_fS2_fjLj6144ELj1ELj1ELj8ELj16ENS_18Kernel_traits_baseILj6144ES2_S2_fS2_fjLj256EEEEELb1ELb0ELb0ELb0EEEvNS_9BwdParamsE)
        /*0100*/ 	.short	0x0210
        /*0102*/ 	.short	0x0128


	//----- nvinfo : EIATTR_SW_WAR
	.align		4
.L_2439:
        /*0104*/ 	.byte	0x04, 0x36
        /*0106*/ 	.short	(.L_2441 - .L_2440)
.L_2440:
        /*0108*/ 	.word	0x00000008
.L_2441:


//--------------------- .nv.info._ZN10layer_norm13ln_bwd_kernelINS_13Kernel_traitsI13__nv_bfloat16S2_fS2_fjLj6144ELj1ELj1ELj8ELj16ENS_18Kernel_traits_baseILj6144ES2_S2_fS2_fjLj256EEEEELb1ELb0ELb0ELb1EEEvNS_9BwdParamsE --------------------------
	.section	.nv.info._ZN10layer_norm13ln_bwd_kernelINS_13Kernel_traitsI13__nv_bfloat16S2_fS2_fjLj6144ELj1ELj1ELj8ELj16ENS_18Kernel_traits_baseILj6144ES2_S2_fS2_fjLj256EEEEELb1ELb0ELb0ELb1EEEvNS_9BwdParamsE,"",@"SHT_CUDA_INFO"
	.sectionflags	@""
	.align	4


	//----- nvinfo : EIATTR_CUDA_API_VERSION
	.align		4
        /*0000*/ 	.byte	0x04, 0x37
        /*0002*/ 	.short	(.L_2443 - .L_2442)
.L_2442:
        /*0004*/ 	.word	0x00000082


	//----- nvinfo : EIATTR_KPARAM_INFO
	.align		4
.L_2443:
        /*0008*/ 	.byte	0x04, 0x17
        /*000a*/ 	.short	(.L_2445 - .L_2444)
.L_2444:
        /*000c*/ 	.word	0x00000000
        /*0010*/ 	.short	0x0000
        /*0012*/ 	.short	0x0000
        /*0014*/ 	.byte	0x00, 0xf0, 0xa1, 0x04


	//----- nvinfo : EIATTR_SPARSE_MMA_MASK
	.align		4
.L_2445:
        /*0018*/ 	.byte	0x03, 0x50
        /*001a*/ 	.short	0x0000


	//----- nvinfo : EIATTR_MAXREG_COUNT
	.align		4
        /*001c*/ 	.byte	0x03, 0x1b
        /*001e*/ 	.short	0x00ff


	//----- nvinfo : EIATTR_NUM_BARRIERS
	.align		4
        /*0020*/ 	.byte	0x02, 0x4c
        /*0022*/ 	.byte	0x01
	.zero		1


	//----- nvinfo : EIATTR_MERCURY_ISA_VERSION
	.align		4
        /*0024*/ 	.byte	0x03, 0x5f
        /*0026*/ 	.short	0x0101


	//----- nvinfo : EIATTR_COOP_GROUP_MASK_REGIDS
	.align		4
        /*0028*/ 	.byte	0x04, 0x29
        /*002a*/ 	.short	(.L_2447 - .L_2446)


	//   ....[0]....
.L_2446:
        /*002c*/ 	.word	0xffffffff


	//   ....[1]....
        /*0030*/ 	.word	0xffffffff


	//   ....[2]....
        /*0034*/ 	.word	0xffffffff


	//   ....[3]....
        /*0038*/ 	.word	0xffffffff


	//   ....[4]....
        /*003c*/ 	.word	0xffffffff


	//   ....[5]....
        /*0040*/ 	.word	0xffffffff


	//   ....[6]....
        /*0044*/ 	.word	0xffffffff


	//   ....[7]....
        /*0048*/ 	.word	0xffffffff


	//   ....[8]....
        /*004c*/ 	.word	0xffffffff


	//   ....[9]....
        /*0050*/ 	.word	0xffffffff


	//   ....[10]....
        /*0054*/ 	.word	0x0500002c


	//   ....[11]....
        /*0058*/ 	.word	0x0500002c


	//   ....[12]....
        /*005c*/ 	.word	0x0500002c


	//   ....[13]....
        /*0060*/ 	.word	0x0500002c


	//   ....[14]....
        /*0064*/ 	.word	0x0500002c


	//   ....[15]....
        /*0068*/ 	.word	0x0500002c


	//   ....[16]....
        /*006c*/ 	.word	0x0500002c


	//   ....[17]....
        /*0070*/ 	.word	0x0500002c


	//   ....[18]....
        /*0074*/ 	.word	0x0500002c


	//   ....[19]....
        /*0078*/ 	.word	0x0500002c


	//----- nvinfo : EIATTR_COOP_GROUP_INSTR_OFFSETS
	.align		4
.L_2447:
        /*007c*/ 	.byte	0x04, 0x28
        /*007e*/ 	.short	(.L_2449 - .L_2448)


	//   ....[0]....
.L_2448:
        /*0080*/ 	.word	0x000017b0


	//   ....[1]....
        /*0084*/ 	.word	0x000017c0


	//   ....[2]....
        /*0088*/ 	.word	0x000017f0


	//   ....[3]....
        /*008c*/ 	.word	0x00001800


	//   ....[4]....
        /*0090*/ 	.word	0x00001830


	//   ....[5]....
        /*0094*/ 	.word	0x00001840


	//   ....[6]....
        /*0098*/ 	.word	0x00001870


	//   ....[7]....
        /*009c*/ 	.word	0x00001880


	//   ....[8]....
        /*00a0*/ 	.word	0x000018b0


	//   ....[9]....
        /*00a4*/ 	.word	0x000018c0


	//   ....[10]....
        /*00a8*/ 	.word	0x000030a0


	//   ....[11]....
        /*00ac*/ 	.word	0x000030f0


	//   ....[12]....
        /*00b0*/ 	.word	0x00003160


	//   ....[13]....
        /*00b4*/ 	.word	0x000031c0


	//   ....[14]....
        /*00b8*/ 	.word	0x00003230


	//   ....[15]....
        /*00bc*/ 	.word	0x00003290


	//   ....[16]....
        /*00c0*/ 	.word	0x00003300


	//   ....[17]....
        /*00c4*/ 	.word	0x00003360


	//   ....[18]....
        /*00c8*/ 	.word	0x000033d0


	//   ....[19]....
        /*00cc*/ 	.word	0x00003430


	//----- nvinfo : EIATTR_EXIT_INSTR_OFFSETS
	.align		4
.L_2449:
        /*00d0*/ 	.byte	0x04, 0x1c
        /*00d2*/ 	.short	(.L_2451 - .L_2450)


	//   ....[0]....
.L_2450:
        /*00d4*/ 	.word	0x00003040


	//----- nvinfo : EIATTR_MAX_THREADS
	.align		4
.L_2451:
        /*00d8*/ 	.byte	0x04, 0x05
        /*00da*/ 	.short	(.L_2453 - .L_2452)
.L_2452:
        /*00dc*/ 	.word	0x00000100
        /*00e0*/ 	.word	0x00000001
        /*00e4*/ 	.word	0x00000001


	//----- nvinfo : EIATTR_CRS_STACK_SIZE
	.align		4
.L_2453:
        /*00e8*/ 	.byte	0x04, 0x1e
        /*00ea*/ 	.short	(.L_2455 - .L_2454)
.L_2454:
        /*00ec*/ 	.word	0x00000000


	//----- nvinfo : EIATTR_CBANK_PARAM_SIZE
	.align		4
.L_2455:
        /*00f0*/ 	.byte	0x03, 0x19
        /*00f2*/ 	.short	0x0128


	//----- nvinfo : EIATTR_PARAM_CBANK
	.align		4
        /*00f4*/ 	.byte	0x04, 0x0a
        /*00f6*/ 	.short	(.L_2457 - .L_2456)
	.align		4
.L_2456:
        /*00f8*/ 	.word	index@(.nv.constant0._ZN10layer_norm13ln_bwd_kernelINS_13Kernel_traitsI13__nv_bfloat16S2_fS2_fjLj6144ELj1ELj1ELj8ELj16ENS_18Kernel_traits_baseILj6144ES2_S2_fS2_fjLj256EEEEELb1ELb0ELb0ELb1EEEvNS_9BwdParamsE)
        /*00fc*/ 	.short	0x0210
        /*00fe*/ 	.short	0x0128


	//----- nvinfo : EIATTR_SW_WAR
	.align		4
.L_2457:
        /*0100*/ 	.byte	0x04, 0x36
        /*0102*/ 	.short	(.L_2459 - .L_2458)
.L_2458:
        /*0104*/ 	.word	0x00000008
.L_2459:


//--------------------- .nv.info._ZN10layer_norm22ln_bwd_finalize_kernelINS_22Kernel_traits_finalizeILj6144E13__nv_bfloat16S2_fS2_fjLb0ELj1024ELj4ENS_18Kernel_traits_baseILj6144ES2_S2_fS2_fjLj1024EEEEELb0ELb0EEEvNS_9BwdParamsE --------------------------
	.section	.nv.info._ZN10layer_norm22ln_bwd_finalize_kernelINS_22Kernel_traits_finalizeILj6144E13__nv_bfloat16S2_fS2_fjLb0ELj1024ELj4ENS_18Kernel_traits_baseILj6144ES2_S2_fS2_fjLj1024EEEEELb0ELb0EEEvNS_9BwdParamsE,"",@"SHT_CUDA_INFO"
	.sectionflags	@""
	.align	4


	//----- nvinfo : EIATTR_CUDA_API_VERSION
	.align		4
        /*0000*/ 	.byte	0x04, 0x37
        /*0002*/ 	.short	(.L_2461 - .L_2460)
.L_2460:
        /*0004*/ 	.word	0x00000082


	//----- nvinfo : EIATTR_KPARAM_INFO
	.align		4
.L_2461:
        /*0008*/ 	.byte	0x04, 0x17
        /*000a*/ 	.short	(.L_2463 - .L_2462)
.L_2462:
        /*000c*/ 	.word	0x00000000
        /*0010*/ 	.short	0x0000
        /*0012*/ 	.short	0x0000
        /*0014*/ 	.byte	0x00, 0xf0, 0xa1, 0x04


	//----- nvinfo : EIATTR_SPARSE_MMA_MASK
	.align		4
.L_2463:
        /*0018*/ 	.byte	0x03, 0x50
        /*001a*/ 	.short	0x0000


	//----- nvinfo : EIATTR_MAXREG_COUNT
	.align		4
        /*001c*/ 	.byte	0x03, 0x1b
        /*001e*/ 	.short	0x0040


	//----- nvinfo : EIATTR_NUM_BARRIERS
	.align		4
        /*0020*/ 	.byte	0x02, 0x4c
        /*0022*/ 	.byte	0x01
	.zero		1


	//----- nvinfo : EIATTR_MERCURY_ISA_VERSION
	.align		4
        /*0024*/ 	.byte	0x03, 0x5f
        /*0026*/ 	.short	0x0101


	//----- nvinfo : EIATTR_COOP_GROUP_MASK_REGIDS
	.align		4
        /*0028*/ 	.byte	0x04, 0x29
        /*002a*/ 	.short	(.L_2465 - .L_2464)


	//   ....[0]....
.L_2464:
        /*002c*/ 	.word	0xffffffff


	//   ....[1]....
        /*0030*/ 	.word	0xffffffff


	//   ....[2]....
        /*0034*/ 	.word	0xffffffff


	//   ....[3]....
        /*0038*/ 	.word	0xffffffff


	//   ....[4]....
        /*003c*/ 	.word	0xffffffff


	//   ....[5]....
        /*0040*/ 	.word	0xffffffff


	//   ....[6]....
        /*0044*/ 	.word	0xffffffff


	//   ....[7]....
        /*0048*/ 	.word	0xffffffff


	//   ....[8]....
        /*004c*/ 	.word	0xffffffff


	//   ....[9]....
        /*0050*/ 	.word	0xffffffff


	//   ....[10]....
        /*0054*/ 	.word	0x05000013


	//   ....[11]....
        /*0058*/ 	.word	0x05000013


	//   ....[12]....
        /*005c*/ 	.word	0x05000013


	//   ....[13]....
        /*0060*/ 	.word	0x05000013


	//   ....[14]....
        /*0064*/ 	.word	0x05000013


	//   ....[15]....
        /*0068*/ 	.word	0x05000013


	//   ....[16]....
        /*006c*/ 	.word	0x05000013


	//   ....[17]....
        /*0070*/ 	.word	0x05000013


	//   ....[18]....
        /*0074*/ 	.word	0x05000013


	//   ....[19]....
        /*0078*/ 	.word	0x05000013


	//----- nvinfo : EIATTR_COOP_GROUP_INSTR_OFFSETS
	.align		4
.L_2465:
        /*007c*/ 	.byte	0x04, 0x28
        /*007e*/ 	.short	(.L_2467 - .L_2466)


	//   ....[0]....
.L_2466:
        /*0080*/ 	.word	0x000008e0


	//   ....[1]....
        /*0084*/ 	.word	0x000008f0


	//   ....[2]....
        /*0088*/ 	.word	0x00000920


	//   ....[3]....
        /*008c*/ 	.word	0x00000930


	//   ....[4]....
        /*0090*/ 	.word	0x00000960


	//   ....[5]....
        /*0094*/ 	.word	0x00000970


	//   ....[6]....
        /*0098*/ 	.word	0x000009a0


	//   ....[7]....
        /*009c*/ 	.word	0x000009b0


	//   ....[8]....
        /*00a0*/ 	.word	0x000009e0


	//   ....[9]....
        /*00a4*/ 	.word	0x000009f0


	//   ....[10]....
        /*00a8*/ 	.word	0x00000c10


	//   ....[11]....
        /*00ac*/ 	.word	0x00000c80


	//   ....[12]....
        /*00b0*/ 	.word	0x00000cf0


	//   ....[13]....
        /*00b4*/ 	.word	0x00000d60


	//   ....[14]....
        /*00b8*/ 	.word	0x00000dd0


	//   ....[15]....
        /*00bc*/ 	.word	0x00000e30


	//   ....[16]....
        /*00c0*/ 	.word	0x00000ea0


	//   ....[17]....
        /*00c4*/ 	.word	0x00000f10


	//   ....[18]....
        /*00c8*/ 	.word	0x00000f80


	//   ....[19]....
        /*00cc*/ 	.word	0x00000ff0


	//----- nvinfo : EIATTR_EXIT_INSTR_OFFSETS
	.align		4
.L_2467:
        /*00d0*/ 	.byte	0x04, 0x1c
        /*00d2*/ 	.short	(.L_2469 - .L_2468)


	//   ....[0]....
.L_2468:
        /*00d4*/ 	.word	0x00000070


	//   ....[1]....
        /*00d8*/ 	.word	0x00000bb0


	//----- nvinfo : EIATTR_MAX_THREADS
	.align		4
.L_2469:
        /*00dc*/ 	.byte	0x04, 0x05
        /*00de*/ 	.short	(.L_2471 - .L_2470)
.L_2470:
        /*00e0*/ 	.word	0x00000400
        /*00e4*/ 	.word	0x00000001
        /*00e8*/ 	.word	0x00000001


	//----- nvinfo : EIATTR_CRS_STACK_SIZE
	.align		4
.L_2471:
        /*00ec*/ 	.byte	0x04, 0x1e
        /*00ee*/ 	.short	(.L_2473 - .L_2472)
.L_2472:
        /*00f0*/ 	.word	0x00000000


	//----- nvinfo : EIATTR_CBANK_PARAM_SIZE
	.align		4
.L_2473:
        /*00f4*/ 	.byte	0x03, 0x19
        /*00f6*/ 	.short	0x0128


	//----- nvinfo : EIATTR_PARAM_CBANK
	.align		4
        /*00f8*/ 	.byte	0x04, 0x0a
        /*00fa*/ 	.short	(.L_2475 - .L_2474)
	.align		4
.L_2474:
        /*00fc*/ 	.word	index@(.nv.constant0._ZN10layer_norm22ln_bwd_finalize_kernelINS_22Kernel_traits_finalizeILj6144E13__nv_bfloat16S2_fS2_fjLb0ELj1024ELj4ENS_18Kernel_traits_baseILj6144ES2_S2_fS2_fjLj1024EEEEELb0ELb0EEEvNS_9BwdParamsE)
        /*0100*/ 	.short	0x0210
        /*0102*/ 	.short	0x0128


	//----- nvinfo : EIATTR_SW_WAR
	.align		4
.L_2475:
        /*0104*/ 	.byte	0x04, 0x36
        /*0106*/ 	.short	(.L_2477 - .L_2476)
.L_2476:
        /*0108*/ 	.word	0x00000008
.L_2477:


//--------------------- .nv.info._ZN10layer_norm13ln_bwd_kernelINS_13Kernel_traitsI13__nv_bfloat16S2_fS2_fjLj6144ELj1ELj1ELj8ELj16ENS_18Kernel_traits_baseILj6144ES2_S2_fS2_fjLj256EEEEELb1ELb0ELb1ELb0EEEvNS_9BwdParamsE --------------------------
	.section	.nv.info._ZN10layer_norm13ln_bwd_kernelINS_13Kernel_traitsI13__nv_bfloat16S2_fS2_fjLj6144ELj1ELj1ELj8ELj16ENS_18Kernel_traits_baseILj6144ES2_S2_fS2_fjLj256EEEEELb1ELb0ELb1ELb0EEEvNS_9BwdParamsE,"",@"SHT_CUDA_INFO"
	.sectionflags	@""
	.align	4


	//----- nvinfo : EIATTR_CUDA_API_VERSION
	.align		4
        /*0000*/ 	.byte	0x04, 0x37
        /*0002*/ 	.short	(.L_2479 - .L_2478)
.L_2478:
        /*0004*/ 	.word	0x00000082


	//----- nvinfo : EIATTR_KPARAM_INFO
	.align		4
.L_2479:
        /*0008*/ 	.byte	0x04, 0x17
        /*000a*/ 	.short	(.L_2481 - .L_2480)
.L_2480:
        /*000c*/ 	.word	0x00000000
        /*0010*/ 	.short	0x0000
        /*0012*/ 	.short	0x0000
        /*0014*/ 	.byte	0x00, 0xf0, 0xa1, 0x04


	//----- nvinfo : EIATTR_SPARSE_MMA_MASK
	.align		4
.L_2481:
        /*0018*/ 	.byte	0x03, 0x50
        /*001a*/ 	.short	0x0000


	//----- nvinfo : EIATTR_MAXREG_COUNT
	.align		4
        /*001c*/ 	.byte	0x03, 0x1b
        /*001e*/ 	.short	0x00ff


	//----- nvinfo : EIATTR_NUM_BARRIERS
	.align		4
        /*0020*/ 	.byte	0x02, 0x4c
        /*0022*/ 	.byte	0x01
	.zero		1


	//----- nvinfo : EIATTR_MERCURY_ISA_VERSION
	.align		4
        /*0024*/ 	.byte	0x03, 0x5f
        /*0026*/ 	.short	0x0101


	//----- nvinfo : EIATTR_COOP_GROUP_MASK_REGIDS
	.align		4
        /*0028*/ 	.byte	0x04, 0x29
        /*002a*/ 	.short	(.L_2483 - .L_2482)


	//   ....[0]....
.L_2482:
        /*002c*/ 	.word	0xffffffff


	//   ....[1]....
        /*0030*/ 	.word	0xffffffff


	//   ....[2]....
        /*0034*/ 	.word	0xffffffff


	//   ....[3]....
        /*0038*/ 	.word	0xffffffff


	//   ....[4]....
        /*003c*/ 	.word	0xffffffff


	//   ....[5]....
        /*0040*/ 	.word	0xffffffff


	//   ....[6]....
        /*0044*/ 	.word	0xffffffff


	//   ....[7]....
        /*0048*/ 	.word	0xffffffff


	//   ....[8]....
        /*004c*/ 	.word	0xffffffff


	//   ....[9]....
        /*0050*/ 	.word	0xffffffff


	//   ....[10]....
        /*0054*/ 	.word	0x05000086


	//   ....[11]....
        /*0058*/ 	.word	0x05000086


	//   ....[12]....
        /*005c*/ 	.word	0x05000086


	//   ....[13]....
        /*0060*/ 	.word	0x05000086


	//   ....[14]....
        /*0064*/ 	.word	0x05000086


	//   ....[15]....
        /*0068*/ 	.word	0x05000086


	//   ....[16]....
        /*006c*/ 	.word	0x05000086


	//   ....[17]....
        /*0070*/ 	.word	0x05000086


	//   ....[18]....
        /*0074*/ 	.word	0x05000086


	//   ....[19]....
        /*0078*/ 	.word	0x05000086


	//----- nvinfo : EIATTR_COOP_GROUP_INSTR_OFFSETS
	.align		4
.L_2483:
        /*007c*/ 	.byte	0x04, 0x28
        /*007e*/ 	.short	(.L_2485 - .L_2484)


	//   ....[0]....
.L_2484:
        /*0080*/ 	.word	0x00001c40


	//   ....[1]....
        /*0084*/ 	.word	0x00001c50


	//   ....[2]....
        /*0088*/ 	.word	0x00001c80


	//   ....[3]....
        /*008c*/ 	.word	0x00001c90


	//   ....[4]....
        /*0090*/ 	.word	0x00001cc0


	//   ....[5]....
        /*0094*/ 	.word	0x00001cd0


	//   ....[6]....
        /*0098*/ 	.word	0x00001d00


	//   ....[7]....
        /*009c*/ 	.word	0x00001d10


	//   ....[8]....
        /*00a0*/ 	.word	0x00001d40


	//   ....[9]....
        /*00a4*/ 	.word	0x00001d50


	//   ....[10]....
        /*00a8*/ 	.word	0x000044f0


	//   ....[11]....
        /*00ac*/ 	.word	0x00004540


	//   ....[12]....
        /*00b0*/ 	.word	0x000045b0


	//   ....[13]....
        /*00b4*/ 	.word	0x00004610


	//   ....[14]....
        /*00b8*/ 	.word	0x00004680


	//   ....[15]....
        /*00bc*/ 	.word	0x000046e0


	//   ....[16]....
        /*00c0*/ 	.word	0x00004750


	//   ....[17]....
        /*00c4*/ 	.word	0x000047b0


	//   ....[18]....
        /*00c8*/ 	.word	0x00004820


	//   ....[19]....
        /*00cc*/ 	.word	0x00004880


	//----- nvinfo : EIATTR_EXIT_INSTR_OFFSETS
	.align		4
.L_2485:
        /*00d0*/ 	.byte	0x04, 0x1c
        /*00d2*/ 	.short	(.L_2487 - .L_2486)


	//   ....[0]....
.L_2486:
        /*00d4*/ 	.word	0x00004400


	//   ....[1]....
        /*00d8*/ 	.word	0x00004490


	//----- nvinfo : EIATTR_MAX_THREADS
	.align		4
.L_2487:
        /*00dc*/ 	.byte	0x04, 0x05
        /*00de*/ 	.short	(.L_2489 - .L_2488)
.L_2488:
        /*00e0*/ 	.word	0x00000100
        /*00e4*/ 	.word	0x00000001
        /*00e8*/ 	.word	0x00000001


	//----- nvinfo : EIATTR_CRS_STACK_SIZE
	.align		4
.L_2489:
        /*00ec*/ 	.byte	0x04, 0x1e
        /*00ee*/ 	.short	(.L_2491 - .L_2490)
.L_2490:
        /*00f0*/ 	.word	0x00000000


	//----- nvinfo : EIATTR_CBANK_PARAM_SIZE
	.align		4
.L_2491:
        /*00f4*/ 	.byte	0x03, 0x19
        /*00f6*/ 	.short	0x0128


	//----- nvinfo : EIATTR_PARAM_CBANK
	.align		4
        /*00f8*/ 	.byte	0x04, 0x0a
        /*00fa*/ 	.short	(.L_2493 - .L_2492)
	.align		4
.L_2492:
        /*00fc*/ 	.word	index@(.nv.constant0._ZN10layer_norm13ln_bwd_kernelINS_13Kernel_traitsI13__nv_bfloat16S2_fS2_fjLj6144ELj1ELj1ELj8ELj16ENS_18Kernel_traits_baseILj6144ES2_S2_fS2_fjLj256EEEEELb1ELb0ELb1ELb0EEEvNS_9BwdParamsE)
        /*0100*/ 	.short	0x0210
        /*0102*/ 	.short	0x0128


	//----- nvinfo : EIATTR_SW_WAR
	.align		4
.L_2493:
        /*0104*/ 	.byte	0x04, 0x36
        /*0106*/ 	.short	(.L_2495 - .L_2494)
.L_2494:
        /*0108*/ 	.word	0x00000008
.L_2495:


//--------------------- .nv.info._ZN10layer_norm22ln_bwd_finalize_kernelINS_22Kernel_traits_finalizeILj6144E13__nv_bfloat16S2_fS2_fjLb0ELj1024ELj4ENS_18Kernel_traits_baseILj6144ES2_S2_fS2_fjLj1024EEEEELb0ELb1EEEvNS_9BwdParamsE --------------------------
	.section	.nv.info._ZN10layer_norm22ln_bwd_finalize_kernelINS_22Kernel_traits_finalizeILj6144E13__nv_bfloat16S2_fS2_fjLb0ELj1024ELj4ENS_18Kernel_traits_baseILj6144ES2_S2_fS2_fjLj1024EEEEELb0ELb1EEEvNS_9BwdParamsE,"",@"SHT_CUDA_INFO"
	.sectionflags	@""
	.align	4


	//----- nvinfo : EIATTR_CUDA_API_VERSION
	.align		4
        /*0000*/ 	.byte	0x04, 0x37
        /*0002*/ 	.short	(.L_2497 - .L_2496)
.L_2496:
        /*0004*/ 	.word	0x00000082


	//----- nvinfo : EIATTR_KPARAM_INFO
	.align		4
.L_2497:
        /*0008*/ 	.byte	0x04, 0x17
        /*000a*/ 	.short	(.L_2499 - .L_2498)
.L_2498:
        /*000c*/ 	.word	0x00000000
        /*0010*/ 	.short	0x0000
        /*0012*/ 	.short	0x0000
        /*0014*/ 	.byte	0x00, 0xf0, 0xa1, 0x04


	//----- nvinfo : EIATTR_SPARSE_MMA_MASK
	.align		4
.L_2499:
        /*0018*/ 	.byte	0x03, 0x50
        /*001a*/ 	.short	0x0000


	//----- nvinfo : EIATTR_MAXREG_COUNT
	.align		4
        /*001c*/ 	.byte	0x03, 0x1b
        /*001e*/ 	.short	0x0040


	//----- nvinfo : EIATTR_NUM_BARRIERS
	.align		4
        /*0020*/ 	.byte	0x02, 0x4c
        /*0022*/ 	.byte	0x01
	.zero		1


	//----- nvinfo : EIATTR_MERCURY_ISA_VERSION
	.align		4
        /*0024*/ 	.byte	0x03, 0x5f
        /*0026*/ 	.short	0x0101


	//----- nvinfo : EIATTR_COOP_GROUP_MASK_REGIDS
	.align		4
        /*0028*/ 	.byte	0x04, 0x29
        /*002a*/ 	.short	(.L_2501 - .L_2500)


	//   ....[0]....
.L_2500:
        /*002c*/ 	.word	0xffffffff


	//   ....[1]....
        /*0030*/ 	.word	0xffffffff


	//   ....[2]....
        /*0034*/ 	.word	0xffffffff


	//   ....[3]....
        /*0038*/ 	.word	0xffffffff


	//   ....[4]....
        /*003c*/ 	.word	0xffffffff


	//   ....[5]....
        /*0040*/ 	.word	0xffffffff


	//   ....[6]....
        /*0044*/ 	.word	0xffffffff


	//   ....[7]....
        /*0048*/ 	.word	0xffffffff


	//   ....[8]....
        /*004c*/ 	.word	0xffffffff


	//   ....[9]....
        /*0050*/ 	.word	0xffffffff


	//   ....[10]....
        /*0054*/ 	.word	0x05000011


	//   ....[11]....
        /*0058*/ 	.word	0x05000011


	//   ....[12]....
        /*005c*/ 	.word	0x05000011


	//   ....[13]....
        /*0060*/ 	.word	0x05000011


	//   ....[14]....
        /*0064*/ 	.word	0x05000011


	//   ....[15]....
        /*0068*/ 	.word	0x05000011


	//   ....[16]....
        /*006c*/ 	.word	0x05000011


	//   ....[17]....
        /*0070*/ 	.word	0x05000011


	//   ....[18]....
        /*0074*/ 	.word	0x05000011


	//   ....[19]....
        /*0078*/ 	.word	0x05000011


	//----- nvinfo : EIATTR_COOP_GROUP_INSTR_OFFSETS
	.align		4
.L_2501:
        /*007c*/ 	.byte	0x04, 0x28
        /*007e*/ 	.short	(.L_2503 - .L_2502)


	//   ....[0]....
.L_2502:
        /*0080*/ 	.word	0x000008e0


	//   ....[1]....
        /*0084*/ 	.word	0x000008f0


	//   ....[2]....
        /*0088*/ 	.word	0x00000920


	//   ....[3]....
        /*008c*/ 	.word	0x00000930


	//   ....[4]....
        /*0090*/ 	.word	0x00000960


	//   ....[5]....
        /*0094*/ 	.word	0x00000970


	//   ....[6]....
        /*0098*/ 	.word	0x000009a0


	//   ....[7]....
        /*009c*/ 	.word	0x000009b0


	//   ....[8]....
        /*00a0*/ 	.word	0x000009e0


	//   ....[9]....
        /*00a4*/ 	.word	0x000009f0


	//   ....[10]....
        /*00a8*/ 	.word	0x00000bf0


	//   ....[11]....
        /*00ac*/ 	.word	0x00000c60


	//   ....[12]....
        /*00b0*/ 	.word	0x00000cd0


	//   ....[13]....
        /*00b4*/ 	.word	0x00000d40


	//   ....[14]....
        /*00b8*/ 	.word	0x00000db0


	//   ....[15]....
        /*00bc*/ 	.word	0x00000e10


	//   ....[16]....
        /*00c0*/ 	.word	0x00000e80


	//   ....[17]....
        /*00c4*/ 	.word	0x00000ef0


	//   ....[18]....
        /*00c8*/ 	.word	0x00000f60


	//   ....[19]....
        /*00cc*/ 	.word	0x00000fd0


	//----- nvinfo : EIATTR_EXIT_INSTR_OFFSETS
	.align		4
.L_2503:
        /*00d0*/ 	.byte	0x04, 0x1c
        /*00d2*/ 	.short	(.L_2505 - .L_2504)


	//   ....[0]....
.L_2504:
        /*00d4*/ 	.word	0x00000070


	//   ....[1]....
        /*00d8*/ 	.word	0x00000b90


	//----- nvinfo : EIATTR_MAX_THREADS
	.align		4
.L_2505:
        /*00dc*/ 	.byte	0x04, 0x05
        /*00de*/ 	.short	(.L_2507 - .L_2506)
.L_2506:
        /*00e0*/ 	.word	0x00000400
        /*00e4*/ 	.word	0x00000001
        /*00e8*/ 	.word	0x00000001


	//----- nvinfo : EIATTR_CRS_STACK_SIZE
	.align		4
.L_2507:
        /*00ec*/ 	.byte	0x04, 0x1e
        /*00ee*/ 	.short	(.L_2509 - .L_2508)
.L_2508:
        /*00f0*/ 	.word	0x00000000


	//----- nvinfo : EIATTR_CBANK_PARAM_SIZE
	.align		4
.L_2509:
        /*00f4*/ 	.byte	0x03, 0x19
        /*00f6*/ 	.short	0x0128


	//----- nvinfo : EIATTR_PARAM_CBANK
	.align		4
        /*00f8*/ 	.byte	0x04, 0x0a
        /*00fa*/ 	.short	(.L_2511 - .L_2510)
	.align		4
.L_2510:
        /*00fc*/ 	.word	index@(.nv.constant0._ZN10layer_norm22ln_bwd_finalize_kernelINS_22Kernel_traits_finalizeILj6144E13__nv_bfloat16S2_fS2_fjLb0ELj1024ELj4ENS_18Kernel_traits_baseILj6144ES2_S2_fS2_fjLj1024EEEEELb0ELb1EEEvNS_9BwdParamsE)
        /*0100*/ 	.short	0x0210
        /*0102*/ 	.short	0x0128


	//----- nvinfo : EIATTR_SW_WAR
	.align		4
.L_2511:
        /*0104*/ 	.byte	0x04, 0x36
        /*0106*/ 	.short	(.L_2513 - .L_2512)
.L_2512:
        /*0108*/ 	.word	0x00000008
.L_2513:


//--------------------- .nv.info._ZN10layer_norm13ln_bwd_kernelINS_13Kernel_traitsI13__nv_bfloat16S2_fS2_fjLj6144ELj1ELj1ELj8ELj16ENS_18Kernel_traits_baseILj6144ES2_S2_fS2_fjLj256EEEEELb1ELb0ELb1ELb1EEEvNS_9BwdParamsE --------------------------
	.section	.nv.info._ZN10layer_norm13ln_bwd_kernelINS_13Kernel_traitsI13__nv_bfloat16S2_fS2_fjLj6144ELj1ELj1ELj8ELj16ENS_18Kernel_traits_baseILj6144ES2_S2_fS2_fjLj256EEEEELb1ELb0ELb1ELb1EEEvNS_9BwdParamsE,"",@"SHT_CUDA_INFO"
	.sectionflags	@""
	.align	4


	//----- nvinfo : EIATTR_CUDA_API_VERSION
	.align		4
        /*0000*/ 	.byte	0x04, 0x37
        /*0002*/ 	.short	(.L_2515 - .L_2514)
.L_2514:
        /*0004*/ 	.word	0x00000082


	//----- nvinfo : EIATTR_KPARAM_INFO
	.align		4
.L_2515:
        /*0008*/ 	.byte	0x04, 0x17
        /*000a*/ 	.short	(.L_2517 - .L_2516)
.L_2516:
        /*000c*/ 	.word	0x00000000
        /*0010*/ 	.short	0x0000
        /*0012*/ 	.short	0x0000
        /*0014*/ 	.byte	0x00, 0xf0, 0xa1, 0x04


	//----- nvinfo : EIATTR_SPARSE_MMA_MASK
	.align		4
.L_2517:
        /*0018*/ 	.byte	0x03, 0x50
        /*001a*/ 	.short	0x0000


	//----- nvinfo : EIATTR_MAXREG_COUNT
	.align		4
        /*001c*/ 	.byte	0x03, 0x1b
        /*001e*/ 	.short	0x00ff


	//----- nvinfo : EIATTR_NUM_BARRIERS
	.align		4
        /*0020*/ 	.byte	0x02, 0x4c
        /*0022*/ 	.byte	0x01
	.zero		1


	//----- nvinfo : EIATTR_MERCURY_ISA_VERSION
	.align		4
        /*0024*/ 	.byte	0x03, 0x5f
        /*0026*/ 	.short	0x0101


	//----- nvinfo : EIATTR_COOP_GROUP_MASK_REGIDS
	.align		4
        /*0028*/ 	.byte	0x04, 0x29
        /*002a*/ 	.short	(.L_2519 - .L_2518)


	//   ....[0]....
.L_2518:
        /*002c*/ 	.word	0xffffffff


	//   ....[1]....
        /*0030*/ 	.word	0xffffffff


	//   ....[2]....
        /*0034*/ 	.word	0xffffffff


	//   ....[3]....
        /*0038*/ 	.word	0xffffffff


	//   ....[4]....
        /*003c*/ 	.word	0xffffffff


	//   ....[5]....
        /*0040*/ 	.word	0xffffffff


	//   ....[6]....
        /*0044*/ 	.word	0xffffffff


	//   ....[7]....
        /*0048*/ 	.word	0xffffffff


	//   ....[8]....
        /*004c*/ 	.word	0xffffffff


	//   ....[9]....
        /*0050*/ 	.word	0xffffffff


	//   ....[10]....
        /*0054*/ 	.word	0x05000084


	//   ....[11]....
        /*0058*/ 	.word	0x05000084


	//   ....[12]....
        /*005c*/ 	.word	0x05000084


	//   ....[13]....
        /*0060*/ 	.word	0x05000084


	//   ....[14]....
        /*0064*/ 	.word	0x05000084


	//   ....[15]....
        /*0068*/ 	.word	0x05000084


	//   ....[16]....
        /*006c*/ 	.word	0x05000084


	//   ....[17]....
        /*0070*/ 	.word	0x05000084


	//   ....[18]....
        /*0074*/ 	.word	0x05000084


	//   ....[19]....
        /*0078*/ 	.word	0x05000084


	//----- nvinfo : EIATTR_COOP_GROUP_INSTR_OFFSETS
	.align		4
.L_2519:
        /*007c*/ 	.byte	0x04, 0x28
        /*007e*/ 	.short	(.L_2521 - .L_2520)


	//   ....[0]....
.L_2520:
        /*0080*/ 	.word	0x00001b30


	//   ....[1]....
        /*0084*/ 	.word	0x00001b40


	//   ....[2]....
        /*0088*/ 	.word	0x00001b70


	//   ....[3]....
        /*008c*/ 	.word	0x00001b80


	//   ....[4]....
        /*0090*/ 	.word	0x00001bb0


	//   ....[5]....
        /*0094*/ 	.word	0x00001bc0


	//   ....[6]....
        /*0098*/ 	.word	0x00001bf0


	//   ....[7]....
        /*009c*/ 	.word	0x00001c00


	//   ....[8]....
        /*00a0*/ 	.word	0x00001c30


	//   ....[9]....
        /*00a4*/ 	.word	0x00001c40


	//   ....[10]....
        /*00a8*/ 	.word	0x00004080


	//   ....[11]....
        /*00ac*/ 	.word	0x000040d0


	//   ....[12]....
        /*00b0*/ 	.word	0x00004140


	//   ....[13]....
        /*00b4*/ 	.word	0x000041a0


	//   ....[14]....
        /*00b8*/ 	.word	0x00004210


	//   ....[15]....
        /*00bc*/ 	.word	0x00004270


	//   ....[16]....
        /*00c0*/ 	.word	0x000042e0


	//   ....[17]....
        /*00c4*/ 	.word	0x00004340


	//   ....[18]....
        /*00c8*/ 	.word	0x000043b0


	//   ....[19]....
        /*00cc*/ 	.word	0x00004410


	//----- nvinfo : EIATTR_EXIT_INSTR_OFFSETS
	.align		4
.L_2521:
        /*00d0*/ 	.byte	0x04, 0x1c
        /*00d2*/ 	.short	(.L_2523 - .L_2522)


	//   ....[0]....
.L_2522:
        /*00d4*/ 	.word	0x00004020


	//----- nvinfo : EIATTR_MAX_THREADS
	.align		4
.L_2523:
        /*00d8*/ 	.byte	0x04, 0x05
        /*00da*/ 	.short	(.L_2525 - .L_2524)
.L_2524:
        /*00dc*/ 	.word	0x00000100
        /*00e0*/ 	.word	0x00000001
        /*00e4*/ 	.word	0x00000001


	//----- nvinfo : EIATTR_CRS_STACK_SIZE
	.align		4
.L_2525:
        /*00e8*/ 	.byte	0x04, 0x1e
        /*00ea*/ 	.short	(.L_2527 - .L_2526)
.L_2526:
        /*00ec*/ 	.word	0x00000000


	//----- nvinfo : EIATTR_CBANK_PARAM_SIZE
	.align		4
.L_2527:
        /*00f0*/ 	.byte	0x03, 0x19
        /*00f2*/ 	.short	0x0128


	//----- nvinfo : EIATTR_PARAM_CBANK
	.align		4
        /*00f4*/ 	.byte	0x04, 0x0a
        /*00f6*/ 	.short	(.L_2529 - .L_2528)
	.align		4
.L_2528:
        /*00f8*/ 	.word	index@(.nv.constant0._ZN10layer_norm13ln_bwd_kernelINS_13Kernel_traitsI13__nv_bfloat16S2_fS2_fjLj6144ELj1ELj1ELj8ELj16ENS_18Kernel_traits_baseILj6144ES2_S2_fS2_fjLj256EEEEELb1ELb0ELb1ELb1EEEvNS_9BwdParamsE)
        /*00fc*/ 	.short	0x0210
        /*00fe*/ 	.short	0x0128


	//----- nvinfo : EIATTR_SW_WAR
	.align		4
.L_2529:
        /*0100*/ 	.byte	0x04, 0x36
        /*0102*/ 	.short	(.L_2531 - .L_2530)
.L_2530:
        /*0104*/ 	.word	0x00000008
.L_2531:


//--------------------- .nv.info._ZN10layer_norm13ln_bwd_kernelINS_13Kernel_traitsI13__nv_bfloat16S2_fS2_fjLj6144ELj1ELj1ELj8ELj16ENS_18Kernel_traits_baseILj6144ES2_S2_fS2_fjLj256EEEEELb1ELb1ELb0ELb0EEEvNS_9BwdParamsE --------------------------
	.section	.nv.info._ZN10layer_norm13ln_bwd_kernelINS_13Kernel_traitsI13__nv_bfloat16S2_fS2_fjLj6144ELj1ELj1ELj8ELj16ENS_18Kernel_traits_baseILj6144ES2_S2_fS2_fjLj256EEEEELb1ELb1ELb0ELb0EEEvNS_9BwdParamsE,"",@"SHT_CUDA_INFO"
	.sectionflags	@""
	.align	4


	//----- nvinfo : EIATTR_CUDA_API_VERSION
	.align		4
        /*0000*/ 	.byte	0x04, 0x37
        /*0002*/ 	.short	(.L_2533 - .L_2532)
.L_2532:
        /*0004*/ 	.word	0x00000082


	//----- nvinfo : EIATTR_KPARAM_INFO
	.align		4
.L_2533:
        /*0008*/ 	.byte	0x04, 0x17
        /*000a*/ 	.short	(.L_2535 - .L_2534)
.L_2534:
        /*000c*/ 	.word	0x00000000
        /*0010*/ 	.short	0x0000
        /*0012*/ 	.short	0x0000
        /*0014*/ 	.byte	0x00, 0xf0, 0xa1, 0x04


	//----- nvinfo : EIATTR_SPARSE_MMA_MASK
	.align		4
.L_2535:
        /*0018*/ 	.byte	0x03, 0x50
        /*001a*/ 	.short	0x0000


	//----- nvinfo : EIATTR_MAXREG_COUNT
	.align		4
        /*001c*/ 	.byte	0x03, 0x1b
        /*001e*/ 	.short	0x00ff


	//----- nvinfo : EIATTR_NUM_BARRIERS
	.align		4
        /*0020*/ 	.byte	0x02, 0x4c
        /*0022*/ 	.byte	0x01
	.zero		1


	//----- nvinfo : EIATTR_MERCURY_ISA_VERSION
	.align		4
        /*0024*/ 	.byte	0x03, 0x5f
        /*0026*/ 	.short	0x0101


	//----- nvinfo : EIATTR_COOP_GROUP_MASK_REGIDS
	.align		4
        /*0028*/ 	.byte	0x04, 0x29
        /*002a*/ 	.short	(.L_2537 - .L_2536)


	//   ....[0]....
.L_2536:
        /*002c*/ 	.word	0xffffffff


	//   ....[1]....
        /*0030*/ 	.word	0xffffffff


	//   ....[2]....
        /*0034*/ 	.word	0xffffffff


	//   ....[3]....
        /*0038*/ 	.word	0xffffffff


	//   ....[4]....
        /*003c*/ 	.word	0xffffffff


	//   ....[5]....
        /*0040*/ 	.word	0xffffffff


	//   ....[6]....
        /*0044*/ 	.word	0xffffffff


	//   ....[7]....
        /*0048*/ 	.word	0xffffffff


	//   ....[8]....
        /*004c*/ 	.word	0xffffffff


	//   ....[9]....
        /*0050*/ 	.word	0xffffffff


	//   ....[10]....
        /*0054*/ 	.word	0x05000096


	//   ....[11]....
        /*0058*/ 	.word	0x05000096


	//   ....[12]....
        /*005c*/ 	.word	0x05000096


	//   ....[13]....
        /*0060*/ 	.word	0x05000096


	//   ....[14]....
        /*0064*/ 	.word	0x05000096


	//   ....[15]....
        /*0068*/ 	.word	0x05000096


	//   ....[16]....
        /*006c*/ 	.word	0x05000096


	//   ....[17]....
        /*0070*/ 	.word	0x05000096


	//   ....[18]....
        /*0074*/ 	.word	0x05000096


	//   ....[19]....
        /*0078*/ 	.word	0x05000096


	//----- nvinfo : EIATTR_COOP_GROUP_INSTR_OFFSETS
	.align		4
.L_2537:
        /*007c*/ 	.byte	0x04, 0x28
        /*007e*/ 	.short	(.L_2539 - .L_2538)


	//   ....[0]....
.L_2538:
        /*0080*/ 	.word	0x00001cb0


	//   ....[1]....
        /*0084*/ 	.word	0x00001cc0


	//   ....[2]....
        /*0088*/ 	.word	0x00001cf0


	//   ....[3]....
        /*008c*/ 	.word	0x00001d00


	//   ....[4]....
        /*0090*/ 	.word	0x00001d30


	//   ....[5]....
        /*0094*/ 	.word	0x00001d40


	//   ....[6]....
        /*0098*/ 	.word	0x00001d70


	//   ....[7]....
        /*009c*/ 	.word	0x00001d80


	//   ....[8]....
        /*00a0*/ 	.word	0x00001db0


	//   ....[9]....
        /*00a4*/ 	.word	0x00001dc0


	//   ....[10]....
        /*00a8*/ 	.word	0x00003da0


	//   ....[11]....
        /*00ac*/ 	.word	0x00003e00


	//   ....[12]....
        /*00b0*/ 	.word	0x00003e60


	//   ....[13]....
        /*00b4*/ 	.word	0x00003ec0


	//   ....[14]....
        /*00b8*/ 	.word	0x00003f30


	//   ....[15]....
        /*00bc*/ 	.word	0x00003f90


	//   ....[16]....
        /*00c0*/ 	.word	0x00004000


	//   ....[17]....
        /*00c4*/ 	.word	0x00004060


	//   ....[18]....
        /*00c8*/ 	.word	0x000040d0


	//   ....[19]....
        /*00cc*/ 	.word	0x00004130


	//----- nvinfo : EIATTR_EXIT_INSTR_OFFSETS
	.align		4
.L_2539:
        /*00d0*/ 	.byte	0x04, 0x1c
        /*00d2*/ 	.short	(.L_2541 - .L_2540)


	//   ....[0]....
.L_2540:
        /*00d4*/ 	.word	0x00003c80


	//   ....[1]....
        /*00d8*/ 	.word	0x00003d50


	//----- nvinfo : EIATTR_MAX_THREADS
	.align		4
.L_2541:
        /*00dc*/ 	.byte	0x04, 0x05
        /*00de*/ 	.short	(.L_2543 - .L_2542)
.L_2542:
        /*00e0*/ 	.word	0x00000100
        /*00e4*/ 	.word	0x00000001
        /*00e8*/ 	.word	0x00000001


	//----- nvinfo : EIATTR_CRS_STACK_SIZE
	.align		4
.L_2543:
        /*00ec*/ 	.byte	0x04, 0x1e
        /*00ee*/ 	.short	(.L_2545 - .L_2544)
.L_2544:
        /*00f0*/ 	.word	0x00000000


	//----- nvinfo : EIATTR_CBANK_PARAM_SIZE
	.align		4
.L_2545:
        /*00f4*/ 	.byte	0x03, 0x19
        /*00f6*/ 	.short	0x0128


	//----- nvinfo : EIATTR_PARAM_CBANK
	.align		4
        /*00f8*/ 	.byte	0x04, 0x0a
        /*00fa*/ 	.short	(.L_2547 - .L_2546)
	.align		4
.L_2546:
        /*00fc*/ 	.word	index@(.nv.constant0._ZN10layer_norm13ln_bwd_kernelINS_13Kernel_traitsI13__nv_bfloat16S2_fS2_fjLj6144ELj1ELj1ELj8ELj16ENS_18Kernel_traits_baseILj6144ES2_S2_fS2_fjLj256EEEEELb1ELb1ELb0ELb0EEEvNS_9BwdParamsE)
        /*0100*/ 	.short	0x0210
        /*0102*/ 	.short	0x0128


	//----- nvinfo : EIATTR_SW_WAR
	.align		4
.L_2547:
        /*0104*/ 	.byte	0x04, 0x36
        /*0106*/ 	.short	(.L_2549 - .L_2548)
.L_2548:
        /*0108*/ 	.word	0x00000008
.L_2549:


//--------------------- .nv.info._ZN10layer_norm13ln_bwd_kernelINS_13Kernel_traitsI13__nv_bfloat16S2_fS2_fjLj6144ELj1ELj1ELj8ELj16ENS_18Kernel_traits_baseILj6144ES2_S2_fS2_fjLj256EEEEELb1ELb1ELb0ELb1EEEvNS_9BwdParamsE --------------------------
	.section	.nv.info._ZN10layer_norm13ln_bwd_kernelINS_13Kernel_traitsI13__nv_bfloat16S2_fS2_fjLj6144ELj1ELj1ELj8ELj16ENS_18Kernel_traits_baseILj6144ES2_S2_fS2_fjLj256EEEEELb1ELb1ELb0ELb1EEEvNS_9BwdParamsE,"",@"SHT_CUDA_INFO"
	.sectionflags	@""
	.align	4


	//----- nvinfo : EIATTR_CUDA_API_VERSION
	.align		4
        /*0000*/ 	.byte	0x04, 0x37
        /*0002*/ 	.short	(.L_2551 - .L_2550)
.L_2550:
        /*0004*/ 	.word	0x00000082


	//----- nvinfo : EIATTR_KPARAM_INFO
	.align		4
.L_2551:
        /*0008*/ 	.byte	0x04, 0x17
        /*000a*/ 	.short	(.L_2553 - .L_2552)
.L_2552:
        /*000c*/ 	.word	0x00000000
        /*0010*/ 	.short	0x0000
        /*0012*/ 	.short	0x0000
        /*0014*/ 	.byte	0x00, 0xf0, 0xa1, 0x04


	//----- nvinfo : EIATTR_SPARSE_MMA_MASK
	.align		4
.L_2553:
        /*0018*/ 	.byte	0x03, 0x50
        /*001a*/ 	.short	0x0000


	//----- nvinfo : EIATTR_MAXREG_COUNT
	.align		4
        /*001c*/ 	.byte	0x03, 0x1b
        /*001e*/ 	.short	0x00ff


	//----- nvinfo : EIATTR_NUM_BARRIERS
	.align		4
        /*0020*/ 	.byte	0x02, 0x4c
        /*0022*/ 	.byte	0x01
	.zero		1


	//----- nvinfo : EIATTR_MERCURY_ISA_VERSION
	.align		4
        /*0024*/ 	.byte	0x03, 0x5f
        /*0026*/ 	.short	0x0101


	//----- nvinfo : EIATTR_COOP_GROUP_MASK_REGIDS
	.align		4
        /*0028*/ 	.byte	0x04, 0x29
        /*002a*/ 	.short	(.L_2555 - .L_2554)


	//   ....[0]....
.L_2554:
        /*002c*/ 	.word	0xffffffff


	//   ....[1]....
        /*0030*/ 	.word	0xffffffff


	//   ....[2]....
        /*0034*/ 	.word	0xffffffff


	//   ....[3]....
        /*0038*/ 	.word	0xffffffff


	//   ....[4]....
        /*003c*/ 	.word	0xffffffff


	//   ....[5]....
        /*0040*/ 	.word	0xffffffff


	//   ....[6]....
        /*0044*/ 	.word	0xffffffff


	//   ....[7]....
        /*0048*/ 	.word	0xffffffff


	//   ....[8]....
        /*004c*/ 	.word	0xffffffff


	//   ....[9]....
        /*0050*/ 	.word	0xffffffff


	//   ....[10]....
        /*0054*/ 	.word	0x05000061


	//   ....[11]....
        /*0058*/ 	.word	0x05000061


	//   ....[12]....
        /*005c*/ 	.word	0x05000061


	//   ....[13]....
        /*0060*/ 	.word	0x05000061


	//   ....[14]....
        /*0064*/ 	.word	0x05000061


	//   ....[15]....
        /*0068*/ 	.word	0x05000061


	//   ....[16]....
        /*006c*/ 	.word	0x05000061


	//   ....[17]....
        /*0070*/ 	.word	0x05000061


	//   ....[18]....
        /*0074*/ 	.word	0x05000061


	//   ....[19]....
        /*0078*/ 	.word	0x05000061


	//----- nvinfo : EIATTR_COOP_GROUP_INSTR_OFFSETS
	.align		4
.L_2555:
        /*007c*/ 	.byte	0x04, 0x28
        /*007e*/ 	.short	(.L_2557 - .L_2556)


	//   ....[0]....
.L_2556:
        /*0080*/ 	.word	0x00001a10


	//   ....[1]....
        /*0084*/ 	.word	0x00001a20


	//   ....[2]....
        /*0088*/ 	.word	0x00001a50


	//   ....[3]....
        /*008c*/ 	.word	0x00001a60


	//   ....[4]....
        /*0090*/ 	.word	0x00001a90


	//   ....[5]....
        /*0094*/ 	.word	0x00001aa0


	//   ....[6]....
        /*0098*/ 	.word	0x00001ad0


	//   ....[7]....
        /*009c*/ 	.word	0x00001ae0


	//   ....[8]....
        /*00a0*/ 	.word	0x00001b10


	//   ....[9]....
        /*00a4*/ 	.word	0x00001b20


	//   ....[10]....
        /*00a8*/ 	.word	0x00003da0


	//   ....[11]....
        /*00ac*/ 	.word	0x00003df0


	//   ....[12]....
        /*00b0*/ 	.word	0x00003e60


	//   ....[13]....
        /*00b4*/ 	.word	0x00003ec0


	//   ....[14]....
        /*00b8*/ 	.word	0x00003f30


	//   ....[15]....
        /*00bc*/ 	.word	0x00003f90


	//   ....[16]....
        /*00c0*/ 	.word	0x00004000


	//   ....[17]....
        /*00c4*/ 	.word	0x00004060


	//   ....[18]....
        /*00c8*/ 	.word	0x000040d0


	//   ....[19]....
        /*00cc*/ 	.word	0x00004130


	//----- nvinfo : EIATTR_EXIT_INSTR_OFFSETS
	.align		4
.L_2557:
        /*00d0*/ 	.byte	0x04, 0x1c
        /*00d2*/ 	.short	(.L_2559 - .L_2558)


	//   ....[0]....
.L_2558:
        /*00d4*/ 	.word	0x00003d40


	//----- nvinfo : EIATTR_MAX_THREADS
	.align		4
.L_2559:
        /*00d8*/ 	.byte	0x04, 0x05
        /*00da*/ 	.short	(.L_2561 - .L_2560)
.L_2560:
        /*00dc*/ 	.word	0x00000100
        /*00e0*/ 	.word	0x00000001
        /*00e4*/ 	.word	0x00000001


	//----- nvinfo : EIATTR_CRS_STACK_SIZE
	.align		4
.L_2561:
        /*00e8*/ 	.byte	0x04, 0x1e
        /*00ea*/ 	.short	(.L_2563 - .L_2562)
.L_2562:
        /*00ec*/ 	.word	0x00000000


	//----- nvinfo : EIATTR_CBANK_PARAM_SIZE
	.align		4
.L_2563:
        /*00f0*/ 	.byte	0x03, 0x19
        /*00f2*/ 	.short	0x0128


	//----- nvinfo : EIATTR_PARAM_CBANK
	.align		4
        /*00f4*/ 	.byte	0x04, 0x0a
        /*00f6*/ 	.short	(.L_2565 - .L_2564)
	.align		4
.L_2564:
        /*00f8*/ 	.word	index@(.nv.constant0._ZN10layer_norm13ln_bwd_kernelINS_13Kernel_traitsI13__nv_bfloat16S2_fS2_fjLj6144ELj1ELj1ELj8ELj16ENS_18Kernel_traits_baseILj6144ES2_S2_fS2_fjLj256EEEEELb1ELb1ELb0ELb1EEEvNS_9BwdParamsE)
        /*00fc*/ 	.short	0x0210
        /*00fe*/ 	.short	0x0128


	//----- nvinfo : EIATTR_SW_WAR
	.align		4
.L_2565:
        /*0100*/ 	.byte	0x04, 0x36
        /*0102*/ 	.short	(.L_2567 - .L_2566)
.L_2566:
        /*0104*/ 	.word	0x00000008
.L_2567:


//--------------------- .nv.info._ZN10layer_norm22ln_bwd_finalize_kernelINS_22Kernel_traits_finalizeILj6144E13__nv_bfloat16S2_fS2_fjLb1ELj1024ELj4ENS_18Kernel_traits_baseILj6144ES2_S2_fS2_fjLj1024EEEEELb1ELb0EEEvNS_9BwdParamsE --------------------------
	.section	.nv.info._ZN10layer_norm22ln_bwd_finalize_kernelINS_22Kernel_traits_finalizeILj6144E13__nv_bfloat16S2_fS2_fjLb1ELj1024ELj4ENS_18Kernel_traits_baseILj6144ES2_S2_fS2_fjLj1024EEEEELb1ELb0EEEvNS_9BwdParamsE,"",@"SHT_CUDA_INFO"
	.sectionflags	@""
	.align	4


	//----- nvinfo : EIATTR_CUDA_API_VERSION
	.align		4
        /*0000*/ 	.byte	0x04, 0x37
        /*0002*/ 	.short	(.L_2569 - .L_2568)
.L_2568:
        /*0004*/ 	.word	0x00000082


	//----- nvinfo : EIATTR_KPARAM_INFO
	.align		4
.L_2569:
        /*0008*/ 	.byte	0x04, 0x17
        /*000a*/ 	.short	(.L_2571 - .L_2570)
.L_2570:
        /*000c*/ 	.word	0x00000000
        /*0010*/ 	.short	0x0000
        /*0012*/ 	.short	0x0000
        /*0014*/ 	.byte	0x00, 0xf0, 0xa1, 0x04


	//----- nvinfo : EIATTR_SPARSE_MMA_MASK
	.align		4
.L_2571:
        /*0018*/ 	.byte	0x03, 0x50
        /*001a*/ 	.short	0x0000


	//----- nvinfo : EIATTR_MAXREG_COUNT
	.align		4
        /*001c*/ 	.byte	0x03, 0x1b
        /*001e*/ 	.short	0x0040


	//----- nvinfo : EIATTR_NUM_BARRIERS
	.align		4
        /*0020*/ 	.byte	0x02, 0x4c
        /*0022*/ 	.byte	0x01
	.zero		1


	//----- nvinfo : EIATTR_MERCURY_ISA_VERSION
	.align		4
        /*0024*/ 	.byte	0x03, 0x5f
        /*0026*/ 	.short	0x0101


	//----- nvinfo : EIATTR_COOP_GROUP_MASK_REGIDS
	.align		4
        /*0028*/ 	.byte	0x04, 0x29
        /*002a*/ 	.short	(.L_2573 - .L_2572)


	//   ....[0]....
.L_2572:
        /*002c*/ 	.word	0xffffffff


	//   ....[1]....
        /*0030*/ 	.word	0xffffffff


	//   ....[2]....
        /*0034*/ 	.word	0xffffffff


	//   ....[3]....
        /*0038*/ 	.word	0xffffffff


	//   ....[4]....
        /*003c*/ 	.word	0xffffffff


	//   ....[5]....
        /*0040*/ 	.word	0xffffffff


	//   ....[6]....
        /*0044*/ 	.word	0xffffffff


	//   ....[7]....
        /*0048*/ 	.word	0xffffffff


	//   ....[8]....
        /*004c*/ 	.word	0xffffffff


	//   ....[9]....
        /*0050*/ 	.word	0xffffffff


	//   ....[10]....
        /*0054*/ 	.word	0xffffffff


	//   ....[11]....
        /*0058*/ 	.word	0xffffffff


	//   ....[12]....
        /*005c*/ 	.word	0xffffffff


	//   ....[13]....
        /*0060*/ 	.word	0xffffffff


	//   ....[14]....
        /*0064*/ 	.word	0xffffffff


	//   ....[15]....
        /*0068*/ 	.word	0x05000014


	//   ....[16]....
        /*006c*/ 	.word	0x05000014


	//   ....[17]....
        /*0070*/ 	.word	0x05000014


	//   ....[18]....
        /*0074*/ 	.word	0x05000014


	//   ....[19]....
        /*0078*/ 	.word	0x05000014


	//   ....[20]....
        /*007c*/ 	.word	0x05000014


	//   ....[21]....
        /*0080*/ 	.word	0x05000014


	//   ....[22]....
        /*0084*/ 	.word	0x05000014


	//   ....[23]....
        /*0088*/ 	.word	0x05000014


	//   ....[24]....
        /*008c*/ 	.word	0x05000014


	//   ....[25]....
        /*0090*/ 	.word	0x05000014


	//   ....[26]....
        /*0094*/ 	.word	0x05000014


	//   ....[27]....
        /*0098*/ 	.word	0x05000014


	//   ....[28]....
        /*009c*/ 	.word	0x05000014


	//   ....[29]....
        /*00a0*/ 	.word	0x05000014


	//----- nvinfo : EIATTR_COOP_GROUP_INSTR_OFFSETS
	.align		4
.L_2573:
        /*00a4*/ 	.byte	0x04, 0x28
        /*00a6*/ 	.short	(.L_2575 - .L_2574)


	//   ....[0]....
.L_2574:
        /*00a8*/ 	.word	0x00000ad0


	//   ....[1]....
        /*00ac*/ 	.word	0x00000ae0


	//   ....[2]....
        /*00b0*/ 	.word	0x00000af0


	//   ....[3]....
        /*00b4*/ 	.word	0x00000b20


	//   ....[4]....
        /*00b8*/ 	.word	0x00000b40


	//   ....[5]....
        /*00bc*/ 	.word	0x00000b50


	//   ....[6]....
        /*00c0*/ 	.word	0x00000b90


	//   ....[7]....
        /*00c4*/ 	.word	0x00000ba0


	//   ....[8]....
        /*00c8*/ 	.word	0x00000bb0


	//   ....[9]....
        /*00cc*/ 	.word	0x00000be0


	//   ....[10]....
        /*00d0*/ 	.word	0x00000c00


	//   ....[11]....
        /*00d4*/ 	.word	0x00000c10


	//   ....[12]....
        /*00d8*/ 	.word	0x00000c40


	//   ....[13]....
        /*00dc*/ 	.word	0x00000c60


	//   ....[14]....
        /*00e0*/ 	.word	0x00000c70


	//   ....[15]....
        /*00e4*/ 	.word	0x00000f20


	//   ....[16]....
        /*00e8*/ 	.word	0x00000f90


	//   ....[17]....
        /*00ec*/ 	.word	0x00001000


	//   ....[18]....
        /*00f0*/ 	.word	0x00001070


	//   ....[19]....
        /*00f4*/ 	.word	0x000010e0


	//   ....[20]....
        /*00f8*/ 	.word	0x00001140


	//   ....[21]....
        /*00fc*/ 	.word	0x000011b0


	//   ....[22]....
        /*0100*/ 	.word	0x00001220


	//   ....[23]....
        /*0104*/ 	.word	0x00001290


	//   ....[24]....
        /*0108*/ 	.word	0x00001300


	//   ....[25]....
        /*010c*/ 	.word	0x00001360


	//   ....[26]....
        /*0110*/ 	.word	0x000013d0


	//   ....[27]....
        /*0114*/ 	.word	0x00001440


	//   ....[28]....
        /*0118*/ 	.word	0x000014b0


	//   ....[29]....
        /*011c*/ 	.word	0x00001520


	//----- nvinfo : EIATTR_EXIT_INSTR_OFFSETS
	.align		4
.L_2575:
        /*0120*/ 	.byte	0x04, 0x1c
        /*0122*/ 	.short	(.L_2577 - .L_2576)


	//   ....[0]....
.L_2576:
        /*0124*/ 	.word	0x00000070


	//   ....[1]....
        /*0128*/ 	.word	0x00000ec0


	//----- nvinfo : EIATTR_MAX_THREADS
	.align		4
.L_2577:
        /*012c*/ 	.byte	0x04, 0x05
        /*012e*/ 	.short	(.L_2579 - .L_2578)
.L_2578:
        /*0130*/ 	.word	0x00000400
        /*0134*/ 	.word	0x00000001
        /*0138*/ 	.word	0x00000001


	//----- nvinfo : EIATTR_CRS_STACK_SIZE
	.align		4
.L_2579:
        /*013c*/ 	.byte	0x04, 0x1e
        /*013e*/ 	.short	(.L_2581 - .L_2580)
.L_2580:
        /*0140*/ 	.word	0x00000000


	//----- nvinfo : EIATTR_CBANK_PARAM_SIZE
	.align		4
.L_2581:
        /*0144*/ 	.byte	0x03, 0x19
        /*0146*/ 	.short	0x0128


	//----- nvinfo : EIATTR_PARAM_CBANK
	.align		4
        /*0148*/ 	.byte	0x04, 0x0a
        /*014a*/ 	.short	(.L_2583 - .L_2582)
	.align		4
.L_2582:
        /*014c*/ 	.word	index@(.nv.constant0._ZN10layer_norm22ln_bwd_finalize_kernelINS_22Kernel_traits_finalizeILj6144E13__nv_bfloat16S2_fS2_fjLb1ELj1024ELj4ENS_18Kernel_traits_baseILj6144ES2_S2_fS2_fjLj1024EEEEELb1ELb0EEEvNS_9BwdParamsE)
        /*0150*/ 	.short	0x0210
        /*0152*/ 	.short	0x0128


	//----- nvinfo : EIATTR_SW_WAR
	.align		4
.L_2583:
        /*0154*/ 	.byte	0x04, 0x36
        /*0156*/ 	.short	(.L_2585 - .L_2584)
.L_2584:
        /*0158*/ 	.word	0x00000008
.L_2585:


//--------------------- .nv.info._ZN10layer_norm13ln_bwd_kernelINS_13Kernel_traitsI13__nv_bfloat16S2_fS2_fjLj6144ELj1ELj1ELj8ELj16ENS_18Kernel_traits_baseILj6144ES2_S2_fS2_fjLj256EEEEELb1ELb1ELb1ELb0EEEvNS_9BwdParamsE --------------------------
	.section	.nv.info._ZN10layer_norm13ln_bwd_kernelINS_13Kernel_traitsI13__nv_bfloat16S2_fS2_fjLj6144ELj1ELj1ELj8ELj16ENS_18Kernel_traits_baseILj6144ES2_S2_fS2_fjLj256EEEEELb1ELb1ELb1ELb0EEEvNS_9BwdParamsE,"",@"SHT_CUDA_INFO"
	.sectionflags	@""
	.align	4


	//----- nvinfo : EIATTR_CUDA_API_VERSION
	.align		4
        /*0000*/ 	.byte	0x04, 0x37
        /*0002*/ 	.short	(.L_2587 - .L_2586)
.L_2586:
        /*0004*/ 	.word	0x00000082


	//----- nvinfo : EIATTR_KPARAM_INFO
	.align		4
.L_2587:
        /*0008*/ 	.byte	0x04, 0x17
        /*000a*/ 	.short	(.L_2589 - .L_2588)
.L_2588:
        /*000c*/ 	.word	0x00000000
        /*0010*/ 	.short	0x0000
        /*0012*/ 	.short	0x0000
        /*0014*/ 	.byte	0x00, 0xf0, 0xa1, 0x04


	//----- nvinfo : EIATTR_SPARSE_MMA_MASK
	.align		4
.L_2589:
        /*0018*/ 	.byte	0x03, 0x50
        /*001a*/ 	.short	0x0000


	//----- nvinfo : EIATTR_MAXREG_COUNT
	.align		4
        /*001c*/ 	.byte	0x03, 0x1b
        /*001e*/ 	.short	0x00ff


	//----- nvinfo : EIATTR_NUM_BARRIERS
	.align		4
        /*0020*/ 	.byte	0x02, 0x4c
        /*0022*/ 	.byte	0x01
	.zero		1


	//----- nvinfo : EIATTR_MERCURY_ISA_VERSION
	.align		4
        /*0024*/ 	.byte	0x03, 0x5f
        /*0026*/ 	.short	0x0101


	//----- nvinfo : EIATTR_COOP_GROUP_MASK_REGIDS
	.align		4
        /*0028*/ 	.byte	0x04, 0x29
        /*002a*/ 	.short	(.L_2591 - .L_2590)


	//   ....[0]....
.L_2590:
        /*002c*/ 	.word	0xffffffff


	//   ....[1]....
        /*0030*/ 	.word	0xffffffff


	//   ....[2]....
        /*0034*/ 	.word	0xffffffff


	//   ....[3]....
        /*0038*/ 	.word	0xffffffff


	//   ....[4]....
        /*003c*/ 	.word	0xffffffff


	//   ....[5]....
        /*0040*/ 	.word	0xffffffff


	//   ....[6]....
        /*0044*/ 	.word	0xffffffff


	//   ....[7]....
        /*0048*/ 	.word	0xffffffff


	//   ....[8]....
        /*004c*/ 	.word	0xffffffff


	//   ....[9]....
        /*0050*/ 	.word	0xffffffff


	//   ....[10]....
        /*0054*/ 	.word	0x0500009a


	//   ....[11]....
        /*0058*/ 	.word	0x0500009a


	//   ....[12]....
        /*005c*/ 	.word	0x0500009a


	//   ....[13]....
        /*0060*/ 	.word	0x0500009a


	//   ....[14]....
        /*0064*/ 	.word	0x0500009a


	//   ....[15]....
        /*0068*/ 	.word	0x0500009a


	//   ....[16]....
        /*006c*/ 	.word	0x0500009a


	//   ....[17]....
        /*0070*/ 	.word	0x0500009a


	//   ....[18]....
        /*0074*/ 	.word	0x0500009a


	//   ....[19]....
        /*0078*/ 	.word	0x0500009a


	//----- nvinfo : EIATTR_COOP_GROUP_INSTR_OFFSETS
	.align		4
.L_2591:
        /*007c*/ 	.byte	0x04, 0x28
        /*007e*/ 	.short	(.L_2593 - .L_2592)


	//   ....[0]....
.L_2592:
        /*0080*/ 	.word	0x00001fe0


	//   ....[1]....
        /*0084*/ 	.word	0x00001ff0


	//   ....[2]....
        /*0088*/ 	.word	0x00002020


	//   ....[3]....
        /*008c*/ 	.word	0x00002030


	//   ....[4]....
        /*0090*/ 	.word	0x00002060


	//   ....[5]....
        /*0094*/ 	.word	0x00002070


	//   ....[6]....
        /*0098*/ 	.word	0x000020a0


	//   ....[7]....
        /*009c*/ 	.word	0x000020b0


	//   ....[8]....
        /*00a0*/ 	.word	0x000020e0


	//   ....[9]....
        /*00a4*/ 	.word	0x000020f0


	//   ....[10]....
        /*00a8*/ 	.word	0x000057c0


	//   ....[11]....
        /*00ac*/ 	.word	0x00005810


	//   ....[12]....
        /*00b0*/ 	.word	0x00005880


	//   ....[13]....
        /*00b4*/ 	.word	0x000058e0


	//   ....[14]....
        /*00b8*/ 	.word	0x00005950


	//   ....[15]....
        /*00bc*/ 	.word	0x000059b0


	//   ....[16]....
        /*00c0*/ 	.word	0x00005a20


	//   ....[17]....
        /*00c4*/ 	.word	0x00005a80


	//   ....[18]....
        /*00c8*/ 	.word	0x00005af0


	//   ....[19]....
        /*00cc*/ 	.word	0x00005b50


	//----- nvinfo : EIATTR_EXIT_INSTR_OFFSETS
	.align		4
.L_2593:
        /*00d0*/ 	.byte	0x04, 0x1c
        /*00d2*/ 	.short	(.L_2595 - .L_2594)


	//   ....[0]....
.L_2594:
        /*00d4*/ 	.word	0x00005690


	//   ....[1]....
        /*00d8*/ 	.word	0x00005760


	//----- nvinfo : EIATTR_MAX_THREADS
	.align		4
.L_2595:
        /*00dc*/ 	.byte	0x04, 0x05
        /*00de*/ 	.short	(.L_2597 - .L_2596)
.L_2596:
        /*00e0*/ 	.word	0x00000100
        /*00e4*/ 	.word	0x00000001
        /*00e8*/ 	.word	0x00000001


	//----- nvinfo : EIATTR_CRS_STACK_SIZE
	.align		4
.L_2597:
        /*00ec*/ 	.byte	0x04, 0x1e
        /*00ee*/ 	.short	(.L_2599 - .L_2598)
.L_2598:
        /*00f0*/ 	.word	0x00000000


	//----- nvinfo : EIATTR_CBANK_PARAM_SIZE
	.align		4
.L_2599:
        /*00f4*/ 	.byte	0x03, 0x19
        /*00f6*/ 	.short	0x0128


	//----- nvinfo : EIATTR_PARAM_CBANK
	.align		4
        /*00f8*/ 	.byte	0x04, 0x0a
        /*00fa*/ 	.short	(.L_2601 - .L_2600)
	.align		4
.L_2600:
        /*00fc*/ 	.word	index@(.nv.constant0._ZN10layer_norm13ln_bwd_kernelINS_13Kernel_traitsI13__nv_bfloat16S2_fS2_fjLj6144ELj1ELj1ELj8ELj16ENS_18Kernel_traits_baseILj6144ES2_S2_fS2_fjLj256EEEEELb1ELb1ELb1ELb0EEEvNS_9BwdParamsE)
        /*0100*/ 	.short	0x0210
        /*0102*/ 	.short	0x0128


	//----- nvinfo : EIATTR_SW_WAR
	.align		4
.L_2601:
        /*0104*/ 	.byte	0x04, 0x36
        /*0106*/ 	.short	(.L_2603 - .L_2602)
.L_2602:
        /*0108*/ 	.word	0x00000008
.L_2603:


//--------------------- .nv.info._ZN10layer_norm22ln_bwd_finalize_kernelINS_22Kernel_traits_finalizeILj6144E13__nv_bfloat16S2_fS2_fjLb1ELj1024ELj4ENS_18Kernel_traits_baseILj6144ES2_S2_fS2_fjLj1024EEEEELb1ELb1EEEvNS_9BwdParamsE --------------------------
	.section	.nv.info._ZN10layer_norm22ln_bwd_finalize_kernelINS_22Kernel_traits_finalizeILj6144E13__nv_bfloat16S2_fS2_fjLb1ELj1024ELj4ENS_18Kernel_traits_baseILj6144ES2_S2_fS2_fjLj1024EEEEELb1ELb1EEEvNS_9BwdParamsE,"",@"SHT_CUDA_INFO"
	.sectionflags	@""
	.align	4


	//----- nvinfo : EIATTR_CUDA_API_VERSION
	.align		4
        /*0000*/ 	.byte	0x04, 0x37
        /*0002*/ 	.short	(.L_2605 - .L_2604)
.L_2604:
        /*0004*/ 	.word	0x00000082


	//----- nvinfo : EIATTR_KPARAM_INFO
	.align		4
.L_2605:
        /*0008*/ 	.byte	0x04, 0x17
        /*000a*/ 	.short	(.L_2607 - .L_2606)
.L_2606:
        /*000c*/ 	.word	0x00000000
        /*0010*/ 	.short	0x0000
        /*0012*/ 	.short	0x0000
        /*0014*/ 	.byte	0x00, 0xf0, 0xa1, 0x04


	//----- nvinfo : EIATTR_SPARSE_MMA_MASK
	.align		4
.L_2607:
        /*0018*/ 	.byte	0x03, 0x50
        /*001a*/ 	.short	0x0000


	//----- nvinfo : EIATTR_MAXREG_COUNT
	.align		4
        /*001c*/ 	.byte	0x03, 0x1b
        /*001e*/ 	.short	0x0040


	//----- nvinfo : EIATTR_NUM_BARRIERS
	.align		4
        /*0020*/ 	.byte	0x02, 0x4c
        /*0022*/ 	.byte	0x01
	.zero		1


	//----- nvinfo : EIATTR_MERCURY_ISA_VERSION
	.align		4
        /*0024*/ 	.byte	0x03, 0x5f
        /*0026*/ 	.short	0x0101


	//----- nvinfo : EIATTR_COOP_GROUP_MASK_REGIDS
	.align		4
        /*0028*/ 	.byte	0x04, 0x29
        /*002a*/ 	.short	(.L_2609 - .L_2608)


	//   ....[0]....
.L_2608:
        /*002c*/ 	.word	0xffffffff


	//   ....[1]....
        /*0030*/ 	.word	0xffffffff


	//   ....[2]....
        /*0034*/ 	.word	0xffffffff


	//   ....[3]....
        /*0038*/ 	.word	0xffffffff


	//   ....[4]....
        /*003c*/ 	.word	0xffffffff


	//   ....[5]....
        /*0040*/ 	.word	0xffffffff


	//   ....[6]....
        /*0044*/ 	.word	0xffffffff


	//   ....[7]....
        /*0048*/ 	.word	0xffffffff


	//   ....[8]....
        /*004c*/ 	.word	0xffffffff


	//   ....[9]....
        /*0050*/ 	.word	0xffffffff


	//   ....[10]....
        /*0054*/ 	.word	0xffffffff


	//   ....[11]....
        /*0058*/ 	.word	0xffffffff


	//   ....[12]....
        /*005c*/ 	.word	0xffffffff


	//   ....[13]....
        /*0060*/ 	.word	0xffffffff


	//   ....[14]....
        /*0064*/ 	.word	0xffffffff


	//   ....[15]....
        /*0068*/ 	.word	0x05000014


	//   ....[16]....
        /*006c*/ 	.word	0x05000014


	//   ....[17]....
        /*0070*/ 	.word	0x05000014


	//   ....[18]....
        /*0074*/ 	.word	0x05000014


	//   ....[19]....
        /*0078*/ 	.word	0x05000014


	//   ....[20]....
        /*007c*/ 	.word	0x05000014


	//   ....[21]....
        /*0080*/ 	.word	0x05000014


	//   ....[22]....
        /*0084*/ 	.word	0x05000014


	//   ....[23]....
        /*0088*/ 	.word	0x05000014


	//   ....[24]....
        /*008c*/ 	.word	0x05000014


	//   ....[25]....
        /*0090*/ 	.word	0x05000014


	//   ....[26]....
        /*0094*/ 	.word	0x05000014


	//   ....[27]....
        /*0098*/ 	.word	0x05000014


	//   ....[28]....
        /*009c*/ 	.word	0x05000014


	//   ....[29]....
        /*00a0*/ 	.word	0x05000014


	//----- nvinfo : EIATTR_COOP_GROUP_INSTR_OFFSETS
	.align		4
.L_2609:
        /*00a4*/ 	.byte	0x04, 0x28
        /*00a6*/ 	.short	(.L_2611 - .L_2610)


	//   ....[0]....
.L_2610:
        /*00a8*/ 	.word	0x00000ab0


	//   ....[1]....
        /*00ac*/ 	.word	0x00000ac0


	//   ....[2]....
        /*00b0*/ 	.word	0x00000ad0


	//   ....[3]....
        /*00b4*/ 	.word	0x00000b00


	//   ....[4]....
        /*00b8*/ 	.word	0x00000b20


	//   ....[5]....
        /*00bc*/ 	.word	0x00000b30


	//   ....[6]....
        /*00c0*/ 	.word	0x00000b60


	//   ....[7]....
        /*00c4*/ 	.word	0x00000b80


	//   ....[8]....
        /*00c8*/ 	.word	0x00000b90


	//   ....[9]....
        /*00cc*/ 	.word	0x00000bc0


	//   ....[10]....
        /*00d0*/ 	.word	0x00000be0


	//   ....[11]....
        /*00d4*/ 	.word	0x00000bf0


	//   ....[12]....
        /*00d8*/ 	.word	0x00000c20


	//   ....[13]....
        /*00dc*/ 	.word	0x00000c40


	//   ....[14]....
        /*00e0*/ 	.word	0x00000c50


	//   ....[15]....
        /*00e4*/ 	.word	0x00000ee0


	//   ....[16]....
        /*00e8*/ 	.word	0x00000f50


	//   ....[17]....
        /*00ec*/ 	.word	0x00000fc0


	//   ....[18]....
        /*00f0*/ 	.word	0x00001030


	//   ....[19]....
        /*00f4*/ 	.word	0x000010a0


	//   ....[20]....
        /*00f8*/ 	.word	0x00001100


	//   ....[21]....
        /*00fc*/ 	.word	0x00001170


	//   ....[22]....
        /*0100*/ 	.word	0x000011e0


	//   ....[23]....
        /*0104*/ 	.word	0x00001250


	//   ....[24]....
        /*0108*/ 	.word	0x000012c0


	//   ....[25]....
        /*010c*/ 	.word	0x00001320


	//   ....[26]....
        /*0110*/ 	.word	0x00001390


	//   ....[27]....
        /*0114*/ 	.word	0x00001400


	//   ....[28]....
        /*0118*/ 	.word	0x00001470


	//   ....[29]....
        /*011c*/ 	.word	0x000014e0


	//----- nvinfo : EIATTR_EXIT_INSTR_OFFSETS
	.align		4
.L_2611:
        /*0120*/ 	.byte	0x04, 0x1c
        /*0122*/ 	.short	(.L_2613 - .L_2612)


	//   ....[0]....
.L_2612:
        /*0124*/ 	.word	0x00000070


	//   ....[1]....
        /*0128*/ 	.word	0x00000e80


	//----- nvinfo : EIATTR_MAX_THREADS
	.align		4
.L_2613:
        /*012c*/ 	.byte	0x04, 0x05
        /*012e*/ 	.short	(.L_2615 - .L_2614)
.L_2614:
        /*0130*/ 	.word	0x00000400
        /*0134*/ 	.word	0x00000001
        /*0138*/ 	.word	0x00000001


	//----- nvinfo : EIATTR_CRS_STACK_SIZE
	.align		4
.L_2615:
        /*013c*/ 	.byte	0x04, 0x1e
        /*013e*/ 	.short	(.L_2617 - .L_2616)
.L_2616:
        /*0140*/ 	.word	0x00000000


	//----- nvinfo : EIATTR_CBANK_PARAM_SIZE
	.align		4
.L_2617:
        /*0144*/ 	.byte	0x03, 0x19
        /*0146*/ 	.short	0x0128


	//----- nvinfo : EIATTR_PARAM_CBANK
	.align		4
        /*0148*/ 	.byte	0x04, 0x0a
        /*014a*/ 	.short	(.L_2619 - .L_2618)
	.align		4
.L_2618:
        /*014c*/ 	.word	index@(.nv.constant0._ZN10layer_norm22ln_bwd_finalize_kernelINS_22Kernel_traits_finalizeILj6144E13__nv_bfloat16S2_fS2_fjLb1ELj1024ELj4ENS_18Kernel_traits_baseILj6144ES2_S2_fS2_fjLj1024EEEEELb1ELb1EEEvNS_9BwdParamsE)
        /*0150*/ 	.short	0x0210
        /*0152*/ 	.short	0x0128


	//----- nvinfo : EIATTR_SW_WAR
	.align		4
.L_2619:
        /*0154*/ 	.byte	0x04, 0x36
        /*0156*/ 	.short	(.L_2621 - .L_2620)
.L_2620:
        /*0158*/ 	.word	0x00000008
.L_2621:


//--------------------- .nv.info._ZN10layer_norm13ln_bwd_kernelINS_13Kernel_traitsI13__nv_bfloat16S2_fS2_fjLj6144ELj1ELj1ELj8ELj16ENS_18Kernel_traits_baseILj6144ES2_S2_fS2_fjLj256EEEEELb1ELb1ELb1ELb1EEEvNS_9BwdParamsE --------------------------
	.section	.nv.info._ZN10layer_norm13ln_bwd_kernelINS_13Kernel_traitsI13__nv_bfloat16S2_fS2_fjLj6144ELj1ELj1ELj8ELj16ENS_18Kernel_traits_baseILj6144ES2_S2_fS2_fjLj256EEEEELb1ELb1ELb1ELb1EEEvNS_9BwdParamsE,"",@"SHT_CUDA_INFO"
	.sectionflags	@""
	.align	4


	//----- nvinfo : EIATTR_CUDA_API_VERSION
	.align		4
        /*0000*/ 	.byte	0x04, 0x37
        /*0002*/ 	.short	(.L_2623 - .L_2622)
.L_2622:
        /*0004*/ 	.word	0x00000082


	//----- nvinfo : EIATTR_KPARAM_INFO
	.align		4
.L_2623:
        /*0008*/ 	.byte	0x04, 0x17
        /*000a*/ 	.short	(.L_2625 - .L_2624)
.L_2624:
        /*000c*/ 	.word	0x00000000
        /*0010*/ 	.short	0x0000
        /*0012*/ 	.short	0x0000
        /*0014*/ 	.byte	0x00, 0xf0, 0xa1, 0x04


	//----- nvinfo : EIATTR_SPARSE_MMA_MASK
	.align		4
.L_2625:
        /*0018*/ 	.byte	0x03, 0x50
        /*001a*/ 	.short	0x0000


	//----- nvinfo : EIATTR_MAXREG_COUNT
	.align		4
        /*001c*/ 	.byte	0x03, 0x1b
        /*001e*/ 	.short	0x00ff


	//----- nvinfo : EIATTR_NUM_BARRIERS
	.align		4
        /*0020*/ 	.byte	0x02, 0x4c
        /*0022*/ 	.byte	0x01
	.zero		1


	//----- nvinfo : EIATTR_MERCURY_ISA_VERSION
	.align		4
        /*0024*/ 	.byte	0x03, 0x5f
        /*0026*/ 	.short	0x0101


	//----- nvinfo : EIATTR_COOP_GROUP_MASK_REGIDS
	.align		4
        /*0028*/ 	.byte	0x04, 0x29
        /*002a*/ 	.short	(.L_2627 - .L_2626)


	//   ....[0]....
.L_2626:
        /*002c*/ 	.word	0xffffffff


	//   ....[1]....
        /*0030*/ 	.word	0xffffffff


	//   ....[2]....
        /*0034*/ 	.word	0xffffffff


	//   ....[3]....
        /*0038*/ 	.word	0xffffffff


	//   ....[4]....
        /*003c*/ 	.word	0xffffffff


	//   ....[5]....
        /*0040*/ 	.word	0xffffffff


	//   ....[6]....
        /*0044*/ 	.word	0xffffffff


	//   ....[7]....
        /*0048*/ 	.word	0xffffffff


	//   ....[8]....
        /*004c*/ 	.word	0xffffffff


	//   ....[9]....
        /*0050*/ 	.word	0xffffffff


	//   ....[10]....
        /*0054*/ 	.word	0x0500009e


	//   ....[11]....
        /*0058*/ 	.word	0x0500009e


	//   ....[12]....
        /*005c*/ 	.word	0x0500009e


	//   ....[13]....
        /*0060*/ 	.word	0x0500009e


	//   ....[14]....
        /*0064*/ 	.word	0x0500009e


	//   ....[15]....
        /*0068*/ 	.word	0x0500009e


	//   ....[16]....
        /*006c*/ 	.word	0x0500009e


	//   ....[17]....
        /*0070*/ 	.word	0x0500009e


	//   ....[18]....
        /*0074*/ 	.word	0x0500009e


	//   ....[19]....
        /*0078*/ 	.word	0x0500009e


	//----- nvinfo : EIATTR_COOP_GROUP_INSTR_OFFSETS
	.align		4
.L_2627:
        /*007c*/ 	.byte	0x04, 0x28
        /*007e*/ 	.short	(.L_2629 - .L_2628)


	//   ....[0]....
.L_2628:
        /*0080*/ 	.word	0x00001d30


	//   ....[1]....
        /*0084*/ 	.word	0x00001d40


	//   ....[2]....
        /*0088*/ 	.word	0x00001d70


	//   ....[3]....
        /*008c*/ 	.word	0x00001d80


	//   ....[4]....
        /*0090*/ 	.word	0x00001db0


	//   ....[5]....
        /*0094*/ 	.word	0x00001dc0


	//   ....[6]....
        /*0098*/ 	.word	0x00001df0


	//   ....[7]....
        /*009c*/ 	.word	0x00001e00


	//   ....[8]....
        /*00a0*/ 	.word	0x00001e30


	//   ....[9]....
        /*00a4*/ 	.word	0x00001e40


	//   ....[10]....
        /*00a8*/ 	.word	0x00005440


	//   ....[11]....
        /*00ac*/ 	.word	0x00005490


	//   ....[12]....
        /*00b0*/ 	.word	0x00005500


	//   ....[13]....
        /*00b4*/ 	.word	0x00005560


	//   ....[14]....
        /*00b8*/ 	.word	0x000055d0


	//   ....[15]....
        /*00bc*/ 	.word	0x00005630


	//   ....[16]....
        /*00c0*/ 	.word	0x000056a0


	//   ....[17]....
        /*00c4*/ 	.word	0x00005700


	//   ....[18]....
        /*00c8*/ 	.word	0x00005770


	//   ....[19]....
        /*00cc*/ 	.word	0x000057d0


	//----- nvinfo : EIATTR_EXIT_INSTR_OFFSETS
	.align		4
.L_2629:
        /*00d0*/ 	.byte	0x04, 0x1c
        /*00d2*/ 	.short	(.L_2631 - .L_2630)


	//   ....[0]....
.L_2630:
        /*00d4*/ 	.word	0x000053e0


	//----- nvinfo : EIATTR_MAX_THREADS
	.align		4
.L_2631:
        /*00d8*/ 	.byte	0x04, 0x05
        /*00da*/ 	.short	(.L_2633 - .L_2632)
.L_2632:
        /*00dc*/ 	.word	0x00000100
        /*00e0*/ 	.word	0x00000001
        /*00e4*/ 	.word	0x00000001


	//----- nvinfo : EIATTR_CRS_STACK_SIZE
	.align		4
.L_2633:
        /*00e8*/ 	.byte	0x04, 0x1e
        /*00ea*/ 	.short	(.L_2635 - .L_2634)
.L_2634:
        /*00ec*/ 	.word	0x00000000


	//----- nvinfo : EIATTR_CBANK_PARAM_SIZE
	.align		4
.L_2635:
        /*00f0*/ 	.byte	0x03, 0x19
        /*00f2*/ 	.short	0x0128


	//----- nvinfo : EIATTR_PARAM_CBANK
	.align		4
        /*00f4*/ 	.byte	0x04, 0x0a
        /*00f6*/ 	.short	(.L_2637 - .L_2636)
	.align		4
.L_2636:
        /*00f8*/ 	.word	index@(.nv.constant0._ZN10layer_norm13ln_bwd_kernelINS_13Kernel_traitsI13__nv_bfloat16S2_fS2_fjLj6144ELj1ELj1ELj8ELj16ENS_18Kernel_traits_baseILj6144ES2_S2_fS2_fjLj256EEEEELb1ELb1ELb1ELb1EEEvNS_9BwdParamsE)
        /*00fc*/ 	.short	0x0210
        /*00fe*/ 	.short	0x0128


	//----- nvinfo : EIATTR_SW_WAR
	.align		4
.L_2637:
        /*0100*/ 	.byte	0x04, 0x36
        /*0102*/ 	.short	(.L_2639 - .L_2638)
.L_2638:
        /*0104*/ 	.word	0x00000008
.L_2639:


//--------------------- .nv.info._ZN10layer_norm13ln_bwd_kernelINS_13Kernel_traitsIf13__nv_bfloat16fS2_fjLj6144ELj1ELj1ELj8ELj16ENS_18Kernel_traits_baseILj6144EfS2_fS2_fjLj256EEEEELb0ELb0ELb0ELb0EEEvNS_9BwdParamsE --------------------------
	.section	.nv.info._ZN10layer_norm13ln_bwd_kernelINS_13Kernel_traitsIf13__nv_bfloat16fS2_fjLj6144ELj1ELj1ELj8ELj16ENS_18Kernel_traits_baseILj6144EfS2_fS2_fjLj256EEEEELb0ELb0ELb0ELb0EEEvNS_9BwdParamsE,"",@"SHT_CUDA_INFO"
	.sectionflags	@""
	.align	4


	//----- nvinfo : EIATTR_CUDA_API_VERSION
	.align		4
        /*0000*/ 	.byte	0x04, 0x37
        /*0002*/ 	.short	(.L_2641 - .L_2640)
.L_2640:
        /*0004*/ 	.word	0x00000082


	//----- nvinfo : EIATTR_KPARAM_INFO
	.align		4
.L_2641:
        /*0008*/ 	.byte	0x04, 0x17
        /*000a*/ 	.short	(.L_2643 - .L_2642)
.L_2642:
        /*000c*/ 	.word	0x00000000
        /*0010*/ 	.short	0x0000
        /*0012*/ 	.short	0x0000
        /*0014*/ 	.byte	0x00, 0xf0, 0xa1, 0x04


	//----- nvinfo : EIATTR_SPARSE_MMA_MASK
	.align		4
.L_2643:
        /*0018*/ 	.byte	0x03, 0x50
        /*001a*/ 	.short	0x0000


	//----- nvinfo : EIATTR_MAXREG_COUNT
	.align		4
        /*001c*/ 	.byte	0x03, 0x1b
        /*001e*/ 	.short	0x00ff


	//----- nvinfo : EIATTR_NUM_BARRIERS
	.align		4
        /*0020*/ 	.byte	0x02, 0x4c
        /*0022*/ 	.byte	0x01
	.zero		1


	//----- nvinfo : EIATTR_MERCURY_ISA_VERSION
	.align		4
        /*0024*/ 	.byte	0x03, 0x5f
        /*0026*/ 	.short	0x0101


	//----- nvinfo : EIATTR_COOP_GROUP_MASK_REGIDS
	.align		4
        /*0028*/ 	.byte	0x04, 0x29
        /*002a*/ 	.short	(.L_2645 - .L_2644)


	//   ....[0]....
.L_2644:
        /*002c*/ 	.word	0xffffffff


	//   ....[1]....
        /*0030*/ 	.word	0xffffffff


	//   ....[2]....
        /*0034*/ 	.word	0xffffffff


	//   ....[3]....
        /*0038*/ 	.word	0xffffffff


	//   ....[4]....
        /*003c*/ 	.word	0xffffffff


	//   ....[5]....
        /*0040*/ 	.word	0xffffffff


	//   ....[6]....
        /*0044*/ 	.word	0xffffffff


	//   ....[7]....
        /*0048*/ 	.word	0xffffffff


	//   ....[8]....
        /*004c*/ 	.word	0xffffffff


	//   ....[9]....
        /*0050*/ 	.word	0xffffffff


	//   ....[10]....
        /*0054*/ 	.word	0x05000076


	//   ....[11]....
        /*0058*/ 	.word	0x05000076


	//   ....[12]....
        /*005c*/ 	.word	0x05000076


	//   ....[13]....
        /*0060*/ 	.word	0x05000076


	//   ....[14]....
        /*0064*/ 	.word	0x05000076


	//   ....[15]....
        /*0068*/ 	.word	0x05000076


	//   ....[16]....
        /*006c*/ 	.word	0x05000076


	//   ....[17]....
        /*0070*/ 	.word	0x05000076


	//   ....[18]....
        /*0074*/ 	.word	0x05000076


	//   ....[19]....
        /*0078*/ 	.word	0x05000076


	//----- nvinfo : EIATTR_COOP_GROUP_INSTR_OFFSETS
	.align		4
.L_2645:
        /*007c*/ 	.byte	0x04, 0x28
        /*007e*/ 	.short	(.L_2647 - .L_2646)


	//   ....[0]....
.L_2646:
        /*0080*/ 	.word	0x00001630


	//   ....[1]....
        /*0084*/ 	.word	0x00001640


	//   ....[2]....
        /*0088*/ 	.word	0x00001670


	//   ....[3]....
        /*008c*/ 	.word	0x00001680


	//   ....[4]....
        /*0090*/ 	.word	0x000016b0


	//   ....[5]....
        /*0094*/ 	.word	0x000016c0


	//   ....[6]....
        /*0098*/ 	.word	0x000016f0


	//   ....[7]....
        /*009c*/ 	.word	0x00001700


	//   ....[8]....
        /*00a0*/ 	.word	0x00001730


	//   ....[9]....
        /*00a4*/ 	.word	0x00001740


	//   ....[10]....
        /*00a8*/ 	.word	0x00002910


	//   ....[11]....
        /*00ac*/ 	.word	0x00002960


	//   ....[12]....
        /*00b0*/ 	.word	0x000029d0


	//   ....[13]....
        /*00b4*/ 	.word	0x00002a30


	//   ....[14]....
        /*00b8*/ 	.word	0x00002aa0


	//   ....[15]....
        /*00bc*/ 	.word	0x00002b00


	//   ....[16]....
        /*00c0*/ 	.word	0x00002b70


	//   ....[17]....
        /*00c4*/ 	.word	0x00002bd0


	//   ....[18]....
        /*00c8*/ 	.word	0x00002c40


	//   ....[19]....
        /*00cc*/ 	.word	0x00002ca0


	//----- nvinfo : EIATTR_EXIT_INSTR_OFFSETS
	.align		4
.L_2647:
        /*00d0*/ 	.byte	0x04, 0x1c
        /*00d2*/ 	.short	(.L_2649 - .L_2648)


	//   ....[0]....
.L_2648:
        /*00d4*/ 	.word	0x00002820


	//   ....[1]....
        /*00d8*/ 	.word	0x000028b0


	//----- nvinfo : EIATTR_MAX_THREADS
	.align		4
.L_2649:
        /*00dc*/ 	.byte	0x04, 0x05
        /*00de*/ 	.short	(.L_2651 - .L_2650)
.L_2650:
        /*00e0*/ 	.word	0x00000100
        /*00e4*/ 	.word	0x00000001
        /*00e8*/ 	.word	0x00000001


	//----- nvinfo : EIATTR_CRS_STACK_SIZE
	.align		4
.L_2651:
        /*00ec*/ 	.byte	0x04, 0x1e
        /*00ee*/ 	.short	(.L_2653 - .L_2652)
.L_2652:
        /*00f0*/ 	.word	0x00000000


	//----- nvinfo : EIATTR_CBANK_PARAM_SIZE
	.align		4
.L_2653:
        /*00f4*/ 	.byte	0x03, 0x19
        /*00f6*/ 	.short	0x0128


	//----- nvinfo : EIATTR_PARAM_CBANK
	.align		4
        /*00f8*/ 	.byte	0x04, 0x0a
        /*00fa*/ 	.short	(.L_2655 - .L_2654)
	.align		4
.L_2654:
        /*00fc*/ 	.word	index@(.nv.constant0._ZN10layer_norm13ln_bwd_kernelINS_13Kernel_traitsIf13__nv_bfloat16fS2_fjLj6144ELj1ELj1ELj8ELj16ENS_18Kernel_traits_baseILj6144EfS2_fS2_fjLj256EEEEELb0ELb0ELb0ELb0EEEvNS_9BwdParamsE)
        /*0100*/ 	.short	0x0210
        /*0102*/ 	.short	0x0128


	//----- nvinfo : EIATTR_SW_WAR
	.align		4
.L_2655:
        /*0104*/ 	.byte	0x04, 0x36
        /*0106*/ 	.short	(.L_2657 - .L_2656)
.L_2656:
        /*0108*/ 	.word	0x00000008
.L_2657:


//--------------------- .nv.info._ZN10layer_norm13ln_bwd_kernelINS_13Kernel_traitsIf13__nv_bfloat16fS2_fjLj6144ELj1ELj1ELj8ELj16ENS_18Kernel_traits_baseILj6144EfS2_fS2_fjLj256EEEEELb0ELb0ELb0ELb1EEEvNS_9BwdParamsE --------------------------
	.section	.nv.info._ZN10layer_norm13ln_bwd_kernelINS_13Kernel_traitsIf13__nv_bfloat16fS2_fjLj6144ELj1ELj1ELj8ELj16ENS_18Kernel_traits_baseILj6144EfS2_fS2_fjLj256EEEEELb0ELb0ELb0ELb1EEEvNS_9BwdParamsE,"",@"SHT_CUDA_INFO"
	.sectionflags	@""
	.align	4


	//----- nvinfo : EIATTR_CUDA_API_VERSION
	.align		4
        /*0000*/ 	.byte	0x04, 0x37
        /*0002*/ 	.short	(.L_2659 - .L_2658)
.L_2658:
        /*0004*/ 	.word	0x00000082


	//----- nvinfo : EIATTR_KPARAM_INFO
	.align		4
.L_2659:
        /*0008*/ 	.byte	0x04, 0x17
        /*000a*/ 	.short	(.L_2661 - .L_2660)
.L_2660:
        /*000c*/ 	.word	0x00000000
        /*0010*/ 	.short	0x0000
        /*0012*/ 	.short	0x0000
        /*0014*/ 	.byte	0x00, 0xf0, 0xa1, 0x04


	//----- nvinfo : EIATTR_SPARSE_MMA_MASK
	.align		4
.L_2661:
        /*0018*/ 	.byte	0x03, 0x50
        /*001a*/ 	.short	0x0000


	//----- nvinfo : EIATTR_MAXREG_COUNT
	.align		4
        /*001c*/ 	.byte	0x03, 0x1b
        /*001e*/ 	.short	0x00ff


	//----- nvinfo : EIATTR_NUM_BARRIERS
	.align		4
        /*0020*/ 	.byte	0x02, 0x4c
        /*0022*/ 	.byte	0x01
	.zero		1


	//----- nvinfo : EIATTR_MERCURY_ISA_VERSION
	.align		4
        /*0024*/ 	.byte	0x03, 0x5f
        /*0026*/ 	.short	0x0101


	//----- nvinfo : EIATTR_COOP_GROUP_MASK_REGIDS
	.align		4
        /*0028*/ 	.byte	0x04, 0x29
        /*002a*/ 	.short	(.L_2663 - .L_2662)


	//   ....[0]....
.L_2662:
        /*002c*/ 	.word	0xffffffff


	//   ....[1]....
        /*0030*/ 	.word	0xffffffff


	//   ....[2]....
        /*0034*/ 	.word	0xffffffff


	//   ....[3]....
        /*0038*/ 	.word	0xffffffff


	//   ....[4]....
        /*003c*/ 	.word	0xffffffff


	//   ....[5]....
        /*0040*/ 	.word	0xffffffff


	//   ....[6]....
        /*0044*/ 	.word	0xffffffff


	//   ....[7]....
        /*0048*/ 	.word	0xffffffff


	//   ....[8]....
        /*004c*/ 	.word	0xffffffff


	//   ....[9]....
        /*0050*/ 	.word	0xffffffff


	//   ....[10]....
        /*0054*/ 	.word	0x05000044


	//   ....[11]....
        /*0058*/ 	.word	0x05000044


	//   ....[12]....
        /*005c*/ 	.word	0x05000044


	//   ....[13]....
        /*0060*/ 	.word	0x05000044


	//   ....[14]....
        /*0064*/ 	.word	0x05000044


	//   ....[15]....
        /*0068*/ 	.word	0x05000044


	//   ....[16]....
        /*006c*/ 	.word	0x05000044


	//   ....[17]....
        /*0070*/ 	.word	0x05000044


	//   ....[18]....
        /*0074*/ 	.word	0x05000044


	//   ....[19]....
        /*0078*/ 	.word	0x05000044


	//----- nvinfo : EIATTR_COOP_GROUP_INSTR_OFFSETS
	.align		4
.L_2663:
        /*007c*/ 	.byte	0x04, 0x28
        /*007e*/ 	.short	(.L_2665 - .L_2664)


	//   ....[0]....
.L_2664:
        /*0080*/ 	.word	0x00001570


	//   ....[1]....
        /*0084*/ 	.word	0x00001580


	//   ....[2]....
        /*0088*/ 	.word	0x000015b0


	//   ....[3]....
        /*008c*/ 	.word	0x000015c0


	//   ....[4]....
        /*0090*/ 	.word	0x000015f0


	//   ....[5]....
        /*0094*/ 	.word	0x00001600


	//   ....[6]....
        /*0098*/ 	.word	0x00001630


	//   ....[7]....
        /*009c*/ 	.word	0x00001640


	//   ....[8]....
        /*00a0*/ 	.word	0x00001670


	//   ....[9]....
        /*00a4*/ 	.word	0x00001680


	//   ....[10]....
        /*00a8*/ 	.word	0x000029c0


	//   ....[11]....
        /*00ac*/ 	.word	0x00002a10


	//   ....[12]....
        /*00b0*/ 	.word	0x00002a80


	//   ....[13]....
        /*00b4*/ 	.word	0x00002ae0


	//   ....[14]....
        /*00b8*/ 	.word	0x00002b50


	//   ....[15]....
        /*00bc*/ 	.word	0x00002bb0


	//   ....[16]....
        /*00c0*/ 	.word	0x00002c20


	//   ....[17]....
        /*00c4*/ 	.word	0x00002c80


	//   ....[18]....
        /*00c8*/ 	.word	0x00002cf0


	//   ....[19]....
        /*00cc*/ 	.word	0x00002d50


	//----- nvinfo : EIATTR_EXIT_INSTR_OFFSETS
	.align		4
.L_2665:
        /*00d0*/ 	.byte	0x04, 0x1c
        /*00d2*/ 	.short	(.L_2667 - .L_2666)


	//   ....[0]....
.L_2666:
        /*00d4*/ 	.word	0x00002960


	//----- nvinfo : EIATTR_MAX_THREADS
	.align		4
.L_2667:
        /*00d8*/ 	.byte	0x04, 0x05
        /*00da*/ 	.short	(.L_2669 - .L_2668)
.L_2668:
        /*00dc*/ 	.word	0x00000100
        /*00e0*/ 	.word	0x00000001
        /*00e4*/ 	.word	0x00000001


	//----- nvinfo : EIATTR_CRS_STACK_SIZE
	.align		4
.L_2669:
        /*00e8*/ 	.byte	0x04, 0x1e
        /*00ea*/ 	.short	(.L_2671 - .L_2670)
.L_2670:
        /*00ec*/ 	.word	0x00000000


	//----- nvinfo : EIATTR_CBANK_PARAM_SIZE
	.align		4
.L_2671:
        /*00f0*/ 	.byte	0x03, 0x19
        /*00f2*/ 	.short	0x0128


	//----- nvinfo : EIATTR_PARAM_CBANK
	.align		4
        /*00f4*/ 	.byte	0x04, 0x0a
        /*00f6*/ 	.short	(.L_2673 - .L_2672)
	.align		4
.L_2672:
        /*00f8*/ 	.word	index@(.nv.constant0._ZN10layer_norm13ln_bwd_kernelINS_13Kernel_traitsIf13__nv_bfloat16fS2_fjLj6144ELj1ELj1ELj8ELj16ENS_18Kernel_traits_baseILj6144EfS2_fS2_fjLj256EEEEELb0ELb0ELb0ELb1EEEvNS_9BwdParamsE)
        /*00fc*/ 	.short	0x0210
        /*00fe*/ 	.short	0x0128


	//----- nvinfo : EIATTR_SW_WAR
	.align		4
.L_2673:
        /*0100*/ 	.byte	0x04, 0x36
        /*0102*/ 	.short	(.L_2675 - .L_2674)
.L_2674:
        /*0104*/ 	.word	0x00000008
.L_2675:


//--------------------- .nv.info._ZN10layer_norm13ln_bwd_kernelINS_13Kernel_traitsIf13__nv_bfloat16fS2_fjLj6144ELj1ELj1ELj8ELj16ENS_18Kernel_traits_baseILj6144EfS2_fS2_fjLj256EEEEELb0ELb0ELb1ELb0EEEvNS_9BwdParamsE --------------------------
	.section	.nv.info._ZN10layer_norm13ln_bwd_kernelINS_13Kernel_traitsIf13__nv_bfloat16fS2_fjLj6144ELj1ELj1ELj8ELj16ENS_18Kernel_traits_baseILj6144EfS2_fS2_fjLj256EEEEELb0ELb0ELb1ELb0EEEvNS_9BwdParamsE,"",@"SHT_CUDA_INFO"
	.sectionflags	@""
	.align	4


	//----- nvinfo : EIATTR_CUDA_API_VERSION
	.align		4
        /*0000*/ 	.byte	0x04, 0x37
        /*0002*/ 	.short	(.L_2677 - .L_2676)
.L_2676:
        /*0004*/ 	.word	0x00000082


	//----- nvinfo : EIATTR_KPARAM_INFO
	.align		4
.L_2677:
        /*0008*/ 	.byte	0x04, 0x17
        /*000a*/ 	.short	(.L_2679 - .L_2678)
.L_2678:
        /*000c*/ 	.word	0x00000000
        /*0010*/ 	.short	0x0000
        /*0012*/ 	.short	0x0000
        /*0014*/ 	.byte	0x00, 0xf0, 0xa1, 0x04


	//----- nvinfo : EIATTR_SPARSE_MMA_MASK
	.align		4
.L_2679:
        /*0018*/ 	.byte	0x03, 0x50
        /*001a*/ 	.short	0x0000


	//----- nvinfo : EIATTR_MAXREG_COUNT
	.align		4
        /*001c*/ 	.byte	0x03, 0x1b
        /*001e*/ 	.short	0x00ff


	//----- nvinfo : EIATTR_NUM_BARRIERS
	.align		4
        /*0020*/ 	.byte	0x02, 0x4c
        /*0022*/ 	.byte	0x01
	.zero		1


	//----- nvinfo : EIATTR_MERCURY_ISA_VERSION
	.align		4
        /*0024*/ 	.byte	0x03, 0x5f
        /*0026*/ 	.short	0x0101


	//----- nvinfo : EIATTR_COOP_GROUP_MASK_REGIDS
	.align		4
        /*0028*/ 	.byte	0x04, 0x29
        /*002a*/ 	.short	(.L_2681 - .L_2680)


	//   ....[0]....
.L_2680:
        /*002c*/ 	.word	0xffffffff


	//   ....[1]....
        /*0030*/ 	.word	0xffffffff


	//   ....[2]....
        /*0034*/ 	.word	0xffffffff


	//   ....[3]....
        /*0038*/ 	.word	0xffffffff


	//   ....[4]....
        /*003c*/ 	.word	0xffffffff


	//   ....[5]....
        /*0040*/ 	.word	0xffffffff


	//   ....[6]....
        /*0044*/ 	.word	0xffffffff


	//   ....[7]....
        /*0048*/ 	.word	0xffffffff


	//   ....[8]....
        /*004c*/ 	.word	0xffffffff


	//   ....[9]....
        /*0050*/ 	.word	0xffffffff


	//   ....[10]....
        /*0054*/ 	.word	0x0500007a


	//   ....[11]....
        /*0058*/ 	.word	0x0500007a


	//   ....[12]....
        /*005c*/ 	.word	0x0500007a


	//   ....[13]....
        /*0060*/ 	.word	0x0500007a


	//   ....[14]....
        /*0064*/ 	.word	0x0500007a


	//   ....[15]....
        /*0068*/ 	.word	0x0500007a


	//   ....[16]....
        /*006c*/ 	.word	0x0500007a


	//   ....[17]....
        /*0070*/ 	.word	0x0500007a


	//   ....[18]....
        /*0074*/ 	.word	0x0500007a


	//   ....[19]....
        /*0078*/ 	.word	0x0500007a


	//----- nvinfo : EIATTR_COOP_GROUP_INSTR_OFFSETS
	.align		4
.L_2681:
        /*007c*/ 	.byte	0x04, 0x28
        /*007e*/ 	.short	(.L_2683 - .L_2682)


	//   ....[0]....
.L_2682:
        /*0080*/ 	.word	0x00001870


	//   ....[1]....
        /*0084*/ 	.word	0x00001880


	//   ....[2]....
        /*0088*/ 	.word	0x000018b0


	//   ....[3]....
        /*008c*/ 	.word	0x000018c0


	//   ....[4]....
        /*0090*/ 	.word	0x000018f0


	//   ....[5]....
        /*0094*/ 	.word	0x00001900


	//   ....[6]....
        /*0098*/ 	.word	0x00001930


	//   ....[7]....
        /*009c*/ 	.word	0x00001940


	//   ....[8]....
        /*00a0*/ 	.word	0x00001970


	//   ....[9]....
        /*00a4*/ 	.word	0x00001980


	//   ....[10]....
        /*00a8*/ 	.word	0x00003c80


	//   ....[11]....
        /*00ac*/ 	.word	0x00003cd0


	//   ....[12]....
        /*00b0*/ 	.word	0x00003d40


	//   ....[13]....
        /*00b4*/ 	.word	0x00003da0


	//   ....[14]....
        /*00b8*/ 	.word	0x00003e10


	//   ....[15]....
        /*00bc*/ 	.word	0x00003e70


	//   ....[16]....
        /*00c0*/ 	.word	0x00003ee0


	//   ....[17]....
        /*00c4*/ 	.word	0x00003f40


	//   ....[18]....
        /*00c8*/ 	.word	0x00003fb0


	//   ....[19]....
        /*00cc*/ 	.word	0x00004010


	//----- nvinfo : EIATTR_EXIT_INSTR_OFFSETS
	.align		4
.L_2683:
        /*00d0*/ 	.byte	0x04, 0x1c
        /*00d2*/ 	.short	(.L_2685 - .L_2684)


	//   ....[0]....
.L_2684:
        /*00d4*/ 	.word	0x00003b90


	//   ....[1]....
        /*00d8*/ 	.word	0x00003c20


	//----- nvinfo : EIATTR_MAX_THREADS
	.align		4
.L_2685:
        /*00dc*/ 	.byte	0x04, 0x05
        /*00de*/ 	.short	(.L_2687 - .L_2686)
.L_2686:
        /*00e0*/ 	.word	0x00000100
        /*00e4*/ 	.word	0x00000001
        /*00e8*/ 	.word	0x00000001


	//----- nvinfo : EIATTR_CRS_STACK_SIZE
	.align		4
.L_2687:
        /*00ec*/ 	.byte	0x04, 0x1e
        /*00ee*/ 	.short	(.L_2689 - .L_2688)
.L_2688:
        /*00f0*/ 	.word	0x00000000


	//----- nvinfo : EIATTR_CBANK_PARAM_SIZE
	.align		4
.L_2689:
        /*00f4*/ 	.byte	0x03, 0x19
        /*00f6*/ 	.short	0x0128


	//----- nvinfo : EIATTR_PARAM_CBANK
	.align		4
        /*00f8*/ 	.byte	0x04, 0x0a
        /*00fa*/ 	.short	(.L_2691 - .L_2690)
	.align		4
.L_2690:
        /*00fc*/ 	.word	index@(.nv.constant0._ZN10layer_norm13ln_bwd_kernelINS_13Kernel_traitsIf13__nv_bfloat16fS2_fjLj6144ELj1ELj1ELj8ELj16ENS_18Kernel_traits_baseILj6144EfS2_fS2_fjLj256EEEEELb0ELb0ELb1ELb0EEEvNS_9BwdParamsE)
        /*0100*/ 	.short	0x0210
        /*0102*/ 	.short	0x0128


	//----- nvinfo : EIATTR_SW_WAR
	.align		4
.L_2691:
        /*0104*/ 	.byte	0x04, 0x36
        /*0106*/ 	.short	(.L_2693 - .L_2692)
.L_2692:
        /*0108*/ 	.word	0x00000008
.L_2693:


//--------------------- .nv.info._ZN10layer_norm13ln_bwd_kernelINS_13Kernel_traitsIf13__nv_bfloat16fS2_fjLj6144ELj1ELj1ELj8ELj16ENS_18Kernel_traits_baseILj6144EfS2_fS2_fjLj256EEEEELb0ELb0ELb1ELb1EEEvNS_9BwdParamsE --------------------------
	.section	.nv.info._ZN10layer_norm13ln_bwd_kernelINS_13Kernel_traitsIf13__nv_bfloat16fS2_fjLj6144ELj1ELj1ELj8ELj16ENS_18Kernel_traits_baseILj6144EfS2_fS2_fjLj256EEEEELb0ELb0ELb1ELb1EEEvNS_9BwdParamsE,"",@"SHT_CUDA_INFO"
	.sectionflags	@""
	.align	4


	//----- nvinfo : EIATTR_CUDA_API_VERSION
	.align		4
        /*0000*/ 	.byte	0x04, 0x37
        /*0002*/ 	.short	(.L_2695 - .L_2694)
.L_2694:
        /*0004*/ 	.word	0x00000082


	//----- nvinfo : EIATTR_KPARAM_INFO
	.align		4
.L_2695:
        /*0008*/ 	.byte	0x04, 0x17
        /*000a*/ 	.short	(.L_2697 - .L_2696)
.L_2696:
        /*000c*/ 	.word	0x00000000
        /*0010*/ 	.short	0x0000
        /*0012*/ 	.short	0x0000
        /*0014*/ 	.byte	0x00, 0xf0, 0xa1, 0x04


	//----- nvinfo : EIATTR_SPARSE_MMA_MASK
	.align		4
.L_2697:
        /*0018*/ 	.byte	0x03, 0x50
        /*001a*/ 	.short	0x0000


	//----- nvinfo : EIATTR_MAXREG_COUNT
	.align		4
        /*001c*/ 	.byte	0x03, 0x1b
        /*001e*/ 	.short	0x00ff


	//----- nvinfo : EIATTR_NUM_BARRIERS
	.align		4
        /*0020*/ 	.byte	0x02, 0x4c
        /*0022*/ 	.byte	0x01
	.zero		1


	//----- nvinfo : EIATTR_MERCURY_ISA_VERSION
	.align		4
        /*0024*/ 	.byte	0x03, 0x5f
        /*0026*/ 	.short	0x0101


	//----- nvinfo : EIATTR_COOP_GROUP_MASK_REGIDS
	.align		4
        /*0028*/ 	.byte	0x04, 0x29
        /*002a*/ 	.short	(.L_2699 - .L_2698)


	//   ....[0]....
.L_2698:
        /*002c*/ 	.word	0xffffffff


	//   ....[1]....
        /*0030*/ 	.word	0xffffffff


	//   ....[2]....
        /*0034*/ 	.word	0xffffffff


	//   ....[3]....
        /*0038*/ 	.word	0xffffffff


	//   ....[4]....
        /*003c*/ 	.word	0xffffffff


	//   ....[5]....
        /*0040*/ 	.word	0xffffffff


	//   ....[6]....
        /*0044*/ 	.word	0xffffffff


	//   ....[7]....
        /*0048*/ 	.word	0xffffffff


	//   ....[8]....
        /*004c*/ 	.word	0xffffffff


	//   ....[9]....
        /*0050*/ 	.word	0xffffffff


	//   ....[10]....
        /*0054*/ 	.word	0x0500007a


	//   ....[11]....
        /*0058*/ 	.word	0x0500007a


	//   ....[12]....
        /*005c*/ 	.word	0x0500007a


	//   ....[13]....
        /*0060*/ 	.word	0x0500007a


	//   ....[14]....
        /*0064*/ 	.word	0x0500007a


	//   ....[15]....
        /*0068*/ 	.word	0x0500007a


	//   ....[16]....
        /*006c*/ 	.word	0x0500007a


	//   ....[17]....
        /*0070*/ 	.word	0x0500007a


	//   ....[18]....
        /*0074*/ 	.word	0x0500007a


	//   ....[19]....
        /*0078*/ 	.word	0x0500007a


	//----- nvinfo : EIATTR_COOP_GROUP_INSTR_OFFSETS
	.align		4
.L_2699:
        /*007c*/ 	.byte	0x04, 0x28
        /*007e*/ 	.short	(.L_2701 - .L_2700)


	//   ....[0]....
.L_2700:
        /*0080*/ 	.word	0x000016d0


	//   ....[1]....
        /*0084*/ 	.word	0x000016e0


	//   ....[2]....
        /*0088*/ 	.word	0x00001710


	//   ....[3]....
        /*008c*/ 	.word	0x00001720


	//   ....[4]....
        /*0090*/ 	.word	0x00001750


	//   ....[5]....
        /*0094*/ 	.word	0x00001760


	//   ....[6]....
        /*0098*/ 	.word	0x00001790


	//   ....[7]....
        /*009c*/ 	.word	0x000017a0


	//   ....[8]....
        /*00a0*/ 	.word	0x000017d0


	//   ....[9]....
        /*00a4*/ 	.word	0x000017e0


	//   ....[10]....
        /*00a8*/ 	.word	0x000037d0


	//   ....[11]....
        /*00ac*/ 	.word	0x00003820


	//   ....[12]....
        /*00b0*/ 	.word	0x00003890


	//   ....[13]....
        /*00b4*/ 	.word	0x000038f0


	//   ....[14]....
        /*00b8*/ 	.word	0x00003960


	//   ....[15]....
        /*00bc*/ 	.word	0x000039c0


	//   ....[16]....
        /*00c0*/ 	.word	0x00003a30


	//   ....[17]....
        /*00c4*/ 	.word	0x00003a90


	//   ....[18]....
        /*00c8*/ 	.word	0x00003b00


	//   ....[19]....
        /*00cc*/ 	.word	0x00003b60


	//----- nvinfo : EIATTR_EXIT_INSTR_OFFSETS
	.align		4
.L_2701:
        /*00d0*/ 	.byte	0x04, 0x1c
        /*00d2*/ 	.short	(.L_2703 - .L_2702)


	//   ....[0]....
.L_2702:
        /*00d4*/ 	.word	0x00003770


	//----- nvinfo : EIATTR_MAX_THREADS
	.align		4
.L_2703:
        /*00d8*/ 	.byte	0x04, 0x05
        /*00da*/ 	.short	(.L_2705 - .L_2704)
.L_2704:
        /*00dc*/ 	.word	0x00000100
        /*00e0*/ 	.word	0x00000001
        /*00e4*/ 	.word	0x00000001


	//----- nvinfo : EIATTR_CRS_STACK_SIZE
	.align		4
.L_2705:
        /*00e8*/ 	.byte	0x04, 0x1e
        /*00ea*/ 	.short	(.L_2707 - .L_2706)
.L_2706:
        /*00ec*/ 	.word	0x00000000


	//----- nvinfo : EIATTR_CBANK_PARAM_SIZE
	.align		4
.L_2707:
        /*00f0*/ 	.byte	0x03, 0x19
        /*00f2*/ 	.short	0x0128


	//----- nvinfo : EIATTR_PARAM_CBANK
	.align		4
        /*00f4*/ 	.byte	0x04, 0x0a
        /*00f6*/ 	.short	(.L_2709 - .L_2708)
	.align		4
.L_2708:
        /*00f8*/ 	.word	index@(.nv.constant0._ZN10layer_norm13ln_bwd_kernelINS_13Kernel_traitsIf13__nv_bfloat16fS2_fjLj6144ELj1ELj1ELj8ELj16ENS_18Kernel_traits_baseILj6144EfS2_fS2_fjLj256EEEEELb0ELb0ELb1ELb1EEEvNS_9BwdParamsE)
        /*00fc*/ 	.short	0x0210
        /*00fe*/ 	.short	0x0128


	//----- nvinfo : EIATTR_SW_WAR
	.align		4
.L_2709:
        /*0100*/ 	.byte	0x04, 0x36
        /*0102*/ 	.short	(.L_2711 - .L_2710)
.L_2710:
        /*0104*/ 	.word	0x00000008
.L_2711:


//--------------------- .nv.info._ZN10layer_norm13ln_bwd_kernelINS_13Kernel_traitsIf13__nv_bfloat16fS2_fjLj6144ELj1ELj1ELj8ELj16ENS_18Kernel_traits_baseILj6144EfS2_fS2_fjLj256EEEEELb0ELb1ELb0ELb0EEEvNS_9BwdParamsE --------------------------
	.section	.nv.info._ZN10layer_norm13ln_bwd_kernelINS_13Kernel_traitsIf13__nv_bfloat16fS2_fjLj6144ELj1ELj1ELj8ELj16ENS_18Kernel_traits_baseILj6144EfS2_fS2_fjLj256EEEEELb0ELb1ELb0ELb0EEEvNS_9BwdParamsE,"",@"SHT_CUDA_INFO"
	.sectionflags	@""
	.align	4


	//----- nvinfo : EIATTR_CUDA_API_VERSION
	.align		4
        /*0000*/ 	.byte	0x04, 0x37
        /*0002*/ 	.short	(.L_2713 - .L_2712)
.L_2712:
        /*0004*/ 	.word	0x00000082


	//----- nvinfo : EIATTR_KPARAM_INFO
	.align		4
.L_2713:
        /*0008*/ 	.byte	0x04, 0x17
        /*000a*/ 	.short	(.L_2715 - .L_2714)
.L_2714:
        /*000c*/ 	.word	0x00000000
        /*0010*/ 	.short	0x0000
        /*0012*/ 	.short	0x0000
        /*0014*/ 	.byte	0x00, 0xf0, 0xa1, 0x04


	//----- nvinfo : EIATTR_SPARSE_MMA_MASK
	.align		4
.L_2715:
        /*0018*/ 	.byte	0x03, 0x50
        /*001a*/ 	.short	0x0000


	//----- nvinfo : EIATTR_MAXREG_COUNT
	.align		4
        /*001c*/ 	.byte	0x03, 0x1b
        /*001e*/ 	.short	0x00ff


	//----- nvinfo : EIATTR_NUM_BARRIERS
	.align		4
        /*0020*/ 	.byte	0x02, 0x4c
        /*0022*/ 	.byte	0x01
	.zero		1


	//----- nvinfo : EIATTR_MERCURY_ISA_VERSION
	.align		4
        /*0024*/ 	.byte	0x03, 0x5f
        /*0026*/ 	.short	0x0101


	//----- nvinfo : EIATTR_COOP_GROUP_MASK_REGIDS
	.align		4
        /*0028*/ 	.byte	0x04, 0x29
        /*002a*/ 	.short	(.L_2717 - .L_2716)


	//   ....[0]....
.L_2716:
        /*002c*/ 	.word	0xffffffff


	//   ....[1]....
        /*0030*/ 	.word	0xffffffff


	//   ....[2]....
        /*0034*/ 	.word	0xffffffff


	//   ....[3]....
        /*0038*/ 	.word	0xffffffff


	//   ....[4]....
        /*003c*/ 	.word	0xffffffff


	//   ....[5]....
        /*0040*/ 	.word	0xffffffff


	//   ....[6]....
        /*0044*/ 	.word	0xffffffff


	//   ....[7]....
        /*0048*/ 	.word	0xffffffff


	//   ....[8]....
        /*004c*/ 	.word	0xffffffff


	//   ....[9]....
        /*0050*/ 	.word	0xffffffff


	//   ....[10]....
        /*0054*/ 	.word	0x050000ba


	//   ....[11]....
        /*0058*/ 	.word	0x050000ba


	//   ....[12]....
        /*005c*/ 	.word	0x050000ba


	//   ....[13]....
        /*0060*/ 	.word	0x050000ba


	//   ....[14]....
        /*0064*/ 	.word	0x050000ba


	//   ....[15]....
        /*0068*/ 	.word	0x050000ba


	//   ....[16]....
        /*006c*/ 	.word	0x050000ba


	//   ....[17]....
        /*0070*/ 	.word	0x050000ba


	//   ....[18]....
        /*0074*/ 	.word	0x050000ba


	//   ....[19]....
        /*0078*/ 	.word	0x050000ba


	//----- nvinfo : EIATTR_COOP_GROUP_INSTR_OFFSETS
	.align		4
.L_2717:
        /*007c*/ 	.byte	0x04, 0x28
        /*007e*/ 	.short	(.L_2719 - .L_2718)


	//   ....[0]....
.L_2718:
        /*0080*/ 	.word	0x000017b0


	//   ....[1]....
        /*0084*/ 	.word	0x000017c0


	//   ....[2]....
        /*0088*/ 	.word	0x000017f0


	//   ....[3]....
        /*008c*/ 	.word	0x00001800


	//   ....[4]....
        /*0090*/ 	.word	0x00001830


	//   ....[5]....
        /*0094*/ 	.word	0x00001840


	//   ....[6]....
        /*0098*/ 	.word	0x00001870


	//   ....[7]....
        /*009c*/ 	.word	0x00001880


	//   ....[8]....
        /*00a0*/ 	.word	0x000018b0


	//   ....[9]....
        /*00a4*/ 	.word	0x000018c0


	//   ....[10]....
        /*00a8*/ 	.word	0x00003180


	//   ....[11]....
        /*00ac*/ 	.word	0x000031d0


	//   ....[12]....
        /*00b0*/ 	.word	0x00003240


	//   ....[13]....
        /*00b4*/ 	.word	0x000032a0


	//   ....[14]....
        /*00b8*/ 	.word	0x00003310


	//   ....[15]....
        /*00bc*/ 	.word	0x00003370


	//   ....[16]....
        /*00c0*/ 	.word	0x000033e0


	//   ....[17]....
        /*00c4*/ 	.word	0x00003440


	//   ....[18]....
        /*00c8*/ 	.word	0x000034b0


	//   ....[19]....
        /*00cc*/ 	.word	0x00003510


	//----- nvinfo : EIATTR_EXIT_INSTR_OFFSETS
	.align		4
.L_2719:
        /*00d0*/ 	.byte	0x04, 0x1c
        /*00d2*/ 	.short	(.L_2721 - .L_2720)


	//   ....[0]....
.L_2720:
        /*00d4*/ 	.word	0x00003050


	//   ....[1]....
        /*00d8*/ 	.word	0x00003120


	//----- nvinfo : EIATTR_MAX_THREADS
	.align		4
.L_2721:
        /*00dc*/ 	.byte	0x04, 0x05
        /*00de*/ 	.short	(.L_2723 - .L_2722)
.L_2722:
        /*00e0*/ 	.word	0x00000100
        /*00e4*/ 	.word	0x00000001
        /*00e8*/ 	.word	0x00000001


	//----- nvinfo : EIATTR_CRS_STACK_SIZE
	.align		4
.L_2723:
        /*00ec*/ 	.byte	0x04, 0x1e
        /*00ee*/ 	.short	(.L_2725 - .L_2724)
.L_2724:
        /*00f0*/ 	.word	0x00000000


	//----- nvinfo : EIATTR_CBANK_PARAM_SIZE
	.align		4
.L_2725:
        /*00f4*/ 	.byte	0x03, 0x19
        /*00f6*/ 	.short	0x0128


	//----- nvinfo : EIATTR_PARAM_CBANK
	.align		4
        /*00f8*/ 	.byte	0x04, 0x0a
        /*00fa*/ 	.short	(.L_2727 - .L_2726)
	.align		4
.L_2726:
        /*00fc*/ 	.word	index@(.nv.constant0._ZN10layer_norm13ln_bwd_kernelINS_13Kernel_traitsIf13__nv_bfloat16fS2_fjLj6144ELj1ELj1ELj8ELj16ENS_18Kernel_traits_baseILj6144EfS2_fS2_fjLj256EEEEELb0ELb1ELb0ELb0EEEvNS_9BwdParamsE)
        /*0100*/ 	.short	0x0210
        /*0102*/ 	.short	0x0128


	//----- nvinfo : EIATTR_SW_WAR
	.align		4
.L_2727:
        /*0104*/ 	.byte	0x04, 0x36
        /*0106*/ 	.short	(.L_2729 - .L_2728)
.L_2728:
        /*0108*/ 	.word	0x00000008
.L_2729:


//--------------------- .nv.info._ZN10layer_norm13ln_bwd_kernelINS_13Kernel_traitsIf13__nv_bfloat16fS2_fjLj6144ELj1ELj1ELj8ELj16ENS_18Kernel_traits_baseILj6144EfS2_fS2_fjLj256EEEEELb0ELb1ELb0ELb1EEEvNS_9BwdParamsE --------------------------
	.section	.nv.info._ZN10layer_norm13ln_bwd_kernelINS_13Kernel_traitsIf13__nv_bfloat16fS2_fjLj6144ELj1ELj1ELj8ELj16ENS_18Kernel_traits_baseILj6144EfS2_fS2_fjLj256EEEEELb0ELb1ELb0ELb1EEEvNS_9BwdParamsE,"",@"SHT_CUDA_INFO"
	.sectionflags	@""
	.align	4


	//----- nvinfo : EIATTR_CUDA_API_VERSION
	.align		4
        /*0000*/ 	.byte	0x04, 0x37
        /*0002*/ 	.short	(.L_2731 - .L_2730)
.L_2730:
        /*0004*/ 	.word	0x00000082


	//----- nvinfo : EIATTR_KPARAM_INFO
	.align		4
.L_2731:
        /*0008*/ 	.byte	0x04, 0x17
        /*000a*/ 	.short	(.L_2733 - .L_2732)
.L_2732:
        /*000c*/ 	.word	0x00000000
        /*0010*/ 	.short	0x0000
        /*0012*/ 	.short	0x0000
        /*0014*/ 	.byte	0x00, 0xf0, 0xa1, 0x04


	//----- nvinfo : EIATTR_SPARSE_MMA_MASK
	.align		4
.L_2733:
        /*0018*/ 	.byte	0x03, 0x50
        /*001a*/ 	.short	0x0000


	//----- nvinfo : EIATTR_MAXREG_COUNT
	.align		4
        /*001c*/ 	.byte	0x03, 0x1b
        /*001e*/ 	.short	0x00ff


	//----- nvinfo : EIATTR_NUM_BARRIERS
	.align		4
        /*0020*/ 	.byte	0x02, 0x4c
        /*0022*/ 	.byte	0x01
	.zero		1


	//----- nvinfo : EIATTR_MERCURY_ISA_VERSION
	.align		4
        /*0024*/ 	.byte	0x03, 0x5f
        /*0026*/ 	.short	0x0101


	//----- nvinfo : EIATTR_COOP_GROUP_MASK_REGIDS
	.align		4
        /*0028*/ 	.byte	0x04, 0x29
        /*002a*/ 	.short	(.L_2735 - .L_2734)


	//   ....[0]....
.L_2734:
        /*002c*/ 	.word	0xffffffff


	//   ....[1]....
        /*0030*/ 	.word	0xffffffff


	//   ....[2]....
        /*0034*/ 	.word	0xffffffff


	//   ....[3]....
        /*0038*/ 	.word	0xffffffff


	//   ....[4]....
        /*003c*/ 	.word	0xffffffff


	//   ....[5]....
        /*0040*/ 	.word	0xffffffff


	//   ....[6]....
        /*0044*/ 	.word	0xffffffff


	//   ....[7]....
        /*0048*/ 	.word	0xffffffff


	//   ....[8]....
        /*004c*/ 	.word	0xffffffff


	//   ....[9]....
        /*0050*/ 	.word	0xffffffff


	//   ....[10]....
        /*0054*/ 	.word	0x0500007c


	//   ....[11]....
        /*0058*/ 	.word	0x0500007c


	//   ....[12]....
        /*005c*/ 	.word	0x0500007c


	//   ....[13]....
        /*0060*/ 	.word	0x0500007c


	//   ....[14]....
        /*0064*/ 	.word	0x0500007c


	//   ....[15]....
        /*0068*/ 	.word	0x0500007c


	//   ....[16]....
        /*006c*/ 	.word	0x0500007c


	//   ....[17]....
        /*0070*/ 	.word	0x0500007c


	//   ....[18]....
        /*0074*/ 	.word	0x0500007c


	//   ....[19]....
        /*0078*/ 	.word	0x0500007c


	//----- nvinfo : EIATTR_COOP_GROUP_INSTR_OFFSETS
	.align		4
.L_2735:
        /*007c*/ 	.byte	0x04, 0x28
        /*007e*/ 	.short	(.L_2737 - .L_2736)


	//   ....[0]....
.L_2736:
        /*0080*/ 	.word	0x00001750


	//   ....[1]....
        /*0084*/ 	.word	0x00001760


	//   ....[2]....
        /*0088*/ 	.word	0x00001790


	//   ....[3]....
        /*008c*/ 	.word	0x000017a0


	//   ....[4]....
        /*0090*/ 	.word	0x000017d0


	//   ....[5]....
        /*0094*/ 	.word	0x000017e0


	//   ....[6]....
        /*0098*/ 	.word	0x00001810


	//   ....[7]....
        /*009c*/ 	.word	0x00001820


	//   ....[8]....
        /*00a0*/ 	.word	0x00001850


	//   ....[9]....
        /*00a4*/ 	.word	0x00001860


	//   ....[10]....
        /*00a8*/ 	.word	0x00003200


	//   ....[11]....
        /*00ac*/ 	.word	0x00003250


	//   ....[12]....
        /*00b0*/ 	.word	0x000032c0


	//   ....[13]....
        /*00b4*/ 	.word	0x00003320


	//   ....[14]....
        /*00b8*/ 	.word	0x00003390


	//   ....[15]....
        /*00bc*/ 	.word	0x000033f0


	//   ....[16]....
        /*00c0*/ 	.word	0x00003460


	//   ....[17]....
        /*00c4*/ 	.word	0x000034c0


	//   ....[18]....
        /*00c8*/ 	.word	0x00003530


	//   ....[19]....
        /*00cc*/ 	.word	0x00003590


	//----- nvinfo : EIATTR_EXIT_INSTR_OFFSETS
	.align		4
.L_2737:
        /*00d0*/ 	.byte	0x04, 0x1c
        /*00d2*/ 	.short	(.L_2739 - .L_2738)


	//   ....[0]....
.L_2738:
        /*00d4*/ 	.word	0x000031a0


	//----- nvinfo : EIATTR_MAX_THREADS
	.align		4
.L_2739:
        /*00d8*/ 	.byte	0x04, 0x05
        /*00da*/ 	.short	(.L_2741 - .L_2740)
.L_2740:
        /*00dc*/ 	.word	0x00000100
        /*00e0*/ 	.word	0x00000001
        /*00e4*/ 	.word	0x00000001


	//----- nvinfo : EIATTR_CRS_STACK_SIZE
	.align		4
.L_2741:
        /*00e8*/ 	.byte	0x04, 0x1e
        /*00ea*/ 	.short	(.L_2743 - .L_2742)
.L_2742:
        /*00ec*/ 	.word	0x00000000


	//----- nvinfo : EIATTR_CBANK_PARAM_SIZE
	.align		4
.L_2743:
        /*00f0*/ 	.byte	0x03, 0x19
        /*00f2*/ 	.short	0x0128


	//----- nvinfo : EIATTR_PARAM_CBANK
	.align		4
        /*00f4*/ 	.byte	0x04, 0x0a
        /*00f6*/ 	.short	(.L_2745 - .L_2744)
	.align		4
.L_2744:
        /*00f8*/ 	.word	index@(.nv.constant0._ZN10layer_norm13ln_bwd_kernelINS_13Kernel_traitsIf13__nv_bfloat16fS2_fjLj6144ELj1ELj1ELj8ELj16ENS_18Kernel_traits_baseILj6144EfS2_fS2_fjLj256EEEEELb0ELb1ELb0ELb1EEEvNS_9BwdParamsE)
        /*00fc*/ 	.short	0x0210
        /*00fe*/ 	.short	0x0128


	//----- nvinfo : EIATTR_SW_WAR
	.align		4
.L_2745:
        /*0100*/ 	.byte	0x04, 0x36
        /*0102*/ 	.short	(.L_2747 - .L_2746)
.L_2746:
        /*0104*/ 	.word	0x00000008
.L_2747:


//--------------------- .nv.info._ZN10layer_norm13ln_bwd_kernelINS_13Kernel_traitsIf13__nv_bfloat16fS2_fjLj6144ELj1ELj1ELj8ELj16ENS_18Kernel_traits_baseILj6144EfS2_fS2_fjLj256EEEEELb0ELb1ELb1ELb0EEEvNS_9BwdParamsE --------------------------
	.section	.nv.info._ZN10layer_norm13ln_bwd_kernelINS_13Kernel_traitsIf13__nv_bfloat16fS2_fjLj6144ELj1ELj1ELj8ELj16ENS_18Kernel_traits_baseILj6144EfS2_fS2_fjLj256EEEEELb0ELb1ELb1ELb0EEEvNS_9BwdParamsE,"",@"SHT_CUDA_INFO"
	.sectionflags	@""
	.align	4


	//----- nvinfo : EIATTR_CUDA_API_VERSION
	.align		4
        /*0000*/ 	.byte	0x04, 0x37
        /*0002*/ 	.short	(.L_2749 - .L_2748)
.L_2748:
        /*0004*/ 	.word	0x00000082


	//----- nvinfo : EIATTR_KPARAM_INFO
	.align		4
.L_2749:
        /*0008*/ 	.byte	0x04, 0x17
        /*000a*/ 	.short	(.L_2751 - .L_2750)
.L_2750:
        /*000c*/ 	.word	0x00000000
        /*0010*/ 	.short	0x0000
        /*0012*/ 	.short	0x0000
        /*0014*/ 	.byte	0x00, 0xf0, 0xa1, 0x04


	//----- nvinfo : EIATTR_SPARSE_MMA_MASK
	.align		4
.L_2751:
        /*0018*/ 	.byte	0x03, 0x50
        /*001a*/ 	.short	0x0000


	//----- nvinfo : EIATTR_MAXREG_COUNT
	.align		4
        /*001c*/ 	.byte	0x03, 0x1b
        /*001e*/ 	.short	0x00ff


	//----- nvinfo : EIATTR_NUM_BARRIERS
	.align		4
        /*0020*/ 	.byte	0x02, 0x4c
        /*0022*/ 	.byte	0x01
	.zero		1


	//----- nvinfo : EIATTR_MERCURY_ISA_VERSION
	.align		4
        /*0024*/ 	.byte	0x03, 0x5f
        /*0026*/ 	.short	0x0101


	//----- nvinfo : EIATTR_COOP_GROUP_MASK_REGIDS
	.align		4
        /*0028*/ 	.byte	0x04, 0x29
        /*002a*/ 	.short	(.L_2753 - .L_2752)


	//   ....[0]....
.L_2752:
        /*002c*/ 	.word	0xffffffff


	//   ....[1]....
        /*0030*/ 	.word	0xffffffff


	//   ....[2]....
        /*0034*/ 	.word	0xffffffff


	//   ....[3]....
        /*0038*/ 	.word	0xffffffff


	//   ....[4]....
        /*003c*/ 	.word	0xffffffff


	//   ....[5]....
        /*0040*/ 	.word	0xffffffff


	//   ....[6]....
        /*0044*/ 	.word	0xffffffff


	//   ....[7]....
        /*0048*/ 	.word	0xffffffff


	//   ....[8]....
        /*004c*/ 	.word	0xffffffff


	//   ....[9]....
        /*0050*/ 	.word	0xffffffff


	//   ....[10]....
        /*0054*/ 	.word	0x050000be


	//   ....[11]....
        /*0058*/ 	.word	0x050000be


	//   ....[12]....
        /*005c*/ 	.word	0x050000be


	//   ....[13]....
        /*0060*/ 	.word	0x050000be


	//   ....[14]....
        /*0064*/ 	.word	0x050000be


	//   ....[15]....
        /*0068*/ 	.word	0x050000be


	//   ....[16]....
        /*006c*/ 	.word	0x050000be


	//   ....[17]....
        /*0070*/ 	.word	0x050000be


	//   ....[18]....
        /*0074*/ 	.word	0x050000be


	//   ....[19]....
        /*0078*/ 	.word	0x050000be


	//----- nvinfo : EIATTR_COOP_GROUP_INSTR_OFFSETS
	.align		4
.L_2753:
        /*007c*/ 	.byte	0x04, 0x28
        /*007e*/ 	.short	(.L_2755 - .L_2754)


	//   ....[0]....
.L_2754:
        /*0080*/ 	.word	0x000019c0


	//   ....[1]....
        /*0084*/ 	.word	0x000019d0


	//   ....[2]....
        /*0088*/ 	.word	0x00001a00


	//   ....[3]....
        /*008c*/ 	.word	0x00001a10


	//   ....[4]....
        /*0090*/ 	.word	0x00001a40


	//   ....[5]....
        /*0094*/ 	.word	0x00001a50


	//   ....[6]....
        /*0098*/ 	.word	0x00001a80


	//   ....[7]....
        /*009c*/ 	.word	0x00001a90


	//   ....[8]....
        /*00a0*/ 	.word	0x00001ac0


	//   ....[9]....
        /*00a4*/ 	.word	0x00001ad0


	//   ....[10]....
        /*00a8*/ 	.word	0x000047d0


	//   ....[11]....
        /*00ac*/ 	.word	0x00004820


	//   ....[12]....
        /*00b0*/ 	.word	0x00004890


	//   ....[13]....
        /*00b4*/ 	.word	0x000048f0


	//   ....[14]....
        /*00b8*/ 	.word	0x00004960


	//   ....[15]....
        /*00bc*/ 	.word	0x000049c0


	//   ....[16]....
        /*00c0*/ 	.word	0x00004a30


	//   ....[17]....
        /*00c4*/ 	.word	0x00004a90


	//   ....[18]....
        /*00c8*/ 	.word	0x00004b00


	//   ....[19]....
        /*00cc*/ 	.word	0x00004b60


	//----- nvinfo : EIATTR_EXIT_INSTR_OFFSETS
	.align		4
.L_2755:
        /*00d0*/ 	.byte	0x04, 0x1c
        /*00d2*/ 	.short	(.L_2757 - .L_2756)


	//   ....[0]....
.L_2756:
        /*00d4*/ 	.word	0x000046a0


	//   ....[1]....
        /*00d8*/ 	.word	0x00004770


	//----- nvinfo : EIATTR_MAX_THREADS
	.align		4
.L_2757:
        /*00dc*/ 	.byte	0x04, 0x05
        /*00de*/ 	.short	(.L_2759 - .L_2758)
.L_2758:
        /*00e0*/ 	.word	0x00000100
        /*00e4*/ 	.word	0x00000001
        /*00e8*/ 	.word	0x00000001


	//----- nvinfo : EIATTR_CRS_STACK_SIZE
	.align		4
.L_2759:
        /*00ec*/ 	.byte	0x04, 0x1e
        /*00ee*/ 	.short	(.L_2761 - .L_2760)
.L_2760:
        /*00f0*/ 	.word	0x00000000


	//----- nvinfo : EIATTR_CBANK_PARAM_SIZE
	.align		4
.L_2761:
        /*00f4*/ 	.byte	0x03, 0x19
        /*00f6*/ 	.short	0x0128


	//----- nvinfo : EIATTR_PARAM_CBANK
	.align		4
        /*00f8*/ 	.byte	0x04, 0x0a
        /*00fa*/ 	.short	(.L_2763 - .L_2762)
	.align		4
.L_2762:
        /*00fc*/ 	.word	index@(.nv.constant0._ZN10layer_norm13ln_bwd_kernelINS_13Kernel_traitsIf13__nv_bfloat16fS2_fjLj6144ELj1ELj1ELj8ELj16ENS_18Kernel_traits_baseILj6144EfS2_fS2_fjLj256EEEEELb0ELb1ELb1ELb0EEEvNS_9BwdParamsE)
        /*0100*/ 	.short	0x0210
        /*0102*/ 	.short	0x0128


	//----- nvinfo : EIATTR_SW_WAR
	.align		4
.L_2763:
        /*0104*/ 	.byte	0x04, 0x36
        /*0106*/ 	.short	(.L_2765 - .L_2764)
.L_2764:
        /*0108*/ 	.word	0x00000008
.L_2765:


//--------------------- .nv.info._ZN10layer_norm13ln_bwd_kernelINS_13Kernel_traitsIf13__nv_bfloat16fS2_fjLj6144ELj1ELj1ELj8ELj16ENS_18Kernel_traits_baseILj6144EfS2_fS2_fjLj256EEEEELb0ELb1ELb1ELb1EEEvNS_9BwdParamsE --------------------------
	.section	.nv.info._ZN10layer_norm13ln_bwd_kernelINS_13Kernel_traitsIf13__nv_bfloat16fS2_fjLj6144ELj1ELj1ELj8ELj16ENS_18Kernel_traits_baseILj6144EfS2_fS2_fjLj256EEEEELb0ELb1ELb1ELb1EEEvNS_9BwdParamsE,"",@"SHT_CUDA_INFO"
	.sectionflags	@""
	.align	4


	//----- nvinfo : EIATTR_CUDA_API_VERSION
	.align		4
        /*0000*/ 	.byte	0x04, 0x37
        /*0002*/ 	.short	(.L_2767 - .L_2766)
.L_2766:
        /*0004*/ 	.word	0x00000082


	//----- nvinfo : EIATTR_KPARAM_INFO
	.align		4
.L_2767:
        /*0008*/ 	.byte	0x04, 0x17
        /*000a*/ 	.short	(.L_2769 - .L_2768)
.L_2768:
        /*000c*/ 	.word	0x00000000
        /*0010*/ 	.short	0x0000
        /*0012*/ 	.short	0x0000
        /*0014*/ 	.byte	0x00, 0xf0, 0xa1, 0x04


	//----- nvinfo : EIATTR_SPARSE_MMA_MASK
	.align		4
.L_2769:
        /*0018*/ 	.byte	0x03, 0x50
        /*001a*/ 	.short	0x0000


	//----- nvinfo : EIATTR_MAXREG_COUNT
	.align		4
        /*001c*/ 	.byte	0x03, 0x1b
        /*001e*/ 	.short	0x00ff


	//----- nvinfo : EIATTR_NUM_BARRIERS
	.align		4
        /*0020*/ 	.byte	0x02, 0x4c
        /*0022*/ 	.byte	0x01
	.zero		1


	//----- nvinfo : EIATTR_MERCURY_ISA_VERSION
	.align		4
        /*0024*/ 	.byte	0x03, 0x5f
        /*0026*/ 	.short	0x0101


	//----- nvinfo : EIATTR_COOP_GROUP_MASK_REGIDS
	.align		4
        /*0028*/ 	.byte	0x04, 0x29
        /*002a*/ 	.short	(.L_2771 - .L_2770)


	//   ....[0]....
.L_2770:
        /*002c*/ 	.word	0xffffffff


	//   ....[1]....
        /*0030*/ 	.word	0xffffffff


	//   ....[2]....
        /*0034*/ 	.word	0xffffffff


	//   ....[3]....
        /*0038*/ 	.word	0xffffffff


	//   ....[4]....
        /*003c*/ 	.word	0xffffffff


	//   ....[5]....
        /*0040*/ 	.word	0xffffffff


	//   ....[6]....
        /*0044*/ 	.word	0xffffffff


	//   ....[7]....
        /*0048*/ 	.word	0xffffffff


	//   ....[8]....
        /*004c*/ 	.word	0xffffffff


	//   ....[9]....
        /*0050*/ 	.word	0xffffffff


	//   ....[10]....
        /*0054*/ 	.word	0x050000c1


	//   ....[11]....
        /*0058*/ 	.word	0x050000c1


	//   ....[12]....
        /*005c*/ 	.word	0x050000c1


	//   ....[13]....
        /*0060*/ 	.word	0x050000c1


	//   ....[14]....
        /*0064*/ 	.word	0x050000c1


	//   ....[15]....
        /*0068*/ 	.word	0x050000c1


	//   ....[16]....
        /*006c*/ 	.word	0x050000c1


	//   ....[17]....
        /*0070*/ 	.word	0x050000c1


	//   ....[18]....
        /*0074*/ 	.word	0x050000c1


	//   ....[19]....
        /*0078*/ 	.word	0x050000c1


	//----- nvinfo : EIATTR_COOP_GROUP_INSTR_OFFSETS
	.align		4
.L_2771:
        /*007c*/ 	.byte	0x04, 0x28
        /*007e*/ 	.short	(.L_2773 - .L_2772)


	//   ....[0]....
.L_2772:
        /*0080*/ 	.word	0x000018c0


	//   ....[1]....
        /*0084*/ 	.word	0x000018d0


	//   ....[2]....
        /*0088*/ 	.word	0x00001900


	//   ....[3]....
        /*008c*/ 	.word	0x00001910


	//   ....[4]....
        /*0090*/ 	.word	0x00001940


	//   ....[5]....
        /*0094*/ 	.word	0x00001950


	//   ....[6]....
        /*0098*/ 	.word	0x00001980


	//   ....[7]....
        /*009c*/ 	.word	0x00001990


	//   ....[8]....
        /*00a0*/ 	.word	0x000019c0


	//   ....[9]....
        /*00a4*/ 	.word	0x000019d0


	//   ....[10]....
        /*00a8*/ 	.word	0x00004300


	//   ....[11]....
        /*00ac*/ 	.word	0x00004350


	//   ....[12]....
        /*00b0*/ 	.word	0x000043c0


	//   ....[13]....
        /*00b4*/ 	.word	0x00004420


	//   ....[14]....
        /*00b8*/ 	.word	0x00004490


	//   ....[15]....
        /*00bc*/ 	.word	0x000044f0


	//   ....[16]....
        /*00c0*/ 	.word	0x00004560


	//   ....[17]....
        /*00c4*/ 	.word	0x000045c0


	//   ....[18]....
        /*00c8*/ 	.word	0x00004630


	//   ....[19]....
        /*00cc*/ 	.word	0x00004690


	//----- nvinfo : EIATTR_EXIT_INSTR_OFFSETS
	.align		4
.L_2773:
        /*00d0*/ 	.byte	0x04, 0x1c
        /*00d2*/ 	.short	(.L_2775 - .L_2774)


	//   ....[0]....
.L_2774:
        /*00d4*/ 	.word	0x000042a0


	//----- nvinfo : EIATTR_MAX_THREADS
	.align		4
.L_2775:
        /*00d8*/ 	.byte	0x04, 0x05
        /*00da*/ 	.short	(.L_2777 - .L_2776)
.L_2776:
        /*00dc*/ 	.word	0x00000100
        /*00e0*/ 	.word	0x00000001
        /*00e4*/ 	.word	0x00000001


	//----- nvinfo : EIATTR_CRS_STACK_SIZE
	.align		4
.L_2777:
        /*00e8*/ 	.byte	0x04, 0x1e
        /*00ea*/ 	.short	(.L_2779 - .L_2778)
.L_2778:
        /*00ec*/ 	.word	0x00000000


	//----- nvinfo : EIATTR_CBANK_PARAM_SIZE
	.align		4
.L_2779:
        /*00f0*/ 	.byte	0x03, 0x19
        /*00f2*/ 	.short	0x0128


	//----- nvinfo : EIATTR_PARAM_CBANK
	.align		4
        /*00f4*/ 	.byte	0x04, 0x0a
        /*00f6*/ 	.short	(.L_2781 - .L_2780)
	.align		4
.L_2780:
        /*00f8*/ 	.word	index@(.nv.constant0._ZN10layer_norm13ln_bwd_kernelINS_13Kernel_traitsIf13__nv_bfloat16fS2_fjLj6144ELj1ELj1ELj8ELj16ENS_18Kernel_traits_baseILj6144EfS2_fS2_fjLj256EEEEELb0ELb1ELb1ELb1EEEvNS_9BwdParamsE)
        /*00fc*/ 	.short	0x0210
        /*00fe*/ 	.short	0x0128


	//----- nvinfo : EIATTR_SW_WAR
	.align		4
.L_2781:
        /*0100*/ 	.byte	0x04, 0x36
        /*0102*/ 	.short	(.L_2783 - .L_2782)
.L_2782:
        /*0104*/ 	.word	0x00000008
.L_2783:


//--------------------- .nv.info._ZN10layer_norm13ln_bwd_kernelINS_13Kernel_traitsIf13__nv_bfloat16fS2_fjLj6144ELj1ELj1ELj8ELj16ENS_18Kernel_traits_baseILj6144EfS2_fS2_fjLj256EEEEELb1ELb0ELb0ELb0EEEvNS_9BwdParamsE --------------------------
	.section	.nv.info._ZN10layer_norm13ln_bwd_kernelINS_13Kernel_traitsIf13__nv_bfloat16fS2_fjLj6144ELj1ELj1ELj8ELj16ENS_18Kernel_traits_baseILj6144EfS2_fS2_fjLj256EEEEELb1ELb0ELb0ELb0EEEvNS_9BwdParamsE,"",@"SHT_CUDA_INFO"
	.sectionflags	@""
	.align	4


	//----- nvinfo : EIATTR_CUDA_API_VERSION
	.align		4
        /*0000*/ 	.byte	0x04, 0x37
        /*0002*/ 	.short	(.L_2785 - .L_2784)
.L_2784:
        /*0004*/ 	.word	0x00000082


	//----- nvinfo : EIATTR_KPARAM_INFO
	.align		4
.L_2785:
        /*0008*/ 	.byte	0x04, 0x17
        /*000a*/ 	.short	(.L_2787 - .L_2786)
.L_2786:
        /*000c*/ 	.word	0x00000000
        /*0010*/ 	.short	0x0000
        /*0012*/ 	.short	0x0000
        /*0014*/ 	.byte	0x00, 0xf0, 0xa1, 0x04


	//----- nvinfo : EIATTR_SPARSE_MMA_MASK
	.align		4
.L_2787:
        /*0018*/ 	.byte	0x03, 0x50
        /*001a*/ 	.short	0x0000


	//----- nvinfo : EIATTR_MAXREG_COUNT
	.align		4
        /*001c*/ 	.byte	0x03, 0x1b
        /*001e*/ 	.short	0x00ff


	//----- nvinfo : EIATTR_NUM_BARRIERS
	.align		4
        /*0020*/ 	.byte	0x02, 0x4c
        /*0022*/ 	.byte	0x01
	.zero		1


	//----- nvinfo : EIATTR_MERCURY_ISA_VERSION
	.align		4
        /*0024*/ 	.byte	0x03, 0x5f
        /*0026*/ 	.short	0x0101


	//----- nvinfo : EIATTR_COOP_GROUP_MASK_REGIDS
	.align		4
        /*0028*/ 	.byte	0x04, 0x29
        /*002a*/ 	.short	(.L_2789 - .L_2788)


	//   ....[0]....
.L_2788:
        /*002c*/ 	.word	0xffffffff


	//   ....[1]....
        /*0030*/ 	.word	0xffffffff


	//   ....[2]....
        /*0034*/ 	.word	0xffffffff


	//   ....[3]....
        /*0038*/ 	.word	0xffffffff


	//   ....[4]....
        /*003c*/ 	.word	0xffffffff


	//   ....[5]....
        /*0040*/ 	.word	0xffffffff


	//   ....[6]....
        /*0044*/ 	.word	0xffffffff


	//   ....[7]....
        /*0048*/ 	.word	0xffffffff


	//   ....[8]....
        /*004c*/ 	.word	0xffffffff


	//   ....[9]....
        /*0050*/ 	.word	0xffffffff


	//   ....[10]....
        /*0054*/ 	.word	0x05000076


	//   ....[11]....
        /*0058*/ 	.word	0x05000076


	//   ....[12]....
        /*005c*/ 	.word	0x05000076


	//   ....[13]....
        /*0060*/ 	.word	0x05000076


	//   ....[14]....
        /*0064*/ 	.word	0x05000076


	//   ....[15]....
        /*0068*/ 	.word	0x05000076


	//   ....[16]....
        /*006c*/ 	.word	0x05000076


	//   ....[17]....
        /*0070*/ 	.word	0x05000076


	//   ....[18]....
        /*0074*/ 	.word	0x05000076


	//   ....[19]....
        /*0078*/ 	.word	0x05000076


	//----- nvinfo : EIATTR_COOP_GROUP_INSTR_OFFSETS
	.align		4
.L_2789:
        /*007c*/ 	.byte	0x04, 0x28
        /*007e*/ 	.short	(.L_2791 - .L_2790)


	//   ....[0]....
.L_2790:
        /*0080*/ 	.word	0x000016e0


	//   ....[1]....
        /*0084*/ 	.word	0x000016f0


	//   ....[2]....
        /*0088*/ 	.word	0x00001720


	//   ....[3]....
        /*008c*/ 	.word	0x00001730


	//   ....[4]....
        /*0090*/ 	.word	0x00001760


	//   ....[5]....
        /*0094*/ 	.word	0x00001770


	//   ....[6]....
        /*0098*/ 	.word	0x000017a0


	//   ....[7]....
        /*009c*/ 	.word	0x000017b0


	//   ....[8]....
        /*00a0*/ 	.word	0x000017e0


	//   ....[9]....
        /*00a4*/ 	.word	0x000017f0


	//   ....[10]....
        /*00a8*/ 	.word	0x00002e70


	//   ....[11]....
        /*00ac*/ 	.word	0x00002ec0


	//   ....[12]....
        /*00b0*/ 	.word	0x00002f30


	//   ....[13]....
        /*00b4*/ 	.word	0x00002f90


	//   ....[14]....
        /*00b8*/ 	.word	0x00003000


	//   ....[15]....
        /*00bc*/ 	.word	0x00003060


	//   ....[16]....
        /*00c0*/ 	.word	0x000030d0


	//   ....[17]....
        /*00c4*/ 	.word	0x00003130


	//   ....[18]....
        /*00c8*/ 	.word	0x000031a0


	//   ....[19]....
        /*00cc*/ 	.word	0x00003200


	//----- nvinfo : EIATTR_EXIT_INSTR_OFFSETS
	.align		4
.L_2791:
        /*00d0*/ 	.byte	0x04, 0x1c
        /*00d2*/ 	.short	(.L_2793 - .L_2792)


	//   ....[0]....
.L_2792:
        /*00d4*/ 	.word	0x00002d80


	//   ....[1]....
        /*00d8*/ 	.word	0x00002e10


	//----- nvinfo : EIATTR_MAX_THREADS
	.align		4
.L_2793:
        /*00dc*/ 	.byte	0x04, 0x05
        /*00de*/ 	.short	(.L_2795 - .L_2794)
.L_2794:
        /*00e0*/ 	.word	0x00000100
        /*00e4*/ 	.word	0x00000001
        /*00e8*/ 	.word	0x00000001


	//----- nvinfo : EIATTR_CRS_STACK_SIZE
	.align		4
.L_2795:
        /*00ec*/ 	.byte	0x04, 0x1e
        /*00ee*/ 	.short	(.L_2797 - .L_2796)
.L_2796:
        /*00f0*/ 	.word	0x00000000


	//----- nvinfo : EIATTR_CBANK_PARAM_SIZE
	.align		4
.L_2797:
        /*00f4*/ 	.byte	0x03, 0x19
        /*00f6*/ 	.short	0x0128


	//----- nvinfo : EIATTR_PARAM_CBANK
	.align		4
        /*00f8*/ 	.byte	0x04, 0x0a
        /*00fa*/ 	.short	(.L_2799 - .L_2798)
	.align		4
.L_2798:
        /*00fc*/ 	.word	index@(.nv.constant0._ZN10layer_norm13ln_bwd_kernelINS_13Kernel_traitsIf13__nv_bfloat16fS2_fjLj6144ELj1ELj1ELj8ELj16ENS_18Kernel_traits_baseILj6144EfS2_fS2_fjLj256EEEEELb1ELb0ELb0ELb0EEEvNS_9BwdParamsE)
        /*0100*/ 	.short	0x0210
        /*0102*/ 	.short	0x0128


	//----- nvinfo : EIATTR_SW_WAR
	.align		4
.L_2799:
        /*0104*/ 	.byte	0x04, 0x36
        /*0106*/ 	.short	(.L_2801 - .L_2800)
.L_2800:
        /*0108*/ 	.word	0x00000008
.L_2801:


//--------------------- .nv.info._ZN10layer_norm13ln_bwd_kernelINS_13Kernel_traitsIf13__nv_bfloat16fS2_fjLj6144ELj1ELj1ELj8ELj16ENS_18Kernel_traits_baseILj6144EfS2_fS2_fjLj256EEEEELb1ELb0ELb0ELb1EEEvNS_9BwdParamsE --------------------------
	.section	.nv.info._ZN10layer_norm13ln_bwd_kernelINS_13Kernel_traitsIf13__nv_bfloat16fS2_fjLj6144ELj1ELj1ELj8ELj16ENS_18Kernel_traits_baseILj6144EfS2_fS2_fjLj256EEEEELb1ELb0ELb0ELb1EEEvNS_9BwdParamsE,"",@"SHT_CUDA_INFO"
	.sectionflags	@""
	.align	4


	//----- nvinfo : EIATTR_CUDA_API_VERSION
	.align		4
        /*0000*/ 	.byte	0x04, 0x37
        /*0002*/ 	.short	(.L_2803 - .L_2802)
.L_2802:
        /*0004*/ 	.word	0x00000082


	//----- nvinfo : EIATTR_KPARAM_INFO
	.align		4
.L_2803:
        /*0008*/ 	.byte	0x04, 0x17
        /*000a*/ 	.short	(.L_2805 - .L_2804)
.L_2804:
        /*000c*/ 	.word	0x00000000
        /*0010*/ 	.short	0x0000
        /*0012*/ 	.short	0x0000
        /*0014*/ 	.byte	0x00, 0xf0, 0xa1, 0x04


	//----- nvinfo : EIATTR_SPARSE_MMA_MASK
	.align		4
.L_2805:
        /*0018*/ 	.byte	0x03, 0x50
        /*001a*/ 	.short	0x0000


	//----- nvinfo : EIATTR_MAXREG_COUNT
	.align		4
        /*001c*/ 	.byte	0x03, 0x1b
        /*001e*/ 	.short	0x00ff


	//----- nvinfo : EIATTR_NUM_BARRIERS
	.align		4
        /*0020*/ 	.byte	0x02, 0x4c
        /*0022*/ 	.byte	0x01
	.zero		1


	//----- nvinfo : EIATTR_MERCURY_ISA_VERSION
	.align		4
        /*0024*/ 	.byte	0x03, 0x5f
        /*0026*/ 	.short	0x0101


	//----- nvinfo : EIATTR_COOP_GROUP_MASK_REGIDS
	.align		4
        /*0028*/ 	.byte	0x04, 0x29
        /*002a*/ 	.short	(.L_2807 - .L_2806)


	//   ....[0]....
.L_2806:
        /*002c*/ 	.word	0xffffffff


	//   ....[1]....
        /*0030*/ 	.word	0xffffffff


	//   ....[2]....
        /*0034*/ 	.word	0xffffffff


	//   ....[3]....
        /*0038*/ 	.word	0xffffffff


	//   ....[4]....
        /*003c*/ 	.word	0xffffffff


	//   ....[5]....
        /*0040*/ 	.word	0xffffffff


	//   ....[6]....
        /*0044*/ 	.word	0xffffffff


	//   ....[7]....
        /*0048*/ 	.word	0xffffffff


	//   ....[8]....
        /*004c*/ 	.word	0xffffffff


	//   ....[9]....
        /*0050*/ 	.word	0xffffffff


	//   ....[10]....
        /*0054*/ 	.word	0x05000044


	//   ....[11]....
        /*0058*/ 	.word	0x05000044


	//   ....[12]....
        /*005c*/ 	.word	0x05000044


	//   ....[13]....
        /*0060*/ 	.word	0x05000044


	//   ....[14]....
        /*0064*/ 	.word	0x05000044


	//   ....[15]....
        /*0068*/ 	.word	0x05000044


	//   ....[16]....
        /*006c*/ 	.word	0x05000044


	//   ....[17]....
        /*0070*/ 	.word	0x05000044


	//   ....[18]....
        /*0074*/ 	.word	0x05000044


	//   ....[19]....
        /*0078*/ 	.word	0x05000044


	//----- nvinfo : EIATTR_COOP_GROUP_INSTR_OFFSETS
	.align		4
.L_2807:
        /*007c*/ 	.byte	0x04, 0x28
        /*007e*/ 	.short	(.L_2809 - .L_2808)


	//   ....[0]....
.L_2808:
        /*0080*/ 	.word	0x000015a0


	//   ....[1]....
        /*0084*/ 	.word	0x000015b0


	//   ....[2]....
        /*0088*/ 	.word	0x000015e0


	//   ....[3]....
        /*008c*/ 	.word	0x000015f0


	//   ....[4]....
        /*0090*/ 	.word	0x00001620


	//   ....[5]....
        /*0094*/ 	.word	0x00001630


	//   ....[6]....
        /*0098*/ 	.word	0x00001660


	//   ....[7]....
        /*009c*/ 	.word	0x00001670


	//   ....[8]....
        /*00a0*/ 	.word	0x000016a0


	//   ....[9]....
        /*00a4*/ 	.word	0x000016b0


	//   ....[10]....
        /*00a8*/ 	.word	0x00002e00


	//   ....[11]....
        /*00ac*/ 	.word	0x00002e50


	//   ....[12]....
        /*00b0*/ 	.word	0x00002ec0


	//   ....[13]....
        /*00b4*/ 	.word	0x00002f20


	//   ....[14]....
        /*00b8*/ 	.word	0x00002f90


	//   ....[15]....
        /*00bc*/ 	.word	0x00002ff0


	//   ....[16]....
        /*00c0*/ 	.word	0x00003060


	//   ....[17]....
        /*00c4*/ 	.word	0x000030c0


	//   ....[18]....
        /*00c8*/ 	.word	0x00003130


	//   ....[19]....
        /*00cc*/ 	.word	0x00003190


	//----- nvinfo : EIATTR_EXIT_INSTR_OFFSETS
	.align		4
.L_2809:
        /*00d0*/ 	.byte	0x04, 0x1c
        /*00d2*/ 	.short	(.L_2811 - .L_2810)


	//   ....[0]....
.L_2810:
        /*00d4*/ 	.word	0x00002da0


	//----- nvinfo : EIATTR_MAX_THREADS
	.align		4
.L_2811:
        /*00d8*/ 	.byte	0x04, 0x05
        /*00da*/ 	.short	(.L_2813 - .L_2812)
.L_2812:
        /*00dc*/ 	.word	0x00000100
        /*00e0*/ 	.word	0x00000001
        /*00e4*/ 	.word	0x00000001


	//----- nvinfo : EIATTR_CRS_STACK_SIZE
	.align		4
.L_2813:
        /*00e8*/ 	.byte	0x04, 0x1e
        /*00ea*/ 	.short	(.L_2815 - .L_2814)
.L_2814:
        /*00ec*/ 	.word	0x00000000


	//----- nvinfo : EIATTR_CBANK_PARAM_SIZE
	.align		4
.L_2815:
        /*00f0*/ 	.byte	0x03, 0x19
        /*00f2*/ 	.short	0x0128


	//----- nvinfo : EIATTR_PARAM_CBANK
	.align		4
        /*00f4*/ 	.byte	0x04, 0x0a
        /*00f6*/ 	.short	(.L_2817 - .L_2816)
	.align		4
.L_2816:
        /*00f8*/ 	.word	index@(.nv.constant0._ZN10layer_norm13ln_bwd_kernelINS_13Kernel_traitsIf13__nv_bfloat16fS2_fjLj6144ELj1ELj1ELj8ELj16ENS_18Kernel_traits_baseILj6144EfS2_fS2_fjLj256EEEEELb1ELb0ELb0ELb1EEEvNS_9BwdParamsE)
        /*00fc*/ 	.short	0x0210
        /*00fe*/ 	.short	0x0128


	//----- nvinfo : EIATTR_SW_WAR
	.align		4
.L_2817:
        /*0100*/ 	.byte	0x04, 0x36
        /*0102*/ 	.short	(.L_2819 - .L_2818)
.L_2818:
        /*0104*/ 	.word	0x00000008
.L_2819:


//--------------------- .nv.info._ZN10layer_norm22ln_bwd_finalize_kernelINS_22Kernel_traits_finalizeILj6144Ef13__nv_bfloat16fS2_fjLb0ELj1024ELj4ENS_18Kernel_traits_baseILj6144EfS2_fS2_fjLj1024EEEEELb0ELb0EEEvNS_9BwdParamsE --------------------------
	.section	.nv.info._ZN10layer_norm22ln_bwd_finalize_kernelINS_22Kernel_traits_finalizeILj6144Ef13__nv_bfloat16fS2_fjLb0ELj1024ELj4ENS_18Kernel_traits_baseILj6144EfS2_fS2_fjLj1024EEEEELb0ELb0EEEvNS_9BwdParamsE,"",@"SHT_CUDA_INFO"
	.sectionflags	@""
	.align	4


	//----- nvinfo : EIATTR_CUDA_API_VERSION
	.align		4
        /*0000*/ 	.byte	0x04, 0x37
        /*0002*/ 	.short	(.L_2821 - .L_2820)
.L_2820:
        /*0004*/ 	.word	0x00000082


	//----- nvinfo : EIATTR_KPARAM_INFO
	.align		4
.L_2821:
        /*0008*/ 	.byte	0x04, 0x17
        /*000a*/ 	.short	(.L_2823 - .L_2822)
.L_2822:
        /*000c*/ 	.word	0x00000000
        /*0010*/ 	.short	0x0000
        /*0012*/ 	.short	0x0000
        /*0014*/ 	.byte	0x00, 0xf0, 0xa1, 0x04


	//----- nvinfo : EIATTR_SPARSE_MMA_MASK
	.align		4
.L_2823:
        /*0018*/ 	.byte	0x03, 0x50
        /*001a*/ 	.short	0x0000


	//----- nvinfo : EIATTR_MAXREG_COUNT
	.align		4
        /*001c*/ 	.byte	0x03, 0x1b
        /*001e*/ 	.short	0x0040


	//----- nvinfo : EIATTR_NUM_BARRIERS
	.align		4
        /*0020*/ 	.byte	0x02, 0x4c
        /*0022*/ 	.byte	0x01
	.zero		1


	//----- nvinfo : EIATTR_MERCURY_ISA_VERSION
	.align		4
        /*0024*/ 	.byte	0x03, 0x5f
        /*0026*/ 	.short	0x0101


	//----- nvinfo : EIATTR_COOP_GROUP_MASK_REGIDS
	.align		4
        /*0028*/ 	.byte	0x04, 0x29
        /*002a*/ 	.short	(.L_2825 - .L_2824)


	//   ....[0]....
.L_2824:
        /*002c*/ 	.word	0xffffffff


	//   ....[1]....
        /*0030*/ 	.word	0xffffffff


	//   ....[2]....
        /*0034*/ 	.word	0xffffffff


	//   ....[3]....
        /*0038*/ 	.word	0xffffffff


	//   ....[4]....
        /*003c*/ 	.word	0xffffffff


	//   ....[5]....
        /*0040*/ 	.word	0xffffffff


	//   ....[6]....
        /*0044*/ 	.word	0xffffffff


	//   ....[7]....
        /*0048*/ 	.word	0xffffffff


	//   ....[8]....
        /*004c*/ 	.word	0xffffffff


	//   ....[9]....
        /*0050*/ 	.word	0xffffffff


	//   ....[10]....
        /*0054*/ 	.word	0x05000013


	//   ....[11]....
        /*0058*/ 	.word	0x05000013


	//   ....[12]....
        /*005c*/ 	.word	0x05000013


	//   ....[13]....
        /*0060*/ 	.word	0x05000013


	//   ....[14]....
        /*0064*/ 	.word	0x05000013


	//   ....[15]....
        /*0068*/ 	.word	0x05000013


	//   ....[16]....
        /*006c*/ 	.word	0x05000013


	//   ....[17]....
        /*0070*/ 	.word	0x05000013


	//   ....[18]....
        /*0074*/ 	.word	0x05000013


	//   ....[19]....
        /*0078*/ 	.word	0x05000013


	//----- nvinfo : EIATTR_COOP_GROUP_INSTR_OFFSETS
	.align		4
.L_2825:
        /*007c*/ 	.byte	0x04, 0x28
        /*007e*/ 	.short	(.L_2827 - .L_2826)


	//   ....[0]....
.L_2826:
        /*0080*/ 	.word	0x000008e0


	//   ....[1]....
        /*0084*/ 	.word	0x000008f0


	//   ....[2]....
        /*0088*/ 	.word	0x00000920


	//   ....[3]....
        /*008c*/ 	.word	0x00000930


	//   ....[4]....
        /*0090*/ 	.word	0x00000960


	//   ....[5]....
        /*0094*/ 	.word	0x00000970


	//   ....[6]....
        /*0098*/ 	.word	0x000009a0


	//   ....[7]....
        /*009c*/ 	.word	0x000009b0


	//   ....[8]....
        /*00a0*/ 	.word	0x000009e0


	//   ....[9]....
        /*00a4*/ 	.word	0x000009f0


	//   ....[10]....
        /*00a8*/ 	.word	0x00000bf0


	//   ....[11]....
        /*00ac*/ 	.word	0x00000c60


	//   ....[12]....
        /*00b0*/ 	.word	0x00000cd0


	//   ....[13]....
        /*00b4*/ 	.word	0x00000d40


	//   ....[14]....
        /*00b8*/ 	.word	0x00000db0


	//   ....[15]....
        /*00bc*/ 	.word	0x00000e10


	//   ....[16]....
        /*00c0*/ 	.word	0x00000e80


	//   ....[17]....
        /*00c4*/ 	.word	0x00000ef0


	//   ....[18]....
        /*00c8*/ 	.word	0x00000f60


	//   ....[19]....
        /*00cc*/ 	.word	0x00000fd0


	//----- nvinfo : EIATTR_EXIT_INSTR_OFFSETS
	.align		4
.L_2827:
        /*00d0*/ 	.byte	0x04, 0x1c
        /*00d2*/ 	.short	(.L_2829 - .L_2828)


	//   ....[0]....
.L_2828:
        /*00d4*/ 	.word	0x00000070


	//   ....[1]....
        /*00d8*/ 	.word	0x00000b90


	//----- nvinfo : EIATTR_MAX_THREADS
	.align		4
.L_2829:
        /*00dc*/ 	.byte	0x04, 0x05
        /*00de*/ 	.short	(.L_2831 - .L_2830)
.L_2830:
        /*00e0*/ 	.word	0x00000400
        /*00e4*/ 	.word	0x00000001
        /*00e8*/ 	.word	0x00000001


	//----- nvinfo : EIATTR_CRS_STACK_SIZE
	.align		4
.L_2831:
        /*00ec*/ 	.byte	0x04, 0x1e
        /*00ee*/ 	.short	(.L_2833 - .L_2832)
.L_2832:
        /*00f0*/ 	.word	0x00000000


	//----- nvinfo : EIATTR_CBANK_PARAM_SIZE
	.align		4
.L_2833:
        /*00f4*/ 	.byte	0x03, 0x19
        /*00f6*/ 	.short	0x0128


	//----- nvinfo : EIATTR_PARAM_CBANK
	.align		4
        /*00f8*/ 	.byte	0x04, 0x0a
        /*00fa*/ 	.short	(.L_2835 - .L_2834)
	.align		4
.L_2834:
        /*00fc*/ 	.word	index@(.nv.constant0._ZN10layer_norm22ln_bwd_finalize_kernelINS_22Kernel_traits_finalizeILj6144Ef13__nv_bfloat16fS2_fjLb0ELj1024ELj4ENS_18Kernel_traits_baseILj6144EfS2_fS2_fjLj1024EEEEELb0ELb0EEEvNS_9BwdParamsE)
        /*0100*/ 	.short	0x0210
        /*0102*/ 	.short	0x0128


	//----- nvinfo : EIATTR_SW_WAR
	.align		4
.L_2835:
        /*0104*/ 	.byte	0x04, 0x36
        /*0106*/ 	.short	(.L_2837 - .L_2836)
.L_2836:
        /*0108*/ 	.word	0x00000008
.L_2837:


//--------------------- .nv.info._ZN10layer_norm13ln_bwd_kernelINS_13Kernel_traitsIf13__nv_bfloat16fS2_fjLj6144ELj1ELj1ELj8ELj16ENS_18Kernel_traits_baseILj6144EfS2_fS2_fjLj256EEEEELb1ELb0ELb1ELb0EEEvNS_9BwdParamsE --------------------------
	.section	.nv.info._ZN10layer_norm13ln_bwd_kernelINS_13Kernel_traitsIf13__nv_bfloat16fS2_fjLj6144ELj1ELj1ELj8ELj16ENS_18Kernel_traits_baseILj6144EfS2_fS2_fjLj256EEEEELb1ELb0ELb1ELb0EEEvNS_9BwdParamsE,"",@"SHT_CUDA_INFO"
	.sectionflags	@""
	.align	4


	//----- nvinfo : EIATTR_CUDA_API_VERSION
	.align		4
        /*0000*/ 	.byte	0x04, 0x37
        /*0002*/ 	.short	(.L_2839 - .L_2838)
.L_2838:
        /*0004*/ 	.word	0x00000082


	//----- nvinfo : EIATTR_KPARAM_INFO
	.align		4
.L_2839:
        /*0008*/ 	.byte	0x04, 0x17
        /*000a*/ 	.short	(.L_2841 - .L_2840)
.L_2840:
        /*000c*/ 	.word	0x00000000
        /*0010*/ 	.short	0x0000
        /*0012*/ 	.short	0x0000
        /*0014*/ 	.byte	0x00, 0xf0, 0xa1, 0x04


	//----- nvinfo : EIATTR_SPARSE_MMA_MASK
	.align		4
.L_2841:
        /*0018*/ 	.byte	0x03, 0x50
        /*001a*/ 	.short	0x0000


	//----- nvinfo : EIATTR_MAXREG_COUNT
	.align		4
        /*001c*/ 	.byte	0x03, 0x1b
        /*001e*/ 	.short	0x00ff


	//----- nvinfo : EIATTR_NUM_BARRIERS
	.align		4
        /*0020*/ 	.byte	0x02, 0x4c
        /*0022*/ 	.byte	0x01
	.zero		1


	//----- nvinfo : EIATTR_MERCURY_ISA_VERSION
	.align		4
        /*0024*/ 	.byte	0x03, 0x5f
        /*0026*/ 	.short	0x0101


	//----- nvinfo : EIATTR_COOP_GROUP_MASK_REGIDS
	.align		4
        /*0028*/ 	.byte	0x04, 0x29
        /*002a*/ 	.short	(.L_2843 - .L_2842)


	//   ....[0]....
.L_2842:
        /*002c*/ 	.word	0xffffffff


	//   ....[1]....
        /*0030*/ 	.word	0xffffffff


	//   ....[2]....
        /*0034*/ 	.word	0xffffffff


	//   ....[3]....
        /*0038*/ 	.word	0xffffffff


	//   ....[4]....
        /*003c*/ 	.word	0xffffffff


	//   ....[5]....
        /*0040*/ 	.word	0xffffffff


	//   ....[6]....
        /*0044*/ 	.word	0xffffffff


	//   ....[7]....
        /*0048*/ 	.word	0xffffffff


	//   ....[8]....
        /*004c*/ 	.word	0xffffffff


	//   ....[9]....
        /*0050*/ 	.word	0xffffffff


	//   ....[10]....
        /*0054*/ 	.word	0x0500007a


	//   ....[11]....
        /*0058*/ 	.word	0x0500007a


	//   ....[12]....
        /*005c*/ 	.word	0x0500007a


	//   ....[13]....
        /*0060*/ 	.word	0x0500007a


	//   ....[14]....
        /*0064*/ 	.word	0x0500007a


	//   ....[15]....
        /*0068*/ 	.word	0x0500007a


	//   ....[16]....
        /*006c*/ 	.word	0x0500007a


	//   ....[17]....
        /*0070*/ 	.word	0x0500007a


	//   ....[18]....
        /*0074*/ 	.word	0x0500007a


	//   ....[19]....
        /*0078*/ 	.word	0x0500007a


	//----- nvinfo : EIATTR_COOP_GROUP_INSTR_OFFSETS
	.align		4
.L_2843:
        /*007c*/ 	.byte	0x04, 0x28
        /*007e*/ 	.short	(.L_2845 - .L_2844)


	//   ....[0]....
.L_2844:
        /*0080*/ 	.word	0x00001a20


	//   ....[1]....
        /*0084*/ 	.word	0x00001a30


	//   ....[2]....
        /*0088*/ 	.word	0x00001a60


	//   ....[3]....
        /*008c*/ 	.word	0x00001a70


	//   ....[4]....
        /*0090*/ 	.word	0x00001aa0


	//   ....[5]....
        /*0094*/ 	.word	0x00001ab0


	//   ....[6]....
        /*0098*/ 	.word	0x00001ae0


	//   ....[7]....
        /*009c*/ 	.word	0x00001af0


	//   ....[8]....
        /*00a0*/ 	.word	0x00001b20


	//   ....[9]....
        /*00a4*/ 	.word	0x00001b30


	//   ....[10]....
        /*00a8*/ 	.word	0x000042d0


	//   ....[11]....
        /*00ac*/ 	.word	0x00004320


	//   ....[12]....
        /*00b0*/ 	.word	0x00004390


	//   ....[13]....
        /*00b4*/ 	.word	0x000043f0


	//   ....[14]....
        /*00b8*/ 	.word	0x00004460


	//   ....[15]....
        /*00bc*/ 	.word	0x000044c0


	//   ....[16]....
        /*00c0*/ 	.word	0x00004530


	//   ....[17]....
        /*00c4*/ 	.word	0x00004590


	//   ....[18]....
        /*00c8*/ 	.word	0x00004600


	//   ....[19]....
        /*00cc*/ 	.word	0x00004660


	//----- nvinfo : EIATTR_EXIT_INSTR_OFFSETS
	.align		4
.L_2845:
        /*00d0*/ 	.byte	0x04, 0x1c
        /*00d2*/ 	.short	(.L_2847 - .L_2846)


	//   ....[0]....
.L_2846:
        /*00d4*/ 	.word	0x000041e0


	//   ....[1]....
        /*00d8*/ 	.word	0x00004270


	//----- nvinfo : EIATTR_MAX_THREADS
	.align		4
.L_2847:
        /*00dc*/ 	.byte	0x04, 0x05
        /*00de*/ 	.short	(.L_2849 - .L_2848)
.L_2848:
        /*00e0*/ 	.word	0x00000100
        /*00e4*/ 	.word	0x00000001
        /*00e8*/ 	.word	0x00000001


	//----- nvinfo : EIATTR_CRS_STACK_SIZE
	.align		4
.L_2849:
        /*00ec*/ 	.byte	0x04, 0x1e
        /*00ee*/ 	.short	(.L_2851 - .L_2850)
.L_2850:
        /*00f0*/ 	.word	0x00000000


	//----- nvinfo : EIATTR_CBANK_PARAM_SIZE
	.align		4
.L_2851:
        /*00f4*/ 	.byte	0x03, 0x19
        /*00f6*/ 	.short	0x0128


	//----- nvinfo : EIATTR_PARAM_CBANK
	.align		4
        /*00f8*/ 	.byte	0x04, 0x0a
        /*00fa*/ 	.short	(.L_2853 - .L_2852)
	.align		4
.L_2852:
        /*00fc*/ 	.word	index@(.nv.constant0._ZN10layer_norm13ln_bwd_kernelINS_13Kernel_traitsIf13__nv_bfloat16fS2_fjLj6144ELj1ELj1ELj8ELj16ENS_18Kernel_traits_baseILj6144EfS2_fS2_fjLj256EEEEELb1ELb0ELb1ELb0EEEvNS_9BwdParamsE)
        /*0100*/ 	.short	0x0210
        /*0102*/ 	.short	0x0128


	//----- nvinfo : EIATTR_SW_WAR
	.align		4
.L_2853:
        /*0104*/ 	.byte	0x04, 0x36
        /*0106*/ 	.short	(.L_2855 - .L_2854)
.L_2854:
        /*0108*/ 	.word	0x00000008
.L_2855:


//--------------------- .nv.info._ZN10layer_norm22ln_bwd_finalize_kernelINS_22Kernel_traits_finalizeILj6144Ef13__nv_bfloat16fS2_fjLb0ELj1024ELj4ENS_18Kernel_traits_baseILj6144EfS2_fS2_fjLj1024EEEEELb0ELb1EEEvNS_9BwdParamsE --------------------------
	.section	.nv.info._ZN10layer_norm22ln_bwd_finalize_kernelINS_22Kernel_traits_finalizeILj6144Ef13__nv_bfloat16fS2_fjLb0ELj1024ELj4ENS_18Kernel_traits_baseILj6144EfS2_fS2_fjLj1024EEEEELb0ELb1EEEvNS_9BwdParamsE,"",@"SHT_CUDA_INFO"
	.sectionflags	@""
	.align	4


	//----- nvinfo : EIATTR_CUDA_API_VERSION
	.align		4
        /*0000*/ 	.byte	0x04, 0x37
        /*0002*/ 	.short	(.L_2857 - .L_2856)
.L_2856:
        /*0004*/ 	.word	0x00000082


	//----- nvinfo : EIATTR_KPARAM_INFO
	.align		4
.L_2857:
        /*0008*/ 	.byte	0x04, 0x17
        /*000a*/ 	.short	(.L_2859 - .L_2858)
.L_2858:
        /*000c*/ 	.word	0x00000000
        /*0010*/ 	.short	0x0000
        /*0012*/ 	.short	0x0000
        /*0014*/ 	.byte	0x00, 0xf0, 0xa1, 0x04


	//----- nvinfo : EIATTR_SPARSE_MMA_MASK
	.align		4
.L_2859:
        /*0018*/ 	.byte	0x03, 0x50
        /*001a*/ 	.short	0x0000


	//----- nvinfo : EIATTR_MAXREG_COUNT
	.align		4
        /*001c*/ 	.byte	0x03, 0x1b
        /*001e*/ 	.short	0x0040


	//----- nvinfo : EIATTR_NUM_BARRIERS
	.align		4
        /*0020*/ 	.byte	0x02, 0x4c
        /*0022*/ 	.byte	0x01
	.zero		1


	//----- nvinfo : EIATTR_MERCURY_ISA_VERSION
	.align		4
        /*0024*/ 	.byte	0x03, 0x5f
        /*0026*/ 	.short	0x0101


	//----- nvinfo : EIATTR_COOP_GROUP_MASK_REGIDS
	.align		4
        /*0028*/ 	.byte	0x04, 0x29
        /*002a*/ 	.short	(.L_2861 - .L_2860)


	//   ....[0]....
.L_2860:
        /*002c*/ 	.word	0xffffffff


	//   ....[1]....
        /*0030*/ 	.word	0xffffffff


	//   ....[2]....
        /*0034*/ 	.word	0xffffffff


	//   ....[3]....
        /*0038*/ 	.word	0xffffffff


	//   ....[4]....
        /*003c*/ 	.word	0xffffffff


	//   ....[5]....
        /*0040*/ 	.word	0xffffffff


	//   ....[6]....
        /*0044*/ 	.word	0xffffffff


	//   ....[7]....
        /*0048*/ 	.word	0xffffffff


	//   ....[8]....
        /*004c*/ 	.word	0xffffffff


	//   ....[9]....
        /*0050*/ 	.word	0xffffffff


	//   ....[10]....
        /*0054*/ 	.word	0x05000011


	//   ....[11]....
        /*0058*/ 	.word	0x05000011


	//   ....[12]....
        /*005c*/ 	.word	0x05000011


	//   ....[13]....
        /*0060*/ 	.word	0x05000011


	//   ....[14]....
        /*0064*/ 	.word	0x05000011


	//   ....[15]....
        /*0068*/ 	.word	0x05000011


	//   ....[16]....
        /*006c*/ 	.word	0x05000011


	//   ....[17]....
        /*0070*/ 	.word	0x05000011


	//   ....[18]....
        /*0074*/ 	.word	0x05000011


	//   ....[19]....
        /*0078*/ 	.word	0x05000011


	//----- nvinfo : EIATTR_COOP_GROUP_INSTR_OFFSETS
	.align		4
.L_2861:
        /*007c*/ 	.byte	0x04, 0x28
        /*007e*/ 	.short	(.L_2863 - .L_2862)


	//   ....[0]....
.L_2862:
        /*0080*/ 	.word	0x000008e0


	//   ....[1]....
        /*0084*/ 	.word	0x000008f0


	//   ....[2]....
        /*0088*/ 	.word	0x00000920


	//   ....[3]....
        /*008c*/ 	.word	0x00000930


	//   ....[4]....
        /*0090*/ 	.word	0x00000960


	//   ....[5]....
        /*0094*/ 	.word	0x00000970


	//   ....[6]....
        /*0098*/ 	.word	0x000009a0


	//   ....[7]....
        /*009c*/ 	.word	0x000009b0


	//   ....[8]....
        /*00a0*/ 	.word	0x000009e0


	//   ....[9]....
        /*00a4*/ 	.word	0x000009f0


	//   ....[10]....
        /*00a8*/ 	.word	0x00000ba0


	//   ....[11]....
        /*00ac*/ 	.word	0x00000c10


	//   ....[12]....
        /*00b0*/ 	.word	0x00000c80


	//   ....[13]....
        /*00b4*/ 	.word	0x00000cf0


	//   ....[14]....
        /*00b8*/ 	.word	0x00000d60


	//   ....[15]....
        /*00bc*/ 	.word	0x00000dc0


	//   ....[16]....
        /*00c0*/ 	.word	0x00000e30


	//   ....[17]....
        /*00c4*/ 	.word	0x00000ea0


	//   ....[18]....
        /*00c8*/ 	.word	0x00000f10


	//   ....[19]....
        /*00cc*/ 	.word	0x00000f80


	//----- nvinfo : EIATTR_EXIT_INSTR_OFFSETS
	.align		4
.L_2863:
        /*00d0*/ 	.byte	0x04, 0x1c
        /*00d2*/ 	.short	(.L_2865 - .L_2864)


	//   ....[0]....
.L_2864:
        /*00d4*/ 	.word	0x00000070


	//   ....[1]....
        /*00d8*/ 	.word	0x00000b40


	//----- nvinfo : EIATTR_MAX_THREADS
	.align		4
.L_2865:
        /*00dc*/ 	.byte	0x04, 0x05
        /*00de*/ 	.short	(.L_2867 - .L_2866)
.L_2866:
        /*00e0*/ 	.word	0x00000400
        /*00e4*/ 	.word	0x00000001
        /*00e8*/ 	.word	0x00000001


	//----- nvinfo : EIATTR_CRS_STACK_SIZE
	.align		4
.L_2867:
        /*00ec*/ 	.byte	0x04, 0x1e
        /*00ee*/ 	.short	(.L_2869 - .L_2868)
.L_2868:
        /*00f0*/ 	.word	0x00000000


	//----- nvinfo : EIATTR_CBANK_PARAM_SIZE
	.align		4
.L_2869:
        /*00f4*/ 	.byte	0x03, 0x19
        /*00f6*/ 	.short	0x0128


	//----- nvinfo : EIATTR_PARAM_CBANK
	.align		4
        /*00f8*/ 	.byte	0x04, 0x0a
        /*00fa*/ 	.short	(.L_2871 - .L_2870)
	.align		4
.L_2870:
        /*00fc*/ 	.word	index@(.nv.constant0._ZN10layer_norm22ln_bwd_finalize_kernelINS_22Kernel_traits_finalizeILj6144Ef13__nv_bfloat16fS2_fjLb0ELj1024ELj4ENS_18Kernel_traits_baseILj6144EfS2_fS2_fjLj1024EEEEELb0ELb1EEEvNS_9BwdParamsE)
        /*0100*/ 	.short	0x0210
        /*0102*/ 	.short	0x0128


	//----- nvinfo : EIATTR_SW_WAR
	.align		4
.L_2871:
        /*0104*/ 	.byte	0x04, 0x36
        /*0106*/ 	.short	(.L_2873 - .L_2872)
.L_2872:
        /*0108*/ 	.word	0x00000008
.L_2873:


//--------------------- .nv.info._ZN10layer_norm13ln_bwd_kernelINS_13Kernel_traitsIf13__nv_bfloat16fS2_fjLj6144ELj1ELj1ELj8ELj16ENS_18Kernel_traits_baseILj6144EfS2_fS2_fjLj256EEEEELb1ELb0ELb1ELb1EEEvNS_9BwdParamsE --------------------------
	.section	.nv.info._ZN10layer_norm13ln_bwd_kernelINS_13Kernel_traitsIf13__nv_bfloat16fS2_fjLj6144ELj1ELj1ELj8ELj16ENS_18Kernel_traits_baseILj6144EfS2_fS2_fjLj256EEEEELb1ELb0ELb1ELb1EEEvNS_9BwdParamsE,"",@"SHT_CUDA_INFO"
	.sectionflags	@""
	.align	4


	//----- nvinfo : EIATTR_CUDA_API_VERSION
	.align		4
        /*0000*/ 	.byte	0x04, 0x37
        /*0002*/ 	.short	(.L_2875 - .L_2874)
.L_2874:
        /*0004*/ 	.word	0x00000082


	//----- nvinfo : EIATTR_KPARAM_INFO
	.align		4
.L_2875:
        /*0008*/ 	.byte	0x04, 0x17
        /*000a*/ 	.short	(.L_2877 - .L_2876)
.L_2876:
        /*000c*/ 	.word	0x00000000
        /*0010*/ 	.short	0x0000
        /*0012*/ 	.short	0x0000
        /*0014*/ 	.byte	0x00, 0xf0, 0xa1, 0x04


	//----- nvinfo : EIATTR_SPARSE_MMA_MASK
	.align		4
.L_2877:
        /*0018*/ 	.byte	0x03, 0x50
        /*001a*/ 	.short	0x0000


	//----- nvinfo : EIATTR_MAXREG_COUNT
	.align		4
        /*001c*/ 	.byte	0x03, 0x1b
        /*001e*/ 	.short	0x00ff


	//----- nvinfo : EIATTR_NUM_BARRIERS
	.align		4
        /*0020*/ 	.byte	0x02, 0x4c
        /*0022*/ 	.byte	0x01
	.zero		1


	//----- nvinfo : EIATTR_MERCURY_ISA_VERSION
	.align		4
        /*0024*/ 	.byte	0x03, 0x5f
        /*0026*/ 	.short	0x0101


	//----- nvinfo : EIATTR_COOP_GROUP_MASK_REGIDS
	.align		4
        /*0028*/ 	.byte	0x04, 0x29
        /*002a*/ 	.short	(.L_2879 - .L_2878)


	//   ....[0]....
.L_2878:
        /*002c*/ 	.word	0xffffffff


	//   ....[1]....
        /*0030*/ 	.word	0xffffffff


	//   ....[2]....
        /*0034*/ 	.word	0xffffffff


	//   ....[3]....
        /*0038*/ 	.word	0xffffffff


	//   ....[4]....
        /*003c*/ 	.word	0xffffffff


	//   ....[5]....
        /*0040*/ 	.word	0xffffffff


	//   ....[6]....
        /*0044*/ 	.word	0xffffffff


	//   ....[7]....
        /*0048*/ 	.word	0xffffffff


	//   ....[8]....
        /*004c*/ 	.word	0xffffffff


	//   ....[9]....
        /*0050*/ 	.word	0xffffffff


	//   ....[10]....
        /*0054*/ 	.word	0x0500007b


	//   ....[11]....
        /*0058*/ 	.word	0x0500007b


	//   ....[12]....
        /*005c*/ 	.word	0x0500007b


	//   ....[13]....
        /*0060*/ 	.word	0x0500007b


	//   ....[14]....
        /*0064*/ 	.word	0x0500007b


	//   ....[15]....
        /*0068*/ 	.word	0x0500007b


	//   ....[16]....
        /*006c*/ 	.word	0x0500007b


	//   ....[17]....
        /*0070*/ 	.word	0x0500007b


	//   ....[18]....
        /*0074*/ 	.word	0x0500007b


	//   ....[19]....
        /*0078*/ 	.word	0x0500007b


	//----- nvinfo : EIATTR_COOP_GROUP_INSTR_OFFSETS
	.align		4
.L_2879:
        /*007c*/ 	.byte	0x04, 0x28
        /*007e*/ 	.short	(.L_2881 - .L_2880)


	//   ....[0]....
.L_2880:
        /*0080*/ 	.word	0x00001920


	//   ....[1]....
        /*0084*/ 	.word	0x00001930


	//   ....[2]....
        /*0088*/ 	.word	0x00001960


	//   ....[3]....
        /*008c*/ 	.word	0x00001970


	//   ....[4]....
        /*0090*/ 	.word	0x000019a0


	//   ....[5]....
        /*0094*/ 	.word	0x000019b0


	//   ....[6]....
        /*0098*/ 	.word	0x000019e0


	//   ....[7]....
        /*009c*/ 	.word	0x000019f0


	//   ....[8]....
        /*00a0*/ 	.word	0x00001a20


	//   ....[9]....
        /*00a4*/ 	.word	0x00001a30


	//   ....[10]....
        /*00a8*/ 	.word	0x00003e70


	//   ....[11]....
        /*00ac*/ 	.word	0x00003ec0


	//   ....[12]....
        /*00b0*/ 	.word	0x00003f30


	//   ....[13]....
        /*00b4*/ 	.word	0x00003f90


	//   ....[14]....
        /*00b8*/ 	.word	0x00004000


	//   ....[15]....
        /*00bc*/ 	.word	0x00004060


	//   ....[16]....
        /*00c0*/ 	.word	0x000040d0


	//   ....[17]....
        /*00c4*/ 	.word	0x00004130


	//   ....[18]....
        /*00c8*/ 	.word	0x000041a0


	//   ....[19]....
        /*00cc*/ 	.word	0x00004200


	//----- nvinfo : EIATTR_EXIT_INSTR_OFFSETS
	.align		4
.L_2881:
        /*00d0*/ 	.byte	0x04, 0x1c
        /*00d2*/ 	.short	(.L_2883 - .L_2882)


	//   ....[0]....
.L_2882:
        /*00d4*/ 	.word	0x00003e10


	//----- nvinfo : EIATTR_MAX_THREADS
	.align		4
.L_2883:
        /*00d8*/ 	.byte	0x04, 0x05
        /*00da*/ 	.short	(.L_2885 - .L_2884)
.L_2884:
        /*00dc*/ 	.word	0x00000100
        /*00e0*/ 	.word	0x00000001
        /*00e4*/ 	.word	0x00000001


	//----- nvinfo : EIATTR_CRS_STACK_SIZE
	.align		4
.L_2885:
        /*00e8*/ 	.byte	0x04, 0x1e
        /*00ea*/ 	.short	(.L_2887 - .L_2886)
.L_2886:
        /*00ec*/ 	.word	0x00000000


	//----- nvinfo : EIATTR_CBANK_PARAM_SIZE
	.align		4
.L_2887:
        /*00f0*/ 	.byte	0x03, 0x19
        /*00f2*/ 	.short	0x0128


	//----- nvinfo : EIATTR_PARAM_CBANK
	.align		4
        /*00f4*/ 	.byte	0x04, 0x0a
        /*00f6*/ 	.short	(.L_2889 - .L_2888)
	.align		4
.L_2888:
        /*00f8*/ 	.word	index@(.nv.constant0._ZN10layer_norm13ln_bwd_kernelINS_13Kernel_traitsIf13__nv_bfloat16fS2_fjLj6144ELj1ELj1ELj8ELj16ENS_18Kernel_traits_baseILj6144EfS2_fS2_fjLj256EEEEELb1ELb0ELb1ELb1EEEvNS_9BwdParamsE)
        /*00fc*/ 	.short	0x0210
        /*00fe*/ 	.short	0x0128


	//----- nvinfo : EIATTR_SW_WAR
	.align		4
.L_2889:
        /*0100*/ 	.byte	0x04, 0x36
        /*0102*/ 	.short	(.L_2891 - .L_2890)
.L_2890:
        /*0104*/ 	.word	0x00000008
.L_2891:


//--------------------- .nv.info._ZN10layer_norm13ln_bwd_kernelINS_13Kernel_traitsIf13__nv_bfloat16fS2_fjLj6144ELj1ELj1ELj8ELj16ENS_18Kernel_traits_baseILj6144EfS2_fS2_fjLj256EEEEELb1ELb1ELb0ELb0EEEvNS_9BwdParamsE --------------------------
	.section	.nv.info._ZN10layer_norm13ln_bwd_kernelINS_13Kernel_traitsIf13__nv_bfloat16fS2_fjLj6144ELj1ELj1ELj8ELj16ENS_18Kernel_traits_baseILj6144EfS2_fS2_fjLj256EEEEELb1ELb1ELb0ELb0EEEvNS_9BwdParamsE,"",@"SHT_CUDA_INFO"
	.sectionflags	@""
	.align	4


	//----- nvinfo : EIATTR_CUDA_API_VERSION
	.align		4
        /*0000*/ 	.byte	0x04, 0x37
        /*0002*/ 	.short	(.L_2893 - .L_2892)
.L_2892:
        /*0004*/ 	.word	0x00000082


	//----- nvinfo : EIATTR_KPARAM_INFO
	.align		4
.L_2893:
        /*0008*/ 	.byte	0x04, 0x17
        /*000a*/ 	.short	(.L_2895 - .L_2894)
.L_2894:
        /*000c*/ 	.word	0x00000000
        /*0010*/ 	.short	0x0000
        /*0012*/ 	.short	0x0000
        /*0014*/ 	.byte	0x00, 0xf0, 0xa1, 0x04


	//----- nvinfo : EIATTR_SPARSE_MMA_MASK
	.align		4
.L_2895:
        /*0018*/ 	.byte	0x03, 0x50
        /*001a*/ 	.short	0x0000


	//----- nvinfo : EIATTR_MAXREG_COUNT
	.align		4
        /*001c*/ 	.byte	0x03, 0x1b
        /*001e*/ 	.short	0x00ff


	//----- nvinfo : EIATTR_NUM_BARRIERS
	.align		4
        /*0020*/ 	.byte	0x02, 0x4c
        /*0022*/ 	.byte	0x01
	.zero		1


	//----- nvinfo : EIATTR_MERCURY_ISA_VERSION
	.align		4
        /*0024*/ 	.byte	0x03, 0x5f
        /*0026*/ 	.short	0x0101


	//----- nvinfo : EIATTR_COOP_GROUP_MASK_REGIDS
	.align		4
        /*0028*/ 	.byte	0x04, 0x29
        /*002a*/ 	.short	(.L_2897 - .L_2896)


	//   ....[0]....
.L_2896:
        /*002c*/ 	.word	0xffffffff


	//   ....[1]....
        /*0030*/ 	.word	0xffffffff


	//   ....[2]....
        /*0034*/ 	.word	0xffffffff


	//   ....[3]....
        /*0038*/ 	.word	0xffffffff


	//   ....[4]....
        /*003c*/ 	.word	0xffffffff


	//   ....[5]....
        /*0040*/ 	.word	0xffffffff


	//   ....[6]....
        /*0044*/ 	.word	0xffffffff


	//   ....[7]....
        /*0048*/ 	.word	0xffffffff


	//   ....[8]....
        /*004c*/ 	.word	0xffffffff


	//   ....[9]....
        /*0050*/ 	.word	0xffffffff


	//   ....[10]....
        /*0054*/ 	.word	0x050000ba


	//   ....[11]....
        /*0058*/ 	.word	0x050000ba


	//   ....[12]....
        /*005c*/ 	.word	0x050000ba


	//   ....[13]....
        /*0060*/ 	.word	0x050000ba


	//   ....[14]....
        /*0064*/ 	.word	0x050000ba


	//   ....[15]....
        /*0068*/ 	.word	0x050000ba


	//   ....[16]....
        /*006c*/ 	.word	0x050000ba


	//   ....[17]....
        /*0070*/ 	.word	0x050000ba


	//   ....[18]....
        /*0074*/ 	.word	0x050000ba


	//   ....[19]....
        /*0078*/ 	.word	0x050000ba


	//----- nvinfo : EIATTR_COOP_GROUP_INSTR_OFFSETS
	.align		4
.L_2897:
        /*007c*/ 	.byte	0x04, 0x28
        /*007e*/ 	.short	(.L_2899 - .L_2898)


	//   ....[0]....
.L_2898:
        /*0080*/ 	.word	0x00001880


	//   ....[1]....
        /*0084*/ 	.word	0x00001890


	//   ....[2]....
        /*0088*/ 	.word	0x000018c0


	//   ....[3]....
        /*008c*/ 	.word	0x000018d0


	//   ....[4]....
        /*0090*/ 	.word	0x00001900


	//   ....[5]....
        /*0094*/ 	.word	0x00001910


	//   ....[6]....
        /*0098*/ 	.word	0x00001940


	//   ....[7]....
        /*009c*/ 	.word	0x00001950


	//   ....[8]....
        /*00a0*/ 	.word	0x00001980


	//   ....[9]....
        /*00a4*/ 	.word	0x00001990


	//   ....[10]....
        /*00a8*/ 	.word	0x00003a30


	//   ....[11]....
        /*00ac*/ 	.word	0x00003a90


	//   ....[12]....
        /*00b0*/ 	.word	0x00003af0


	//   ....[13]....
        /*00b4*/ 	.word	0x00003b50


	//   ....[14]....
        /*00b8*/ 	.word	0x00003bc0


	//   ....[15]....
        /*00bc*/ 	.word	0x00003c20


	//   ....[16]....
        /*00c0*/ 	.word	0x00003c90


	//   ....[17]....
        /*00c4*/ 	.word	0x00003cf0


	//   ....[18]....
        /*00c8*/ 	.word	0x00003d60


	//   ....[19]....
        /*00cc*/ 	.word	0x00003dc0


	//----- nvinfo : EIATTR_EXIT_INSTR_OFFSETS
	.align		4
.L_2899:
        /*00d0*/ 	.byte	0x04, 0x1c
        /*00d2*/ 	.short	(.L_2901 - .L_2900)


	//   ....[0]....
.L_2900:
        /*00d4*/ 	.word	0x00003910


	//   ....[1]....
        /*00d8*/ 	.word	0x000039e0


	//----- nvinfo : EIATTR_MAX_THREADS
	.align		4
.L_2901:
        /*00dc*/ 	.byte	0x04, 0x05
        /*00de*/ 	.short	(.L_2903 - .L_2902)
.L_2902:
        /*00e0*/ 	.word	0x00000100
        /*00e4*/ 	.word	0x00000001
        /*00e8*/ 	.word	0x00000001


	//----- nvinfo : EIATTR_CRS_STACK_SIZE
	.align		4
.L_2903:
        /*00ec*/ 	.byte	0x04, 0x1e
        /*00ee*/ 	.short	(.L_2905 - .L_2904)
.L_2904:
        /*00f0*/ 	.word	0x00000000


	//----- nvinfo : EIATTR_CBANK_PARAM_SIZE
	.align		4
.L_2905:
        /*00f4*/ 	.byte	0x03, 0x19
        /*00f6*/ 	.short	0x0128


	//----- nvinfo : EIATTR_PARAM_CBANK
	.align		4
        /*00f8*/ 	.byte	0x04, 0x0a
        /*00fa*/ 	.short	(.L_2907 - .L_2906)
	.align		4
.L_2906:
        /*00fc*/ 	.word	index@(.nv.constant0._ZN10layer_norm13ln_bwd_kernelINS_13Kernel_traitsIf13__nv_bfloat16fS2_fjLj6144ELj1ELj1ELj8ELj16ENS_18Kernel_traits_baseILj6144EfS2_fS2_fjLj256EEEEELb1ELb1ELb0ELb0EEEvNS_9BwdParamsE)
        /*0100*/ 	.short	0x0210
        /*0102*/ 	.short	0x0128


	//----- nvinfo : EIATTR_SW_WAR
	.align		4
.L_2907:
        /*0104*/ 	.byte	0x04, 0x36
        /*0106*/ 	.short	(.L_2909 - .L_2908)
.L_2908:
        /*0108*/ 	.word	0x00000008
.L_2909:


//--------------------- .nv.info._ZN10layer_norm13ln_bwd_kernelINS_13Kernel_traitsIf13__nv_bfloat16fS2_fjLj6144ELj1ELj1ELj8ELj16ENS_18Kernel_traits_baseILj6144EfS2_fS2_fjLj256EEEEELb1ELb1ELb0ELb1EEEvNS_9BwdParamsE --------------------------
	.section	.nv.info._ZN10layer_norm13ln_bwd_kernelINS_13Kernel_traitsIf13__nv_bfloat16fS2_fjLj6144ELj1ELj1ELj8ELj16ENS_18Kernel_traits_baseILj6144EfS2_fS2_fjLj256EEEEELb1ELb1ELb0ELb1EEEvNS_9BwdParamsE,"",@"SHT_CUDA_INFO"
	.sectionflags	@""
	.align	4


	//----- nvinfo : EIATTR_CUDA_API_VERSION
	.align		4
        /*0000*/ 	.byte	0x04, 0x37
        /*0002*/ 	.short	(.L_2911 - .L_2910)
.L_2910:
        /*0004*/ 	.word	0x00000082


	//----- nvinfo : EIATTR_KPARAM_INFO
	.align		4
.L_2911:
        /*0008*/ 	.byte	0x04, 0x17
        /*000a*/ 	.short	(.L_2913 - .L_2912)
.L_2912:
        /*000c*/ 	.word	0x00000000
        /*0010*/ 	.short	0x0000
        /*0012*/ 	.short	0x0000
        /*0014*/ 	.byte	0x00, 0xf0, 0xa1, 0x04


	//----- nvinfo : EIATTR_SPARSE_MMA_MASK
	.align		4
.L_2913:
        /*0018*/ 	.byte	0x03, 0x50
        /*001a*/ 	.short	0x0000


	//----- nvinfo : EIATTR_MAXREG_COUNT
	.align		4
        /*001c*/ 	.byte	0x03, 0x1b
        /*001e*/ 	.short	0x00ff


	//----- nvinfo : EIATTR_NUM_BARRIERS
	.align		4
        /*0020*/ 	.byte	0x02, 0x4c
        /*0022*/ 	.byte	0x01
	.zero		1


	//----- nvinfo : EIATTR_MERCURY_ISA_VERSION
	.align		4
        /*0024*/ 	.byte	0x03, 0x5f
        /*0026*/ 	.short	0x0101


	//----- nvinfo : EIATTR_COOP_GROUP_MASK_REGIDS
	.align		4
        /*0028*/ 	.byte	0x04, 0x29
        /*002a*/ 	.short	(.L_2915 - .L_2914)


	//   ....[0]....
.L_2914:
        /*002c*/ 	.word	0xffffffff


	//   ....[1]....
        /*0030*/ 	.word	0xffffffff


	//   ....[2]....
        /*0034*/ 	.word	0xffffffff


	//   ....[3]....
        /*0038*/ 	.word	0xffffffff


	//   ....[4]....
        /*003c*/ 	.word	0xffffffff


	//   ....[5]....
        /*0040*/ 	.word	0xffffffff


	//   ....[6]....
        /*0044*/ 	.word	0xffffffff


	//   ....[7]....
        /*0048*/ 	.word	0xffffffff


	//   ....[8]....
        /*004c*/ 	.word	0xffffffff


	//   ....[9]....
        /*0050*/ 	.word	0xffffffff


	//   ....[10]....
        /*0054*/ 	.word	0x0500007d


	//   ....[11]....
        /*0058*/ 	.word	0x0500007d


	//   ....[12]....
        /*005c*/ 	.word	0x0500007d


	//   ....[13]....
        /*0060*/ 	.word	0x0500007d


	//   ....[14]....
        /*0064*/ 	.word	0x0500007d


	//   ....[15]....
        /*0068*/ 	.word	0x0500007d


	//   ....[16]....
        /*006c*/ 	.word	0x0500007d


	//   ....[17]....
        /*0070*/ 	.word	0x0500007d


	//   ....[18]....
        /*0074*/ 	.word	0x0500007d


	//   ....[19]....
        /*0078*/ 	.word	0x0500007d


	//----- nvinfo : EIATTR_COOP_GROUP_INSTR_OFFSETS
	.align		4
.L_2915:
        /*007c*/ 	.byte	0x04, 0x28
        /*007e*/ 	.short	(.L_2917 - .L_2916)


	//   ....[0]....
.L_2916:
        /*0080*/ 	.word	0x00001810


	//   ....[1]....
        /*0084*/ 	.word	0x00001820


	//   ....[2]....
        /*0088*/ 	.word	0x00001850


	//   ....[3]....
        /*008c*/ 	.word	0x00001860


	//   ....[4]....
        /*0090*/ 	.word	0x00001890


	//   ....[5]....
        /*0094*/ 	.word	0x000018a0


	//   ....[6]....
        /*0098*/ 	.word	0x000018d0


	//   ....[7]....
        /*009c*/ 	.word	0x000018e0


	//   ....[8]....
        /*00a0*/ 	.word	0x00001910


	//   ....[9]....
        /*00a4*/ 	.word	0x00001920


	//   ....[10]....
        /*00a8*/ 	.word	0x000039d0


	//   ....[11]....
        /*00ac*/ 	.word	0x00003a20


	//   ....[12]....
        /*00b0*/ 	.word	0x00003a90


	//   ....[13]....
        /*00b4*/ 	.word	0x00003af0


	//   ....[14]....
        /*00b8*/ 	.word	0x00003b60


	//   ....[15]....
        /*00bc*/ 	.word	0x00003bc0


	//   ....[16]....
        /*00c0*/ 	.word	0x00003c30


	//   ....[17]....
        /*00c4*/ 	.word	0x00003c90


	//   ....[18]....
        /*00c8*/ 	.word	0x00003d00


	//   ....[19]....
        /*00cc*/ 	.word	0x00003d60


	//----- nvinfo : EIATTR_EXIT_INSTR_OFFSETS
	.align		4
.L_2917:
        /*00d0*/ 	.byte	0x04, 0x1c
        /*00d2*/ 	.short	(.L_2919 - .L_2918)


	//   ....[0]....
.L_2918:
        /*00d4*/ 	.word	0x00003970


	//----- nvinfo : EIATTR_MAX_THREADS
	.align		4
.L_2919:
        /*00d8*/ 	.byte	0x04, 0x05
        /*00da*/ 	.short	(.L_2921 - .L_2920)
.L_2920:
        /*00dc*/ 	.word	0x00000100
        /*00e0*/ 	.word	0x00000001
        /*00e4*/ 	.word	0x00000001


	//----- nvinfo : EIATTR_CRS_STACK_SIZE
	.align		4
.L_2921:
        /*00e8*/ 	.byte	0x04, 0x1e
        /*00ea*/ 	.short	(.L_2923 - .L_2922)
.L_2922:
        /*00ec*/ 	.word	0x00000000


	//----- nvinfo : EIATTR_CBANK_PARAM_SIZE
	.align		4
.L_2923:
        /*00f0*/ 	.byte	0x03, 0x19
        /*00f2*/ 	.short	0x0128


	//----- nvinfo : EIATTR_PARAM_CBANK
	.align		4
        /*00f4*/ 	.byte	0x04, 0x0a
        /*00f6*/ 	.short	(.L_2925 - .L_2924)
	.align		4
.L_2924:
        /*00f8*/ 	.word	index@(.nv.constant0._ZN10layer_norm13ln_bwd_kernelINS_13Kernel_traitsIf13__nv_bfloat16fS2_fjLj6144ELj1ELj1ELj8ELj16ENS_18Kernel_traits_baseILj6144EfS2_fS2_fjLj256EEEEELb1ELb1ELb0ELb1EEEvNS_9BwdParamsE)
        /*00fc*/ 	.short	0x0210
        /*00fe*/ 	.short	0x0128


	//----- nvinfo : EIATTR_SW_WAR
	.align		4
.L_2925:
        /*0100*/ 	.byte	0x04, 0x36
        /*0102*/ 	.short	(.L_2927 - .L_2926)
.L_2926:
        /*0104*/ 	.word	0x00000008
.L_2927:


//--------------------- .nv.info._ZN10layer_norm22ln_bwd_finalize_kernelINS_22Kernel_traits_finalizeILj6144Ef13__nv_bfloat16fS2_fjLb1ELj1024ELj4ENS_18Kernel_traits_baseILj6144EfS2_fS2_fjLj1024EEEEELb1ELb0EEEvNS_9BwdParamsE --------------------------
	.section	.nv.info._ZN10layer_norm22ln_bwd_finalize_kernelINS_22Kernel_traits_finalizeILj6144Ef13__nv_bfloat16fS2_fjLb1ELj1024ELj4ENS_18Kernel_traits_baseILj6144EfS2_fS2_fjLj1024EEEEELb1ELb0EEEvNS_9BwdParamsE,"",@"SHT_CUDA_INFO"
	.sectionflags	@""
	.align	4


	//----- nvinfo : EIATTR_CUDA_API_VERSION
	.align		4
        /*0000*/ 	.byte	0x04, 0x37
        /*0002*/ 	.short	(.L_2929 - .L_2928)
.L_2928:
        /*0004*/ 	.word	0x00000082


	//----- nvinfo : EIATTR_KPARAM_INFO
	.align		4
.L_2929:
        /*0008*/ 	.byte	0x04, 0x17
        /*000a*/ 	.short	(.L_2931 - .L_2930)
.L_2930:
        /*000c*/ 	.word	0x00000000
        /*0010*/ 	.short	0x0000
        /*0012*/ 	.short	0x0000
        /*0014*/ 	.byte	0x00, 0xf0, 0xa1, 0x04


	//----- nvinfo : EIATTR_SPARSE_MMA_MASK
	.align		4
.L_2931:
        /*0018*/ 	.byte	0x03, 0x50
        /*001a*/ 	.short	0x0000


	//----- nvinfo : EIATTR_MAXREG_COUNT
	.align		4
        /*001c*/ 	.byte	0x03, 0x1b
        /*001e*/ 	.short	0x0040


	//----- nvinfo : EIATTR_NUM_BARRIERS
	.align		4
        /*0020*/ 	.byte	0x02, 0x4c
        /*0022*/ 	.byte	0x01
	.zero		1


	//----- nvinfo : EIATTR_MERCURY_ISA_VERSION
	.align		4
        /*0024*/ 	.byte	0x03, 0x5f
        /*0026*/ 	.short	0x0101


	//----- nvinfo : EIATTR_COOP_GROUP_MASK_REGIDS
	.align		4
        /*0028*/ 	.byte	0x04, 0x29
        /*002a*/ 	.short	(.L_2933 - .L_2932)


	//   ....[0]....
.L_2932:
        /*002c*/ 	.word	0xffffffff


	//   ....[1]....
        /*0030*/ 	.word	0xffffffff


	//   ....[2]....
        /*0034*/ 	.word	0xffffffff


	//   ....[3]....
        /*0038*/ 	.word	0xffffffff


	//   ....[4]....
        /*003c*/ 	.word	0xffffffff


	//   ....[5]....
        /*0040*/ 	.word	0xffffffff


	//   ....[6]....
        /*0044*/ 	.word	0xffffffff


	//   ....[7]....
        /*0048*/ 	.word	0xffffffff


	//   ....[8]....
        /*004c*/ 	.word	0xffffffff


	//   ....[9]....
        /*0050*/ 	.word	0xffffffff


	//   ....[10]....
        /*0054*/ 	.word	0xffffffff


	//   ....[11]....
        /*0058*/ 	.word	0xffffffff


	//   ....[12]....
        /*005c*/ 	.word	0xffffffff


	//   ....[13]....
        /*0060*/ 	.word	0xffffffff


	//   ....[14]....
        /*0064*/ 	.word	0xffffffff


	//   ....[15]....
        /*0068*/ 	.word	0x05000014


	//   ....[16]....
        /*006c*/ 	.word	0x05000014


	//   ....[17]....
        /*0070*/ 	.word	0x05000014


	//   ....[18]....
        /*0074*/ 	.word	0x05000014


	//   ....[19]....
        /*0078*/ 	.word	0x05000014


	//   ....[20]....
        /*007c*/ 	.word	0x05000014


	//   ....[21]....
        /*0080*/ 	.word	0x05000014


	//   ....[22]....
        /*0084*/ 	.word	0x05000014


	//   ....[23]....
        /*0088*/ 	.word	0x05000014


	//   ....[24]....
        /*008c*/ 	.word	0x05000014


	//   ....[25]....
        /*0090*/ 	.word	0x05000014


	//   ....[26]....
        /*0094*/ 	.word	0x05000014


	//   ....[27]....
        /*0098*/ 	.word	0x05000014


	//   ....[28]....
        /*009c*/ 	.word	0x05000014


	//   ....[29]....
        /*00a0*/ 	.word	0x05000014


	//----- nvinfo : EIATTR_COOP_GROUP_INSTR_OFFSETS
	.align		4
.L_2933:
        /*00a4*/ 	.byte	0x04, 0x28
        /*00a6*/ 	.short	(.L_2935 - .L_2934)


	//   ....[0]....
.L_2934:
        /*00a8*/ 	.word	0x00000ad0


	//   ....[1]....
        /*00ac*/ 	.word	0x00000ae0


	//   ....[2]....
        /*00b0*/ 	.word	0x00000af0


	//   ....[3]....
        /*00b4*/ 	.word	0x00000b20


	//   ....[4]....
        /*00b8*/ 	.word	0x00000b40


	//   ....[5]....
        /*00bc*/ 	.word	0x00000b50


	//   ....[6]....
        /*00c0*/ 	.word	0x00000b90


	//   ....[7]....
        /*00c4*/ 	.word	0x00000ba0


	//   ....[8]....
        /*00c8*/ 	.word	0x00000bb0


	//   ....[9]....
        /*00cc*/ 	.word	0x00000be0


	//   ....[10]....
        /*00d0*/ 	.word	0x00000c00


	//   ....[11]....
        /*00d4*/ 	.word	0x00000c10


	//   ....[12]....
        /*00d8*/ 	.word	0x00000c40


	//   ....[13]....
        /*00dc*/ 	.word	0x00000c60


	//   ....[14]....
        /*00e0*/ 	.word	0x00000c70


	//   ....[15]....
        /*00e4*/ 	.word	0x00000ef0


	//   ....[16]....
        /*00e8*/ 	.word	0x00000f60


	//   ....[17]....
        /*00ec*/ 	.word	0x00000fd0


	//   ....[18]....
        /*00f0*/ 	.word	0x00001040


	//   ....[19]....
        /*00f4*/ 	.word	0x000010b0


	//   ....[20]....
        /*00f8*/ 	.word	0x00001110


	//   ....[21]....
        /*00fc*/ 	.word	0x00001180


	//   ....[22]....
        /*0100*/ 	.word	0x000011f0


	//   ....[23]....
        /*0104*/ 	.word	0x00001260


	//   ....[24]....
        /*0108*/ 	.word	0x000012d0


	//   ....[25]....
        /*010c*/ 	.word	0x00001330


	//   ....[26]....
        /*0110*/ 	.word	0x000013a0


	//   ....[27]....
        /*0114*/ 	.word	0x00001410


	//   ....[28]....
        /*0118*/ 	.word	0x00001480


	//   ....[29]....
        /*011c*/ 	.word	0x000014f0


	//----- nvinfo : EIATTR_EXIT_INSTR_OFFSETS
	.align		4
.L_2935:
        /*0120*/ 	.byte	0x04, 0x1c
        /*0122*/ 	.short	(.L_2937 - .L_2936)


	//   ....[0]....
.L_2936:
        /*0124*/ 	.word	0x00000070


	//   ....[1]....
        /*0128*/ 	.word	0x00000e90


	//----- nvinfo : EIATTR_MAX_THREADS
	.align		4
.L_2937:
        /*012c*/ 	.byte	0x04, 0x05
        /*012e*/ 	.short	(.L_2939 - .L_2938)
.L_2938:
        /*0130*/ 	.word	0x00000400
        /*0134*/ 	.word	0x00000001
        /*0138*/ 	.word	0x00000001


	//----- nvinfo : EIATTR_CRS_STACK_SIZE
	.align		4
.L_2939:
        /*013c*/ 	.byte	0x04, 0x1e
        /*013e*/ 	.short	(.L_2941 - .L_2940)
.L_2940:
        /*0140*/ 	.word	0x00000000


	//----- nvinfo : EIATTR_CBANK_PARAM_SIZE
	.align		4
.L_2941:
        /*0144*/ 	.byte	0x03, 0x19
        /*0146*/ 	.short	0x0128


	//----- nvinfo : EIATTR_PARAM_CBANK
	.align		4
        /*0148*/ 	.byte	0x04, 0x0a
        /*014a*/ 	.short	(.L_2943 - .L_2942)
	.align		4
.L_2942:
        /*014c*/ 	.word	index@(.nv.constant0._ZN10layer_norm22ln_bwd_finalize_kernelINS_22Kernel_traits_finalizeILj6144Ef13__nv_bfloat16fS2_fjLb1ELj1024ELj4ENS_18Kernel_traits_baseILj6144EfS2_fS2_fjLj1024EEEEELb1ELb0EEEvNS_9BwdParamsE)
        /*0150*/ 	.short	0x0210
        /*0152*/ 	.short	0x0128


	//----- nvinfo : EIATTR_SW_WAR
	.align		4
.L_2943:
        /*0154*/ 	.byte	0x04, 0x36
        /*0156*/ 	.short	(.L_2945 - .L_2944)
.L_2944:
        /*0158*/ 	.word	0x00000008
.L_2945:


//--------------------- .nv.info._ZN10layer_norm13ln_bwd_kernelINS_13Kernel_traitsIf13__nv_bfloat16fS2_fjLj6144ELj1ELj1ELj8ELj16ENS_18Kernel_traits_baseILj6144EfS2_fS2_fjLj256EEEEELb1ELb1ELb1ELb0EEEvNS_9BwdParamsE --------------------------
	.section	.nv.info._ZN10layer_norm13ln_bwd_kernelINS_13Kernel_traitsIf13__nv_bfloat16fS2_fjLj6144ELj1ELj1ELj8ELj16ENS_18Kernel_traits_baseILj6144EfS2_fS2_fjLj256EEEEELb1ELb1ELb1ELb0EEEvNS_9BwdParamsE,"",@"SHT_CUDA_INFO"
	.sectionflags	@""
	.align	4


	//----- nvinfo : EIATTR_CUDA_API_VERSION
	.align		4
        /*0000*/ 	.byte	0x04, 0x37
        /*0002*/ 	.short	(.L_2947 - .L_2946)
.L_2946:
        /*0004*/ 	.word	0x00000082


	//----- nvinfo : EIATTR_KPARAM_INFO
	.align		4
.L_2947:
        /*0008*/ 	.byte	0x04, 0x17
        /*000a*/ 	.short	(.L_2949 - .L_2948)
.L_2948:
        /*000c*/ 	.word	0x00000000
        /*0010*/ 	.short	0x0000
        /*0012*/ 	.short	0x0000
        /*0014*/ 	.byte	0x00, 0xf0, 0xa1, 0x04


	//----- nvinfo : EIATTR_SPARSE_MMA_MASK
	.align		4
.L_2949:
        /*0018*/ 	.byte	0x03, 0x50
        /*001a*/ 	.short	0x0000


	//----- nvinfo : EIATTR_MAXREG_COUNT
	.align		4
        /*001c*/ 	.byte	0x03, 0x1b
        /*001e*/ 	.short	0x00ff


	//----- nvinfo : EIATTR_NUM_BARRIERS
	.align		4
        /*0020*/ 	.byte	0x02, 0x4c
        /*0022*/ 	.byte	0x01
	.zero		1


	//----- nvinfo : EIATTR_MERCURY_ISA_VERSION
	.align		4
        /*0024*/ 	.byte	0x03, 0x5f
        /*0026*/ 	.short	0x0101


	//----- nvinfo : EIATTR_COOP_GROUP_MASK_REGIDS
	.align		4
        /*0028*/ 	.byte	0x04, 0x29
        /*002a*/ 	.short	(.L_2951 - .L_2950)


	//   ....[0]....
.L_2950:
        /*002c*/ 	.word	0xffffffff


	//   ....[1]....
        /*0030*/ 	.word	0xffffffff


	//   ....[2]....
        /*0034*/ 	.word	0xffffffff


	//   ....[3]....
        /*0038*/ 	.word	0xffffffff


	//   ....[4]....
        /*003c*/ 	.word	0xffffffff


	//   ....[5]....
        /*0040*/ 	.word	0xffffffff


	//   ....[6]....
        /*0044*/ 	.word	0xffffffff


	//   ....[7]....
        /*0048*/ 	.word	0xffffffff


	//   ....[8]....
        /*004c*/ 	.word	0xffffffff


	//   ....[9]....
        /*0050*/ 	.word	0xffffffff


	//   ....[10]....
        /*0054*/ 	.word	0x050000be


	//   ....[11]....
        /*0058*/ 	.word	0x050000be


	//   ....[12]....
        /*005c*/ 	.word	0x050000be


	//   ....[13]....
        /*0060*/ 	.word	0x050000be


	//   ....[14]....
        /*0064*/ 	.word	0x050000be


	//   ....[15]....
        /*0068*/ 	.word	0x050000be


	//   ....[16]....
        /*006c*/ 	.word	0x050000be


	//   ....[17]....
        /*0070*/ 	.word	0x050000be


	//   ....[18]....
        /*0074*/ 	.word	0x050000be


	//   ....[19]....
        /*0078*/ 	.word	0x050000be


	//----- nvinfo : EIATTR_COOP_GROUP_INSTR_OFFSETS
	.align		4
.L_2951:
        /*007c*/ 	.byte	0x04, 0x28
        /*007e*/ 	.short	(.L_2953 - .L_2952)


	//   ....[0]....
.L_2952:
        /*0080*/ 	.word	0x00001bc0


	//   ....[1]....
        /*0084*/ 	.word	0x00001bd0


	//   ....[2]....
        /*0088*/ 	.word	0x00001c00


	//   ....[3]....
        /*008c*/ 	.word	0x00001c10


	//   ....[4]....
        /*0090*/ 	.word	0x00001c40


	//   ....[5]....
        /*0094*/ 	.word	0x00001c50


	//   ....[6]....
        /*0098*/ 	.word	0x00001c80


	//   ....[7]....
        /*009c*/ 	.word	0x00001c90


	//   ....[8]....
        /*00a0*/ 	.word	0x00001cc0


	//   ....[9]....
        /*00a4*/ 	.word	0x00001cd0


	//   ....[10]....
        /*00a8*/ 	.word	0x00005430


	//   ....[11]....
        /*00ac*/ 	.word	0x00005480


	//   ....[12]....
        /*00b0*/ 	.word	0x000054f0


	//   ....[13]....
        /*00b4*/ 	.word	0x00005550


	//   ....[14]....
        /*00b8*/ 	.word	0x000055c0


	//   ....[15]....
        /*00bc*/ 	.word	0x00005620


	//   ....[16]....
        /*00c0*/ 	.word	0x00005690


	//   ....[17]....
        /*00c4*/ 	.word	0x000056f0


	//   ....[18]....
        /*00c8*/ 	.word	0x00005760


	//   ....[19]....
        /*00cc*/ 	.word	0x000057c0


	//----- nvinfo : EIATTR_EXIT_INSTR_OFFSETS
	.align		4
.L_2953:
        /*00d0*/ 	.byte	0x04, 0x1c
        /*00d2*/ 	.short	(.L_2955 - .L_2954)


	//   ....[0]....
.L_2954:
        /*00d4*/ 	.word	0x00005300


	//   ....[1]....
        /*00d8*/ 	.word	0x000053d0


	//----- nvinfo : EIATTR_MAX_THREADS
	.align		4
.L_2955:
        /*00dc*/ 	.byte	0x04, 0x05
        /*00de*/ 	.short	(.L_2957 - .L_2956)
.L_2956:
        /*00e0*/ 	.word	0x00000100
        /*00e4*/ 	.word	0x00000001
        /*00e8*/ 	.word	0x00000001


	//----- nvinfo : EIATTR_CRS_STACK_SIZE
	.align		4
.L_2957:
        /*00ec*/ 	.byte	0x04, 0x1e
        /*00ee*/ 	.short	(.L_2959 - .L_2958)
.L_2958:
        /*00f0*/ 	.word	0x00000000


	//----- nvinfo : EIATTR_CBANK_PARAM_SIZE
	.align		4
.L_2959:
        /*00f4*/ 	.byte	0x03, 0x19
        /*00f6*/ 	.short	0x0128


	//----- nvinfo : EIATTR_PARAM_CBANK
	.align		4
        /*00f8*/ 	.byte	0x04, 0x0a
        /*00fa*/ 	.short	(.L_2961 - .L_2960)
	.align		4
.L_2960:
        /*00fc*/ 	.word	index@(.nv.constant0._ZN10layer_norm13ln_bwd_kernelINS_13Kernel_traitsIf13__nv_bfloat16fS2_fjLj6144ELj1ELj1ELj8ELj16ENS_18Kernel_traits_baseILj6144EfS2_fS2_fjLj256EEEEELb1ELb1ELb1ELb0EEEvNS_9BwdParamsE)
        /*0100*/ 	.short	0x0210
        /*0102*/ 	.short	0x0128


	//----- nvinfo : EIATTR_SW_WAR
	.align		4
.L_2961:
        /*0104*/ 	.byte	0x04, 0x36
        /*0106*/ 	.short	(.L_2963 - .L_2962)
.L_2962:
        /*0108*/ 	.word	0x00000008
.L_2963:


//--------------------- .nv.info._ZN10layer_norm22ln_bwd_finalize_kernelINS_22Kernel_traits_finalizeILj6144Ef13__nv_bfloat16fS2_fjLb1ELj1024ELj4ENS_18Kernel_traits_baseILj6144EfS2_fS2_fjLj1024EEEEELb1ELb1EEEvNS_9BwdParamsE --------------------------
	.section	.nv.info._ZN10layer_norm22ln_bwd_finalize_kernelINS_22Kernel_traits_finalizeILj6144Ef13__nv_bfloat16fS2_fjLb1ELj1024ELj4ENS_18Kernel_traits_baseILj6144EfS2_fS2_fjLj1024EEEEELb1ELb1EEEvNS_9BwdParamsE,"",@"SHT_CUDA_INFO"
	.sectionflags	@""
	.align	4


	//----- nvinfo : EIATTR_CUDA_API_VERSION
	.align		4
        /*0000*/ 	.byte	0x04, 0x37
        /*0002*/ 	.short	(.L_2965 - .L_2964)
.L_2964:
        /*0004*/ 	.word	0x00000082


	//----- nvinfo : EIATTR_KPARAM_INFO
	.align		4
.L_2965:
        /*0008*/ 	.byte	0x04, 0x17
        /*000a*/ 	.short	(.L_2967 - .L_2966)
.L_2966:
        /*000c*/ 	.word	0x00000000
        /*0010*/ 	.short	0x0000
        /*0012*/ 	.short	0x0000
        /*0014*/ 	.byte	0x00, 0xf0, 0xa1, 0x04


	//----- nvinfo : EIATTR_SPARSE_MMA_MASK
	.align		4
.L_2967:
        /*0018*/ 	.byte	0x03, 0x50
        /*001a*/ 	.short	0x0000


	//----- nvinfo : EIATTR_MAXREG_COUNT
	.align		4
        /*001c*/ 	.byte	0x03, 0x1b
        /*001e*/ 	.short	0x0040


	//----- nvinfo : EIATTR_NUM_BARRIERS
	.align		4
        /*0020*/ 	.byte	0x02, 0x4c
        /*0022*/ 	.byte	0x01
	.zero		1


	//----- nvinfo : EIATTR_MERCURY_ISA_VERSION
	.align		4
        /*0024*/ 	.byte	0x03, 0x5f
        /*0026*/ 	.short	0x0101


	//----- nvinfo : EIATTR_COOP_GROUP_MASK_REGIDS
	.align		4
        /*0028*/ 	.byte	0x04, 0x29
        /*002a*/ 	.short	(.L_2969 - .L_2968)


	//   ....[0]....
.L_2968:
        /*002c*/ 	.word	0xffffffff


	//   ....[1]....
        /*0030*/ 	.word	0xffffffff


	//   ....[2]....
        /*0034*/ 	.word	0xffffffff


	//   ....[3]....
        /*0038*/ 	.word	0xffffffff


	//   ....[4]....
        /*003c*/ 	.word	0xffffffff


	//   ....[5]....
        /*0040*/ 	.word	0xffffffff


	//   ....[6]....
        /*0044*/ 	.word	0xffffffff


	//   ....[7]....
        /*0048*/ 	.word	0xffffffff


	//   ....[8]....
        /*004c*/ 	.word	0xffffffff


	//   ....[9]....
        /*0050*/ 	.word	0xffffffff


	//   ....[10]....
        /*0054*/ 	.word	0xffffffff


	//   ....[11]....
        /*0058*/ 	.word	0xffffffff


	//   ....[12]....
        /*005c*/ 	.word	0xffffffff


	//   ....[13]....
        /*0060*/ 	.word	0xffffffff


	//   ....[14]....
        /*0064*/ 	.word	0xffffffff


	//   ....[15]....
        /*0068*/ 	.word	0x05000014


	//   ....[16]....
        /*006c*/ 	.word	0x05000014


	//   ....[17]....
        /*0070*/ 	.word	0x05000014


	//   ....[18]....
        /*0074*/ 	.word	0x05000014


	//   ....[19]....
        /*0078*/ 	.word	0x05000014


	//   ....[20]....
        /*007c*/ 	.word	0x05000014


	//   ....[21]....
        /*0080*/ 	.word	0x05000014


	//   ....[22]....
        /*0084*/ 	.word	0x05000014


	//   ....[23]....
        /*0088*/ 	.word	0x05000014


	//   ....[24]....
        /*008c*/ 	.word	0x05000014


	//   ....[25]....
        /*0090*/ 	.word	0x05000014


	//   ....[26]....
        /*0094*/ 	.word	0x05000014


	//   ....[27]....
        /*0098*/ 	.word	0x05000014


	//   ....[28]....
        /*009c*/ 	.word	0x05000014


	//   ....[29]....
        /*00a0*/ 	.word	0x05000014


	//----- nvinfo : EIATTR_COOP_GROUP_INSTR_OFFSETS
	.align		4
.L_2969:
        /*00a4*/ 	.byte	0x04, 0x28
        /*00a6*/ 	.short	(.L_2971 - .L_2970)


	//   ....[0]....
.L_2970:
        /*00a8*/ 	.word	0x00000ab0


	//   ....[1]....
        /*00ac*/ 	.word	0x00000ac0


	//   ....[2]....
        /*00b0*/ 	.word	0x00000ad0


	//   ....[3]....
        /*00b4*/ 	.word	0x00000b00


	//   ....[4]....
        /*00b8*/ 	.word	0x00000b20


	//   ....[5]....
        /*00bc*/ 	.word	0x00000b30


	//   ....[6]....
        /*00c0*/ 	.word	0x00000b60


	//   ....[7]....
        /*00c4*/ 	.word	0x00000b80


	//   ....[8]....
        /*00c8*/ 	.word	0x00000b90


	//   ....[9]....
        /*00cc*/ 	.word	0x00000bc0


	//   ....[10]....
        /*00d0*/ 	.word	0x00000be0


	//   ....[11]....
        /*00d4*/ 	.word	0x00000bf0


	//   ....[12]....
        /*00d8*/ 	.word	0x00000c20


	//   ....[13]....
        /*00dc*/ 	.word	0x00000c40


	//   ....[14]....
        /*00e0*/ 	.word	0x00000c50


	//   ....[15]....
        /*00e4*/ 	.word	0x00000eb0


	//   ....[16]....
        /*00e8*/ 	.word	0x00000f20


	//   ....[17]....
        /*00ec*/ 	.word	0x00000f90


	//   ....[18]....
        /*00f0*/ 	.word	0x00001000


	//   ....[19]....
        /*00f4*/ 	.word	0x00001070


	//   ....[20]....
        /*00f8*/ 	.word	0x000010d0


	//   ....[21]....
        /*00fc*/ 	.word	0x00001140


	//   ....[22]....
        /*0100*/ 	.word	0x000011b0


	//   ....[23]....
        /*0104*/ 	.word	0x00001220


	//   ....[24]....
        /*0108*/ 	.word	0x00001290


	//   ....[25]....
        /*010c*/ 	.word	0x000012f0


	//   ....[26]....
        /*0110*/ 	.word	0x00001360


	//   ....[27]....
        /*0114*/ 	.word	0x000013d0


	//   ....[28]....
        /*0118*/ 	.word	0x00001440


	//   ....[29]....
        /*011c*/ 	.word	0x000014b0


	//----- nvinfo : EIATTR_EXIT_INSTR_OFFSETS
	.align		4
.L_2971:
        /*0120*/ 	.byte	0x04, 0x1c
        /*0122*/ 	.short	(.L_2973 - .L_2972)


	//   ....[0]....
.L_2972:
        /*0124*/ 	.word	0x00000070


	//   ....[1]....
        /*0128*/ 	.word	0x00000e50


	//----- nvinfo : EIATTR_MAX_THREADS
	.align		4
.L_2973:
        /*012c*/ 	.byte	0x04, 0x05
        /*012e*/ 	.short	(.L_2975 - .L_2974)
.L_2974:
        /*0130*/ 	.word	0x00000400
        /*0134*/ 	.word	0x00000001
        /*0138*/ 	.word	0x00000001


	//----- nvinfo : EIATTR_CRS_STACK_SIZE
	.align		4
.L_2975:
        /*013c*/ 	.byte	0x04, 0x1e
        /*013e*/ 	.short	(.L_2977 - .L_2976)
.L_2976:
        /*0140*/ 	.word	0x00000000


	//----- nvinfo : EIATTR_CBANK_PARAM_SIZE
	.align		4
.L_2977:
        /*0144*/ 	.byte	0x03, 0x19
        /*0146*/ 	.short	0x0128


	//----- nvinfo : EIATTR_PARAM_CBANK
	.align		4
        /*0148*/ 	.byte	0x04, 0x0a
        /*014a*/ 	.short	(.L_2979 - .L_2978)
	.align		4
.L_2978:
        /*014c*/ 	.word	index@(.nv.constant0._ZN10layer_norm22ln_bwd_finalize_kernelINS_22Kernel_traits_finalizeILj6144Ef13__nv_bfloat16fS2_fjLb1ELj1024ELj4ENS_18Kernel_traits_baseILj6144EfS2_fS2_fjLj1024EEEEELb1ELb1EEEvNS_9BwdParamsE)
        /*0150*/ 	.short	0x0210
        /*0152*/ 	.short	0x0128


	//----- nvinfo : EIATTR_SW_WAR
	.align		4
.L_2979:
        /*0154*/ 	.byte	0x04, 0x36
        /*0156*/ 	.short	(.L_2981 - .L_2980)
.L_2980:
        /*0158*/ 	.word	0x00000008
.L_2981:


//--------------------- .nv.info._ZN10layer_norm13ln_bwd_kernelINS_13Kernel_traitsIf13__nv_bfloat16fS2_fjLj6144ELj1ELj1ELj8ELj16ENS_18Kernel_traits_baseILj6144EfS2_fS2_fjLj256EEEEELb1ELb1ELb1ELb1EEEvNS_9BwdParamsE --------------------------
	.section	.nv.info._ZN10layer_norm13ln_bwd_kernelINS_13Kernel_traitsIf13__nv_bfloat16fS2_fjLj6144ELj1ELj1ELj8ELj16ENS_18Kernel_traits_baseILj6144EfS2_fS2_fjLj256EEEEELb1ELb1ELb1ELb1EEEvNS_9BwdParamsE,"",@"SHT_CUDA_INFO"
	.sectionflags	@""
	.align	4


	//----- nvinfo : EIATTR_CUDA_API_VERSION
	.align		4
        /*0000*/ 	.byte	0x04, 0x37
        /*0002*/ 	.short	(.L_2983 - .L_2982)
.L_2982:
        /*0004*/ 	.word	0x00000082


	//----- nvinfo : EIATTR_KPARAM_INFO
	.align		4
.L_2983:
        /*0008*/ 	.byte	0x04, 0x17
        /*000a*/ 	.short	(.L_2985 - .L_2984)
.L_2984:
        /*000c*/ 	.word	0x00000000
        /*0010*/ 	.short	0x0000
        /*0012*/ 	.short	0x0000
        /*0014*/ 	.byte	0x00, 0xf0, 0xa1, 0x04


	//----- nvinfo : EIATTR_SPARSE_MMA_MASK
	.align		4
.L_2985:
        /*0018*/ 	.byte	0x03, 0x50
        /*001a*/ 	.short	0x0000


	//----- nvinfo : EIATTR_MAXREG_COUNT
	.align		4
        /*001c*/ 	.byte	0x03, 0x1b
        /*001e*/ 	.short	0x00ff


	//----- nvinfo : EIATTR_NUM_BARRIERS
	.align		4
        /*0020*/ 	.byte	0x02, 0x4c
        /*0022*/ 	.byte	0x01
	.zero		1


	//----- nvinfo : EIATTR_MERCURY_ISA_VERSION
	.align		4
        /*0024*/ 	.byte	0x03, 0x5f
        /*0026*/ 	.short	0x0101


	//----- nvinfo : EIATTR_COOP_GROUP_MASK_REGIDS
	.align		4
        /*0028*/ 	.byte	0x04, 0x29
        /*002a*/ 	.short	(.L_2987 - .L_2986)


	//   ....[0]....
.L_2986:
        /*002c*/ 	.word	0xffffffff


	//   ....[1]....
        /*0030*/ 	.word	0xffffffff


	//   ....[2]....
        /*0034*/ 	.word	0xffffffff


	//   ....[3]....
        /*0038*/ 	.word	0xffffffff


	//   ....[4]....
        /*003c*/ 	.word	0xffffffff


	//   ....[5]....
        /*0040*/ 	.word	0xffffffff


	//   ....[6]....
        /*0044*/ 	.word	0xffffffff


	//   ....[7]....
        /*0048*/ 	.word	0xffffffff


	//   ....[8]....
        /*004c*/ 	.word	0xffffffff


	//   ....[9]....
        /*0050*/ 	.word	0xffffffff


	//   ....[10]....
        /*0054*/ 	.word	0x050000c2


	//   ....[11]....
        /*0058*/ 	.word	0x050000c2


	//   ....[12]....
        /*005c*/ 	.word	0x050000c2


	//   ....[13]....
        /*0060*/ 	.word	0x050000c2


	//   ....[14]....
        /*0064*/ 	.word	0x050000c2


	//   ....[15]....
        /*0068*/ 	.word	0x050000c2


	//   ....[16]....
        /*006c*/ 	.word	0x050000c2


	//   ....[17]....
        /*0070*/ 	.word	0x050000c2


	//   ....[18]....
        /*0074*/ 	.word	0x050000c2


	//   ....[19]....
        /*0078*/ 	.word	0x050000c2


	//----- nvinfo : EIATTR_COOP_GROUP_INSTR_OFFSETS
	.align		4
.L_2987:
        /*007c*/ 	.byte	0x04, 0x28
        /*007e*/ 	.short	(.L_2989 - .L_2988)


	//   ....[0]....
.L_2988:
        /*0080*/ 	.word	0x00001b30


	//   ....[1]....
        /*0084*/ 	.word	0x00001b40


	//   ....[2]....
        /*0088*/ 	.word	0x00001b70


	//   ....[3]....
        /*008c*/ 	.word	0x00001b80


	//   ....[4]....
        /*0090*/ 	.word	0x00001bb0


	//   ....[5]....
        /*0094*/ 	.word	0x00001bc0


	//   ....[6]....
        /*0098*/ 	.word	0x00001bf0


	//   ....[7]....
        /*009c*/ 	.word	0x00001c00


	//   ....[8]....
        /*00a0*/ 	.word	0x00001c30


	//   ....[9]....
        /*00a4*/ 	.word	0x00001c40


	//   ....[10]....
        /*00a8*/ 	.word	0x00005020


	//   ....[11]....
        /*00ac*/ 	.word	0x00005070


	//   ....[12]....
        /*00b0*/ 	.word	0x000050e0


	//   ....[13]....
        /*00b4*/ 	.word	0x00005140


	//   ....[14]....
        /*00b8*/ 	.word	0x000051b0


	//   ....[15]....
        /*00bc*/ 	.word	0x00005210


	//   ....[16]....
        /*00c0*/ 	.word	0x00005280


	//   ....[17]....
        /*00c4*/ 	.word	0x000052e0


	//   ....[18]....
        /*00c8*/ 	.word	0x00005350


	//   ....[19]....
        /*00cc*/ 	.word	0x000053b0


	//----- nvinfo : EIATTR_EXIT_INSTR_OFFSETS
	.align		4
.L_2989:
        /*00d0*/ 	.byte	0x04, 0x1c
        /*00d2*/ 	.short	(.L_2991 - .L_2990)


	//   ....[0]....
.L_2990:
        /*00d4*/ 	.word	0x00004fc0


	//----- nvinfo : EIATTR_MAX_THREADS
	.align		4
.L_2991:
        /*00d8*/ 	.byte	0x04, 0x05
        /*00da*/ 	.short	(.L_2993 - .L_2992)
.L_2992:
        /*00dc*/ 	.word	0x00000100
        /*00e0*/ 	.word	0x00000001
        /*00e4*/ 	.word	0x00000001


	//----- nvinfo : EIATTR_CRS_STACK_SIZE
	.align		4
.L_2993:
        /*00e8*/ 	.byte	0x04, 0x1e
        /*00ea*/ 	.short	(.L_2995 - .L_2994)
.L_2994:
        /*00ec*/ 	.word	0x00000000


	//----- nvinfo : EIATTR_CBANK_PARAM_SIZE
	.align		4
.L_2995:
        /*00f0*/ 	.byte	0x03, 0x19
        /*00f2*/ 	.short	0x0128


	//----- nvinfo : EIATTR_PARAM_CBANK
	.align		4
        /*00f4*/ 	.byte	0x04, 0x0a
        /*00f6*/ 	.short	(.L_2997 - .L_2996)
	.align		4
.L_2996:
        /*00f8*/ 	.word	index@(.nv.constant0._ZN10layer_norm13ln_bwd_kernelINS_13Kernel_traitsIf13__nv_bfloat16fS2_fjLj6144ELj1ELj1ELj8ELj16ENS_18Kernel_traits_baseILj6144EfS2_fS2_fjLj256EEEEELb1ELb1ELb1ELb1EEEvNS_9BwdParamsE)
        /*00fc*/ 	.short	0x0210
        /*00fe*/ 	.short	0x0128


	//----- nvinfo : EIATTR_SW_WAR
	.align		4
.L_2997:
        /*0100*/ 	.byte	0x04, 0x36
        /*0102*/ 	.short	(.L_2999 - .L_2998)
.L_2998:
        /*0104*/ 	.word	0x00000008
.L_2999:


//--------------------- .nv.info._ZN10layer_norm13ln_bwd_kernelINS_13Kernel_traitsIf6__halfS2_S2_fjLj6144ELj1ELj1ELj8ELj16ENS_18Kernel_traits_baseILj6144EfS2_S2_S2_fjLj256EEEEELb0ELb0ELb0ELb0EEEvNS_9BwdParamsE --------------------------
	.section	.nv.info._ZN10layer_norm13ln_bwd_kernelINS_13Kernel_traitsIf6__halfS2_S2_fjLj6144ELj1ELj1ELj8ELj16ENS_18Kernel_traits_baseILj6144EfS2_S2_S2_fjLj256EEEEELb0ELb0ELb0ELb0EEEvNS_9BwdParamsE,"",@"SHT_CUDA_INFO"
	.sectionflags	@""
	.align	4


	//----- nvinfo : EIATTR_CUDA_API_VERSION
	.align		4
        /*0000*/ 	.byte	0x04, 0x37
        /*0002*/ 	.short	(.L_3001 - .L_3000)
.L_3000:
        /*0004*/ 	.word	0x00000082


	//----- nvinfo : EIATTR_KPARAM_INFO
	.align		4
.L_3001:
        /*0008*/ 	.byte	0x04, 0x17
        /*000a*/ 	.short	(.L_3003 - .L_3002)
.L_3002:
        /*000c*/ 	.word	0x00000000
        /*0010*/ 	.short	0x0000
        /*0012*/ 	.short	0x0000
        /*0014*/ 	.byte	0x00, 0xf0, 0xa1, 0x04


	//----- nvinfo : EIATTR_SPARSE_MMA_MASK
	.align		4
.L_3003:
        /*0018*/ 	.byte	0x03, 0x50
        /*001a*/ 	.short	0x0000


	//----- nvinfo : EIATTR_MAXREG_COUNT
	.align		4
        /*001c*/ 	.byte	0x03, 0x1b
        /*001e*/ 	.short	0x00ff


	//----- nvinfo : EIATTR_NUM_BARRIERS
	.align		4
        /*0020*/ 	.byte	0x02, 0x4c
        /*0022*/ 	.byte	0x01
	.zero		1


	//----- nvinfo : EIATTR_MERCURY_ISA_VERSION
	.align		4
        /*0024*/ 	.byte	0x03, 0x5f
        /*0026*/ 	.short	0x0101


	//----- nvinfo : EIATTR_COOP_GROUP_MASK_REGIDS
	.align		4
        /*0028*/ 	.byte	0x04, 0x29
        /*002a*/ 	.short	(.L_3005 - .L_3004)


	//   ....[0]....
.L_3004:
        /*002c*/ 	.word	0xffffffff


	//   ....[1]....
        /*0030*/ 	.word	0xffffffff


	//   ....[2]....
        /*0034*/ 	.word	0xffffffff


	//   ....[3]....
        /*0038*/ 	.word	0xffffffff


	//   ....[4]....
        /*003c*/ 	.word	0xffffffff


	//   ....[5]....
        /*0040*/ 	.word	0xffffffff


	//   ....[6]....
        /*0044*/ 	.word	0xffffffff


	//   ....[7]....
        /*0048*/ 	.word	0xffffffff


	//   ....[8]....
        /*004c*/ 	.word	0xffffffff


	//   ....[9]....
        /*0050*/ 	.word	0xffffffff


	//   ....[10]....
        /*0054*/ 	.word	0x05000066


	//   ....[11]....
        /*0058*/ 	.word	0x05000066


	//   ....[12]....
        /*005c*/ 	.word	0x05000066


	//   ....[13]....
        /*0060*/ 	.word	0x05000066


	//   ....[14]....
        /*0064*/ 	.word	0x05000066


	//   ....[15]....
        /*0068*/ 	.word	0x05000066


	//   ....[16]....
        /*006c*/ 	.word	0x05000066


	//   ....[17]....
        /*0070*/ 	.word	0x05000066


	//   ....[18]....
        /*0074*/ 	.word	0x05000066


	//   ....[19]....
        /*0078*/ 	.word	0x05000066


	//----- nvinfo : EIATTR_COOP_GROUP_INSTR_OFFSETS
	.align		4
.L_3005:
        /*007c*/ 	.byte	0x04, 0x28
        /*007e*/ 	.short	(.L_3007 - .L_3006)


	//   ....[0]....
.L_3006:
        /*0080*/ 	.word	0x00001680


	//   ....[1]....
        /*0084*/ 	.word	0x00001690


	//   ....[2]....
        /*0088*/ 	.word	0x000016c0


	//   ....[3]....
        /*008c*/ 	.word	0x000016d0


	//   ....[4]....
        /*0090*/ 	.word	0x00001700


	//   ....[5]....
        /*0094*/ 	.word	0x00001710


	//   ....[6]....
        /*0098*/ 	.word	0x00001740


	//   ....[7]....
        /*009c*/ 	.word	0x00001750


	//   ....[8]....
        /*00a0*/ 	.word	0x00001780


	//   ....[9]....
        /*00a4*/ 	.word	0x00001790


	//   ....[10]....
        /*00a8*/ 	.word	0x00002c80


	//   ....[11]....
        /*00ac*/ 	.word	0x00002ce0


	//   ....[12]....
        /*00b0*/ 	.word	0x00002d40


	//   ....[13]....
        /*00b4*/ 	.word	0x00002da0


	//   ....[14]....
        /*00b8*/ 	.word	0x00002e10


	//   ....[15]....
        /*00bc*/ 	.word	0x00002e70


	//   ....[16]....
        /*00c0*/ 	.word	0x00002ee0


	//   ....[17]....
        /*00c4*/ 	.word	0x00002f40


	//   ....[18]....
        /*00c8*/ 	.word	0x00002fb0


	//   ....[19]....
        /*00cc*/ 	.word	0x00003010


	//----- nvinfo : EIATTR_EXIT_INSTR_OFFSETS
	.align		4
.L_3007:
        /*00d0*/ 	.byte	0x04, 0x1c
        /*00d2*/ 	.short	(.L_3009 - .L_3008)


	//   ....[0]....
.L_3008:
        /*00d4*/ 	.word	0x00002ba0


	//   ....[1]....
        /*00d8*/ 	.word	0x00002c30


	//----- nvinfo : EIATTR_MAX_THREADS
	.align		4
.L_3009:
        /*00dc*/ 	.byte	0x04, 0x05
        /*00de*/ 	.short	(.L_3011 - .L_3010)
.L_3010:
        /*00e0*/ 	.word	0x00000100
        /*00e4*/ 	.word	0x00000001
        /*00e8*/ 	.word	0x00000001


	//----- nvinfo : EIATTR_CRS_STACK_SIZE
	.align		4
.L_3011:
        /*00ec*/ 	.byte	0x04, 0x1e
        /*00ee*/ 	.short	(.L_3013 - .L_3012)
.L_3012:
        /*00f0*/ 	.word	0x00000000


	//----- nvinfo : EIATTR_CBANK_PARAM_SIZE
	.align		4
.L_3013:
        /*00f4*/ 	.byte	0x03, 0x19
        /*00f6*/ 	.short	0x0128


	//----- nvinfo : EIATTR_PARAM_CBANK
	.align		4
        /*00f8*/ 	.byte	0x04, 0x0a
        /*00fa*/ 	.short	(.L_3015 - .L_3014)
	.align		4
.L_3014:
        /*00fc*/ 	.word	index@(.nv.constant0._ZN10layer_norm13ln_bwd_kernelINS_13Kernel_traitsIf6__halfS2_S2_fjLj6144ELj1ELj1ELj8ELj16ENS_18Kernel_traits_baseILj6144EfS2_S2_S2_fjLj256EEEEELb0ELb0ELb0ELb0EEEvNS_9BwdParamsE)
        /*0100*/ 	.short	0x0210
        /*0102*/ 	.short	0x0128


	//----- nvinfo : EIATTR_SW_WAR
	.align		4
.L_3015:
        /*0104*/ 	.byte	0x04, 0x36
        /*0106*/ 	.short	(.L_3017 - .L_3016)
.L_3016:
        /*0108*/ 	.word	0x00000008
.L_3017:


//--------------------- .nv.info._ZN10layer_norm13ln_bwd_kernelINS_13Kernel_traitsIf6__halfS2_S2_fjLj6144ELj1ELj1ELj8ELj16ENS_18Kernel_traits_baseILj6144EfS2_S2_S2_fjLj256EEEEELb0ELb0ELb0ELb1EEEvNS_9BwdParamsE --------------------------
	.section	.nv.info._ZN10layer_norm13ln_bwd_kernelINS_13Kernel_traitsIf6__halfS2_S2_fjLj6144ELj1ELj1ELj8ELj16ENS_18Kernel_traits_baseILj6144EfS2_S2_S2_fjLj256EEEEELb0ELb0ELb0ELb1EEEvNS_9BwdParamsE,"",@"SHT_CUDA_INFO"
	.sectionflags	@""
	.align	4


	//----- nvinfo : EIATTR_CUDA_API_VERSION
	.align		4
        /*0000*/ 	.byte	0x04, 0x37
        /*0002*/ 	.short	(.L_3019 - .L_3018)
.L_3018:
        /*0004*/ 	.word	0x00000082


	//----- nvinfo : EIATTR_KPARAM_INFO
	.align		4
.L_3019:
        /*0008*/ 	.byte	0x04, 0x17
        /*000a*/ 	.short	(.L_3021 - .L_3020)
.L_3020:
        /*000c*/ 	.word	0x00000000
        /*0010*/ 	.short	0x0000
        /*0012*/ 	.short	0x0000
        /*0014*/ 	.byte	0x00, 0xf0, 0xa1, 0x04


	//----- nvinfo : EIATTR_SPARSE_MMA_MASK
	.align		4
.L_3021:
        /*0018*/ 	.byte	0x03, 0x50
        /*001a*/ 	.short	0x0000


	//----- nvinfo : EIATTR_MAXREG_COUNT
	.align		4
        /*001c*/ 	.byte	0x03, 0x1b
        /*001e*/ 	.short	0x00ff


	//----- nvinfo : EIATTR_NUM_BARRIERS
	.align		4
        /*0020*/ 	.byte	0x02, 0x4c
        /*0022*/ 	.byte	0x01
	.zero		1


	//----- nvinfo : EIATTR_MERCURY_ISA_VERSION
	.align		4
        /*0024*/ 	.byte	0x03, 0x5f
        /*0026*/ 	.short	0x0101


	//----- nvinfo : EIATTR_COOP_GROUP_MASK_REGIDS
	.align		4
        /*0028*/ 	.byte	0x04, 0x29
        /*002a*/ 	.short	(.L_3023 - .L_3022)


	//   ....[0]....
.L_3022:
        /*002c*/ 	.word	0xffffffff


	//   ....[1]....
        /*0030*/ 	.word	0xffffffff


	//   ....[2]....
        /*0034*/ 	.word	0xffffffff


	//   ....[3]....
        /*0038*/ 	.word	0xffffffff


	//   ....[4]....
        /*003c*/ 	.word	0xffffffff


	//   ....[5]....
        /*0040*/ 	.word	0xffffffff


	//   ....[6]....
        /*0044*/ 	.word	0xffffffff


	//   ....[7]....
        /*0048*/ 	.word	0xffffffff


	//   ....[8]....
        /*004c*/ 	.word	0xffffffff


	//   ....[9]....
        /*0050*/ 	.word	0xffffffff


	//   ....[10]....
        /*0054*/ 	.word	0x05000032


	//   ....[11]....
        /*0058*/ 	.word	0x05000032


	//   ....[12]....
        /*005c*/ 	.word	0x05000032


	//   ....[13]....
        /*0060*/ 	.word	0x05000032


	//   ....[14]....
        /*0064*/ 	.word	0x05000032


	//   ....[15]....
        /*0068*/ 	.word	0x05000032


	//   ....[16]....
        /*006c*/ 	.word	0x05000032


	//   ....[17]....
        /*0070*/ 	.word	0x05000032


	//   ....[18]....
        /*0074*/ 	.word	0x05000032


	//   ....[19]....
        /*0078*/ 	.word	0x05000032


	//----- nvinfo : EIATTR_COOP_GROUP_INSTR_OFFSETS
	.align		4
.L_3023:
        /*007c*/ 	.byte	0x04, 0x28
        /*007e*/ 	.short	(.L_3025 - .L_3024)


	//   ....[0]....
.L_3024:
        /*0080*/ 	.word	0x00001660


	//   ....[1]....
        /*0084*/ 	.word	0x00001670


	//   ....[2]....
        /*0088*/ 	.word	0x000016a0


	//   ....[3]....
        /*008c*/ 	.word	0x000016b0


	//   ....[4]....
        /*0090*/ 	.word	0x000016e0


	//   ....[5]....
        /*0094*/ 	.word	0x000016f0


	//   ....[6]....
        /*0098*/ 	.word	0x00001720


	//   ....[7]....
        /*009c*/ 	.word	0x00001730


	//   ....[8]....
        /*00a0*/ 	.word	0x00001760


	//   ....[9]....
        /*00a4*/ 	.word	0x00001770


	//   ....[10]....
        /*00a8*/ 	.word	0x00002c70


	//   ....[11]....
        /*00ac*/ 	.word	0x00002cc0


	//   ....[12]....
        /*00b0*/ 	.word	0x00002d30


	//   ....[13]....
        /*00b4*/ 	.word	0x00002d90


	//   ....[14]....
        /*00b8*/ 	.word	0x00002e00


	//   ....[15]....
        /*00bc*/ 	.word	0x00002e60


	//   ....[16]....
        /*00c0*/ 	.word	0x00002ed0


	//   ....[17]....
        /*00c4*/ 	.word	0x00002f30


	//   ....[18]....
        /*00c8*/ 	.word	0x00002fa0


	//   ....[19]....
        /*00cc*/ 	.word	0x00003000


	//----- nvinfo : EIATTR_EXIT_INSTR_OFFSETS
	.align		4
.L_3025:
        /*00d0*/ 	.byte	0x04, 0x1c
        /*00d2*/ 	.short	(.L_3027 - .L_3026)


	//   ....[0]....
.L_3026:
        /*00d4*/ 	.word	0x00002c10


	//----- nvinfo : EIATTR_MAX_THREADS
	.align		4
.L_3027:
        /*00d8*/ 	.byte	0x04, 0x05
        /*00da*/ 	.short	(.L_3029 - .L_3028)
.L_3028:
        /*00dc*/ 	.word	0x00000100
        /*00e0*/ 	.word	0x00000001
        /*00e4*/ 	.word	0x00000001


	//----- nvinfo : EIATTR_CRS_STACK_SIZE
	.align		4
.L_3029:
        /*00e8*/ 	.byte	0x04, 0x1e
        /*00ea*/ 	.short	(.L_3031 - .L_3030)
.L_3030:
        /*00ec*/ 	.word	0x00000000


	//----- nvinfo : EIATTR_CBANK_PARAM_SIZE
	.align		4
.L_3031:
        /*00f0*/ 	.byte	0x03, 0x19
        /*00f2*/ 	.short	0x0128


	//----- nvinfo : EIATTR_PARAM_CBANK
	.align		4
        /*00f4*/ 	.byte	0x04, 0x0a
        /*00f6*/ 	.short	(.L_3033 - .L_3032)
	.align		4
.L_3032:
        /*00f8*/ 	.word	index@(.nv.constant0._ZN10layer_norm13ln_bwd_kernelINS_13Kernel_traitsIf6__halfS2_S2_fjLj6144ELj1ELj1ELj8ELj16ENS_18Kernel_traits_baseILj6144EfS2_S2_S2_fjLj256EEEEELb0ELb0ELb0ELb1EEEvNS_9BwdParamsE)
        /*00fc*/ 	.short	0x0210
        /*00fe*/ 	.short	0x0128


	//----- nvinfo : EIATTR_SW_WAR
	.align		4
.L_3033:
        /*0100*/ 	.byte	0x04, 0x36
        /*0102*/ 	.short	(.L_3035 - .L_3034)
.L_3034:
        /*0104*/ 	.word	0x00000008
.L_3035:


//--------------------- .nv.info._ZN10layer_norm13ln_bwd_kernelINS_13Kernel_traitsIf6__halfS2_S2_fjLj6144ELj1ELj1ELj8ELj16ENS_18Kernel_traits_baseILj6144EfS2_S2_S2_fjLj256EEEEELb0ELb0ELb1ELb0EEEvNS_9BwdParamsE --------------------------
	.section	.nv.info._ZN10layer_norm13ln_bwd_kernelINS_13Kernel_traitsIf6__halfS2_S2_fjLj6144ELj1ELj1ELj8ELj16ENS_18Kernel_traits_baseILj6144EfS2_S2_S2_fjLj256EEEEELb0ELb0ELb1ELb0EEEvNS_9BwdParamsE,"",@"SHT_CUDA_INFO"
	.sectionflags	@""
	.align	4


	//----- nvinfo : EIATTR_CUDA_API_VERSION
	.align		4
        /*0000*/ 	.byte	0x04, 0x37
        /*0002*/ 	.short	(.L_3037 - .L_3036)
.L_3036:
        /*0004*/ 	.word	0x00000082


	//----- nvinfo : EIATTR_KPARAM_INFO
	.align		4
.L_3037:
        /*0008*/ 	.byte	0x04, 0x17
        /*000a*/ 	.short	(.L_3039 - .L_3038)
.L_3038:
        /*000c*/ 	.word	0x00000000
        /*0010*/ 	.short	0x0000
        /*0012*/ 	.short	0x0000
        /*0014*/ 	.byte	0x00, 0xf0, 0xa1, 0x04


	//----- nvinfo : EIATTR_SPARSE_MMA_MASK
	.align		4
.L_3039:
        /*0018*/ 	.byte	0x03, 0x50
        /*001a*/ 	.short	0x0000


	//----- nvinfo : EIATTR_MAXREG_COUNT
	.align		4
        /*001c*/ 	.byte	0x03, 0x1b
        /*001e*/ 	.short	0x00ff


	//----- nvinfo : EIATTR_NUM_BARRIERS
	.align		4
        /*0020*/ 	.byte	0x02, 0x4c
        /*0022*/ 	.byte	0x01
	.zero		1


	//----- nvinfo : EIATTR_MERCURY_ISA_VERSION
	.align		4
        /*0024*/ 	.byte	0x03, 0x5f
        /*0026*/ 	.short	0x0101


	//----- nvinfo : EIATTR_COOP_GROUP_MASK_REGIDS
	.align		4
        /*0028*/ 	.byte	0x04, 0x29
        /*002a*/ 	.short	(.L_3041 - .L_3040)


	//   ....[0]....
.L_3040:
        /*002c*/ 	.word	0xffffffff


	//   ....[1]....
        /*0030*/ 	.word	0xffffffff


	//   ....[2]....
        /*0034*/ 	.word	0xffffffff


	//   ....[3]....
        /*0038*/ 	.word	0xffffffff


	//   ....[4]....
        /*003c*/ 	.word	0xffffffff


	//   ....[5]....
        /*0040*/ 	.word	0xffffffff


	//   ....[6]....
        /*0044*/ 	.word	0xffffffff


	//   ....[7]....
        /*0048*/ 	.word	0xffffffff


	//   ....[8]....
        /*004c*/ 	.word	0xffffffff


	//   ....[9]....
        /*0050*/ 	.word	0xffffffff


	//   ....[10]....
        /*0054*/ 	.word	0x0500006a


	//   ....[11]....
        /*0058*/ 	.word	0x0500006a


	//   ....[12]....
        /*005c*/ 	.word	0x0500006a


	//   ....[13]....
        /*0060*/ 	.word	0x0500006a


	//   ....[14]....
        /*0064*/ 	.word	0x0500006a


	//   ....[15]....
        /*0068*/ 	.word	0x0500006a


	//   ....[16]....
        /*006c*/ 	.word	0x0500006a


	//   ....[17]....
        /*0070*/ 	.word	0x0500006a


	//   ....[18]....
        /*0074*/ 	.word	0x0500006a


	//   ....[19]....
        /*0078*/ 	.word	0x0500006a


	//----- nvinfo : EIATTR_COOP_GROUP_INSTR_OFFSETS
	.align		4
.L_3041:
        /*007c*/ 	.byte	0x04, 0x28
        /*007e*/ 	.short	(.L_3043 - .L_3042)


	//   ....[0]....
.L_3042:
        /*0080*/ 	.word	0x000018c0


	//   ....[1]....
        /*0084*/ 	.word	0x000018d0


	//   ....[2]....
        /*0088*/ 	.word	0x00001900


	//   ....[3]....
        /*008c*/ 	.word	0x00001910


	//   ....[4]....
        /*0090*/ 	.word	0x00001940


	//   ....[5]....
        /*0094*/ 	.word	0x00001950


	//   ....[6]....
        /*0098*/ 	.word	0x00001980


	//   ....[7]....
        /*009c*/ 	.word	0x00001990


	//   ....[8]....
        /*00a0*/ 	.word	0x000019c0


	//   ....[9]....
        /*00a4*/ 	.word	0x000019d0


	//   ....[10]....
        /*00a8*/ 	.word	0x00003e20


	//   ....[11]....
        /*00ac*/ 	.word	0x00003e80


	//   ....[12]....
        /*00b0*/ 	.word	0x00003ee0


	//   ....[13]....
        /*00b4*/ 	.word	0x00003f40


	//   ....[14]....
        /*00b8*/ 	.word	0x00003fb0


	//   ....[15]....
        /*00bc*/ 	.word	0x00004010


	//   ....[16]....
        /*00c0*/ 	.word	0x00004080


	//   ....[17]....
        /*00c4*/ 	.word	0x000040e0


	//   ....[18]....
        /*00c8*/ 	.word	0x00004150


	//   ....[19]....
        /*00cc*/ 	.word	0x000041b0


	//----- nvinfo : EIATTR_EXIT_INSTR_OFFSETS
	.align		4
.L_3043:
        /*00d0*/ 	.byte	0x04, 0x1c
        /*00d2*/ 	.short	(.L_3045 - .L_3044)


	//   ....[0]....
.L_3044:
        /*00d4*/ 	.word	0x00003d40


	//   ....[1]....
        /*00d8*/ 	.word	0x00003dd0


	//----- nvinfo : EIATTR_MAX_THREADS
	.align		4
.L_3045:
        /*00dc*/ 	.byte	0x04, 0x05
        /*00de*/ 	.short	(.L_3047 - .L_3046)
.L_3046:
        /*00e0*/ 	.word	0x00000100
        /*00e4*/ 	.word	0x00000001
        /*00e8*/ 	.word	0x00000001


	//----- nvinfo : EIATTR_CRS_STACK_SIZE
	.align		4
.L_3047:
        /*00ec*/ 	.byte	0x04, 0x1e
        /*00ee*/ 	.short	(.L_3049 - .L_3048)
.L_3048:
        /*00f0*/ 	.word	0x00000000


	//----- nvinfo : EIATTR_CBANK_PARAM_SIZE
	.align		4
.L_3049:
        /*00f4*/ 	.byte	0x03, 0x19
        /*00f6*/ 	.short	0x0128


	//----- nvinfo : EIATTR_PARAM_CBANK
	.align		4
        /*00f8*/ 	.byte	0x04, 0x0a
        /*00fa*/ 	.short	(.L_3051 - .L_3050)
	.align		4
.L_3050:
        /*00fc*/ 	.word	index@(.nv.constant0._ZN10layer_norm13ln_bwd_kernelINS_13Kernel_traitsIf6__halfS2_S2_fjLj6144ELj1ELj1ELj8ELj16ENS_18Kernel_traits_baseILj6144EfS2_S2_S2_fjLj256EEEEELb0ELb0ELb1ELb0EEEvNS_9BwdParamsE)
        /*0100*/ 	.short	0x0210
        /*0102*/ 	.short	0x0128


	//----- nvinfo : EIATTR_SW_WAR
	.align		4
.L_3051:
        /*0104*/ 	.byte	0x04, 0x36
        /*0106*/ 	.short	(.L_3053 - .L_3052)
.L_3052:
        /*0108*/ 	.word	0x00000008
.L_3053:


//--------------------- .nv.info._ZN10layer_norm13ln_bwd_kernelINS_13Kernel_traitsIf6__halfS2_S2_fjLj6144ELj1ELj1ELj8ELj16ENS_18Kernel_traits_baseILj6144EfS2_S2_S2_fjLj256EEEEELb0ELb0ELb1ELb1EEEvNS_9BwdParamsE --------------------------
	.section	.nv.info._ZN10layer_norm13ln_bwd_kernelINS_13Kernel_traitsIf6__halfS2_S2_fjLj6144ELj1ELj1ELj8ELj16ENS_18Kernel_traits_baseILj6144EfS2_S2_S2_fjLj256EEEEELb0ELb0ELb1ELb1EEEvNS_9BwdParamsE,"",@"SHT_CUDA_INFO"
	.sectionflags	@""
	.align	4


	//----- nvinfo : EIATTR_CUDA_API_VERSION
	.align		4
        /*0000*/ 	.byte	0x04, 0x37
        /*0002*/ 	.short	(.L_3055 - .L_3054)
.L_3054:
        /*0004*/ 	.word	0x00000082


	//----- nvinfo : EIATTR_KPARAM_INFO
	.align		4
.L_3055:
        /*0008*/ 	.byte	0x04, 0x17
        /*000a*/ 	.short	(.L_3057 - .L_3056)
.L_3056:
        /*000c*/ 	.word	0x00000000
        /*0010*/ 	.short	0x0000
        /*0012*/ 	.short	0x0000
        /*0014*/ 	.byte	0x00, 0xf0, 0xa1, 0x04


	//----- nvinfo : EIATTR_SPARSE_MMA_MASK
	.align		4
.L_3057:
        /*0018*/ 	.byte	0x03, 0x50
        /*001a*/ 	.short	0x0000


	//----- nvinfo : EIATTR_MAXREG_COUNT
	.align		4
        /*001c*/ 	.byte	0x03, 0x1b
        /*001e*/ 	.short	0x00ff


	//----- nvinfo : EIATTR_NUM_BARRIERS
	.align		4
        /*0020*/ 	.byte	0x02, 0x4c
        /*0022*/ 	.byte	0x01
	.zero		1


	//----- nvinfo : EIATTR_MERCURY_ISA_VERSION
	.align		4
        /*0024*/ 	.byte	0x03, 0x5f
        /*0026*/ 	.short	0x0101


	//----- nvinfo : EIATTR_COOP_GROUP_MASK_REGIDS
	.align		4
        /*0028*/ 	.byte	0x04, 0x29
        /*002a*/ 	.short	(.L_3059 - .L_3058)


	//   ....[0]....
.L_3058:
        /*002c*/ 	.word	0xffffffff


	//   ....[1]....
        /*0030*/ 	.word	0xffffffff


	//   ....[2]....
        /*0034*/ 	.word	0xffffffff


	//   ....[3]....
        /*0038*/ 	.word	0xffffffff


	//   ....[4]....
        /*003c*/ 	.word	0xffffffff


	//   ....[5]....
        /*0040*/ 	.word	0xffffffff


	//   ....[6]....
        /*0044*/ 	.word	0xffffffff


	//   ....[7]....
        /*0048*/ 	.word	0xffffffff


	//   ....[8]....
        /*004c*/ 	.word	0xffffffff


	//   ....[9]....
        /*0050*/ 	.word	0xffffffff


	//   ....[10]....
        /*0054*/ 	.word	0x050000a2


	//   ....[11]....
        /*0058*/ 	.word	0x050000a2


	//   ....[12]....
        /*005c*/ 	.word	0x050000a2


	//   ....[13]....
        /*0060*/ 	.word	0x050000a2


	//   ....[14]....
        /*0064*/ 	.word	0x050000a2


	//   ....[15]....
        /*0068*/ 	.word	0x050000a2


	//   ....[16]....
        /*006c*/ 	.word	0x050000a2


	//   ....[17]....
        /*0070*/ 	.word	0x050000a2


	//   ....[18]....
        /*0074*/ 	.word	0x050000a2


	//   ....[19]....
        /*0078*/ 	.word	0x050000a2


	//----- nvinfo : EIATTR_COOP_GROUP_INSTR_OFFSETS
	.align		4
.L_3059:
        /*007c*/ 	.byte	0x04, 0x28
        /*007e*/ 	.short	(.L_3061 - .L_3060)


	//   ....[0]....
.L_3060:
        /*0080*/ 	.word	0x000016e0


	//   ....[1]....
        /*0084*/ 	.word	0x000016f0


	//   ....[2]....
        /*0088*/ 	.word	0x00001720


	//   ....[3]....
        /*008c*/ 	.word	0x00001730


	//   ....[4]....
        /*0090*/ 	.word	0x00001760


	//   ....[5]....
        /*0094*/ 	.word	0x00001770


	//   ....[6]....
        /*0098*/ 	.word	0x000017a0


	//   ....[7]....
        /*009c*/ 	.word	0x000017b0


	//   ....[8]....
        /*00a0*/ 	.word	0x000017e0


	//   ....[9]....
        /*00a4*/ 	.word	0x000017f0


	//   ....[10]....
        /*00a8*/ 	.word	0x00003950


	//   ....[11]....
        /*00ac*/ 	.word	0x000039a0


	//   ....[12]....
        /*00b0*/ 	.word	0x00003a10


	//   ....[13]....
        /*00b4*/ 	.word	0x00003a70


	//   ....[14]....
        /*00b8*/ 	.word	0x00003ae0


	//   ....[15]....
        /*00bc*/ 	.word	0x00003b40


	//   ....[16]....
        /*00c0*/ 	.word	0x00003bb0


	//   ....[17]....
        /*00c4*/ 	.word	0x00003c10


	//   ....[18]....
        /*00c8*/ 	.word	0x00003c80


	//   ....[19]....
        /*00cc*/ 	.word	0x00003ce0


	//----- nvinfo : EIATTR_EXIT_INSTR_OFFSETS
	.align		4
.L_3061:
        /*00d0*/ 	.byte	0x04, 0x1c
        /*00d2*/ 	.short	(.L_3063 - .L_3062)


	//   ....[0]....
.L_3062:
        /*00d4*/ 	.word	0x000038f0


	//----- nvinfo : EIATTR_MAX_THREADS
	.align		4
.L_3063:
        /*00d8*/ 	.byte	0x04, 0x05
        /*00da*/ 	.short	(.L_3065 - .L_3064)
.L_3064:
        /*00dc*/ 	.word	0x00000100
        /*00e0*/ 	.word	0x00000001
        /*00e4*/ 	.word	0x00000001


	//----- nvinfo : EIATTR_CRS_STACK_SIZE
	.align		4
.L_3065:
        /*00e8*/ 	.byte	0x04, 0x1e
        /*00ea*/ 	.short	(.L_3067 - .L_3066)
.L_3066:
        /*00ec*/ 	.word	0x00000000


	//----- nvinfo : EIATTR_CBANK_PARAM_SIZE
	.align		4
.L_3067:
        /*00f0*/ 	.byte	0x03, 0x19
        /*00f2*/ 	.short	0x0128


	//----- nvinfo : EIATTR_PARAM_CBANK
	.align		4
        /*00f4*/ 	.byte	0x04, 0x0a
        /*00f6*/ 	.short	(.L_3069 - .L_3068)
	.align		4
.L_3068:
        /*00f8*/ 	.word	index@(.nv.constant0._ZN10layer_norm13ln_bwd_kernelINS_13Kernel_traitsIf6__halfS2_S2_fjLj6144ELj1ELj1ELj8ELj16ENS_18Kernel_traits_baseILj6144EfS2_S2_S2_fjLj256EEEEELb0ELb0ELb1ELb1EEEvNS_9BwdParamsE)
        /*00fc*/ 	.short	0x0210
        /*00fe*/ 	.short	0x0128


	//----- nvinfo : EIATTR_SW_WAR
	.align		4
.L_3069:
        /*0100*/ 	.byte	0x04, 0x36
        /*0102*/ 	.short	(.L_3071 - .L_3070)
.L_3070:
        /*0104*/ 	.word	0x00000008
.L_3071:


//--------------------- .nv.info._ZN10layer_norm13ln_bwd_kernelINS_13Kernel_traitsIf6__halfS2_S2_fjLj6144ELj1ELj1ELj8ELj16ENS_18Kernel_traits_baseILj6144EfS2_S2_S2_fjLj256EEEEELb0ELb1ELb0ELb0EEEvNS_9BwdParamsE --------------------------
	.section	.nv.info._ZN10layer_norm13ln_bwd_kernelINS_13Kernel_traitsIf6__halfS2_S2_fjLj6144ELj1ELj1ELj8ELj16ENS_18Kernel_traits_baseILj6144EfS2_S2_S2_fjLj256EEEEELb0ELb1ELb0ELb0EEEvNS_9BwdParamsE,"",@"SHT_CUDA_INFO"
	.sectionflags	@""
	.align	4


	//----- nvinfo : EIATTR_CUDA_API_VERSION
	.align		4
        /*0000*/ 	.byte	0x04, 0x37
        /*0002*/ 	.short	(.L_3073 - .L_3072)
.L_3072:
        /*0004*/ 	.word	0x00000082


	//----- nvinfo : EIATTR_KPARAM_INFO
	.align		4
.L_3073:
        /*0008*/ 	.byte	0x04, 0x17
        /*000a*/ 	.short	(.L_3075 - .L_3074)
.L_3074:
        /*000c*/ 	.word	0x00000000
        /*0010*/ 	.short	0x0000
        /*0012*/ 	.short	0x0000
        /*0014*/ 	.byte	0x00, 0xf0, 0xa1, 0x04


	//----- nvinfo : EIATTR_SPARSE_MMA_MASK
	.align		4
.L_3075:
        /*0018*/ 	.byte	0x03, 0x50
        /*001a*/ 	.short	0x0000


	//----- nvinfo : EIATTR_MAXREG_COUNT
	.align		4
        /*001c*/ 	.byte	0x03, 0x1b
        /*001e*/ 	.short	0x00ff


	//----- nvinfo : EIATTR_NUM_BARRIERS
	.align		4
        /*0020*/ 	.byte	0x02, 0x4c
        /*0022*/ 	.byte	0x01
	.zero		1


	//----- nvinfo : EIATTR_MERCURY_ISA_VERSION
	.align		4
        /*0024*/ 	.byte	0x03, 0x5f
        /*0026*/ 	.short	0x0101


	//----- nvinfo : EIATTR_COOP_GROUP_MASK_REGIDS
	.align		4
        /*0028*/ 	.byte	0x04, 0x29
        /*002a*/ 	.short	(.L_3077 - .L_3076)


	//   ....[0]....
.L_3076:
        /*002c*/ 	.word	0xffffffff


	//   ....[1]....
        /*0030*/ 	.word	0xffffffff


	//   ....[2]....
        /*0034*/ 	.word	0xffffffff


	//   ....[3]....
        /*0038*/ 	.word	0xffffffff


	//   ....[4]....
        /*003c*/ 	.word	0xffffffff


	//   ....[5]....
        /*0040*/ 	.word	0xffffffff


	//   ....[6]....
        /*0044*/ 	.word	0xffffffff


	//   ....[7]....
        /*0048*/ 	.word	0xffffffff


	//   ....[8]....
        /*004c*/ 	.word	0xffffffff


	//   ....[9]....
        /*0050*/ 	.word	0xffffffff


	//   ....[10]....
        /*0054*/ 	.word	0x050000ae


	//   ....[11]....
        /*0058*/ 	.word	0x050000ae


	//   ....[12]....
        /*005c*/ 	.word	0x050000ae


	//   ....[13]....
        /*0060*/ 	.word	0x050000ae


	//   ....[14]....
        /*0064*/ 	.word	0x050000ae


	//   ....[15]....
        /*0068*/ 	.word	0x050000ae


	//   ....[16]....
        /*006c*/ 	.word	0x050000ae


	//   ....[17]....
        /*0070*/ 	.word	0x050000ae


	//   ....[18]....
        /*0074*/ 	.word	0x050000ae


	//   ....[19]....
        /*0078*/ 	.word	0x050000ae


	//----- nvinfo : EIATTR_COOP_GROUP_INSTR_OFFSETS
	.align		4
.L_3077:
        /*007c*/ 	.byte	0x04, 0x28
        /*007e*/ 	.short	(.L_3079 - .L_3078)


	//   ....[0]....
.L_3078:
        /*0080*/ 	.word	0x00001800


	//   ....[1]....
        /*0084*/ 	.word	0x00001810


	//   ....[2]....
        /*0088*/ 	.word	0x00001840


	//   ....[3]....
        /*008c*/ 	.word	0x00001850


	//   ....[4]....
        /*0090*/ 	.word	0x00001880


	//   ....[5]....
        /*0094*/ 	.word	0x00001890


	//   ....[6]....
        /*0098*/ 	.word	0x000018c0


	//   ....[7]....
        /*009c*/ 	.word	0x000018d0


	//   ....[8]....
        /*00a0*/ 	.word	0x00001900


	//   ....[9]....
        /*00a4*/ 	.word	0x00001910


	//   ....[10]....
        /*00a8*/ 	.word	0x00003380


	//   ....[11]....
        /*00ac*/ 	.word	0x000033d0


	//   ....[12]....
        /*00b0*/ 	.word	0x00003440


	//   ....[13]....
        /*00b4*/ 	.word	0x000034a0


	//   ....[14]....
        /*00b8*/ 	.word	0x00003510


	//   ....[15]....
        /*00bc*/ 	.word	0x00003570


	//   ....[16]....
        /*00c0*/ 	.word	0x000035e0


	//   ....[17]....
        /*00c4*/ 	.word	0x00003640


	//   ....[18]....
        /*00c8*/ 	.word	0x000036b0


	//   ....[19]....
        /*00cc*/ 	.word	0x00003710


	//----- nvinfo : EIATTR_EXIT_INSTR_OFFSETS
	.align		4
.L_3079:
        /*00d0*/ 	.byte	0x04, 0x1c
        /*00d2*/ 	.short	(.L_3081 - .L_3080)


	//   ....[0]....
.L_3080:
        /*00d4*/ 	.word	0x00003250


	//   ....[1]....
        /*00d8*/ 	.word	0x00003320


	//----- nvinfo : EIATTR_MAX_THREADS
	.align		4
.L_3081:
        /*00dc*/ 	.byte	0x04, 0x05
        /*00de*/ 	.short	(.L_3083 - .L_3082)
.L_3082:
        /*00e0*/ 	.word	0x00000100
        /*00e4*/ 	.word	0x00000001
        /*00e8*/ 	.word	0x00000001


	//----- nvinfo : EIATTR_CRS_STACK_SIZE
	.align		4
.L_3083:
        /*00ec*/ 	.byte	0x04, 0x1e
        /*00ee*/ 	.short	(.L_3085 - .L_3084)
.L_3084:
        /*00f0*/ 	.word	0x00000000


	//----- nvinfo : EIATTR_CBANK_PARAM_SIZE
	.align		4
.L_3085:
        /*00f4*/ 	.byte	0x03, 0x19
        /*00f6*/ 	.short	0x0128


	//----- nvinfo : EIATTR_PARAM_CBANK
	.align		4
        /*00f8*/ 	.byte	0x04, 0x0a
        /*00fa*/ 	.short	(.L_3087 - .L_3086)
	.align		4
.L_3086:
        /*00fc*/ 	.word	index@(.nv.constant0._ZN10layer_norm13ln_bwd_kernelINS_13Kernel_traitsIf6__halfS2_S2_fjLj6144ELj1ELj1ELj8ELj16ENS_18Kernel_traits_baseILj6144EfS2_S2_S2_fjLj256EEEEELb0ELb1ELb0ELb0EEEvNS_9BwdParamsE)
        /*0100*/ 	.short	0x0210
        /*0102*/ 	.short	0x0128


	//----- nvinfo : EIATTR_SW_WAR
	.align		4
.L_3087:
        /*0104*/ 	.byte	0x04, 0x36
        /*0106*/ 	.short	(.L_3089 - .L_3088)
.L_3088:
        /*0108*/ 	.word	0x00000008
.L_3089:


//--------------------- .nv.info._ZN10layer_norm13ln_bwd_kernelINS_13Kernel_traitsIf6__halfS2_S2_fjLj6144ELj1ELj1ELj8ELj16ENS_18Kernel_traits_baseILj6144EfS2_S2_S2_fjLj256EEEEELb0ELb1ELb0ELb1EEEvNS_9BwdParamsE --------------------------
	.section	.nv.info._ZN10layer_norm13ln_bwd_kernelINS_13Kernel_traitsIf6__halfS2_S2_fjLj6144ELj1ELj1ELj8ELj16ENS_18Kernel_traits_baseILj6144EfS2_S2_S2_fjLj256EEEEELb0ELb1ELb0ELb1EEEvNS_9BwdParamsE,"",@"SHT_CUDA_INFO"
	.sectionflags	@""
	.align	4


	//----- nvinfo : EIATTR_CUDA_API_VERSION
	.align		4
        /*0000*/ 	.byte	0x04, 0x37
        /*0002*/ 	.short	(.L_3091 - .L_3090)
.L_3090:
        /*0004*/ 	.word	0x00000082


	//----- nvinfo : EIATTR_KPARAM_INFO
	.align		4
.L_3091:
        /*0008*/ 	.byte	0x04, 0x17
        /*000a*/ 	.short	(.L_3093 - .L_3092)
.L_3092:
        /*000c*/ 	.word	0x00000000
        /*0010*/ 	.short	0x0000
        /*0012*/ 	.short	0x0000
        /*0014*/ 	.byte	0x00, 0xf0, 0xa1, 0x04


	//----- nvinfo : EIATTR_SPARSE_MMA_MASK
	.align		4
.L_3093:
        /*0018*/ 	.byte	0x03, 0x50
        /*001a*/ 	.short	0x0000


	//----- nvinfo : EIATTR_MAXREG_COUNT
	.align		4
        /*001c*/ 	.byte	0x03, 0x1b
        /*001e*/ 	.short	0x00ff


	//----- nvinfo : EIATTR_NUM_BARRIERS
	.align		4
        /*0020*/ 	.byte	0x02, 0x4c
        /*0022*/ 	.byte	0x01
	.zero		1


	//----- nvinfo : EIATTR_MERCURY_ISA_VERSION
	.align		4
        /*0024*/ 	.byte	0x03, 0x5f
        /*0026*/ 	.short	0x0101


	//----- nvinfo : EIATTR_COOP_GROUP_MASK_REGIDS
	.align		4
        /*0028*/ 	.byte	0x04, 0x29
        /*002a*/ 	.short	(.L_3095 - .L_3094)


	//   ....[0]....
.L_3094:
        /*002c*/ 	.word	0xffffffff


	//   ....[1]....
        /*0030*/ 	.word	0xffffffff


	//   ....[2]....
        /*0034*/ 	.word	0xffffffff


	//   ....[3]....
        /*0038*/ 	.word	0xffffffff


	//   ....[4]....
        /*003c*/ 	.word	0xffffffff


	//   ....[5]....
        /*0040*/ 	.word	0xffffffff


	//   ....[6]....
        /*0044*/ 	.word	0xffffffff


	//   ....[7]....
        /*0048*/ 	.word	0xffffffff


	//   ....[8]....
        /*004c*/ 	.word	0xffffffff


	//   ....[9]....
        /*0050*/ 	.word	0xffffffff


	//   ....[10]....
        /*0054*/ 	.word	0x0500004a


	//   ....[11]....
        /*0058*/ 	.word	0x0500004a


	//   ....[12]....
        /*005c*/ 	.word	0x0500004a


	//   ....[13]....
        /*0060*/ 	.word	0x0500004a


	//   ....[14]....
        /*0064*/ 	.word	0x0500004a


	//   ....[15]....
        /*0068*/ 	.word	0x0500004a


	//   ....[16]....
        /*006c*/ 	.word	0x0500004a


	//   ....[17]....
        /*0070*/ 	.word	0x0500004a


	//   ....[18]....
        /*0074*/ 	.word	0x0500004a


	//   ....[19]....
        /*0078*/ 	.word	0x0500004a


	//----- nvinfo : EIATTR_COOP_GROUP_INSTR_OFFSETS
	.align		4
.L_3095:
        /*007c*/ 	.byte	0x04, 0x28
        /*007e*/ 	.short	(.L_3097 - .L_3096)


	//   ....[0]....
.L_3096:
        /*0080*/ 	.word	0x000017c0


	//   ....[1]....
        /*0084*/ 	.word	0x000017d0


	//   ....[2]....
        /*0088*/ 	.word	0x00001800


	//   ....[3]....
        /*008c*/ 	.word	0x00001810


	//   ....[4]....
        /*0090*/ 	.word	0x00001840


	//   ....[5]....
        /*0094*/ 	.word	0x00001850


	//   ....[6]....
        /*0098*/ 	.word	0x00001880


	//   ....[7]....
        /*009c*/ 	.word	0x00001890


	//   ....[8]....
        /*00a0*/ 	.word	0x000018c0


	//   ....[9]....
        /*00a4*/ 	.word	0x000018d0


	//   ....[10]....
        /*00a8*/ 	.word	0x00003530


	//   ....[11]....
        /*00ac*/ 	.word	0x00003580


	//   ....[12]....
        /*00b0*/ 	.word	0x000035f0


	//   ....[13]....
        /*00b4*/ 	.word	0x00003650


	//   ....[14]....
        /*00b8*/ 	.word	0x000036c0


	//   ....[15]....
        /*00bc*/ 	.word	0x00003720


	//   ....[16]....
        /*00c0*/ 	.word	0x00003790


	//   ....[17]....
        /*00c4*/ 	.word	0x000037f0


	//   ....[18]....
        /*00c8*/ 	.word	0x00003860


	//   ....[19]....
        /*00cc*/ 	.word	0x000038c0


	//----- nvinfo : EIATTR_EXIT_INSTR_OFFSETS
	.align		4
.L_3097:
        /*00d0*/ 	.byte	0x04, 0x1c
        /*00d2*/ 	.short	(.L_3099 - .L_3098)


	//   ....[0]....
.L_3098:
        /*00d4*/ 	.word	0x000034d0


	//----- nvinfo : EIATTR_MAX_THREADS
	.align		4
.L_3099:
        /*00d8*/ 	.byte	0x04, 0x05
        /*00da*/ 	.short	(.L_3101 - .L_3100)
.L_3100:
        /*00dc*/ 	.word	0x00000100
        /*00e0*/ 	.word	0x00000001
        /*00e4*/ 	.word	0x00000001


	//----- nvinfo : EIATTR_CRS_STACK_SIZE
	.align		4
.L_3101:
        /*00e8*/ 	.byte	0x04, 0x1e
        /*00ea*/ 	.short	(.L_3103 - .L_3102)
.L_3102:
        /*00ec*/ 	.word	0x00000000


	//----- nvinfo : EIATTR_CBANK_PARAM_SIZE
	.align		4
.L_3103:
        /*00f0*/ 	.byte	0x03, 0x19
        /*00f2*/ 	.short	0x0128


	//----- nvinfo : EIATTR_PARAM_CBANK
	.align		4
        /*00f4*/ 	.byte	0x04, 0x0a
        /*00f6*/ 	.short	(.L_3105 - .L_3104)
	.align		4
.L_3104:
        /*00f8*/ 	.word	index@(.nv.constant0._ZN10layer_norm13ln_bwd_kernelINS_13Kernel_traitsIf6__halfS2_S2_fjLj6144ELj1ELj1ELj8ELj16ENS_18Kernel_traits_baseILj6144EfS2_S2_S2_fjLj256EEEEELb0ELb1ELb0ELb1EEEvNS_9BwdParamsE)
        /*00fc*/ 	.short	0x0210
        /*00fe*/ 	.short	0x0128


	//----- nvinfo : EIATTR_SW_WAR
	.align		4
.L_3105:
        /*0100*/ 	.byte	0x04, 0x36
        /*0102*/ 	.short	(.L_3107 - .L_3106)
.L_3106:
        /*0104*/ 	.word	0x00000008
.L_3107:


//--------------------- .nv.info._ZN10layer_norm13ln_bwd_kernelINS_13Kernel_traitsIf6__halfS2_S2_fjLj6144ELj1ELj1ELj8ELj16ENS_18Kernel_traits_baseILj6144EfS2_S2_S2_fjLj256EEEEELb0ELb1ELb1ELb0EEEvNS_9BwdParamsE --------------------------
	.section	.nv.info._ZN10layer_norm13ln_bwd_kernelINS_13Kernel_traitsIf6__halfS2_S2_fjLj6144ELj1ELj1ELj8ELj16ENS_18Kernel_traits_baseILj6144EfS2_S2_S2_fjLj256EEEEELb0ELb1ELb1ELb0EEEvNS_9BwdParamsE,"",@"SHT_CUDA_INFO"
	.sectionflags	@""
	.align	4


	//----- nvinfo : EIATTR_CUDA_API_VERSION
	.align		4
        /*0000*/ 	.byte	0x04, 0x37
        /*0002*/ 	.short	(.L_3109 - .L_3108)
.L_3108:
        /*0004*/ 	.word	0x00000082


	//----- nvinfo : EIATTR_KPARAM_INFO
	.align		4
.L_3109:
        /*0008*/ 	.byte	0x04, 0x17
        /*000a*/ 	.short	(.L_3111 - .L_3110)
.L_3110:
        /*000c*/ 	.word	0x00000000
        /*0010*/ 	.short	0x0000
        /*0012*/ 	.short	0x0000
        /*0014*/ 	.byte	0x00, 0xf0, 0xa1, 0x04


	//----- nvinfo : EIATTR_SPARSE_MMA_MASK
	.align		4
.L_3111:
        /*0018*/ 	.byte	0x03, 0x50
        /*001a*/ 	.short	0x0000


	//----- nvinfo : EIATTR_MAXREG_COUNT
	.align		4
        /*001c*/ 	.byte	0x03, 0x1b
        /*001e*/ 	.short	0x00ff


	//----- nvinfo : EIATTR_NUM_BARRIERS
	.align		4
        /*0020*/ 	.byte	0x02, 0x4c
        /*0022*/ 	.byte	0x01
	.zero		1


	//----- nvinfo : EIATTR_MERCURY_ISA_VERSION
	.align		4
        /*0024*/ 	.byte	0x03, 0x5f
        /*0026*/ 	.short	0x0101


	//----- nvinfo : EIATTR_COOP_GROUP_MASK_REGIDS
	.align		4
        /*0028*/ 	.byte	0x04, 0x29
        /*002a*/ 	.short	(.L_3113 - .L_3112)


	//   ....[0]....
.L_3112:
        /*002c*/ 	.word	0xffffffff


	//   ....[1]....
        /*0030*/ 	.word	0xffffffff


	//   ....[2]....
        /*0034*/ 	.word	0xffffffff


	//   ....[3]....
        /*0038*/ 	.word	0xffffffff


	//   ....[4]....
        /*003c*/ 	.word	0xffffffff


	//   ....[5]....
        /*0040*/ 	.word	0xffffffff


	//   ....[6]....
        /*0044*/ 	.word	0xffffffff


	//   ....[7]....
        /*0048*/ 	.word	0xffffffff


	//   ....[8]....
        /*004c*/ 	.word	0xffffffff


	//   ....[9]....
        /*0050*/ 	.word	0xffffffff


	//   ....[10]....
        /*0054*/ 	.word	0x050000b2


	//   ....[11]....
        /*0058*/ 	.word	0x050000b2


	//   ....[12]....
        /*005c*/ 	.word	0x050000b2


	//   ....[13]....
        /*0060*/ 	.word	0x050000b2


	//   ....[14]....
        /*0064*/ 	.word	0x050000b2


	//   ....[15]....
        /*0068*/ 	.word	0x050000b2


	//   ....[16]....
        /*006c*/ 	.word	0x050000b2


	//   ....[17]....
        /*0070*/ 	.word	0x050000b2


	//   ....[18]....
        /*0074*/ 	.word	0x050000b2


	//   ....[19]....
        /*0078*/ 	.word	0x050000b2


	//----- nvinfo : EIATTR_COOP_GROUP_INSTR_OFFSETS
	.align		4
.L_3113:
        /*007c*/ 	.byte	0x04, 0x28
        /*007e*/ 	.short	(.L_3115 - .L_3114)


	//   ....[0]....
.L_3114:
        /*0080*/ 	.word	0x00001a30


	//   ....[1]....
        /*0084*/ 	.word	0x00001a40


	//   ....[2]....
        /*0088*/ 	.word	0x00001a70


	//   ....[3]....
        /*008c*/ 	.word	0x00001a80


	//   ....[4]....
        /*0090*/ 	.word	0x00001ab0


	//   ....[5]....
        /*0094*/ 	.word	0x00001ac0


	//   ....[6]....
        /*0098*/ 	.word	0x00001af0


	//   ....[7]....
        /*009c*/ 	.word	0x00001b00


	//   ....[8]....
        /*00a0*/ 	.word	0x00001b30


	//   ....[9]....
        /*00a4*/ 	.word	0x00001b40


	//   ....[10]....
        /*00a8*/ 	.word	0x000048e0


	//   ....[11]....
        /*00ac*/ 	.word	0x00004930


	//   ....[12]....
        /*00b0*/ 	.word	0x000049a0


	//   ....[13]....
        /*00b4*/ 	.word	0x00004a00


	//   ....[14]....
        /*00b8*/ 	.word	0x00004a70


	//   ....[15]....
        /*00bc*/ 	.word	0x00004ad0


	//   ....[16]....
        /*00c0*/ 	.word	0x00004b40


	//   ....[17]....
        /*00c4*/ 	.word	0x00004ba0


	//   ....[18]....
        /*00c8*/ 	.word	0x00004c10


	//   ....[19]....
        /*00cc*/ 	.word	0x00004c70


	//----- nvinfo : EIATTR_EXIT_INSTR_OFFSETS
	.align		4
.L_3115:
        /*00d0*/ 	.byte	0x04, 0x1c
        /*00d2*/ 	.short	(.L_3117 - .L_3116)


	//   ....[0]....
.L_3116:
        /*00d4*/ 	.word	0x000047b0


	//   ....[1]....
        /*00d8*/ 	.word	0x00004880


	//----- nvinfo : EIATTR_MAX_THREADS
	.align		4
.L_3117:
        /*00dc*/ 	.byte	0x04, 0x05
        /*00de*/ 	.short	(.L_3119 - .L_3118)
.L_3118:
        /*00e0*/ 	.word	0x00000100
        /*00e4*/ 	.word	0x00000001
        /*00e8*/ 	.word	0x00000001


	//----- nvinfo : EIATTR_CRS_STACK_SIZE
	.align		4
.L_3119:
        /*00ec*/ 	.byte	0x04, 0x1e
        /*00ee*/ 	.short	(.L_3121 - .L_3120)
.L_3120:
        /*00f0*/ 	.word	0x00000000


	//----- nvinfo : EIATTR_CBANK_PARAM_SIZE
	.align		4
.L_3121:
        /*00f4*/ 	.byte	0x03, 0x19
        /*00f6*/ 	.short	0x0128


	//----- nvinfo : EIATTR_PARAM_CBANK
	.align		4
        /*00f8*/ 	.byte	0x04, 0x0a
        /*00fa*/ 	.short	(.L_3123 - .L_3122)
	.align		4
.L_3122:
        /*00fc*/ 	.word	index@(.nv.constant0._ZN10layer_norm13ln_bwd_kernelINS_13Kernel_traitsIf6__halfS2_S2_fjLj6144ELj1ELj1ELj8ELj16ENS_18Kernel_traits_baseILj6144EfS2_S2_S2_fjLj256EEEEELb0ELb1ELb1ELb0EEEvNS_9BwdParamsE)
        /*0100*/ 	.short	0x0210
        /*0102*/ 	.short	0x0128


	//----- nvinfo : EIATTR_SW_WAR
	.align		4
.L_3123:
        /*0104*/ 	.byte	0x04, 0x36
        /*0106*/ 	.short	(.L_3125 - .L_3124)
.L_3124:
        /*0108*/ 	.word	0x00000008
.L_3125:


//--------------------- .nv.info._ZN10layer_norm13ln_bwd_kernelINS_13Kernel_traitsIf6__halfS2_S2_fjLj6144ELj1ELj1ELj8ELj16ENS_18Kernel_traits_baseILj6144EfS2_S2_S2_fjLj256EEEEELb0ELb1ELb1ELb1EEEvNS_9BwdParamsE --------------------------
	.section	.nv.info._ZN10layer_norm13ln_bwd_kernelINS_13Kernel_traitsIf6__halfS2_S2_fjLj6144ELj1ELj1ELj8ELj16ENS_18Kernel_traits_baseILj6144EfS2_S2_S2_fjLj256EEEEELb0ELb1ELb1ELb1EEEvNS_9BwdParamsE,"",@"SHT_CUDA_INFO"
	.sectionflags	@""
	.align	4


	//----- nvinfo : EIATTR_CUDA_API_VERSION
	.align		4
        /*0000*/ 	.byte	0x04, 0x37
        /*0002*/ 	.short	(.L_3127 - .L_3126)
.L_3126:
        /*0004*/ 	.word	0x00000082


	//----- nvinfo : EIATTR_KPARAM_INFO
	.align		4
.L_3127:
        /*0008*/ 	.byte	0x04, 0x17
        /*000a*/ 	.short	(.L_3129 - .L_3128)
.L_3128:
        /*000c*/ 	.word	0x00000000
        /*0010*/ 	.short	0x0000
        /*0012*/ 	.short	0x0000
        /*0014*/ 	.byte	0x00, 0xf0, 0xa1, 0x04


	//----- nvinfo : EIATTR_SPARSE_MMA_MASK
	.align		4
.L_3129:
        /*0018*/ 	.byte	0x03, 0x50
        /*001a*/ 	.short	0x0000


	//----- nvinfo : EIATTR_MAXREG_COUNT
	.align		4
        /*001c*/ 	.byte	0x03, 0x1b
        /*001e*/ 	.short	0x00ff


	//----- nvinfo : EIATTR_NUM_BARRIERS
	.align		4
        /*0020*/ 	.byte	0x02, 0x4c
        /*0022*/ 	.byte	0x01
	.zero		1


	//----- nvinfo : EIATTR_MERCURY_ISA_VERSION
	.align		4
        /*0024*/ 	.byte	0x03, 0x5f
        /*0026*/ 	.short	0x0101


	//----- nvinfo : EIATTR_COOP_GROUP_MASK_REGIDS
	.align		4
        /*0028*/ 	.byte	0x04, 0x29
        /*002a*/ 	.short	(.L_3131 - .L_3130)


	//   ....[0]....
.L_3130:
        /*002c*/ 	.word	0xffffffff


	//   ....[1]....
        /*0030*/ 	.word	0xffffffff


	//   ....[2]....
        /*0034*/ 	.word	0xffffffff


	//   ....[3]....
        /*0038*/ 	.word	0xffffffff


	//   ....[4]....
        /*003c*/ 	.word	0xffffffff


	//   ....[5]....
        /*0040*/ 	.word	0xffffffff


	//   ....[6]....
        /*0044*/ 	.word	0xffffffff


	//   ....[7]....
        /*0048*/ 	.word	0xffffffff


	//   ....[8]....
        /*004c*/ 	.word	0xffffffff


	//   ....[9]....
        /*0050*/ 	.word	0xffffffff


	//   ....[10]....
        /*0054*/ 	.word	0x050000a2


	//   ....[11]....
        /*0058*/ 	.word	0x050000a2


	//   ....[12]....
        /*005c*/ 	.word	0x050000a2


	//   ....[13]....
        /*0060*/ 	.word	0x050000a2


	//   ....[14]....
        /*0064*/ 	.word	0x050000a2


	//   ....[15]....
        /*0068*/ 	.word	0x050000a2


	//   ....[16]....
        /*006c*/ 	.word	0x050000a2


	//   ....[17]....
        /*0070*/ 	.word	0x050000a2


	//   ....[18]....
        /*0074*/ 	.word	0x050000a2


	//   ....[19]....
        /*0078*/ 	.word	0x050000a2


	//----- nvinfo : EIATTR_COOP_GROUP_INSTR_OFFSETS
	.align		4
.L_3131:
        /*007c*/ 	.byte	0x04, 0x28
        /*007e*/ 	.short	(.L_3133 - .L_3132)


	//   ....[0]....
.L_3132:
        /*0080*/ 	.word	0x000018f0


	//   ....[1]....
        /*0084*/ 	.word	0x00001900


	//   ....[2]....
        /*0088*/ 	.word	0x00001930


	//   ....[3]....
        /*008c*/ 	.word	0x00001940


	//   ....[4]....
        /*0090*/ 	.word	0x00001970


	//   ....[5]....
        /*0094*/ 	.word	0x00001980


	//   ....[6]....
        /*0098*/ 	.word	0x000019b0


	//   ....[7]....
        /*009c*/ 	.word	0x000019c0


	//   ....[8]....
        /*00a0*/ 	.word	0x000019f0


	//   ....[9]....
        /*00a4*/ 	.word	0x00001a00


	//   ....[10]....
        /*00a8*/ 	.word	0x00004440


	//   ....[11]....
        /*00ac*/ 	.word	0x00004490


	//   ....[12]....
        /*00b0*/ 	.word	0x00004500


	//   ....[13]....
        /*00b4*/ 	.word	0x00004560


	//   ....[14]....
        /*00b8*/ 	.word	0x000045d0


	//   ....[15]....
        /*00bc*/ 	.word	0x00004630


	//   ....[16]....
        /*00c0*/ 	.word	0x000046a0


	//   ....[17]....
        /*00c4*/ 	.word	0x00004700


	//   ....[18]....
        /*00c8*/ 	.word	0x00004770


	//   ....[19]....
        /*00cc*/ 	.word	0x000047d0


	//----- nvinfo : EIATTR_EXIT_INSTR_OFFSETS
	.align		4
.L_3133:
        /*00d0*/ 	.byte	0x04, 0x1c
        /*00d2*/ 	.short	(.L_3135 - .L_3134)


	//   ....[0]....
.L_3134:
        /*00d4*/ 	.word	0x000043e0


	//----- nvinfo : EIATTR_MAX_THREADS
	.align		4
.L_3135:
        /*00d8*/ 	.byte	0x04, 0x05
        /*00da*/ 	.short	(.L_3137 - .L_3136)
.L_3136:
        /*00dc*/ 	.word	0x00000100
        /*00e0*/ 	.word	0x00000001
        /*00e4*/ 	.word	0x00000001


	//----- nvinfo : EIATTR_CRS_STACK_SIZE
	.align		4
.L_3137:
        /*00e8*/ 	.byte	0x04, 0x1e
        /*00ea*/ 	.short	(.L_3139 - .L_3138)
.L_3138:
        /*00ec*/ 	.word	0x00000000


	//----- nvinfo : EIATTR_CBANK_PARAM_SIZE
	.align		4
.L_3139:
        /*00f0*/ 	.byte	0x03, 0x19
        /*00f2*/ 	.short	0x0128


	//----- nvinfo : EIATTR_PARAM_CBANK
	.align		4
        /*00f4*/ 	.byte	0x04, 0x0a
        /*00f6*/ 	.short	(.L_3141 - .L_3140)
	.align		4
.L_3140:
        /*00f8*/ 	.word	index@(.nv.constant0._ZN10layer_norm13ln_bwd_kernelINS_13Kernel_traitsIf6__halfS2_S2_fjLj6144ELj1ELj1ELj8ELj16ENS_18Kernel_traits_baseILj6144EfS2_S2_S2_fjLj256EEEEELb0ELb1ELb1ELb1EEEvNS_9BwdParamsE)
        /*00fc*/ 	.short	0x0210
        /*00fe*/ 	.short	0x0128


	//----- nvinfo : EIATTR_SW_WAR
	.align		4
.L_3141:
        /*0100*/ 	.byte	0x04, 0x36
        /*0102*/ 	.short	(.L_3143 - .L_3142)
.L_3142:
        /*0104*/ 	.word	0x00000008
.L_3143:


//--------------------- .nv.info._ZN10layer_norm13ln_bwd_kernelINS_13Kernel_traitsIf6__halfS2_S2_fjLj6144ELj1ELj1ELj8ELj16ENS_18Kernel_traits_baseILj6144EfS2_S2_S2_fjLj256EEEEELb1ELb0ELb0ELb0EEEvNS_9BwdParamsE --------------------------
	.section	.nv.info._ZN10layer_norm13ln_bwd_kernelINS_13Kernel_traitsIf6__halfS2_S2_fjLj6144ELj1ELj1ELj8ELj16ENS_18Kernel_traits_baseILj6144EfS2_S2_S2_fjLj256EEEEELb1ELb0ELb0ELb0EEEvNS_9BwdParamsE,"",@"SHT_CUDA_INFO"
	.sectionflags	@""
	.align	4


	//----- nvinfo : EIATTR_CUDA_API_VERSION
	.align		4
        /*0000*/ 	.byte	0x04, 0x37
        /*0002*/ 	.short	(.L_3145 - .L_3144)
.L_3144:
        /*0004*/ 	.word	0x00000082


	//----- nvinfo : EIATTR_KPARAM_INFO
	.align		4
.L_3145:
        /*0008*/ 	.byte	0x04, 0x17
        /*000a*/ 	.short	(.L_3147 - .L_3146)
.L_3146:
        /*000c*/ 	.word	0x00000000
        /*0010*/ 	.short	0x0000
        /*0012*/ 	.short	0x0000
        /*0014*/ 	.byte	0x00, 0xf0, 0xa1, 0x04


	//----- nvinfo : EIATTR_SPARSE_MMA_MASK
	.align		4
.L_3147:
        /*0018*/ 	.byte	0x03, 0x50
        /*001a*/ 	.short	0x0000


	//----- nvinfo : EIATTR_MAXREG_COUNT
	.align		4
        /*001c*/ 	.byte	0x03, 0x1b
        /*001e*/ 	.short	0x00ff


	//----- nvinfo : EIATTR_NUM_BARRIERS
	.align		4
        /*0020*/ 	.byte	0x02, 0x4c
        /*0022*/ 	.byte	0x01
	.zero		1


	//----- nvinfo : EIATTR_MERCURY_ISA_VERSION
	.align		4
        /*0024*/ 	.byte	0x03, 0x5f
        /*0026*/ 	.short	0x0101


	//----- nvinfo : EIATTR_COOP_GROUP_MASK_REGIDS
	.align		4
        /*0028*/ 	.byte	0x04, 0x29
        /*002a*/ 	.short	(.L_3149 - .L_3148)


	//   ....[0]....
.L_3148:
        /*002c*/ 	.word	0xffffffff


	//   ....[1]....
        /*0030*/ 	.word	0xffffffff


	//   ....[2]....
        /*0034*/ 	.word	0xffffffff


	//   ....[3]....
        /*0038*/ 	.word	0xffffffff


	//   ....[4]....
        /*003c*/ 	.word	0xffffffff


	//   ....[5]....
        /*0040*/ 	.word	0xffffffff


	//   ....[6]....
        /*0044*/ 	.word	0xffffffff


	//   ....[7]....
        /*0048*/ 	.word	0xffffffff


	//   ....[8]....
        /*004c*/ 	.word	0xffffffff


	//   ....[9]....
        /*0050*/ 	.word	0xffffffff


	//   ....[10]....
        /*0054*/ 	.word	0x05000066


	//   ....[11]....
        /*0058*/ 	.word	0x05000066


	//   ....[12]....
        /*005c*/ 	.word	0x05000066


	//   ....[13]....
        /*0060*/ 	.word	0x05000066


	//   ....[14]....
        /*0064*/ 	.word	0x05000066


	//   ....[15]....
        /*0068*/ 	.word	0x05000066


	//   ....[16]....
        /*006c*/ 	.word	0x05000066


	//   ....[17]....
        /*0070*/ 	.word	0x05000066


	//   ....[18]....
        /*0074*/ 	.word	0x05000066


	//   ....[19]....
        /*0078*/ 	.word	0x05000066


	//----- nvinfo : EIATTR_COOP_GROUP_INSTR_OFFSETS
	.align		4
.L_3149:
        /*007c*/ 	.byte	0x04, 0x28
        /*007e*/ 	.short	(.L_3151 - .L_3150)


	//   ....[0]....
.L_3150:
        /*0080*/ 	.word	0x00001720


	//   ....[1]....
        /*0084*/ 	.word	0x00001730


	//   ....[2]....
        /*0088*/ 	.word	0x00001760


	//   ....[3]....
        /*008c*/ 	.word	0x00001770


	//   ....[4]....
        /*0090*/ 	.word	0x000017a0


	//   ....[5]....
        /*0094*/ 	.word	0x000017b0


	//   ....[6]....
        /*0098*/ 	.word	0x000017e0


	//   ....[7]....
        /*009c*/ 	.word	0x000017f0


	//   ....[8]....
        /*00a0*/ 	.word	0x00001820


	//   ....[9]....
        /*00a4*/ 	.word	0x00001830


	//   ....[10]....
        /*00a8*/ 	.word	0x000031d0


	//   ....[11]....
        /*00ac*/ 	.word	0x00003230


	//   ....[12]....
        /*00b0*/ 	.word	0x00003290


	//   ....[13]....
        /*00b4*/ 	.word	0x000032f0


	//   ....[14]....
        /*00b8*/ 	.word	0x00003360


	//   ....[15]....
        /*00bc*/ 	.word	0x000033c0


	//   ....[16]....
        /*00c0*/ 	.word	0x00003430


	//   ....[17]....
        /*00c4*/ 	.word	0x00003490


	//   ....[18]....
        /*00c8*/ 	.word	0x00003500


	//   ....[19]....
        /*00cc*/ 	.word	0x00003560


	//----- nvinfo : EIATTR_EXIT_INSTR_OFFSETS
	.align		4
.L_3151:
        /*00d0*/ 	.byte	0x04, 0x1c
        /*00d2*/ 	.short	(.L_3153 - .L_3152)


	//   ....[0]....
.L_3152:
        /*00d4*/ 	.word	0x000030f0


	//   ....[1]....
        /*00d8*/ 	.word	0x00003180


	//----- nvinfo : EIATTR_MAX_THREADS
	.align		4
.L_3153:
        /*00dc*/ 	.byte	0x04, 0x05
        /*00de*/ 	.short	(.L_3155 - .L_3154)
.L_3154:
        /*00e0*/ 	.word	0x00000100
        /*00e4*/ 	.word	0x00000001
        /*00e8*/ 	.word	0x00000001


	//----- nvinfo : EIATTR_CRS_STACK_SIZE
	.align		4
.L_3155:
        /*00ec*/ 	.byte	0x04, 0x1e
        /*00ee*/ 	.short	(.L_3157 - .L_3156)
.L_3156:
        /*00f0*/ 	.word	0x00000000


	//----- nvinfo : EIATTR_CBANK_PARAM_SIZE
	.align		4
.L_3157:
        /*00f4*/ 	.byte	0x03, 0x19
        /*00f6*/ 	.short	0x0128


	//----- nvinfo : EIATTR_PARAM_CBANK
	.align		4
        /*00f8*/ 	.byte	0x04, 0x0a
        /*00fa*/ 	.short	(.L_3159 - .L_3158)
	.align		4
.L_3158:
        /*00fc*/ 	.word	index@(.nv.constant0._ZN10layer_norm13ln_bwd_kernelINS_13Kernel_traitsIf6__halfS2_S2_fjLj6144ELj1ELj1ELj8ELj16ENS_18Kernel_traits_baseILj6144EfS2_S2_S2_fjLj256EEEEELb1ELb0ELb0ELb0EEEvNS_9BwdParamsE)
        /*0100*/ 	.short	0x0210
        /*0102*/ 	.short	0x0128


	//----- nvinfo : EIATTR_SW_WAR
	.align		4
.L_3159:
        /*0104*/ 	.byte	0x04, 0x36
        /*0106*/ 	.short	(.L_3161 - .L_3160)
.L_3160:
        /*0108*/ 	.word	0x00000008
.L_3161:


//--------------------- .nv.info._ZN10layer_norm13ln_bwd_kernelINS_13Kernel_traitsIf6__halfS2_S2_fjLj6144ELj1ELj1ELj8ELj16ENS_18Kernel_traits_baseILj6144EfS2_S2_S2_fjLj256EEEEELb1ELb0ELb0ELb1EEEvNS_9BwdParamsE --------------------------
	.section	.nv.info._ZN10layer_norm13ln_bwd_kernelINS_13Kernel_traitsIf6__halfS2_S2_fjLj6144ELj1ELj1ELj8ELj16ENS_18Kernel_traits_baseILj6144EfS2_S2_S2_fjLj256EEEEELb1ELb0ELb0ELb1EEEvNS_9BwdParamsE,"",@"SHT_CUDA_INFO"
	.sectionflags	@""
	.align	4


	//----- nvinfo : EIATTR_CUDA_API_VERSION
	.align		4
        /*0000*/ 	.byte	0x04, 0x37
        /*0002*/ 	.short	(.L_3163 - .L_3162)
.L_3162:
        /*0004*/ 	.word	0x00000082


	//----- nvinfo : EIATTR_KPARAM_INFO
	.align		4
.L_3163:
        /*0008*/ 	.byte	0x04, 0x17
        /*000a*/ 	.short	(.L_3165 - .L_3164)
.L_3164:
        /*000c*/ 	.word	0x00000000
        /*0010*/ 	.short	0x0000
        /*0012*/ 	.short	0x0000
        /*0014*/ 	.byte	0x00, 0xf0, 0xa1, 0x04


	//----- nvinfo : EIATTR_SPARSE_MMA_MASK
	.align		4
.L_3165:
        /*0018*/ 	.byte	0x03, 0x50
        /*001a*/ 	.short	0x0000


	//----- nvinfo : EIATTR_MAXREG_COUNT
	.align		4
        /*001c*/ 	.byte	0x03, 0x1b
        /*001e*/ 	.short	0x00ff


	//----- nvinfo : EIATTR_NUM_BARRIERS
	.align		4
        /*0020*/ 	.byte	0x02, 0x4c
        /*0022*/ 	.byte	0x01
	.zero		1


	//----- nvinfo : EIATTR_MERCURY_ISA_VERSION
	.align		4
        /*0024*/ 	.byte	0x03, 0x5f
        /*0026*/ 	.short	0x0101


	//----- nvinfo : EIATTR_COOP_GROUP_MASK_REGIDS
	.align		4
        /*0028*/ 	.byte	0x04, 0x29
        /*002a*/ 	.short	(.L_3167 - .L_3166)


	//   ....[0]....
.L_3166:
        /*002c*/ 	.word	0xffffffff


	//   ....[1]....
        /*0030*/ 	.word	0xffffffff


	//   ....[2]....
        /*0034*/ 	.word	0xffffffff


	//   ....[3]....
        /*0038*/ 	.word	0xffffffff


	//   ....[4]....
        /*003c*/ 	.word	0xffffffff


	//   ....[5]....
        /*0040*/ 	.word	0xffffffff


	//   ....[6]....
        /*0044*/ 	.word	0xffffffff


	//   ....[7]....
        /*0048*/ 	.word	0xffffffff


	//   ....[8]....
        /*004c*/ 	.word	0xffffffff


	//   ....[9]....
        /*0050*/ 	.word	0xffffffff


	//   ....[10]....
        /*0054*/ 	.word	0x050000a7


	//   ....[11]....
        /*0058*/ 	.word	0x050000a7


	//   ....[12]....
        /*005c*/ 	.word	0x050000a7


	//   ....[13]....
        /*0060*/ 	.word	0x050000a7


	//   ....[14]....
        /*0064*/ 	.word	0x050000a7


	//   ....[15]....
        /*0068*/ 	.word	0x050000a7


	//   ....[16]....
        /*006c*/ 	.word	0x050000a7


	//   ....[17]....
        /*0070*/ 	.word	0x050000a7


	//   ....[18]....
        /*0074*/ 	.word	0x050000a7


	//   ....[19]....
        /*0078*/ 	.word	0x050000a7


	//----- nvinfo : EIATTR_COOP_GROUP_INSTR_OFFSETS
	.align		4
.L_3167:
        /*007c*/ 	.byte	0x04, 0x28
        /*007e*/ 	.short	(.L_3169 - .L_3168)


	//   ....[0]....
.L_3168:
        /*0080*/ 	.word	0x00001700


	//   ....[1]....
        /*0084*/ 	.word	0x00001730


	//   ....[2]....
        /*0088*/ 	.word	0x00001770


	//   ....[3]....
        /*008c*/ 	.word	0x00001780


	//   ....[4]....
        /*0090*/ 	.word	0x000017b0


	//   ....[5]....
        /*0094*/ 	.word	0x000017c0


	//   ....[6]....
        /*0098*/ 	.word	0x000017f0


	//   ....[7]....
        /*009c*/ 	.word	0x00001800


	//   ....[8]....
        /*00a0*/ 	.word	0x00001840


	//   ....[9]....
        /*00a4*/ 	.word	0x00001850


	//   ....[10]....
        /*00a8*/ 	.word	0x00003230


	//   ....[11]....
        /*00ac*/ 	.word	0x00003280


	//   ....[12]....
        /*00b0*/ 	.word	0x000032f0


	//   ....[13]....
        /*00b4*/ 	.word	0x00003350


	//   ....[14]....
        /*00b8*/ 	.word	0x000033c0


	//   ....[15]....
        /*00bc*/ 	.word	0x00003420


	//   ....[16]....
        /*00c0*/ 	.word	0x00003490


	//   ....[17]....
        /*00c4*/ 	.word	0x000034f0


	//   ....[18]....
        /*00c8*/ 	.word	0x00003570


	//   ....[19]....
        /*00cc*/ 	.word	0x000035d0


	//----- nvinfo : EIATTR_EXIT_INSTR_OFFSETS
	.align		4
.L_3169:
        /*00d0*/ 	.byte	0x04, 0x1c
        /*00d2*/ 	.short	(.L_3171 - .L_3170)


	//   ....[0]....
.L_3170:
        /*00d4*/ 	.word	0x000031b0


	//----- nvinfo : EIATTR_MAX_THREADS
	.align		4
.L_3171:
        /*00d8*/ 	.byte	0x04, 0x05
        /*00da*/ 	.short	(.L_3173 - .L_3172)
.L_3172:
        /*00dc*/ 	.word	0x00000100
        /*00e0*/ 	.word	0x00000001
        /*00e4*/ 	.word	0x00000001


	//----- nvinfo : EIATTR_CRS_STACK_SIZE
	.align		4
.L_3173:
        /*00e8*/ 	.byte	0x04, 0x1e
        /*00ea*/ 	.short	(.L_3175 - .L_3174)
.L_3174:
        /*00ec*/ 	.word	0x00000000


	//----- nvinfo : EIATTR_CBANK_PARAM_SIZE
	.align		4
.L_3175:
        /*00f0*/ 	.byte	0x03, 0x19
        /*00f2*/ 	.short	0x0128


	//----- nvinfo : EIATTR_PARAM_CBANK
	.align		4
        /*00f4*/ 	.byte	0x04, 0x0a
        /*00f6*/ 	.short	(.L_3177 - .L_3176)
	.align		4
.L_3176:
        /*00f8*/ 	.word	index@(.nv.constant0._ZN10layer_norm13ln_bwd_kernelINS_13Kernel_traitsIf6__halfS2_S2_fjLj6144ELj1ELj1ELj8ELj16ENS_18Kernel_traits_baseILj6144EfS2_S2_S2_fjLj256EEEEELb1ELb0ELb0ELb1EEEvNS_9BwdParamsE)
        /*00fc*/ 	.short	0x0210
        /*00fe*/ 	.short	0x0128


	//----- nvinfo : EIATTR_SW_WAR
	.align		4
.L_3177:
        /*0100*/ 	.byte	0x04, 0x36
        /*0102*/ 	.short	(.L_3179 - .L_3178)
.L_3178:
        /*0104*/ 	.word	0x00000008
.L_3179:


//--------------------- .nv.info._ZN10layer_norm22ln_bwd_finalize_kernelINS_22Kernel_traits_finalizeILj6144Ef6__halfS2_S2_fjLb0ELj1024ELj4ENS_18Kernel_traits_baseILj6144EfS2_S2_S2_fjLj1024EEEEELb0ELb0EEEvNS_9BwdParamsE --------------------------
	.section	.nv.info._ZN10layer_norm22ln_bwd_finalize_kernelINS_22Kernel_traits_finalizeILj6144Ef6__halfS2_S2_fjLb0ELj1024ELj4ENS_18Kernel_traits_baseILj6144EfS2_S2_S2_fjLj1024EEEEELb0ELb0EEEvNS_9BwdParamsE,"",@"SHT_CUDA_INFO"
	.sectionflags	@""
	.align	4


	//----- nvinfo : EIATTR_CUDA_API_VERSION
	.align		4
        /*0000*/ 	.byte	0x04, 0x37
        /*0002*/ 	.short	(.L_3181 - .L_3180)
.L_3180:
        /*0004*/ 	.word	0x00000082


	//----- nvinfo : EIATTR_KPARAM_INFO
	.align		4
.L_3181:
        /*0008*/ 	.byte	0x04, 0x17
        /*000a*/ 	.short	(.L_3183 - .L_3182)
.L_3182:
        /*000c*/ 	.word	0x00000000
        /*0010*/ 	.short	0x0000
        /*0012*/ 	.short	0x0000
        /*0014*/ 	.byte	0x00, 0xf0, 0xa1, 0x04


	//----- nvinfo : EIATTR_SPARSE_MMA_MASK
	.align		4
.L_3183:
        /*0018*/ 	.byte	0x03, 0x50
        /*001a*/ 	.short	0x0000


	//----- nvinfo : EIATTR_MAXREG_COUNT
	.align		4
        /*001c*/ 	.byte	0x03, 0x1b
        /*001e*/ 	.short	0x0040


	//----- nvinfo : EIATTR_NUM_BARRIERS
	.align		4
        /*0020*/ 	.byte	0x02, 0x4c
        /*0022*/ 	.byte	0x01
	.zero		1


	//----- nvinfo : EIATTR_MERCURY_ISA_VERSION
	.align		4
        /*0024*/ 	.byte	0x03, 0x5f
        /*0026*/ 	.short	0x0101


	//----- nvinfo : EIATTR_COOP_GROUP_MASK_REGIDS
	.align		4
        /*0028*/ 	.byte	0x04, 0x29
        /*002a*/ 	.short	(.L_3185 - .L_3184)


	//   ....[0]....
.L_3184:
        /*002c*/ 	.word	0xffffffff


	//   ....[1]....
        /*0030*/ 	.word	0xffffffff


	//   ....[2]....
        /*0034*/ 	.word	0xffffffff


	//   ....[3]....
        /*0038*/ 	.word	0xffffffff


	//   ....[4]....
        /*003c*/ 	.word	0xffffffff


	//   ....[5]....
        /*0040*/ 	.word	0xffffffff


	//   ....[6]....
        /*0044*/ 	.word	0xffffffff


	//   ....[7]....
        /*0048*/ 	.word	0xffffffff


	//   ....[8]....
        /*004c*/ 	.word	0xffffffff


	//   ....[9]....
        /*0050*/ 	.word	0xffffffff


	//   ....[10]....
        /*0054*/ 	.word	0x05000013


	//   ....[11]....
        /*0058*/ 	.word	0x05000013


	//   ....[12]....
        /*005c*/ 	.word	0x05000013


	//   ....[13]....
        /*0060*/ 	.word	0x05000013


	//   ....[14]....
        /*0064*/ 	.word	0x05000013


	//   ....[15]....
        /*0068*/ 	.word	0x05000013


	//   ....[16]....
        /*006c*/ 	.word	0x05000013


	//   ....[17]....
        /*0070*/ 	.word	0x05000013


	//   ....[18]....
        /*0074*/ 	.word	0x05000013


	//   ....[19]....
        /*0078*/ 	.word	0x05000013


	//----- nvinfo : EIATTR_COOP_GROUP_INSTR_OFFSETS
	.align		4
.L_3185:
        /*007c*/ 	.byte	0x04, 0x28
        /*007e*/ 	.short	(.L_3187 - .L_3186)


	//   ....[0]....
.L_3186:
        /*0080*/ 	.word	0x000008e0


	//   ....[1]....
        /*0084*/ 	.word	0x000008f0


	//   ....[2]....
        /*0088*/ 	.word	0x00000920


	//   ....[3]....
        /*008c*/ 	.word	0x00000930


	//   ....[4]....
        /*0090*/ 	.word	0x00000960


	//   ....[5]....
        /*0094*/ 	.word	0x00000970


	//   ....[6]....
        /*0098*/ 	.word	0x000009a0


	//   ....[7]....
        /*009c*/ 	.word	0x000009b0


	//   ....[8]....
        /*00a0*/ 	.word	0x000009e0


	//   ....[9]....
        /*00a4*/ 	.word	0x000009f0


	//   ....[10]....
        /*00a8*/ 	.word	0x00000bf0


	//   ....[11]....
        /*00ac*/ 	.word	0x00000c60


	//   ....[12]....
        /*00b0*/ 	.word	0x00000cd0


	//   ....[13]....
        /*00b4*/ 	.word	0x00000d40


	//   ....[14]....
        /*00b8*/ 	.word	0x00000db0


	//   ....[15]....
        /*00bc*/ 	.word	0x00000e10


	//   ....[16]....
        /*00c0*/ 	.word	0x00000e80


	//   ....[17]....
        /*00c4*/ 	.word	0x00000ef0


	//   ....[18]....
        /*00c8*/ 	.word	0x00000f60


	//   ....[19]....
        /*00cc*/ 	.word	0x00000fd0


	//----- nvinfo : EIATTR_EXIT_INSTR_OFFSETS
	.align		4
.L_3187:
        /*00d0*/ 	.byte	0x04, 0x1c
        /*00d2*/ 	.short	(.L_3189 - .L_3188)


	//   ....[0]....
.L_3188:
        /*00d4*/ 	.word	0x00000070


	//   ....[1]....
        /*00d8*/ 	.word	0x00000b90


	//----- nvinfo : EIATTR_MAX_THREADS
	.align		4
.L_3189:
        /*00dc*/ 	.byte	0x04, 0x05
        /*00de*/ 	.short	(.L_3191 - .L_3190)
.L_3190:
        /*00e0*/ 	.word	0x00000400
        /*00e4*/ 	.word	0x00000001
        /*00e8*/ 	.word	0x00000001


	//----- nvinfo : EIATTR_CRS_STACK_SIZE
	.align		4
.L_3191:
        /*00ec*/ 	.byte	0x04, 0x1e
        /*00ee*/ 	.short	(.L_3193 - .L_3192)
.L_3192:
        /*00f0*/ 	.word	0x00000000


	//----- nvinfo : EIATTR_CBANK_PARAM_SIZE
	.align		4
.L_3193:
        /*00f4*/ 	.byte	0x03, 0x19
        /*00f6*/ 	.short	0x0128


	//----- nvinfo : EIATTR_PARAM_CBANK
	.align		4
        /*00f8*/ 	.byte	0x04, 0x0a
        /*00fa*/ 	.short	(.L_3195 - .L_3194)
	.align		4
.L_3194:
        /*00fc*/ 	.word	index@(.nv.constant0._ZN10layer_norm22ln_bwd_finalize_kernelINS_22Kernel_traits_finalizeILj6144Ef6__halfS2_S2_fjLb0ELj1024ELj4ENS_18Kernel_traits_baseILj6144EfS2_S2_S2_fjLj1024EEEEELb0ELb0EEEvNS_9BwdParamsE)
        /*0100*/ 	.short	0x0210
        /*0102*/ 	.short	0x0128


	//----- nvinfo : EIATTR_SW_WAR
	.align		4
.L_3195:
        /*0104*/ 	.byte	0x04, 0x36
        /*0106*/ 	.short	(.L_3197 - .L_3196)
.L_3196:
        /*0108*/ 	.word	0x00000008
.L_3197:


//--------------------- .nv.info._ZN10layer_norm13ln_bwd_kernelINS_13Kernel_traitsIf6__halfS2_S2_fjLj6144ELj1ELj1ELj8ELj16ENS_18Kernel_traits_baseILj6144EfS2_S2_S2_fjLj256EEEEELb1ELb0ELb1ELb0EEEvNS_9BwdParamsE --------------------------
	.section	.nv.info._ZN10layer_norm13ln_bwd_kernelINS_13Kernel_traitsIf6__halfS2_S2_fjLj6144ELj1ELj1ELj8ELj16ENS_18Kernel_traits_baseILj6144EfS2_S2_S2_fjLj256EEEEELb1ELb0ELb1ELb0EEEvNS_9BwdParamsE,"",@"SHT_CUDA_INFO"
	.sectionflags	@""
	.align	4


	//----- nvinfo : EIATTR_CUDA_API_VERSION
	.align		4
        /*0000*/ 	.byte	0x04, 0x37
        /*0002*/ 	.short	(.L_3199 - .L_3198)
.L_3198:
        /*0004*/ 	.word	0x00000082


	//----- nvinfo : EIATTR_KPARAM_INFO
	.align		4
.L_3199:
        /*0008*/ 	.byte	0x04, 0x17
        /*000a*/ 	.short	(.L_3201 - .L_3200)
.L_3200:
        /*000c*/ 	.word	0x00000000
        /*0010*/ 	.short	0x0000
        /*0012*/ 	.short	0x0000
        /*0014*/ 	.byte	0x00, 0xf0, 0xa1, 0x04


	//----- nvinfo : EIATTR_SPARSE_MMA_MASK
	.align		4
.L_3201:
        /*0018*/ 	.byte	0x03, 0x50
        /*001a*/ 	.short	0x0000


	//----- nvinfo : EIATTR_MAXREG_COUNT
	.align		4
        /*001c*/ 	.byte	0x03, 0x1b
        /*001e*/ 	.short	0x00ff


	//----- nvinfo : EIATTR_NUM_BARRIERS
	.align		4
        /*0020*/ 	.byte	0x02, 0x4c
        /*0022*/ 	.byte	0x01
	.zero		1


	//----- nvinfo : EIATTR_MERCURY_ISA_VERSION
	.align		4
        /*0024*/ 	.byte	0x03, 0x5f
        /*0026*/ 	.short	0x0101


	//----- nvinfo : EIATTR_COOP_GROUP_MASK_REGIDS
	.align		4
        /*0028*/ 	.byte	0x04, 0x29
        /*002a*/ 	.short	(.L_3203 - .L_3202)


	//   ....[0]....
.L_3202:
        /*002c*/ 	.word	0xffffffff


	//   ....[1]....
        /*0030*/ 	.word	0xffffffff


	//   ....[2]....
        /*0034*/ 	.word	0xffffffff


	//   ....[3]....
        /*0038*/ 	.word	0xffffffff


	//   ....[4]....
        /*003c*/ 	.word	0xffffffff


	//   ....[5]....
        /*0040*/ 	.word	0xffffffff


	//   ....[6]....
        /*0044*/ 	.word	0xffffffff


	//   ....[7]....
        /*0048*/ 	.word	0xffffffff


	//   ....[8]....
        /*004c*/ 	.word	0xffffffff


	//   ....[9]....
        /*0050*/ 	.word	0xffffffff


	//   ....[10]....
        /*0054*/ 	.word	0x0500006a


	//   ....[11]....
        /*0058*/ 	.word	0x0500006a


	//   ....[12]....
        /*005c*/ 	.word	0x0500006a


	//   ....[13]....
        /*0060*/ 	.word	0x0500006a


	//   ....[14]....
        /*0064*/ 	.word	0x0500006a


	//   ....[15]....
        /*0068*/ 	.word	0x0500006a


	//   ....[16]....
        /*006c*/ 	.word	0x0500006a


	//   ....[17]....
        /*0070*/ 	.word	0x0500006a


	//   ....[18]....
        /*0074*/ 	.word	0x0500006a


	//   ....[19]....
        /*0078*/ 	.word	0x0500006a


	//----- nvinfo : EIATTR_COOP_GROUP_INSTR_OFFSETS
	.align		4
.L_3203:
        /*007c*/ 	.byte	0x04, 0x28
        /*007e*/ 	.short	(.L_3205 - .L_3204)


	//   ....[0]....
.L_3204:
        /*0080*/ 	.word	0x00001a90


	//   ....[1]....
        /*0084*/ 	.word	0x00001aa0


	//   ....[2]....
        /*0088*/ 	.word	0x00001ad0


	//   ....[3]....
        /*008c*/ 	.word	0x00001ae0


	//   ....[4]....
        /*0090*/ 	.word	0x00001b10


	//   ....[5]....
        /*0094*/ 	.word	0x00001b20


	//   ....[6]....
        /*0098*/ 	.word	0x00001b50


	//   ....[7]....
        /*009c*/ 	.word	0x00001b60


	//   ....[8]....
        /*00a0*/ 	.word	0x00001b90


	//   ....[9]....
        /*00a4*/ 	.word	0x00001ba0


	//   ....[10]....
        /*00a8*/ 	.word	0x00004750


	//   ....[11]....
        /*00ac*/ 	.word	0x000047a0


	//   ....[12]....
        /*00b0*/ 	.word	0x00004810


	//   ....[13]....
        /*00b4*/ 	.word	0x00004870


	//   ....[14]....
        /*00b8*/ 	.word	0x000048e0


	//   ....[15]....
        /*00bc*/ 	.word	0x00004940


	//   ....[16]....
        /*00c0*/ 	.word	0x000049b0


	//   ....[17]....
        /*00c4*/ 	.word	0x00004a10


	//   ....[18]....
        /*00c8*/ 	.word	0x00004a80


	//   ....[19]....
        /*00cc*/ 	.word	0x00004ae0


	//----- nvinfo : EIATTR_EXIT_INSTR_OFFSETS
	.align		4
.L_3205:
        /*00d0*/ 	.byte	0x04, 0x1c
        /*00d2*/ 	.short	(.L_3207 - .L_3206)


	//   ....[0]....
.L_3206:
        /*00d4*/ 	.word	0x00004660


	//   ....[1]....
        /*00d8*/ 	.word	0x000046f0


	//----- nvinfo : EIATTR_MAX_THREADS
	.align		4
.L_3207:
        /*00dc*/ 	.byte	0x04, 0x05
        /*00de*/ 	.short	(.L_3209 - .L_3208)
.L_3208:
        /*00e0*/ 	.word	0x00000100
        /*00e4*/ 	.word	0x00000001
        /*00e8*/ 	.word	0x00000001


	//----- nvinfo : EIATTR_CRS_STACK_SIZE
	.align		4
.L_3209:
        /*00ec*/ 	.byte	0x04, 0x1e
        /*00ee*/ 	.short	(.L_3211 - .L_3210)
.L_3210:
        /*00f0*/ 	.word	0x00000000


	//----- nvinfo : EIATTR_CBANK_PARAM_SIZE
	.align		4
.L_3211:
        /*00f4*/ 	.byte	0x03, 0x19
        /*00f6*/ 	.short	0x0128


	//----- nvinfo : EIATTR_PARAM_CBANK
	.align		4
        /*00f8*/ 	.byte	0x04, 0x0a
        /*00fa*/ 	.short	(.L_3213 - .L_3212)
	.align		4
.L_3212:
        /*00fc*/ 	.word	index@(.nv.constant0._ZN10layer_norm13ln_bwd_kernelINS_13Kernel_traitsIf6__halfS2_S2_fjLj6144ELj1ELj1ELj8ELj16ENS_18Kernel_traits_baseILj6144EfS2_S2_S2_fjLj256EEEEELb1ELb0ELb1ELb0EEEvNS_9BwdParamsE)
        /*0100*/ 	.short	0x0210
        /*0102*/ 	.short	0x0128


	//----- nvinfo : EIATTR_SW_WAR
	.align		4
.L_3213:
        /*0104*/ 	.byte	0x04, 0x36
        /*0106*/ 	.short	(.L_3215 - .L_3214)
.L_3214:
        /*0108*/ 	.word	0x00000008
.L_3215:


//--------------------- .nv.info._ZN10layer_norm22ln_bwd_finalize_kernelINS_22Kernel_traits_finalizeILj6144Ef6__halfS2_S2_fjLb0ELj1024ELj4ENS_18Kernel_traits_baseILj6144EfS2_S2_S2_fjLj1024EEEEELb0ELb1EEEvNS_9BwdParamsE --------------------------
	.section	.nv.info._ZN10layer_norm22ln_bwd_finalize_kernelINS_22Kernel_traits_finalizeILj6144Ef6__halfS2_S2_fjLb0ELj1024ELj4ENS_18Kernel_traits_baseILj6144EfS2_S2_S2_fjLj1024EEEEELb0ELb1EEEvNS_9BwdParamsE,"",@"SHT_CUDA_INFO"
	.sectionflags	@""
	.align	4


	//----- nvinfo : EIATTR_CUDA_API_VERSION
	.align		4
        /*0000*/ 	.byte	0x04, 0x37
        /*0002*/ 	.short	(.L_3217 - .L_3216)
.L_3216:
        /*0004*/ 	.word	0x00000082


	//----- nvinfo : EIATTR_KPARAM_INFO
	.align		4
.L_3217:
        /*0008*/ 	.byte	0x04, 0x17
        /*000a*/ 	.short	(.L_3219 - .L_3218)
.L_3218:
        /*000c*/ 	.word	0x00000000
        /*0010*/ 	.short	0x0000
        /*0012*/ 	.short	0x0000
        /*0014*/ 	.byte	0x00, 0xf0, 0xa1, 0x04


	//----- nvinfo : EIATTR_SPARSE_MMA_MASK
	.align		4
.L_3219:
        /*0018*/ 	.byte	0x03, 0x50
        /*001a*/ 	.short	0x0000


	//----- nvinfo : EIATTR_MAXREG_COUNT
	.align		4
        /*001c*/ 	.byte	0x03, 0x1b
        /*001e*/ 	.short	0x0040


	//----- nvinfo : EIATTR_NUM_BARRIERS
	.align		4
        /*0020*/ 	.byte	0x02, 0x4c
        /*0022*/ 	.byte	0x01
	.zero		1


	//----- nvinfo : EIATTR_MERCURY_ISA_VERSION
	.align		4
        /*0024*/ 	.byte	0x03, 0x5f
        /*0026*/ 	.short	0x0101


	//----- nvinfo : EIATTR_COOP_GROUP_MASK_REGIDS
	.align		4
        /*0028*/ 	.byte	0x04, 0x29
        /*002a*/ 	.short	(.L_3221 - .L_3220)


	//   ....[0]....
.L_3220:
        /*002c*/ 	.word	0xffffffff


	//   ....[1]....
        /*0030*/ 	.word	0xffffffff


	//   ....[2]....
        /*0034*/ 	.word	0xffffffff


	//   ....[3]....
        /*0038*/ 	.word	0xffffffff


	//   ....[4]....
        /*003c*/ 	.word	0xffffffff


	//   ....[5]....
        /*0040*/ 	.word	0xffffffff


	//   ....[6]....
        /*0044*/ 	.word	0xffffffff


	//   ....[7]....
        /*0048*/ 	.word	0xffffffff


	//   ....[8]....
        /*004c*/ 	.word	0xffffffff


	//   ....[9]....
        /*0050*/ 	.word	0xffffffff


	//   ....[10]....
        /*0054*/ 	.word	0x05000011


	//   ....[11]....
        /*0058*/ 	.word	0x05000011


	//   ....[12]....
        /*005c*/ 	.word	0x05000011


	//   ....[13]....
        /*0060*/ 	.word	0x05000011


	//   ....[14]....
        /*0064*/ 	.word	0x05000011


	//   ....[15]....
        /*0068*/ 	.word	0x05000011


	//   ....[16]....
        /*006c*/ 	.word	0x05000011


	//   ....[17]....
        /*0070*/ 	.word	0x05000011


	//   ....[18]....
        /*0074*/ 	.word	0x05000011


	//   ....[19]....
        /*0078*/ 	.word	0x05000011


	//----- nvinfo : EIATTR_COOP_GROUP_INSTR_OFFSETS
	.align		4
.L_3221:
        /*007c*/ 	.byte	0x04, 0x28
        /*007e*/ 	.short	(.L_3223 - .L_3222)


	//   ....[0]....
.L_3222:
        /*0080*/ 	.word	0x000008e0


	//   ....[1]....
        /*0084*/ 	.word	0x000008f0


	//   ....[2]....
        /*0088*/ 	.word	0x00000920


	//   ....[3]....
        /*008c*/ 	.word	0x00000930


	//   ....[4]....
        /*0090*/ 	.word	0x00000960


	//   ....[5]....
        /*0094*/ 	.word	0x00000970


	//   ....[6]....
        /*0098*/ 	.word	0x000009a0


	//   ....[7]....
        /*009c*/ 	.word	0x000009b0


	//   ....[8]....
        /*00a0*/ 	.word	0x000009e0


	//   ....[9]....
        /*00a4*/ 	.word	0x000009f0


	//   ....[10]....
        /*00a8*/ 	.word	0x00000ba0


	//   ....[11]....
        /*00ac*/ 	.word	0x00000c10


	//   ....[12]....
        /*00b0*/ 	.word	0x00000c80


	//   ....[13]....
        /*00b4*/ 	.word	0x00000cf0


	//   ....[14]....
        /*00b8*/ 	.word	0x00000d60


	//   ....[15]....
        /*00bc*/ 	.word	0x00000dc0


	//   ....[16]....
        /*00c0*/ 	.word	0x00000e30


	//   ....[17]....
        /*00c4*/ 	.word	0x00000ea0


	//   ....[18]....
        /*00c8*/ 	.word	0x00000f10


	//   ....[19]....
        /*00cc*/ 	.word	0x00000f80


	//----- nvinfo : EIATTR_EXIT_INSTR_OFFSETS
	.align		4
.L_3223:
        /*00d0*/ 	.byte	0x04, 0x1c
        /*00d2*/ 	.short	(.L_3225 - .L_3224)


	//   ....[0]....
.L_3224:
        /*00d4*/ 	.word	0x00000070


	//   ....[1]....
        /*00d8*/ 	.word	0x00000b40


	//----- nvinfo : EIATTR_MAX_THREADS
	.align		4
.L_3225:
        /*00dc*/ 	.byte	0x04, 0x05
        /*00de*/ 	.short	(.L_3227 - .L_3226)
.L_3226:
        /*00e0*/ 	.word	0x00000400
        /*00e4*/ 	.word	0x00000001
        /*00e8*/ 	.word	0x00000001


	//----- nvinfo : EIATTR_CRS_STACK_SIZE
	.align		4
.L_3227:
        /*00ec*/ 	.byte	0x04, 0x1e
        /*00ee*/ 	.short	(.L_3229 - .L_3228)
.L_3228:
        /*00f0*/ 	.word	0x00000000


	//----- nvinfo : EIATTR_CBANK_PARAM_SIZE
	.align		4
.L_3229:
        /*00f4*/ 	.byte	0x03, 0x19
        /*00f6*/ 	.short	0x0128


	//----- nvinfo : EIATTR_PARAM_CBANK
	.align		4
        /*00f8*/ 	.byte	0x04, 0x0a
        /*00fa*/ 	.short	(.L_3231 - .L_3230)
	.align		4
.L_3230:
        /*00fc*/ 	.word	index@(.nv.constant0._ZN10layer_norm22ln_bwd_finalize_kernelINS_22Kernel_traits_finalizeILj6144Ef6__halfS2_S2_fjLb0ELj1024ELj4ENS_18Kernel_traits_baseILj6144EfS2_S2_S2_fjLj1024EEEEELb0ELb1EEEvNS_9BwdParamsE)
        /*0100*/ 	.short	0x0210
        /*0102*/ 	.short	0x0128


	//----- nvinfo : EIATTR_SW_WAR
	.align		4
.L_3231:
        /*0104*/ 	.byte	0x04, 0x36
        /*0106*/ 	.short	(.L_3233 - .L_3232)
.L_3232:
        /*0108*/ 	.word	0x00000008
.L_3233:


//--------------------- .nv.info._ZN10layer_norm13ln_bwd_kernelINS_13Kernel_traitsIf6__halfS2_S2_fjLj6144ELj1ELj1ELj8ELj16ENS_18Kernel_traits_baseILj6144EfS2_S2_S2_fjLj256EEEEELb1ELb0ELb1ELb1EEEvNS_9BwdParamsE --------------------------
	.section	.nv.info._ZN10layer_norm13ln_bwd_kernelINS_13Kernel_traitsIf6__halfS2_S2_fjLj6144ELj1ELj1ELj8ELj16ENS_18Kernel_traits_baseILj6144EfS2_S2_S2_fjLj256EEEEELb1ELb0ELb1ELb1EEEvNS_9BwdParamsE,"",@"SHT_CUDA_INFO"
	.sectionflags	@""
	.align	4


	//----- nvinfo : EIATTR_CUDA_API_VERSION
	.align		4
        /*0000*/ 	.byte	0x04, 0x37
        /*0002*/ 	.short	(.L_3235 - .L_3234)
.L_3234:
        /*0004*/ 	.word	0x00000082


	//----- nvinfo : EIATTR_KPARAM_INFO
	.align		4
.L_3235:
        /*0008*/ 	.byte	0x04, 0x17
        /*000a*/ 	.short	(.L_3237 - .L_3236)
.L_3236:
        /*000c*/ 	.word	0x00000000
        /*0010*/ 	.short	0x0000
        /*0012*/ 	.short	0x0000
        /*0014*/ 	.byte	0x00, 0xf0, 0xa1, 0x04


	//----- nvinfo : EIATTR_SPARSE_MMA_MASK
	.align		4
.L_3237:
        /*0018*/ 	.byte	0x03, 0x50
        /*001a*/ 	.short	0x0000


	//----- nvinfo : EIATTR_MAXREG_COUNT
	.align		4
        /*001c*/ 	.byte	0x03, 0x1b
        /*001e*/ 	.short	0x00ff


	//----- nvinfo : EIATTR_NUM_BARRIERS
	.align		4
        /*0020*/ 	.byte	0x02, 0x4c
        /*0022*/ 	.byte	0x01
	.zero		1


	//----- nvinfo : EIATTR_MERCURY_ISA_VERSION
	.align		4
        /*0024*/ 	.byte	0x03, 0x5f
        /*0026*/ 	.short	0x0101


	//----- nvinfo : EIATTR_COOP_GROUP_MASK_REGIDS
	.align		4
        /*0028*/ 	.byte	0x04, 0x29
        /*002a*/ 	.short	(.L_3239 - .L_3238)


	//   ....[0]....
.L_3238:
        /*002c*/ 	.word	0xffffffff


	//   ....[1]....
        /*0030*/ 	.word	0xffffffff


	//   ....[2]....
        /*0034*/ 	.word	0xffffffff


	//   ....[3]....
        /*0038*/ 	.word	0xffffffff


	//   ....[4]....
        /*003c*/ 	.word	0xffffffff


	//   ....[5]....
        /*0040*/ 	.word	0xffffffff


	//   ....[6]....
        /*0044*/ 	.word	0xffffffff


	//   ....[7]....
        /*0048*/ 	.word	0xffffffff


	//   ....[8]....
        /*004c*/ 	.word	0xffffffff


	//   ....[9]....
        /*0050*/ 	.word	0xffffffff


	//   ....[10]....
        /*0054*/ 	.word	0x05000066


	//   ....[11]....
        /*0058*/ 	.word	0x05000066


	//   ....[12]....
        /*005c*/ 	.word	0x05000066


	//   ....[13]....
        /*0060*/ 	.word	0x05000066


	//   ....[14]....
        /*0064*/ 	.word	0x05000066


	//   ....[15]....
        /*0068*/ 	.word	0x05000066


	//   ....[16]....
        /*006c*/ 	.word	0x05000066


	//   ....[17]....
        /*0070*/ 	.word	0x05000066


	//   ....[18]....
        /*0074*/ 	.word	0x05000066


	//   ....[19]....
        /*0078*/ 	.word	0x05000066


	//----- nvinfo : EIATTR_COOP_GROUP_INSTR_OFFSETS
	.align		4
.L_3239:
        /*007c*/ 	.byte	0x04, 0x28
        /*007e*/ 	.short	(.L_3241 - .L_3240)


	//   ....[0]....
.L_3240:
        /*0080*/ 	.word	0x00001940


	//   ....[1]....
        /*0084*/ 	.word	0x00001950


	//   ....[2]....
        /*0088*/ 	.word	0x00001980


	//   ....[3]....
        /*008c*/ 	.word	0x00001990


	//   ....[4]....
        /*0090*/ 	.word	0x000019c0


	//   ....[5]....
        /*0094*/ 	.word	0x000019d0


	//   ....[6]....
        /*0098*/ 	.word	0x00001a00


	//   ....[7]....
        /*009c*/ 	.word	0x00001a10


	//   ....[8]....
        /*00a0*/ 	.word	0x00001a40


	//   ....[9]....
        /*00a4*/ 	.word	0x00001a50


	//   ....[10]....
        /*00a8*/ 	.word	0x000042e0


	//   ....[11]....
        /*00ac*/ 	.word	0x00004330


	//   ....[12]....
        /*00b0*/ 	.word	0x000043a0


	//   ....[13]....
        /*00b4*/ 	.word	0x00004400


	//   ....[14]....
        /*00b8*/ 	.word	0x00004470


	//   ....[15]....
        /*00bc*/ 	.word	0x000044d0


	//   ....[16]....
        /*00c0*/ 	.word	0x00004540


	//   ....[17]....
        /*00c4*/ 	.word	0x000045a0


	//   ....[18]....
        /*00c8*/ 	.word	0x00004610


	//   ....[19]....
        /*00cc*/ 	.word	0x00004670


	//----- nvinfo : EIATTR_EXIT_INSTR_OFFSETS
	.align		4
.L_3241:
        /*00d0*/ 	.byte	0x04, 0x1c
        /*00d2*/ 	.short	(.L_3243 - .L_3242)


	//   ....[0]....
.L_3242:
        /*00d4*/ 	.word	0x00004280


	//----- nvinfo : EIATTR_MAX_THREADS
	.align		4
.L_3243:
        /*00d8*/ 	.byte	0x04, 0x05
        /*00da*/ 	.short	(.L_3245 - .L_3244)
.L_3244:
        /*00dc*/ 	.word	0x00000100
        /*00e0*/ 	.word	0x00000001
        /*00e4*/ 	.word	0x00000001


	//----- nvinfo : EIATTR_CRS_STACK_SIZE
	.align		4
.L_3245:
        /*00e8*/ 	.byte	0x04, 0x1e
        /*00ea*/ 	.short	(.L_3247 - .L_3246)
.L_3246:
        /*00ec*/ 	.word	0x00000000


	//----- nvinfo : EIATTR_CBANK_PARAM_SIZE
	.align		4
.L_3247:
        /*00f0*/ 	.byte	0x03, 0x19
        /*00f2*/ 	.short	0x0128


	//----- nvinfo : EIATTR_PARAM_CBANK
	.align		4
        /*00f4*/ 	.byte	0x04, 0x0a
        /*00f6*/ 	.short	(.L_3249 - .L_3248)
	.align		4
.L_3248:
        /*00f8*/ 	.word	index@(.nv.constant0._ZN10layer_norm13ln_bwd_kernelINS_13Kernel_traitsIf6__halfS2_S2_fjLj6144ELj1ELj1ELj8ELj16ENS_18Kernel_traits_baseILj6144EfS2_S2_S2_fjLj256EEEEELb1ELb0ELb1ELb1EEEvNS_9BwdParamsE)
        /*00fc*/ 	.short	0x0210
        /*00fe*/ 	.short	0x0128


	//----- nvinfo : EIATTR_SW_WAR
	.align		4
.L_3249:
        /*0100*/ 	.byte	0x04, 0x36
        /*0102*/ 	.short	(.L_3251 - .L_3250)
.L_3250:
        /*0104*/ 	.word	0x00000008
.L_3251:


//--------------------- .nv.info._ZN10layer_norm13ln_bwd_kernelINS_13Kernel_traitsIf6__halfS2_S2_fjLj6144ELj1ELj1ELj8ELj16ENS_18Kernel_traits_baseILj6144EfS2_S2_S2_fjLj256EEEEELb1ELb1ELb0ELb0EEEvNS_9BwdParamsE --------------------------
	.section	.nv.info._ZN10layer_norm13ln_bwd_kernelINS_13Kernel_traitsIf6__halfS2_S2_fjLj6144ELj1ELj1ELj8ELj16ENS_18Kernel_traits_baseILj6144EfS2_S2_S2_fjLj256EEEEELb1ELb1ELb0ELb0EEEvNS_9BwdParamsE,"",@"SHT_CUDA_INFO"
	.sectionflags	@""
	.align	4


	//----- nvinfo : EIATTR_CUDA_API_VERSION
	.align		4
        /*0000*/ 	.byte	0x04, 0x37
        /*0002*/ 	.short	(.L_3253 - .L_3252)
.L_3252:
        /*0004*/ 	.word	0x00000082


	//----- nvinfo : EIATTR_KPARAM_INFO
	.align		4
.L_3253:
        /*0008*/ 	.byte	0x04, 0x17
        /*000a*/ 	.short	(.L_3255 - .L_3254)
.L_3254:
        /*000c*/ 	.word	0x00000000
        /*0010*/ 	.short	0x0000
        /*0012*/ 	.short	0x0000
        /*0014*/ 	.byte	0x00, 0xf0, 0xa1, 0x04


	//----- nvinfo : EIATTR_SPARSE_MMA_MASK
	.align		4
.L_3255:
        /*0018*/ 	.byte	0x03, 0x50
        /*001a*/ 	.short	0x0000


	//----- nvinfo : EIATTR_MAXREG_COUNT
	.align		4
        /*001c*/ 	.byte	0x03, 0x1b
        /*001e*/ 	.short	0x00ff


	//----- nvinfo : EIATTR_NUM_BARRIERS
	.align		4
        /*0020*/ 	.byte	0x02, 0x4c
        /*0022*/ 	.byte	0x01
	.zero		1


	//----- nvinfo : EIATTR_MERCURY_ISA_VERSION
	.align		4
        /*0024*/ 	.byte	0x03, 0x5f
        /*0026*/ 	.short	0x0101


	//----- nvinfo : EIATTR_COOP_GROUP_MASK_REGIDS
	.align		4
        /*0028*/ 	.byte	0x04, 0x29
        /*002a*/ 	.short	(.L_3257 - .L_3256)


	//   ....[0]....
.L_3256:
        /*002c*/ 	.word	0xffffffff


	//   ....[1]....
        /*0030*/ 	.word	0xffffffff


	//   ....[2]....
        /*0034*/ 	.word	0xffffffff


	//   ....[3]....
        /*0038*/ 	.word	0xffffffff


	//   ....[4]....
        /*003c*/ 	.word	0xffffffff


	//   ....[5]....
        /*0040*/ 	.word	0xffffffff


	//   ....[6]....
        /*0044*/ 	.word	0xffffffff


	//   ....[7]....
        /*0048*/ 	.word	0xffffffff


	//   ....[8]....
        /*004c*/ 	.word	0xffffffff


	//   ....[9]....
        /*0050*/ 	.word	0xffffffff


	//   ....[10]....
        /*0054*/ 	.word	0x050000ae


	//   ....[11]....
        /*0058*/ 	.word	0x050000ae


	//   ....[12]....
        /*005c*/ 	.word	0x050000ae


	//   ....[13]....
        /*0060*/ 	.word	0x050000ae


	//   ....[14]....
        /*0064*/ 	.word	0x050000ae


	//   ....[15]....
        /*0068*/ 	.word	0x050000ae


	//   ....[16]....
        /*006c*/ 	.word	0x050000ae


	//   ....[17]....
        /*0070*/ 	.word	0x050000ae


	//   ....[18]....
        /*0074*/ 	.word	0x050000ae


	//   ....[19]....
        /*0078*/ 	.word	0x050000ae


	//----- nvinfo : EIATTR_COOP_GROUP_INSTR_OFFSETS
	.align		4
.L_3257:
        /*007c*/ 	.byte	0x04, 0x28
        /*007e*/ 	.short	(.L_3259 - .L_3258)


	//   ....[0]....
.L_3258:
        /*0080*/ 	.word	0x000018d0


	//   ....[1]....
        /*0084*/ 	.word	0x000018e0


	//   ....[2]....
        /*0088*/ 	.word	0x00001910


	//   ....[3]....
        /*008c*/ 	.word	0x00001920


	//   ....[4]....
        /*0090*/ 	.word	0x00001950


	//   ....[5]....
        /*0094*/ 	.word	0x00001960


	//   ....[6]....
        /*0098*/ 	.word	0x00001990


	//   ....[7]....
        /*009c*/ 	.word	0x000019a0


	//   ....[8]....
        /*00a0*/ 	.word	0x000019d0


	//   ....[9]....
        /*00a4*/ 	.word	0x000019e0


	//   ....[10]....
        /*00a8*/ 	.word	0x00003bf0


	//   ....[11]....
        /*00ac*/ 	.word	0x00003c40


	//   ....[12]....
        /*00b0*/ 	.word	0x00003cb0


	//   ....[13]....
        /*00b4*/ 	.word	0x00003d10


	//   ....[14]....
        /*00b8*/ 	.word	0x00003d80


	//   ....[15]....
        /*00bc*/ 	.word	0x00003de0


	//   ....[16]....
        /*00c0*/ 	.word	0x00003e50


	//   ....[17]....
        /*00c4*/ 	.word	0x00003eb0


	//   ....[18]....
        /*00c8*/ 	.word	0x00003f20


	//   ....[19]....
        /*00cc*/ 	.word	0x00003f80


	//----- nvinfo : EIATTR_EXIT_INSTR_OFFSETS
	.align		4
.L_3259:
        /*00d0*/ 	.byte	0x04, 0x1c
        /*00d2*/ 	.short	(.L_3261 - .L_3260)


	//   ....[0]....
.L_3260:
        /*00d4*/ 	.word	0x00003ac0


	//   ....[1]....
        /*00d8*/ 	.word	0x00003b90


	//----- nvinfo : EIATTR_MAX_THREADS
	.align		4
.L_3261:
        /*00dc*/ 	.byte	0x04, 0x05
        /*00de*/ 	.short	(.L_3263 - .L_3262)
.L_3262:
        /*00e0*/ 	.word	0x00000100
        /*00e4*/ 	.word	0x00000001
        /*00e8*/ 	.word	0x00000001


	//----- nvinfo : EIATTR_CRS_STACK_SIZE
	.align		4
.L_3263:
        /*00ec*/ 	.byte	0x04, 0x1e
        /*00ee*/ 	.short	(.L_3265 - .L_3264)
.L_3264:
        /*00f0*/ 	.word	0x00000000


	//----- nvinfo : EIATTR_CBANK_PARAM_SIZE
	.align		4
.L_3265:
        /*00f4*/ 	.byte	0x03, 0x19
        /*00f6*/ 	.short	0x0128


	//----- nvinfo : EIATTR_PARAM_CBANK
	.align		4
        /*00f8*/ 	.byte	0x04, 0x0a
        /*00fa*/ 	.short	(.L_3267 - .L_3266)
	.align		4
.L_3266:
        /*00fc*/ 	.word	index@(.nv.constant0._ZN10layer_norm13ln_bwd_kernelINS_13Kernel_traitsIf6__halfS2_S2_fjLj6144ELj1ELj1ELj8ELj16ENS_18Kernel_traits_baseILj6144EfS2_S2_S2_fjLj256EEEEELb1ELb1ELb0ELb0EEEvNS_9BwdParamsE)
        /*0100*/ 	.short	0x0210
        /*0102*/ 	.short	0x0128


	//----- nvinfo : EIATTR_SW_WAR
	.align		4
.L_3267:
        /*0104*/ 	.byte	0x04, 0x36
        /*0106*/ 	.short	(.L_3269 - .L_3268)
.L_3268:
        /*0108*/ 	.word	0x00000008
.L_3269:


//--------------------- .nv.info._ZN10layer_norm13ln_bwd_kernelINS_13Kernel_traitsIf6__halfS2_S2_fjLj6144ELj1ELj1ELj8ELj16ENS_18Kernel_traits_baseILj6144EfS2_S2_S2_fjLj256EEEEELb1ELb1ELb0ELb1EEEvNS_9BwdParamsE --------------------------
	.section	.nv.info._ZN10layer_norm13ln_bwd_kernelINS_13Kernel_traitsIf6__halfS2_S2_fjLj6144ELj1ELj1ELj8ELj16ENS_18Kernel_traits_baseILj6144EfS2_S2_S2_fjLj256EEEEELb1ELb1ELb0ELb1EEEvNS_9BwdParamsE,"",@"SHT_CUDA_INFO"
	.sectionflags	@""
	.align	4


	//----- nvinfo : EIATTR_CUDA_API_VERSION
	.align		4
        /*0000*/ 	.byte	0x04, 0x37
        /*0002*/ 	.short	(.L_3271 - .L_3270)
.L_3270:
        /*0004*/ 	.word	0x00000082


	//----- nvinfo : EIATTR_KPARAM_INFO
	.align		4
.L_3271:
        /*0008*/ 	.byte	0x04, 0x17
        /*000a*/ 	.short	(.L_3273 - .L_3272)
.L_3272:
        /*000c*/ 	.word	0x00000000
        /*0010*/ 	.short	0x0000
        /*0012*/ 	.short	0x0000
        /*0014*/ 	.byte	0x00, 0xf0, 0xa1, 0x04


	//----- nvinfo : EIATTR_SPARSE_MMA_MASK
	.align		4
.L_3273:
        /*0018*/ 	.byte	0x03, 0x50
        /*001a*/ 	.short	0x0000


	//----- nvinfo : EIATTR_MAXREG_COUNT
	.align		4
        /*001c*/ 	.byte	0x03, 0x1b
        /*001e*/ 	.short	0x00ff


	//----- nvinfo : EIATTR_NUM_BARRIERS
	.align		4
        /*0020*/ 	.byte	0x02, 0x4c
        /*0022*/ 	.byte	0x01
	.zero		1


	//----- nvinfo : EIATTR_MERCURY_ISA_VERSION
	.align		4
        /*0024*/ 	.byte	0x03, 0x5f
        /*0026*/ 	.short	0x0101


	//----- nvinfo : EIATTR_COOP_GROUP_MASK_REGIDS
	.align		4
        /*0028*/ 	.byte	0x04, 0x29
        /*002a*/ 	.short	(.L_3275 - .L_3274)


	//   ....[0]....
.L_3274:
        /*002c*/ 	.word	0xffffffff


	//   ....[1]....
        /*0030*/ 	.word	0xffffffff


	//   ....[2]....
        /*0034*/ 	.word	0xffffffff


	//   ....[3]....
        /*0038*/ 	.word	0xffffffff


	//   ....[4]....
        /*003c*/ 	.word	0xffffffff


	//   ....[5]....
        /*0040*/ 	.word	0xffffffff


	//   ....[6]....
        /*0044*/ 	.word	0xffffffff


	//   ....[7]....
        /*0048*/ 	.word	0xffffffff


	//   ....[8]....
        /*004c*/ 	.word	0xffffffff


	//   ....[9]....
        /*0050*/ 	.word	0xffffffff


	//   ....[10]....
        /*0054*/ 	.word	0x0500004c


	//   ....[11]....
        /*0058*/ 	.word	0x0500004c


	//   ....[12]....
        /*005c*/ 	.word	0x0500004c


	//   ....[13]....
        /*0060*/ 	.word	0x0500004c


	//   ....[14]....
        /*0064*/ 	.word	0x0500004c


	//   ....[15]....
        /*0068*/ 	.word	0x0500004c


	//   ....[16]....
        /*006c*/ 	.word	0x0500004c


	//   ....[17]....
        /*0070*/ 	.word	0x0500004c


	//   ....[18]....
        /*0074*/ 	.word	0x0500004c


	//   ....[19]....
        /*0078*/ 	.word	0x0500004c


	//----- nvinfo : EIATTR_COOP_GROUP_INSTR_OFFSETS
	.align		4
.L_3275:
        /*007c*/ 	.byte	0x04, 0x28
        /*007e*/ 	.short	(.L_3277 - .L_3276)


	//   ....[0]....
.L_3276:
        /*0080*/ 	.word	0x00001840


	//   ....[1]....
        /*0084*/ 	.word	0x00001850


	//   ....[2]....
        /*0088*/ 	.word	0x00001880


	//   ....[3]....
        /*008c*/ 	.word	0x00001890


	//   ....[4]....
        /*0090*/ 	.word	0x000018c0


	//   ....[5]....
        /*0094*/ 	.word	0x000018d0


	//   ....[6]....
        /*0098*/ 	.word	0x00001900


	//   ....[7]....
        /*009c*/ 	.word	0x00001910


	//   ....[8]....
        /*00a0*/ 	.word	0x00001940


	//   ....[9]....
        /*00a4*/ 	.word	0x00001950


	//   ....[10]....
        /*00a8*/ 	.word	0x00003cd0


	//   ....[11]....
        /*00ac*/ 	.word	0x00003d20


	//   ....[12]....
        /*00b0*/ 	.word	0x00003d90


	//   ....[13]....
        /*00b4*/ 	.word	0x00003df0


	//   ....[14]....
        /*00b8*/ 	.word	0x00003e60


	//   ....[15]....
        /*00bc*/ 	.word	0x00003ec0


	//   ....[16]....
        /*00c0*/ 	.word	0x00003f30


	//   ....[17]....
        /*00c4*/ 	.word	0x00003f90


	//   ....[18]....
        /*00c8*/ 	.word	0x00004000


	//   ....[19]....
        /*00cc*/ 	.word	0x00004060


	//----- nvinfo : EIATTR_EXIT_INSTR_OFFSETS
	.align		4
.L_3277:
        /*00d0*/ 	.byte	0x04, 0x1c
        /*00d2*/ 	.short	(.L_3279 - .L_3278)


	//   ....[0]....
.L_3278:
        /*00d4*/ 	.word	0x00003c70


	//----- nvinfo : EIATTR_MAX_THREADS
	.align		4
.L_3279:
        /*00d8*/ 	.byte	0x04, 0x05
        /*00da*/ 	.short	(.L_3281 - .L_3280)
.L_3280:
        /*00dc*/ 	.word	0x00000100
        /*00e0*/ 	.word	0x00000001
        /*00e4*/ 	.word	0x00000001


	//----- nvinfo : EIATTR_CRS_STACK_SIZE
	.align		4
.L_3281:
        /*00e8*/ 	.byte	0x04, 0x1e
        /*00ea*/ 	.short	(.L_3283 - .L_3282)
.L_3282:
        /*00ec*/ 	.word	0x00000000


	//----- nvinfo : EIATTR_CBANK_PARAM_SIZE
	.align		4
.L_3283:
        /*00f0*/ 	.byte	0x03, 0x19
        /*00f2*/ 	.short	0x0128


	//----- nvinfo : EIATTR_PARAM_CBANK
	.align		4
        /*00f4*/ 	.byte	0x04, 0x0a
        /*00f6*/ 	.short	(.L_3285 - .L_3284)
	.align		4
.L_3284:
        /*00f8*/ 	.word	index@(.nv.constant0._ZN10layer_norm13ln_bwd_kernelINS_13Kernel_traitsIf6__halfS2_S2_fjLj6144ELj1ELj1ELj8ELj16ENS_18Kernel_traits_baseILj6144EfS2_S2_S2_fjLj256EEEEELb1ELb1ELb0ELb1EEEvNS_9BwdParamsE)
        /*00fc*/ 	.short	0x0210
        /*00fe*/ 	.short	0x0128


	//----- nvinfo : EIATTR_SW_WAR
	.align		4
.L_3285:
        /*0100*/ 	.byte	0x04, 0x36
        /*0102*/ 	.short	(.L_3287 - .L_3286)
.L_3286:
        /*0104*/ 	.word	0x00000008
.L_3287:


//--------------------- .nv.info._ZN10layer_norm22ln_bwd_finalize_kernelINS_22Kernel_traits_finalizeILj6144Ef6__halfS2_S2_fjLb1ELj1024ELj4ENS_18Kernel_traits_baseILj6144EfS2_S2_S2_fjLj1024EEEEELb1ELb0EEEvNS_9BwdParamsE --------------------------
	.section	.nv.info._ZN10layer_norm22ln_bwd_finalize_kernelINS_22Kernel_traits_finalizeILj6144Ef6__halfS2_S2_fjLb1ELj1024ELj4ENS_18Kernel_traits_baseILj6144EfS2_S2_S2_fjLj1024EEEEELb1ELb0EEEvNS_9BwdParamsE,"",@"SHT_CUDA_INFO"
	.sectionflags	@""
	.align	4


	//----- nvinfo : EIATTR_CUDA_API_VERSION
	.align		4
        /*0000*/ 	.byte	0x04, 0x37
        /*0002*/ 	.short	(.L_3289 - .L_3288)
.L_3288:
        /*0004*/ 	.word	0x00000082


	//----- nvinfo : EIATTR_KPARAM_INFO
	.align		4
.L_3289:
        /*0008*/ 	.byte	0x04, 0x17
        /*000a*/ 	.short	(.L_3291 - .L_3290)
.L_3290:
        /*000c*/ 	.word	0x00000000
        /*0010*/ 	.short	0x0000
        /*0012*/ 	.short	0x0000
        /*0014*/ 	.byte	0x00, 0xf0, 0xa1, 0x04


	//----- nvinfo : EIATTR_SPARSE_MMA_MASK
	.align		4
.L_3291:
        /*0018*/ 	.byte	0x03, 0x50
        /*001a*/ 	.short	0x0000


	//----- nvinfo : EIATTR_MAXREG_COUNT
	.align		4
        /*001c*/ 	.byte	0x03, 0x1b
        /*001e*/ 	.short	0x0040


	//----- nvinfo : EIATTR_NUM_BARRIERS
	.align		4
        /*0020*/ 	.byte	0x02, 0x4c
        /*0022*/ 	.byte	0x01
	.zero		1


	//----- nvinfo : EIATTR_MERCURY_ISA_VERSION
	.align		4
        /*0024*/ 	.byte	0x03, 0x5f
        /*0026*/ 	.short	0x0101


	//----- nvinfo : EIATTR_COOP_GROUP_MASK_REGIDS
	.align		4
        /*0028*/ 	.byte	0x04, 0x29
        /*002a*/ 	.short	(.L_3293 - .L_3292)


	//   ....[0]....
.L_3292:
        /*002c*/ 	.word	0xffffffff


	//   ....[1]....
        /*0030*/ 	.word	0xffffffff


	//   ....[2]....
        /*0034*/ 	.word	0xffffffff


	//   ....[3]....
        /*0038*/ 	.word	0xffffffff


	//   ....[4]....
        /*003c*/ 	.word	0xffffffff


	//   ....[5]....
        /*0040*/ 	.word	0xffffffff


	//   ....[6]....
        /*0044*/ 	.word	0xffffffff


	//   ....[7]....
        /*0048*/ 	.word	0xffffffff


	//   ....[8]....
        /*004c*/ 	.word	0xffffffff


	//   ....[9]....
        /*0050*/ 	.word	0xffffffff


	//   ....[10]....
        /*0054*/ 	.word	0xffffffff


	//   ....[11]....
        /*0058*/ 	.word	0xffffffff


	//   ....[12]....
        /*005c*/ 	.word	0xffffffff


	//   ....[13]....
        /*0060*/ 	.word	0xffffffff


	//   ....[14]....
        /*0064*/ 	.word	0xffffffff


	//   ....[15]....
        /*0068*/ 	.word	0x05000014


	//   ....[16]....
        /*006c*/ 	.word	0x05000014


	//   ....[17]....
        /*0070*/ 	.word	0x05000014


	//   ....[18]....
        /*0074*/ 	.word	0x05000014


	//   ....[19]....
        /*0078*/ 	.word	0x05000014


	//   ....[20]....
        /*007c*/ 	.word	0x05000014


	//   ....[21]....
        /*0080*/ 	.word	0x05000014


	//   ....[22]....
        /*0084*/ 	.word	0x05000014


	//   ....[23]....
        /*0088*/ 	.word	0x05000014


	//   ....[24]....
        /*008c*/ 	.word	0x05000014


	//   ....[25]....
        /*0090*/ 	.word	0x05000014


	//   ....[26]....
        /*0094*/ 	.word	0x05000014


	//   ....[27]....
        /*0098*/ 	.word	0x05000014


	//   ....[28]....
        /*009c*/ 	.word	0x05000014


	//   ....[29]....
        /*00a0*/ 	.word	0x05000014


	//----- nvinfo : EIATTR_COOP_GROUP_INSTR_OFFSETS
	.align		4
.L_3293:
        /*00a4*/ 	.byte	0x04, 0x28
        /*00a6*/ 	.short	(.L_3295 - .L_3294)


	//   ....[0]....
.L_3294:
        /*00a8*/ 	.word	0x00000ad0


	//   ....[1]....
        /*00ac*/ 	.word	0x00000ae0


	//   ....[2]....
        /*00b0*/ 	.word	0x00000af0


	//   ....[3]....
        /*00b4*/ 	.word	0x00000b20


	//   ....[4]....
        /*00b8*/ 	.word	0x00000b40


	//   ....[5]....
        /*00bc*/ 	.word	0x00000b50


	//   ....[6]....
        /*00c0*/ 	.word	0x00000b90


	//   ....[7]....
        /*00c4*/ 	.word	0x00000ba0


	//   ....[8]....
        /*00c8*/ 	.word	0x00000bb0


	//   ....[9]....
        /*00cc*/ 	.word	0x00000be0


	//   ....[10]....
        /*00d0*/ 	.word	0x00000c00


	//   ....[11]....
        /*00d4*/ 	.word	0x00000c10


	//   ....[12]....
        /*00d8*/ 	.word	0x00000c40


	//   ....[13]....
        /*00dc*/ 	.word	0x00000c60


	//   ....[14]....
        /*00e0*/ 	.word	0x00000c70


	//   ....[15]....
        /*00e4*/ 	.word	0x00000ef0


	//   ....[16]....
        /*00e8*/ 	.word	0x00000f60


	//   ....[17]....
        /*00ec*/ 	.word	0x00000fd0


	//   ....[18]....
        /*00f0*/ 	.word	0x00001040


	//   ....[19]....
        /*00f4*/ 	.word	0x000010b0


	//   ....[20]....
        /*00f8*/ 	.word	0x00001110


	//   ....[21]....
        /*00fc*/ 	.word	0x00001180


	//   ....[22]....
        /*0100*/ 	.word	0x000011f0


	//   ....[23]....
        /*0104*/ 	.word	0x00001260


	//   ....[24]....
        /*0108*/ 	.word	0x000012d0


	//   ....[25]....
        /*010c*/ 	.word	0x00001330


	//   ....[26]....
        /*0110*/ 	.word	0x000013a0


	//   ....[27]....
        /*0114*/ 	.word	0x00001410


	//   ....[28]....
        /*0118*/ 	.word	0x00001480


	//   ....[29]....
        /*011c*/ 	.word	0x000014f0


	//----- nvinfo : EIATTR_EXIT_INSTR_OFFSETS
	.align		4
.L_3295:
        /*0120*/ 	.byte	0x04, 0x1c
        /*0122*/ 	.short	(.L_3297 - .L_3296)


	//   ....[0]....
.L_3296:
        /*0124*/ 	.word	0x00000070


	//   ....[1]....
        /*0128*/ 	.word	0x00000e90


	//----- nvinfo : EIATTR_MAX_THREADS
	.align		4
.L_3297:
        /*012c*/ 	.byte	0x04, 0x05
        /*012e*/ 	.short	(.L_3299 - .L_3298)
.L_3298:
        /*0130*/ 	.word	0x00000400
        /*0134*/ 	.word	0x00000001
        /*0138*/ 	.word	0x00000001


	//----- nvinfo : EIATTR_CRS_STACK_SIZE
	.align		4
.L_3299:
        /*013c*/ 	.byte	0x04, 0x1e
        /*013e*/ 	.short	(.L_3301 - .L_3300)
.L_3300:
        /*0140*/ 	.word	0x00000000


	//----- nvinfo : EIATTR_CBANK_PARAM_SIZE
	.align		4
.L_3301:
        /*0144*/ 	.byte	0x03, 0x19
        /*0146*/ 	.short	0x0128


	//----- nvinfo : EIATTR_PARAM_CBANK
	.align		4
        /*0148*/ 	.byte	0x04, 0x0a
        /*014a*/ 	.short	(.L_3303 - .L_3302)
	.align		4
.L_3302:
        /*014c*/ 	.word	index@(.nv.constant0._ZN10layer_norm22ln_bwd_finalize_kernelINS_22Kernel_traits_finalizeILj6144Ef6__halfS2_S2_fjLb1ELj1024ELj4ENS_18Kernel_traits_baseILj6144EfS2_S2_S2_fjLj1024EEEEELb1ELb0EEEvNS_9BwdParamsE)
        /*0150*/ 	.short	0x0210
        /*0152*/ 	.short	0x0128


	//----- nvinfo : EIATTR_SW_WAR
	.align		4
.L_3303:
        /*0154*/ 	.byte	0x04, 0x36
        /*0156*/ 	.short	(.L_3305 - .L_3304)
.L_3304:
        /*0158*/ 	.word	0x00000008
.L_3305:


//--------------------- .nv.info._ZN10layer_norm13ln_bwd_kernelINS_13Kernel_traitsIf6__halfS2_S2_fjLj6144ELj1ELj1ELj8ELj16ENS_18Kernel_traits_baseILj6144EfS2_S2_S2_fjLj256EEEEELb1ELb1ELb1ELb0EEEvNS_9BwdParamsE --------------------------
	.section	.nv.info._ZN10layer_norm13ln_bwd_kernelINS_13Kernel_traitsIf6__halfS2_S2_fjLj6144ELj1ELj1ELj8ELj16ENS_18Kernel_traits_baseILj6144EfS2_S2_S2_fjLj256EEEEELb1ELb1ELb1ELb0EEEvNS_9BwdParamsE,"",@"SHT_CUDA_INFO"
	.sectionflags	@""
	.align	4


	//----- nvinfo : EIATTR_CUDA_API_VERSION
	.align		4
        /*0000*/ 	.byte	0x04, 0x37
        /*0002*/ 	.short	(.L_3307 - .L_3306)
.L_3306:
        /*0004*/ 	.word	0x00000082


	//----- nvinfo : EIATTR_KPARAM_INFO
	.align		4
.L_3307:
        /*0008*/ 	.byte	0x04, 0x17
        /*000a*/ 	.short	(.L_3309 - .L_3308)
.L_3308:
        /*000c*/ 	.word	0x00000000
        /*0010*/ 	.short	0x0000
        /*0012*/ 	.short	0x0000
        /*0014*/ 	.byte	0x00, 0xf0, 0xa1, 0x04


	//----- nvinfo : EIATTR_SPARSE_MMA_MASK
	.align		4
.L_3309:
        /*0018*/ 	.byte	0x03, 0x50
        /*001a*/ 	.short	0x0000


	//----- nvinfo : EIATTR_MAXREG_COUNT
	.align		4
        /*001c*/ 	.byte	0x03, 0x1b
        /*001e*/ 	.short	0x00ff


	//----- nvinfo : EIATTR_NUM_BARRIERS
	.align		4
        /*0020*/ 	.byte	0x02, 0x4c
        /*0022*/ 	.byte	0x01
	.zero		1


	//----- nvinfo : EIATTR_MERCURY_ISA_VERSION
	.align		4
        /*0024*/ 	.byte	0x03, 0x5f
        /*0026*/ 	.short	0x0101


	//----- nvinfo : EIATTR_COOP_GROUP_MASK_REGIDS
	.align		4
        /*0028*/ 	.byte	0x04, 0x29
        /*002a*/ 	.short	(.L_3311 - .L_3310)


	//   ....[0]....
.L_3310:
        /*002c*/ 	.word	0xffffffff


	//   ....[1]....
        /*0030*/ 	.word	0xffffffff


	//   ....[2]....
        /*0034*/ 	.word	0xffffffff


	//   ....[3]....
        /*0038*/ 	.word	0xffffffff


	//   ....[4]....
        /*003c*/ 	.word	0xffffffff


	//   ....[5]....
        /*0040*/ 	.word	0xffffffff


	//   ....[6]....
        /*0044*/ 	.word	0xffffffff


	//   ....[7]....
        /*0048*/ 	.word	0xffffffff


	//   ....[8]....
        /*004c*/ 	.word	0xffffffff


	//   ....[9]....
        /*0050*/ 	.word	0xffffffff


	//   ....[10]....
        /*0054*/ 	.word	0x050000b2


	//   ....[11]....
        /*0058*/ 	.word	0x050000b2


	//   ....[12]....
        /*005c*/ 	.word	0x050000b2


	//   ....[13]....
        /*0060*/ 	.word	0x050000b2


	//   ....[14]....
        /*0064*/ 	.word	0x050000b2


	//   ....[15]....
        /*0068*/ 	.word	0x050000b2


	//   ....[16]....
        /*006c*/ 	.word	0x050000b2


	//   ....[17]....
        /*0070*/ 	.word	0x050000b2


	//   ....[18]....
        /*0074*/ 	.word	0x050000b2


	//   ....[19]....
        /*0078*/ 	.word	0x050000b2


	//----- nvinfo : EIATTR_COOP_GROUP_INSTR_OFFSETS
	.align		4
.L_3311:
        /*007c*/ 	.byte	0x04, 0x28
        /*007e*/ 	.short	(.L_3313 - .L_3312)


	//   ....[0]....
.L_3312:
        /*0080*/ 	.word	0x00001c40


	//   ....[1]....
        /*0084*/ 	.word	0x00001c50


	//   ....[2]....
        /*0088*/ 	.word	0x00001c80


	//   ....[3]....
        /*008c*/ 	.word	0x00001c90


	//   ....[4]....
        /*0090*/ 	.word	0x00001cc0


	//   ....[5]....
        /*0094*/ 	.word	0x00001cd0


	//   ....[6]....
        /*0098*/ 	.word	0x00001d00


	//   ....[7]....
        /*009c*/ 	.word	0x00001d10


	//   ....[8]....
        /*00a0*/ 	.word	0x00001d40


	//   ....[9]....
        /*00a4*/ 	.word	0x00001d50


	//   ....[10]....
        /*00a8*/ 	.word	0x00005560


	//   ....[11]....
        /*00ac*/ 	.word	0x000055b0


	//   ....[12]....
        /*00b0*/ 	.word	0x00005620


	//   ....[13]....
        /*00b4*/ 	.word	0x00005680


	//   ....[14]....
        /*00b8*/ 	.word	0x000056f0


	//   ....[15]....
        /*00bc*/ 	.word	0x00005750


	//   ....[16]....
        /*00c0*/ 	.word	0x000057c0


	//   ....[17]....
        /*00c4*/ 	.word	0x00005820


	//   ....[18]....
        /*00c8*/ 	.word	0x00005890


	//   ....[19]....
        /*00cc*/ 	.word	0x000058f0


	//----- nvinfo : EIATTR_EXIT_INSTR_OFFSETS
	.align		4
.L_3313:
        /*00d0*/ 	.byte	0x04, 0x1c
        /*00d2*/ 	.short	(.L_3315 - .L_3314)


	//   ....[0]....
.L_3314:
        /*00d4*/ 	.word	0x00005430


	//   ....[1]....
        /*00d8*/ 	.word	0x00005500


	//----- nvinfo : EIATTR_MAX_THREADS
	.align		4
.L_3315:
        /*00dc*/ 	.byte	0x04, 0x05
        /*00de*/ 	.short	(.L_3317 - .L_3316)
.L_3316:
        /*00e0*/ 	.word	0x00000100
        /*00e4*/ 	.word	0x00000001
        /*00e8*/ 	.word	0x00000001


	//----- nvinfo : EIATTR_CRS_STACK_SIZE
	.align		4
.L_3317:
        /*00ec*/ 	.byte	0x04, 0x1e
        /*00ee*/ 	.short	(.L_3319 - .L_3318)
.L_3318:
        /*00f0*/ 	.word	0x00000000


	//----- nvinfo : EIATTR_CBANK_PARAM_SIZE
	.align		4
.L_3319:
        /*00f4*/ 	.byte	0x03, 0x19
        /*00f6*/ 	.short	0x0128


	//----- nvinfo : EIATTR_PARAM_CBANK
	.align		4
        /*00f8*/ 	.byte	0x04, 0x0a
        /*00fa*/ 	.short	(.L_3321 - .L_3320)
	.align		4
.L_3320:
        /*00fc*/ 	.word	index@(.nv.constant0._ZN10layer_norm13ln_bwd_kernelINS_13Kernel_traitsIf6__halfS2_S2_fjLj6144ELj1ELj1ELj8ELj16ENS_18Kernel_traits_baseILj6144EfS2_S2_S2_fjLj256EEEEELb1ELb1ELb1ELb0EEEvNS_9BwdParamsE)
        /*0100*/ 	.short	0x0210
        /*0102*/ 	.short	0x0128


	//----- nvinfo : EIATTR_SW_WAR
	.align		4
.L_3321:
        /*0104*/ 	.byte	0x04, 0x36
        /*0106*/ 	.short	(.L_3323 - .L_3322)
.L_3322:
        /*0108*/ 	.word	0x00000008
.L_3323:


//--------------------- .nv.info._ZN10layer_norm22ln_bwd_finalize_kernelINS_22Kernel_traits_finalizeILj6144Ef6__halfS2_S2_fjLb1ELj1024ELj4ENS_18Kernel_traits_baseILj6144EfS2_S2_S2_fjLj1024EEEEELb1ELb1EEEvNS_9BwdParamsE --------------------------
	.section	.nv.info._ZN10layer_norm22ln_bwd_finalize_kernelINS_22Kernel_traits_finalizeILj6144Ef6__halfS2_S2_fjLb1ELj1024ELj4ENS_18Kernel_traits_baseILj6144EfS2_S2_S2_fjLj1024EEEEELb1ELb1EEEvNS_9BwdParamsE,"",@"SHT_CUDA_INFO"
	.sectionflags	@""
	.align	4


	//----- nvinfo : EIATTR_CUDA_API_VERSION
	.align		4
        /*0000*/ 	.byte	0x04, 0x37
        /*0002*/ 	.short	(.L_3325 - .L_3324)
.L_3324:
        /*0004*/ 	.word	0x00000082


	//----- nvinfo : EIATTR_KPARAM_INFO
	.align		4
.L_3325:
        /*0008*/ 	.byte	0x04, 0x17
        /*000a*/ 	.short	(.L_3327 - .L_3326)
.L_3326:
        /*000c*/ 	.word	0x00000000
        /*0010*/ 	.short	0x0000
        /*0012*/ 	.short	0x0000
        /*0014*/ 	.byte	0x00, 0xf0, 0xa1, 0x04


	//----- nvinfo : EIATTR_SPARSE_MMA_MASK
	.align		4
.L_3327:
        /*0018*/ 	.byte	0x03, 0x50
        /*001a*/ 	.short	0x0000


	//----- nvinfo : EIATTR_MAXREG_COUNT
	.align		4
        /*001c*/ 	.byte	0x03, 0x1b
        /*001e*/ 	.short	0x0040


	//----- nvinfo : EIATTR_NUM_BARRIERS
	.align		4
        /*0020*/ 	.byte	0x02, 0x4c
        /*0022*/ 	.byte	0x01
	.zero		1


	//----- nvinfo : EIATTR_MERCURY_ISA_VERSION
	.align		4
        /*0024*/ 	.byte	0x03, 0x5f
        /*0026*/ 	.short	0x0101


	//----- nvinfo : EIATTR_COOP_GROUP_MASK_REGIDS
	.align		4
        /*0028*/ 	.byte	0x04, 0x29
        /*002a*/ 	.short	(.L_3329 - .L_3328)


	//   ....[0]....
.L_3328:
        /*002c*/ 	.word	0xffffffff


	//   ....[1]....
        /*0030*/ 	.word	0xffffffff


	//   ....[2]....
        /*0034*/ 	.word	0xffffffff


	//   ....[3]....
        /*0038*/ 	.word	0xffffffff


	//   ....[4]....
        /*003c*/ 	.word	0xffffffff


	//   ....[5]....
        /*0040*/ 	.word	0xffffffff


	//   ....[6]....
        /*0044*/ 	.word	0xffffffff


	//   ....[7]....
        /*0048*/ 	.word	0xffffffff


	//   ....[8]....
        /*004c*/ 	.word	0xffffffff


	//   ....[9]....
        /*0050*/ 	.word	0xffffffff


	//   ....[10]....
        /*0054*/ 	.word	0xffffffff


	//   ....[11]....
        /*0058*/ 	.word	0xffffffff


	//   ....[12]....
        /*005c*/ 	.word	0xffffffff


	//   ....[13]....
        /*0060*/ 	.word	0xffffffff


	//   ....[14]....
        /*0064*/ 	.word	0xffffffff


	//   ....[15]....
        /*0068*/ 	.word	0x05000014


	//   ....[16]....
        /*006c*/ 	.word	0x05000014


	//   ....[17]....
        /*0070*/ 	.word	0x05000014


	//   ....[18]....
        /*0074*/ 	.word	0x05000014


	//   ....[19]....
        /*0078*/ 	.word	0x05000014


	//   ....[20]....
        /*007c*/ 	.word	0x05000014


	//   ....[21]....
        /*0080*/ 	.word	0x05000014


	//   ....[22]....
        /*0084*/ 	.word	0x05000014


	//   ....[23]....
        /*0088*/ 	.word	0x05000014


	//   ....[24]....
        /*008c*/ 	.word	0x05000014


	//   ....[25]....
        /*0090*/ 	.word	0x05000014


	//   ....[26]....
        /*0094*/ 	.word	0x05000014


	//   ....[27]....
        /*0098*/ 	.word	0x05000014


	//   ....[28]....
        /*009c*/ 	.word	0x05000014


	//   ....[29]....
        /*00a0*/ 	.word	0x05000014


	//----- nvinfo : EIATTR_COOP_GROUP_INSTR_OFFSETS
	.align		4
.L_3329:
        /*00a4*/ 	.byte	0x04, 0x28
        /*00a6*/ 	.short	(.L_3331 - .L_3330)


	//   ....[0]....
.L_3330:
        /*00a8*/ 	.word	0x00000ab0


	//   ....[1]....
        /*00ac*/ 	.word	0x00000ac0


	//   ....[2]....
        /*00b0*/ 	.word	0x00000ad0


	//   ....[3]....
        /*00b4*/ 	.word	0x00000b00


	//   ....[4]....
        /*00b8*/ 	.word	0x00000b20


	//   ....[5]....
        /*00bc*/ 	.word	0x00000b30


	//   ....[6]....
        /*00c0*/ 	.word	0x00000b60


	//   ....[7]....
        /*00c4*/ 	.word	0x00000b80


	//   ....[8]....
        /*00c8*/ 	.word	0x00000b90


	//   ....[9]....
        /*00cc*/ 	.word	0x00000bc0


	//   ....[10]....
        /*00d0*/ 	.word	0x00000be0


	//   ....[11]....
        /*00d4*/ 	.word	0x00000bf0


	//   ....[12]....
        /*00d8*/ 	.word	0x00000c20


	//   ....[13]....
        /*00dc*/ 	.word	0x00000c40


	//   ....[14]....
        /*00e0*/ 	.word	0x00000c50


	//   ....[15]....
        /*00e4*/ 	.word	0x00000eb0


	//   ....[16]....
        /*00e8*/ 	.word	0x00000f20


	//   ....[17]....
        /*00ec*/ 	.word	0x00000f90


	//   ....[18]....
        /*00f0*/ 	.word	0x00001000


	//   ....[19]....
        /*00f4*/ 	.word	0x00001070


	//   ....[20]....
        /*00f8*/ 	.word	0x000010d0


	//   ....[21]....
        /*00fc*/ 	.word	0x00001140


	//   ....[22]....
        /*0100*/ 	.word	0x000011b0


	//   ....[23]....
        /*0104*/ 	.word	0x00001220


	//   ....[24]....
        /*0108*/ 	.word	0x00001290


	//   ....[25]....
        /*010c*/ 	.word	0x000012f0


	//   ....[26]....
        /*0110*/ 	.word	0x00001360


	//   ....[27]....
        /*0114*/ 	.word	0x000013d0


	//   ....[28]....
        /*0118*/ 	.word	0x00001440


	//   ....[29]....
        /*011c*/ 	.word	0x000014b0


	//----- nvinfo : EIATTR_EXIT_INSTR_OFFSETS
	.align		4
.L_3331:
        /*0120*/ 	.byte	0x04, 0x1c
        /*0122*/ 	.short	(.L_3333 - .L_3332)


	//   ....[0]....
.L_3332:
        /*0124*/ 	.word	0x00000070


	//   ....[1]....
        /*0128*/ 	.word	0x00000e50


	//----- nvinfo : EIATTR_MAX_THREADS
	.align		4
.L_3333:
        /*012c*/ 	.byte	0x04, 0x05
        /*012e*/ 	.short	(.L_3335 - .L_3334)
.L_3334:
        /*0130*/ 	.word	0x00000400
        /*0134*/ 	.word	0x00000001
        /*0138*/ 	.word	0x00000001


	//----- nvinfo : EIATTR_CRS_STACK_SIZE
	.align		4
.L_3335:
        /*013c*/ 	.byte	0x04, 0x1e
        /*013e*/ 	.short	(.L_3337 - .L_3336)
.L_3336:
        /*0140*/ 	.word	0x00000000


	//----- nvinfo : EIATTR_CBANK_PARAM_SIZE
	.align		4
.L_3337:
        /*0144*/ 	.byte	0x03, 0x19
        /*0146*/ 	.short	0x0128


	//----- nvinfo : EIATTR_PARAM_CBANK
	.align		4
        /*0148*/ 	.byte	0x04, 0x0a
        /*014a*/ 	.short	(.L_3339 - .L_3338)
	.align		4
.L_3338:
        /*014c*/ 	.word	index@(.nv.constant0._ZN10layer_norm22ln_bwd_finalize_kernelINS_22Kernel_traits_finalizeILj6144Ef6__halfS2_S2_fjLb1ELj1024ELj4ENS_18Kernel_traits_baseILj6144EfS2_S2_S2_fjLj1024EEEEELb1ELb1EEEvNS_9BwdParamsE)
        /*0150*/ 	.short	0x0210
        /*0152*/ 	.short	0x0128


	//----- nvinfo : EIATTR_SW_WAR
	.align		4
.L_3339:
        /*0154*/ 	.byte	0x04, 0x36
        /*0156*/ 	.short	(.L_3341 - .L_3340)
.L_3340:
        /*0158*/ 	.word	0x00000008
.L_3341:


//--------------------- .nv.info._ZN10layer_norm13ln_bwd_kernelINS_13Kernel_traitsIf6__halfS2_S2_fjLj6144ELj1ELj1ELj8ELj16ENS_18Kernel_traits_baseILj6144EfS2_S2_S2_fjLj256EEEEELb1ELb1ELb1ELb1EEEvNS_9BwdParamsE --------------------------
	.section	.nv.info._ZN10layer_norm13ln_bwd_kernelINS_13Kernel_traitsIf6__halfS2_S2_fjLj6144ELj1ELj1ELj8ELj16ENS_18Kernel_traits_baseILj6144EfS2_S2_S2_fjLj256EEEEELb1ELb1ELb1ELb1EEEvNS_9BwdParamsE,"",@"SHT_CUDA_INFO"
	.sectionflags	@""
	.align	4


	//----- nvinfo : EIATTR_CUDA_API_VERSION
	.align		4
        /*0000*/ 	.byte	0x04, 0x37
        /*0002*/ 	.short	(.L_3343 - .L_3342)
.L_3342:
        /*0004*/ 	.word	0x00000082


	//----- nvinfo : EIATTR_KPARAM_INFO
	.align		4
.L_3343:
        /*0008*/ 	.byte	0x04, 0x17
        /*000a*/ 	.short	(.L_3345 - .L_3344)
.L_3344:
        /*000c*/ 	.word	0x00000000
        /*0010*/ 	.short	0x0000
        /*0012*/ 	.short	0x0000
        /*0014*/ 	.byte	0x00, 0xf0, 0xa1, 0x04


	//----- nvinfo : EIATTR_SPARSE_MMA_MASK
	.align		4
.L_3345:
        /*0018*/ 	.byte	0x03, 0x50
        /*001a*/ 	.short	0x0000


	//----- nvinfo : EIATTR_MAXREG_COUNT
	.align		4
        /*001c*/ 	.byte	0x03, 0x1b
        /*001e*/ 	.short	0x00ff


	//----- nvinfo : EIATTR_NUM_BARRIERS
	.align		4
        /*0020*/ 	.byte	0x02, 0x4c
        /*0022*/ 	.byte	0x01
	.zero		1


	//----- nvinfo : EIATTR_MERCURY_ISA_VERSION
	.align		4
        /*0024*/ 	.byte	0x03, 0x5f
        /*0026*/ 	.short	0x0101


	//----- nvinfo : EIATTR_COOP_GROUP_MASK_REGIDS
	.align		4
        /*0028*/ 	.byte	0x04, 0x29
        /*002a*/ 	.short	(.L_3347 - .L_3346)


	//   ....[0]....
.L_3346:
        /*002c*/ 	.word	0xffffffff


	//   ....[1]....
        /*0030*/ 	.word	0xffffffff


	//   ....[2]....
        /*0034*/ 	.word	0xffffffff


	//   ....[3]....
        /*0038*/ 	.word	0xffffffff


	//   ....[4]....
        /*003c*/ 	.word	0xffffffff


	//   ....[5]....
        /*0040*/ 	.word	0xffffffff


	//   ....[6]....
        /*0044*/ 	.word	0xffffffff


	//   ....[7]....
        /*0048*/ 	.word	0xffffffff


	//   ....[8]....
        /*004c*/ 	.word	0xffffffff


	//   ....[9]....
        /*0050*/ 	.word	0xffffffff


	//   ....[10]....
        /*0054*/ 	.word	0x050000b6


	//   ....[11]....
        /*0058*/ 	.word	0x050000b6


	//   ....[12]....
        /*005c*/ 	.word	0x050000b6


	//   ....[13]....
        /*0060*/ 	.word	0x050000b6


	//   ....[14]....
        /*0064*/ 	.word	0x050000b6


	//   ....[15]....
        /*0068*/ 	.word	0x050000b6


	//   ....[16]....
        /*006c*/ 	.word	0x050000b6


	//   ....[17]....
        /*0070*/ 	.word	0x050000b6


	//   ....[18]....
        /*0074*/ 	.word	0x050000b6


	//   ....[19]....
        /*0078*/ 	.word	0x050000b6


	//----- nvinfo : EIATTR_COOP_GROUP_INSTR_OFFSETS
	.align		4
.L_3347:
        /*007c*/ 	.byte	0x04, 0x28
        /*007e*/ 	.short	(.L_3349 - .L_3348)


	//   ....[0]....
.L_3348:
        /*0080*/ 	.word	0x00001b60


	//   ....[1]....
        /*0084*/ 	.word	0x00001b70


	//   ....[2]....
        /*0088*/ 	.word	0x00001ba0


	//   ....[3]....
        /*008c*/ 	.word	0x00001bb0


	//   ....[4]....
        /*0090*/ 	.word	0x00001be0


	//   ....[5]....
        /*0094*/ 	.word	0x00001bf0


	//   ....[6]....
        /*0098*/ 	.word	0x00001c20


	//   ....[7]....
        /*009c*/ 	.word	0x00001c30


	//   ....[8]....
        /*00a0*/ 	.word	0x00001c60


	//   ....[9]....
        /*00a4*/ 	.word	0x00001c70


	//   ....[10]....
        /*00a8*/ 	.word	0x00005100


	//   ....[11]....
        /*00ac*/ 	.word	0x00005150


	//   ....[12]....
        /*00b0*/ 	.word	0x000051c0


	//   ....[13]....
        /*00b4*/ 	.word	0x00005220


	//   ....[14]....
        /*00b8*/ 	.word	0x00005290


	//   ....[15]....
        /*00bc*/ 	.word	0x000052f0


	//   ....[16]....
        /*00c0*/ 	.word	0x00005360


	//   ....[17]....
        /*00c4*/ 	.word	0x000053c0


	//   ....[18]....
        /*00c8*/ 	.word	0x00005430


	//   ....[19]....
        /*00cc*/ 	.word	0x00005490


	//----- nvinfo : EIATTR_EXIT_INSTR_OFFSETS
	.align		4
.L_3349:
        /*00d0*/ 	.byte	0x04, 0x1c
        /*00d2*/ 	.short	(.L_3351 - .L_3350)


	//   ....[0]....
.L_3350:
        /*00d4*/ 	.word	0x000050a0


	//----- nvinfo : EIATTR_MAX_THREADS
	.align		4
.L_3351:
        /*00d8*/ 	.byte	0x04, 0x05
        /*00da*/ 	.short	(.L_3353 - .L_3352)
.L_3352:
        /*00dc*/ 	.word	0x00000100
        /*00e0*/ 	.word	0x00000001
        /*00e4*/ 	.word	0x00000001


	//----- nvinfo : EIATTR_CRS_STACK_SIZE
	.align		4
.L_3353:
        /*00e8*/ 	.byte	0x04, 0x1e
        /*00ea*/ 	.short	(.L_3355 - .L_3354)
.L_3354:
        /*00ec*/ 	.word	0x00000000


	//----- nvinfo : EIATTR_CBANK_PARAM_SIZE
	.align		4
.L_3355:
        /*00f0*/ 	.byte	0x03, 0x19
        /*00f2*/ 	.short	0x0128


	//----- nvinfo : EIATTR_PARAM_CBANK
	.align		4
        /*00f4*/ 	.byte	0x04, 0x0a
        /*00f6*/ 	.short	(.L_3357 - .L_3356)
	.align		4
.L_3356:
        /*00f8*/ 	.word	index@(.nv.constant0._ZN10layer_norm13ln_bwd_kernelINS_13Kernel_traitsIf6__halfS2_S2_fjLj6144ELj1ELj1ELj8ELj16ENS_18Kernel_traits_baseILj6144EfS2_S2_S2_fjLj256EEEEELb1ELb1ELb1ELb1EEEvNS_9BwdParamsE)
        /*00fc*/ 	.short	0x0210
        /*00fe*/ 	.short	0x0128


	//----- nvinfo : EIATTR_SW_WAR
	.align		4
.L_3357:
        /*0100*/ 	.byte	0x04, 0x36
        /*0102*/ 	.short	(.L_3359 - .L_3358)
.L_3358:
        /*0104*/ 	.word	0x00000008
.L_3359:


//--------------------- .nv.info._ZN10layer_norm13ln_bwd_kernelINS_13Kernel_traitsI6__halfS2_fS2_fjLj6144ELj1ELj1ELj8ELj16ENS_18Kernel_traits_baseILj6144ES2_S2_fS2_fjLj256EEEEELb0ELb0ELb0ELb0EEEvNS_9BwdParamsE --------------------------
	.section	.nv.info._ZN10layer_norm13ln_bwd_kernelINS_13Kernel_traitsI6__halfS2_fS2_fjLj6144ELj1ELj1ELj8ELj16ENS_18Kernel_traits_baseILj6144ES2_S2_fS2_fjLj256EEEEELb0ELb0ELb0ELb0EEEvNS_9BwdParamsE,"",@"SHT_CUDA_INFO"
	.sectionflags	@""
	.align	4


	//----- nvinfo : EIATTR_CUDA_API_VERSION
	.align		4
        /*0000*/ 	.byte	0x04, 0x37
        /*0002*/ 	.short	(.L_3361 - .L_3360)
.L_3360:
        /*0004*/ 	.word	0x00000082


	//----- nvinfo : EIATTR_KPARAM_INFO
	.align		4
.L_3361:
        /*0008*/ 	.byte	0x04, 0x17
        /*000a*/ 	.short	(.L_3363 - .L_3362)
.L_3362:
        /*000c*/ 	.word	0x00000000
        /*0010*/ 	.short	0x0000
        /*0012*/ 	.short	0x0000
        /*0014*/ 	.byte	0x00, 0xf0, 0xa1, 0x04


	//----- nvinfo : EIATTR_SPARSE_MMA_MASK
	.align		4
.L_3363:
        /*0018*/ 	.byte	0x03, 0x50
        /*001a*/ 	.short	0x0000


	//----- nvinfo : EIATTR_MAXREG_COUNT
	.align		4
        /*001c*/ 	.byte	0x03, 0x1b
        /*001e*/ 	.short	0x00ff


	//----- nvinfo : EIATTR_NUM_BARRIERS
	.align		4
        /*0020*/ 	.byte	0x02, 0x4c
        /*0022*/ 	.byte	0x01
	.zero		1


	//----- nvinfo : EIATTR_MERCURY_ISA_VERSION
	.align		4
        /*0024*/ 	.byte	0x03, 0x5f
        /*0026*/ 	.short	0x0101


	//----- nvinfo : EIATTR_COOP_GROUP_MASK_REGIDS
	.align		4
        /*0028*/ 	.byte	0x04, 0x29
        /*002a*/ 	.short	(.L_3365 - .L_3364)


	//   ....[0]....
.L_3364:
        /*002c*/ 	.word	0xffffffff


	//   ....[1]....
        /*0030*/ 	.word	0xffffffff


	//   ....[2]....
        /*0034*/ 	.word	0xffffffff


	//   ....[3]....
        /*0038*/ 	.word	0xffffffff


	//   ....[4]....
        /*003c*/ 	.word	0xffffffff


	//   ....[5]....
        /*0040*/ 	.word	0xffffffff


	//   ....[6]....
        /*0044*/ 	.word	0xffffffff


	//   ....[7]....
        /*0048*/ 	.word	0xffffffff


	//   ....[8]....
        /*004c*/ 	.word	0xffffffff


	//   ....[9]....
        /*0050*/ 	.word	0xffffffff


	//   ....[10]....
        /*0054*/ 	.word	0x0500005e


	//   ....[11]....
        /*0058*/ 	.word	0x0500005e


	//   ....[12]....
        /*005c*/ 	.word	0x0500005e


	//   ....[13]....
        /*0060*/ 	.word	0x0500005e


	//   ....[14]....
        /*0064*/ 	.word	0x0500005e


	//   ....[15]....
        /*0068*/ 	.word	0x0500005e


	//   ....[16]....
        /*006c*/ 	.word	0x0500005e


	//   ....[17]....
        /*0070*/ 	.word	0x0500005e


	//   ....[18]....
        /*0074*/ 	.word	0x0500005e


	//   ....[19]....
        /*0078*/ 	.word	0x0500005e


	//----- nvinfo : EIATTR_COOP_GROUP_INSTR_OFFSETS
	.align		4
.L_3365:
        /*007c*/ 	.byte	0x04, 0x28
        /*007e*/ 	.short	(.L_3367 - .L_3366)


	//   ....[0]....
.L_3366:
        /*0080*/ 	.word	0x000016c0


	//   ....[1]....
        /*0084*/ 	.word	0x000016d0


	//   ....[2]....
        /*0088*/ 	.word	0x00001700


	//   ....[3]....
        /*008c*/ 	.word	0x00001710


	//   ....[4]....
        /*0090*/ 	.word	0x00001740


	//   ....[5]....
        /*0094*/ 	.word	0x00001750


	//   ....[6]....
        /*0098*/ 	.word	0x00001780


	//   ....[7]....
        /*009c*/ 	.word	0x00001790


	//   ....[8]....
        /*00a0*/ 	.word	0x000017c0


	//   ....[9]....
        /*00a4*/ 	.word	0x000017d0


	//   ....[10]....
        /*00a8*/ 	.word	0x000029a0


	//   ....[11]....
        /*00ac*/ 	.word	0x000029f0


	//   ....[12]....
        /*00b0*/ 	.word	0x00002a60


	//   ....[13]....
        /*00b4*/ 	.word	0x00002ac0


	//   ....[14]....
        /*00b8*/ 	.word	0x00002b30


	//   ....[15]....
        /*00bc*/ 	.word	0x00002b90


	//   ....[16]....
        /*00c0*/ 	.word	0x00002c00


	//   ....[17]....
        /*00c4*/ 	.word	0x00002c60


	//   ....[18]....
        /*00c8*/ 	.word	0x00002cd0


	//   ....[19]....
        /*00cc*/ 	.word	0x00002d30


	//----- nvinfo : EIATTR_EXIT_INSTR_OFFSETS
	.align		4
.L_3367:
        /*00d0*/ 	.byte	0x04, 0x1c
        /*00d2*/ 	.short	(.L_3369 - .L_3368)


	//   ....[0]....
.L_3368:
        /*00d4*/ 	.word	0x000028b0


	//   ....[1]....
        /*00d8*/ 	.word	0x00002940


	//----- nvinfo : EIATTR_MAX_THREADS
	.align		4
.L_3369:
        /*00dc*/ 	.byte	0x04, 0x05
        /*00de*/ 	.short	(.L_3371 - .L_3370)
.L_3370:
        /*00e0*/ 	.word	0x00000100
        /*00e4*/ 	.word	0x00000001
        /*00e8*/ 	.word	0x00000001


	//----- nvinfo : EIATTR_CRS_STACK_SIZE
	.align		4
.L_3371:
        /*00ec*/ 	.byte	0x04, 0x1e
        /*00ee*/ 	.short	(.L_3373 - .L_3372)
.L_3372:
        /*00f0*/ 	.word	0x00000000


	//----- nvinfo : EIATTR_CBANK_PARAM_SIZE
	.align		4
.L_3373:
        /*00f4*/ 	.byte	0x03, 0x19
        /*00f6*/ 	.short	0x0128


	//----- nvinfo : EIATTR_PARAM_CBANK
	.align		4
        /*00f8*/ 	.byte	0x04, 0x0a
        /*00fa*/ 	.short	(.L_3375 - .L_3374)
	.align		4
.L_3374:
        /*00fc*/ 	.word	index@(.nv.constant0._ZN10layer_norm13ln_bwd_kernelINS_13Kernel_traitsI6__halfS2_fS2_fjLj6144ELj1ELj1ELj8ELj16ENS_18Kernel_traits_baseILj6144ES2_S2_fS2_fjLj256EEEEELb0ELb0ELb0ELb0EEEvNS_9BwdParamsE)
        /*0100*/ 	.short	0x0210
        /*0102*/ 	.short	0x0128


	//----- nvinfo : EIATTR_SW_WAR
	.align		4
.L_3375:
        /*0104*/ 	.byte	0x04, 0x36
        /*0106*/ 	.short	(.L_3377 - .L_3376)
.L_3376:
        /*0108*/ 	.word	0x00000008
.L_3377:


//--------------------- .nv.info._ZN10layer_norm13ln_bwd_kernelINS_13Kernel_traitsI6__halfS2_fS2_fjLj6144ELj1ELj1ELj8ELj16ENS_18Kernel_traits_baseILj6144ES2_S2_fS2_fjLj256EEEEELb0ELb0ELb0ELb1EEEvNS_9BwdParamsE --------------------------
	.section	.nv.info._ZN10layer_norm13ln_bwd_kernelINS_13Kernel_traitsI6__halfS2_fS2_fjLj6144ELj1ELj1ELj8ELj16ENS_18Kernel_traits_baseILj6144ES2_S2_fS2_fjLj256EEEEELb0ELb0ELb0ELb1EEEvNS_9BwdParamsE,"",@"SHT_CUDA_INFO"
	.sectionflags	@""
	.align	4


	//----- nvinfo : EIATTR_CUDA_API_VERSION
	.align		4
        /*0000*/ 	.byte	0x04, 0x37
        /*0002*/ 	.short	(.L_3379 - .L_3378)
.L_3378:
        /*0004*/ 	.word	0x00000082


	//----- nvinfo : EIATTR_KPARAM_INFO
	.align		4
.L_3379:
        /*0008*/ 	.byte	0x04, 0x17
        /*000a*/ 	.short	(.L_3381 - .L_3380)
.L_3380:
        /*000c*/ 	.word	0x00000000
        /*0010*/ 	.short	0x0000
        /*0012*/ 	.short	0x0000
        /*0014*/ 	.byte	0x00, 0xf0, 0xa1, 0x04


	//----- nvinfo : EIATTR_SPARSE_MMA_MASK
	.align		4
.L_3381:
        /*0018*/ 	.byte	0x03, 0x50
        /*001a*/ 	.short	0x0000


	//----- nvinfo : EIATTR_MAXREG_COUNT
	.align		4
        /*001c*/ 	.byte	0x03, 0x1b
        /*001e*/ 	.short	0x00ff


	//----- nvinfo : EIATTR_NUM_BARRIERS
	.align		4
        /*0020*/ 	.byte	0x02, 0x4c
        /*0022*/ 	.byte	0x01
	.zero		1


	//----- nvinfo : EIATTR_MERCURY_ISA_VERSION
	.align		4
        /*0024*/ 	.byte	0x03, 0x5f
        /*0026*/ 	.short	0x0101


	//----- nvinfo : EIATTR_COOP_GROUP_MASK_REGIDS
	.align		4
        /*0028*/ 	.byte	0x04, 0x29
        /*002a*/ 	.short	(.L_3383 - .L_3382)


	//   ....[0]....
.L_3382:
        /*002c*/ 	.word	0xffffffff


	//   ....[1]....
        /*0030*/ 	.word	0xffffffff


	//   ....[2]....
        /*0034*/ 	.word	0xffffffff


	//   ....[3]....
        /*0038*/ 	.word	0xffffffff


	//   ....[4]....
        /*003c*/ 	.word	0xffffffff


	//   ....[5]....
        /*0040*/ 	.word	0xffffffff


	//   ....[6]....
        /*0044*/ 	.word	0xffffffff


	//   ....[7]....
        /*0048*/ 	.word	0xffffffff


	//   ....[8]....
        /*004c*/ 	.word	0xffffffff


	//   ....[9]....
        /*0050*/ 	.word	0xffffffff


	//   ....[10]....
        /*0054*/ 	.word	0x0500002c


	//   ....[11]....
        /*0058*/ 	.word	0x0500002c


	//   ....[12]....
        /*005c*/ 	.word	0x0500002c


	//   ....[13]....
        /*0060*/ 	.word	0x0500002c


	//   ....[14]....
        /*0064*/ 	.word	0x0500002c


	//   ....[15]....
        /*0068*/ 	.word	0x0500002c


	//   ....[16]....
        /*006c*/ 	.word	0x0500002c


	//   ....[17]....
        /*0070*/ 	.word	0x0500002c


	//   ....[18]....
        /*0074*/ 	.word	0x0500002c


	//   ....[19]....
        /*0078*/ 	.word	0x0500002c


	//----- nvinfo : EIATTR_COOP_GROUP_INSTR_OFFSETS
	.align		4
.L_3383:
        /*007c*/ 	.byte	0x04, 0x28
        /*007e*/ 	.short	(.L_3385 - .L_3384)


	//   ....[0]....
.L_3384:
        /*0080*/ 	.word	0x000015c0


	//   ....[1]....
        /*0084*/ 	.word	0x000015d0


	//   ....[2]....
        /*0088*/ 	.word	0x00001600


	//   ....[3]....
        /*008c*/ 	.word	0x00001610


	//   ....[4]....
        /*0090*/ 	.word	0x00001640


	//   ....[5]....
        /*0094*/ 	.word	0x00001650


	//   ....[6]....
        /*0098*/ 	.word	0x00001680


	//   ....[7]....
        /*009c*/ 	.word	0x00001690


	//   ....[8]....
        /*00a0*/ 	.word	0x000016c0


	//   ....[9]....
        /*00a4*/ 	.word	0x000016d0


	//   ....[10]....
        /*00a8*/ 	.word	0x00002a00


	//   ....[11]....
        /*00ac*/ 	.word	0x00002a50


	//   ....[12]....
        /*00b0*/ 	.word	0x00002ac0


	//   ....[13]....
        /*00b4*/ 	.word	0x00002b20


	//   ....[14]....
        /*00b8*/ 	.word	0x00002b90


	//   ....[15]....
        /*00bc*/ 	.word	0x00002bf0


	//   ....[16]....
        /*00c0*/ 	.word	0x00002c60


	//   ....[17]....
        /*00c4*/ 	.word	0x00002cc0


	//   ....[18]....
        /*00c8*/ 	.word	0x00002d30


	//   ....[19]....
        /*00cc*/ 	.word	0x00002d90


	//----- nvinfo : EIATTR_EXIT_INSTR_OFFSETS
	.align		4
.L_3385:
        /*00d0*/ 	.byte	0x04, 0x1c
        /*00d2*/ 	.short	(.L_3387 - .L_3386)


	//   ....[0]....
.L_3386:
        /*00d4*/ 	.word	0x000029a0


	//----- nvinfo : EIATTR_MAX_THREADS
	.align		4
.L_3387:
        /*00d8*/ 	.byte	0x04, 0x05
        /*00da*/ 	.short	(.L_3389 - .L_3388)
.L_3388:
        /*00dc*/ 	.word	0x00000100
        /*00e0*/ 	.word	0x00000001
        /*00e4*/ 	.word	0x00000001


	//----- nvinfo : EIATTR_CRS_STACK_SIZE
	.align		4
.L_3389:
        /*00e8*/ 	.byte	0x04, 0x1e
        /*00ea*/ 	.short	(.L_3391 - .L_3390)
.L_3390:
        /*00ec*/ 	.word	0x00000000


	//----- nvinfo : EIATTR_CBANK_PARAM_SIZE
	.align		4
.L_3391:
        /*00f0*/ 	.byte	0x03, 0x19
        /*00f2*/ 	.short	0x0128


	//----- nvinfo : EIATTR_PARAM_CBANK
	.align		4
        /*00f4*/ 	.byte	0x04, 0x0a
        /*00f6*/ 	.short	(.L_3393 - .L_3392)
	.align		4
.L_3392:
        /*00f8*/ 	.word	index@(.nv.constant0._ZN10layer_norm13ln_bwd_kernelINS_13Kernel_traitsI6__halfS2_fS2_fjLj6144ELj1ELj1ELj8ELj16ENS_18Kernel_traits_baseILj6144ES2_S2_fS2_fjLj256EEEEELb0ELb0ELb0ELb1EEEvNS_9BwdParamsE)
        /*00fc*/ 	.short	0x0210
        /*00fe*/ 	.short	0x0128


	//----- nvinfo : EIATTR_SW_WAR
	.align		4
.L_3393:
        /*0100*/ 	.byte	0x04, 0x36
        /*0102*/ 	.short	(.L_3395 - .L_3394)
.L_3394:
        /*0104*/ 	.word	0x00000008
.L_3395:


//--------------------- .nv.info._ZN10layer_norm13ln_bwd_kernelINS_13Kernel_traitsI6__halfS2_fS2_fjLj6144ELj1ELj1ELj8ELj16ENS_18Kernel_traits_baseILj6144ES2_S2_fS2_fjLj256EEEEELb0ELb0ELb1ELb0EEEvNS_9BwdParamsE --------------------------
	.section	.nv.info._ZN10layer_norm13ln_bwd_kernelINS_13Kernel_traitsI6__halfS2_fS2_fjLj6144ELj1ELj1ELj8ELj16ENS_18Kernel_traits_baseILj6144ES2_S2_fS2_fjLj256EEEEELb0ELb0ELb1ELb0EEEvNS_9BwdParamsE,"",@"SHT_CUDA_INFO"
	.sectionflags	@""
	.align	4


	//----- nvinfo : EIATTR_CUDA_API_VERSION
	.align		4
        /*0000*/ 	.byte	0x04, 0x37
        /*0002*/ 	.short	(.L_3397 - .L_3396)
.L_3396:
        /*0004*/ 	.word	0x00000082


	//----- nvinfo : EIATTR_KPARAM_INFO
	.align		4
.L_3397:
        /*0008*/ 	.byte	0x04, 0x17
        /*000a*/ 	.short	(.L_3399 - .L_3398)
.L_3398:
        /*000c*/ 	.word	0x00000000
        /*0010*/ 	.short	0x0000
        /*0012*/ 	.short	0x0000
        /*0014*/ 	.byte	0x00, 0xf0, 0xa1, 0x04


	//----- nvinfo : EIATTR_SPARSE_MMA_MASK
	.align		4
.L_3399:
        /*0018*/ 	.byte	0x03, 0x50
        /*001a*/ 	.short	0x0000


	//----- nvinfo : EIATTR_MAXREG_COUNT
	.align		4
        /*001c*/ 	.byte	0x03, 0x1b
        /*001e*/ 	.short	0x00ff


	//----- nvinfo : EIATTR_NUM_BARRIERS
	.align		4
        /*0020*/ 	.byte	0x02, 0x4c
        /*0022*/ 	.byte	0x01
	.zero		1


	//----- nvinfo : EIATTR_MERCURY_ISA_VERSION
	.align		4
        /*0024*/ 	.byte	0x03, 0x5f
        /*0026*/ 	.short	0x0101


	//----- nvinfo : EIATTR_COOP_GROUP_MASK_REGIDS
	.align		4
        /*0028*/ 	.byte	0x04, 0x29
        /*002a*/ 	.short	(.L_3401 - .L_3400)


	//   ....[0]....
.L_3400:
        /*002c*/ 	.word	0xffffffff


	//   ....[1]....
        /*0030*/ 	.word	0xffffffff


	//   ....[2]....
        /*0034*/ 	.word	0xffffffff


	//   ....[3]....
        /*0038*/ 	.word	0xffffffff


	//   ....[4]....
        /*003c*/ 	.word	0xffffffff


	//   ....[5]....
        /*0040*/ 	.word	0xffffffff


	//   ....[6]....
        /*0044*/ 	.word	0xffffffff


	//   ....[7]....
        /*0048*/ 	.word	0xffffffff


	//   ....[8]....
        /*004c*/ 	.word	0xffffffff


	//   ....[9]....
        /*0050*/ 	.word	0xffffffff


	//   ....[10]....
        /*0054*/ 	.word	0x05000062


	//   ....[11]....
        /*0058*/ 	.word	0x05000062


	//   ....[12]....
        /*005c*/ 	.word	0x05000062


	//   ....[13]....
        /*0060*/ 	.word	0x05000062


	//   ....[14]....
        /*0064*/ 	.word	0x05000062


	//   ....[15]....
        /*0068*/ 	.word	0x05000062


	//   ....[16]....
        /*006c*/ 	.word	0x05000062


	//   ....[17]....
        /*0070*/ 	.word	0x05000062


	//   ....[18]....
        /*0074*/ 	.word	0x05000062


	//   ....[19]....
        /*0078*/ 	.word	0x05000062


	//----- nvinfo : EIATTR_COOP_GROUP_INSTR_OFFSETS
	.align		4
.L_3401:
        /*007c*/ 	.byte	0x04, 0x28
        /*007e*/ 	.short	(.L_3403 - .L_3402)


	//   ....[0]....
.L_3402:
        /*0080*/ 	.word	0x000018f0


	//   ....[1]....
        /*0084*/ 	.word	0x00001900


	//   ....[2]....
        /*0088*/ 	.word	0x00001930


	//   ....[3]....
        /*008c*/ 	.word	0x00001940


	//   ....[4]....
        /*0090*/ 	.word	0x00001970


	//   ....[5]....
        /*0094*/ 	.word	0x00001980


	//   ....[6]....
        /*0098*/ 	.word	0x000019b0


	//   ....[7]....
        /*009c*/ 	.word	0x000019c0


	//   ....[8]....
        /*00a0*/ 	.word	0x000019f0


	//   ....[9]....
        /*00a4*/ 	.word	0x00001a00


	//   ....[10]....
        /*00a8*/ 	.word	0x00003d00


	//   ....[11]....
        /*00ac*/ 	.word	0x00003d50


	//   ....[12]....
        /*00b0*/ 	.word	0x00003dc0


	//   ....[13]....
        /*00b4*/ 	.word	0x00003e20


	//   ....[14]....
        /*00b8*/ 	.word	0x00003e90


	//   ....[15]....
        /*00bc*/ 	.word	0x00003ef0


	//   ....[16]....
        /*00c0*/ 	.word	0x00003f60


	//   ....[17]....
        /*00c4*/ 	.word	0x00003fc0


	//   ....[18]....
        /*00c8*/ 	.word	0x00004030


	//   ....[19]....
        /*00cc*/ 	.word	0x00004090


	//----- nvinfo : EIATTR_EXIT_INSTR_OFFSETS
	.align		4
.L_3403:
        /*00d0*/ 	.byte	0x04, 0x1c
        /*00d2*/ 	.short	(.L_3405 - .L_3404)


	//   ....[0]....
.L_3404:
        /*00d4*/ 	.word	0x00003c10


	//   ....[1]....
        /*00d8*/ 	.word	0x00003ca0


	//----- nvinfo : EIATTR_MAX_THREADS
	.align		4
.L_3405:
        /*00dc*/ 	.byte	0x04, 0x05
        /*00de*/ 	.short	(.L_3407 - .L_3406)
.L_3406:
        /*00e0*/ 	.word	0x00000100
        /*00e4*/ 	.word	0x00000001
        /*00e8*/ 	.word	0x00000001


	//----- nvinfo : EIATTR_CRS_STACK_SIZE
	.align		4
.L_3407:
        /*00ec*/ 	.byte	0x04, 0x1e
        /*00ee*/ 	.short	(.L_3409 - .L_3408)
.L_3408:
        /*00f0*/ 	.word	0x00000000


	//----- nvinfo : EIATTR_CBANK_PARAM_SIZE
	.align		4
.L_3409:
        /*00f4*/ 	.byte	0x03, 0x19
        /*00f6*/ 	.short	0x0128


	//----- nvinfo : EIATTR_PARAM_CBANK
	.align		4
        /*00f8*/ 	.byte	0x04, 0x0a
        /*00fa*/ 	.short	(.L_3411 - .L_3410)
	.align		4
.L_3410:
        /*00fc*/ 	.word	index@(.nv.constant0._ZN10layer_norm13ln_bwd_kernelINS_13Kernel_traitsI6__halfS2_fS2_fjLj6144ELj1ELj1ELj8ELj16ENS_18Kernel_traits_baseILj6144ES2_S2_fS2_fjLj256EEEEELb0ELb0ELb1ELb0EEEvNS_9BwdParamsE)
        /*0100*/ 	.short	0x0210
        /*0102*/ 	.short	0x0128


	//----- nvinfo : EIATTR_SW_WAR
	.align		4
.L_3411:
        /*0104*/ 	.byte	0x04, 0x36
        /*0106*/ 	.short	(.L_3413 - .L_3412)
.L_3412:
        /*0108*/ 	.word	0x00000008
.L_3413:


//--------------------- .nv.info._ZN10layer_norm13ln_bwd_kernelINS_13Kernel_traitsI6__halfS2_fS2_fjLj6144ELj1ELj1ELj8ELj16ENS_18Kernel_traits_baseILj6144ES2_S2_fS2_fjLj256EEEEELb0ELb0ELb1ELb1EEEvNS_9BwdParamsE --------------------------
	.section	.nv.info._ZN10layer_norm13ln_bwd_kernelINS_13Kernel_traitsI6__halfS2_fS2_fjLj6144ELj1ELj1ELj8ELj16ENS_18Kernel_traits_baseILj6144ES2_S2_fS2_fjLj256EEEEELb0ELb0ELb1ELb1EEEvNS_9BwdParamsE,"",@"SHT_CUDA_INFO"
	.sectionflags	@""
	.align	4


	//----- nvinfo : EIATTR_CUDA_API_VERSION
	.align		4
        /*0000*/ 	.byte	0x04, 0x37
        /*0002*/ 	.short	(.L_3415 - .L_3414)
.L_3414:
        /*0004*/ 	.word	0x00000082


	//----- nvinfo : EIATTR_KPARAM_INFO
	.align		4
.L_3415:
        /*0008*/ 	.byte	0x04, 0x17
        /*000a*/ 	.short	(.L_3417 - .L_3416)
.L_3416:
        /*000c*/ 	.word	0x00000000
        /*0010*/ 	.short	0x0000
        /*0012*/ 	.short	0x0000
        /*0014*/ 	.byte	0x00, 0xf0, 0xa1, 0x04


	//----- nvinfo : EIATTR_SPARSE_MMA_MASK
	.align		4
.L_3417:
        /*0018*/ 	.byte	0x03, 0x50
        /*001a*/ 	.short	0x0000


	//----- nvinfo : EIATTR_MAXREG_COUNT
	.align		4
        /*001c*/ 	.byte	0x03, 0x1b
        /*001e*/ 	.short	0x00ff


	//----- nvinfo : EIATTR_NUM_BARRIERS
	.align		4
        /*0020*/ 	.byte	0x02, 0x4c
        /*0022*/ 	.byte	0x01
	.zero		1


	//----- nvinfo : EIATTR_MERCURY_ISA_VERSION
	.align		4
        /*0024*/ 	.byte	0x03, 0x5f
        /*0026*/ 	.short	0x0101


	//----- nvinfo : EIATTR_COOP_GROUP_MASK_REGIDS
	.align		4
        /*0028*/ 	.byte	0x04, 0x29
        /*002a*/ 	.short	(.L_3419 - .L_3418)


	//   ....[0]....
.L_3418:
        /*002c*/ 	.word	0xffffffff


	//   ....[1]....
        /*0030*/ 	.word	0xffffffff


	//   ....[2]....
        /*0034*/ 	.word	0xffffffff


	//   ....[3]....
        /*0038*/ 	.word	0xffffffff


	//   ....[4]....
        /*003c*/ 	.word	0xffffffff


	//   ....[5]....
        /*0040*/ 	.word	0xffffffff


	//   ....[6]....
        /*0044*/ 	.word	0xffffffff


	//   ....[7]....
        /*0048*/ 	.word	0xffffffff


	//   ....[8]....
        /*004c*/ 	.word	0xffffffff


	//   ....[9]....
        /*0050*/ 	.word	0xffffffff


	//   ....[10]....
        /*0054*/ 	.word	0x05000062


	//   ....[11]....
        /*0058*/ 	.word	0x05000062


	//   ....[12]....
        /*005c*/ 	.word	0x05000062


	//   ....[13]....
        /*0060*/ 	.word	0x05000062


	//   ....[14]....
        /*0064*/ 	.word	0x05000062


	//   ....[15]....
        /*0068*/ 	.word	0x05000062


	//   ....[16]....
        /*006c*/ 	.word	0x05000062


	//   ....[17]....
        /*0070*/ 	.word	0x05000062


	//   ....[18]....
        /*0074*/ 	.word	0x05000062


	//   ....[19]....
        /*0078*/ 	.word	0x05000062


	//----- nvinfo : EIATTR_COOP_GROUP_INSTR_OFFSETS
	.align		4
.L_3419:
        /*007c*/ 	.byte	0x04, 0x28
        /*007e*/ 	.short	(.L_3421 - .L_3420)


	//   ....[0]....
.L_3420:
        /*0080*/ 	.word	0x00001760


	//   ....[1]....
        /*0084*/ 	.word	0x00001770


	//   ....[2]....
        /*0088*/ 	.word	0x000017a0


	//   ....[3]....
        /*008c*/ 	.word	0x000017b0


	//   ....[4]....
        /*0090*/ 	.word	0x000017e0


	//   ....[5]....
        /*0094*/ 	.word	0x000017f0


	//   ....[6]....
        /*0098*/ 	.word	0x00001820


	//   ....[7]....
        /*009c*/ 	.word	0x00001830


	//   ....[8]....
        /*00a0*/ 	.word	0x00001860


	//   ....[9]....
        /*00a4*/ 	.word	0x00001870


	//   ....[10]....
        /*00a8*/ 	.word	0x00003860


	//   ....[11]....
        /*00ac*/ 	.word	0x000038b0


	//   ....[12]....
        /*00b0*/ 	.word	0x00003920


	//   ....[13]....
        /*00b4*/ 	.word	0x00003980


	//   ....[14]....
        /*00b8*/ 	.word	0x000039f0


	//   ....[15]....
        /*00bc*/ 	.word	0x00003a50


	//   ....[16]....
        /*00c0*/ 	.word	0x00003ac0


	//   ....[17]....
        /*00c4*/ 	.word	0x00003b20


	//   ....[18]....
        /*00c8*/ 	.word	0x00003b90


	//   ....[19]....
        /*00cc*/ 	.word	0x00003bf0


	//----- nvinfo : EIATTR_EXIT_INSTR_OFFSETS
	.align		4
.L_3421:
        /*00d0*/ 	.byte	0x04, 0x1c
        /*00d2*/ 	.short	(.L_3423 - .L_3422)


	//   ....[0]....
.L_3422:
        /*00d4*/ 	.word	0x00003800


	//----- nvinfo : EIATTR_MAX_THREADS
	.align		4
.L_3423:
        /*00d8*/ 	.byte	0x04, 0x05
        /*00da*/ 	.short	(.L_3425 - .L_3424)
.L_3424:
        /*00dc*/ 	.word	0x00000100
        /*00e0*/ 	.word	0x00000001
        /*00e4*/ 	.word	0x00000001


	//----- nvinfo : EIATTR_CRS_STACK_SIZE
	.align		4
.L_3425:
        /*00e8*/ 	.byte	0x04, 0x1e
        /*00ea*/ 	.short	(.L_3427 - .L_3426)
.L_3426:
        /*00ec*/ 	.word	0x00000000


	//----- nvinfo : EIATTR_CBANK_PARAM_SIZE
	.align		4
.L_3427:
        /*00f0*/ 	.byte	0x03, 0x19
        /*00f2*/ 	.short	0x0128


	//----- nvinfo : EIATTR_PARAM_CBANK
	.align		4
        /*00f4*/ 	.byte	0x04, 0x0a
        /*00f6*/ 	.short	(.L_3429 - .L_3428)
	.align		4
.L_3428:
        /*00f8*/ 	.word	index@(.nv.constant0._ZN10layer_norm13ln_bwd_kernelINS_13Kernel_traitsI6__halfS2_fS2_fjLj6144ELj1ELj1ELj8ELj16ENS_18Kernel_traits_baseILj6144ES2_S2_fS2_fjLj256EEEEELb0ELb0ELb1ELb1EEEvNS_9BwdParamsE)
        /*00fc*/ 	.short	0x0210
        /*00fe*/ 	.short	0x0128


	//----- nvinfo : EIATTR_SW_WAR
	.align		4
.L_3429:
        /*0100*/ 	.byte	0x04, 0x36
        /*0102*/ 	.short	(.L_3431 - .L_3430)
.L_3430:
        /*0104*/ 	.word	0x00000008
.L_3431:


//--------------------- .nv.info._ZN10layer_norm13ln_bwd_kernelINS_13Kernel_traitsI6__halfS2_fS2_fjLj6144ELj1ELj1ELj8ELj16ENS_18Kernel_traits_baseILj6144ES2_S2_fS2_fjLj256EEEEELb0ELb1ELb0ELb0EEEvNS_9BwdParamsE --------------------------
	.section	.nv.info._ZN10layer_norm13ln_bwd_kernelINS_13Kernel_traitsI6__halfS2_fS2_fjLj6144ELj1ELj1ELj8ELj16ENS_18Kernel_traits_baseILj6144ES2_S2_fS2_fjLj256EEEEELb0ELb1ELb0ELb0EEEvNS_9BwdParamsE,"",@"SHT_CUDA_INFO"
	.sectionflags	@""
	.align	4


	//----- nvinfo : EIATTR_CUDA_API_VERSION
	.align		4
        /*0000*/ 	.byte	0x04, 0x37
        /*0002*/ 	.short	(.L_3433 - .L_3432)
.L_3432:
        /*0004*/ 	.word	0x00000082


	//----- nvinfo : EIATTR_KPARAM_INFO
	.align		4
.L_3433:
        /*0008*/ 	.byte	0x04, 0x17
        /*000a*/ 	.short	(.L_3435 - .L_3434)
.L_3434:
        /*000c*/ 	.word	0x00000000
        /*0010*/ 	.short	0x0000
        /*0012*/ 	.short	0x0000
        /*0014*/ 	.byte	0x00, 0xf0, 0xa1, 0x04


	//----- nvinfo : EIATTR_SPARSE_MMA_MASK
	.align		4
.L_3435:
        /*0018*/ 	.byte	0x03, 0x50
        /*001a*/ 	.short	0x0000


	//----- nvinfo : EIATTR_MAXREG_COUNT
	.align		4
        /*001c*/ 	.byte	0x03, 0x1b
        /*001e*/ 	.short	0x00ff


	//----- nvinfo : EIATTR_NUM_BARRIERS
	.align		4
        /*0020*/ 	.byte	0x02, 0x4c
        /*0022*/ 	.byte	0x01
	.zero		1


	//----- nvinfo : EIATTR_MERCURY_ISA_VERSION
	.align		4
        /*0024*/ 	.byte	0x03, 0x5f
        /*0026*/ 	.short	0x0101


	//----- nvinfo : EIATTR_COOP_GROUP_MASK_REGIDS
	.align		4
        /*0028*/ 	.byte	0x04, 0x29
        /*002a*/ 	.short	(.L_3437 - .L_3436)


	//   ....[0]....
.L_3436:
        /*002c*/ 	.word	0xffffffff


	//   ....[1]....
        /*0030*/ 	.word	0xffffffff


	//   ....[2]....
        /*0034*/ 	.word	0xffffffff


	//   ....[3]....
        /*0038*/ 	.word	0xffffffff


	//   ....[4]....
        /*003c*/ 	.word	0xffffffff


	//   ....[5]....
        /*0040*/ 	.word	0xffffffff


	//   ....[6]....
        /*0044*/ 	.word	0xffffffff


	//   ....[7]....
        /*0048*/ 	.word	0xffffffff


	//   ....[8]....
        /*004c*/ 	.word	0xffffffff


	//   ....[9]....
        /*0050*/ 	.word	0xffffffff


	//   ....[10]....
        /*0054*/ 	.word	0x05000096


	//   ....[11]....
        /*0058*/ 	.word	0x05000096


	//   ....[12]....
        /*005c*/ 	.word	0x05000096


	//   ....[13]....
        /*0060*/ 	.word	0x05000096


	//   ....[14]....
        /*0064*/ 	.word	0x05000096


	//   ....[15]....
        /*0068*/ 	.word	0x05000096


	//   ....[16]....
        /*006c*/ 	.word	0x05000096


	//   ....[17]....
        /*0070*/ 	.word	0x05000096


	//   ....[18]....
        /*0074*/ 	.word	0x05000096


	//   ....[19]....
        /*0078*/ 	.word	0x05000096


	//----- nvinfo : EIATTR_COOP_GROUP_INSTR_OFFSETS
	.align		4
.L_3437:
        /*007c*/ 	.byte	0x04, 0x28
        /*007e*/ 	.short	(.L_3439 - .L_3438)


	//   ....[0]....
.L_3438:
        /*0080*/ 	.word	0x000019a0


	//   ....[1]....
        /*0084*/ 	.word	0x000019b0


	//   ....[2]....
        /*0088*/ 	.word	0x000019e0


	//   ....[3]....
        /*008c*/ 	.word	0x000019f0


	//   ....[4]....
        /*0090*/ 	.word	0x00001a20


	//   ....[5]....
        /*0094*/ 	.word	0x00001a30


	//   ....[6]....
        /*0098*/ 	.word	0x00001a60


	//   ....[7]....
        /*009c*/ 	.word	0x00001a70


	//   ....[8]....
        /*00a0*/ 	.word	0x00001aa0


	//   ....[9]....
        /*00a4*/ 	.word	0x00001ab0


	//   ....[10]....
        /*00a8*/ 	.word	0x000032b0


	//   ....[11]....
        /*00ac*/ 	.word	0x00003300


	//   ....[12]....
        /*00b0*/ 	.word	0x00003370


	//   ....[13]....
        /*00b4*/ 	.word	0x000033d0


	//   ....[14]....
        /*00b8*/ 	.word	0x00003440


	//   ....[15]....
        /*00bc*/ 	.word	0x000034a0


	//   ....[16]....
        /*00c0*/ 	.word	0x00003510


	//   ....[17]....
        /*00c4*/ 	.word	0x00003570


	//   ....[18]....
        /*00c8*/ 	.word	0x000035e0


	//   ....[19]....
        /*00cc*/ 	.word	0x00003640


	//----- nvinfo : EIATTR_EXIT_INSTR_OFFSETS
	.align		4
.L_3439:
        /*00d0*/ 	.byte	0x04, 0x1c
        /*00d2*/ 	.short	(.L_3441 - .L_3440)


	//   ....[0]....
.L_3440:
        /*00d4*/ 	.word	0x00003180


	//   ....[1]....
        /*00d8*/ 	.word	0x00003250


	//----- nvinfo : EIATTR_MAX_THREADS
	.align		4
.L_3441:
        /*00dc*/ 	.byte	0x04, 0x05
        /*00de*/ 	.short	(.L_3443 - .L_3442)
.L_3442:
        /*00e0*/ 	.word	0x00000100
        /*00e4*/ 	.word	0x00000001
        /*00e8*/ 	.word	0x00000001


	//----- nvinfo : EIATTR_CRS_STACK_SIZE
	.align		4
.L_3443:
        /*00ec*/ 	.byte	0x04, 0x1e
        /*00ee*/ 	.short	(.L_3445 - .L_3444)
.L_3444:
        /*00f0*/ 	.word	0x00000000


	//----- nvinfo : EIATTR_CBANK_PARAM_SIZE
	.align		4
.L_3445:
        /*00f4*/ 	.byte	0x03, 0x19
        /*00f6*/ 	.short	0x0128


	//----- nvinfo : EIATTR_PARAM_CBANK
	.align		4
        /*00f8*/ 	.byte	0x04, 0x0a
        /*00fa*/ 	.short	(.L_3447 - .L_3446)
	.align		4
.L_3446:
        /*00fc*/ 	.word	index@(.nv.constant0._ZN10layer_norm13ln_bwd_kernelINS_13Kernel_traitsI6__halfS2_fS2_fjLj6144ELj1ELj1ELj8ELj16ENS_18Kernel_traits_baseILj6144ES2_S2_fS2_fjLj256EEEEELb0ELb1ELb0ELb0EEEvNS_9BwdParamsE)
        /*0100*/ 	.short	0x0210
        /*0102*/ 	.short	0x0128


	//----- nvinfo : EIATTR_SW_WAR
	.align		4
.L_3447:
        /*0104*/ 	.byte	0x04, 0x36
        /*0106*/ 	.short	(.L_3449 - .L_3448)
.L_3448:
        /*0108*/ 	.word	0x00000008
.L_3449:


//--------------------- .nv.info._ZN10layer_norm13ln_bwd_kernelINS_13Kernel_traitsI6__halfS2_fS2_fjLj6144ELj1ELj1ELj8ELj16ENS_18Kernel_traits_baseILj6144ES2_S2_fS2_fjLj256EEEEELb0ELb1ELb0ELb1EEEvNS_9BwdParamsE --------------------------
	.section	.nv.info._ZN10layer_norm13ln_bwd_kernelINS_13Kernel_traitsI6__halfS2_fS2_fjLj6144ELj1ELj1ELj8ELj16ENS_18Kernel_traits_baseILj6144ES2_S2_fS2_fjLj256EEEEELb0ELb1ELb0ELb1EEEvNS_9BwdParamsE,"",@"SHT_CUDA_INFO"
	.sectionflags	@""
	.align	4


	//----- nvinfo : EIATTR_CUDA_API_VERSION
	.align		4
        /*0000*/ 	.byte	0x04, 0x37
        /*0002*/ 	.short	(.L_3451 - .L_3450)
.L_3450:
        /*0004*/ 	.word	0x00000082


	//----- nvinfo : EIATTR_KPARAM_INFO
	.align		4
.L_3451:
        /*0008*/ 	.byte	0x04, 0x17
        /*000a*/ 	.short	(.L_3453 - .L_3452)
.L_3452:
        /*000c*/ 	.word	0x00000000
        /*0010*/ 	.short	0x0000
        /*0012*/ 	.short	0x0000
        /*0014*/ 	.byte	0x00, 0xf0, 0xa1, 0x04


	//----- nvinfo : EIATTR_SPARSE_MMA_MASK
	.align		4
.L_3453:
        /*0018*/ 	.byte	0x03, 0x50
        /*001a*/ 	.short	0x0000


	//----- nvinfo : EIATTR_MAXREG_COUNT
	.align		4
        /*001c*/ 	.byte	0x03, 0x1b
        /*001e*/ 	.short	0x00ff


	//----- nvinfo : EIATTR_NUM_BARRIERS
	.align		4
        /*0020*/ 	.byte	0x02, 0x4c
        /*0022*/ 	.byte	0x01
	.zero		1


	//----- nvinfo : EIATTR_MERCURY_ISA_VERSION
	.align		4
        /*0024*/ 	.byte	0x03, 0x5f
        /*0026*/ 	.short	0x0101


	//----- nvinfo : EIATTR_COOP_GROUP_MASK_REGIDS
	.align		4
        /*0028*/ 	.byte	0x04, 0x29
        /*002a*/ 	.short	(.L_3455 - .L_3454)


	//   ....[0]....
.L_3454:
        /*002c*/ 	.word	0xffffffff


	//   ....[1]....
        /*0030*/ 	.word	0xffffffff


	//   ....[2]....
        /*0034*/ 	.word	0xffffffff


	//   ....[3]....
        /*0038*/ 	.word	0xffffffff


	//   ....[4]....
        /*003c*/ 	.word	0xffffffff


	//   ....[5]....
        /*0040*/ 	.word	0xffffffff


	//   ....[6]....
        /*0044*/ 	.word	0xffffffff


	//   ....[7]....
        /*0048*/ 	.word	0xffffffff


	//   ....[8]....
        /*004c*/ 	.word	0xffffffff


	//   ....[9]....
        /*0050*/ 	.word	0xffffffff


	//   ....[10]....
        /*0054*/ 	.word	0x05000058


	//   ....[11]....
        /*0058*/ 	.word	0x05000058


	//   ....[12]....
        /*005c*/ 	.word	0x05000058


	//   ....[13]....
        /*0060*/ 	.word	0x05000058


	//   ....[14]....
        /*0064*/ 	.word	0x05000058


	//   ....[15]....
        /*0068*/ 	.word	0x05000058


	//   ....[16]....
        /*006c*/ 	.word	0x05000058


	//   ....[17]....
        /*0070*/ 	.word	0x05000058


	//   ....[18]....
        /*0074*/ 	.word	0x05000058


	//   ....[19]....
        /*0078*/ 	.word	0x05000058


	//----- nvinfo : EIATTR_COOP_GROUP_INSTR_OFFSETS
	.align		4
.L_3455:
        /*007c*/ 	.byte	0x04, 0x28
        /*007e*/ 	.short	(.L_3457 - .L_3456)


	//   ....[0]....
.L_3456:
        /*0080*/ 	.word	0x00001930


	//   ....[1]....
        /*0084*/ 	.word	0x00001940


	//   ....[2]....
        /*0088*/ 	.word	0x00001970


	//   ....[3]....
        /*008c*/ 	.word	0x00001980


	//   ....[4]....
        /*0090*/ 	.word	0x000019b0


	//   ....[5]....
        /*0094*/ 	.word	0x000019c0


	//   ....[6]....
        /*0098*/ 	.word	0x000019f0


	//   ....[7]....
        /*009c*/ 	.word	0x00001a00


	//   ....[8]....
        /*00a0*/ 	.word	0x00001a30


	//   ....[9]....
        /*00a4*/ 	.word	0x00001a40


	//   ....[10]....
        /*00a8*/ 	.word	0x000033d0


	//   ....[11]....
        /*00ac*/ 	.word	0x00003420


	//   ....[12]....
        /*00b0*/ 	.word	0x00003490


	//   ....[13]....
        /*00b4*/ 	.word	0x000034f0


	//   ....[14]....
        /*00b8*/ 	.word	0x00003560


	//   ....[15]....
        /*00bc*/ 	.word	0x000035c0


	//   ....[16]....
        /*00c0*/ 	.word	0x00003630


	//   ....[17]....
        /*00c4*/ 	.word	0x00003690


	//   ....[18]....
        /*00c8*/ 	.word	0x00003700


	//   ....[19]....
        /*00cc*/ 	.word	0x00003760


	//----- nvinfo : EIATTR_EXIT_INSTR_OFFSETS
	.align		4
.L_3457:
        /*00d0*/ 	.byte	0x04, 0x1c
        /*00d2*/ 	.short	(.L_3459 - .L_3458)


	//   ....[0]....
.L_3458:
        /*00d4*/ 	.word	0x00003370


	//----- nvinfo : EIATTR_MAX_THREADS
	.align		4
.L_3459:
        /*00d8*/ 	.byte	0x04, 0x05
        /*00da*/ 	.short	(.L_3461 - .L_3460)
.L_3460:
        /*00dc*/ 	.word	0x00000100
        /*00e0*/ 	.word	0x00000001
        /*00e4*/ 	.word	0x00000001


	//----- nvinfo : EIATTR_CRS_STACK_SIZE
	.align		4
.L_3461:
        /*00e8*/ 	.byte	0x04, 0x1e
        /*00ea*/ 	.short	(.L_3463 - .L_3462)
.L_3462:
        /*00ec*/ 	.word	0x00000000


	//----- nvinfo : EIATTR_CBANK_PARAM_SIZE
	.align		4
.L_3463:
        /*00f0*/ 	.byte	0x03, 0x19
        /*00f2*/ 	.short	0x0128


	//----- nvinfo : EIATTR_PARAM_CBANK
	.align		4
        /*00f4*/ 	.byte	0x04, 0x0a
        /*00f6*/ 	.short	(.L_3465 - .L_3464)
	.align		4
.L_3464:
        /*00f8*/ 	.word	index@(.nv.constant0._ZN10layer_norm13ln_bwd_kernelINS_13Kernel_traitsI6__halfS2_fS2_fjLj6144ELj1ELj1ELj8ELj16ENS_18Kernel_traits_baseILj6144ES2_S2_fS2_fjLj256EEEEELb0ELb1ELb0ELb1EEEvNS_9BwdParamsE)
        /*00fc*/ 	.short	0x0210
        /*00fe*/ 	.short	0x0128


	//----- nvinfo : EIATTR_SW_WAR
	.align		4
.L_3465:
        /*0100*/ 	.byte	0x04, 0x36
        /*0102*/ 	.short	(.L_3467 - .L_3466)
.L_3466:
        /*0104*/ 	.word	0x00000008
.L_3467:


//--------------------- .nv.info._ZN10layer_norm13ln_bwd_kernelINS_13Kernel_traitsI6__halfS2_fS2_fjLj6144ELj1ELj1ELj8ELj16ENS_18Kernel_traits_baseILj6144ES2_S2_fS2_fjLj256EEEEELb0ELb1ELb1ELb0EEEvNS_9BwdParamsE --------------------------
	.section	.nv.info._ZN10layer_norm13ln_bwd_kernelINS_13Kernel_traitsI6__halfS2_fS2_fjLj6144ELj1ELj1ELj8ELj16ENS_18Kernel_traits_baseILj6144ES2_S2_fS2_fjLj256EEEEELb0ELb1ELb1ELb0EEEvNS_9BwdParamsE,"",@"SHT_CUDA_INFO"
	.sectionflags	@""
	.align	4


	//----- nvinfo : EIATTR_CUDA_API_VERSION
	.align		4
        /*0000*/ 	.byte	0x04, 0x37
        /*0002*/ 	.short	(.L_3469 - .L_3468)
.L_3468:
        /*0004*/ 	.word	0x00000082


	//----- nvinfo : EIATTR_KPARAM_INFO
	.align		4
.L_3469:
        /*0008*/ 	.byte	0x04, 0x17
        /*000a*/ 	.short	(.L_3471 - .L_3470)
.L_3470:
        /*000c*/ 	.word	0x00000000
        /*0010*/ 	.short	0x0000
        /*0012*/ 	.short	0x0000
        /*0014*/ 	.byte	0x00, 0xf0, 0xa1, 0x04


	//----- nvinfo : EIATTR_SPARSE_MMA_MASK
	.align		4
.L_3471:
        /*0018*/ 	.byte	0x03, 0x50
        /*001a*/ 	.short	0x0000


	//----- nvinfo : EIATTR_MAXREG_COUNT
	.align		4
        /*001c*/ 	.byte	0x03, 0x1b
        /*001e*/ 	.short	0x00ff


	//----- nvinfo : EIATTR_NUM_BARRIERS
	.align		4
        /*0020*/ 	.byte	0x02, 0x4c
        /*0022*/ 	.byte	0x01
	.zero		1


	//----- nvinfo : EIATTR_MERCURY_ISA_VERSION
	.align		4
        /*0024*/ 	.byte	0x03, 0x5f
        /*0026*/ 	.short	0x0101


	//----- nvinfo : EIATTR_COOP_GROUP_MASK_REGIDS
	.align		4
        /*0028*/ 	.byte	0x04, 0x29
        /*002a*/ 	.short	(.L_3473 - .L_3472)


	//   ....[0]....
.L_3472:
        /*002c*/ 	.word	0xffffffff


	//   ....[1]....
        /*0030*/ 	.word	0xffffffff


	//   ....[2]....
        /*0034*/ 	.word	0xffffffff


	//   ....[3]....
        /*0038*/ 	.word	0xffffffff


	//   ....[4]....
        /*003c*/ 	.word	0xffffffff


	//   ....[5]....
        /*0040*/ 	.word	0xffffffff


	//   ....[6]....
        /*0044*/ 	.word	0xffffffff


	//   ....[7]....
        /*0048*/ 	.word	0xffffffff


	//   ....[8]....
        /*004c*/ 	.word	0xffffffff


	//   ....[9]....
        /*0050*/ 	.word	0xffffffff


	//   ....[10]....
        /*0054*/ 	.word	0x0500009a


	//   ....[11]....
        /*0058*/ 	.word	0x0500009a


	//   ....[12]....
        /*005c*/ 	.word	0x0500009a


	//   ....[13]....
        /*0060*/ 	.word	0x0500009a


	//   ....[14]....
        /*0064*/ 	.word	0x0500009a


	//   ....[15]....
        /*0068*/ 	.word	0x0500009a


	//   ....[16]....
        /*006c*/ 	.word	0x0500009a


	//   ....[17]....
        /*0070*/ 	.word	0x0500009a


	//   ....[18]....
        /*0074*/ 	.word	0x0500009a


	//   ....[19]....
        /*0078*/ 	.word	0x0500009a


	//----- nvinfo : EIATTR_COOP_GROUP_INSTR_OFFSETS
	.align		4
.L_3473:
        /*007c*/ 	.byte	0x04, 0x28
        /*007e*/ 	.short	(.L_3475 - .L_3474)


	//   ....[0]....
.L_3474:
        /*0080*/ 	.word	0x00001bc0


	//   ....[1]....
        /*0084*/ 	.word	0x00001bd0


	//   ....[2]....
        /*0088*/ 	.word	0x00001c00


	//   ....[3]....
        /*008c*/ 	.word	0x00001c10


	//   ....[4]....
        /*0090*/ 	.word	0x00001c40


	//   ....[5]....
        /*0094*/ 	.word	0x00001c50


	//   ....[6]....
        /*0098*/ 	.word	0x00001c80


	//   ....[7]....
        /*009c*/ 	.word	0x00001c90


	//   ....[8]....
        /*00a0*/ 	.word	0x00001cc0


	//   ....[9]....
        /*00a4*/ 	.word	0x00001cd0


	//   ....[10]....
        /*00a8*/ 	.word	0x00004910


	//   ....[11]....
        /*00ac*/ 	.word	0x00004960


	//   ....[12]....
        /*00b0*/ 	.word	0x000049d0


	//   ....[13]....
        /*00b4*/ 	.word	0x00004a30


	//   ....[14]....
        /*00b8*/ 	.word	0x00004aa0


	//   ....[15]....
        /*00bc*/ 	.word	0x00004b00


	//   ....[16]....
        /*00c0*/ 	.word	0x00004b70


	//   ....[17]....
        /*00c4*/ 	.word	0x00004bd0


	//   ....[18]....
        /*00c8*/ 	.word	0x00004c40


	//   ....[19]....
        /*00cc*/ 	.word	0x00004ca0


	//----- nvinfo : EIATTR_EXIT_INSTR_OFFSETS
	.align		4
.L_3475:
        /*00d0*/ 	.byte	0x04, 0x1c
        /*00d2*/ 	.short	(.L_3477 - .L_3476)


	//   ....[0]....
.L_3476:
        /*00d4*/ 	.word	0x000047e0


	//   ....[1]....
        /*00d8*/ 	.word	0x000048b0


	//----- nvinfo : EIATTR_MAX_THREADS
	.align		4
.L_3477:
        /*00dc*/ 	.byte	0x04, 0x05
        /*00de*/ 	.short	(.L_3479 - .L_3478)
.L_3478:
        /*00e0*/ 	.word	0x00000100
        /*00e4*/ 	.word	0x00000001
        /*00e8*/ 	.word	0x00000001


	//----- nvinfo : EIATTR_CRS_STACK_SIZE
	.align		4
.L_3479:
        /*00ec*/ 	.byte	0x04, 0x1e
        /*00ee*/ 	.short	(.L_3481 - .L_3480)
.L_3480:
        /*00f0*/ 	.word	0x00000000


	//----- nvinfo : EIATTR_CBANK_PARAM_SIZE
	.align		4
.L_3481:
        /*00f4*/ 	.byte	0x03, 0x19
        /*00f6*/ 	.short	0x0128


	//----- nvinfo : EIATTR_PARAM_CBANK
	.align		4
        /*00f8*/ 	.byte	0x04, 0x0a
        /*00fa*/ 	.short	(.L_3483 - .L_3482)
	.align		4
.L_3482:
        /*00fc*/ 	.word	index@(.nv.constant0._ZN10layer_norm13ln_bwd_kernelINS_13Kernel_traitsI6__halfS2_fS2_fjLj6144ELj1ELj1ELj8ELj16ENS_18Kernel_traits_baseILj6144ES2_S2_fS2_fjLj256EEEEELb0ELb1ELb1ELb0EEEvNS_9BwdParamsE)
        /*0100*/ 	.short	0x0210
        /*0102*/ 	.short	0x0128


	//----- nvinfo : EIATTR_SW_WAR
	.align		4
.L_3483:
        /*0104*/ 	.byte	0x04, 0x36
        /*0106*/ 	.short	(.L_3485 - .L_3484)
.L_3484:
        /*0108*/ 	.word	0x00000008
.L_3485:


//--------------------- .nv.info._ZN10layer_norm13ln_bwd_kernelINS_13Kernel_traitsI6__halfS2_fS2_fjLj6144ELj1ELj1ELj8ELj16ENS_18Kernel_traits_baseILj6144ES2_S2_fS2_fjLj256EEEEELb0ELb1ELb1ELb1EEEvNS_9BwdParamsE --------------------------
	.section	.nv.info._ZN10layer_norm13ln_bwd_kernelINS_13Kernel_traitsI6__halfS2_fS2_fjLj6144ELj1ELj1ELj8ELj16ENS_18Kernel_traits_baseILj6144ES2_S2_fS2_fjLj256EEEEELb0ELb1ELb1ELb1EEEvNS_9BwdParamsE,"",@"SHT_CUDA_INFO"
	.sectionflags	@""
	.align	4


	//----- nvinfo : EIATTR_CUDA_API_VERSION
	.align		4
        /*0000*/ 	.byte	0x04, 0x37
        /*0002*/ 	.short	(.L_3487 - .L_3486)
.L_3486:
        /*0004*/ 	.word	0x00000082


	//----- nvinfo : EIATTR_KPARAM_INFO
	.align		4
.L_3487:
        /*0008*/ 	.byte	0x04, 0x17
        /*000a*/ 	.short	(.L_3489 - .L_3488)
.L_3488:
        /*000c*/ 	.word	0x00000000
        /*0010*/ 	.short	0x0000
        /*0012*/ 	.short	0x0000
        /*0014*/ 	.byte	0x00, 0xf0, 0xa1, 0x04


	//----- nvinfo : EIATTR_SPARSE_MMA_MASK
	.align		4
.L_3489:
        /*0018*/ 	.byte	0x03, 0x50
        /*001a*/ 	.short	0x0000


	//----- nvinfo : EIATTR_MAXREG_COUNT
	.align		4
        /*001c*/ 	.byte	0x03, 0x1b
        /*001e*/ 	.short	0x00ff


	//----- nvinfo : EIATTR_NUM_BARRIERS
	.align		4
        /*0020*/ 	.byte	0x02, 0x4c
        /*0022*/ 	.byte	0x01
	.zero		1


	//----- nvinfo : EIATTR_MERCURY_ISA_VERSION
	.align		4
        /*0024*/ 	.byte	0x03, 0x5f
        /*0026*/ 	.short	0x0101


	//----- nvinfo : EIATTR_COOP_GROUP_MASK_REGIDS
	.align		4
        /*0028*/ 	.byte	0x04, 0x29
        /*002a*/ 	.short	(.L_3491 - .L_3490)


	//   ....[0]....
.L_3490:
        /*002c*/ 	.word	0xffffffff


	//   ....[1]....
        /*0030*/ 	.word	0xffffffff


	//   ....[2]....
        /*0034*/ 	.word	0xffffffff


	//   ....[3]....
        /*0038*/ 	.word	0xffffffff


	//   ....[4]....
        /*003c*/ 	.word	0xffffffff


	//   ....[5]....
        /*0040*/ 	.word	0xffffffff


	//   ....[6]....
        /*0044*/ 	.word	0xffffffff


	//   ....[7]....
        /*0048*/ 	.word	0xffffffff


	//   ....[8]....
        /*004c*/ 	.word	0xffffffff


	//   ....[9]....
        /*0050*/ 	.word	0xffffffff


	//   ....[10]....
        /*0054*/ 	.word	0x0500009e


	//   ....[11]....
        /*0058*/ 	.word	0x0500009e


	//   ....[12]....
        /*005c*/ 	.word	0x0500009e


	//   ....[13]....
        /*0060*/ 	.word	0x0500009e


	//   ....[14]....
        /*0064*/ 	.word	0x0500009e


	//   ....[15]....
        /*0068*/ 	.word	0x0500009e


	//   ....[16]....
        /*006c*/ 	.word	0x0500009e


	//   ....[17]....
        /*0070*/ 	.word	0x0500009e


	//   ....[18]....
        /*0074*/ 	.word	0x0500009e


	//   ....[19]....
        /*0078*/ 	.word	0x0500009e


	//----- nvinfo : EIATTR_COOP_GROUP_INSTR_OFFSETS
	.align		4
.L_3491:
        /*007c*/ 	.byte	0x04, 0x28
        /*007e*/ 	.short	(.L_3493 - .L_3492)


	//   ....[0]....
.L_3492:
        /*0080*/ 	.word	0x00001950


	//   ....[1]....
        /*0084*/ 	.word	0x00001960


	//   ....[2]....
        /*0088*/ 	.word	0x00001990


	//   ....[3]....
        /*008c*/ 	.word	0x000019a0


	//   ....[4]....
        /*0090*/ 	.word	0x000019d0


	//   ....[5]....
        /*0094*/ 	.word	0x000019e0


	//   ....[6]....
        /*0098*/ 	.word	0x00001a10


	//   ....[7]....
        /*009c*/ 	.word	0x00001a20


	//   ....[8]....
        /*00a0*/ 	.word	0x00001a50


	//   ....[9]....
        /*00a4*/ 	.word	0x00001a60


	//   ....[10]....
        /*00a8*/ 	.word	0x00004440


	//   ....[11]....
        /*00ac*/ 	.word	0x00004490


	//   ....[12]....
        /*00b0*/ 	.word	0x00004500


	//   ....[13]....
        /*00b4*/ 	.word	0x00004560


	//   ....[14]....
        /*00b8*/ 	.word	0x000045d0


	//   ....[15]....
        /*00bc*/ 	.word	0x00004630


	//   ....[16]....
        /*00c0*/ 	.word	0x000046a0


	//   ....[17]....
        /*00c4*/ 	.word	0x00004700


	//   ....[18]....
        /*00c8*/ 	.word	0x00004770


	//   ....[19]....
        /*00cc*/ 	.word	0x000047d0


	//----- nvinfo : EIATTR_EXIT_INSTR_OFFSETS
	.align		4
.L_3493:
        /*00d0*/ 	.byte	0x04, 0x1c
        /*00d2*/ 	.short	(.L_3495 - .L_3494)


	//   ....[0]....
.L_3494:
        /*00d4*/ 	.word	0x000043e0


	//----- nvinfo : EIATTR_MAX_THREADS
	.align		4
.L_3495:
        /*00d8*/ 	.byte	0x04, 0x05
        /*00da*/ 	.short	(.L_3497 - .L_3496)
.L_3496:
        /*00dc*/ 	.word	0x00000100
        /*00e0*/ 	.word	0x00000001
        /*00e4*/ 	.word	0x00000001


	//----- nvinfo : EIATTR_CRS_STACK_SIZE
	.align		4
.L_3497:
        /*00e8*/ 	.byte	0x04, 0x1e
        /*00ea*/ 	.short	(.L_3499 - .L_3498)
.L_3498:
        /*00ec*/ 	.word	0x00000000


	//----- nvinfo : EIATTR_CBANK_PARAM_SIZE
	.align		4
.L_3499:
        /*00f0*/ 	.byte	0x03, 0x19
        /*00f2*/ 	.short	0x0128


	//----- nvinfo : EIATTR_PARAM_CBANK
	.align		4
        /*00f4*/ 	.byte	0x04, 0x0a
        /*00f6*/ 	.short	(.L_3501 - .L_3500)
	.align		4
.L_3500:
        /*00f8*/ 	.word	index@(.nv.constant0._ZN10layer_norm13ln_bwd_kernelINS_13Kernel_traitsI6__halfS2_fS2_fjLj6144ELj1ELj1ELj8ELj16ENS_18Kernel_traits_baseILj6144ES2_S2_fS2_fjLj256EEEEELb0ELb1ELb1ELb1EEEvNS_9BwdParamsE)
        /*00fc*/ 	.short	0x0210
        /*00fe*/ 	.short	0x0128


	//----- nvinfo : EIATTR_SW_WAR
	.align		4
.L_3501:
        /*0100*/ 	.byte	0x04, 0x36
        /*0102*/ 	.short	(.L_3503 - .L_3502)
.L_3502:
        /*0104*/ 	.word	0x00000008
.L_3503:


//--------------------- .nv.info._ZN10layer_norm13ln_bwd_kernelINS_13Kernel_traitsI6__halfS2_fS2_fjLj6144ELj1ELj1ELj8ELj16ENS_18Kernel_traits_baseILj6144ES2_S2_fS2_fjLj256EEEEELb1ELb0ELb0ELb0EEEvNS_9BwdParamsE --------------------------
	.section	.nv.info._ZN10layer_norm13ln_bwd_kernelINS_13Kernel_traitsI6__halfS2_fS2_fjLj6144ELj1ELj1ELj8ELj16ENS_18Kernel_traits_baseILj6144ES2_S2_fS2_fjLj256EEEEELb1ELb0ELb0ELb0EEEvNS_9BwdParamsE,"",@"SHT_CUDA_INFO"
	.sectionflags	@""
	.align	4


	//----- nvinfo : EIATTR_CUDA_API_VERSION
	.align		4
        /*0000*/ 	.byte	0x04, 0x37
        /*0002*/ 	.short	(.L_3505 - .L_3504)
.L_3504:
        /*0004*/ 	.word	0x00000082


	//----- nvinfo : EIATTR_KPARAM_INFO
	.align		4
.L_3505:
        /*0008*/ 	.byte	0x04, 0x17
        /*000a*/ 	.short	(.L_3507 - .L_3506)
.L_3506:
        /*000c*/ 	.word	0x00000000
        /*0010*/ 	.short	0x0000
        /*0012*/ 	.short	0x0000
        /*0014*/ 	.byte	0x00, 0xf0, 0xa1, 0x04


	//----- nvinfo : EIATTR_SPARSE_MMA_MASK
	.align		4
.L_3507:
        /*0018*/ 	.byte	0x03, 0x50
        /*001a*/ 	.short	0x0000


	//----- nvinfo : EIATTR_MAXREG_COUNT
	.align		4
        /*001c*/ 	.byte	0x03, 0x1b
        /*001e*/ 	.short	0x00ff


	//----- nvinfo : EIATTR_NUM_BARRIERS
	.align		4
        /*0020*/ 	.byte	0x02, 0x4c
        /*0022*/ 	.byte	0x01
	.zero		1


	//----- nvinfo : EIATTR_MERCURY_ISA_VERSION
	.align		4
        /*0024*/ 	.byte	0x03, 0x5f
        /*0026*/ 	.short	0x0101


	//----- nvinfo : EIATTR_COOP_GROUP_MASK_REGIDS
	.align		4
        /*0028*/ 	.byte	0x04, 0x29
        /*002a*/ 	.short	(.L_3509 - .L_3508)


	//   ....[0]....
.L_3508:
        /*002c*/ 	.word	0xffffffff


	//   ....[1]....
        /*0030*/ 	.word	0xffffffff


	//   ....[2]....
        /*0034*/ 	.word	0xffffffff


	//   ....[3]....
        /*0038*/ 	.word	0xffffffff


	//   ....[4]....
        /*003c*/ 	.word	0xffffffff


	//   ....[5]....
        /*0040*/ 	.word	0xffffffff


	//   ....[6]....
        /*0044*/ 	.word	0xffffffff


	//   ....[7]....
        /*0048*/ 	.word	0xffffffff


	//   ....[8]....
        /*004c*/ 	.word	0xffffffff


	//   ....[9]....
        /*0050*/ 	.word	0xffffffff


	//   ....[10]....
        /*0054*/ 	.word	0x0500005e


	//   ....[11]....
        /*0058*/ 	.word	0x0500005e


	//   ....[12]....
        /*005c*/ 	.word	0x0500005e


	//   ....[13]....
        /*0060*/ 	.word	0x0500005e


	//   ....[14]....
        /*0064*/ 	.word	0x0500005e


	//   ....[15]....
        /*0068*/ 	.word	0x0500005e


	//   ....[16]....
        /*006c*/ 	.word	0x0500005e


	//   ....[17]....
        /*0070*/ 	.word	0x0500005e


	//   ....[18]....
        /*0074*/ 	.word	0x0500005e


	//   ....[19]....
        /*0078*/ 	.word	0x0500005e


	//----- nvinfo : EIATTR_COOP_GROUP_INSTR_OFFSETS
	.align		4
.L_3509:
        /*007c*/ 	.byte	0x04, 0x28
        /*007e*/ 	.short	(.L_3511 - .L_3510)


	//   ....[0]....
.L_3510:
        /*0080*/ 	.word	0x00001770


	//   ....[1]....
        /*0084*/ 	.word	0x00001780


	//   ....[2]....
        /*0088*/ 	.word	0x000017b0


	//   ....[3]....
        /*008c*/ 	.word	0x000017c0


	//   ....[4]....
        /*0090*/ 	.word	0x000017f0


	//   ....[5]....
        /*0094*/ 	.word	0x00001800


	//   ....[6]....
        /*0098*/ 	.word	0x00001830


	//   ....[7]....
        /*009c*/ 	.word	0x00001840


	//   ....[8]....
        /*00a0*/ 	.word	0x00001870


	//   ....[9]....
        /*00a4*/ 	.word	0x00001880


	//   ....[10]....
        /*00a8*/ 	.word	0x00002f00


	//   ....[11]....
        /*00ac*/ 	.word	0x00002f50


	//   ....[12]....
        /*00b0*/ 	.word	0x00002fc0


	//   ....[13]....
        /*00b4*/ 	.word	0x00003020


	//   ....[14]....
        /*00b8*/ 	.word	0x00003090


	//   ....[15]....
        /*00bc*/ 	.word	0x000030f0


	//   ....[16]....
        /*00c0*/ 	.word	0x00003160


	//   ....[17]....
        /*00c4*/ 	.word	0x000031c0


	//   ....[18]....
        /*00c8*/ 	.word	0x00003230


	//   ....[19]....
        /*00cc*/ 	.word	0x00003290


	//----- nvinfo : EIATTR_EXIT_INSTR_OFFSETS
	.align		4
.L_3511:
        /*00d0*/ 	.byte	0x04, 0x1c
        /*00d2*/ 	.short	(.L_3513 - .L_3512)


	//   ....[0]....
.L_3512:
        /*00d4*/ 	.word	0x00002e10


	//   ....[1]....
        /*00d8*/ 	.word	0x00002ea0


	//----- nvinfo : EIATTR_MAX_THREADS
	.align		4
.L_3513:
        /*00dc*/ 	.byte	0x04, 0x05
        /*00de*/ 	.short	(.L_3515 - .L_3514)
.L_3514:
        /*00e0*/ 	.word	0x00000100
        /*00e4*/ 	.word	0x00000001
        /*00e8*/ 	.word	0x00000001


	//----- nvinfo : EIATTR_CRS_STACK_SIZE
	.align		4
.L_3515:
        /*00ec*/ 	.byte	0x04, 0x1e
        /*00ee*/ 	.short	(.L_3517 - .L_3516)
.L_3516:
        /*00f0*/ 	.word	0x00000000


	//----- nvinfo : EIATTR_CBANK_PARAM_SIZE
	.align		4
.L_3517:
        /*00f4*/ 	.byte	0x03, 0x19
        /*00f6*/ 	.short	0x0128


	//----- nvinfo : EIATTR_PARAM_CBANK
	.align		4
        /*00f8*/ 	.byte	0x04, 0x0a
        /*00fa*/ 	.short	(.L_3519 - .L_3518)
	.align		4
.L_3518:
        /*00fc*/ 	.word	index@(.nv.constant0._ZN10layer_norm13ln_bwd_kernelINS_13Kernel_traitsI6__halfS2_fS2_fjLj6144ELj1ELj1ELj8ELj16ENS_18Kernel_traits_baseILj6144ES2_S2_fS2_fjLj256EEEEELb1ELb0ELb0ELb0EEEvNS_9BwdParamsE)
        /*0100*/ 	.short	0x0210
        /*0102*/ 	.short	0x0128


	//----- nvinfo : EIATTR_SW_WAR
	.align		4
.L_3519:
        /*0104*/ 	.byte	0x04, 0x36
        /*0106*/ 	.short	(.L_3521 - .L_3520)
.L_3520:
        /*0108*/ 	.word	0x00000008
.L_3521:


//--------------------- .nv.info._ZN10layer_norm13ln_bwd_kernelINS_13Kernel_traitsI6__halfS2_fS2_fjLj6144ELj1ELj1ELj8ELj16ENS_18Kernel_traits_baseILj6144ES2_S2_fS2_fjLj256EEEEELb1ELb0ELb0ELb1EEEvNS_9BwdParamsE --------------------------
	.section	.nv.info._ZN10layer_norm13ln_bwd_kernelINS_13Kernel_traitsI6__halfS2_fS2_fjLj6144ELj1ELj1ELj8ELj16ENS_18Kernel_traits_baseILj6144ES2_S2_fS2_fjLj256EEEEELb1ELb0ELb0ELb1EEEvNS_9BwdParamsE,"",@"SHT_CUDA_INFO"
	.sectionflags	@""
	.align	4


	//----- nvinfo : EIATTR_CUDA_API_VERSION
	.align		4
        /*0000*/ 	.byte	0x04, 0x37
        /*0002*/ 	.short	(.L_3523 - .L_3522)
.L_3522:
        /*0004*/ 	.word	0x00000082


	//----- nvinfo : EIATTR_KPARAM_INFO
	.align		4
.L_3523:
        /*0008*/ 	.byte	0x04, 0x17
        /*000a*/ 	.short	(.L_3525 - .L_3524)
.L_3524:
        /*000c*/ 	.word	0x00000000
        /*0010*/ 	.short	0x0000
        /*0012*/ 	.short	0x0000
        /*0014*/ 	.byte	0x00, 0xf0, 0xa1, 0x04


	//----- nvinfo : EIATTR_SPARSE_MMA_MASK
	.align		4
.L_3525:
        /*0018*/ 	.byte	0x03, 0x50
        /*001a*/ 	.short	0x0000


	//----- nvinfo : EIATTR_MAXREG_COUNT
	.align		4
        /*001c*/ 	.byte	0x03, 0x1b
        /*001e*/ 	.short	0x00ff


	//----- nvinfo : EIATTR_NUM_BARRIERS
	.align		4
        /*0020*/ 	.byte	0x02, 0x4c
        /*0022*/ 	.byte	0x01
	.zero		1


	//----- nvinfo : EIATTR_MERCURY_ISA_VERSION
	.align		4
        /*0024*/ 	.byte	0x03, 0x5f
        /*0026*/ 	.short	0x0101


	//----- nvinfo : EIATTR_COOP_GROUP_MASK_REGIDS
	.align		4
        /*0028*/ 	.byte	0x04, 0x29
        /*002a*/ 	.short	(.L_3527 - .L_3526)


	//   ....[0]....
.L_3526:
        /*002c*/ 	.word	0xffffffff


	//   ....[1]....
        /*0030*/ 	.word	0xffffffff


	//   ....[2]....
        /*0034*/ 	.word	0xffffffff


	//   ....[3]....
        /*0038*/ 	.word	0xffffffff


	//   ....[4]....
        /*003c*/ 	.word	0xffffffff


	//   ....[5]....
        /*0040*/ 	.word	0xffffffff


	//   ....[6]....
        /*0044*/ 	.word	0xffffffff


	//   ....[7]....
        /*0048*/ 	.word	0xffffffff


	//   ....[8]....
        /*004c*/ 	.word	0xffffffff


	//   ....[9]....
        /*0050*/ 	.word	0xffffffff


	//   ....[10]....
        /*0054*/ 	.word	0x0500002c


	//   ....[11]....
        /*0058*/ 	.word	0x0500002c


	//   ....[12]....
        /*005c*/ 	.word	0x0500002c


	//   ....[13]....
        /*0060*/ 	.word	0x0500002c


	//   ....[14]....
        /*0064*/ 	.word	0x0500002c


	//   ....[15]....
        /*0068*/ 	.word	0x0500002c


	//   ....[16]....
        /*006c*/ 	.word	0x0500002c


	//   ....[17]....
        /*0070*/ 	.word	0x0500002c


	//   ....[18]....
        /*0074*/ 	.word	0x0500002c


	//   ....[19]....
        /*0078*/ 	.word	0x0500002c


	//----- nvinfo : EIATTR_COOP_GROUP_INSTR_OFFSETS
	.align		4
.L_3527:
        /*007c*/ 	.byte	0x04, 0x28
        /*007e*/ 	.short	(.L_3529 - .L_3528)


	//   ....[0]....
.L_3528:
        /*0080*/ 	.word	0x00001630


	//   ....[1]....
        /*0084*/ 	.word	0x00001640


	//   ....[2]....
        /*0088*/ 	.word	0x00001670


	//   ....[3]....
        /*008c*/ 	.word	0x00001680


	//   ....[4]....
        /*0090*/ 	.word	0x000016b0


	//   ....[5]....
        /*0094*/ 	.word	0x000016c0


	//   ....[6]....
        /*0098*/ 	.word	0x000016f0


	//   ....[7]....
        /*009c*/ 	.word	0x00001700


	//   ....[8]....
        /*00a0*/ 	.word	0x00001730


	//   ....[9]....
        /*00a4*/ 	.word	0x00001740


	//   ....[10]....
        /*00a8*/ 	.word	0x00002f20


	//   ....[11]....
        /*00ac*/ 	.word	0x00002f70


	//   ....[12]....
        /*00b0*/ 	.word	0x00002fe0


	//   ....[13]....
        /*00b4*/ 	.word	0x00003040


	//   ....[14]....
        /*00b8*/ 	.word	0x000030b0


	//   ....[15]....
        /*00bc*/ 	.word	0x00003110


	//   ....[16]....
        /*00c0*/ 	.word	0x00003180


	//   ....[17]....
        /*00c4*/ 	.word	0x000031e0


	//   ....[18]....
        /*00c8*/ 	.word	0x00003250


	//   ....[19]....
        /*00cc*/ 	.word	0x000032b0


	//----- nvinfo : EIATTR_EXIT_INSTR_OFFSETS
	.align		4
.L_3529:
        /*00d0*/ 	.byte	0x04, 0x1c
        /*00d2*/ 	.short	(.L_3531 - .L_3530)


	//   ....[0]....
.L_3530:
        /*00d4*/ 	.word	0x00002ec0


	//----- nvinfo : EIATTR_MAX_THREADS
	.align		4
.L_3531:
        /*00d8*/ 	.byte	0x04, 0x05
        /*00da*/ 	.short	(.L_3533 - .L_3532)
.L_3532:
        /*00dc*/ 	.word	0x00000100
        /*00e0*/ 	.word	0x00000001
        /*00e4*/ 	.word	0x00000001


	//----- nvinfo : EIATTR_CRS_STACK_SIZE
	.align		4
.L_3533:
        /*00e8*/ 	.byte	0x04, 0x1e
        /*00ea*/ 	.short	(.L_3535 - .L_3534)
.L_3534:
        /*00ec*/ 	.word	0x00000000


	//----- nvinfo : EIATTR_CBANK_PARAM_SIZE
	.align		4
.L_3535:
        /*00f0*/ 	.byte	0x03, 0x19
        /*00f2*/ 	.short	0x0128


	//----- nvinfo : EIATTR_PARAM_CBANK
	.align		4
        /*00f4*/ 	.byte	0x04, 0x0a
        /*00f6*/ 	.short	(.L_3537 - .L_3536)
	.align		4
.L_3536:
        /*00f8*/ 	.word	index@(.nv.constant0._ZN10layer_norm13ln_bwd_kernelINS_13Kernel_traitsI6__halfS2_fS2_fjLj6144ELj1ELj1ELj8ELj16ENS_18Kernel_traits_baseILj6144ES2_S2_fS2_fjLj256EEEEELb1ELb0ELb0ELb1EEEvNS_9BwdParamsE)
        /*00fc*/ 	.short	0x0210
        /*00fe*/ 	.short	0x0128


	//----- nvinfo : EIATTR_SW_WAR
	.align		4
.L_3537:
        /*0100*/ 	.byte	0x04, 0x36
        /*0102*/ 	.short	(.L_3539 - .L_3538)
.L_3538:
        /*0104*/ 	.word	0x00000008
.L_3539:


//--------------------- .nv.info._ZN10layer_norm22ln_bwd_finalize_kernelINS_22Kernel_traits_finalizeILj6144E6__halfS2_fS2_fjLb0ELj1024ELj4ENS_18Kernel_traits_baseILj6144ES2_S2_fS2_fjLj1024EEEEELb0ELb0EEEvNS_9BwdParamsE --------------------------
	.section	.nv.info._ZN10layer_norm22ln_bwd_finalize_kernelINS_22Kernel_traits_finalizeILj6144E6__halfS2_fS2_fjLb0ELj1024ELj4ENS_18Kernel_traits_baseILj6144ES2_S2_fS2_fjLj1024EEEEELb0ELb0EEEvNS_9BwdParamsE,"",@"SHT_CUDA_INFO"
	.sectionflags	@""
	.align	4


	//----- nvinfo : EIATTR_CUDA_API_VERSION
	.align		4
        /*0000*/ 	.byte	0x04, 0x37
        /*0002*/ 	.short	(.L_3541 - .L_3540)
.L_3540:
        /*0004*/ 	.word	0x00000082


	//----- nvinfo : EIATTR_KPARAM_INFO
	.align		4
.L_3541:
        /*0008*/ 	.byte	0x04, 0x17
        /*000a*/ 	.short	(.L_3543 - .L_3542)
.L_3542:
        /*000c*/ 	.word	0x00000000
        /*0010*/ 	.short	0x0000
        /*0012*/ 	.short	0x0000
        /*0014*/ 	.byte	0x00, 0xf0, 0xa1, 0x04


	//----- nvinfo : EIATTR_SPARSE_MMA_MASK
	.align		4
.L_3543:
        /*0018*/ 	.byte	0x03, 0x50
        /*001a*/ 	.short	0x0000


	//----- nvinfo : EIATTR_MAXREG_COUNT
	.align		4
        /*001c*/ 	.byte	0x03, 0x1b
        /*001e*/ 	.short	0x0040


	//----- nvinfo : EIATTR_NUM_BARRIERS
	.align		4
        /*0020*/ 	.byte	0x02, 0x4c
        /*0022*/ 	.byte	0x01
	.zero		1


	//----- nvinfo : EIATTR_MERCURY_ISA_VERSION
	.align		4
        /*0024*/ 	.byte	0x03, 0x5f
        /*0026*/ 	.short	0x0101


	//----- nvinfo : EIATTR_COOP_GROUP_MASK_REGIDS
	.align		4
        /*0028*/ 	.byte	0x04, 0x29
        /*002a*/ 	.short	(.L_3545 - .L_3544)


	//   ....[0]....
.L_3544:
        /*002c*/ 	.word	0xffffffff


	//   ....[1]....
        /*0030*/ 	.word	0xffffffff


	//   ....[2]....
        /*0034*/ 	.word	0xffffffff


	//   ....[3]....
        /*0038*/ 	.word	0xffffffff


	//   ....[4]....
        /*003c*/ 	.word	0xffffffff


	//   ....[5]....
        /*0040*/ 	.word	0xffffffff


	//   ....[6]....
        /*0044*/ 	.word	0xffffffff


	//   ....[7]....
        /*0048*/ 	.word	0xffffffff


	//   ....[8]....
        /*004c*/ 	.word	0xffffffff


	//   ....[9]....
        /*0050*/ 	.word	0xffffffff


	//   ....[10]....
        /*0054*/ 	.word	0x05000013


	//   ....[11]....
        /*0058*/ 	.word	0x05000013


	//   ....[12]....
        /*005c*/ 	.word	0x05000013


	//   ....[13]....
        /*0060*/ 	.word	0x05000013


	//   ....[14]....
        /*0064*/ 	.word	0x05000013


	//   ....[15]....
        /*0068*/ 	.word	0x05000013


	//   ....[16]....
        /*006c*/ 	.word	0x05000013


	//   ....[17]....
        /*0070*/ 	.word	0x05000013


	//   ....[18]....
        /*0074*/ 	.word	0x05000013


	//   ....[19]....
        /*0078*/ 	.word	0x05000013


	//----- nvinfo : EIATTR_COOP_GROUP_INSTR_OFFSETS
	.align		4
.L_3545:
        /*007c*/ 	.byte	0x04, 0x28
        /*007e*/ 	.short	(.L_3547 - .L_3546)


	//   ....[0]....
.L_3546:
        /*0080*/ 	.word	0x000008e0


	//   ....[1]....
        /*0084*/ 	.word	0x000008f0


	//   ....[2]....
        /*0088*/ 	.word	0x00000920


	//   ....[3]....
        /*008c*/ 	.word	0x00000930


	//   ....[4]....
        /*0090*/ 	.word	0x00000960


	//   ....[5]....
        /*0094*/ 	.word	0x00000970


	//   ....[6]....
        /*0098*/ 	.word	0x000009a0


	//   ....[7]....
        /*009c*/ 	.word	0x000009b0


	//   ....[8]....
        /*00a0*/ 	.word	0x000009e0


	//   ....[9]....
        /*00a4*/ 	.word	0x000009f0


	//   ....[10]....
        /*00a8*/ 	.word	0x00000c10


	//   ....[11]....
        /*00ac*/ 	.word	0x00000c80


	//   ....[12]....
        /*00b0*/ 	.word	0x00000cf0


	//   ....[13]....
        /*00b4*/ 	.word	0x00000d60


	//   ....[14]....
        /*00b8*/ 	.word	0x00000dd0


	//   ....[15]....
        /*00bc*/ 	.word	0x00000e30


	//   ....[16]....
        /*00c0*/ 	.word	0x00000ea0


	//   ....[17]....
        /*00c4*/ 	.word	0x00000f10


	//   ....[18]....
        /*00c8*/ 	.word	0x00000f80


	//   ....[19]....
        /*00cc*/ 	.word	0x00000ff0


	//----- nvinfo : EIATTR_EXIT_INSTR_OFFSETS
	.align		4
.L_3547:
        /*00d0*/ 	.byte	0x04, 0x1c
        /*00d2*/ 	.short	(.L_3549 - .L_3548)


	//   ....[0]....
.L_3548:
        /*00d4*/ 	.word	0x00000070


	//   ....[1]....
        /*00d8*/ 	.word	0x00000bb0


	//----- nvinfo : EIATTR_MAX_THREADS
	.align		4
.L_3549:
        /*00dc*/ 	.byte	0x04, 0x05
        /*00de*/ 	.short	(.L_3551 - .L_3550)
.L_3550:
        /*00e0*/ 	.word	0x00000400
        /*00e4*/ 	.word	0x00000001
        /*00e8*/ 	.word	0x00000001


	//----- nvinfo : EIATTR_CRS_STACK_SIZE
	.align		4
.L_3551:
        /*00ec*/ 	.byte	0x04, 0x1e
        /*00ee*/ 	.short	(.L_3553 - .L_3552)
.L_3552:
        /*00f0*/ 	.word	0x00000000


	//----- nvinfo : EIATTR_CBANK_PARAM_SIZE
	.align		4
.L_3553:
        /*00f4*/ 	.byte	0x03, 0x19
        /*00f6*/ 	.short	0x0128


	//----- nvinfo : EIATTR_PARAM_CBANK
	.align		4
        /*00f8*/ 	.byte	0x04, 0x0a
        /*00fa*/ 	.short	(.L_3555 - .L_3554)
	.align		4
.L_3554:
        /*00fc*/ 	.word	index@(.nv.constant0._ZN10layer_norm22ln_bwd_finalize_kernelINS_22Kernel_traits_finalizeILj6144E6__halfS2_fS2_fjLb0ELj1024ELj4ENS_18Kernel_traits_baseILj6144ES2_S2_fS2_fjLj1024EEEEELb0ELb0EEEvNS_9BwdParamsE)
        /*0100*/ 	.short	0x0210
        /*0102*/ 	.short	0x0128


	//----- nvinfo : EIATTR_SW_WAR
	.align		4
.L_3555:
        /*0104*/ 	.byte	0x04, 0x36
        /*0106*/ 	.short	(.L_3557 - .L_3556)
.L_3556:
        /*0108*/ 	.word	0x00000008
.L_3557:


//--------------------- .nv.info._ZN10layer_norm13ln_bwd_kernelINS_13Kernel_traitsI6__halfS2_fS2_fjLj6144ELj1ELj1ELj8ELj16ENS_18Kernel_traits_baseILj6144ES2_S2_fS2_fjLj256EEEEELb1ELb0ELb1ELb0EEEvNS_9BwdParamsE --------------------------
	.section	.nv.info._ZN10layer_norm13ln_bwd_kernelINS_13Kernel_traitsI6__halfS2_fS2_fjLj6144ELj1ELj1ELj8ELj16ENS_18Kernel_traits_baseILj6144ES2_S2_fS2_fjLj256EEEEELb1ELb0ELb1ELb0EEEvNS_9BwdParamsE,"",@"SHT_CUDA_INFO"
	.sectionflags	@""
	.align	4


	//----- nvinfo : EIATTR_CUDA_API_VERSION
	.align		4
        /*0000*/ 	.byte	0x04, 0x37
        /*0002*/ 	.short	(.L_3559 - .L_3558)
.L_3558:
        /*0004*/ 	.word	0x00000082


	//----- nvinfo : EIATTR_KPARAM_INFO
	.align		4
.L_3559:
        /*0008*/ 	.byte	0x04, 0x17
        /*000a*/ 	.short	(.L_3561 - .L_3560)
.L_3560:
        /*000c*/ 	.word	0x00000000
        /*0010*/ 	.short	0x0000
        /*0012*/ 	.short	0x0000
        /*0014*/ 	.byte	0x00, 0xf0, 0xa1, 0x04


	//----- nvinfo : EIATTR_SPARSE_MMA_MASK
	.align		4
.L_3561:
        /*0018*/ 	.byte	0x03, 0x50
        /*001a*/ 	.short	0x0000


	//----- nvinfo : EIATTR_MAXREG_COUNT
	.align		4
        /*001c*/ 	.byte	0x03, 0x1b
        /*001e*/ 	.short	0x00ff


	//----- nvinfo : EIATTR_NUM_BARRIERS
	.align		4
        /*0020*/ 	.byte	0x02, 0x4c
        /*0022*/ 	.byte	0x01
	.zero		1


	//----- nvinfo : EIATTR_MERCURY_ISA_VERSION
	.align		4
        /*0024*/ 	.byte	0x03, 0x5f
        /*0026*/ 	.short	0x0101


	//----- nvinfo : EIATTR_COOP_GROUP_MASK_REGIDS
	.align		4
        /*0028*/ 	.byte	0x04, 0x29
        /*002a*/ 	.short	(.L_3563 - .L_3562)


	//   ....[0]....
.L_3562:
        /*002c*/ 	.word	0xffffffff


	//   ....[1]....
        /*0030*/ 	.word	0xffffffff


	//   ....[2]....
        /*0034*/ 	.word	0xffffffff


	//   ....[3]....
        /*0038*/ 	.word	0xffffffff


	//   ....[4]....
        /*003c*/ 	.word	0xffffffff


	//   ....[5]....
        /*0040*/ 	.word	0xffffffff


	//   ....[6]....
        /*0044*/ 	.word	0xffffffff


	//   ....[7]....
        /*0048*/ 	.word	0xffffffff


	//   ....[8]....
        /*004c*/ 	.word	0xffffffff


	//   ....[9]....
        /*0050*/ 	.word	0xffffffff


	//   ....[10]....
        /*0054*/ 	.word	0x05000086


	//   ....[11]....
        /*0058*/ 	.word	0x05000086


	//   ....[12]....
        /*005c*/ 	.word	0x05000086


	//   ....[13]....
        /*0060*/ 	.word	0x05000086


	//   ....[14]....
        /*0064*/ 	.word	0x05000086


	//   ....[15]....
        /*0068*/ 	.word	0x05000086


	//   ....[16]....
        /*006c*/ 	.word	0x05000086


	//   ....[17]....
        /*0070*/ 	.word	0x05000086


	//   ....[18]....
        /*0074*/ 	.word	0x05000086


	//   ....[19]....
        /*0078*/ 	.word	0x05000086


	//----- nvinfo : EIATTR_COOP_GROUP_INSTR_OFFSETS
	.align		4
.L_3563:
        /*007c*/ 	.byte	0x04, 0x28
        /*007e*/ 	.short	(.L_3565 - .L_3564)


	//   ....[0]....
.L_3564:
        /*0080*/ 	.word	0x00001ad0


	//   ....[1]....
        /*0084*/ 	.word	0x00001ae0


	//   ....[2]....
        /*0088*/ 	.word	0x00001b10


	//   ....[3]....
        /*008c*/ 	.word	0x00001b20


	//   ....[4]....
        /*0090*/ 	.word	0x00001b50


	//   ....[5]....
        /*0094*/ 	.word	0x00001b60


	//   ....[6]....
        /*0098*/ 	.word	0x00001b90


	//   ....[7]....
        /*009c*/ 	.word	0x00001ba0


	//   ....[8]....
        /*00a0*/ 	.word	0x00001bd0


	//   ....[9]....
        /*00a4*/ 	.word	0x00001be0


	//   ....[10]....
        /*00a8*/ 	.word	0x00004380


	//   ....[11]....
        /*00ac*/ 	.word	0x000043d0


	//   ....[12]....
        /*00b0*/ 	.word	0x00004440


	//   ....[13]....
        /*00b4*/ 	.word	0x000044a0


	//   ....[14]....
        /*00b8*/ 	.word	0x00004510


	//   ....[15]....
        /*00bc*/ 	.word	0x00004570


	//   ....[16]....
        /*00c0*/ 	.word	0x000045e0


	//   ....[17]....
        /*00c4*/ 	.word	0x00004640


	//   ....[18]....
        /*00c8*/ 	.word	0x000046b0


	//   ....[19]....
        /*00cc*/ 	.word	0x00004710


	//----- nvinfo : EIATTR_EXIT_INSTR_OFFSETS
	.align		4
.L_3565:
        /*00d0*/ 	.byte	0x04, 0x1c
        /*00d2*/ 	.short	(.L_3567 - .L_3566)


	//   ....[0]....
.L_3566:
        /*00d4*/ 	.word	0x00004290


	//   ....[1]....
        /*00d8*/ 	.word	0x00004320


	//----- nvinfo : EIATTR_MAX_THREADS
	.align		4
.L_3567:
        /*00dc*/ 	.byte	0x04, 0x05
        /*00de*/ 	.short	(.L_3569 - .L_3568)
.L_3568:
        /*00e0*/ 	.word	0x00000100
        /*00e4*/ 	.word	0x00000001
        /*00e8*/ 	.word	0x00000001


	//----- nvinfo : EIATTR_CRS_STACK_SIZE
	.align		4
.L_3569:
        /*00ec*/ 	.byte	0x04, 0x1e
        /*00ee*/ 	.short	(.L_3571 - .L_3570)
.L_3570:
        /*00f0*/ 	.word	0x00000000


	//----- nvinfo : EIATTR_CBANK_PARAM_SIZE
	.align		4
.L_3571:
        /*00f4*/ 	.byte	0x03, 0x19
        /*00f6*/ 	.short	0x0128


	//----- nvinfo : EIATTR_PARAM_CBANK
	.align		4
        /*00f8*/ 	.byte	0x04, 0x0a
        /*00fa*/ 	.short	(.L_3573 - .L_3572)
	.align		4
.L_3572:
        /*00fc*/ 	.word	index@(.nv.constant0._ZN10layer_norm13ln_bwd_kernelINS_13Kernel_traitsI6__halfS2_fS2_fjLj6144ELj1ELj1ELj8ELj16ENS_18Kernel_traits_baseILj6144ES2_S2_fS2_fjLj256EEEEELb1ELb0ELb1ELb0EEEvNS_9BwdParamsE)
        /*0100*/ 	.short	0x0210
        /*0102*/ 	.short	0x0128


	//----- nvinfo : EIATTR_SW_WAR
	.align		4
.L_3573:
        /*0104*/ 	.byte	0x04, 0x36
        /*0106*/ 	.short	(.L_3575 - .L_3574)
.L_3574:
        /*0108*/ 	.word	0x00000008
.L_3575:


//--------------------- .nv.info._ZN10layer_norm22ln_bwd_finalize_kernelINS_22Kernel_traits_finalizeILj6144E6__halfS2_fS2_fjLb0ELj1024ELj4ENS_18Kernel_traits_baseILj6144ES2_S2_fS2_fjLj1024EEEEELb0ELb1EEEvNS_9BwdParamsE --------------------------
	.section	.nv.info._ZN10layer_norm22ln_bwd_finalize_kernelINS_22Kernel_traits_finalizeILj6144E6__halfS2_fS2_fjLb0ELj1024ELj4ENS_18Kernel_traits_baseILj6144ES2_S2_fS2_fjLj1024EEEEELb0ELb1EEEvNS_9BwdParamsE,"",@"SHT_CUDA_INFO"
	.sectionflags	@""
	.align	4


	//----- nvinfo : EIATTR_CUDA_API_VERSION
	.align		4
        /*0000*/ 	.byte	0x04, 0x37
        /*0002*/ 	.short	(.L_3577 - .L_3576)
.L_3576:
        /*0004*/ 	.word	0x00000082


	//----- nvinfo : EIATTR_KPARAM_INFO
	.align		4
.L_3577:
        /*0008*/ 	.byte	0x04, 0x17
        /*000a*/ 	.short	(.L_3579 - .L_3578)
.L_3578:
        /*000c*/ 	.word	0x00000000
        /*0010*/ 	.short	0x0000
        /*0012*/ 	.short	0x0000
        /*0014*/ 	.byte	0x00, 0xf0, 0xa1, 0x04


	//----- nvinfo : EIATTR_SPARSE_MMA_MASK
	.align		4
.L_3579:
        /*0018*/ 	.byte	0x03, 0x50
        /*001a*/ 	.short	0x0000


	//----- nvinfo : EIATTR_MAXREG_COUNT
	.align		4
        /*001c*/ 	.byte	0x03, 0x1b
        /*001e*/ 	.short	0x0040


	//----- nvinfo : EIATTR_NUM_BARRIERS
	.align		4
        /*0020*/ 	.byte	0x02, 0x4c
        /*0022*/ 	.byte	0x01
	.zero		1


	//----- nvinfo : EIATTR_MERCURY_ISA_VERSION
	.align		4
        /*0024*/ 	.byte	0x03, 0x5f
        /*0026*/ 	.short	0x0101


	//----- nvinfo : EIATTR_COOP_GROUP_MASK_REGIDS
	.align		4
        /*0028*/ 	.byte	0x04, 0x29
        /*002a*/ 	.short	(.L_3581 - .L_3580)


	//   ....[0]....
.L_3580:
        /*002c*/ 	.word	0xffffffff


	//   ....[1]....
        /*0030*/ 	.word	0xffffffff


	//   ....[2]....
        /*0034*/ 	.word	0xffffffff


	//   ....[3]....
        /*0038*/ 	.word	0xffffffff


	//   ....[4]....
        /*003c*/ 	.word	0xffffffff


	//   ....[5]....
        /*0040*/ 	.word	0xffffffff


	//   ....[6]....
        /*0044*/ 	.word	0xffffffff


	//   ....[7]....
        /*0048*/ 	.word	0xffffffff


	//   ....[8]....
        /*004c*/ 	.word	0xffffffff


	//   ....[9]....
        /*0050*/ 	.word	0xffffffff


	//   ....[10]....
        /*0054*/ 	.word	0x05000011


	//   ....[11]....
        /*0058*/ 	.word	0x05000011


	//   ....[12]....
        /*005c*/ 	.word	0x05000011


	//   ....[13]....
        /*0060*/ 	.word	0x05000011


	//   ....[14]....
        /*0064*/ 	.word	0x05000011


	//   ....[15]....
        /*0068*/ 	.word	0x05000011


	//   ....[16]....
        /*006c*/ 	.word	0x05000011


	//   ....[17]....
        /*0070*/ 	.word	0x05000011


	//   ....[18]....
        /*0074*/ 	.word	0x05000011


	//   ....[19]....
        /*0078*/ 	.word	0x05000011


	//----- nvinfo : EIATTR_COOP_GROUP_INSTR_OFFSETS
	.align		4
.L_3581:
        /*007c*/ 	.byte	0x04, 0x28
        /*007e*/ 	.short	(.L_3583 - .L_3582)


	//   ....[0]....
.L_3582:
        /*0080*/ 	.word	0x000008e0


	//   ....[1]....
        /*0084*/ 	.word	0x000008f0


	//   ....[2]....
        /*0088*/ 	.word	0x00000920


	//   ....[3]....
        /*008c*/ 	.word	0x00000930


	//   ....[4]....
        /*0090*/ 	.word	0x00000960


	//   ....[5]....
        /*0094*/ 	.word	0x00000970


	//   ....[6]....
        /*0098*/ 	.word	0x000009a0


	//   ....[7]....
        /*009c*/ 	.word	0x000009b0


	//   ....[8]....
        /*00a0*/ 	.word	0x000009e0


	//   ....[9]....
        /*00a4*/ 	.word	0x000009f0


	//   ....[10]....
        /*00a8*/ 	.word	0x00000bf0


	//   ....[11]....
        /*00ac*/ 	.word	0x00000c60


	//   ....[12]....
        /*00b0*/ 	.word	0x00000cd0


	//   ....[13]....
        /*00b4*/ 	.word	0x00000d40


	//   ....[14]....
        /*00b8*/ 	.word	0x00000db0


	//   ....[15]....
        /*00bc*/ 	.word	0x00000e10


	//   ....[16]....
        /*00c0*/ 	.word	0x00000e80


	//   ....[17]....
        /*00c4*/ 	.word	0x00000ef0


	//   ....[18]....
        /*00c8*/ 	.word	0x00000f60


	//   ....[19]....
        /*00cc*/ 	.word	0x00000fd0


	//----- nvinfo : EIATTR_EXIT_INSTR_OFFSETS
	.align		4
.L_3583:
        /*00d0*/ 	.byte	0x04, 0x1c
        /*00d2*/ 	.short	(.L_3585 - .L_3584)


	//   ....[0]....
.L_3584:
        /*00d4*/ 	.word	0x00000070


	//   ....[1]....
        /*00d8*/ 	.word	0x00000b90


	//----- nvinfo : EIATTR_MAX_THREADS
	.align		4
.L_3585:
        /*00dc*/ 	.byte	0x04, 0x05
        /*00de*/ 	.short	(.L_3587 - .L_3586)
.L_3586:
        /*00e0*/ 	.word	0x00000400
        /*00e4*/ 	.word	0x00000001
        /*00e8*/ 	.word	0x00000001


	//----- nvinfo : EIATTR_CRS_STACK_SIZE
	.align		4
.L_3587:
        /*00ec*/ 	.byte	0x04, 0x1e
        /*00ee*/ 	.short	(.L_3589 - .L_3588)
.L_3588:
        /*00f0*/ 	.word	0x00000000


	//----- nvinfo : EIATTR_CBANK_PARAM_SIZE
	.align		4
.L_3589:
        /*00f4*/ 	.byte	0x03, 0x19
        /*00f6*/ 	.short	0x0128


	//----- nvinfo : EIATTR_PARAM_CBANK
	.align		4
        /*00f8*/ 	.byte	0x04, 0x0a
        /*00fa*/ 	.short	(.L_3591 - .L_3590)
	.align		4
.L_3590:
        /*00fc*/ 	.word	index@(.nv.constant0._ZN10layer_norm22ln_bwd_finalize_kernelINS_22Kernel_traits_finalizeILj6144E6__halfS2_fS2_fjLb0ELj1024ELj4ENS_18Kernel_traits_baseILj6144ES2_S2_fS2_fjLj1024EEEEELb0ELb1EEEvNS_9BwdParamsE)
        /*0100*/ 	.short	0x0210
        /*0102*/ 	.short	0x0128


	//----- nvinfo : EIATTR_SW_WAR
	.align		4
.L_3591:
        /*0104*/ 	.byte	0x04, 0x36
        /*0106*/ 	.short	(.L_3593 - .L_3592)
.L_3592:
        /*0108*/ 	.word	0x00000008
.L_3593:


//--------------------- .nv.info._ZN10layer_norm13ln_bwd_kernelINS_13Kernel_traitsI6__halfS2_fS2_fjLj6144ELj1ELj1ELj8ELj16ENS_18Kernel_traits_baseILj6144ES2_S2_fS2_fjLj256EEEEELb1ELb0ELb1ELb1EEEvNS_9BwdParamsE --------------------------
	.section	.nv.info._ZN10layer_norm13ln_bwd_kernelINS_13Kernel_traitsI6__halfS2_fS2_fjLj6144ELj1ELj1ELj8ELj16ENS_18Kernel_traits_baseILj6144ES2_S2_fS2_fjLj256EEEEELb1ELb0ELb1ELb1EEEvNS_9BwdParamsE,"",@"SHT_CUDA_INFO"
	.sectionflags	@""
	.align	4


	//----- nvinfo : EIATTR_CUDA_API_VERSION
	.align		4
        /*0000*/ 	.byte	0x04, 0x37
        /*0002*/ 	.short	(.L_3595 - .L_3594)
.L_3594:
        /*0004*/ 	.word	0x00000082


	//----- nvinfo : EIATTR_KPARAM_INFO
	.align		4
.L_3595:
        /*0008*/ 	.byte	0x04, 0x17
        /*000a*/ 	.short	(.L_3597 - .L_3596)
.L_3596:
        /*000c*/ 	.word	0x00000000
        /*0010*/ 	.short	0x0000
        /*0012*/ 	.short	0x0000
        /*0014*/ 	.byte	0x00, 0xf0, 0xa1, 0x04


	//----- nvinfo : EIATTR_SPARSE_MMA_MASK
	.align		4
.L_3597:
        /*0018*/ 	.byte	0x03, 0x50
        /*001a*/ 	.short	0x0000


	//----- nvinfo : EIATTR_MAXREG_COUNT
	.align		4
        /*001c*/ 	.byte	0x03, 0x1b
        /*001e*/ 	.short	0x00ff


	//----- nvinfo : EIATTR_NUM_BARRIERS
	.align		4
        /*0020*/ 	.byte	0x02, 0x4c
        /*0022*/ 	.byte	0x01
	.zero		1


	//----- nvinfo : EIATTR_MERCURY_ISA_VERSION
	.align		4
        /*0024*/ 	.byte	0x03, 0x5f
        /*0026*/ 	.short	0x0101


	//----- nvinfo : EIATTR_COOP_GROUP_MASK_REGIDS
	.align		4
        /*0028*/ 	.byte	0x04, 0x29
        /*002a*/ 	.short	(.L_3599 - .L_3598)


	//   ....[0]....
.L_3598:
        /*002c*/ 	.word	0xffffffff


	//   ....[1]....
        /*0030*/ 	.word	0xffffffff


	//   ....[2]....
        /*0034*/ 	.word	0xffffffff


	//   ....[3]....
        /*0038*/ 	.word	0xffffffff


	//   ....[4]....
        /*003c*/ 	.word	0xffffffff


	//   ....[5]....
        /*0040*/ 	.word	0xffffffff


	//   ....[6]....
        /*0044*/ 	.word	0xffffffff


	//   ....[7]....
        /*0048*/ 	.word	0xffffffff


	//   ....[8]....
        /*004c*/ 	.word	0xffffffff


	//   ....[9]....
        /*0050*/ 	.word	0xffffffff


	//   ....[10]....
        /*0054*/ 	.word	0x05000086


	//   ....[11]....
        /*0058*/ 	.word	0x05000086


	//   ....[12]....
        /*005c*/ 	.word	0x05000086


	//   ....[13]....
        /*0060*/ 	.word	0x05000086


	//   ....[14]....
        /*0064*/ 	.word	0x05000086


	//   ....[15]....
        /*0068*/ 	.word	0x05000086


	//   ....[16]....
        /*006c*/ 	.word	0x05000086


	//   ....[17]....
        /*0070*/ 	.word	0x05000086


	//   ....[18]....
        /*0074*/ 	.word	0x05000086


	//   ....[19]....
        /*0078*/ 	.word	0x05000086


	//----- nvinfo : EIATTR_COOP_GROUP_INSTR_OFFSETS
	.align		4
.L_3599:
        /*007c*/ 	.byte	0x04, 0x28
        /*007e*/ 	.short	(.L_3601 - .L_3600)


	//   ....[0]....
.L_3600:
        /*0080*/ 	.word	0x000019b0


	//   ....[1]....
        /*0084*/ 	.word	0x000019c0


	//   ....[2]....
        /*0088*/ 	.word	0x000019f0


	//   ....[3]....
        /*008c*/ 	.word	0x00001a00


	//   ....[4]....
        /*0090*/ 	.word	0x00001a30


	//   ....[5]....
        /*0094*/ 	.word	0x00001a40


	//   ....[6]....
        /*0098*/ 	.word	0x00001a70


	//   ....[7]....
        /*009c*/ 	.word	0x00001a80


	//   ....[8]....
        /*00a0*/ 	.word	0x00001ab0


	//   ....[9]....
        /*00a4*/ 	.word	0x00001ac0


	//   ....[10]....
        /*00a8*/ 	.word	0x00003f00


	//   ....[11]....
        /*00ac*/ 	.word	0x00003f50


	//   ....[12]....
        /*00b0*/ 	.word	0x00003fc0


	//   ....[13]....
        /*00b4*/ 	.word	0x00004020


	//   ....[14]....
        /*00b8*/ 	.word	0x00004090


	//   ....[15]....
        /*00bc*/ 	.word	0x000040f0


	//   ....[16]....
        /*00c0*/ 	.word	0x00004160


	//   ....[17]....
        /*00c4*/ 	.word	0x000041c0


	//   ....[18]....
        /*00c8*/ 	.word	0x00004230


	//   ....[19]....
        /*00cc*/ 	.word	0x00004290


	//----- nvinfo : EIATTR_EXIT_INSTR_OFFSETS
	.align		4
.L_3601:
        /*00d0*/ 	.byte	0x04, 0x1c
        /*00d2*/ 	.short	(.L_3603 - .L_3602)


	//   ....[0]....
.L_3602:
        /*00d4*/ 	.word	0x00003ea0


	//----- nvinfo : EIATTR_MAX_THREADS
	.align		4
.L_3603:
        /*00d8*/ 	.byte	0x04, 0x05
        /*00da*/ 	.short	(.L_3605 - .L_3604)
.L_3604:
        /*00dc*/ 	.word	0x00000100
        /*00e0*/ 	.word	0x00000001
        /*00e4*/ 	.word	0x00000001


	//----- nvinfo : EIATTR_CRS_STACK_SIZE
	.align		4
.L_3605:
        /*00e8*/ 	.byte	0x04, 0x1e
        /*00ea*/ 	.short	(.L_3607 - .L_3606)
.L_3606:
        /*00ec*/ 	.word	0x00000000


	//----- nvinfo : EIATTR_CBANK_PARAM_SIZE
	.align		4
.L_3607:
        /*00f0*/ 	.byte	0x03, 0x19
        /*00f2*/ 	.short	0x0128


	//----- nvinfo : EIATTR_PARAM_CBANK
	.align		4
        /*00f4*/ 	.byte	0x04, 0x0a
        /*00f6*/ 	.short	(.L_3609 - .L_3608)
	.align		4
.L_3608:
        /*00f8*/ 	.word	index@(.nv.constant0._ZN10layer_norm13ln_bwd_kernelINS_13Kernel_traitsI6__halfS2_fS2_fjLj6144ELj1ELj1ELj8ELj16ENS_18Kernel_traits_baseILj6144ES2_S2_fS2_fjLj256EEEEELb1ELb0ELb1ELb1EEEvNS_9BwdParamsE)
        /*00fc*/ 	.short	0x0210
        /*00fe*/ 	.short	0x0128


	//----- nvinfo : EIATTR_SW_WAR
	.align		4
.L_3609:
        /*0100*/ 	.byte	0x04, 0x36
        /*0102*/ 	.short	(.L_3611 - .L_3610)
.L_3610:
        /*0104*/ 	.word	0x00000008
.L_3611:


//--------------------- .nv.info._ZN10layer_norm13ln_bwd_kernelINS_13Kernel_traitsI6__halfS2_fS2_fjLj6144ELj1ELj1ELj8ELj16ENS_18Kernel_traits_baseILj6144ES2_S2_fS2_fjLj256EEEEELb1ELb1ELb0ELb0EEEvNS_9BwdParamsE --------------------------
	.section	.nv.info._ZN10layer_norm13ln_bwd_kernelINS_13Kernel_traitsI6__halfS2_fS2_fjLj6144ELj1ELj1ELj8ELj16ENS_18Kernel_traits_baseILj6144ES2_S2_fS2_fjLj256EEEEELb1ELb1ELb0ELb0EEEvNS_9BwdParamsE,"",@"SHT_CUDA_INFO"
	.sectionflags	@""
	.align	4


	//----- nvinfo : EIATTR_CUDA_API_VERSION
	.align		4
        /*0000*/ 	.byte	0x04, 0x37
        /*0002*/ 	.short	(.L_3613 - .L_3612)
.L_3612:
        /*0004*/ 	.word	0x00000082


	//----- nvinfo : EIATTR_KPARAM_INFO
	.align		4
.L_3613:
        /*0008*/ 	.byte	0x04, 0x17
        /*000a*/ 	.short	(.L_3615 - .L_3614)
.L_3614:
        /*000c*/ 	.word	0x00000000
        /*0010*/ 	.short	0x0000
        /*0012*/ 	.short	0x0000
        /*0014*/ 	.byte	0x00, 0xf0, 0xa1, 0x04


	//----- nvinfo : EIATTR_SPARSE_MMA_MASK
	.align		4
.L_3615:
        /*0018*/ 	.byte	0x03, 0x50
        /*001a*/ 	.short	0x0000


	//----- nvinfo : EIATTR_MAXREG_COUNT
	.align		4
        /*001c*/ 	.byte	0x03, 0x1b
        /*001e*/ 	.short	0x00ff


	//----- nvinfo : EIATTR_NUM_BARRIERS
	.align		4
        /*0020*/ 	.byte	0x02, 0x4c
        /*0022*/ 	.byte	0x01
	.zero		1


	//----- nvinfo : EIATTR_MERCURY_ISA_VERSION
	.align		4
        /*0024*/ 	.byte	0x03, 0x5f
        /*0026*/ 	.short	0x0101


	//----- nvinfo : EIATTR_COOP_GROUP_MASK_REGIDS
	.align		4
        /*0028*/ 	.byte	0x04, 0x29
        /*002a*/ 	.short	(.L_3617 - .L_3616)


	//   ....[0]....
.L_3616:
        /*002c*/ 	.word	0xffffffff


	//   ....[1]....
        /*0030*/ 	.word	0xffffffff


	//   ....[2]....
        /*0034*/ 	.word	0xffffffff


	//   ....[3]....
        /*0038*/ 	.word	0xffffffff


	//   ....[4]....
        /*003c*/ 	.word	0xffffffff


	//   ....[5]....
        /*0040*/ 	.word	0xffffffff


	//   ....[6]....
        /*0044*/ 	.word	0xffffffff


	//   ....[7]....
        /*0048*/ 	.word	0xffffffff


	//   ....[8]....
        /*004c*/ 	.word	0xffffffff


	//   ....[9]....
        /*0050*/ 	.word	0xffffffff


	//   ....[10]....
        /*0054*/ 	.word	0x05000096


	//   ....[11]....
        /*0058*/ 	.word	0x05000096


	//   ....[12]....
        /*005c*/ 	.word	0x05000096


	//   ....[13]....
        /*0060*/ 	.word	0x05000096


	//   ....[14]....
        /*0064*/ 	.word	0x05000096


	//   ....[15]....
        /*0068*/ 	.word	0x05000096


	//   ....[16]....
        /*006c*/ 	.word	0x05000096


	//   ....[17]....
        /*0070*/ 	.word	0x05000096


	//   ....[18]....
        /*0074*/ 	.word	0x05000096


	//   ....[19]....
        /*0078*/ 	.word	0x05000096


	//----- nvinfo : EIATTR_COOP_GROUP_INSTR_OFFSETS
	.align		4
.L_3617:
        /*007c*/ 	.byte	0x04, 0x28
        /*007e*/ 	.short	(.L_3619 - .L_3618)


	//   ....[0]....
.L_3618:
        /*0080*/ 	.word	0x00001a60


	//   ....[1]....
        /*0084*/ 	.word	0x00001a70


	//   ....[2]....
        /*0088*/ 	.word	0x00001aa0


	//   ....[3]....
        /*008c*/ 	.word	0x00001ab0


	//   ....[4]....
        /*0090*/ 	.word	0x00001ae0


	//   ....[5]....
        /*0094*/ 	.word	0x00001af0


	//   ....[6]....
        /*0098*/ 	.word	0x00001b20


	//   ....[7]....
        /*009c*/ 	.word	0x00001b30


	//   ....[8]....
        /*00a0*/ 	.word	0x00001b60


	//   ....[9]....
        /*00a4*/ 	.word	0x00001b70


	//   ....[10]....
        /*00a8*/ 	.word	0x00003a60


	//   ....[11]....
        /*00ac*/ 	.word	0x00003ac0


	//   ....[12]....
        /*00b0*/ 	.word	0x00003b20


	//   ....[13]....
        /*00b4*/ 	.word	0x00003b80


	//   ....[14]....
        /*00b8*/ 	.word	0x00003bf0


	//   ....[15]....
        /*00bc*/ 	.word	0x00003c50


	//   ....[16]....
        /*00c0*/ 	.word	0x00003cc0


	//   ....[17]....
        /*00c4*/ 	.word	0x00003d20


	//   ....[18]....
        /*00c8*/ 	.word	0x00003d90


	//   ....[19]....
        /*00cc*/ 	.word	0x00003df0


	//----- nvinfo : EIATTR_EXIT_INSTR_OFFSETS
	.align		4
.L_3619:
        /*00d0*/ 	.byte	0x04, 0x1c
        /*00d2*/ 	.short	(.L_3621 - .L_3620)


	//   ....[0]....
.L_3620:
        /*00d4*/ 	.word	0x00003940


	//   ....[1]....
        /*00d8*/ 	.word	0x00003a10


	//----- nvinfo : EIATTR_MAX_THREADS
	.align		4
.L_3621:
        /*00dc*/ 	.byte	0x04, 0x05
        /*00de*/ 	.short	(.L_3623 - .L_3622)
.L_3622:
        /*00e0*/ 	.word	0x00000100
        /*00e4*/ 	.word	0x00000001
        /*00e8*/ 	.word	0x00000001


	//----- nvinfo : EIATTR_CRS_STACK_SIZE
	.align		4
.L_3623:
        /*00ec*/ 	.byte	0x04, 0x1e
        /*00ee*/ 	.short	(.L_3625 - .L_3624)
.L_3624:
        /*00f0*/ 	.word	0x00000000


	//----- nvinfo : EIATTR_CBANK_PARAM_SIZE
	.align		4
.L_3625:
        /*00f4*/ 	.byte	0x03, 0x19
        /*00f6*/ 	.short	0x0128


	//----- nvinfo : EIATTR_PARAM_CBANK
	.align		4
        /*00f8*/ 	.byte	0x04, 0x0a
        /*00fa*/ 	.short	(.L_3627 - .L_3626)
	.align		4
.L_3626:
        /*00fc*/ 	.word	index@(.nv.constant0._ZN10layer_norm13ln_bwd_kernelINS_13Kernel_traitsI6__halfS2_fS2_fjLj6144ELj1ELj1ELj8ELj16ENS_18Kernel_traits_baseILj6144ES2_S2_fS2_fjLj256EEEEELb1ELb1ELb0ELb0EEEvNS_9BwdParamsE)
        /*0100*/ 	.short	0x0210
        /*0102*/ 	.short	0x0128


	//----- nvinfo : EIATTR_SW_WAR
	.align		4
.L_3627:
        /*0104*/ 	.byte	0x04, 0x36
        /*0106*/ 	.short	(.L_3629 - .L_3628)
.L_3628:
        /*0108*/ 	.word	0x00000008
.L_3629:


//--------------------- .nv.info._ZN10layer_norm13ln_bwd_kernelINS_13Kernel_traitsI6__halfS2_fS2_fjLj6144ELj1ELj1ELj8ELj16ENS_18Kernel_traits_baseILj6144ES2_S2_fS2_fjLj256EEEEELb1ELb1ELb0ELb1EEEvNS_9BwdParamsE --------------------------
	.section	.nv.info._ZN10layer_norm13ln_bwd_kernelINS_13Kernel_traitsI6__halfS2_fS2_fjLj6144ELj1ELj1ELj8ELj16ENS_18Kernel_traits_baseILj6144ES2_S2_fS2_fjLj256EEEEELb1ELb1ELb0ELb1EEEvNS_9BwdParamsE,"",@"SHT_CUDA_INFO"
	.sectionflags	@""
	.align	4


	//----- nvinfo : EIATTR_CUDA_API_VERSION
	.align		4
        /*0000*/ 	.byte	0x04, 0x37
        /*0002*/ 	.short	(.L_3631 - .L_3630)
.L_3630:
        /*0004*/ 	.word	0x00000082


	//----- nvinfo : EIATTR_KPARAM_INFO
	.align		4
.L_3631:
        /*0008*/ 	.byte	0x04, 0x17
        /*000a*/ 	.short	(.L_3633 - .L_3632)
.L_3632:
        /*000c*/ 	.word	0x00000000
        /*0010*/ 	.short	0x0000
        /*0012*/ 	.short	0x0000
        /*0014*/ 	.byte	0x00, 0xf0, 0xa1, 0x04


	//----- nvinfo : EIATTR_SPARSE_MMA_MASK
	.align		4
.L_3633:
        /*0018*/ 	.byte	0x03, 0x50
        /*001a*/ 	.short	0x0000


	//----- nvinfo : EIATTR_MAXREG_COUNT
	.align		4
        /*001c*/ 	.byte	0x03, 0x1b
        /*001e*/ 	.short	0x00ff


	//----- nvinfo : EIATTR_NUM_BARRIERS
	.align		4
        /*0020*/ 	.byte	0x02, 0x4c
        /*0022*/ 	.byte	0x01
	.zero		1


	//----- nvinfo : EIATTR_MERCURY_ISA_VERSION
	.align		4
        /*0024*/ 	.byte	0x03, 0x5f
        /*0026*/ 	.short	0x0101


	//----- nvinfo : EIATTR_COOP_GROUP_MASK_REGIDS
	.align		4
        /*0028*/ 	.byte	0x04, 0x29
        /*002a*/ 	.short	(.L_3635 - .L_3634)


	//   ....[0]....
.L_3634:
        /*002c*/ 	.word	0xffffffff


	//   ....[1]....
        /*0030*/ 	.word	0xffffffff


	//   ....[2]....
        /*0034*/ 	.word	0xffffffff


	//   ....[3]....
        /*0038*/ 	.word	0xffffffff


	//   ....[4]....
        /*003c*/ 	.word	0xffffffff


	//   ....[5]....
        /*0040*/ 	.word	0xffffffff


	//   ....[6]....
        /*0044*/ 	.word	0xffffffff


	//   ....[7]....
        /*0048*/ 	.word	0xffffffff


	//   ....[8]....
        /*004c*/ 	.word	0xffffffff


	//   ....[9]....
        /*0050*/ 	.word	0xffffffff


	//   ....[10]....
        /*0054*/ 	.word	0x05000061


	//   ....[11]....
        /*0058*/ 	.word	0x05000061


	//   ....[12]....
        /*005c*/ 	.word	0x05000061


	//   ....[13]....
        /*0060*/ 	.word	0x05000061


	//   ....[14]....
        /*0064*/ 	.word	0x05000061


	//   ....[15]....
        /*0068*/ 	.word	0x05000061


	//   ....[16]....
        /*006c*/ 	.word	0x05000061


	//   ....[17]....
        /*0070*/ 	.word	0x05000061


	//   ....[18]....
        /*0074*/ 	.word	0x05000061


	//   ....[19]....
        /*0078*/ 	.word	0x05000061


	//----- nvinfo : EIATTR_COOP_GROUP_INSTR_OFFSETS
	.align		4
.L_3635:
        /*007c*/ 	.byte	0x04, 0x28
        /*007e*/ 	.short	(.L_3637 - .L_3636)


	//   ....[0]....
.L_3636:
        /*0080*/ 	.word	0x00001880


	//   ....[1]....
        /*0084*/ 	.word	0x00001890


	//   ....[2]....
        /*0088*/ 	.word	0x000018c0


	//   ....[3]....
        /*008c*/ 	.word	0x000018d0


	//   ....[4]....
        /*0090*/ 	.word	0x00001900


	//   ....[5]....
        /*0094*/ 	.word	0x00001910


	//   ....[6]....
        /*0098*/ 	.word	0x00001940


	//   ....[7]....
        /*009c*/ 	.word	0x00001950


	//   ....[8]....
        /*00a0*/ 	.word	0x00001980


	//   ....[9]....
        /*00a4*/ 	.word	0x00001990


	//   ....[10]....
        /*00a8*/ 	.word	0x00003a90


	//   ....[11]....
        /*00ac*/ 	.word	0x00003ae0


	//   ....[12]....
        /*00b0*/ 	.word	0x00003b50


	//   ....[13]....
        /*00b4*/ 	.word	0x00003bb0


	//   ....[14]....
        /*00b8*/ 	.word	0x00003c20


	//   ....[15]....
        /*00bc*/ 	.word	0x00003c80


	//   ....[16]....
        /*00c0*/ 	.word	0x00003cf0


	//   ....[17]....
        /*00c4*/ 	.word	0x00003d50


	//   ....[18]....
        /*00c8*/ 	.word	0x00003dc0


	//   ....[19]....
        /*00cc*/ 	.word	0x00003e20


	//----- nvinfo : EIATTR_EXIT_INSTR_OFFSETS
	.align		4
.L_3637:
        /*00d0*/ 	.byte	0x04, 0x1c
        /*00d2*/ 	.short	(.L_3639 - .L_3638)


	//   ....[0]....
.L_3638:
        /*00d4*/ 	.word	0x00003a30


	//----- nvinfo : EIATTR_MAX_THREADS
	.align		4
.L_3639:
        /*00d8*/ 	.byte	0x04, 0x05
        /*00da*/ 	.short	(.L_3641 - .L_3640)
.L_3640:
        /*00dc*/ 	.word	0x00000100
        /*00e0*/ 	.word	0x00000001
        /*00e4*/ 	.word	0x00000001


	//----- nvinfo : EIATTR_CRS_STACK_SIZE
	.align		4
.L_3641:
        /*00e8*/ 	.byte	0x04, 0x1e
        /*00ea*/ 	.short	(.L_3643 - .L_3642)
.L_3642:
        /*00ec*/ 	.word	0x00000000


	//----- nvinfo : EIATTR_CBANK_PARAM_SIZE
	.align		4
.L_3643:
        /*00f0*/ 	.byte	0x03, 0x19
        /*00f2*/ 	.short	0x0128


	//----- nvinfo : EIATTR_PARAM_CBANK
	.align		4
        /*00f4*/ 	.byte	0x04, 0x0a
        /*00f6*/ 	.short	(.L_3645 - .L_3644)
	.align		4
.L_3644:
        /*00f8*/ 	.word	index@(.nv.constant0._ZN10layer_norm13ln_bwd_kernelINS_13Kernel_traitsI6__halfS2_fS2_fjLj6144ELj1ELj1ELj8ELj16ENS_18Kernel_traits_baseILj6144ES2_S2_fS2_fjLj256EEEEELb1ELb1ELb0ELb1EEEvNS_9BwdParamsE)
        /*00fc*/ 	.short	0x0210
        /*00fe*/ 	.short	0x0128


	//----- nvinfo : EIATTR_SW_WAR
	.align		4
.L_3645:
        /*0100*/ 	.byte	0x04, 0x36
        /*0102*/ 	.short	(.L_3647 - .L_3646)
.L_3646:
        /*0104*/ 	.word	0x00000008
.L_3647:


//--------------------- .nv.info._ZN10layer_norm22ln_bwd_finalize_kernelINS_22Kernel_traits_finalizeILj6144E6__halfS2_fS2_fjLb1ELj1024ELj4ENS_18Kernel_traits_baseILj6144ES2_S2_fS2_fjLj1024EEEEELb1ELb0EEEvNS_9BwdParamsE --------------------------
	.section	.nv.info._ZN10layer_norm22ln_bwd_finalize_kernelINS_22Kernel_traits_finalizeILj6144E6__halfS2_fS2_fjLb1ELj1024ELj4ENS_18Kernel_traits_baseILj6144ES2_S2_fS2_fjLj1024EEEEELb1ELb0EEEvNS_9BwdParamsE,"",@"SHT_CUDA_INFO"
	.sectionflags	@""
	.align	4


	//----- nvinfo : EIATTR_CUDA_API_VERSION
	.align		4
        /*0000*/ 	.byte	0x04, 0x37
        /*0002*/ 	.short	(.L_3649 - .L_3648)
.L_3648:
        /*0004*/ 	.word	0x00000082


	//----- nvinfo : EIATTR_KPARAM_INFO
	.align		4
.L_3649:
        /*0008*/ 	.byte	0x04, 0x17
        /*000a*/ 	.short	(.L_3651 - .L_3650)
.L_3650:
        /*000c*/ 	.word	0x00000000
        /*0010*/ 	.short	0x0000
        /*0012*/ 	.short	0x0000
        /*0014*/ 	.byte	0x00, 0xf0, 0xa1, 0x04


	//----- nvinfo : EIATTR_SPARSE_MMA_MASK
	.align		4
.L_3651:
        /*0018*/ 	.byte	0x03, 0x50
        /*001a*/ 	.short	0x0000


	//----- nvinfo : EIATTR_MAXREG_COUNT
	.align		4
        /*001c*/ 	.byte	0x03, 0x1b
        /*001e*/ 	.short	0x0040


	//----- nvinfo : EIATTR_NUM_BARRIERS
	.align		4
        /*0020*/ 	.byte	0x02, 0x4c
        /*0022*/ 	.byte	0x01
	.zero		1


	//----- nvinfo : EIATTR_MERCURY_ISA_VERSION
	.align		4
        /*0024*/ 	.byte	0x03, 0x5f
        /*0026*/ 	.short	0x0101


	//----- nvinfo : EIATTR_COOP_GROUP_MASK_REGIDS
	.align		4
        /*0028*/ 	.byte	0x04, 0x29
        /*002a*/ 	.short	(.L_3653 - .L_3652)


	//   ....[0]....
.L_3652:
        /*002c*/ 	.word	0xffffffff


	//   ....[1]....
        /*0030*/ 	.word	0xffffffff


	//   ....[2]....
        /*0034*/ 	.word	0xffffffff


	//   ....[3]....
        /*0038*/ 	.word	0xffffffff


	//   ....[4]....
        /*003c*/ 	.word	0xffffffff


	//   ....[5]....
        /*0040*/ 	.word	0xffffffff


	//   ....[6]....
        /*0044*/ 	.word	0xffffffff


	//   ....[7]....
        /*0048*/ 	.word	0xffffffff


	//   ....[8]....
        /*004c*/ 	.word	0xffffffff


	//   ....[9]....
        /*0050*/ 	.word	0xffffffff


	//   ....[10]....
        /*0054*/ 	.word	0xffffffff


	//   ....[11]....
        /*0058*/ 	.word	0xffffffff


	//   ....[12]....
        /*005c*/ 	.word	0xffffffff


	//   ....[13]....
        /*0060*/ 	.word	0xffffffff


	//   ....[14]....
        /*0064*/ 	.word	0xffffffff


	//   ....[15]....
        /*0068*/ 	.word	0x05000014


	//   ....[16]....
        /*006c*/ 	.word	0x05000014


	//   ....[17]....
        /*0070*/ 	.word	0x05000014


	//   ....[18]....
        /*0074*/ 	.word	0x05000014


	//   ....[19]....
        /*0078*/ 	.word	0x05000014


	//   ....[20]....
        /*007c*/ 	.word	0x05000014


	//   ....[21]....
        /*0080*/ 	.word	0x05000014


	//   ....[22]....
        /*0084*/ 	.word	0x05000014


	//   ....[23]....
        /*0088*/ 	.word	0x05000014


	//   ....[24]....
        /*008c*/ 	.word	0x05000014


	//   ....[25]....
        /*0090*/ 	.word	0x05000014


	//   ....[26]....
        /*0094*/ 	.word	0x05000014


	//   ....[27]....
        /*0098*/ 	.word	0x05000014


	//   ....[28]....
        /*009c*/ 	.word	0x05000014


	//   ....[29]....
        /*00a0*/ 	.word	0x05000014


	//----- nvinfo : EIATTR_COOP_GROUP_INSTR_OFFSETS
	.align		4
.L_3653:
        /*00a4*/ 	.byte	0x04, 0x28
        /*00a6*/ 	.short	(.L_3655 - .L_3654)


	//   ....[0]....
.L_3654:
        /*00a8*/ 	.word	0x00000ad0


	//   ....[1]....
        /*00ac*/ 	.word	0x00000ae0


	//   ....[2]....
        /*00b0*/ 	.word	0x00000af0


	//   ....[3]....
        /*00b4*/ 	.word	0x00000b20


	//   ....[4]....
        /*00b8*/ 	.word	0x00000b40


	//   ....[5]....
        /*00bc*/ 	.word	0x00000b50


	//   ....[6]....
        /*00c0*/ 	.word	0x00000b90


	//   ....[7]....
        /*00c4*/ 	.word	0x00000ba0


	//   ....[8]....
        /*00c8*/ 	.word	0x00000bb0


	//   ....[9]....
        /*00cc*/ 	.word	0x00000be0


	//   ....[10]....
        /*00d0*/ 	.word	0x00000c00


	//   ....[11]....
        /*00d4*/ 	.word	0x00000c10


	//   ....[12]....
        /*00d8*/ 	.word	0x00000c40


	//   ....[13]....
        /*00dc*/ 	.word	0x00000c60


	//   ....[14]....
        /*00e0*/ 	.word	0x00000c70


	//   ....[15]....
        /*00e4*/ 	.word	0x00000f20


	//   ....[16]....
        /*00e8*/ 	.word	0x00000f90


	//   ....[17]....
        /*00ec*/ 	.word	0x00001000


	//   ....[18]....
        /*00f0*/ 	.word	0x00001070


	//   ....[19]....
        /*00f4*/ 	.word	0x000010e0


	//   ....[20]....
        /*00f8*/ 	.word	0x00001140


	//   ....[21]....
        /*00fc*/ 	.word	0x000011b0


	//   ....[22]....
        /*0100*/ 	.word	0x00001220


	//   ....[23]....
        /*0104*/ 	.word	0x00001290


	//   ....[24]....
        /*0108*/ 	.word	0x00001300


	//   ....[25]....
        /*010c*/ 	.word	0x00001360


	//   ....[26]....
        /*0110*/ 	.word	0x000013d0


	//   ....[27]....
        /*0114*/ 	.word	0x00001440


	//   ....[28]....
        /*0118*/ 	.word	0x000014b0


	//   ....[29]....
        /*011c*/ 	.word	0x00001520


	//----- nvinfo : EIATTR_EXIT_INSTR_OFFSETS
	.align		4
.L_3655:
        /*0120*/ 	.byte	0x04, 0x1c
        /*0122*/ 	.short	(.L_3657 - .L_3656)


	//   ....[0]....
.L_3656:
        /*0124*/ 	.word	0x00000070


	//   ....[1]....
        /*0128*/ 	.word	0x00000ec0


	//----- nvinfo : EIATTR_MAX_THREADS
	.align		4
.L_3657:
        /*012c*/ 	.byte	0x04, 0x05
        /*012e*/ 	.short	(.L_3659 - .L_3658)
.L_3658:
        /*0130*/ 	.word	0x00000400
        /*0134*/ 	.word	0x00000001
        /*0138*/ 	.word	0x00000001


	//----- nvinfo : EIATTR_CRS_STACK_SIZE
	.align		4
.L_3659:
        /*013c*/ 	.byte	0x04, 0x1e
        /*013e*/ 	.short	(.L_3661 - .L_3660)
.L_3660:
        /*0140*/ 	.word	0x00000000


	//----- nvinfo : EIATTR_CBANK_PARAM_SIZE
	.align		4
.L_3661:
        /*0144*/ 	.byte	0x03, 0x19
        /*0146*/ 	.short	0x0128


	//----- nvinfo : EIATTR_PARAM_CBANK
	.align		4
        /*0148*/ 	.byte	0x04, 0x0a
        /*014a*/ 	.short	(.L_3663 - .L_3662)
	.align		4
.L_3662:
        /*014c*/ 	.word	index@(.nv.constant0._ZN10layer_norm22ln_bwd_finalize_kernelINS_22Kernel_traits_finalizeILj6144E6__halfS2_fS2_fjLb1ELj1024ELj4ENS_18Kernel_traits_baseILj6144ES2_S2_fS2_fjLj1024EEEEELb1ELb0EEEvNS_9BwdParamsE)
        /*0150*/ 	.short	0x0210
        /*0152*/ 	.short	0x0128


	//----- nvinfo : EIATTR_SW_WAR
	.align		4
.L_3663:
        /*0154*/ 	.byte	0x04, 0x36
        /*0156*/ 	.short	(.L_3665 - .L_3664)
.L_3664:
        /*0158*/ 	.word	0x00000008
.L_3665:


//--------------------- .nv.info._ZN10layer_norm13ln_bwd_kernelINS_13Kernel_traitsI6__halfS2_fS2_fjLj6144ELj1ELj1ELj8ELj16ENS_18Kernel_traits_baseILj6144ES2_S2_fS2_fjLj256EEEEELb1ELb1ELb1ELb0EEEvNS_9BwdParamsE --------------------------
	.section	.nv.info._ZN10layer_norm13ln_bwd_kernelINS_13Kernel_traitsI6__halfS2_fS2_fjLj6144ELj1ELj1ELj8ELj16ENS_18Kernel_traits_baseILj6144ES2_S2_fS2_fjLj256EEEEELb1ELb1ELb1ELb0EEEvNS_9BwdParamsE,"",@"SHT_CUDA_INFO"
	.sectionflags	@""
	.align	4


	//----- nvinfo : EIATTR_CUDA_API_VERSION
	.align		4
        /*0000*/ 	.byte	0x04, 0x37
        /*0002*/ 	.short	(.L_3667 - .L_3666)
.L_3666:
        /*0004*/ 	.word	0x00000082


	//----- nvinfo : EIATTR_KPARAM_INFO
	.align		4
.L_3667:
        /*0008*/ 	.byte	0x04, 0x17
        /*000a*/ 	.short	(.L_3669 - .L_3668)
.L_3668:
        /*000c*/ 	.word	0x00000000
        /*0010*/ 	.short	0x0000
        /*0012*/ 	.short	0x0000
        /*0014*/ 	.byte	0x00, 0xf0, 0xa1, 0x04


	//----- nvinfo : EIATTR_SPARSE_MMA_MASK
	.align		4
.L_3669:
        /*0018*/ 	.byte	0x03, 0x50
        /*001a*/ 	.short	0x0000


	//----- nvinfo : EIATTR_MAXREG_COUNT
	.align		4
        /*001c*/ 	.byte	0x03, 0x1b
        /*001e*/ 	.short	0x00ff


	//----- nvinfo : EIATTR_NUM_BARRIERS
	.align		4
        /*0020*/ 	.byte	0x02, 0x4c
        /*0022*/ 	.byte	0x01
	.zero		1


	//----- nvinfo : EIATTR_MERCURY_ISA_VERSION
	.align		4
        /*0024*/ 	.byte	0x03, 0x5f
        /*0026*/ 	.short	0x0101


	//----- nvinfo : EIATTR_COOP_GROUP_MASK_REGIDS
	.align		4
        /*0028*/ 	.byte	0x04, 0x29
        /*002a*/ 	.short	(.L_3671 - .L_3670)


	//   ....[0]....
.L_3670:
        /*002c*/ 	.word	0xffffffff


	//   ....[1]....
        /*0030*/ 	.word	0xffffffff


	//   ....[2]....
        /*0034*/ 	.word	0xffffffff


	//   ....[3]....
        /*0038*/ 	.word	0xffffffff


	//   ....[4]....
        /*003c*/ 	.word	0xffffffff


	//   ....[5]....
        /*0040*/ 	.word	0xffffffff


	//   ....[6]....
        /*0044*/ 	.word	0xffffffff


	//   ....[7]....
        /*0048*/ 	.word	0xffffffff


	//   ....[8]....
        /*004c*/ 	.word	0xffffffff


	//   ....[9]....
        /*0050*/ 	.word	0xffffffff


	//   ....[10]....
        /*0054*/ 	.word	0x0500009a


	//   ....[11]....
        /*0058*/ 	.word	0x0500009a


	//   ....[12]....
        /*005c*/ 	.word	0x0500009a


	//   ....[13]....
        /*0060*/ 	.word	0x0500009a


	//   ....[14]....
        /*0064*/ 	.word	0x0500009a


	//   ....[15]....
        /*0068*/ 	.word	0x0500009a


	//   ....[16]....
        /*006c*/ 	.word	0x0500009a


	//   ....[17]....
        /*0070*/ 	.word	0x0500009a


	//   ....[18]....
        /*0074*/ 	.word	0x0500009a


	//   ....[19]....
        /*0078*/ 	.word	0x0500009a


	//----- nvinfo : EIATTR_COOP_GROUP_INSTR_OFFSETS
	.align		4
.L_3671:
        /*007c*/ 	.byte	0x04, 0x28
        /*007e*/ 	.short	(.L_3673 - .L_3672)


	//   ....[0]....
.L_3672:
        /*0080*/ 	.word	0x00001da0


	//   ....[1]....
        /*0084*/ 	.word	0x00001db0


	//   ....[2]....
        /*0088*/ 	.word	0x00001de0


	//   ....[3]....
        /*008c*/ 	.word	0x00001df0


	//   ....[4]....
        /*0090*/ 	.word	0x00001e20


	//   ....[5]....
        /*0094*/ 	.word	0x00001e30


	//   ....[6]....
        /*0098*/ 	.word	0x00001e60


	//   ....[7]....
        /*009c*/ 	.word	0x00001e70


	//   ....[8]....
        /*00a0*/ 	.word	0x00001ea0


	//   ....[9]....
        /*00a4*/ 	.word	0x00001eb0


	//   ....[10]....
        /*00a8*/ 	.word	0x000054c0


	//   ....[11]....
        /*00ac*/ 	.word	0x00005510


	//   ....[12]....
        /*00b0*/ 	.word	0x00005580


	//   ....[13]....
        /*00b4*/ 	.word	0x000055e0


	//   ....[14]....
        /*00b8*/ 	.word	0x00005650


	//   ....[15]....
        /*00bc*/ 	.word	0x000056b0


	//   ....[16]....
        /*00c0*/ 	.word	0x00005720


	//   ....[17]....
        /*00c4*/ 	.word	0x00005780


	//   ....[18]....
        /*00c8*/ 	.word	0x000057f0


	//   ....[19]....
        /*00cc*/ 	.word	0x00005850


	//----- nvinfo : EIATTR_EXIT_INSTR_OFFSETS
	.align		4
.L_3673:
        /*00d0*/ 	.byte	0x04, 0x1c
        /*00d2*/ 	.short	(.L_3675 - .L_3674)


	//   ....[0]....
.L_3674:
        /*00d4*/ 	.word	0x00005390


	//   ....[1]....
        /*00d8*/ 	.word	0x00005460


	//----- nvinfo : EIATTR_MAX_THREADS
	.align		4
.L_3675:
        /*00dc*/ 	.byte	0x04, 0x05
        /*00de*/ 	.short	(.L_3677 - .L_3676)
.L_3676:
        /*00e0*/ 	.word	0x00000100
        /*00e4*/ 	.word	0x00000001
        /*00e8*/ 	.word	0x00000001


	//----- nvinfo : EIATTR_CRS_STACK_SIZE
	.align		4
.L_3677:
        /*00ec*/ 	.byte	0x04, 0x1e
        /*00ee*/ 	.short	(.L_3679 - .L_3678)
.L_3678:
        /*00f0*/ 	.word	0x00000000


	//----- nvinfo : EIATTR_CBANK_PARAM_SIZE
	.align		4
.L_3679:
        /*00f4*/ 	.byte	0x03, 0x19
        /*00f6*/ 	.short	0x0128


	//----- nvinfo : EIATTR_PARAM_CBANK
	.align		4
        /*00f8*/ 	.byte	0x04, 0x0a
        /*00fa*/ 	.short	(.L_3681 - .L_3680)
	.align		4
.L_3680:
        /*00fc*/ 	.word	index@(.nv.constant0._ZN10layer_norm13ln_bwd_kernelINS_13Kernel_traitsI6__halfS2_fS2_fjLj6144ELj1ELj1ELj8ELj16ENS_18Kernel_traits_baseILj6144ES2_S2_fS2_fjLj256EEEEELb1ELb1ELb1ELb0EEEvNS_9BwdParamsE)
        /*0100*/ 	.short	0x0210
        /*0102*/ 	.short	0x0128


	//----- nvinfo : EIATTR_SW_WAR
	.align		4
.L_3681:
        /*0104*/ 	.byte	0x04, 0x36
        /*0106*/ 	.short	(.L_3683 - .L_3682)
.L_3682:
        /*0108*/ 	.word	0x00000008
.L_3683:


//--------------------- .nv.info._ZN10layer_norm22ln_bwd_finalize_kernelINS_22Kernel_traits_finalizeILj6144E6__halfS2_fS2_fjLb1ELj1024ELj4ENS_18Kernel_traits_baseILj6144ES2_S2_fS2_fjLj1024EEEEELb1ELb1EEEvNS_9BwdParamsE --------------------------
	.section	.nv.info._ZN10layer_norm22ln_bwd_finalize_kernelINS_22Kernel_traits_finalizeILj6144E6__halfS2_fS2_fjLb1ELj1024ELj4ENS_18Kernel_traits_baseILj6144ES2_S2_fS2_fjLj1024EEEEELb1ELb1EEEvNS_9BwdParamsE,"",@"SHT_CUDA_INFO"
	.sectionflags	@""
	.align	4


	//----- nvinfo : EIATTR_CUDA_API_VERSION
	.align		4
        /*0000*/ 	.byte	0x04, 0x37
        /*0002*/ 	.short	(.L_3685 - .L_3684)
.L_3684:
        /*0004*/ 	.word	0x00000082


	//----- nvinfo : EIATTR_KPARAM_INFO
	.align		4
.L_3685:
        /*0008*/ 	.byte	0x04, 0x17
        /*000a*/ 	.short	(.L_3687 - .L_3686)
.L_3686:
        /*000c*/ 	.word	0x00000000
        /*0010*/ 	.short	0x0000
        /*0012*/ 	.short	0x0000
        /*0014*/ 	.byte	0x00, 0xf0, 0xa1, 0x04


	//----- nvinfo : EIATTR_SPARSE_MMA_MASK
	.align		4
.L_3687:
        /*0018*/ 	.byte	0x03, 0x50
        /*001a*/ 	.short	0x0000


	//----- nvinfo : EIATTR_MAXREG_COUNT
	.align		4
        /*001c*/ 	.byte	0x03, 0x1b
        /*001e*/ 	.short	0x0040


	//----- nvinfo : EIATTR_NUM_BARRIERS
	.align		4
        /*0020*/ 	.byte	0x02, 0x4c
        /*0022*/ 	.byte	0x01
	.zero		1


	//----- nvinfo : EIATTR_MERCURY_ISA_VERSION
	.align		4
        /*0024*/ 	.byte	0x03, 0x5f
        /*0026*/ 	.short	0x0101


	//----- nvinfo : EIATTR_COOP_GROUP_MASK_REGIDS
	.align		4
        /*0028*/ 	.byte	0x04, 0x29
        /*002a*/ 	.short	(.L_3689 - .L_3688)


	//   ....[0]....
.L_3688:
        /*002c*/ 	.word	0xffffffff


	//   ....[1]....
        /*0030*/ 	.word	0xffffffff


	//   ....[2]....
        /*0034*/ 	.word	0xffffffff


	//   ....[3]....
        /*0038*/ 	.word	0xffffffff


	//   ....[4]....
        /*003c*/ 	.word	0xffffffff


	//   ....[5]....
        /*0040*/ 	.word	0xffffffff


	//   ....[6]....
        /*0044*/ 	.word	0xffffffff


	//   ....[7]....
        /*0048*/ 	.word	0xffffffff


	//   ....[8]....
        /*004c*/ 	.word	0xffffffff


	//   ....[9]....
        /*0050*/ 	.word	0xffffffff


	//   ....[10]....
        /*0054*/ 	.word	0xffffffff


	//   ....[11]....
        /*0058*/ 	.word	0xffffffff


	//   ....[12]....
        /*005c*/ 	.word	0xffffffff


	//   ....[13]....
        /*0060*/ 	.word	0xffffffff


	//   ....[14]....
        /*0064*/ 	.word	0xffffffff


	//   ....[15]....
        /*0068*/ 	.word	0x05000014


	//   ....[16]....
        /*006c*/ 	.word	0x05000014


	//   ....[17]....
        /*0070*/ 	.word	0x05000014


	//   ....[18]....
        /*0074*/ 	.word	0x05000014


	//   ....[19]....
        /*0078*/ 	.word	0x05000014


	//   ....[20]....
        /*007c*/ 	.word	0x05000014


	//   ....[21]....
        /*0080*/ 	.word	0x05000014


	//   ....[22]....
        /*0084*/ 	.word	0x05000014


	//   ....[23]....
        /*0088*/ 	.word	0x05000014


	//   ....[24]....
        /*008c*/ 	.word	0x05000014


	//   ....[25]....
        /*0090*/ 	.word	0x05000014


	//   ....[26]....
        /*0094*/ 	.word	0x05000014


	//   ....[27]....
        /*0098*/ 	.word	0x05000014


	//   ....[28]....
        /*009c*/ 	.word	0x05000014


	//   ....[29]....
        /*00a0*/ 	.word	0x05000014


	//----- nvinfo : EIATTR_COOP_GROUP_INSTR_OFFSETS
	.align		4
.L_3689:
        /*00a4*/ 	.byte	0x04, 0x28
        /*00a6*/ 	.short	(.L_3691 - .L_3690)


	//   ....[0]....
.L_3690:
        /*00a8*/ 	.word	0x00000ab0


	//   ....[1]....
        /*00ac*/ 	.word	0x00000ac0


	//   ....[2]....
        /*00b0*/ 	.word	0x00000ad0


	//   ....[3]....
        /*00b4*/ 	.word	0x00000b00


	//   ....[4]....
        /*00b8*/ 	.word	0x00000b20


	//   ....[5]....
        /*00bc*/ 	.word	0x00000b30


	//   ....[6]....
        /*00c0*/ 	.word	0x00000b60


	//   ....[7]....
        /*00c4*/ 	.word	0x00000b80


	//   ....[8]....
        /*00c8*/ 	.word	0x00000b90


	//   ....[9]....
        /*00cc*/ 	.word	0x00000bc0


	//   ....[10]....
        /*00d0*/ 	.word	0x00000be0


	//   ....[11]....
        /*00d4*/ 	.word	0x00000bf0


	//   ....[12]....
        /*00d8*/ 	.word	0x00000c20


	//   ....[13]....
        /*00dc*/ 	.word	0x00000c40


	//   ....[14]....
        /*00e0*/ 	.word	0x00000c50


	//   ....[15]....
        /*00e4*/ 	.word	0x00000ee0


	//   ....[16]....
        /*00e8*/ 	.word	0x00000f50


	//   ....[17]....
        /*00ec*/ 	.word	0x00000fc0


	//   ....[18]....
        /*00f0*/ 	.word	0x00001030


	//   ....[19]....
        /*00f4*/ 	.word	0x000010a0


	//   ....[20]....
        /*00f8*/ 	.word	0x00001100


	//   ....[21]....
        /*00fc*/ 	.word	0x00001170


	//   ....[22]....
        /*0100*/ 	.word	0x000011e0


	//   ....[23]....
        /*0104*/ 	.word	0x00001250


	//   ....[24]....
        /*0108*/ 	.word	0x000012c0


	//   ....[25]....
        /*010c*/ 	.word	0x00001320


	//   ....[26]....
        /*0110*/ 	.word	0x00001390


	//   ....[27]....
        /*0114*/ 	.word	0x00001400


	//   ....[28]....
        /*0118*/ 	.word	0x00001470


	//   ....[29]....
        /*011c*/ 	.word	0x000014e0


	//----- nvinfo : EIATTR_EXIT_INSTR_OFFSETS
	.align		4
.L_3691:
        /*0120*/ 	.byte	0x04, 0x1c
        /*0122*/ 	.short	(.L_3693 - .L_3692)


	//   ....[0]....
.L_3692:
        /*0124*/ 	.word	0x00000070


	//   ....[1]....
        /*0128*/ 	.word	0x00000e80


	//----- nvinfo : EIATTR_MAX_THREADS
	.align		4
.L_3693:
        /*012c*/ 	.byte	0x04, 0x05
        /*012e*/ 	.short	(.L_3695 - .L_3694)
.L_3694:
        /*0130*/ 	.word	0x00000400
        /*0134*/ 	.word	0x00000001
        /*0138*/ 	.word	0x00000001


	//----- nvinfo : EIATTR_CRS_STACK_SIZE
	.align		4
.L_3695:
        /*013c*/ 	.byte	0x04, 0x1e
        /*013e*/ 	.short	(.L_3697 - .L_3696)
.L_3696:
        /*0140*/ 	.word	0x00000000


	//----- nvinfo : EIATTR_CBANK_PARAM_SIZE
	.align		4
.L_3697:
        /*0144*/ 	.byte	0x03, 0x19
        /*0146*/ 	.short	0x0128


	//----- nvinfo : EIATTR_PARAM_CBANK
	.align		4
        /*0148*/ 	.byte	0x04, 0x0a
        /*014a*/ 	.short	(.L_3699 - .L_3698)
	.align		4
.L_3698:
        /*014c*/ 	.word	index@(.nv.constant0._ZN10layer_norm22ln_bwd_finalize_kernelINS_22Kernel_traits_finalizeILj6144E6__halfS2_fS2_fjLb1ELj1024ELj4ENS_18Kernel_traits_baseILj6144ES2_S2_fS2_fjLj1024EEEEELb1ELb1EEEvNS_9BwdParamsE)
        /*0150*/ 	.short	0x0210
        /*0152*/ 	.short	0x0128


	//----- nvinfo : EIATTR_SW_WAR
	.align		4
.L_3699:
        /*0154*/ 	.byte	0x04, 0x36
        /*0156*/ 	.short	(.L_3701 - .L_3700)
.L_3700:
        /*0158*/ 	.word	0x00000008
.L_3701:


//--------------------- .nv.info._ZN10layer_norm13ln_bwd_kernelINS_13Kernel_traitsI6__halfS2_fS2_fjLj6144ELj1ELj1ELj8ELj16ENS_18Kernel_traits_baseILj6144ES2_S2_fS2_fjLj256EEEEELb1ELb1ELb1ELb1EEEvNS_9BwdParamsE --------------------------
	.section	.nv.info._ZN10layer_norm13ln_bwd_kernelINS_13Kernel_traitsI6__halfS2_fS2_fjLj6144ELj1ELj1ELj8ELj16ENS_18Kernel_traits_baseILj6144ES2_S2_fS2_fjLj256EEEEELb1ELb1ELb1ELb1EEEvNS_9BwdParamsE,"",@"SHT_CUDA_INFO"
	.sectionflags	@""
	.align	4


	//----- nvinfo : EIATTR_CUDA_API_VERSION
	.align		4
        /*0000*/ 	.byte	0x04, 0x37
        /*0002*/ 	.short	(.L_3703 - .L_3702)
.L_3702:
        /*0004*/ 	.word	0x00000082


	//----- nvinfo : EIATTR_KPARAM_INFO
	.align		4
.L_3703:
        /*0008*/ 	.byte	0x04, 0x17
        /*000a*/ 	.short	(.L_3705 - .L_3704)
.L_3704:
        /*000c*/ 	.word	0x00000000
        /*0010*/ 	.short	0x0000
        /*0012*/ 	.short	0x0000
        /*0014*/ 	.byte	0x00, 0xf0, 0xa1, 0x04


	//----- nvinfo : EIATTR_SPARSE_MMA_MASK
	.align		4
.L_3705:
        /*0018*/ 	.byte	0x03, 0x50
        /*001a*/ 	.short	0x0000


	//----- nvinfo : EIATTR_MAXREG_COUNT
	.align		4
        /*001c*/ 	.byte	0x03, 0x1b
        /*001e*/ 	.short	0x00ff


	//----- nvinfo : EIATTR_NUM_BARRIERS
	.align		4
        /*0020*/ 	.byte	0x02, 0x4c
        /*0022*/ 	.byte	0x01
	.zero		1


	//----- nvinfo : EIATTR_MERCURY_ISA_VERSION
	.align		4
        /*0024*/ 	.byte	0x03, 0x5f
        /*0026*/ 	.short	0x0101


	//----- nvinfo : EIATTR_COOP_GROUP_MASK_REGIDS
	.align		4
        /*0028*/ 	.byte	0x04, 0x29
        /*002a*/ 	.short	(.L_3707 - .L_3706)


	//   ....[0]....
.L_3706:
        /*002c*/ 	.word	0xffffffff


	//   ....[1]....
        /*0030*/ 	.word	0xffffffff


	//   ....[2]....
        /*0034*/ 	.word	0xffffffff


	//   ....[3]....
        /*0038*/ 	.word	0xffffffff


	//   ....[4]....
        /*003c*/ 	.word	0xffffffff


	//   ....[5]....
        /*0040*/ 	.word	0xffffffff


	//   ....[6]....
        /*0044*/ 	.word	0xffffffff


	//   ....[7]....
        /*0048*/ 	.word	0xffffffff


	//   ....[8]....
        /*004c*/ 	.word	0xffffffff


	//   ....[9]....
        /*0050*/ 	.word	0xffffffff


	//   ....[10]....
        /*0054*/ 	.word	0x0500009e


	//   ....[11]....
        /*0058*/ 	.word	0x0500009e


	//   ....[12]....
        /*005c*/ 	.word	0x0500009e


	//   ....[13]....
        /*0060*/ 	.word	0x0500009e


	//   ....[14]....
        /*0064*/ 	.word	0x0500009e


	//   ....[15]....
        /*0068*/ 	.word	0x0500009e


	//   ....[16]....
        /*006c*/ 	.word	0x0500009e


	//   ....[17]....
        /*0070*/ 	.word	0x0500009e


	//   ....[18]....
        /*0074*/ 	.word	0x0500009e


	//   ....[19]....
        /*0078*/ 	.word	0x0500009e


	//----- nvinfo : EIATTR_COOP_GROUP_INSTR_OFFSETS
	.align		4
.L_3707:
        /*007c*/ 	.byte	0x04, 0x28
        /*007e*/ 	.short	(.L_3709 - .L_3708)


	//   ....[0]....
.L_3708:
        /*0080*/ 	.word	0x00001bb0


	//   ....[1]....
        /*0084*/ 	.word	0x00001bc0


	//   ....[2]....
        /*0088*/ 	.word	0x00001bf0


	//   ....[3]....
        /*008c*/ 	.word	0x00001c00


	//   ....[4]....
        /*0090*/ 	.word	0x00001c30


	//   ....[5]....
        /*0094*/ 	.word	0x00001c40


	//   ....[6]....
        /*0098*/ 	.word	0x00001c70


	//   ....[7]....
        /*009c*/ 	.word	0x00001c80


	//   ....[8]....
        /*00a0*/ 	.word	0x00001cb0


	//   ....[9]....
        /*00a4*/ 	.word	0x00001cc0


	//   ....[10]....
        /*00a8*/ 	.word	0x00005140


	//   ....[11]....
        /*00ac*/ 	.word	0x00005190


	//   ....[12]....
        /*00b0*/ 	.word	0x00005200


	//   ....[13]....
        /*00b4*/ 	.word	0x00005260


	//   ....[14]....
        /*00b8*/ 	.word	0x000052d0


	//   ....[15]....
        /*00bc*/ 	.word	0x00005330


	//   ....[16]....
        /*00c0*/ 	.word	0x000053a0


	//   ....[17]....
        /*00c4*/ 	.word	0x00005400


	//   ....[18]....
        /*00c8*/ 	.word	0x00005470


	//   ....[19]....
        /*00cc*/ 	.word	0x000054d0


	//----- nvinfo : EIATTR_EXIT_INSTR_OFFSETS
	.align		4
.L_3709:
        /*00d0*/ 	.byte	0x04, 0x1c
        /*00d2*/ 	.short	(.L_3711 - .L_3710)


	//   ....[0]....
.L_3710:
        /*00d4*/ 	.word	0x000050e0


	//----- nvinfo : EIATTR_MAX_THREADS
	.align		4
.L_3711:
        /*00d8*/ 	.byte	0x04, 0x05
        /*00da*/ 	.short	(.L_3713 - .L_3712)
.L_3712:
        /*00dc*/ 	.word	0x00000100
        /*00e0*/ 	.word	0x00000001
        /*00e4*/ 	.word	0x00000001


	//----- nvinfo : EIATTR_CRS_STACK_SIZE
	.align		4
.L_3713:
        /*00e8*/ 	.byte	0x04, 0x1e
        /*00ea*/ 	.short	(.L_3715 - .L_3714)
.L_3714:
        /*00ec*/ 	.word	0x00000000


	//----- nvinfo : EIATTR_CBANK_PARAM_SIZE
	.align		4
.L_3715:
        /*00f0*/ 	.byte	0x03, 0x19
        /*00f2*/ 	.short	0x0128


	//----- nvinfo : EIATTR_PARAM_CBANK
	.align		4
        /*00f4*/ 	.byte	0x04, 0x0a
        /*00f6*/ 	.short	(.L_3717 - .L_3716)
	.align		4
.L_3716:
        /*00f8*/ 	.word	index@(.nv.constant0._ZN10layer_norm13ln_bwd_kernelINS_13Kernel_traitsI6__halfS2_fS2_fjLj6144ELj1ELj1ELj8ELj16ENS_18Kernel_traits_baseILj6144ES2_S2_fS2_fjLj256EEEEELb1ELb1ELb1ELb1EEEvNS_9BwdParamsE)
        /*00fc*/ 	.short	0x0210
        /*00fe*/ 	.short	0x0128


	//----- nvinfo : EIATTR_SW_WAR
	.align		4
.L_3717:
        /*0100*/ 	.byte	0x04, 0x36
        /*0102*/ 	.short	(.L_3719 - .L_3718)
.L_3718:
        /*0104*/ 	.word	0x00000008
.L_3719:


//--------------------- .nv.info._ZN10layer_norm13ln_bwd_kernelINS_13Kernel_traitsIf6__halffS2_fjLj6144ELj1ELj1ELj8ELj16ENS_18Kernel_traits_baseILj6144EfS2_fS2_fjLj256EEEEELb0ELb0ELb0ELb0EEEvNS_9BwdParamsE --------------------------
	.section	.nv.info._ZN10layer_norm13ln_bwd_kernelINS_13Kernel_traitsIf6__halffS2_fjLj6144ELj1ELj1ELj8ELj16ENS_18Kernel_traits_baseILj6144EfS2_fS2_fjLj256EEEEELb0ELb0ELb0ELb0EEEvNS_9BwdParamsE,"",@"SHT_CUDA_INFO"
	.sectionflags	@""
	.align	4


	//----- nvinfo : EIATTR_CUDA_API_VERSION
	.align		4
        /*0000*/ 	.byte	0x04, 0x37
        /*0002*/ 	.short	(.L_3721 - .L_3720)
.L_3720:
        /*0004*/ 	.word	0x00000082


	//----- nvinfo : EIATTR_KPARAM_INFO
	.align		4
.L_3721:
        /*0008*/ 	.byte	0x04, 0x17
        /*000a*/ 	.short	(.L_3723 - .L_3722)
.L_3722:
        /*000c*/ 	.word	0x00000000
        /*0010*/ 	.short	0x0000
        /*0012*/ 	.short	0x0000
        /*0014*/ 	.byte	0x00, 0xf0, 0xa1, 0x04


	//----- nvinfo : EIATTR_SPARSE_MMA_MASK
	.align		4
.L_3723:
        /*0018*/ 	.byte	0x03, 0x50
        /*001a*/ 	.short	0x0000


	//----- nvinfo : EIATTR_MAXREG_COUNT
	.align		4
        /*001c*/ 	.byte	0x03, 0x1b
        /*001e*/ 	.short	0x00ff


	//----- nvinfo : EIATTR_NUM_BARRIERS
	.align		4
        /*0020*/ 	.byte	0x02, 0x4c
        /*0022*/ 	.byte	0x01
	.zero		1


	//----- nvinfo : EIATTR_MERCURY_ISA_VERSION
	.align		4
        /*0024*/ 	.byte	0x03, 0x5f
        /*0026*/ 	.short	0x0101


	//----- nvinfo : EIATTR_COOP_GROUP_MASK_REGIDS
	.align		4
        /*0028*/ 	.byte	0x04, 0x29
        /*002a*/ 	.short	(.L_3725 - .L_3724)


	//   ....[0]....
.L_3724:
        /*002c*/ 	.word	0xffffffff


	//   ....[1]....
        /*0030*/ 	.word	0xffffffff


	//   ....[2]....
        /*0034*/ 	.word	0xffffffff


	//   ....[3]....
        /*0038*/ 	.word	0xffffffff


	//   ....[4]....
        /*003c*/ 	.word	0xffffffff


	//   ....[5]....
        /*0040*/ 	.word	0xffffffff


	//   ....[6]....
        /*0044*/ 	.word	0xffffffff


	//   ....[7]....
        /*0048*/ 	.word	0xffffffff


	//   ....[8]....
        /*004c*/ 	.word	0xffffffff


	//   ....[9]....
        /*0050*/ 	.word	0xffffffff


	//   ....[10]....
        /*0054*/ 	.word	0x05000076


	//   ....[11]....
        /*0058*/ 	.word	0x05000076


	//   ....[12]....
        /*005c*/ 	.word	0x05000076


	//   ....[13]....
        /*0060*/ 	.word	0x05000076


	//   ....[14]....
        /*0064*/ 	.word	0x05000076


	//   ....[15]....
        /*0068*/ 	.word	0x05000076


	//   ....[16]....
        /*006c*/ 	.word	0x05000076


	//   ....[17]....
        /*0070*/ 	.word	0x05000076


	//   ....[18]....
        /*0074*/ 	.word	0x05000076


	//   ....[19]....
        /*0078*/ 	.word	0x05000076


	//----- nvinfo : EIATTR_COOP_GROUP_INSTR_OFFSETS
	.align		4
.L_3725:
        /*007c*/ 	.byte	0x04, 0x28
        /*007e*/ 	.short	(.L_3727 - .L_3726)


	//   ....[0]....
.L_3726:
        /*0080*/ 	.word	0x00001570


	//   ....[1]....
        /*0084*/ 	.word	0x00001580


	//   ....[2]....
        /*0088*/ 	.word	0x000015b0


	//   ....[3]....
        /*008c*/ 	.word	0x000015c0


	//   ....[4]....
        /*0090*/ 	.word	0x000015f0


	//   ....[5]....
        /*0094*/ 	.word	0x00001600


	//   ....[6]....
        /*0098*/ 	.word	0x00001630


	//   ....[7]....
        /*009c*/ 	.word	0x00001640


	//   ....[8]....
        /*00a0*/ 	.word	0x00001670


	//   ....[9]....
        /*00a4*/ 	.word	0x00001680


	//   ....[10]....
        /*00a8*/ 	.word	0x00002850


	//   ....[11]....
        /*00ac*/ 	.word	0x000028a0


	//   ....[12]....
        /*00b0*/ 	.word	0x00002910


	//   ....[13]....
        /*00b4*/ 	.word	0x00002970


	//   ....[14]....
        /*00b8*/ 	.word	0x000029e0


	//   ....[15]....
        /*00bc*/ 	.word	0x00002a40


	//   ....[16]....
        /*00c0*/ 	.word	0x00002ab0


	//   ....[17]....
        /*00c4*/ 	.word	0x00002b10


	//   ....[18]....
        /*00c8*/ 	.word	0x00002b80


	//   ....[19]....
        /*00cc*/ 	.word	0x00002be0


	//----- nvinfo : EIATTR_EXIT_INSTR_OFFSETS
	.align		4
.L_3727:
        /*00d0*/ 	.byte	0x04, 0x1c
        /*00d2*/ 	.short	(.L_3729 - .L_3728)


	//   ....[0]....
.L_3728:
        /*00d4*/ 	.word	0x00002760


	//   ....[1]....
        /*00d8*/ 	.word	0x000027f0


	//----- nvinfo : EIATTR_MAX_THREADS
	.align		4
.L_3729:
        /*00dc*/ 	.byte	0x04, 0x05
        /*00de*/ 	.short	(.L_3731 - .L_3730)
.L_3730:
        /*00e0*/ 	.word	0x00000100
        /*00e4*/ 	.word	0x00000001
        /*00e8*/ 	.word	0x00000001


	//----- nvinfo : EIATTR_CRS_STACK_SIZE
	.align		4
.L_3731:
        /*00ec*/ 	.byte	0x04, 0x1e
        /*00ee*/ 	.short	(.L_3733 - .L_3732)
.L_3732:
        /*00f0*/ 	.word	0x00000000


	//----- nvinfo : EIATTR_CBANK_PARAM_SIZE
	.align		4
.L_3733:
        /*00f4*/ 	.byte	0x03, 0x19
        /*00f6*/ 	.short	0x0128


	//----- nvinfo : EIATTR_PARAM_CBANK
	.align		4
        /*00f8*/ 	.byte	0x04, 0x0a
        /*00fa*/ 	.short	(.L_3735 - .L_3734)
	.align		4
.L_3734:
        /*00fc*/ 	.word	index@(.nv.constant0._ZN10layer_norm13ln_bwd_kernelINS_13Kernel_traitsIf6__halffS2_fjLj6144ELj1ELj1ELj8ELj16ENS_18Kernel_traits_baseILj6144EfS2_fS2_fjLj256EEEEELb0ELb0ELb0ELb0EEEvNS_9BwdParamsE)
        /*0100*/ 	.short	0x0210
        /*0102*/ 	.short	0x0128


	//----- nvinfo : EIATTR_SW_WAR
	.align		4
.L_3735:
        /*0104*/ 	.byte	0x04, 0x36
        /*0106*/ 	.short	(.L_3737 - .L_3736)
.L_3736:
        /*0108*/ 	.word	0x00000008
.L_3737:


//--------------------- .nv.info._ZN10layer_norm13ln_bwd_kernelINS_13Kernel_traitsIf6__halffS2_fjLj6144ELj1ELj1ELj8ELj16ENS_18Kernel_traits_baseILj6144EfS2_fS2_fjLj256EEEEELb0ELb0ELb0ELb1EEEvNS_9BwdParamsE --------------------------
	.section	.nv.info._ZN10layer_norm13ln_bwd_kernelINS_13Kernel_traitsIf6__halffS2_fjLj6144ELj1ELj1ELj8ELj16ENS_18Kernel_traits_baseILj6144EfS2_fS2_fjLj256EEEEELb0ELb0ELb0ELb1EEEvNS_9BwdParamsE,"",@"SHT_CUDA_INFO"
	.sectionflags	@""
	.align	4


	//----- nvinfo : EIATTR_CUDA_API_VERSION
	.align		4
        /*0000*/ 	.byte	0x04, 0x37
        /*0002*/ 	.short	(.L_3739 - .L_3738)
.L_3738:
        /*0004*/ 	.word	0x00000082


	//----- nvinfo : EIATTR_KPARAM_INFO
	.align		4
.L_3739:
        /*0008*/ 	.byte	0x04, 0x17
        /*000a*/ 	.short	(.L_3741 - .L_3740)
.L_3740:
        /*000c*/ 	.word	0x00000000
        /*0010*/ 	.short	0x0000
        /*0012*/ 	.short	0x0000
        /*0014*/ 	.byte	0x00, 0xf0, 0xa1, 0x04


	//----- nvinfo : EIATTR_SPARSE_MMA_MASK
	.align		4
.L_3741:
        /*0018*/ 	.byte	0x03, 0x50
        /*001a*/ 	.short	0x0000


	//----- nvinfo : EIATTR_MAXREG_COUNT
	.align		4
        /*001c*/ 	.byte	0x03, 0x1b
        /*001e*/ 	.short	0x00ff


	//----- nvinfo : EIATTR_NUM_BARRIERS
	.align		4
        /*0020*/ 	.byte	0x02, 0x4c
        /*0022*/ 	.byte	0x01
	.zero		1


	//----- nvinfo : EIATTR_MERCURY_ISA_VERSION
	.align		4
        /*0024*/ 	.byte	0x03, 0x5f
        /*0026*/ 	.short	0x0101


	//----- nvinfo : EIATTR_COOP_GROUP_MASK_REGIDS
	.align		4
        /*0028*/ 	.byte	0x04, 0x29
        /*002a*/ 	.short	(.L_3743 - .L_3742)


	//   ....[0]....
.L_3742:
        /*002c*/ 	.word	0xffffffff


	//   ....[1]....
        /*0030*/ 	.word	0xffffffff


	//   ....[2]....
        /*0034*/ 	.word	0xffffffff


	//   ....[3]....
        /*0038*/ 	.word	0xffffffff


	//   ....[4]....
        /*003c*/ 	.word	0xffffffff


	//   ....[5]....
        /*0040*/ 	.word	0xffffffff


	//   ....[6]....
        /*0044*/ 	.word	0xffffffff


	//   ....[7]....
        /*0048*/ 	.word	0xffffffff


	//   ....[8]....
        /*004c*/ 	.word	0xffffffff


	//   ....[9]....
        /*0050*/ 	.word	0xffffffff


	//   ....[10]....
        /*0054*/ 	.word	0x05000044


	//   ....[11]....
        /*0058*/ 	.word	0x05000044


	//   ....[12]....
        /*005c*/ 	.word	0x05000044


	//   ....[13]....
        /*0060*/ 	.word	0x05000044


	//   ....[14]....
        /*0064*/ 	.word	0x05000044


	//   ....[15]....
        /*0068*/ 	.word	0x05000044


	//   ....[16]....
        /*006c*/ 	.word	0x05000044


	//   ....[17]....
        /*0070*/ 	.word	0x05000044


	//   ....[18]....
        /*0074*/ 	.word	0x05000044


	//   ....[19]....
        /*0078*/ 	.word	0x05000044


	//----- nvinfo : EIATTR_COOP_GROUP_INSTR_OFFSETS
	.align		4
.L_3743:
        /*007c*/ 	.byte	0x04, 0x28
        /*007e*/ 	.short	(.L_3745 - .L_3744)


	//   ....[0]....
.L_3744:
        /*0080*/ 	.word	0x000014b0


	//   ....[1]....
        /*0084*/ 	.word	0x000014c0


	//   ....[2]....
        /*0088*/ 	.word	0x000014f0


	//   ....[3]....
        /*008c*/ 	.word	0x00001500


	//   ....[4]....
        /*0090*/ 	.word	0x00001530


	//   ....[5]....
        /*0094*/ 	.word	0x00001540


	//   ....[6]....
        /*0098*/ 	.word	0x00001570


	//   ....[7]....
        /*009c*/ 	.word	0x00001580


	//   ....[8]....
        /*00a0*/ 	.word	0x000015b0


	//   ....[9]....
        /*00a4*/ 	.word	0x000015c0


	//   ....[10]....
        /*00a8*/ 	.word	0x00002910


	//   ....[11]....
        /*00ac*/ 	.word	0x00002960


	//   ....[12]....
        /*00b0*/ 	.word	0x000029d0


	//   ....[13]....
        /*00b4*/ 	.word	0x00002a30


	//   ....[14]....
        /*00b8*/ 	.word	0x00002aa0


	//   ....[15]....
        /*00bc*/ 	.word	0x00002b00


	//   ....[16]....
        /*00c0*/ 	.word	0x00002b70


	//   ....[17]....
        /*00c4*/ 	.word	0x00002bd0


	//   ....[18]....
        /*00c8*/ 	.word	0x00002c40


	//   ....[19]....
        /*00cc*/ 	.word	0x00002ca0


	//----- nvinfo : EIATTR_EXIT_INSTR_OFFSETS
	.align		4
.L_3745:
        /*00d0*/ 	.byte	0x04, 0x1c
        /*00d2*/ 	.short	(.L_3747 - .L_3746)


	//   ....[0]....
.L_3746:
        /*00d4*/ 	.word	0x000028b0


	//----- nvinfo : EIATTR_MAX_THREADS
	.align		4
.L_3747:
        /*00d8*/ 	.byte	0x04, 0x05
        /*00da*/ 	.short	(.L_3749 - .L_3748)
.L_3748:
        /*00dc*/ 	.word	0x00000100
        /*00e0*/ 	.word	0x00000001
        /*00e4*/ 	.word	0x00000001


	//----- nvinfo : EIATTR_CRS_STACK_SIZE
	.align		4
.L_3749:
        /*00e8*/ 	.byte	0x04, 0x1e
        /*00ea*/ 	.short	(.L_3751 - .L_3750)
.L_3750:
        /*00ec*/ 	.word	0x00000000


	//----- nvinfo : EIATTR_CBANK_PARAM_SIZE
	.align		4
.L_3751:
        /*00f0*/ 	.byte	0x03, 0x19
        /*00f2*/ 	.short	0x0128


	//----- nvinfo : EIATTR_PARAM_CBANK
	.align		4
        /*00f4*/ 	.byte	0x04, 0x0a
        /*00f6*/ 	.short	(.L_3753 - .L_3752)
	.align		4
.L_3752:
        /*00f8*/ 	.word	index@(.nv.constant0._ZN10layer_norm13ln_bwd_kernelINS_13Kernel_traitsIf6__halffS2_fjLj6144ELj1ELj1ELj8ELj16ENS_18Kernel_traits_baseILj6144EfS2_fS2_fjLj256EEEEELb0ELb0ELb0ELb1EEEvNS_9BwdParamsE)
        /*00fc*/ 	.short	0x0210
        /*00fe*/ 	.short	0x0128


	//----- nvinfo : EIATTR_SW_WAR
	.align		4
.L_3753:
        /*0100*/ 	.byte	0x04, 0x36
        /*0102*/ 	.short	(.L_3755 - .L_3754)
.L_3754:
        /*0104*/ 	.word	0x00000008
.L_3755:


//--------------------- .nv.info._ZN10layer_norm13ln_bwd_kernelINS_13Kernel_traitsIf6__halffS2_fjLj6144ELj1ELj1ELj8ELj16ENS_18Kernel_traits_baseILj6144EfS2_fS2_fjLj256EEEEELb0ELb0ELb1ELb0EEEvNS_9BwdParamsE --------------------------
	.section	.nv.info._ZN10layer_norm13ln_bwd_kernelINS_13Kernel_traitsIf6__halffS2_fjLj6144ELj1ELj1ELj8ELj16ENS_18Kernel_traits_baseILj6144EfS2_fS2_fjLj256EEEEELb0ELb0ELb1ELb0EEEvNS_9BwdParamsE,"",@"SHT_CUDA_INFO"
	.sectionflags	@""
	.align	4


	//----- nvinfo : EIATTR_CUDA_API_VERSION
	.align		4
        /*0000*/ 	.byte	0x04, 0x37
        /*0002*/ 	.short	(.L_3757 - .L_3756)
.L_3756:
        /*0004*/ 	.word	0x00000082


	//----- nvinfo : EIATTR_KPARAM_INFO
	.align		4
.L_3757:
        /*0008*/ 	.byte	0x04, 0x17
        /*000a*/ 	.short	(.L_3759 - .L_3758)
.L_3758:
        /*000c*/ 	.word	0x00000000
        /*0010*/ 	.short	0x0000
        /*0012*/ 	.short	0x0000
        /*0014*/ 	.byte	0x00, 0xf0, 0xa1, 0x04


	//----- nvinfo : EIATTR_SPARSE_MMA_MASK
	.align		4
.L_3759:
        /*0018*/ 	.byte	0x03, 0x50
        /*001a*/ 	.short	0x0000


	//----- nvinfo : EIATTR_MAXREG_COUNT
	.align		4
        /*001c*/ 	.byte	0x03, 0x1b
        /*001e*/ 	.short	0x00ff


	//----- nvinfo : EIATTR_NUM_BARRIERS
	.align		4
        /*0020*/ 	.byte	0x02, 0x4c
        /*0022*/ 	.byte	0x01
	.zero		1


	//----- nvinfo : EIATTR_MERCURY_ISA_VERSION
	.align		4
        /*0024*/ 	.byte	0x03, 0x5f
        /*0026*/ 	.short	0x0101


	//----- nvinfo : EIATTR_COOP_GROUP_MASK_REGIDS
	.align		4
        /*0028*/ 	.byte	0x04, 0x29
        /*002a*/ 	.short	(.L_3761 - .L_3760)


	//   ....[0]....
.L_3760:
        /*002c*/ 	.word	0xffffffff


	//   ....[1]....
        /*0030*/ 	.word	0xffffffff


	//   ....[2]....
        /*0034*/ 	.word	0xffffffff


	//   ....[3]....
        /*0038*/ 	.word	0xffffffff


	//   ....[4]....
        /*003c*/ 	.word	0xffffffff


	//   ....[5]....
        /*0040*/ 	.word	0xffffffff


	//   ....[6]....
        /*0044*/ 	.word	0xffffffff


	//   ....[7]....
        /*0048*/ 	.word	0xffffffff


	//   ....[8]....
        /*004c*/ 	.word	0xffffffff


	//   ....[9]....
        /*0050*/ 	.word	0xffffffff


	//   ....[10]....
        /*0054*/ 	.word	0x0500007a


	//   ....[11]....
        /*0058*/ 	.word	0x0500007a


	//   ....[12]....
        /*005c*/ 	.word	0x0500007a


	//   ....[13]....
        /*0060*/ 	.word	0x0500007a


	//   ....[14]....
        /*0064*/ 	.word	0x0500007a


	//   ....[15]....
        /*0068*/ 	.word	0x0500007a


	//   ....[16]....
        /*006c*/ 	.word	0x0500007a


	//   ....[17]....
        /*0070*/ 	.word	0x0500007a


	//   ....[18]....
        /*0074*/ 	.word	0x0500007a


	//   ....[19]....
        /*0078*/ 	.word	0x0500007a


	//----- nvinfo : EIATTR_COOP_GROUP_INSTR_OFFSETS
	.align		4
.L_3761:
        /*007c*/ 	.byte	0x04, 0x28
        /*007e*/ 	.short	(.L_3763 - .L_3762)


	//   ....[0]....
.L_3762:
        /*0080*/ 	.word	0x000017b0


	//   ....[1]....
        /*0084*/ 	.word	0x000017c0


	//   ....[2]....
        /*0088*/ 	.word	0x000017f0


	//   ....[3]....
        /*008c*/ 	.word	0x00001800


	//   ....[4]....
        /*0090*/ 	.word	0x00001830


	//   ....[5]....
        /*0094*/ 	.word	0x00001840


	//   ....[6]....
        /*0098*/ 	.word	0x00001870


	//   ....[7]....
        /*009c*/ 	.word	0x00001880


	//   ....[8]....
        /*00a0*/ 	.word	0x000018b0


	//   ....[9]....
        /*00a4*/ 	.word	0x000018c0


	//   ....[10]....
        /*00a8*/ 	.word	0x00003bc0


	//   ....[11]....
        /*00ac*/ 	.word	0x00003c10


	//   ....[12]....
        /*00b0*/ 	.word	0x00003c80


	//   ....[13]....
        /*00b4*/ 	.word	0x00003ce0


	//   ....[14]....
        /*00b8*/ 	.word	0x00003d50


	//   ....[15]....
        /*00bc*/ 	.word	0x00003db0


	//   ....[16]....
        /*00c0*/ 	.word	0x00003e20


	//   ....[17]....
        /*00c4*/ 	.word	0x00003e80


	//   ....[18]....
        /*00c8*/ 	.word	0x00003ef0


	//   ....[19]....
        /*00cc*/ 	.word	0x00003f50


	//----- nvinfo : EIATTR_EXIT_INSTR_OFFSETS
	.align		4
.L_3763:
        /*00d0*/ 	.byte	0x04, 0x1c
        /*00d2*/ 	.short	(.L_3765 - .L_3764)


	//   ....[0]....
.L_3764:
        /*00d4*/ 	.word	0x00003ad0


	//   ....[1]....
        /*00d8*/ 	.word	0x00003b60


	//----- nvinfo : EIATTR_MAX_THREADS
	.align		4
.L_3765:
        /*00dc*/ 	.byte	0x04, 0x05
        /*00de*/ 	.short	(.L_3767 - .L_3766)
.L_3766:
        /*00e0*/ 	.word	0x00000100
        /*00e4*/ 	.word	0x00000001
        /*00e8*/ 	.word	0x00000001


	//----- nvinfo : EIATTR_CRS_STACK_SIZE
	.align		4
.L_3767:
        /*00ec*/ 	.byte	0x04, 0x1e
        /*00ee*/ 	.short	(.L_3769 - .L_3768)
.L_3768:
        /*00f0*/ 	.word	0x00000000


	//----- nvinfo : EIATTR_CBANK_PARAM_SIZE
	.align		4
.L_3769:
        /*00f4*/ 	.byte	0x03, 0x19
        /*00f6*/ 	.short	0x0128


	//----- nvinfo : EIATTR_PARAM_CBANK
	.align		4
        /*00f8*/ 	.byte	0x04, 0x0a
        /*00fa*/ 	.short	(.L_3771 - .L_3770)
	.align		4
.L_3770:
        /*00fc*/ 	.word	index@(.nv.constant0._ZN10layer_norm13ln_bwd_kernelINS_13Kernel_traitsIf6__halffS2_fjLj6144ELj1ELj1ELj8ELj16ENS_18Kernel_traits_baseILj6144EfS2_fS2_fjLj256EEEEELb0ELb0ELb1ELb0EEEvNS_9BwdParamsE)
        /*0100*/ 	.short	0x0210
        /*0102*/ 	.short	0x0128


	//----- nvinfo : EIATTR_SW_WAR
	.align		4
.L_3771:
        /*0104*/ 	.byte	0x04, 0x36
        /*0106*/ 	.short	(.L_3773 - .L_3772)
.L_3772:
        /*0108*/ 	.word	0x00000008
.L_3773:


//--------------------- .nv.info._ZN10layer_norm13ln_bwd_kernelINS_13Kernel_traitsIf6__halffS2_fjLj6144ELj1ELj1ELj8ELj16ENS_18Kernel_traits_baseILj6144EfS2_fS2_fjLj256EEEEELb0ELb0ELb1ELb1EEEvNS_9BwdParamsE --------------------------
	.section	.nv.info._ZN10layer_norm13ln_bwd_kernelINS_13Kernel_traitsIf6__halffS2_fjLj6144ELj1ELj1ELj8ELj16ENS_18Kernel_traits_baseILj6144EfS2_fS2_fjLj256EEEEELb0ELb0ELb1ELb1EEEvNS_9BwdParamsE,"",@"SHT_CUDA_INFO"
	.sectionflags	@""
	.align	4


	//----- nvinfo : EIATTR_CUDA_API_VERSION
	.align		4
        /*0000*/ 	.byte	0x04, 0x37
        /*0002*/ 	.short	(.L_3775 - .L_3774)
.L_3774:
        /*0004*/ 	.word	0x00000082


	//----- nvinfo : EIATTR_KPARAM_INFO
	.align		4
.L_3775:
        /*0008*/ 	.byte	0x04, 0x17
        /*000a*/ 	.short	(.L_3777 - .L_3776)
.L_3776:
        /*000c*/ 	.word	0x00000000
        /*0010*/ 	.short	0x0000
        /*0012*/ 	.short	0x0000
        /*0014*/ 	.byte	0x00, 0xf0, 0xa1, 0x04


	//----- nvinfo : EIATTR_SPARSE_MMA_MASK
	.align		4
.L_3777:
        /*0018*/ 	.byte	0x03, 0x50
        /*001a*/ 	.short	0x0000


	//----- nvinfo : EIATTR_MAXREG_COUNT
	.align		4
        /*001c*/ 	.byte	0x03, 0x1b
        /*001e*/ 	.short	0x00ff


	//----- nvinfo : EIATTR_NUM_BARRIERS
	.align		4
        /*0020*/ 	.byte	0x02, 0x4c
        /*0022*/ 	.byte	0x01
	.zero		1


	//----- nvinfo : EIATTR_MERCURY_ISA_VERSION
	.align		4
        /*0024*/ 	.byte	0x03, 0x5f
        /*0026*/ 	.short	0x0101


	//----- nvinfo : EIATTR_COOP_GROUP_MASK_REGIDS
	.align		4
        /*0028*/ 	.byte	0x04, 0x29
        /*002a*/ 	.short	(.L_3779 - .L_3778)


	//   ....[0]....
.L_3778:
        /*002c*/ 	.word	0xffffffff


	//   ....[1]....
        /*0030*/ 	.word	0xffffffff


	//   ....[2]....
        /*0034*/ 	.word	0xffffffff


	//   ....[3]....
        /*0038*/ 	.word	0xffffffff


	//   ....[4]....
        /*003c*/ 	.word	0xffffffff


	//   ....[5]....
        /*0040*/ 	.word	0xffffffff


	//   ....[6]....
        /*0044*/ 	.word	0xffffffff


	//   ....[7]....
        /*0048*/ 	.word	0xffffffff


	//   ....[8]....
        /*004c*/ 	.word	0xffffffff


	//   ....[9]....
        /*0050*/ 	.word	0xffffffff


	//   ....[10]....
        /*0054*/ 	.word	0x0500007a


	//   ....[11]....
        /*0058*/ 	.word	0x0500007a


	//   ....[12]....
        /*005c*/ 	.word	0x0500007a


	//   ....[13]....
        /*0060*/ 	.word	0x0500007a


	//   ....[14]....
        /*0064*/ 	.word	0x0500007a


	//   ....[15]....
        /*0068*/ 	.word	0x0500007a


	//   ....[16]....
        /*006c*/ 	.word	0x0500007a


	//   ....[17]....
        /*0070*/ 	.word	0x0500007a


	//   ....[18]....
        /*0074*/ 	.word	0x0500007a


	//   ....[19]....
        /*0078*/ 	.word	0x0500007a


	//----- nvinfo : EIATTR_COOP_GROUP_INSTR_OFFSETS
	.align		4
.L_3779:
        /*007c*/ 	.byte	0x04, 0x28
        /*007e*/ 	.short	(.L_3781 - .L_3780)


	//   ....[0]....
.L_3780:
        /*0080*/ 	.word	0x00001610


	//   ....[1]....
        /*0084*/ 	.word	0x00001620


	//   ....[2]....
        /*0088*/ 	.word	0x00001650


	//   ....[3]....
        /*008c*/ 	.word	0x00001660


	//   ....[4]....
        /*0090*/ 	.word	0x00001690


	//   ....[5]....
        /*0094*/ 	.word	0x000016a0


	//   ....[6]....
        /*0098*/ 	.word	0x000016d0


	//   ....[7]....
        /*009c*/ 	.word	0x000016e0


	//   ....[8]....
        /*00a0*/ 	.word	0x00001710


	//   ....[9]....
        /*00a4*/ 	.word	0x00001720


	//   ....[10]....
        /*00a8*/ 	.word	0x00003710


	//   ....[11]....
        /*00ac*/ 	.word	0x00003760


	//   ....[12]....
        /*00b0*/ 	.word	0x000037d0


	//   ....[13]....
        /*00b4*/ 	.word	0x00003830


	//   ....[14]....
        /*00b8*/ 	.word	0x000038a0


	//   ....[15]....
        /*00bc*/ 	.word	0x00003900


	//   ....[16]....
        /*00c0*/ 	.word	0x00003970


	//   ....[17]....
        /*00c4*/ 	.word	0x000039d0


	//   ....[18]....
        /*00c8*/ 	.word	0x00003a40


	//   ....[19]....
        /*00cc*/ 	.word	0x00003aa0


	//----- nvinfo : EIATTR_EXIT_INSTR_OFFSETS
	.align		4
.L_3781:
        /*00d0*/ 	.byte	0x04, 0x1c
        /*00d2*/ 	.short	(.L_3783 - .L_3782)


	//   ....[0]....
.L_3782:
        /*00d4*/ 	.word	0x000036b0


	//----- nvinfo : EIATTR_MAX_THREADS
	.align		4
.L_3783:
        /*00d8*/ 	.byte	0x04, 0x05
        /*00da*/ 	.short	(.L_3785 - .L_3784)
.L_3784:
        /*00dc*/ 	.word	0x00000100
        /*00e0*/ 	.word	0x00000001
        /*00e4*/ 	.word	0x00000001


	//----- nvinfo : EIATTR_CRS_STACK_SIZE
	.align		4
.L_3785:
        /*00e8*/ 	.byte	0x04, 0x1e
        /*00ea*/ 	.short	(.L_3787 - .L_3786)
.L_3786:
        /*00ec*/ 	.word	0x00000000


	//----- nvinfo : EIATTR_CBANK_PARAM_SIZE
	.align		4
.L_3787:
        /*00f0*/ 	.byte	0x03, 0x19
        /*00f2*/ 	.short	0x0128


	//----- nvinfo : EIATTR_PARAM_CBANK
	.align		4
        /*00f4*/ 	.byte	0x04, 0x0a
        /*00f6*/ 	.short	(.L_3789 - .L_3788)
	.align		4
.L_3788:
        /*00f8*/ 	.word	index@(.nv.constant0._ZN10layer_norm13ln_bwd_kernelINS_13Kernel_traitsIf6__halffS2_fjLj6144ELj1ELj1ELj8ELj16ENS_18Kernel_traits_baseILj6144EfS2_fS2_fjLj256EEEEELb0ELb0ELb1ELb1EEEvNS_9BwdParamsE)
        /*00fc*/ 	.short	0x0210
        /*00fe*/ 	.short	0x0128


	//----- nvinfo : EIATTR_SW_WAR
	.align		4
.L_3789:
        /*0100*/ 	.byte	0x04, 0x36
        /*0102*/ 	.short	(.L_3791 - .L_3790)
.L_3790:
        /*0104*/ 	.word	0x00000008
.L_3791:


//--------------------- .nv.info._ZN10layer_norm13ln_bwd_kernelINS_13Kernel_traitsIf6__halffS2_fjLj6144ELj1ELj1ELj8ELj16ENS_18Kernel_traits_baseILj6144EfS2_fS2_fjLj256EEEEELb0ELb1ELb0ELb0EEEvNS_9BwdParamsE --------------------------
	.section	.nv.info._ZN10layer_norm13ln_bwd_kernelINS_13Kernel_traitsIf6__halffS2_fjLj6144ELj1ELj1ELj8ELj16ENS_18Kernel_traits_baseILj6144EfS2_fS2_fjLj256EEEEELb0ELb1ELb0ELb0EEEvNS_9BwdParamsE,"",@"SHT_CUDA_INFO"
	.sectionflags	@""
	.align	4


	//----- nvinfo : EIATTR_CUDA_API_VERSION
	.align		4
        /*0000*/ 	.byte	0x04, 0x37
        /*0002*/ 	.short	(.L_3793 - .L_3792)
.L_3792:
        /*0004*/ 	.word	0x00000082


	//----- nvinfo : EIATTR_KPARAM_INFO
	.align		4
.L_3793:
        /*0008*/ 	.byte	0x04, 0x17
        /*000a*/ 	.short	(.L_3795 - .L_3794)
.L_3794:
        /*000c*/ 	.word	0x00000000
        /*0010*/ 	.short	0x0000
        /*0012*/ 	.short	0x0000
        /*0014*/ 	.byte	0x00, 0xf0, 0xa1, 0x04


	//----- nvinfo : EIATTR_SPARSE_MMA_MASK
	.align		4
.L_3795:
        /*0018*/ 	.byte	0x03, 0x50
        /*001a*/ 	.short	0x0000


	//----- nvinfo : EIATTR_MAXREG_COUNT
	.align		4
        /*001c*/ 	.byte	0x03, 0x1b
        /*001e*/ 	.short	0x00ff


	//----- nvinfo : EIATTR_NUM_BARRIERS
	.align		4
        /*0020*/ 	.byte	0x02, 0x4c
        /*0022*/ 	.byte	0x01
	.zero		1


	//----- nvinfo : EIATTR_MERCURY_ISA_VERSION
	.align		4
        /*0024*/ 	.byte	0x03, 0x5f
        /*0026*/ 	.short	0x0101


	//----- nvinfo : EIATTR_COOP_GROUP_MASK_REGIDS
	.align		4
        /*0028*/ 	.byte	0x04, 0x29
        /*002a*/ 	.short	(.L_3797 - .L_3796)


	//   ....[0]....
.L_3796:
        /*002c*/ 	.word	0xffffffff


	//   ....[1]....
        /*0030*/ 	.word	0xffffffff


	//   ....[2]....
        /*0034*/ 	.word	0xffffffff


	//   ....[3]....
        /*0038*/ 	.word	0xffffffff


	//   ....[4]....
        /*003c*/ 	.word	0xffffffff


	//   ....[5]....
        /*0040*/ 	.word	0xffffffff


	//   ....[6]....
        /*0044*/ 	.word	0xffffffff


	//   ....[7]....
        /*0048*/ 	.word	0xffffffff


	//   ....[8]....
        /*004c*/ 	.word	0xffffffff


	//   ....[9]....
        /*0050*/ 	.word	0xffffffff


	//   ....[10]....
        /*0054*/ 	.word	0x050000ba


	//   ....[11]....
        /*0058*/ 	.word	0x050000ba


	//   ....[12]....
        /*005c*/ 	.word	0x050000ba


	//   ....[13]....
        /*0060*/ 	.word	0x050000ba


	//   ....[14]....
        /*0064*/ 	.word	0x050000ba


	//   ....[15]....
        /*0068*/ 	.word	0x050000ba


	//   ....[16]....
        /*006c*/ 	.word	0x050000ba


	//   ....[17]....
        /*0070*/ 	.word	0x050000ba


	//   ....[18]....
        /*0074*/ 	.word	0x050000ba


	//   ....[19]....
        /*0078*/ 	.word	0x050000ba


	//----- nvinfo : EIATTR_COOP_GROUP_INSTR_OFFSETS
	.align		4
.L_3797:
        /*007c*/ 	.byte	0x04, 0x28
        /*007e*/ 	.short	(.L_3799 - .L_3798)


	//   ....[0]....
.L_3798:
        /*0080*/ 	.word	0x000016f0


	//   ....[1]....
        /*0084*/ 	.word	0x00001700


	//   ....[2]....
        /*0088*/ 	.word	0x00001730


	//   ....[3]....
        /*008c*/ 	.word	0x00001740


	//   ....[4]....
        /*0090*/ 	.word	0x00001770


	//   ....[5]....
        /*0094*/ 	.word	0x00001780


	//   ....[6]....
        /*0098*/ 	.word	0x000017b0


	//   ....[7]....
        /*009c*/ 	.word	0x000017c0


	//   ....[8]....
        /*00a0*/ 	.word	0x000017f0


	//   ....[9]....
        /*00a4*/ 	.word	0x00001800


	//   ....[10]....
        /*00a8*/ 	.word	0x00003000


	//   ....[11]....
        /*00ac*/ 	.word	0x00003050


	//   ....[12]....
        /*00b0*/ 	.word	0x000030c0


	//   ....[13]....
        /*00b4*/ 	.word	0x00003120


	//   ....[14]....
        /*00b8*/ 	.word	0x00003190


	//   ....[15]....
        /*00bc*/ 	.word	0x000031f0


	//   ....[16]....
        /*00c0*/ 	.word	0x00003260


	//   ....[17]....
        /*00c4*/ 	.word	0x000032c0


	//   ....[18]....
        /*00c8*/ 	.word	0x00003330


	//   ....[19]....
        /*00cc*/ 	.word	0x00003390


	//----- nvinfo : EIATTR_EXIT_INSTR_OFFSETS
	.align		4
.L_3799:
        /*00d0*/ 	.byte	0x04, 0x1c
        /*00d2*/ 	.short	(.L_3801 - .L_3800)


	//   ....[0]....
.L_3800:
        /*00d4*/ 	.word	0x00002ed0


	//   ....[1]....
        /*00d8*/ 	.word	0x00002fa0


	//----- nvinfo : EIATTR_MAX_THREADS
	.align		4
.L_3801:
        /*00dc*/ 	.byte	0x04, 0x05
        /*00de*/ 	.short	(.L_3803 - .L_3802)
.L_3802:
        /*00e0*/ 	.word	0x00000100
        /*00e4*/ 	.word	0x00000001
        /*00e8*/ 	.word	0x00000001


	//----- nvinfo : EIATTR_CRS_STACK_SIZE
	.align		4
.L_3803:
        /*00ec*/ 	.byte	0x04, 0x1e
        /*00ee*/ 	.short	(.L_3805 - .L_3804)
.L_3804:
        /*00f0*/ 	.word	0x00000000


	//----- nvinfo : EIATTR_CBANK_PARAM_SIZE
	.align		4
.L_3805:
        /*00f4*/ 	.byte	0x03, 0x19
        /*00f6*/ 	.short	0x0128


	//----- nvinfo : EIATTR_PARAM_CBANK
	.align		4
        /*00f8*/ 	.byte	0x04, 0x0a
        /*00fa*/ 	.short	(.L_3807 - .L_3806)
	.align		4
.L_3806:
        /*00fc*/ 	.word	index@(.nv.constant0._ZN10layer_norm13ln_bwd_kernelINS_13Kernel_traitsIf6__halffS2_fjLj6144ELj1ELj1ELj8ELj16ENS_18Kernel_traits_baseILj6144EfS2_fS2_fjLj256EEEEELb0ELb1ELb0ELb0EEEvNS_9BwdParamsE)
        /*0100*/ 	.short	0x0210
        /*0102*/ 	.short	0x0128


	//----- nvinfo : EIATTR_SW_WAR
	.align		4
.L_3807:
        /*0104*/ 	.byte	0x04, 0x36
        /*0106*/ 	.short	(.L_3809 - .L_3808)
.L_3808:
        /*0108*/ 	.word	0x00000008
.L_3809:


//--------------------- .nv.info._ZN10layer_norm13ln_bwd_kernelINS_13Kernel_traitsIf6__halffS2_fjLj6144ELj1ELj1ELj8ELj16ENS_18Kernel_traits_baseILj6144EfS2_fS2_fjLj256EEEEELb0ELb1ELb0ELb1EEEvNS_9BwdParamsE --------------------------
	.section	.nv.info._ZN10layer_norm13ln_bwd_kernelINS_13Kernel_traitsIf6__halffS2_fjLj6144ELj1ELj1ELj8ELj16ENS_18Kernel_traits_baseILj6144EfS2_fS2_fjLj256EEEEELb0ELb1ELb0ELb1EEEvNS_9BwdParamsE,"",@"SHT_CUDA_INFO"
	.sectionflags	@""
	.align	4


	//----- nvinfo : EIATTR_CUDA_API_VERSION
	.align		4
        /*0000*/ 	.byte	0x04, 0x37
        /*0002*/ 	.short	(.L_3811 - .L_3810)
.L_3810:
        /*0004*/ 	.word	0x00000082


	//----- nvinfo : EIATTR_KPARAM_INFO
	.align		4
.L_3811:
        /*0008*/ 	.byte	0x04, 0x17
        /*000a*/ 	.short	(.L_3813 - .L_3812)
.L_3812:
        /*000c*/ 	.word	0x00000000
        /*0010*/ 	.short	0x0000
        /*0012*/ 	.short	0x0000
        /*0014*/ 	.byte	0x00, 0xf0, 0xa1, 0x04


	//----- nvinfo : EIATTR_SPARSE_MMA_MASK
	.align		4
.L_3813:
        /*0018*/ 	.byte	0x03, 0x50
        /*001a*/ 	.short	0x0000


	//----- nvinfo : EIATTR_MAXREG_COUNT
	.align		4
        /*001c*/ 	.byte	0x03, 0x1b
        /*001e*/ 	.short	0x00ff


	//----- nvinfo : EIATTR_NUM_BARRIERS
	.align		4
        /*0020*/ 	.byte	0x02, 0x4c
        /*0022*/ 	.byte	0x01
	.zero		1


	//----- nvinfo : EIATTR_MERCURY_ISA_VERSION
	.align		4
        /*0024*/ 	.byte	0x03, 0x5f
        /*0026*/ 	.short	0x0101


	//----- nvinfo : EIATTR_COOP_GROUP_MASK_REGIDS
	.align		4
        /*0028*/ 	.byte	0x04, 0x29
        /*002a*/ 	.short	(.L_3815 - .L_3814)


	//   ....[0]....
.L_3814:
        /*002c*/ 	.word	0xffffffff


	//   ....[1]....
        /*0030*/ 	.word	0xffffffff


	//   ....[2]....
        /*0034*/ 	.word	0xffffffff


	//   ....[3]....
        /*0038*/ 	.word	0xffffffff


	//   ....[4]....
        /*003c*/ 	.word	0xffffffff


	//   ....[5]....
        /*0040*/ 	.word	0xffffffff


	//   ....[6]....
        /*0044*/ 	.word	0xffffffff


	//   ....[7]....
        /*0048*/ 	.word	0xffffffff


	//   ....[8]....
        /*004c*/ 	.word	0xffffffff


	//   ....[9]....
        /*0050*/ 	.word	0xffffffff


	//   ....[10]....
        /*0054*/ 	.word	0x0500007c


	//   ....[11]....
        /*0058*/ 	.word	0x0500007c


	//   ....[12]....
        /*005c*/ 	.word	0x0500007c


	//   ....[13]....
        /*0060*/ 	.word	0x0500007c


	//   ....[14]....
        /*0064*/ 	.word	0x0500007c


	//   ....[15]....
        /*0068*/ 	.word	0x0500007c


	//   ....[16]....
        /*006c*/ 	.word	0x0500007c


	//   ....[17]....
        /*0070*/ 	.word	0x0500007c


	//   ....[18]....
        /*0074*/ 	.word	0x0500007c


	//   ....[19]....
        /*0078*/ 	.word	0x0500007c


	//----- nvinfo : EIATTR_COOP_GROUP_INSTR_OFFSETS
	.align		4
.L_3815:
        /*007c*/ 	.byte	0x04, 0x28
        /*007e*/ 	.short	(.L_3817 - .L_3816)


	//   ....[0]....
.L_3816:
        /*0080*/ 	.word	0x00001690


	//   ....[1]....
        /*0084*/ 	.word	0x000016a0


	//   ....[2]....
        /*0088*/ 	.word	0x000016d0


	//   ....[3]....
        /*008c*/ 	.word	0x000016e0


	//   ....[4]....
        /*0090*/ 	.word	0x00001710


	//   ....[5]....
        /*0094*/ 	.word	0x00001720


	//   ....[6]....
        /*0098*/ 	.word	0x00001750


	//   ....[7]....
        /*009c*/ 	.word	0x00001760


	//   ....[8]....
        /*00a0*/ 	.word	0x00001790


	//   ....[9]....
        /*00a4*/ 	.word	0x000017a0


	//   ....[10]....
        /*00a8*/ 	.word	0x00003080


	//   ....[11]....
        /*00ac*/ 	.word	0x000030d0


	//   ....[12]....
        /*00b0*/ 	.word	0x00003140


	//   ....[13]....
        /*00b4*/ 	.word	0x000031a0


	//   ....[14]....
        /*00b8*/ 	.word	0x00003210


	//   ....[15]....
        /*00bc*/ 	.word	0x00003270


	//   ....[16]....
        /*00c0*/ 	.word	0x000032e0


	//   ....[17]....
        /*00c4*/ 	.word	0x00003340


	//   ....[18]....
        /*00c8*/ 	.word	0x000033b0


	//   ....[19]....
        /*00cc*/ 	.word	0x00003410


	//----- nvinfo : EIATTR_EXIT_INSTR_OFFSETS
	.align		4
.L_3817:
        /*00d0*/ 	.byte	0x04, 0x1c
        /*00d2*/ 	.short	(.L_3819 - .L_3818)


	//   ....[0]....
.L_3818:
        /*00d4*/ 	.word	0x00003020


	//----- nvinfo : EIATTR_MAX_THREADS
	.align		4
.L_3819:
        /*00d8*/ 	.byte	0x04, 0x05
        /*00da*/ 	.short	(.L_3821 - .L_3820)
.L_3820:
        /*00dc*/ 	.word	0x00000100
        /*00e0*/ 	.word	0x00000001
        /*00e4*/ 	.word	0x00000001


	//----- nvinfo : EIATTR_CRS_STACK_SIZE
	.align		4
.L_3821:
        /*00e8*/ 	.byte	0x04, 0x1e
        /*00ea*/ 	.short	(.L_3823 - .L_3822)
.L_3822:
        /*00ec*/ 	.word	0x00000000


	//----- nvinfo : EIATTR_CBANK_PARAM_SIZE
	.align		4
.L_3823:
        /*00f0*/ 	.byte	0x03, 0x19
        /*00f2*/ 	.short	0x0128


	//----- nvinfo : EIATTR_PARAM_CBANK
	.align		4
        /*00f4*/ 	.byte	0x04, 0x0a
        /*00f6*/ 	.short	(.L_3825 - .L_3824)
	.align		4
.L_3824:
        /*00f8*/ 	.word	index@(.nv.constant0._ZN10layer_norm13ln_bwd_kernelINS_13Kernel_traitsIf6__halffS2_fjLj6144ELj1ELj1ELj8ELj16ENS_18Kernel_traits_baseILj6144EfS2_fS2_fjLj256EEEEELb0ELb1ELb0ELb1EEEvNS_9BwdParamsE)
        /*00fc*/ 	.short	0x0210
        /*00fe*/ 	.short	0x0128


	//----- nvinfo : EIATTR_SW_WAR
	.align		4
.L_3825:
        /*0100*/ 	.byte	0x04, 0x36
        /*0102*/ 	.short	(.L_3827 - .L_3826)
.L_3826:
        /*0104*/ 	.word	0x00000008
.L_3827:


//--------------------- .nv.info._ZN10layer_norm13ln_bwd_kernelINS_13Kernel_traitsIf6__halffS2_fjLj6144ELj1ELj1ELj8ELj16ENS_18Kernel_traits_baseILj6144EfS2_fS2_fjLj256EEEEELb0ELb1ELb1ELb0EEEvNS_9BwdParamsE --------------------------
	.section	.nv.info._ZN10layer_norm13ln_bwd_kernelINS_13Kernel_traitsIf6__halffS2_fjLj6144ELj1ELj1ELj8ELj16ENS_18Kernel_traits_baseILj6144EfS2_fS2_fjLj256EEEEELb0ELb1ELb1ELb0EEEvNS_9BwdParamsE,"",@"SHT_CUDA_INFO"
	.sectionflags	@""
	.align	4


	//----- nvinfo : EIATTR_CUDA_API_VERSION
	.align		4
        /*0000*/ 	.byte	0x04, 0x37
        /*0002*/ 	.short	(.L_3829 - .L_3828)
.L_3828:
        /*0004*/ 	.word	0x00000082


	//----- nvinfo : EIATTR_KPARAM_INFO
	.align		4
.L_3829:
        /*0008*/ 	.byte	0x04, 0x17
        /*000a*/ 	.short	(.L_3831 - .L_3830)
.L_3830:
        /*000c*/ 	.word	0x00000000
        /*0010*/ 	.short	0x0000
        /*0012*/ 	.short	0x0000
        /*0014*/ 	.byte	0x00, 0xf0, 0xa1, 0x04


	//----- nvinfo : EIATTR_SPARSE_MMA_MASK
	.align		4
.L_3831:
        /*0018*/ 	.byte	0x03, 0x50
        /*001a*/ 	.short	0x0000


	//----- nvinfo : EIATTR_MAXREG_COUNT
	.align		4
        /*001c*/ 	.byte	0x03, 0x1b
        /*001e*/ 	.short	0x00ff


	//----- nvinfo : EIATTR_NUM_BARRIERS
	.align		4
        /*0020*/ 	.byte	0x02, 0x4c
        /*0022*/ 	.byte	0x01
	.zero		1


	//----- nvinfo : EIATTR_MERCURY_ISA_VERSION
	.align		4
        /*0024*/ 	.byte	0x03, 0x5f
        /*0026*/ 	.short	0x0101


	//----- nvinfo : EIATTR_COOP_GROUP_MASK_REGIDS
	.align		4
        /*0028*/ 	.byte	0x04, 0x29
        /*002a*/ 	.short	(.L_3833 - .L_3832)


	//   ....[0]....
.L_3832:
        /*002c*/ 	.word	0xffffffff


	//   ....[1]....
        /*0030*/ 	.word	0xffffffff


	//   ....[2]....
        /*0034*/ 	.word	0xffffffff


	//   ....[3]....
        /*0038*/ 	.word	0xffffffff


	//   ....[4]....
        /*003c*/ 	.word	0xffffffff


	//   ....[5]....
        /*0040*/ 	.word	0xffffffff


	//   ....[6]....
        /*0044*/ 	.word	0xffffffff


	//   ....[7]....
        /*0048*/ 	.word	0xffffffff


	//   ....[8]....
        /*004c*/ 	.word	0xffffffff


	//   ....[9]....
        /*0050*/ 	.word	0xffffffff


	//   ....[10]....
        /*0054*/ 	.word	0x050000be


	//   ....[11]....
        /*0058*/ 	.word	0x050000be


	//   ....[12]....
        /*005c*/ 	.word	0x050000be


	//   ....[13]....
        /*0060*/ 	.word	0x050000be


	//   ....[14]....
        /*0064*/ 	.word	0x050000be


	//   ....[15]....
        /*0068*/ 	.word	0x050000be


	//   ....[16]....
        /*006c*/ 	.word	0x050000be


	//   ....[17]....
        /*0070*/ 	.word	0x050000be


	//   ....[18]....
        /*0074*/ 	.word	0x050000be


	//   ....[19]....
        /*0078*/ 	.word	0x050000be


	//----- nvinfo : EIATTR_COOP_GROUP_INSTR_OFFSETS
	.align		4
.L_3833:
        /*007c*/ 	.byte	0x04, 0x28
        /*007e*/ 	.short	(.L_3835 - .L_3834)


	//   ....[0]....
.L_3834:
        /*0080*/ 	.word	0x00001920


	//   ....[1]....
        /*0084*/ 	.word	0x00001930


	//   ....[2]....
        /*0088*/ 	.word	0x00001960


	//   ....[3]....
        /*008c*/ 	.word	0x00001970


	//   ....[4]....
        /*0090*/ 	.word	0x000019a0


	//   ....[5]....
        /*0094*/ 	.word	0x000019b0


	//   ....[6]....
        /*0098*/ 	.word	0x000019e0


	//   ....[7]....
        /*009c*/ 	.word	0x000019f0


	//   ....[8]....
        /*00a0*/ 	.word	0x00001a20


	//   ....[9]....
        /*00a4*/ 	.word	0x00001a30


	//   ....[10]....
        /*00a8*/ 	.word	0x00004670


	//   ....[11]....
        /*00ac*/ 	.word	0x000046c0


	//   ....[12]....
        /*00b0*/ 	.word	0x00004730


	//   ....[13]....
        /*00b4*/ 	.word	0x00004790


	//   ....[14]....
        /*00b8*/ 	.word	0x00004800


	//   ....[15]....
        /*00bc*/ 	.word	0x00004860


	//   ....[16]....
        /*00c0*/ 	.word	0x000048d0


	//   ....[17]....
        /*00c4*/ 	.word	0x00004930


	//   ....[18]....
        /*00c8*/ 	.word	0x000049a0


	//   ....[19]....
        /*00cc*/ 	.word	0x00004a00


	//----- nvinfo : EIATTR_EXIT_INSTR_OFFSETS
	.align		4
.L_3835:
        /*00d0*/ 	.byte	0x04, 0x1c
        /*00d2*/ 	.short	(.L_3837 - .L_3836)


	//   ....[0]....
.L_3836:
        /*00d4*/ 	.word	0x00004540


	//   ....[1]....
        /*00d8*/ 	.word	0x00004610


	//----- nvinfo : EIATTR_MAX_THREADS
	.align		4
.L_3837:
        /*00dc*/ 	.byte	0x04, 0x05
        /*00de*/ 	.short	(.L_3839 - .L_3838)
.L_3838:
        /*00e0*/ 	.word	0x00000100
        /*00e4*/ 	.word	0x00000001
        /*00e8*/ 	.word	0x00000001


	//----- nvinfo : EIATTR_CRS_STACK_SIZE
	.align		4
.L_3839:
        /*00ec*/ 	.byte	0x04, 0x1e
        /*00ee*/ 	.short	(.L_3841 - .L_3840)
.L_3840:
        /*00f0*/ 	.word	0x00000000


	//----- nvinfo : EIATTR_CBANK_PARAM_SIZE
	.align		4
.L_3841:
        /*00f4*/ 	.byte	0x03, 0x19
        /*00f6*/ 	.short	0x0128


	//----- nvinfo : EIATTR_PARAM_CBANK
	.align		4
        /*00f8*/ 	.byte	0x04, 0x0a
        /*00fa*/ 	.short	(.L_3843 - .L_3842)
	.align		4
.L_3842:
        /*00fc*/ 	.word	index@(.nv.constant0._ZN10layer_norm13ln_bwd_kernelINS_13Kernel_traitsIf6__halffS2_fjLj6144ELj1ELj1ELj8ELj16ENS_18Kernel_traits_baseILj6144EfS2_fS2_fjLj256EEEEELb0ELb1ELb1ELb0EEEvNS_9BwdParamsE)
        /*0100*/ 	.short	0x0210
        /*0102*/ 	.short	0x0128


	//----- nvinfo : EIATTR_SW_WAR
	.align		4
.L_3843:
        /*0104*/ 	.byte	0x04, 0x36
        /*0106*/ 	.short	(.L_3845 - .L_3844)
.L_3844:
        /*0108*/ 	.word	0x00000008
.L_3845:


//--------------------- .nv.info._ZN10layer_norm13ln_bwd_kernelINS_13Kernel_traitsIf6__halffS2_fjLj6144ELj1ELj1ELj8ELj16ENS_18Kernel_traits_baseILj6144EfS2_fS2_fjLj256EEEEELb0ELb1ELb1ELb1EEEvNS_9BwdParamsE --------------------------
	.section	.nv.info._ZN10layer_norm13ln_bwd_kernelINS_13Kernel_traitsIf6__halffS2_fjLj6144ELj1ELj1ELj8ELj16ENS_18Kernel_traits_baseILj6144EfS2_fS2_fjLj256EEEEELb0ELb1ELb1ELb1EEEvNS_9BwdParamsE,"",@"SHT_CUDA_INFO"
	.sectionflags	@""
	.align	4


	//----- nvinfo : EIATTR_CUDA_API_VERSION
	.align		4
        /*0000*/ 	.byte	0x04, 0x37
        /*0002*/ 	.short	(.L_3847 - .L_3846)
.L_3846:
        /*0004*/ 	.word	0x00000082


	//----- nvinfo : EIATTR_KPARAM_INFO
	.align		4
.L_3847:
        /*0008*/ 	.byte	0x04, 0x17
        /*000a*/ 	.short	(.L_3849 - .L_3848)
.L_3848:
        /*000c*/ 	.word	0x00000000
        /*0010*/ 	.short	0x0000
        /*0012*/ 	.short	0x0000
        /*0014*/ 	.byte	0x00, 0xf0, 0xa1, 0x04


	//----- nvinfo : EIATTR_SPARSE_MMA_MASK
	.align		4
.L_3849:
        /*0018*/ 	.byte	0x03, 0x50
        /*001a*/ 	.short	0x0000


	//----- nvinfo : EIATTR_MAXREG_COUNT
	.align		4
        /*001c*/ 	.byte	0x03, 0x1b
        /*001e*/ 	.short	0x00ff


	//----- nvinfo : EIATTR_NUM_BARRIERS
	.align		4
        /*0020*/ 	.byte	0x02, 0x4c
        /*0022*/ 	.byte	0x01
	.zero		1


	//----- nvinfo : EIATTR_MERCURY_ISA_VERSION
	.align		4
        /*0024*/ 	.byte	0x03, 0x5f
        /*0026*/ 	.short	0x0101


	//----- nvinfo : EIATTR_COOP_GROUP_MASK_REGIDS
	.align		4
        /*0028*/ 	.byte	0x04, 0x29
        /*002a*/ 	.short	(.L_3851 - .L_3850)


	//   ....[0]....
.L_3850:
        /*002c*/ 	.word	0xffffffff


	//   ....[1]....
        /*0030*/ 	.word	0xffffffff


	//   ....[2]....
        /*0034*/ 	.word	0xffffffff


	//   ....[3]....
        /*0038*/ 	.word	0xffffffff


	//   ....[4]....
        /*003c*/ 	.word	0xffffffff


	//   ....[5]....
        /*0040*/ 	.word	0xffffffff


	//   ....[6]....
        /*0044*/ 	.word	0xffffffff


	//   ....[7]....
        /*0048*/ 	.word	0xffffffff


	//   ....[8]....
        /*004c*/ 	.word	0xffffffff


	//   ....[9]....
        /*0050*/ 	.word	0xffffffff


	//   ....[10]....
        /*0054*/ 	.word	0x050000c1


	//   ....[11]....
        /*0058*/ 	.word	0x050000c1


	//   ....[12]....
        /*005c*/ 	.word	0x050000c1


	//   ....[13]....
        /*0060*/ 	.word	0x050000c1


	//   ....[14]....
        /*0064*/ 	.word	0x050000c1


	//   ....[15]....
        /*0068*/ 	.word	0x050000c1


	//   ....[16]....
        /*006c*/ 	.word	0x050000c1


	//   ....[17]....
        /*0070*/ 	.word	0x050000c1


	//   ....[18]....
        /*0074*/ 	.word	0x050000c1


	//   ....[19]....
        /*0078*/ 	.word	0x050000c1


	//----- nvinfo : EIATTR_COOP_GROUP_INSTR_OFFSETS
	.align		4
.L_3851:
        /*007c*/ 	.byte	0x04, 0x28
        /*007e*/ 	.short	(.L_3853 - .L_3852)


	//   ....[0]....
.L_3852:
        /*0080*/ 	.word	0x00001800


	//   ....[1]....
        /*0084*/ 	.word	0x00001810


	//   ....[2]....
        /*0088*/ 	.word	0x00001840


	//   ....[3]....
        /*008c*/ 	.word	0x00001850


	//   ....[4]....
        /*0090*/ 	.word	0x00001880


	//   ....[5]....
        /*0094*/ 	.word	0x00001890


	//   ....[6]....
        /*0098*/ 	.word	0x000018c0


	//   ....[7]....
        /*009c*/ 	.word	0x000018d0


	//   ....[8]....
        /*00a0*/ 	.word	0x00001900


	//   ....[9]....
        /*00a4*/ 	.word	0x00001910


	//   ....[10]....
        /*00a8*/ 	.word	0x00004180


	//   ....[11]....
        /*00ac*/ 	.word	0x000041d0


	//   ....[12]....
        /*00b0*/ 	.word	0x00004240


	//   ....[13]....
        /*00b4*/ 	.word	0x000042a0


	//   ....[14]....
        /*00b8*/ 	.word	0x00004310


	//   ....[15]....
        /*00bc*/ 	.word	0x00004370


	//   ....[16]....
        /*00c0*/ 	.word	0x000043e0


	//   ....[17]....
        /*00c4*/ 	.word	0x00004440


	//   ....[18]....
        /*00c8*/ 	.word	0x000044b0


	//   ....[19]....
        /*00cc*/ 	.word	0x00004510


	//----- nvinfo : EIATTR_EXIT_INSTR_OFFSETS
	.align		4
.L_3853:
        /*00d0*/ 	.byte	0x04, 0x1c
        /*00d2*/ 	.short	(.L_3855 - .L_3854)


	//   ....[0]....
.L_3854:
        /*00d4*/ 	.word	0x00004120


	//----- nvinfo : EIATTR_MAX_THREADS
	.align		4
.L_3855:
        /*00d8*/ 	.byte	0x04, 0x05
        /*00da*/ 	.short	(.L_3857 - .L_3856)
.L_3856:
        /*00dc*/ 	.word	0x00000100
        /*00e0*/ 	.word	0x00000001
        /*00e4*/ 	.word	0x00000001


	//----- nvinfo : EIATTR_CRS_STACK_SIZE
	.align		4
.L_3857:
        /*00e8*/ 	.byte	0x04, 0x1e
        /*00ea*/ 	.short	(.L_3859 - .L_3858)
.L_3858:
        /*00ec*/ 	.word	0x00000000


	//----- nvinfo : EIATTR_CBANK_PARAM_SIZE
	.align		4
.L_3859:
        /*00f0*/ 	.byte	0x03, 0x19
        /*00f2*/ 	.short	0x0128


	//----- nvinfo : EIATTR_PARAM_CBANK
	.align		4
        /*00f4*/ 	.byte	0x04, 0x0a
        /*00f6*/ 	.short	(.L_3861 - .L_3860)
	.align		4
.L_3860:
        /*00f8*/ 	.word	index@(.nv.constant0._ZN10layer_norm13ln_bwd_kernelINS_13Kernel_traitsIf6__halffS2_fjLj6144ELj1ELj1ELj8ELj16ENS_18Kernel_traits_baseILj6144EfS2_fS2_fjLj256EEEEELb0ELb1ELb1ELb1EEEvNS_9BwdParamsE)
        /*00fc*/ 	.short	0x0210
        /*00fe*/ 	.short	0x0128


	//----- nvinfo : EIATTR_SW_WAR
	.align		4
.L_3861:
        /*0100*/ 	.byte	0x04, 0x36
        /*0102*/ 	.short	(.L_3863 - .L_3862)
.L_3862:
        /*0104*/ 	.word	0x00000008
.L_3863:


//--------------------- .nv.info._ZN10layer_norm13ln_bwd_kernelINS_13Kernel_traitsIf6__halffS2_fjLj6144ELj1ELj1ELj8ELj16ENS_18Kernel_traits_baseILj6144EfS2_fS2_fjLj256EEEEELb1ELb0ELb0ELb0EEEvNS_9BwdParamsE --------------------------
	.section	.nv.info._ZN10layer_norm13ln_bwd_kernelINS_13Kernel_traitsIf6__halffS2_fjLj6144ELj1ELj1ELj8ELj16ENS_18Kernel_traits_baseILj6144EfS2_fS2_fjLj256EEEEELb1ELb0ELb0ELb0EEEvNS_9BwdParamsE,"",@"SHT_CUDA_INFO"
	.sectionflags	@""
	.align	4


	//----- nvinfo : EIATTR_CUDA_API_VERSION
	.align		4
        /*0000*/ 	.byte	0x04, 0x37
        /*0002*/ 	.short	(.L_3865 - .L_3864)
.L_3864:
        /*0004*/ 	.word	0x00000082


	//----- nvinfo : EIATTR_KPARAM_INFO
	.align		4
.L_3865:
        /*0008*/ 	.byte	0x04, 0x17
        /*000a*/ 	.short	(.L_3867 - .L_3866)
.L_3866:
        /*000c*/ 	.word	0x00000000
        /*0010*/ 	.short	0x0000
        /*0012*/ 	.short	0x0000
        /*0014*/ 	.byte	0x00, 0xf0, 0xa1, 0x04


	//----- nvinfo : EIATTR_SPARSE_MMA_MASK
	.align		4
.L_3867:
        /*0018*/ 	.byte	0x03, 0x50
        /*001a*/ 	.short	0x0000


	//----- nvinfo : EIATTR_MAXREG_COUNT
	.align		4
        /*001c*/ 	.byte	0x03, 0x1b
        /*001e*/ 	.short	0x00ff


	//----- nvinfo : EIATTR_NUM_BARRIERS
	.align		4
        /*0020*/ 	.byte	0x02, 0x4c
        /*0022*/ 	.byte	0x01
	.zero		1


	//----- nvinfo : EIATTR_MERCURY_ISA_VERSION
	.align		4
        /*0024*/ 	.byte	0x03, 0x5f
        /*0026*/ 	.short	0x0101


	//----- nvinfo : EIATTR_COOP_GROUP_MASK_REGIDS
	.align		4
        /*0028*/ 	.byte	0x04, 0x29
        /*002a*/ 	.short	(.L_3869 - .L_3868)


	//   ....[0]....
.L_3868:
        /*002c*/ 	.word	0xffffffff


	//   ....[1]....
        /*0030*/ 	.word	0xffffffff


	//   ....[2]....
        /*0034*/ 	.word	0xffffffff


	//   ....[3]....
        /*0038*/ 	.word	0xffffffff


	//   ....[4]....
        /*003c*/ 	.word	0xffffffff


	//   ....[5]....
        /*0040*/ 	.word	0xffffffff


	//   ....[6]....
        /*0044*/ 	.word	0xffffffff


	//   ....[7]....
        /*0048*/ 	.word	0xffffffff


	//   ....[8]....
        /*004c*/ 	.word	0xffffffff


	//   ....[9]....
        /*0050*/ 	.word	0xffffffff


	//   ....[10]....
        /*0054*/ 	.word	0x05000076


	//   ....[11]....
        /*0058*/ 	.word	0x05000076


	//   ....[12]....
        /*005c*/ 	.word	0x05000076


	//   ....[13]....
        /*0060*/ 	.word	0x05000076


	//   ....[14]....
        /*0064*/ 	.word	0x05000076


	//   ....[15]....
        /*0068*/ 	.word	0x05000076


	//   ....[16]....
        /*006c*/ 	.word	0x05000076


	//   ....[17]....
        /*0070*/ 	.word	0x05000076


	//   ....[18]....
        /*0074*/ 	.word	0x05000076


	//   ....[19]....
        /*0078*/ 	.word	0x05000076


	//----- nvinfo : EIATTR_COOP_GROUP_INSTR_OFFSETS
	.align		4
.L_3869:
        /*007c*/ 	.byte	0x04, 0x28
        /*007e*/ 	.short	(.L_3871 - .L_3870)


	//   ....[0]....
.L_3870:
        /*0080*/ 	.word	0x00001620


	//   ....[1]....
        /*0084*/ 	.word	0x00001630


	//   ....[2]....
        /*0088*/ 	.word	0x00001660


	//   ....[3]....
        /*008c*/ 	.word	0x00001670


	//   ....[4]....
        /*0090*/ 	.word	0x000016a0


	//   ....[5]....
        /*0094*/ 	.word	0x000016b0


	//   ....[6]....
        /*0098*/ 	.word	0x000016e0


	//   ....[7]....
        /*009c*/ 	.word	0x000016f0


	//   ....[8]....
        /*00a0*/ 	.word	0x00001720


	//   ....[9]....
        /*00a4*/ 	.word	0x00001730


	//   ....[10]....
        /*00a8*/ 	.word	0x00002db0


	//   ....[11]....
        /*00ac*/ 	.word	0x00002e00


	//   ....[12]....
        /*00b0*/ 	.word	0x00002e70


	//   ....[13]....
        /*00b4*/ 	.word	0x00002ed0


	//   ....[14]....
        /*00b8*/ 	.word	0x00002f40


	//   ....[15]....
        /*00bc*/ 	.word	0x00002fa0


	//   ....[16]....
        /*00c0*/ 	.word	0x00003010


	//   ....[17]....
        /*00c4*/ 	.word	0x00003070


	//   ....[18]....
        /*00c8*/ 	.word	0x000030e0


	//   ....[19]....
        /*00cc*/ 	.word	0x00003140


	//----- nvinfo : EIATTR_EXIT_INSTR_OFFSETS
	.align		4
.L_3871:
        /*00d0*/ 	.byte	0x04, 0x1c
        /*00d2*/ 	.short	(.L_3873 - .L_3872)


	//   ....[0]....
.L_3872:
        /*00d4*/ 	.word	0x00002cc0


	//   ....[1]....
        /*00d8*/ 	.word	0x00002d50


	//----- nvinfo : EIATTR_MAX_THREADS
	.align		4
.L_3873:
        /*00dc*/ 	.byte	0x04, 0x05
        /*00de*/ 	.short	(.L_3875 - .L_3874)
.L_3874:
        /*00e0*/ 	.word	0x00000100
        /*00e4*/ 	.word	0x00000001
        /*00e8*/ 	.word	0x00000001


	//----- nvinfo : EIATTR_CRS_STACK_SIZE
	.align		4
.L_3875:
        /*00ec*/ 	.byte	0x04, 0x1e
        /*00ee*/ 	.short	(.L_3877 - .L_3876)
.L_3876:
        /*00f0*/ 	.word	0x00000000


	//----- nvinfo : EIATTR_CBANK_PARAM_SIZE
	.align		4
.L_3877:
        /*00f4*/ 	.byte	0x03, 0x19
        /*00f6*/ 	.short	0x0128


	//----- nvinfo : EIATTR_PARAM_CBANK
	.align		4
        /*00f8*/ 	.byte	0x04, 0x0a
        /*00fa*/ 	.short	(.L_3879 - .L_3878)
	.align		4
.L_3878:
        /*00fc*/ 	.word	index@(.nv.constant0._ZN10layer_norm13ln_bwd_kernelINS_13Kernel_traitsIf6__halffS2_fjLj6144ELj1ELj1ELj8ELj16ENS_18Kernel_traits_baseILj6144EfS2_fS2_fjLj256EEEEELb1ELb0ELb0ELb0EEEvNS_9BwdParamsE)
        /*0100*/ 	.short	0x0210
        /*0102*/ 	.short	0x0128


	//----- nvinfo : EIATTR_SW_WAR
	.align		4
.L_3879:
        /*0104*/ 	.byte	0x04, 0x36
        /*0106*/ 	.short	(.L_3881 - .L_3880)
.L_3880:
        /*0108*/ 	.word	0x00000008
.L_3881:


//--------------------- .nv.info._ZN10layer_norm13ln_bwd_kernelINS_13Kernel_traitsIf6__halffS2_fjLj6144ELj1ELj1ELj8ELj16ENS_18Kernel_traits_baseILj6144EfS2_fS2_fjLj256EEEEELb1ELb0ELb0ELb1EEEvNS_9BwdParamsE --------------------------
	.section	.nv.info._ZN10layer_norm13ln_bwd_kernelINS_13Kernel_traitsIf6__halffS2_fjLj6144ELj1ELj1ELj8ELj16ENS_18Kernel_traits_baseILj6144EfS2_fS2_fjLj256EEEEELb1ELb0ELb0ELb1EEEvNS_9BwdParamsE,"",@"SHT_CUDA_INFO"
	.sectionflags	@""
	.align	4


	//----- nvinfo : EIATTR_CUDA_API_VERSION
	.align		4
        /*0000*/ 	.byte	0x04, 0x37
        /*0002*/ 	.short	(.L_3883 - .L_3882)
.L_3882:
        /*0004*/ 	.word	0x00000082


	//----- nvinfo : EIATTR_KPARAM_INFO
	.align		4
.L_3883:
        /*0008*/ 	.byte	0x04, 0x17
        /*000a*/ 	.short	(.L_3885 - .L_3884)
.L_3884:
        /*000c*/ 	.word	0x00000000
        /*0010*/ 	.short	0x0000
        /*0012*/ 	.short	0x0000
        /*0014*/ 	.byte	0x00, 0xf0, 0xa1, 0x04


	//----- nvinfo : EIATTR_SPARSE_MMA_MASK
	.align		4
.L_3885:
        /*0018*/ 	.byte	0x03, 0x50
        /*001a*/ 	.short	0x0000


	//----- nvinfo : EIATTR_MAXREG_COUNT
	.align		4
        /*001c*/ 	.byte	0x03, 0x1b
        /*001e*/ 	.short	0x00ff


	//----- nvinfo : EIATTR_NUM_BARRIERS
	.align		4
        /*0020*/ 	.byte	0x02, 0x4c
        /*0022*/ 	.byte	0x01
	.zero		1


	//----- nvinfo : EIATTR_MERCURY_ISA_VERSION
	.align		4
        /*0024*/ 	.byte	0x03, 0x5f
        /*0026*/ 	.short	0x0101


	//----- nvinfo : EIATTR_COOP_GROUP_MASK_REGIDS
	.align		4
        /*0028*/ 	.byte	0x04, 0x29
        /*002a*/ 	.short	(.L_3887 - .L_3886)


	//   ....[0]....
.L_3886:
        /*002c*/ 	.word	0xffffffff


	//   ....[1]....
        /*0030*/ 	.word	0xffffffff


	//   ....[2]....
        /*0034*/ 	.word	0xffffffff


	//   ....[3]....
        /*0038*/ 	.word	0xffffffff


	//   ....[4]....
        /*003c*/ 	.word	0xffffffff


	//   ....[5]....
        /*0040*/ 	.word	0xffffffff


	//   ....[6]....
        /*0044*/ 	.word	0xffffffff


	//   ....[7]....
        /*0048*/ 	.word	0xffffffff


	//   ....[8]....
        /*004c*/ 	.word	0xffffffff


	//   ....[9]....
        /*0050*/ 	.word	0xffffffff


	//   ....[10]....
        /*0054*/ 	.word	0x05000044


	//   ....[11]....
        /*0058*/ 	.word	0x05000044


	//   ....[12]....
        /*005c*/ 	.word	0x05000044


	//   ....[13]....
        /*0060*/ 	.word	0x05000044


	//   ....[14]....
        /*0064*/ 	.word	0x05000044


	//   ....[15]....
        /*0068*/ 	.word	0x05000044


	//   ....[16]....
        /*006c*/ 	.word	0x05000044


	//   ....[17]....
        /*0070*/ 	.word	0x05000044


	//   ....[18]....
        /*0074*/ 	.word	0x05000044


	//   ....[19]....
        /*0078*/ 	.word	0x05000044


	//----- nvinfo : EIATTR_COOP_GROUP_INSTR_OFFSETS
	.align		4
.L_3887:
        /*007c*/ 	.byte	0x04, 0x28
        /*007e*/ 	.short	(.L_3889 - .L_3888)


	//   ....[0]....
.L_3888:
        /*0080*/ 	.word	0x000014e0


	//   ....[1]....
        /*0084*/ 	.word	0x000014f0


	//   ....[2]....
        /*0088*/ 	.word	0x00001520


	//   ....[3]....
        /*008c*/ 	.word	0x00001530


	//   ....[4]....
        /*0090*/ 	.word	0x00001560


	//   ....[5]....
        /*0094*/ 	.word	0x00001570


	//   ....[6]....
        /*0098*/ 	.word	0x000015a0


	//   ....[7]....
        /*009c*/ 	.word	0x000015b0


	//   ....[8]....
        /*00a0*/ 	.word	0x000015e0


	//   ....[9]....
        /*00a4*/ 	.word	0x000015f0


	//   ....[10]....
        /*00a8*/ 	.word	0x00002dd0


	//   ....[11]....
        /*00ac*/ 	.word	0x00002e20


	//   ....[12]....
        /*00b0*/ 	.word	0x00002e90


	//   ....[13]....
        /*00b4*/ 	.word	0x00002ef0


	//   ....[14]....
        /*00b8*/ 	.word	0x00002f60


	//   ....[15]....
        /*00bc*/ 	.word	0x00002fc0


	//   ....[16]....
        /*00c0*/ 	.word	0x00003030


	//   ....[17]....
        /*00c4*/ 	.word	0x00003090


	//   ....[18]....
        /*00c8*/ 	.word	0x00003100


	//   ....[19]....
        /*00cc*/ 	.word	0x00003160


	//----- nvinfo : EIATTR_EXIT_INSTR_OFFSETS
	.align		4
.L_3889:
        /*00d0*/ 	.byte	0x04, 0x1c
        /*00d2*/ 	.short	(.L_3891 - .L_3890)


	//   ....[0]....
.L_3890:
        /*00d4*/ 	.word	0x00002d70


	//----- nvinfo : EIATTR_MAX_THREADS
	.align		4
.L_3891:
        /*00d8*/ 	.byte	0x04, 0x05
        /*00da*/ 	.short	(.L_3893 - .L_3892)
.L_3892:
        /*00dc*/ 	.word	0x00000100
        /*00e0*/ 	.word	0x00000001
        /*00e4*/ 	.word	0x00000001


	//----- nvinfo : EIATTR_CRS_STACK_SIZE
	.align		4
.L_3893:
        /*00e8*/ 	.byte	0x04, 0x1e
        /*00ea*/ 	.short	(.L_3895 - .L_3894)
.L_3894:
        /*00ec*/ 	.word	0x00000000


	//----- nvinfo : EIATTR_CBANK_PARAM_SIZE
	.align		4
.L_3895:
        /*00f0*/ 	.byte	0x03, 0x19
        /*00f2*/ 	.short	0x0128


	//----- nvinfo : EIATTR_PARAM_CBANK
	.align		4
        /*00f4*/ 	.byte	0x04, 0x0a
        /*00f6*/ 	.short	(.L_3897 - .L_3896)
	.align		4
.L_3896:
        /*00f8*/ 	.word	index@(.nv.constant0._ZN10layer_norm13ln_bwd_kernelINS_13Kernel_traitsIf6__halffS2_fjLj6144ELj1ELj1ELj8ELj16ENS_18Kernel_traits_baseILj6144EfS2_fS2_fjLj256EEEEELb1ELb0ELb0ELb1EEEvNS_9BwdParamsE)
        /*00fc*/ 	.short	0x0210
        /*00fe*/ 	.short	0x0128


	//----- nvinfo : EIATTR_SW_WAR
	.align		4
.L_3897:
        /*0100*/ 	.byte	0x04, 0x36
        /*0102*/ 	.short	(.L_3899 - .L_3898)
.L_3898:
        /*0104*/ 	.word	0x00000008
.L_3899:


//--------------------- .nv.info._ZN10layer_norm22ln_bwd_finalize_kernelINS_22Kernel_traits_finalizeILj6144Ef6__halffS2_fjLb0ELj1024ELj4ENS_18Kernel_traits_baseILj6144EfS2_fS2_fjLj1024EEEEELb0ELb0EEEvNS_9BwdParamsE --------------------------
	.section	.nv.info._ZN10layer_norm22ln_bwd_finalize_kernelINS_22Kernel_traits_finalizeILj6144Ef6__halffS2_fjLb0ELj1024ELj4ENS_18Kernel_traits_baseILj6144EfS2_fS2_fjLj1024EEEEELb0ELb0EEEvNS_9BwdParamsE,"",@"SHT_CUDA_INFO"
	.sectionflags	@""
	.align	4


	//----- nvinfo : EIATTR_CUDA_API_VERSION
	.align		4
        /*0000*/ 	.byte	0x04, 0x37
        /*0002*/ 	.short	(.L_3901 - .L_3900)
.L_3900:
        /*0004*/ 	.word	0x00000082


	//----- nvinfo : EIATTR_KPARAM_INFO
	.align		4
.L_3901:
        /*0008*/ 	.byte	0x04, 0x17
        /*000a*/ 	.short	(.L_3903 - .L_3902)
.L_3902:
        /*000c*/ 	.word	0x00000000
        /*0010*/ 	.short	0x0000
        /*0012*/ 	.short	0x0000
        /*0014*/ 	.byte	0x00, 0xf0, 0xa1, 0x04


	//----- nvinfo : EIATTR_SPARSE_MMA_MASK
	.align		4
.L_3903:
        /*0018*/ 	.byte	0x03, 0x50
        /*001a*/ 	.short	0x0000


	//----- nvinfo : EIATTR_MAXREG_COUNT
	.align		4
        /*001c*/ 	.byte	0x03, 0x1b
        /*001e*/ 	.short	0x0040


	//----- nvinfo : EIATTR_NUM_BARRIERS
	.align		4
        /*0020*/ 	.byte	0x02, 0x4c
        /*0022*/ 	.byte	0x01
	.zero		1


	//----- nvinfo : EIATTR_MERCURY_ISA_VERSION
	.align		4
        /*0024*/ 	.byte	0x03, 0x5f
        /*0026*/ 	.short	0x0101


	//----- nvinfo : EIATTR_COOP_GROUP_MASK_REGIDS
	.align		4
        /*0028*/ 	.byte	0x04, 0x29
        /*002a*/ 	.short	(.L_3905 - .L_3904)


	//   ....[0]....
.L_3904:
        /*002c*/ 	.word	0xffffffff


	//   ....[1]....
        /*0030*/ 	.word	0xffffffff


	//   ....[2]....
        /*0034*/ 	.word	0xffffffff


	//   ....[3]....
        /*0038*/ 	.word	0xffffffff


	//   ....[4]....
        /*003c*/ 	.word	0xffffffff


	//   ....[5]....
        /*0040*/ 	.word	0xffffffff


	//   ....[6]....
        /*0044*/ 	.word	0xffffffff


	//   ....[7]....
        /*0048*/ 	.word	0xffffffff


	//   ....[8]....
        /*004c*/ 	.word	0xffffffff


	//   ....[9]....
        /*0050*/ 	.word	0xffffffff


	//   ....[10]....
        /*0054*/ 	.word	0x05000013


	//   ....[11]....
        /*0058*/ 	.word	0x05000013


	//   ....[12]....
        /*005c*/ 	.word	0x05000013


	//   ....[13]....
        /*0060*/ 	.word	0x05000013


	//   ....[14]....
        /*0064*/ 	.word	0x05000013


	//   ....[15]....
        /*0068*/ 	.word	0x05000013


	//   ....[16]....
        /*006c*/ 	.word	0x05000013


	//   ....[17]....
        /*0070*/ 	.word	0x05000013


	//   ....[18]....
        /*0074*/ 	.word	0x05000013


	//   ....[19]....
        /*0078*/ 	.word	0x05000013


	//----- nvinfo : EIATTR_COOP_GROUP_INSTR_OFFSETS
	.align		4
.L_3905:
        /*007c*/ 	.byte	0x04, 0x28
        /*007e*/ 	.short	(.L_3907 - .L_3906)


	//   ....[0]....
.L_3906:
        /*0080*/ 	.word	0x000008e0


	//   ....[1]....
        /*0084*/ 	.word	0x000008f0


	//   ....[2]....
        /*0088*/ 	.word	0x00000920


	//   ....[3]....
        /*008c*/ 	.word	0x00000930


	//   ....[4]....
        /*0090*/ 	.word	0x00000960


	//   ....[5]....
        /*0094*/ 	.word	0x00000970


	//   ....[6]....
        /*0098*/ 	.word	0x000009a0


	//   ....[7]....
        /*009c*/ 	.word	0x000009b0


	//   ....[8]....
        /*00a0*/ 	.word	0x000009e0


	//   ....[9]....
        /*00a4*/ 	.word	0x000009f0


	//   ....[10]....
        /*00a8*/ 	.word	0x00000bf0


	//   ....[11]....
        /*00ac*/ 	.word	0x00000c60


	//   ....[12]....
        /*00b0*/ 	.word	0x00000cd0


	//   ....[13]....
        /*00b4*/ 	.word	0x00000d40


	//   ....[14]....
        /*00b8*/ 	.word	0x00000db0


	//   ....[15]....
        /*00bc*/ 	.word	0x00000e10


	//   ....[16]....
        /*00c0*/ 	.word	0x00000e80


	//   ....[17]....
        /*00c4*/ 	.word	0x00000ef0


	//   ....[18]....
        /*00c8*/ 	.word	0x00000f60


	//   ....[19]....
        /*00cc*/ 	.word	0x00000fd0


	//----- nvinfo : EIATTR_EXIT_INSTR_OFFSETS
	.align		4
.L_3907:
        /*00d0*/ 	.byte	0x04, 0x1c
        /*00d2*/ 	.short	(.L_3909 - .L_3908)


	//   ....[0]....
.L_3908:
        /*00d4*/ 	.word	0x00000070


	//   ....[1]....
        /*00d8*/ 	.word	0x00000b90


	//----- nvinfo : EIATTR_MAX_THREADS
	.align		4
.L_3909:
        /*00dc*/ 	.byte	0x04, 0x05
        /*00de*/ 	.short	(.L_3911 - .L_3910)
.L_3910:
        /*00e0*/ 	.word	0x00000400
        /*00e4*/ 	.word	0x00000001
        /*00e8*/ 	.word	0x00000001


	//----- nvinfo : EIATTR_CRS_STACK_SIZE
	.align		4
.L_3911:
        /*00ec*/ 	.byte	0x04, 0x1e
        /*00ee*/ 	.short	(.L_3913 - .L_3912)
.L_3912:
        /*00f0*/ 	.word	0x00000000


	//----- nvinfo : EIATTR_CBANK_PARAM_SIZE
	.align		4
.L_3913:
        /*00f4*/ 	.byte	0x03, 0x19
        /*00f6*/ 	.short	0x0128


	//----- nvinfo : EIATTR_PARAM_CBANK
	.align		4
        /*00f8*/ 	.byte	0x04, 0x0a
        /*00fa*/ 	.short	(.L_3915 - .L_3914)
	.align		4
.L_3914:
        /*00fc*/ 	.word	index@(.nv.constant0._ZN10layer_norm22ln_bwd_finalize_kernelINS_22Kernel_traits_finalizeILj6144Ef6__halffS2_fjLb0ELj1024ELj4ENS_18Kernel_traits_baseILj6144EfS2_fS2_fjLj1024EEEEELb0ELb0EEEvNS_9BwdParamsE)
        /*0100*/ 	.short	0x0210
        /*0102*/ 	.short	0x0128


	//----- nvinfo : EIATTR_SW_WAR
	.align		4
.L_3915:
        /*0104*/ 	.byte	0x04, 0x36
        /*0106*/ 	.short	(.L_3917 - .L_3916)
.L_3916:
        /*0108*/ 	.word	0x00000008
.L_3917:


//--------------------- .nv.info._ZN10layer_norm13ln_bwd_kernelINS_13Kernel_traitsIf6__halffS2_fjLj6144ELj1ELj1ELj8ELj16ENS_18Kernel_traits_baseILj6144EfS2_fS2_fjLj256EEEEELb1ELb0ELb1ELb0EEEvNS_9BwdParamsE --------------------------
	.section	.nv.info._ZN10layer_norm13ln_bwd_kernelINS_13Kernel_traitsIf6__halffS2_fjLj6144ELj1ELj1ELj8ELj16ENS_18Kernel_traits_baseILj6144EfS2_fS2_fjLj256EEEEELb1ELb0ELb1ELb0EEEvNS_9BwdParamsE,"",@"SHT_CUDA_INFO"
	.sectionflags	@""
	.align	4


	//----- nvinfo : EIATTR_CUDA_API_VERSION
	.align		4
        /*0000*/ 	.byte	0x04, 0x37
        /*0002*/ 	.short	(.L_3919 - .L_3918)
.L_3918:
        /*0004*/ 	.word	0x00000082


	//----- nvinfo : EIATTR_KPARAM_INFO
	.align		4
.L_3919:
        /*0008*/ 	.byte	0x04, 0x17
        /*000a*/ 	.short	(.L_3921 - .L_3920)
.L_3920:
        /*000c*/ 	.word	0x00000000
        /*0010*/ 	.short	0x0000
        /*0012*/ 	.short	0x0000
        /*0014*/ 	.byte	0x00, 0xf0, 0xa1, 0x04


	//----- nvinfo : EIATTR_SPARSE_MMA_MASK
	.align		4
.L_3921:
        /*0018*/ 	.byte	0x03, 0x50
        /*001a*/ 	.short	0x0000


	//----- nvinfo : EIATTR_MAXREG_COUNT
	.align		4
        /*001c*/ 	.byte	0x03, 0x1b
        /*001e*/ 	.short	0x00ff


	//----- nvinfo : EIATTR_NUM_BARRIERS
	.align		4
        /*0020*/ 	.byte	0x02, 0x4c
        /*0022*/ 	.byte	0x01
	.zero		1


	//----- nvinfo : EIATTR_MERCURY_ISA_VERSION
	.align		4
        /*0024*/ 	.byte	0x03, 0x5f
        /*0026*/ 	.short	0x0101


	//----- nvinfo : EIATTR_COOP_GROUP_MASK_REGIDS
	.align		4
        /*0028*/ 	.byte	0x04, 0x29
        /*002a*/ 	.short	(.L_3923 - .L_3922)


	//   ....[0]....
.L_3922:
        /*002c*/ 	.word	0xffffffff


	//   ....[1]....
        /*0030*/ 	.word	0xffffffff


	//   ....[2]....
        /*0034*/ 	.word	0xffffffff


	//   ....[3]....
        /*0038*/ 	.word	0xffffffff


	//   ....[4]....
        /*003c*/ 	.word	0xffffffff


	//   ....[5]....
        /*0040*/ 	.word	0xffffffff


	//   ....[6]....
        /*0044*/ 	.word	0xffffffff


	//   ....[7]....
        /*0048*/ 	.word	0xffffffff


	//   ....[8]....
        /*004c*/ 	.word	0xffffffff


	//   ....[9]....
        /*0050*/ 	.word	0xffffffff


	//   ....[10]....
        /*0054*/ 	.word	0x0500007a


	//   ....[11]....
        /*0058*/ 	.word	0x0500007a


	//   ....[12]....
        /*005c*/ 	.word	0x0500007a


	//   ....[13]....
        /*0060*/ 	.word	0x0500007a


	//   ....[14]....
        /*0064*/ 	.word	0x0500007a


	//   ....[15]....
        /*0068*/ 	.word	0x0500007a


	//   ....[16]....
        /*006c*/ 	.word	0x0500007a


	//   ....[17]....
        /*0070*/ 	.word	0x0500007a


	//   ....[18]....
        /*0074*/ 	.word	0x0500007a


	//   ....[19]....
        /*0078*/ 	.word	0x0500007a


	//----- nvinfo : EIATTR_COOP_GROUP_INSTR_OFFSETS
	.align		4
.L_3923:
        /*007c*/ 	.byte	0x04, 0x28
        /*007e*/ 	.short	(.L_3925 - .L_3924)


	//   ....[0]....
.L_3924:
        /*0080*/ 	.word	0x00001960


	//   ....[1]....
        /*0084*/ 	.word	0x00001970


	//   ....[2]....
        /*0088*/ 	.word	0x000019a0


	//   ....[3]....
        /*008c*/ 	.word	0x000019b0


	//   ....[4]....
        /*0090*/ 	.word	0x000019e0


	//   ....[5]....
        /*0094*/ 	.word	0x000019f0


	//   ....[6]....
        /*0098*/ 	.word	0x00001a20


	//   ....[7]....
        /*009c*/ 	.word	0x00001a30


	//   ....[8]....
        /*00a0*/ 	.word	0x00001a60


	//   ....[9]....
        /*00a4*/ 	.word	0x00001a70


	//   ....[10]....
        /*00a8*/ 	.word	0x00004210


	//   ....[11]....
        /*00ac*/ 	.word	0x00004260


	//   ....[12]....
        /*00b0*/ 	.word	0x000042d0


	//   ....[13]....
        /*00b4*/ 	.word	0x00004330


	//   ....[14]....
        /*00b8*/ 	.word	0x000043a0


	//   ....[15]....
        /*00bc*/ 	.word	0x00004400


	//   ....[16]....
        /*00c0*/ 	.word	0x00004470


	//   ....[17]....
        /*00c4*/ 	.word	0x000044d0


	//   ....[18]....
        /*00c8*/ 	.word	0x00004540


	//   ....[19]....
        /*00cc*/ 	.word	0x000045a0


	//----- nvinfo : EIATTR_EXIT_INSTR_OFFSETS
	.align		4
.L_3925:
        /*00d0*/ 	.byte	0x04, 0x1c
        /*00d2*/ 	.short	(.L_3927 - .L_3926)


	//   ....[0]....
.L_3926:
        /*00d4*/ 	.word	0x00004120


	//   ....[1]....
        /*00d8*/ 	.word	0x000041b0


	//----- nvinfo : EIATTR_MAX_THREADS
	.align		4
.L_3927:
        /*00dc*/ 	.byte	0x04, 0x05
        /*00de*/ 	.short	(.L_3929 - .L_3928)
.L_3928:
        /*00e0*/ 	.word	0x00000100
        /*00e4*/ 	.word	0x00000001
        /*00e8*/ 	.word	0x00000001


	//----- nvinfo : EIATTR_CRS_STACK_SIZE
	.align		4
.L_3929:
        /*00ec*/ 	.byte	0x04, 0x1e
        /*00ee*/ 	.short	(.L_3931 - .L_3930)
.L_3930:
        /*00f0*/ 	.word	0x00000000


	//----- nvinfo : EIATTR_CBANK_PARAM_SIZE
	.align		4
.L_3931:
        /*00f4*/ 	.byte	0x03, 0x19
        /*00f6*/ 	.short	0x0128


	//----- nvinfo : EIATTR_PARAM_CBANK
	.align		4
        /*00f8*/ 	.byte	0x04, 0x0a
        /*00fa*/ 	.short	(.L_3933 - .L_3932)
	.align		4
.L_3932:
        /*00fc*/ 	.word	index@(.nv.constant0._ZN10layer_norm13ln_bwd_kernelINS_13Kernel_traitsIf6__halffS2_fjLj6144ELj1ELj1ELj8ELj16ENS_18Kernel_traits_baseILj6144EfS2_fS2_fjLj256EEEEELb1ELb0ELb1ELb0EEEvNS_9BwdParamsE)
        /*0100*/ 	.short	0x0210
        /*0102*/ 	.short	0x0128


	//----- nvinfo : EIATTR_SW_WAR
	.align		4
.L_3933:
        /*0104*/ 	.byte	0x04, 0x36
        /*0106*/ 	.short	(.L_3935 - .L_3934)
.L_3934:
        /*0108*/ 	.word	0x00000008
.L_3935:


//--------------------- .nv.info._ZN10layer_norm22ln_bwd_finalize_kernelINS_22Kernel_traits_finalizeILj6144Ef6__halffS2_fjLb0ELj1024ELj4ENS_18Kernel_traits_baseILj6144EfS2_fS2_fjLj1024EEEEELb0ELb1EEEvNS_9BwdParamsE --------------------------
	.section	.nv.info._ZN10layer_norm22ln_bwd_finalize_kernelINS_22Kernel_traits_finalizeILj6144Ef6__halffS2_fjLb0ELj1024ELj4ENS_18Kernel_traits_baseILj6144EfS2_fS2_fjLj1024EEEEELb0ELb1EEEvNS_9BwdParamsE,"",@"SHT_CUDA_INFO"
	.sectionflags	@""
	.align	4


	//----- nvinfo : EIATTR_CUDA_API_VERSION
	.align		4
        /*0000*/ 	.byte	0x04, 0x37
        /*0002*/ 	.short	(.L_3937 - .L_3936)
.L_3936:
        /*0004*/ 	.word	0x00000082


	//----- nvinfo : EIATTR_KPARAM_INFO
	.align		4
.L_3937:
        /*0008*/ 	.byte	0x04, 0x17
        /*000a*/ 	.short	(.L_3939 - .L_3938)
.L_3938:
        /*000c*/ 	.word	0x00000000
        /*0010*/ 	.short	0x0000
        /*0012*/ 	.short	0x0000
        /*0014*/ 	.byte	0x00, 0xf0, 0xa1, 0x04


	//----- nvinfo : EIATTR_SPARSE_MMA_MASK
	.align		4
.L_3939:
        /*0018*/ 	.byte	0x03, 0x50
        /*001a*/ 	.short	0x0000


	//----- nvinfo : EIATTR_MAXREG_COUNT
	.align		4
        /*001c*/ 	.byte	0x03, 0x1b
        /*001e*/ 	.short	0x0040


	//----- nvinfo : EIATTR_NUM_BARRIERS
	.align		4
        /*0020*/ 	.byte	0x02, 0x4c
        /*0022*/ 	.byte	0x01
	.zero		1


	//----- nvinfo : EIATTR_MERCURY_ISA_VERSION
	.align		4
        /*0024*/ 	.byte	0x03, 0x5f
        /*0026*/ 	.short	0x0101


	//----- nvinfo : EIATTR_COOP_GROUP_MASK_REGIDS
	.align		4
        /*0028*/ 	.byte	0x04, 0x29
        /*002a*/ 	.short	(.L_3941 - .L_3940)


	//   ....[0]....
.L_3940:
        /*002c*/ 	.word	0xffffffff


	//   ....[1]....
        /*0030*/ 	.word	0xffffffff


	//   ....[2]....
        /*0034*/ 	.word	0xffffffff


	//   ....[3]....
        /*0038*/ 	.word	0xffffffff


	//   ....[4]....
        /*003c*/ 	.word	0xffffffff


	//   ....[5]....
        /*0040*/ 	.word	0xffffffff


	//   ....[6]....
        /*0044*/ 	.word	0xffffffff


	//   ....[7]....
        /*0048*/ 	.word	0xffffffff


	//   ....[8]....
        /*004c*/ 	.word	0xffffffff


	//   ....[9]....
        /*0050*/ 	.word	0xffffffff


	//   ....[10]....
        /*0054*/ 	.word	0x05000011


	//   ....[11]....
        /*0058*/ 	.word	0x05000011


	//   ....[12]....
        /*005c*/ 	.word	0x05000011


	//   ....[13]....
        /*0060*/ 	.word	0x05000011


	//   ....[14]....
        /*0064*/ 	.word	0x05000011


	//   ....[15]....
        /*0068*/ 	.word	0x05000011


	//   ....[16]....
        /*006c*/ 	.word	0x05000011


	//   ....[17]....
        /*0070*/ 	.word	0x05000011


	//   ....[18]....
        /*0074*/ 	.word	0x05000011


	//   ....[19]....
        /*0078*/ 	.word	0x05000011


	//----- nvinfo : EIATTR_COOP_GROUP_INSTR_OFFSETS
	.align		4
.L_3941:
        /*007c*/ 	.byte	0x04, 0x28
        /*007e*/ 	.short	(.L_3943 - .L_3942)


	//   ....[0]....
.L_3942:
        /*0080*/ 	.word	0x000008e0


	//   ....[1]....
        /*0084*/ 	.word	0x000008f0


	//   ....[2]....
        /*0088*/ 	.word	0x00000920


	//   ....[3]....
        /*008c*/ 	.word	0x00000930


	//   ....[4]....
        /*0090*/ 	.word	0x00000960


	//   ....[5]....
        /*0094*/ 	.word	0x00000970


	//   ....[6]....
        /*0098*/ 	.word	0x000009a0


	//   ....[7]....
        /*009c*/ 	.word	0x000009b0


	//   ....[8]....
        /*00a0*/ 	.word	0x000009e0


	//   ....[9]....
        /*00a4*/ 	.word	0x000009f0


	//   ....[10]....
        /*00a8*/ 	.word	0x00000ba0


	//   ....[11]....
        /*00ac*/ 	.word	0x00000c10


	//   ....[12]....
        /*00b0*/ 	.word	0x00000c80


	//   ....[13]....
        /*00b4*/ 	.word	0x00000cf0


	//   ....[14]....
        /*00b8*/ 	.word	0x00000d60


	//   ....[15]....
        /*00bc*/ 	.word	0x00000dc0


	//   ....[16]....
        /*00c0*/ 	.word	0x00000e30


	//   ....[17]....
        /*00c4*/ 	.word	0x00000ea0


	//   ....[18]....
        /*00c8*/ 	.word	0x00000f10


	//   ....[19]....
        /*00cc*/ 	.word	0x00000f80


	//----- nvinfo : EIATTR_EXIT_INSTR_OFFSETS
	.align		4
.L_3943:
        /*00d0*/ 	.byte	0x04, 0x1c
        /*00d2*/ 	.short	(.L_3945 - .L_3944)


	//   ....[0]....
.L_3944:
        /*00d4*/ 	.word	0x00000070


	//   ....[1]....
        /*00d8*/ 	.word	0x00000b40


	//----- nvinfo : EIATTR_MAX_THREADS
	.align		4
.L_3945:
        /*00dc*/ 	.byte	0x04, 0x05
        /*00de*/ 	.short	(.L_3947 - .L_3946)
.L_3946:
        /*00e0*/ 	.word	0x00000400
        /*00e4*/ 	.word	0x00000001
        /*00e8*/ 	.word	0x00000001


	//----- nvinfo : EIATTR_CRS_STACK_SIZE
	.align		4
.L_3947:
        /*00ec*/ 	.byte	0x04, 0x1e
        /*00ee*/ 	.short	(.L_3949 - .L_3948)
.L_3948:
        /*00f0*/ 	.word	0x00000000


	//----- nvinfo : EIATTR_CBANK_PARAM_SIZE
	.align		4
.L_3949:
        /*00f4*/ 	.byte	0x03, 0x19
        /*00f6*/ 	.short	0x0128


	//----- nvinfo : EIATTR_PARAM_CBANK
	.align		4
        /*00f8*/ 	.byte	0x04, 0x0a
        /*00fa*/ 	.short	(.L_3951 - .L_3950)
	.align		4
.L_3950:
        /*00fc*/ 	.word	index@(.nv.constant0._ZN10layer_norm22ln_bwd_finalize_kernelINS_22Kernel_traits_finalizeILj6144Ef6__halffS2_fjLb0ELj1024ELj4ENS_18Kernel_traits_baseILj6144EfS2_fS2_fjLj1024EEEEELb0ELb1EEEvNS_9BwdParamsE)
        /*0100*/ 	.short	0x0210
        /*0102*/ 	.short	0x0128


	//----- nvinfo : EIATTR_SW_WAR
	.align		4
.L_3951:
        /*0104*/ 	.byte	0x04, 0x36
        /*0106*/ 	.short	(.L_3953 - .L_3952)
.L_3952:
        /*0108*/ 	.word	0x00000008
.L_3953:


//--------------------- .nv.info._ZN10layer_norm13ln_bwd_kernelINS_13Kernel_traitsIf6__halffS2_fjLj6144ELj1ELj1ELj8ELj16ENS_18Kernel_traits_baseILj6144EfS2_fS2_fjLj256EEEEELb1ELb0ELb1ELb1EEEvNS_9BwdParamsE --------------------------
	.section	.nv.info._ZN10layer_norm13ln_bwd_kernelINS_13Kernel_traitsIf6__halffS2_fjLj6144ELj1ELj1ELj8ELj16ENS_18Kernel_traits_baseILj6144EfS2_fS2_fjLj256EEEEELb1ELb0ELb1ELb1EEEvNS_9BwdParamsE,"",@"SHT_CUDA_INFO"
	.sectionflags	@""
	.align	4


	//----- nvinfo : EIATTR_CUDA_API_VERSION
	.align		4
        /*0000*/ 	.byte	0x04, 0x37
        /*0002*/ 	.short	(.L_3955 - .L_3954)
.L_3954:
        /*0004*/ 	.word	0x00000082


	//----- nvinfo : EIATTR_KPARAM_INFO
	.align		4
.L_3955:
        /*0008*/ 	.byte	0x04, 0x17
        /*000a*/ 	.short	(.L_3957 - .L_3956)
.L_3956:
        /*000c*/ 	.word	0x00000000
        /*0010*/ 	.short	0x0000
        /*0012*/ 	.short	0x0000
        /*0014*/ 	.byte	0x00, 0xf0, 0xa1, 0x04


	//----- nvinfo : EIATTR_SPARSE_MMA_MASK
	.align		4
.L_3957:
        /*0018*/ 	.byte	0x03, 0x50
        /*001a*/ 	.short	0x0000


	//----- nvinfo : EIATTR_MAXREG_COUNT
	.align		4
        /*001c*/ 	.byte	0x03, 0x1b
        /*001e*/ 	.short	0x00ff


	//----- nvinfo : EIATTR_NUM_BARRIERS
	.align		4
        /*0020*/ 	.byte	0x02, 0x4c
        /*0022*/ 	.byte	0x01
	.zero		1


	//----- nvinfo : EIATTR_MERCURY_ISA_VERSION
	.align		4
        /*0024*/ 	.byte	0x03, 0x5f
        /*0026*/ 	.short	0x0101


	//----- nvinfo : EIATTR_COOP_GROUP_MASK_REGIDS
	.align		4
        /*0028*/ 	.byte	0x04, 0x29
        /*002a*/ 	.short	(.L_3959 - .L_3958)


	//   ....[0]....
.L_3958:
        /*002c*/ 	.word	0xffffffff


	//   ....[1]....
        /*0030*/ 	.word	0xffffffff


	//   ....[2]....
        /*0034*/ 	.word	0xffffffff


	//   ....[3]....
        /*0038*/ 	.word	0xffffffff


	//   ....[4]....
        /*003c*/ 	.word	0xffffffff


	//   ....[5]....
        /*0040*/ 	.word	0xffffffff


	//   ....[6]....
        /*0044*/ 	.word	0xffffffff


	//   ....[7]....
        /*0048*/ 	.word	0xffffffff


	//   ....[8]....
        /*004c*/ 	.word	0xffffffff


	//   ....[9]....
        /*0050*/ 	.word	0xffffffff


	//   ....[10]....
        /*0054*/ 	.word	0x0500007b


	//   ....[11]....
        /*0058*/ 	.word	0x0500007b


	//   ....[12]....
        /*005c*/ 	.word	0x0500007b


	//   ....[13]....
        /*0060*/ 	.word	0x0500007b


	//   ....[14]....
        /*0064*/ 	.word	0x0500007b


	//   ....[15]....
        /*0068*/ 	.word	0x0500007b


	//   ....[16]....
        /*006c*/ 	.word	0x0500007b


	//   ....[17]....
        /*0070*/ 	.word	0x0500007b


	//   ....[18]....
        /*0074*/ 	.word	0x0500007b


	//   ....[19]....
        /*0078*/ 	.word	0x0500007b


	//----- nvinfo : EIATTR_COOP_GROUP_INSTR_OFFSETS
	.align		4
.L_3959:
        /*007c*/ 	.byte	0x04, 0x28
        /*007e*/ 	.short	(.L_3961 - .L_3960)


	//   ....[0]....
.L_3960:
        /*0080*/ 	.word	0x00001860


	//   ....[1]....
        /*0084*/ 	.word	0x00001870


	//   ....[2]....
        /*0088*/ 	.word	0x000018a0


	//   ....[3]....
        /*008c*/ 	.word	0x000018b0


	//   ....[4]....
        /*0090*/ 	.word	0x000018e0


	//   ....[5]....
        /*0094*/ 	.word	0x000018f0


	//   ....[6]....
        /*0098*/ 	.word	0x00001920


	//   ....[7]....
        /*009c*/ 	.word	0x00001930


	//   ....[8]....
        /*00a0*/ 	.word	0x00001960


	//   ....[9]....
        /*00a4*/ 	.word	0x00001970


	//   ....[10]....
        /*00a8*/ 	.word	0x00003db0


	//   ....[11]....
        /*00ac*/ 	.word	0x00003e00


	//   ....[12]....
        /*00b0*/ 	.word	0x00003e70


	//   ....[13]....
        /*00b4*/ 	.word	0x00003ed0


	//   ....[14]....
        /*00b8*/ 	.word	0x00003f40


	//   ....[15]....
        /*00bc*/ 	.word	0x00003fa0


	//   ....[16]....
        /*00c0*/ 	.word	0x00004010


	//   ....[17]....
        /*00c4*/ 	.word	0x00004070


	//   ....[18]....
        /*00c8*/ 	.word	0x000040e0


	//   ....[19]....
        /*00cc*/ 	.word	0x00004140


	//----- nvinfo : EIATTR_EXIT_INSTR_OFFSETS
	.align		4
.L_3961:
        /*00d0*/ 	.byte	0x04, 0x1c
        /*00d2*/ 	.short	(.L_3963 - .L_3962)


	//   ....[0]....
.L_3962:
        /*00d4*/ 	.word	0x00003d50


	//----- nvinfo : EIATTR_MAX_THREADS
	.align		4
.L_3963:
        /*00d8*/ 	.byte	0x04, 0x05
        /*00da*/ 	.short	(.L_3965 - .L_3964)
.L_3964:
        /*00dc*/ 	.word	0x00000100
        /*00e0*/ 	.word	0x00000001
        /*00e4*/ 	.word	0x00000001


	//----- nvinfo : EIATTR_CRS_STACK_SIZE
	.align		4
.L_3965:
        /*00e8*/ 	.byte	0x04, 0x1e
        /*00ea*/ 	.short	(.L_3967 - .L_3966)
.L_3966:
        /*00ec*/ 	.word	0x00000000


	//----- nvinfo : EIATTR_CBANK_PARAM_SIZE
	.align		4
.L_3967:
        /*00f0*/ 	.byte	0x03, 0x19
        /*00f2*/ 	.short	0x0128


	//----- nvinfo : EIATTR_PARAM_CBANK
	.align		4
        /*00f4*/ 	.byte	0x04, 0x0a
        /*00f6*/ 	.short	(.L_3969 - .L_3968)
	.align		4
.L_3968:
        /*00f8*/ 	.word	index@(.nv.constant0._ZN10layer_norm13ln_bwd_kernelINS_13Kernel_traitsIf6__halffS2_fjLj6144ELj1ELj1ELj8ELj16ENS_18Kernel_traits_baseILj6144EfS2_fS2_fjLj256EEEEELb1ELb0ELb1ELb1EEEvNS_9BwdParamsE)
        /*00fc*/ 	.short	0x0210
        /*00fe*/ 	.short	0x0128


	//----- nvinfo : EIATTR_SW_WAR
	.align		4
.L_3969:
        /*0100*/ 	.byte	0x04, 0x36
        /*0102*/ 	.short	(.L_3971 - .L_3970)
.L_3970:
        /*0104*/ 	.word	0x00000008
.L_3971:


//--------------------- .nv.info._ZN10layer_norm13ln_bwd_kernelINS_13Kernel_traitsIf6__halffS2_fjLj6144ELj1ELj1ELj8ELj16ENS_18Kernel_traits_baseILj6144EfS2_fS2_fjLj256EEEEELb1ELb1ELb0ELb0EEEvNS_9BwdParamsE --------------------------
	.section	.nv.info._ZN10layer_norm13ln_bwd_kernelINS_13Kernel_traitsIf6__halffS2_fjLj6144ELj1ELj1ELj8ELj16ENS_18Kernel_traits_baseILj6144EfS2_fS2_fjLj256EEEEELb1ELb1ELb0ELb0EEEvNS_9BwdParamsE,"",@"SHT_CUDA_INFO"
	.sectionflags	@""
	.align	4


	//----- nvinfo : EIATTR_CUDA_API_VERSION
	.align		4
        /*0000*/ 	.byte	0x04, 0x37
        /*0002*/ 	.short	(.L_3973 - .L_3972)
.L_3972:
        /*0004*/ 	.word	0x00000082


	//----- nvinfo : EIATTR_KPARAM_INFO
	.align		4
.L_3973:
        /*0008*/ 	.byte	0x04, 0x17
        /*000a*/ 	.short	(.L_3975 - .L_3974)
.L_3974:
        /*000c*/ 	.word	0x00000000
        /*0010*/ 	.short	0x0000
        /*0012*/ 	.short	0x0000
        /*0014*/ 	.byte	0x00, 0xf0, 0xa1, 0x04


	//----- nvinfo : EIATTR_SPARSE_MMA_MASK
	.align		4
.L_3975:
        /*0018*/ 	.byte	0x03, 0x50
        /*001a*/ 	.short	0x0000


	//----- nvinfo : EIATTR_MAXREG_COUNT
	.align		4
        /*001c*/ 	.byte	0x03, 0x1b
        /*001e*/ 	.short	0x00ff


	//----- nvinfo : EIATTR_NUM_BARRIERS
	.align		4
        /*0020*/ 	.byte	0x02, 0x4c
        /*0022*/ 	.byte	0x01
	.zero		1


	//----- nvinfo : EIATTR_MERCURY_ISA_VERSION
	.align		4
        /*0024*/ 	.byte	0x03, 0x5f
        /*0026*/ 	.short	0x0101


	//----- nvinfo : EIATTR_COOP_GROUP_MASK_REGIDS
	.align		4
        /*0028*/ 	.byte	0x04, 0x29
        /*002a*/ 	.short	(.L_3977 - .L_3976)


	//   ....[0]....
.L_3976:
        /*002c*/ 	.word	0xffffffff


	//   ....[1]....
        /*0030*/ 	.word	0xffffffff


	//   ....[2]....
        /*0034*/ 	.word	0xffffffff


	//   ....[3]....
        /*0038*/ 	.word	0xffffffff


	//   ....[4]....
        /*003c*/ 	.word	0xffffffff


	//   ....[5]....
        /*0040*/ 	.word	0xffffffff


	//   ....[6]....
        /*0044*/ 	.word	0xffffffff


	//   ....[7]....
        /*0048*/ 	.word	0xffffffff


	//   ....[8]....
        /*004c*/ 	.word	0xffffffff


	//   ....[9]....
        /*0050*/ 	.word	0xffffffff


	//   ....[10]....
        /*0054*/ 	.word	0x050000ba


	//   ....[11]....
        /*0058*/ 	.word	0x050000ba


	//   ....[12]....
        /*005c*/ 	.word	0x050000ba


	//   ....[13]....
        /*0060*/ 	.word	0x050000ba


	//   ....[14]....
        /*0064*/ 	.word	0x050000ba


	//   ....[15]....
        /*0068*/ 	.word	0x050000ba


	//   ....[16]....
        /*006c*/ 	.word	0x050000ba


	//   ....[17]....
        /*0070*/ 	.word	0x050000ba


	//   ....[18]....
        /*0074*/ 	.word	0x050000ba


	//   ....[19]....
        /*0078*/ 	.word	0x050000ba


	//----- nvinfo : EIATTR_COOP_GROUP_INSTR_OFFSETS
	.align		4
.L_3977:
        /*007c*/ 	.byte	0x04, 0x28
        /*007e*/ 	.short	(.L_3979 - .L_3978)


	//   ....[0]....
.L_3978:
        /*0080*/ 	.word	0x000017c0


	//   ....[1]....
        /*0084*/ 	.word	0x000017d0


	//   ....[2]....
        /*0088*/ 	.word	0x00001800


	//   ....[3]....
        /*008c*/ 	.word	0x00001810


	//   ....[4]....
        /*0090*/ 	.word	0x00001840


	//   ....[5]....
        /*0094*/ 	.word	0x00001850


	//   ....[6]....
        /*0098*/ 	.word	0x00001880


	//   ....[7]....
        /*009c*/ 	.word	0x00001890


	//   ....[8]....
        /*00a0*/ 	.word	0x000018c0


	//   ....[9]....
        /*00a4*/ 	.word	0x000018d0


	//   ....[10]....
        /*00a8*/ 	.word	0x00003880


	//   ....[11]....
        /*00ac*/ 	.word	0x000038e0


	//   ....[12]....
        /*00b0*/ 	.word	0x00003940


	//   ....[13]....
        /*00b4*/ 	.word	0x000039a0


	//   ....[14]....
        /*00b8*/ 	.word	0x00003a10


	//   ....[15]....
        /*00bc*/ 	.word	0x00003a70


	//   ....[16]....
        /*00c0*/ 	.word	0x00003ae0


	//   ....[17]....
        /*00c4*/ 	.word	0x00003b40


	//   ....[18]....
        /*00c8*/ 	.word	0x00003bb0


	//   ....[19]....
        /*00cc*/ 	.word	0x00003c10


	//----- nvinfo : EIATTR_EXIT_INSTR_OFFSETS
	.align		4
.L_3979:
        /*00d0*/ 	.byte	0x04, 0x1c
        /*00d2*/ 	.short	(.L_3981 - .L_3980)


	//   ....[0]....
.L_3980:
        /*00d4*/ 	.word	0x00003760


	//   ....[1]....
        /*00d8*/ 	.word	0x00003830


	//----- nvinfo : EIATTR_MAX_THREADS
	.align		4
.L_3981:
        /*00dc*/ 	.byte	0x04, 0x05
        /*00de*/ 	.short	(.L_3983 - .L_3982)
.L_3982:
        /*00e0*/ 	.word	0x00000100
        /*00e4*/ 	.word	0x00000001
        /*00e8*/ 	.word	0x00000001


	//----- nvinfo : EIATTR_CRS_STACK_SIZE
	.align		4
.L_3983:
        /*00ec*/ 	.byte	0x04, 0x1e
        /*00ee*/ 	.short	(.L_3985 - .L_3984)
.L_3984:
        /*00f0*/ 	.word	0x00000000


	//----- nvinfo : EIATTR_CBANK_PARAM_SIZE
	.align		4
.L_3985:
        /*00f4*/ 	.byte	0x03, 0x19
        /*00f6*/ 	.short	0x0128


	//----- nvinfo : EIATTR_PARAM_CBANK
	.align		4
        /*00f8*/ 	.byte	0x04, 0x0a
        /*00fa*/ 	.short	(.L_3987 - .L_3986)
	.align		4
.L_3986:
        /*00fc*/ 	.word	index@(.nv.constant0._ZN10layer_norm13ln_bwd_kernelINS_13Kernel_traitsIf6__halffS2_fjLj6144ELj1ELj1ELj8ELj16ENS_18Kernel_traits_baseILj6144EfS2_fS2_fjLj256EEEEELb1ELb1ELb0ELb0EEEvNS_9BwdParamsE)
        /*0100*/ 	.short	0x0210
        /*0102*/ 	.short	0x0128


	//----- nvinfo : EIATTR_SW_WAR
	.align		4
.L_3987:
        /*0104*/ 	.byte	0x04, 0x36
        /*0106*/ 	.short	(.L_3989 - .L_3988)
.L_3988:
        /*0108*/ 	.word	0x00000008
.L_3989:


//--------------------- .nv.info._ZN10layer_norm13ln_bwd_kernelINS_13Kernel_traitsIf6__halffS2_fjLj6144ELj1ELj1ELj8ELj16ENS_18Kernel_traits_baseILj6144EfS2_fS2_fjLj256EEEEELb1ELb1ELb0ELb1EEEvNS_9BwdParamsE --------------------------
	.section	.nv.info._ZN10layer_norm13ln_bwd_kernelINS_13Kernel_traitsIf6__halffS2_fjLj6144ELj1ELj1ELj8ELj16ENS_18Kernel_traits_baseILj6144EfS2_fS2_fjLj256EEEEELb1ELb1ELb0ELb1EEEvNS_9BwdParamsE,"",@"SHT_CUDA_INFO"
	.sectionflags	@""
	.align	4


	//----- nvinfo : EIATTR_CUDA_API_VERSION
	.align		4
        /*0000*/ 	.byte	0x04, 0x37
        /*0002*/ 	.short	(.L_3991 - .L_3990)
.L_3990:
        /*0004*/ 	.word	0x00000082


	//----- nvinfo : EIATTR_KPARAM_INFO
	.align		4
.L_3991:
        /*0008*/ 	.byte	0x04, 0x17
        /*000a*/ 	.short	(.L_3993 - .L_3992)
.L_3992:
        /*000c*/ 	.word	0x00000000
        /*0010*/ 	.short	0x0000
        /*0012*/ 	.short	0x0000
        /*0014*/ 	.byte	0x00, 0xf0, 0xa1, 0x04


	//----- nvinfo : EIATTR_SPARSE_MMA_MASK
	.align		4
.L_3993:
        /*0018*/ 	.byte	0x03, 0x50
        /*001a*/ 	.short	0x0000


	//----- nvinfo : EIATTR_MAXREG_COUNT
	.align		4
        /*001c*/ 	.byte	0x03, 0x1b
        /*001e*/ 	.short	0x00ff


	//----- nvinfo : EIATTR_NUM_BARRIERS
	.align		4
        /*0020*/ 	.byte	0x02, 0x4c
        /*0022*/ 	.byte	0x01
	.zero		1


	//----- nvinfo : EIATTR_MERCURY_ISA_VERSION
	.align		4
        /*0024*/ 	.byte	0x03, 0x5f
        /*0026*/ 	.short	0x0101


	//----- nvinfo : EIATTR_COOP_GROUP_MASK_REGIDS
	.align		4
        /*0028*/ 	.byte	0x04, 0x29
        /*002a*/ 	.short	(.L_3995 - .L_3994)


	//   ....[0]....
.L_3994:
        /*002c*/ 	.word	0xffffffff


	//   ....[1]....
        /*0030*/ 	.word	0xffffffff


	//   ....[2]....
        /*0034*/ 	.word	0xffffffff


	//   ....[3]....
        /*0038*/ 	.word	0xffffffff


	//   ....[4]....
        /*003c*/ 	.word	0xffffffff


	//   ....[5]....
        /*0040*/ 	.word	0xffffffff


	//   ....[6]....
        /*0044*/ 	.word	0xffffffff


	//   ....[7]....
        /*0048*/ 	.word	0xffffffff


	//   ....[8]....
        /*004c*/ 	.word	0xffffffff


	//   ....[9]....
        /*0050*/ 	.word	0xffffffff


	//   ....[10]....
        /*0054*/ 	.word	0x0500007d


	//   ....[11]....
        /*0058*/ 	.word	0x0500007d


	//   ....[12]....
        /*005c*/ 	.word	0x0500007d


	//   ....[13]....
        /*0060*/ 	.word	0x0500007d


	//   ....[14]....
        /*0064*/ 	.word	0x0500007d


	//   ....[15]....
        /*0068*/ 	.word	0x0500007d


	//   ....[16]....
        /*006c*/ 	.word	0x0500007d


	//   ....[17]....
        /*0070*/ 	.word	0x0500007d


	//   ....[18]....
        /*0074*/ 	.word	0x0500007d


	//   ....[19]....
        /*0078*/ 	.word	0x0500007d


	//----- nvinfo : EIATTR_COOP_GROUP_INSTR_OFFSETS
	.align		4
.L_3995:
        /*007c*/ 	.byte	0x04, 0x28
        /*007e*/ 	.short	(.L_3997 - .L_3996)


	//   ....[0]....
.L_3996:
        /*0080*/ 	.word	0x00001750


	//   ....[1]....
        /*0084*/ 	.word	0x00001760


	//   ....[2]....
        /*0088*/ 	.word	0x00001790


	//   ....[3]....
        /*008c*/ 	.word	0x000017a0


	//   ....[4]....
        /*0090*/ 	.word	0x000017d0


	//   ....[5]....
        /*0094*/ 	.word	0x000017e0


	//   ....[6]....
        /*0098*/ 	.word	0x00001810


	//   ....[7]....
        /*009c*/ 	.word	0x00001820


	//   ....[8]....
        /*00a0*/ 	.word	0x00001850


	//   ....[9]....
        /*00a4*/ 	.word	0x00001860


	//   ....[10]....
        /*00a8*/ 	.word	0x00003840


	//   ....[11]....
        /*00ac*/ 	.word	0x00003890


	//   ....[12]....
        /*00b0*/ 	.word	0x00003900


	//   ....[13]....
        /*00b4*/ 	.word	0x00003960


	//   ....[14]....
        /*00b8*/ 	.word	0x000039d0


	//   ....[15]....
        /*00bc*/ 	.word	0x00003a30


	//   ....[16]....
        /*00c0*/ 	.word	0x00003aa0


	//   ....[17]....
        /*00c4*/ 	.word	0x00003b00


	//   ....[18]....
        /*00c8*/ 	.word	0x00003b70


	//   ....[19]....
        /*00cc*/ 	.word	0x00003bd0


	//----- nvinfo : EIATTR_EXIT_INSTR_OFFSETS
	.align		4
.L_3997:
        /*00d0*/ 	.byte	0x04, 0x1c
        /*00d2*/ 	.short	(.L_3999 - .L_3998)


	//   ....[0]....
.L_3998:
        /*00d4*/ 	.word	0x000037e0


	//----- nvinfo : EIATTR_MAX_THREADS
	.align		4
.L_3999:
        /*00d8*/ 	.byte	0x04, 0x05
        /*00da*/ 	.short	(.L_4001 - .L_4000)
.L_4000:
        /*00dc*/ 	.word	0x00000100
        /*00e0*/ 	.word	0x00000001
        /*00e4*/ 	.word	0x00000001


	//----- nvinfo : EIATTR_CRS_STACK_SIZE
	.align		4
.L_4001:
        /*00e8*/ 	.byte	0x04, 0x1e
        /*00ea*/ 	.short	(.L_4003 - .L_4002)
.L_4002:
        /*00ec*/ 	.word	0x00000000


	//----- nvinfo : EIATTR_CBANK_PARAM_SIZE
	.align		4
.L_4003:
        /*00f0*/ 	.byte	0x03, 0x19
        /*00f2*/ 	.short	0x0128


	//----- nvinfo : EIATTR_PARAM_CBANK
	.align		4
        /*00f4*/ 	.byte	0x04, 0x0a
        /*00f6*/ 	.short	(.L_4005 - .L_4004)
	.align		4
.L_4004:
        /*00f8*/ 	.word	index@(.nv.constant0._ZN10layer_norm13ln_bwd_kernelINS_13Kernel_traitsIf6__halffS2_fjLj6144ELj1ELj1ELj8ELj16ENS_18Kernel_traits_baseILj6144EfS2_fS2_fjLj256EEEEELb1ELb1ELb0ELb1EEEvNS_9BwdParamsE)
        /*00fc*/ 	.short	0x0210
        /*00fe*/ 	.short	0x0128


	//----- nvinfo : EIATTR_SW_WAR
	.align		4
.L_4005:
        /*0100*/ 	.byte	0x04, 0x36
        /*0102*/ 	.short	(.L_4007 - .L_4006)
.L_4006:
        /*0104*/ 	.word	0x00000008
.L_4007:


//--------------------- .nv.info._ZN10layer_norm22ln_bwd_finalize_kernelINS_22Kernel_traits_finalizeILj6144Ef6__halffS2_fjLb1ELj1024ELj4ENS_18Kernel_traits_baseILj6144EfS2_fS2_fjLj1024EEEEELb1ELb0EEEvNS_9BwdParamsE --------------------------
	.section	.nv.info._ZN10layer_norm22ln_bwd_finalize_kernelINS_22Kernel_traits_finalizeILj6144Ef6__halffS2_fjLb1ELj1024ELj4ENS_18Kernel_traits_baseILj6144EfS2_fS2_fjLj1024EEEEELb1ELb0EEEvNS_9BwdParamsE,"",@"SHT_CUDA_INFO"
	.sectionflags	@""
	.align	4


	//----- nvinfo : EIATTR_CUDA_API_VERSION
	.align		4
        /*0000*/ 	.byte	0x04, 0x37
        /*0002*/ 	.short	(.L_4009 - .L_4008)
.L_4008:
        /*0004*/ 	.word	0x00000082


	//----- nvinfo : EIATTR_KPARAM_INFO
	.align		4
.L_4009:
        /*0008*/ 	.byte	0x04, 0x17
        /*000a*/ 	.short	(.L_4011 - .L_4010)
.L_4010:
        /*000c*/ 	.word	0x00000000
        /*0010*/ 	.short	0x0000
        /*0012*/ 	.short	0x0000
        /*0014*/ 	.byte	0x00, 0xf0, 0xa1, 0x04


	//----- nvinfo : EIATTR_SPARSE_MMA_MASK
	.align		4
.L_4011:
        /*0018*/ 	.byte	0x03, 0x50
        /*001a*/ 	.short	0x0000


	//----- nvinfo : EIATTR_MAXREG_COUNT
	.align		4
        /*001c*/ 	.byte	0x03, 0x1b
        /*001e*/ 	.short	0x0040


	//----- nvinfo : EIATTR_NUM_BARRIERS
	.align		4
        /*0020*/ 	.byte	0x02, 0x4c
        /*0022*/ 	.byte	0x01
	.zero		1


	//----- nvinfo : EIATTR_MERCURY_ISA_VERSION
	.align		4
        /*0024*/ 	.byte	0x03, 0x5f
        /*0026*/ 	.short	0x0101


	//----- nvinfo : EIATTR_COOP_GROUP_MASK_REGIDS
	.align		4
        /*0028*/ 	.byte	0x04, 0x29
        /*002a*/ 	.short	(.L_4013 - .L_4012)


	//   ....[0]....
.L_4012:
        /*002c*/ 	.word	0xffffffff


	//   ....[1]....
        /*0030*/ 	.word	0xffffffff


	//   ....[2]....
        /*0034*/ 	.word	0xffffffff


	//   ....[3]....
        /*0038*/ 	.word	0xffffffff


	//   ....[4]....
        /*003c*/ 	.word	0xffffffff


	//   ....[5]....
        /*0040*/ 	.word	0xffffffff


	//   ....[6]....
        /*0044*/ 	.word	0xffffffff


	//   ....[7]....
        /*0048*/ 	.word	0xffffffff


	//   ....[8]....
        /*004c*/ 	.word	0xffffffff


	//   ....[9]....
        /*0050*/ 	.word	0xffffffff


	//   ....[10]....
        /*0054*/ 	.word	0xffffffff


	//   ....[11]....
        /*0058*/ 	.word	0xffffffff


	//   ....[12]....
        /*005c*/ 	.word	0xffffffff


	//   ....[13]....
        /*0060*/ 	.word	0xffffffff


	//   ....[14]....
        /*0064*/ 	.word	0xffffffff


	//   ....[15]....
        /*0068*/ 	.word	0x05000014


	//   ....[16]....
        /*006c*/ 	.word	0x05000014


	//   ....[17]....
        /*0070*/ 	.word	0x05000014


	//   ....[18]....
        /*0074*/ 	.word	0x05000014


	//   ....[19]....
        /*0078*/ 	.word	0x05000014


	//   ....[20]....
        /*007c*/ 	.word	0x05000014


	//   ....[21]....
        /*0080*/ 	.word	0x05000014


	//   ....[22]....
        /*0084*/ 	.word	0x05000014


	//   ....[23]....
        /*0088*/ 	.word	0x05000014


	//   ....[24]....
        /*008c*/ 	.word	0x05000014


	//   ....[25]....
        /*0090*/ 	.word	0x05000014


	//   ....[26]....
        /*0094*/ 	.word	0x05000014


	//   ....[27]....
        /*0098*/ 	.word	0x05000014


	//   ....[28]....
        /*009c*/ 	.word	0x05000014


	//   ....[29]....
        /*00a0*/ 	.word	0x05000014


	//----- nvinfo : EIATTR_COOP_GROUP_INSTR_OFFSETS
	.align		4
.L_4013:
        /*00a4*/ 	.byte	0x04, 0x28
        /*00a6*/ 	.short	(.L_4015 - .L_4014)


	//   ....[0]....
.L_4014:
        /*00a8*/ 	.word	0x00000ad0


	//   ....[1]....
        /*00ac*/ 	.word	0x00000ae0


	//   ....[2]....
        /*00b0*/ 	.word	0x00000af0


	//   ....[3]....
        /*00b4*/ 	.word	0x00000b20


	//   ....[4]....
        /*00b8*/ 	.word	0x00000b40


	//   ....[5]....
        /*00bc*/ 	.word	0x00000b50


	//   ....[6]....
        /*00c0*/ 	.word	0x00000b90


	//   ....[7]....
        /*00c4*/ 	.word	0x00000ba0


	//   ....[8]....
        /*00c8*/ 	.word	0x00000bb0


	//   ....[9]....
        /*00cc*/ 	.word	0x00000be0


	//   ....[10]....
        /*00d0*/ 	.word	0x00000c00


	//   ....[11]....
        /*00d4*/ 	.word	0x00000c10


	//   ....[12]....
        /*00d8*/ 	.word	0x00000c40


	//   ....[13]....
        /*00dc*/ 	.word	0x00000c60


	//   ....[14]....
        /*00e0*/ 	.word	0x00000c70


	//   ....[15]....
        /*00e4*/ 	.word	0x00000ef0


	//   ....[16]....
        /*00e8*/ 	.word	0x00000f60


	//   ....[17]....
        /*00ec*/ 	.word	0x00000fd0


	//   ....[18]....
        /*00f0*/ 	.word	0x00001040


	//   ....[19]....
        /*00f4*/ 	.word	0x000010b0


	//   ....[20]....
        /*00f8*/ 	.word	0x00001110


	//   ....[21]....
        /*00fc*/ 	.word	0x00001180


	//   ....[22]....
        /*0100*/ 	.word	0x000011f0


	//   ....[23]....
        /*0104*/ 	.word	0x00001260


	//   ....[24]....
        /*0108*/ 	.word	0x000012d0


	//   ....[25]....
        /*010c*/ 	.word	0x00001330


	//   ....[26]....
        /*0110*/ 	.word	0x000013a0


	//   ....[27]....
        /*0114*/ 	.word	0x00001410


	//   ....[28]....
        /*0118*/ 	.word	0x00001480


	//   ....[29]....
        /*011c*/ 	.word	0x000014f0


	//----- nvinfo : EIATTR_EXIT_INSTR_OFFSETS
	.align		4
.L_4015:
        /*0120*/ 	.byte	0x04, 0x1c
        /*0122*/ 	.short	(.L_4017 - .L_4016)


	//   ....[0]....
.L_4016:
        /*0124*/ 	.word	0x00000070


	//   ....[1]....
        /*0128*/ 	.word	0x00000e90


	//----- nvinfo : EIATTR_MAX_THREADS
	.align		4
.L_4017:
        /*012c*/ 	.byte	0x04, 0x05
        /*012e*/ 	.short	(.L_4019 - .L_4018)
.L_4018:
        /*0130*/ 	.word	0x00000400
        /*0134*/ 	.word	0x00000001
        /*0138*/ 	.word	0x00000001


	//----- nvinfo : EIATTR_CRS_STACK_SIZE
	.align		4
.L_4019:
        /*013c*/ 	.byte	0x04, 0x1e
        /*013e*/ 	.short	(.L_4021 - .L_4020)
.L_4020:
        /*0140*/ 	.word	0x00000000


	//----- nvinfo : EIATTR_CBANK_PARAM_SIZE
	.align		4
.L_4021:
        /*0144*/ 	.byte	0x03, 0x19
        /*0146*/ 	.short	0x0128


	//----- nvinfo : EIATTR_PARAM_CBANK
	.align		4
        /*0148*/ 	.byte	0x04, 0x0a
        /*014a*/ 	.short	(.L_4023 - .L_4022)
	.align		4
.L_4022:
        /*014c*/ 	.word	index@(.nv.constant0._ZN10layer_norm22ln_bwd_finalize_kernelINS_22Kernel_traits_finalizeILj6144Ef6__halffS2_fjLb1ELj1024ELj4ENS_18Kernel_traits_baseILj6144EfS2_fS2_fjLj1024EEEEELb1ELb0EEEvNS_9BwdParamsE)
        /*0150*/ 	.short	0x0210
        /*0152*/ 	.short	0x0128


	//----- nvinfo : EIATTR_SW_WAR
	.align		4
.L_4023:
        /*0154*/ 	.byte	0x04, 0x36
        /*0156*/ 	.short	(.L_4025 - .L_4024)
.L_4024:
        /*0158*/ 	.word	0x00000008
.L_4025:


//--------------------- .nv.info._ZN10layer_norm13ln_bwd_kernelINS_13Kernel_traitsIf6__halffS2_fjLj6144ELj1ELj1ELj8ELj16ENS_18Kernel_traits_baseILj6144EfS2_fS2_fjLj256EEEEELb1ELb1ELb1ELb0EEEvNS_9BwdParamsE --------------------------
	.section	.nv.info._ZN10layer_norm13ln_bwd_kernelINS_13Kernel_traitsIf6__halffS2_fjLj6144ELj1ELj1ELj8ELj16ENS_18Kernel_traits_baseILj6144EfS2_fS2_fjLj256EEEEELb1ELb1ELb1ELb0EEEvNS_9BwdParamsE,"",@"SHT_CUDA_INFO"
	.sectionflags	@""
	.align	4


	//----- nvinfo : EIATTR_CUDA_API_VERSION
	.align		4
        /*0000*/ 	.byte	0x04, 0x37
        /*0002*/ 	.short	(.L_4027 - .L_4026)
.L_4026:
        /*0004*/ 	.word	0x00000082


	//----- nvinfo : EIATTR_KPARAM_INFO
	.align		4
.L_4027:
        /*0008*/ 	.byte	0x04, 0x17
        /*000a*/ 	.short	(.L_4029 - .L_4028)
.L_4028:
        /*000c*/ 	.word	0x00000000
        /*0010*/ 	.short	0x0000
        /*0012*/ 	.short	0x0000
        /*0014*/ 	.byte	0x00, 0xf0, 0xa1, 0x04


	//----- nvinfo : EIATTR_SPARSE_MMA_MASK
	.align		4
.L_4029:
        /*0018*/ 	.byte	0x03, 0x50
        /*001a*/ 	.short	0x0000


	//----- nvinfo : EIATTR_MAXREG_COUNT
	.align		4
        /*001c*/ 	.byte	0x03, 0x1b
        /*001e*/ 	.short	0x00ff


	//----- nvinfo : EIATTR_NUM_BARRIERS
	.align		4
        /*0020*/ 	.byte	0x02, 0x4c
        /*0022*/ 	.byte	0x01
	.zero		1


	//----- nvinfo : EIATTR_MERCURY_ISA_VERSION
	.align		4
        /*0024*/ 	.byte	0x03, 0x5f
        /*0026*/ 	.short	0x0101


	//----- nvinfo : EIATTR_COOP_GROUP_MASK_REGIDS
	.align		4
        /*0028*/ 	.byte	0x04, 0x29
        /*002a*/ 	.short	(.L_4031 - .L_4030)


	//   ....[0]....
.L_4030:
        /*002c*/ 	.word	0xffffffff


	//   ....[1]....
        /*0030*/ 	.word	0xffffffff


	//   ....[2]....
        /*0034*/ 	.word	0xffffffff


	//   ....[3]....
        /*0038*/ 	.word	0xffffffff


	//   ....[4]....
        /*003c*/ 	.word	0xffffffff


	//   ....[5]....
        /*0040*/ 	.word	0xffffffff


	//   ....[6]....
        /*0044*/ 	.word	0xffffffff


	//   ....[7]....
        /*0048*/ 	.word	0xffffffff


	//   ....[8]....
        /*004c*/ 	.word	0xffffffff


	//   ....[9]....
        /*0050*/ 	.word	0xffffffff


	//   ....[10]....
        /*0054*/ 	.word	0x050000be


	//   ....[11]....
        /*0058*/ 	.word	0x050000be


	//   ....[12]....
        /*005c*/ 	.word	0x050000be


	//   ....[13]....
        /*0060*/ 	.word	0x050000be


	//   ....[14]....
        /*0064*/ 	.word	0x050000be


	//   ....[15]....
        /*0068*/ 	.word	0x050000be


	//   ....[16]....
        /*006c*/ 	.word	0x050000be


	//   ....[17]....
        /*0070*/ 	.word	0x050000be


	//   ....[18]....
        /*0074*/ 	.word	0x050000be


	//   ....[19]....
        /*0078*/ 	.word	0x050000be


	//----- nvinfo : EIATTR_COOP_GROUP_INSTR_OFFSETS
	.align		4
.L_4031:
        /*007c*/ 	.byte	0x04, 0x28
        /*007e*/ 	.short	(.L_4033 - .L_4032)


	//   ....[0]....
.L_4032:
        /*0080*/ 	.word	0x00001b00


	//   ....[1]....
        /*0084*/ 	.word	0x00001b10


	//   ....[2]....
        /*0088*/ 	.word	0x00001b40


	//   ....[3]....
        /*008c*/ 	.word	0x00001b50


	//   ....[4]....
        /*0090*/ 	.word	0x00001b80


	//   ....[5]....
        /*0094*/ 	.word	0x00001b90


	//   ....[6]....
        /*0098*/ 	.word	0x00001bc0


	//   ....[7]....
        /*009c*/ 	.word	0x00001bd0


	//   ....[8]....
        /*00a0*/ 	.word	0x00001c00


	//   ....[9]....
        /*00a4*/ 	.word	0x00001c10


	//   ....[10]....
        /*00a8*/ 	.word	0x000052b0


	//   ....[11]....
        /*00ac*/ 	.word	0x00005300


	//   ....[12]....
        /*00b0*/ 	.word	0x00005370


	//   ....[13]....
        /*00b4*/ 	.word	0x000053d0


	//   ....[14]....
        /*00b8*/ 	.word	0x00005440


	//   ....[15]....
        /*00bc*/ 	.word	0x000054a0


	//   ....[16]....
        /*00c0*/ 	.word	0x00005510


	//   ....[17]....
        /*00c4*/ 	.word	0x00005570


	//   ....[18]....
        /*00c8*/ 	.word	0x000055e0


	//   ....[19]....
        /*00cc*/ 	.word	0x00005640


	//----- nvinfo : EIATTR_EXIT_INSTR_OFFSETS
	.align		4
.L_4033:
        /*00d0*/ 	.byte	0x04, 0x1c
        /*00d2*/ 	.short	(.L_4035 - .L_4034)


	//   ....[0]....
.L_4034:
        /*00d4*/ 	.word	0x00005180


	//   ....[1]....
        /*00d8*/ 	.word	0x00005250


	//----- nvinfo : EIATTR_MAX_THREADS
	.align		4
.L_4035:
        /*00dc*/ 	.byte	0x04, 0x05
        /*00de*/ 	.short	(.L_4037 - .L_4036)
.L_4036:
        /*00e0*/ 	.word	0x00000100
        /*00e4*/ 	.word	0x00000001
        /*00e8*/ 	.word	0x00000001


	//----- nvinfo : EIATTR_CRS_STACK_SIZE
	.align		4
.L_4037:
        /*00ec*/ 	.byte	0x04, 0x1e
        /*00ee*/ 	.short	(.L_4039 - .L_4038)
.L_4038:
        /*00f0*/ 	.word	0x00000000


	//----- nvinfo : EIATTR_CBANK_PARAM_SIZE
	.align		4
.L_4039:
        /*00f4*/ 	.byte	0x03, 0x19
        /*00f6*/ 	.short	0x0128


	//----- nvinfo : EIATTR_PARAM_CBANK
	.align		4
        /*00f8*/ 	.byte	0x04, 0x0a
        /*00fa*/ 	.short	(.L_4041 - .L_4040)
	.align		4
.L_4040:
        /*00fc*/ 	.word	index@(.nv.constant0._ZN10layer_norm13ln_bwd_kernelINS_13Kernel_traitsIf6__halffS2_fjLj6144ELj1ELj1ELj8ELj16ENS_18Kernel_traits_baseILj6144EfS2_fS2_fjLj256EEEEELb1ELb1ELb1ELb0EEEvNS_9BwdParamsE)
        /*0100*/ 	.short	0x0210
        /*0102*/ 	.short	0x0128


	//----- nvinfo : EIATTR_SW_WAR
	.align		4
.L_4041:
        /*0104*/ 	.byte	0x04, 0x36
        /*0106*/ 	.short	(.L_4043 - .L_4042)
.L_4042:
        /*0108*/ 	.word	0x00000008
.L_4043:


//--------------------- .nv.info._ZN10layer_norm22ln_bwd_finalize_kernelINS_22Kernel_traits_finalizeILj6144Ef6__halffS2_fjLb1ELj1024ELj4ENS_18Kernel_traits_baseILj6144EfS2_fS2_fjLj1024EEEEELb1ELb1EEEvNS_9BwdParamsE --------------------------
	.section	.nv.info._ZN10layer_norm22ln_bwd_finalize_kernelINS_22Kernel_traits_finalizeILj6144Ef6__halffS2_fjLb1ELj1024ELj4ENS_18Kernel_traits_baseILj6144EfS2_fS2_fjLj1024EEEEELb1ELb1EEEvNS_9BwdParamsE,"",@"SHT_CUDA_INFO"
	.sectionflags	@""
	.align	4


	//----- nvinfo : EIATTR_CUDA_API_VERSION
	.align		4
        /*0000*/ 	.byte	0x04, 0x37
        /*0002*/ 	.short	(.L_4045 - .L_4044)
.L_4044:
        /*0004*/ 	.word	0x00000082


	//----- nvinfo : EIATTR_KPARAM_INFO
	.align		4
.L_4045:
        /*0008*/ 	.byte	0x04, 0x17
        /*000a*/ 	.short	(.L_4047 - .L_4046)
.L_4046:
        /*000c*/ 	.word	0x00000000
        /*0010*/ 	.short	0x0000
        /*0012*/ 	.short	0x0000
        /*0014*/ 	.byte	0x00, 0xf0, 0xa1, 0x04


	//----- nvinfo : EIATTR_SPARSE_MMA_MASK
	.align		4
.L_4047:
        /*0018*/ 	.byte	0x03, 0x50
        /*001a*/ 	.short	0x0000


	//----- nvinfo : EIATTR_MAXREG_COUNT
	.align		4
        /*001c*/ 	.byte	0x03, 0x1b
        /*001e*/ 	.short	0x0040


	//----- nvinfo : EIATTR_NUM_BARRIERS
	.align		4
        /*0020*/ 	.byte	0x02, 0x4c
        /*0022*/ 	.byte	0x01
	.zero		1


	//----- nvinfo : EIATTR_MERCURY_ISA_VERSION
	.align		4
        /*0024*/ 	.byte	0x03, 0x5f
        /*0026*/ 	.short	0x0101


	//----- nvinfo : EIATTR_COOP_GROUP_MASK_REGIDS
	.align		4
        /*0028*/ 	.byte	0x04, 0x29
        /*002a*/ 	.short	(.L_4049 - .L_4048)


	//   ....[0]....
.L_4048:
        /*002c*/ 	.word	0xffffffff


	//   ....[1]....
        /*0030*/ 	.word	0xffffffff


	//   ....[2]....
        /*0034*/ 	.word	0xffffffff


	//   ....[3]....
        /*0038*/ 	.word	0xffffffff


	//   ....[4]....
        /*003c*/ 	.word	0xffffffff


	//   ....[5]....
        /*0040*/ 	.word	0xffffffff


	//   ....[6]....
        /*0044*/ 	.word	0xffffffff


	//   ....[7]....
        /*0048*/ 	.word	0xffffffff


	//   ....[8]....
        /*004c*/ 	.word	0xffffffff


	//   ....[9]....
        /*0050*/ 	.word	0xffffffff


	//   ....[10]....
        /*0054*/ 	.word	0xffffffff


	//   ....[11]....
        /*0058*/ 	.word	0xffffffff


	//   ....[12]....
        /*005c*/ 	.word	0xffffffff


	//   ....[13]....
        /*0060*/ 	.word	0xffffffff


	//   ....[14]....
        /*0064*/ 	.word	0xffffffff


	//   ....[15]....
        /*0068*/ 	.word	0x05000014


	//   ....[16]....
        /*006c*/ 	.word	0x05000014


	//   ....[17]....
        /*0070*/ 	.word	0x05000014


	//   ....[18]....
        /*0074*/ 	.word	0x05000014


	//   ....[19]....
        /*0078*/ 	.word	0x05000014


	//   ....[20]....
        /*007c*/ 	.word	0x05000014


	//   ....[21]....
        /*0080*/ 	.word	0x05000014


	//   ....[22]....
        /*0084*/ 	.word	0x05000014


	//   ....[23]....
        /*0088*/ 	.word	0x05000014


	//   ....[24]....
        /*008c*/ 	.word	0x05000014


	//   ....[25]....
        /*0090*/ 	.word	0x05000014


	//   ....[26]....
        /*0094*/ 	.word	0x05000014


	//   ....[27]....
        /*0098*/ 	.word	0x05000014


	//   ....[28]....
        /*009c*/ 	.word	0x05000014


	//   ....[29]....
        /*00a0*/ 	.word	0x05000014


	//----- nvinfo : EIATTR_COOP_GROUP_INSTR_OFFSETS
	.align		4
.L_4049:
        /*00a4*/ 	.byte	0x04, 0x28
        /*00a6*/ 	.short	(.L_4051 - .L_4050)


	//   ....[0]....
.L_4050:
        /*00a8*/ 	.word	0x00000ab0


	//   ....[1]....
        /*00ac*/ 	.word	0x00000ac0


	//   ....[2]....
        /*00b0*/ 	.word	0x00000ad0


	//   ....[3]....
        /*00b4*/ 	.word	0x00000b00


	//   ....[4]....
        /*00b8*/ 	.word	0x00000b20


	//   ....[5]....
        /*00bc*/ 	.word	0x00000b30


	//   ....[6]....
        /*00c0*/ 	.word	0x00000b60


	//   ....[7]....
        /*00c4*/ 	.word	0x00000b80


	//   ....[8]....
        /*00c8*/ 	.word	0x00000b90


	//   ....[9]....
        /*00cc*/ 	.word	0x00000bc0


	//   ....[10]....
        /*00d0*/ 	.word	0x00000be0


	//   ....[11]....
        /*00d4*/ 	.word	0x00000bf0


	//   ....[12]....
        /*00d8*/ 	.word	0x00000c20


	//   ....[13]....
        /*00dc*/ 	.word	0x00000c40


	//   ....[14]....
        /*00e0*/ 	.word	0x00000c50


	//   ....[15]....
        /*00e4*/ 	.word	0x00000eb0


	//   ....[16]....
        /*00e8*/ 	.word	0x00000f20


	//   ....[17]....
        /*00ec*/ 	.word	0x00000f90


	//   ....[18]....
        /*00f0*/ 	.word	0x00001000


	//   ....[19]....
        /*00f4*/ 	.word	0x00001070


	//   ....[20]....
        /*00f8*/ 	.word	0x000010d0


	//   ....[21]....
        /*00fc*/ 	.word	0x00001140


	//   ....[22]....
        /*0100*/ 	.word	0x000011b0


	//   ....[23]....
        /*0104*/ 	.word	0x00001220


	//   ....[24]....
        /*0108*/ 	.word	0x00001290


	//   ....[25]....
        /*010c*/ 	.word	0x000012f0


	//   ....[26]....
        /*0110*/ 	.word	0x00001360


	//   ....[27]....
        /*0114*/ 	.word	0x000013d0


	//   ....[28]....
        /*0118*/ 	.word	0x00001440


	//   ....[29]....
        /*011c*/ 	.word	0x000014b0


	//----- nvinfo : EIATTR_EXIT_INSTR_OFFSETS
	.align		4
.L_4051:
        /*0120*/ 	.byte	0x04, 0x1c
        /*0122*/ 	.short	(.L_4053 - .L_4052)


	//   ....[0]....
.L_4052:
        /*0124*/ 	.word	0x00000070


	//   ....[1]....
        /*0128*/ 	.word	0x00000e50


	//----- nvinfo : EIATTR_MAX_THREADS
	.align		4
.L_4053:
        /*012c*/ 	.byte	0x04, 0x05
        /*012e*/ 	.short	(.L_4055 - .L_4054)
.L_4054:
        /*0130*/ 	.word	0x00000400
        /*0134*/ 	.word	0x00000001
        /*0138*/ 	.word	0x00000001


	//----- nvinfo : EIATTR_CRS_STACK_SIZE
	.align		4
.L_4055:
        /*013c*/ 	.byte	0x04, 0x1e
        /*013e*/ 	.short	(.L_4057 - .L_4056)
.L_4056:
        /*0140*/ 	.word	0x00000000


	//----- nvinfo : EIATTR_CBANK_PARAM_SIZE
	.align		4
.L_4057:
        /*0144*/ 	.byte	0x03, 0x19
        /*0146*/ 	.short	0x0128


	//----- nvinfo : EIATTR_PARAM_CBANK
	.align		4
        /*0148*/ 	.byte	0x04, 0x0a
        /*014a*/ 	.short	(.L_4059 - .L_4058)
	.align		4
.L_4058:
        /*014c*/ 	.word	index@(.nv.constant0._ZN10layer_norm22ln_bwd_finalize_kernelINS_22Kernel_traits_finalizeILj6144Ef6__halffS2_fjLb1ELj1024ELj4ENS_18Kernel_traits_baseILj6144EfS2_fS2_fjLj1024EEEEELb1ELb1EEEvNS_9BwdParamsE)
        /*0150*/ 	.short	0x0210
        /*0152*/ 	.short	0x0128


	//----- nvinfo : EIATTR_SW_WAR
	.align		4
.L_4059:
        /*0154*/ 	.byte	0x04, 0x36
        /*0156*/ 	.short	(.L_4061 - .L_4060)
.L_4060:
        /*0158*/ 	.word	0x00000008
.L_4061:


//--------------------- .nv.info._ZN10layer_norm13ln_bwd_kernelINS_13Kernel_traitsIf6__halffS2_fjLj6144ELj1ELj1ELj8ELj16ENS_18Kernel_traits_baseILj6144EfS2_fS2_fjLj256EEEEELb1ELb1ELb1ELb1EEEvNS_9BwdParamsE --------------------------
	.section	.nv.info._ZN10layer_norm13ln_bwd_kernelINS_13Kernel_traitsIf6__halffS2_fjLj6144ELj1ELj1ELj8ELj16ENS_18Kernel_traits_baseILj6144EfS2_fS2_fjLj256EEEEELb1ELb1ELb1ELb1EEEvNS_9BwdParamsE,"",@"SHT_CUDA_INFO"
	.sectionflags	@""
	.align	4


	//----- nvinfo : EIATTR_CUDA_API_VERSION
	.align		4
        /*0000*/ 	.byte	0x04, 0x37
        /*0002*/ 	.short	(.L_4063 - .L_4062)
.L_4062:
        /*0004*/ 	.word	0x00000082


	//----- nvinfo : EIATTR_KPARAM_INFO
	.align		4
.L_4063:
        /*0008*/ 	.byte	0x04, 0x17
        /*000a*/ 	.short	(.L_4065 - .L_4064)
.L_4064:
        /*000c*/ 	.word	0x00000000
        /*0010*/ 	.short	0x0000
        /*0012*/ 	.short	0x0000
        /*0014*/ 	.byte	0x00, 0xf0, 0xa1, 0x04


	//----- nvinfo : EIATTR_SPARSE_MMA_MASK
	.align		4
.L_4065:
        /*0018*/ 	.byte	0x03, 0x50
        /*001a*/ 	.short	0x0000


	//----- nvinfo : EIATTR_MAXREG_COUNT
	.align		4
        /*001c*/ 	.byte	0x03, 0x1b
        /*001e*/ 	.short	0x00ff


	//----- nvinfo : EIATTR_NUM_BARRIERS
	.align		4
        /*0020*/ 	.byte	0x02, 0x4c
        /*0022*/ 	.byte	0x01
	.zero		1


	//----- nvinfo : EIATTR_MERCURY_ISA_VERSION
	.align		4
        /*0024*/ 	.byte	0x03, 0x5f
        /*0026*/ 	.short	0x0101


	//----- nvinfo : EIATTR_COOP_GROUP_MASK_REGIDS
	.align		4
        /*0028*/ 	.byte	0x04, 0x29
        /*002a*/ 	.short	(.L_4067 - .L_4066)


	//   ....[0]....
.L_4066:
        /*002c*/ 	.word	0xffffffff


	//   ....[1]....
        /*0030*/ 	.word	0xffffffff


	//   ....[2]....
        /*0034*/ 	.word	0xffffffff


	//   ....[3]....
        /*0038*/ 	.word	0xffffffff


	//   ....[4]....
        /*003c*/ 	.word	0xffffffff


	//   ....[5]....
        /*0040*/ 	.word	0xffffffff


	//   ....[6]....
        /*0044*/ 	.word	0xffffffff


	//   ....[7]....
        /*0048*/ 	.word	0xffffffff


	//   ....[8]....
        /*004c*/ 	.word	0xffffffff


	//   ....[9]....
        /*0050*/ 	.word	0xffffffff


	//   ....[10]....
        /*0054*/ 	.word	0x050000c2


	//   ....[11]....
        /*0058*/ 	.word	0x050000c2


	//   ....[12]....
        /*005c*/ 	.word	0x050000c2


	//   ....[13]....
        /*0060*/ 	.word	0x050000c2


	//   ....[14]....
        /*0064*/ 	.word	0x050000c2


	//   ....[15]....
        /*0068*/ 	.word	0x050000c2


	//   ....[16]....
        /*006c*/ 	.word	0x050000c2


	//   ....[17]....
        /*0070*/ 	.word	0x050000c2


	//   ....[18]....
        /*0074*/ 	.word	0x050000c2


	//   ....[19]....
        /*0078*/ 	.word	0x050000c2


	//----- nvinfo : EIATTR_COOP_GROUP_INSTR_OFFSETS
	.align		4
.L_4067:
        /*007c*/ 	.byte	0x04, 0x28
        /*007e*/ 	.short	(.L_4069 - .L_4068)


	//   ....[0]....
.L_4068:
        /*0080*/ 	.word	0x00001a70


	//   ....[1]....
        /*0084*/ 	.word	0x00001a80


	//   ....[2]....
        /*0088*/ 	.word	0x00001ab0


	//   ....[3]....
        /*008c*/ 	.word	0x00001ac0


	//   ....[4]....
        /*0090*/ 	.word	0x00001af0


	//   ....[5]....
        /*0094*/ 	.word	0x00001b00


	//   ....[6]....
        /*0098*/ 	.word	0x00001b30


	//   ....[7]....
        /*009c*/ 	.word	0x00001b40


	//   ....[8]....
        /*00a0*/ 	.word	0x00001b70


	//   ....[9]....
        /*00a4*/ 	.word	0x00001b80


	//   ....[10]....
        /*00a8*/ 	.word	0x00004ea0


	//   ....[11]....
        /*00ac*/ 	.word	0x00004ef0


	//   ....[12]....
        /*00b0*/ 	.word	0x00004f60


	//   ....[13]....
        /*00b4*/ 	.word	0x00004fc0


	//   ....[14]....
        /*00b8*/ 	.word	0x00005030


	//   ....[15]....
        /*00bc*/ 	.word	0x00005090


	//   ....[16]....
        /*00c0*/ 	.word	0x00005100


	//   ....[17]....
        /*00c4*/ 	.word	0x00005160


	//   ....[18]....
        /*00c8*/ 	.word	0x000051d0


	//   ....[19]....
        /*00cc*/ 	.word	0x00005230


	//----- nvinfo : EIATTR_EXIT_INSTR_OFFSETS
	.align		4
.L_4069:
        /*00d0*/ 	.byte	0x04, 0x1c
        /*00d2*/ 	.short	(.L_4071 - .L_4070)


	//   ....[0]....
.L_4070:
        /*00d4*/ 	.word	0x00004e40


	//----- nvinfo : EIATTR_MAX_THREADS
	.align		4
.L_4071:
        /*00d8*/ 	.byte	0x04, 0x05
        /*00da*/ 	.short	(.L_4073 - .L_4072)
.L_4072:
        /*00dc*/ 	.word	0x00000100
        /*00e0*/ 	.word	0x00000001
        /*00e4*/ 	.word	0x00000001


	//----- nvinfo : EIATTR_CRS_STACK_SIZE
	.align		4
.L_4073:
        /*00e8*/ 	.byte	0x04, 0x1e
        /*00ea*/ 	.short	(.L_4075 - .L_4074)
.L_4074:
        /*00ec*/ 	.word	0x00000000


	//----- nvinfo : EIATTR_CBANK_PARAM_SIZE
	.align		4
.L_4075:
        /*00f0*/ 	.byte	0x03, 0x19
        /*00f2*/ 	.short	0x0128


	//----- nvinfo : EIATTR_PARAM_CBANK
	.align		4
        /*00f4*/ 	.byte	0x04, 0x0a
        /*00f6*/ 	.short	(.L_4077 - .L_4076)
	.align		4
.L_4076:
        /*00f8*/ 	.word	index@(.nv.constant0._ZN10layer_norm13ln_bwd_kernelINS_13Kernel_traitsIf6__halffS2_fjLj6144ELj1ELj1ELj8ELj16ENS_18Kernel_traits_baseILj6144EfS2_fS2_fjLj256EEEEELb1ELb1ELb1ELb1EEEvNS_9BwdParamsE)
        /*00fc*/ 	.short	0x0210
        /*00fe*/ 	.short	0x0128


	//----- nvinfo : EIATTR_SW_WAR
	.align		4
.L_4077:
        /*0100*/ 	.byte	0x04, 0x36
        /*0102*/ 	.short	(.L_4079 - .L_4078)
.L_4078:
        /*0104*/ 	.word	0x00000008
.L_4079:


//--------------------- .nv.info._ZN10layer_norm13ln_bwd_kernelINS_13Kernel_traitsI6__halfffffjLj6144ELj1ELj1ELj8ELj16ENS_18Kernel_traits_baseILj6144ES2_ffffjLj256EEEEELb0ELb0ELb0ELb0EEEvNS_9BwdParamsE --------------------------
	.section	.nv.info._ZN10layer_norm13ln_bwd_kernelINS_13Kernel_traitsI6__halfffffjLj6144ELj1ELj1ELj8ELj16ENS_18Kernel_traits_baseILj6144ES2_ffffjLj256EEEEELb0ELb0ELb0ELb0EEEvNS_9BwdParamsE,"",@"SHT_CUDA_INFO"
	.sectionflags	@""
	.align	4


	//----- nvinfo : EIATTR_CUDA_API_VERSION
	.align		4
        /*0000*/ 	.byte	0x04, 0x37
        /*0002*/ 	.short	(.L_4081 - .L_4080)
.L_4080:
        /*0004*/ 	.word	0x00000082


	//----- nvinfo : EIATTR_KPARAM_INFO
	.align		4
.L_4081:
        /*0008*/ 	.byte	0x04, 0x17
        /*000a*/ 	.short	(.L_4083 - .L_4082)
.L_4082:
        /*000c*/ 	.word	0x00000000
        /*0010*/ 	.short	0x0000
        /*0012*/ 	.short	0x0000
        /*0014*/ 	.byte	0x00, 0xf0, 0xa1, 0x04


	//----- nvinfo : EIATTR_SPARSE_MMA_MASK
	.align		4
.L_4083:
        /*0018*/ 	.byte	0x03, 0x50
        /*001a*/ 	.short	0x0000


	//----- nvinfo : EIATTR_MAXREG_COUNT
	.align		4
        /*001c*/ 	.byte	0x03, 0x1b
        /*001e*/ 	.short	0x00ff


	//----- nvinfo : EIATTR_NUM_BARRIERS
	.align		4
        /*0020*/ 	.byte	0x02, 0x4c
        /*0022*/ 	.byte	0x01
	.zero		1


	//----- nvinfo : EIATTR_MERCURY_ISA_VERSION
	.align		4
        /*0024*/ 	.byte	0x03, 0x5f
        /*0026*/ 	.short	0x0101


	//----- nvinfo : EIATTR_COOP_GROUP_MASK_REGIDS
	.align		4
        /*0028*/ 	.byte	0x04, 0x29
        /*002a*/ 	.short	(.L_4085 - .L_4084)


	//   ....[0]....
.L_4084:
        /*002c*/ 	.word	0xffffffff


	//   ....[1]....
        /*0030*/ 	.word	0xffffffff


	//   ....[2]....
        /*0034*/ 	.word	0xffffffff


	//   ....[3]....
        /*0038*/ 	.word	0xffffffff


	//   ....[4]....
        /*003c*/ 	.word	0xffffffff


	//   ....[5]....
        /*0040*/ 	.word	0xffffffff


	//   ....[6]....
        /*0044*/ 	.word	0xffffffff


	//   ....[7]....
        /*0048*/ 	.word	0xffffffff


	//   ....[8]....
        /*004c*/ 	.word	0xffffffff


	//   ....[9]....
        /*0050*/ 	.word	0xffffffff


	//   ....[10]....
        /*0054*/ 	.word	0x050000ab


	//   ....[11]....
        /*0058*/ 	.word	0x050000ab


	//   ....[12]....
        /*005c*/ 	.word	0x050000ab


	//   ....[13]....
        /*0060*/ 	.word	0x050000ab


	//   ....[14]....
        /*0064*/ 	.word	0x050000ab


	//   ....[15]....
        /*0068*/ 	.word	0x050000ab


	//   ....[16]....
        /*006c*/ 	.word	0x050000ab


	//   ....[17]....
        /*0070*/ 	.word	0x050000ab


	//   ....[18]....
        /*0074*/ 	.word	0x050000ab


	//   ....[19]....
        /*0078*/ 	.word	0x050000ab


	//----- nvinfo : EIATTR_COOP_GROUP_INSTR_OFFSETS
	.align		4
.L_4085:
        /*007c*/ 	.byte	0x04, 0x28
        /*007e*/ 	.short	(.L_4087 - .L_4086)


	//   ....[0]....
.L_4086:
        /*0080*/ 	.word	0x00001af0


	//   ....[1]....
        /*0084*/ 	.word	0x00001b00


	//   ....[2]....
        /*0088*/ 	.word	0x00001b30


	//   ....[3]....
        /*008c*/ 	.word	0x00001b40


	//   ....[4]....
        /*0090*/ 	.word	0x00001b70


	//   ....[5]....
        /*0094*/ 	.word	0x00001b80


	//   ....[6]....
        /*0098*/ 	.word	0x00001bb0


	//   ....[7]....
        /*009c*/ 	.word	0x00001bc0


	//   ....[8]....
        /*00a0*/ 	.word	0x00001bf0


	//   ....[9]....
        /*00a4*/ 	.word	0x00001c00


	//   ....[10]....
        /*00a8*/ 	.word	0x00003060


	//   ....[11]....
        /*00ac*/ 	.word	0x000030b0


	//   ....[12]....
        /*00b0*/ 	.word	0x00003120


	//   ....[13]....
        /*00b4*/ 	.word	0x00003180


	//   ....[14]....
        /*00b8*/ 	.word	0x000031f0


	//   ....[15]....
        /*00bc*/ 	.word	0x00003250


	//   ....[16]....
        /*00c0*/ 	.word	0x000032c0


	//   ....[17]....
        /*00c4*/ 	.word	0x00003320


	//   ....[18]....
        /*00c8*/ 	.word	0x00003390


	//   ....[19]....
        /*00cc*/ 	.word	0x000033f0


	//----- nvinfo : EIATTR_EXIT_INSTR_OFFSETS
	.align		4
.L_4087:
        /*00d0*/ 	.byte	0x04, 0x1c
        /*00d2*/ 	.short	(.L_4089 - .L_4088)


	//   ....[0]....
.L_4088:
        /*00d4*/ 	.word	0x00002f80


	//   ....[1]....
        /*00d8*/ 	.word	0x00003000


	//----- nvinfo : EIATTR_MAX_THREADS
	.align		4
.L_4089:
        /*00dc*/ 	.byte	0x04, 0x05
        /*00de*/ 	.short	(.L_4091 - .L_4090)
.L_4090:
        /*00e0*/ 	.word	0x00000100
        /*00e4*/ 	.word	0x00000001
        /*00e8*/ 	.word	0x00000001


	//----- nvinfo : EIATTR_CRS_STACK_SIZE
	.align		4
.L_4091:
        /*00ec*/ 	.byte	0x04, 0x1e
        /*00ee*/ 	.short	(.L_4093 - .L_4092)
.L_4092:
        /*00f0*/ 	.word	0x00000000


	//----- nvinfo : EIATTR_CBANK_PARAM_SIZE
	.align		4
.L_4093:
        /*00f4*/ 	.byte	0x03, 0x19
        /*00f6*/ 	.short	0x0128


	//----- nvinfo : EIATTR_PARAM_CBANK
	.align		4
        /*00f8*/ 	.byte	0x04, 0x0a
        /*00fa*/ 	.short	(.L_4095 - .L_4094)
	.align		4
.L_4094:
        /*00fc*/ 	.word	index@(.nv.constant0._ZN10layer_norm13ln_bwd_kernelINS_13Kernel_traitsI6__halfffffjLj6144ELj1ELj1ELj8ELj16ENS_18Kernel_traits_baseILj6144ES2_ffffjLj256EEEEELb0ELb0ELb0ELb0EEEvNS_9BwdParamsE)
        /*0100*/ 	.short	0x0210
        /*0102*/ 	.short	0x0128


	//----- nvinfo : EIATTR_SW_WAR
	.align		4
.L_4095:
        /*0104*/ 	.byte	0x04, 0x36
        /*0106*/ 	.short	(.L_4097 - .L_4096)
.L_4096:
        /*0108*/ 	.word	0x00000008
.L_4097:


//--------------------- .nv.info._ZN10layer_norm13ln_bwd_kernelINS_13Kernel_traitsI6__halfffffjLj6144ELj1ELj1ELj8ELj16ENS_18Kernel_traits_baseILj6144ES2_ffffjLj256EEEEELb0ELb0ELb0ELb1EEEvNS_9BwdParamsE --------------------------
	.section	.nv.info._ZN10layer_norm13ln_bwd_kernelINS_13Kernel_traitsI6__halfffffjLj6144ELj1ELj1ELj8ELj16ENS_18Kernel_traits_baseILj6144ES2_ffffjLj256EEEEELb0ELb0ELb0ELb1EEEvNS_9BwdParamsE,"",@"SHT_CUDA_INFO"
	.sectionflags	@""
	.align	4


	//----- nvinfo : EIATTR_CUDA_API_VERSION
	.align		4
        /*0000*/ 	.byte	0x04, 0x37
        /*0002*/ 	.short	(.L_4099 - .L_4098)
.L_4098:
        /*0004*/ 	.word	0x00000082


	//----- nvinfo : EIATTR_KPARAM_INFO
	.align		4
.L_4099:
        /*0008*/ 	.byte	0x04, 0x17
        /*000a*/ 	.short	(.L_4101 - .L_4100)
.L_4100:
        /*000c*/ 	.word	0x00000000
        /*0010*/ 	.short	0x0000
        /*0012*/ 	.short	0x0000
        /*0014*/ 	.byte	0x00, 0xf0, 0xa1, 0x04


	//----- nvinfo : EIATTR_SPARSE_MMA_MASK
	.align		4
.L_4101:
        /*0018*/ 	.byte	0x03, 0x50
        /*001a*/ 	.short	0x0000


	//----- nvinfo : EIATTR_MAXREG_COUNT
	.align		4
        /*001c*/ 	.byte	0x03, 0x1b
        /*001e*/ 	.short	0x00ff


	//----- nvinfo : EIATTR_NUM_BARRIERS
	.align		4
        /*0020*/ 	.byte	0x02, 0x4c
        /*0022*/ 	.byte	0x01
	.zero		1


	//----- nvinfo : EIATTR_MERCURY_ISA_VERSION
	.align		4
        /*0024*/ 	.byte	0x03, 0x5f
        /*0026*/ 	.short	0x0101


	//----- nvinfo : EIATTR_COOP_GROUP_MASK_REGIDS
	.align		4
        /*0028*/ 	.byte	0x04, 0x29
        /*002a*/ 	.short	(.L_4103 - .L_4102)


	//   ....[0]....
.L_4102:
        /*002c*/ 	.word	0xffffffff


	//   ....[1]....
        /*0030*/ 	.word	0xffffffff


	//   ....[2]....
        /*0034*/ 	.word	0xffffffff


	//   ....[3]....
        /*0038*/ 	.word	0xffffffff


	//   ....[4]....
        /*003c*/ 	.word	0xffffffff


	//   ....[5]....
        /*0040*/ 	.word	0xffffffff


	//   ....[6]....
        /*0044*/ 	.word	0xffffffff


	//   ....[7]....
        /*0048*/ 	.word	0xffffffff


	//   ....[8]....
        /*004c*/ 	.word	0xffffffff


	//   ....[9]....
        /*0050*/ 	.word	0xffffffff


	//   ....[10]....
        /*0054*/ 	.word	0x050000a6


	//   ....[11]....
        /*0058*/ 	.word	0x050000a6


	//   ....[12]....
        /*005c*/ 	.word	0x050000a6


	//   ....[13]....
        /*0060*/ 	.word	0x050000a6


	//   ....[14]....
        /*0064*/ 	.word	0x050000a6


	//   ....[15]....
        /*0068*/ 	.word	0x050000a6


	//   ....[16]....
        /*006c*/ 	.word	0x050000a6


	//   ....[17]....
        /*0070*/ 	.word	0x050000a6


	//   ....[18]....
        /*0074*/ 	.word	0x050000a6


	//   ....[19]....
        /*0078*/ 	.word	0x050000a6


	//----- nvinfo : EIATTR_COOP_GROUP_INSTR_OFFSETS
	.align		4
.L_4103:
        /*007c*/ 	.byte	0x04, 0x28
        /*007e*/ 	.short	(.L_4105 - .L_4104)


	//   ....[0]....
.L_4104:
        /*0080*/ 	.word	0x000016e0


	//   ....[1]....
        /*0084*/ 	.word	0x000016f0


	//   ....[2]....
        /*0088*/ 	.word	0x00001720


	//   ....[3]....
        /*008c*/ 	.word	0x00001730


	//   ....[4]....
        /*0090*/ 	.word	0x00001760


	//   ....[5]....
        /*0094*/ 	.word	0x00001770


	//   ....[6]....
        /*0098*/ 	.word	0x000017a0


	//   ....[7]....
        /*009c*/ 	.word	0x000017b0


	//   ....[8]....
        /*00a0*/ 	.word	0x000017e0


	//   ....[9]....
        /*00a4*/ 	.word	0x000017f0


	//   ....[10]....
        /*00a8*/ 	.word	0x00002b70


	//   ....[11]....
        /*00ac*/ 	.word	0x00002bc0


	//   ....[12]....
        /*00b0*/ 	.word	0x00002c30


	//   ....[13]....
        /*00b4*/ 	.word	0x00002c90


	//   ....[14]....
        /*00b8*/ 	.word	0x00002d00


	//   ....[15]....
        /*00bc*/ 	.word	0x00002d60


	//   ....[16]....
        /*00c0*/ 	.word	0x00002dd0


	//   ....[17]....
        /*00c4*/ 	.word	0x00002e30


	//   ....[18]....
        /*00c8*/ 	.word	0x00002ea0


	//   ....[19]....
        /*00cc*/ 	.word	0x00002f00


	//----- nvinfo : EIATTR_EXIT_INSTR_OFFSETS
	.align		4
.L_4105:
        /*00d0*/ 	.byte	0x04, 0x1c
        /*00d2*/ 	.short	(.L_4107 - .L_4106)


	//   ....[0]....
.L_4106:
        /*00d4*/ 	.word	0x00002b10


	//----- nvinfo : EIATTR_MAX_THREADS
	.align		4
.L_4107:
        /*00d8*/ 	.byte	0x04, 0x05
        /*00da*/ 	.short	(.L_4109 - .L_4108)
.L_4108:
        /*00dc*/ 	.word	0x00000100
        /*00e0*/ 	.word	0x00000001
        /*00e4*/ 	.word	0x00000001


	//----- nvinfo : EIATTR_CRS_STACK_SIZE
	.align		4
.L_4109:
        /*00e8*/ 	.byte	0x04, 0x1e
        /*00ea*/ 	.short	(.L_4111 - .L_4110)
.L_4110:
        /*00ec*/ 	.word	0x00000000


	//----- nvinfo : EIATTR_CBANK_PARAM_SIZE
	.align		4
.L_4111:
        /*00f0*/ 	.byte	0x03, 0x19
        /*00f2*/ 	.short	0x0128


	//----- nvinfo : EIATTR_PARAM_CBANK
	.align		4
        /*00f4*/ 	.byte	0x04, 0x0a
        /*00f6*/ 	.short	(.L_4113 - .L_4112)
	.align		4
.L_4112:
        /*00f8*/ 	.word	index@(.nv.constant0._ZN10layer_norm13ln_bwd_kernelINS_13Kernel_traitsI6__halfffffjLj6144ELj1ELj1ELj8ELj16ENS_18Kernel_traits_baseILj6144ES2_ffffjLj256EEEEELb0ELb0ELb0ELb1EEEvNS_9BwdParamsE)
        /*00fc*/ 	.short	0x0210
        /*00fe*/ 	.short	0x0128


	//----- nvinfo : EIATTR_SW_WAR
	.align		4
.L_4113:
        /*0100*/ 	.byte	0x04, 0x36
        /*0102*/ 	.short	(.L_4115 - .L_4114)
.L_4114:
        /*0104*/ 	.word	0x00000008
.L_4115:


//--------------------- .nv.info._ZN10layer_norm13ln_bwd_kernelINS_13Kernel_traitsI6__halfffffjLj6144ELj1ELj1ELj8ELj16ENS_18Kernel_traits_baseILj6144ES2_ffffjLj256EEEEELb0ELb0ELb1ELb0EEEvNS_9BwdParamsE --------------------------
	.section	.nv.info._ZN10layer_norm13ln_bwd_kernelINS_13Kernel_traitsI6__halfffffjLj6144ELj1ELj1ELj8ELj16ENS_18Kernel_traits_baseILj6144ES2_ffffjLj256EEEEELb0ELb0ELb1ELb0EEEvNS_9BwdParamsE,"",@"SHT_CUDA_INFO"
	.sectionflags	@""
	.align	4


	//----- nvinfo : EIATTR_CUDA_API_VERSION
	.align		4
        /*0000*/ 	.byte	0x04, 0x37
        /*0002*/ 	.short	(.L_4117 - .L_4116)
.L_4116:
        /*0004*/ 	.word	0x00000082


	//----- nvinfo : EIATTR_KPARAM_INFO
	.align		4
.L_4117:
        /*0008*/ 	.byte	0x04, 0x17
        /*000a*/ 	.short	(.L_4119 - .L_4118)
.L_4118:
        /*000c*/ 	.word	0x00000000
        /*0010*/ 	.short	0x0000
        /*0012*/ 	.short	0x0000
        /*0014*/ 	.byte	0x00, 0xf0, 0xa1, 0x04


	//----- nvinfo : EIATTR_SPARSE_MMA_MASK
	.align		4
.L_4119:
        /*0018*/ 	.byte	0x03, 0x50
        /*001a*/ 	.short	0x0000


	//----- nvinfo : EIATTR_MAXREG_COUNT
	.align		4
        /*001c*/ 	.byte	0x03, 0x1b
        /*001e*/ 	.short	0x00ff


	//----- nvinfo : EIATTR_NUM_BARRIERS
	.align		4
        /*0020*/ 	.byte	0x02, 0x4c
        /*0022*/ 	.byte	0x01
	.zero		1


	//----- nvinfo : EIATTR_MERCURY_ISA_VERSION
	.align		4
        /*0024*/ 	.byte	0x03, 0x5f
        /*0026*/ 	.short	0x0101


	//----- nvinfo : EIATTR_COOP_GROUP_MASK_REGIDS
	.align		4
        /*0028*/ 	.byte	0x04, 0x29
        /*002a*/ 	.short	(.L_4121 - .L_4120)


	//   ....[0]....
.L_4120:
        /*002c*/ 	.word	0xffffffff


	//   ....[1]....
        /*0030*/ 	.word	0xffffffff


	//   ....[2]....
        /*0034*/ 	.word	0xffffffff


	//   ....[3]....
        /*0038*/ 	.word	0xffffffff


	//   ....[4]....
        /*003c*/ 	.word	0xffffffff


	//   ....[5]....
        /*0040*/ 	.word	0xffffffff


	//   ....[6]....
        /*0044*/ 	.word	0xffffffff


	//   ....[7]....
        /*0048*/ 	.word	0xffffffff


	//   ....[8]....
        /*004c*/ 	.word	0xffffffff


	//   ....[9]....
        /*0050*/ 	.word	0xffffffff


	//   ....[10]....
        /*0054*/ 	.word	0x0500005e


	//   ....[11]....
        /*0058*/ 	.word	0x0500005e


	//   ....[12]....
        /*005c*/ 	.word	0x0500005e


	//   ....[13]....
        /*0060*/ 	.word	0x0500005e


	//   ....[14]....
        /*0064*/ 	.word	0x0500005e


	//   ....[15]....
        /*0068*/ 	.word	0x0500005e


	//   ....[16]....
        /*006c*/ 	.word	0x0500005e


	//   ....[17]....
        /*0070*/ 	.word	0x0500005e


	//   ....[18]....
        /*0074*/ 	.word	0x0500005e


	//   ....[19]....
        /*0078*/ 	.word	0x0500005e


	//----- nvinfo : EIATTR_COOP_GROUP_INSTR_OFFSETS
	.align		4
.L_4121:
        /*007c*/ 	.byte	0x04, 0x28
        /*007e*/ 	.short	(.L_4123 - .L_4122)


	//   ....[0]....
.L_4122:
        /*0080*/ 	.word	0x00001ee0


	//   ....[1]....
        /*0084*/ 	.word	0x00001ef0


	//   ....[2]....
        /*0088*/ 	.word	0x00001f20


	//   ....[3]....
        /*008c*/ 	.word	0x00001f30


	//   ....[4]....
        /*0090*/ 	.word	0x00001f60


	//   ....[5]....
        /*0094*/ 	.word	0x00001f70


	//   ....[6]....
        /*0098*/ 	.word	0x00001fa0


	//   ....[7]....
        /*009c*/ 	.word	0x00001fb0


	//   ....[8]....
        /*00a0*/ 	.word	0x00001fe0


	//   ....[9]....
        /*00a4*/ 	.word	0x00001ff0


	//   ....[10]....
        /*00a8*/ 	.word	0x000045f0


	//   ....[11]....
        /*00ac*/ 	.word	0x00004640


	//   ....[12]....
        /*00b0*/ 	.word	0x000046b0


	//   ....[13]....
        /*00b4*/ 	.word	0x00004710


	//   ....[14]....
        /*00b8*/ 	.word	0x00004780


	//   ....[15]....
        /*00bc*/ 	.word	0x000047e0


	//   ....[16]....
        /*00c0*/ 	.word	0x00004850


	//   ....[17]....
        /*00c4*/ 	.word	0x000048b0


	//   ....[18]....
        /*00c8*/ 	.word	0x00004920


	//   ....[19]....
        /*00cc*/ 	.word	0x00004980


	//----- nvinfo : EIATTR_EXIT_INSTR_OFFSETS
	.align		4
.L_4123:
        /*00d0*/ 	.byte	0x04, 0x1c
        /*00d2*/ 	.short	(.L_4125 - .L_4124)


	//   ....[0]....
.L_4124:
        /*00d4*/ 	.word	0x00004510


	//   ....[1]....
        /*00d8*/ 	.word	0x00004590


	//----- nvinfo : EIATTR_MAX_THREADS
	.align		4
.L_4125:
        /*00dc*/ 	.byte	0x04, 0x05
        /*00de*/ 	.short	(.L_4127 - .L_4126)
.L_4126:
        /*00e0*/ 	.word	0x00000100
        /*00e4*/ 	.word	0x00000001
        /*00e8*/ 	.word	0x00000001


	//----- nvinfo : EIATTR_CRS_STACK_SIZE
	.align		4
.L_4127:
        /*00ec*/ 	.byte	0x04, 0x1e
        /*00ee*/ 	.short	(.L_4129 - .L_4128)
.L_4128:
        /*00f0*/ 	.word	0x00000000


	//----- nvinfo : EIATTR_CBANK_PARAM_SIZE
	.align		4
.L_4129:
        /*00f4*/ 	.byte	0x03, 0x19
        /*00f6*/ 	.short	0x0128


	//----- nvinfo : EIATTR_PARAM_CBANK
	.align		4
        /*00f8*/ 	.byte	0x04, 0x0a
        /*00fa*/ 	.short	(.L_4131 - .L_4130)
	.align		4
.L_4130:
        /*00fc*/ 	.word	index@(.nv.constant0._ZN10layer_norm13ln_bwd_kernelINS_13Kernel_traitsI6__halfffffjLj6144ELj1ELj1ELj8ELj16ENS_18Kernel_traits_baseILj6144ES2_ffffjLj256EEEEELb0ELb0ELb1ELb0EEEvNS_9BwdParamsE)
        /*0100*/ 	.short	0x0210
        /*0102*/ 	.short	0x0128


	//----- nvinfo : EIATTR_SW_WAR
	.align		4
.L_4131:
        /*0104*/ 	.byte	0x04, 0x36
        /*0106*/ 	.short	(.L_4133 - .L_4132)
.L_4132:
        /*0108*/ 	.word	0x00000008
.L_4133:


//--------------------- .nv.info._ZN10layer_norm13ln_bwd_kernelINS_13Kernel_traitsI6__halfffffjLj6144ELj1ELj1ELj8ELj16ENS_18Kernel_traits_baseILj6144ES2_ffffjLj256EEEEELb0ELb0ELb1ELb1EEEvNS_9BwdParamsE --------------------------
	.section	.nv.info._ZN10layer_norm13ln_bwd_kernelINS_13Kernel_traitsI6__halfffffjLj6144ELj1ELj1ELj8ELj16ENS_18Kernel_traits_baseILj6144ES2_ffffjLj256EEEEELb0ELb0ELb1ELb1EEEvNS_9BwdParamsE,"",@"SHT_CUDA_INFO"
	.sectionflags	@""
	.align	4


	//----- nvinfo : EIATTR_CUDA_API_VERSION
	.align		4
        /*0000*/ 	.byte	0x04, 0x37
        /*0002*/ 	.short	(.L_4135 - .L_4134)
.L_4134:
        /*0004*/ 	.word	0x00000082


	//----- nvinfo : EIATTR_KPARAM_INFO
	.align		4
.L_4135:
        /*0008*/ 	.byte	0x04, 0x17
        /*000a*/ 	.short	(.L_4137 - .L_4136)
.L_4136:
        /*000c*/ 	.word	0x00000000
        /*0010*/ 	.short	0x0000
        /*0012*/ 	.short	0x0000
        /*0014*/ 	.byte	0x00, 0xf0, 0xa1, 0x04


	//----- nvinfo : EIATTR_SPARSE_MMA_MASK
	.align		4
.L_4137:
        /*0018*/ 	.byte	0x03, 0x50
        /*001a*/ 	.short	0x0000


	//----- nvinfo : EIATTR_MAXREG_COUNT
	.align		4
        /*001c*/ 	.byte	0x03, 0x1b
        /*001e*/ 	.short	0x00ff


	//----- nvinfo : EIATTR_NUM_BARRIERS
	.align		4
        /*0020*/ 	.byte	0x02, 0x4c
        /*0022*/ 	.byte	0x01
	.zero		1


	//----- nvinfo : EIATTR_MERCURY_ISA_VERSION
	.align		4
        /*0024*/ 	.byte	0x03, 0x5f
        /*0026*/ 	.short	0x0101


	//----- nvinfo : EIATTR_COOP_GROUP_MASK_REGIDS
	.align		4
        /*0028*/ 	.byte	0x04, 0x29
        /*002a*/ 	.short	(.L_4139 - .L_4138)


	//   ....[0]....
.L_4138:
        /*002c*/ 	.word	0xffffffff


	//   ....[1]....
        /*0030*/ 	.word	0xffffffff


	//   ....[2]....
        /*0034*/ 	.word	0xffffffff


	//   ....[3]....
        /*0038*/ 	.word	0xffffffff


	//   ....[4]....
        /*003c*/ 	.word	0xffffffff


	//   ....[5]....
        /*0040*/ 	.word	0xffffffff


	//   ....[6]....
        /*0044*/ 	.word	0xffffffff


	//   ....[7]....
        /*0048*/ 	.word	0xffffffff


	//   ....[8]....
        /*004c*/ 	.word	0xffffffff


	//   ....[9]....
        /*0050*/ 	.word	0xffffffff


	//   ....[10]....
        /*0054*/ 	.word	0x0500007e


	//   ....[11]....
        /*0058*/ 	.word	0x0500007e


	//   ....[12]....
        /*005c*/ 	.word	0x0500007e


	//   ....[13]....
        /*0060*/ 	.word	0x0500007e


	//   ....[14]....
        /*0064*/ 	.word	0x0500007e


	//   ....[15]....
        /*0068*/ 	.word	0x0500007e


	//   ....[16]....
        /*006c*/ 	.word	0x0500007e


	//   ....[17]....
        /*0070*/ 	.word	0x0500007e


	//   ....[18]....
        /*0074*/ 	.word	0x0500007e


	//   ....[19]....
        /*0078*/ 	.word	0x0500007e


	//----- nvinfo : EIATTR_COOP_GROUP_INSTR_OFFSETS
	.align		4
.L_4139:
        /*007c*/ 	.byte	0x04, 0x28
        /*007e*/ 	.short	(.L_4141 - .L_4140)


	//   ....[0]....
.L_4140:
        /*0080*/ 	.word	0x00001840


	//   ....[1]....
        /*0084*/ 	.word	0x00001850


	//   ....[2]....
        /*0088*/ 	.word	0x00001880


	//   ....[3]....
        /*008c*/ 	.word	0x00001890


	//   ....[4]....
        /*0090*/ 	.word	0x000018c0


	//   ....[5]....
        /*0094*/ 	.word	0x000018d0


	//   ....[6]....
        /*0098*/ 	.word	0x00001900


	//   ....[7]....
        /*009c*/ 	.word	0x00001910


	//   ....[8]....
        /*00a0*/ 	.word	0x00001940


	//   ....[9]....
        /*00a4*/ 	.word	0x00001950


	//   ....[10]....
        /*00a8*/ 	.word	0x000038e0


	//   ....[11]....
        /*00ac*/ 	.word	0x00003930


	//   ....[12]....
        /*00b0*/ 	.word	0x000039a0


	//   ....[13]....
        /*00b4*/ 	.word	0x00003a00


	//   ....[14]....
        /*00b8*/ 	.word	0x00003a70


	//   ....[15]....
        /*00bc*/ 	.word	0x00003ad0


	//   ....[16]....
        /*00c0*/ 	.word	0x00003b40


	//   ....[17]....
        /*00c4*/ 	.word	0x00003ba0


	//   ....[18]....
        /*00c8*/ 	.word	0x00003c10


	//   ....[19]....
        /*00cc*/ 	.word	0x00003c70


	//----- nvinfo : EIATTR_EXIT_INSTR_OFFSETS
	.align		4
.L_4141:
        /*00d0*/ 	.byte	0x04, 0x1c
        /*00d2*/ 	.short	(.L_4143 - .L_4142)


	//   ....[0]....
.L_4142:
        /*00d4*/ 	.word	0x00003880


	//----- nvinfo : EIATTR_MAX_THREADS
	.align		4
.L_4143:
        /*00d8*/ 	.byte	0x04, 0x05
        /*00da*/ 	.short	(.L_4145 - .L_4144)
.L_4144:
        /*00dc*/ 	.word	0x00000100
        /*00e0*/ 	.word	0x00000001
        /*00e4*/ 	.word	0x00000001


	//----- nvinfo : EIATTR_CRS_STACK_SIZE
	.align		4
.L_4145:
        /*00e8*/ 	.byte	0x04, 0x1e
        /*00ea*/ 	.short	(.L_4147 - .L_4146)
.L_4146:
        /*00ec*/ 	.word	0x00000000


	//----- nvinfo : EIATTR_CBANK_PARAM_SIZE
	.align		4
.L_4147:
        /*00f0*/ 	.byte	0x03, 0x19
        /*00f2*/ 	.short	0x0128


	//----- nvinfo : EIATTR_PARAM_CBANK
	.align		4
        /*00f4*/ 	.byte	0x04, 0x0a
        /*00f6*/ 	.short	(.L_4149 - .L_4148)
	.align		4
.L_4148:
        /*00f8*/ 	.word	index@(.nv.constant0._ZN10layer_norm13ln_bwd_kernelINS_13Kernel_traitsI6__halfffffjLj6144ELj1ELj1ELj8ELj16ENS_18Kernel_traits_baseILj6144ES2_ffffjLj256EEEEELb0ELb0ELb1ELb1EEEvNS_9BwdParamsE)
        /*00fc*/ 	.short	0x0210
        /*00fe*/ 	.short	0x0128


	//----- nvinfo : EIATTR_SW_WAR
	.align		4
.L_4149:
        /*0100*/ 	.byte	0x04, 0x36
        /*0102*/ 	.short	(.L_4151 - .L_4150)
.L_4150:
        /*0104*/ 	.word	0x00000008
.L_4151:


//--------------------- .nv.info._ZN10layer_norm13ln_bwd_kernelINS_13Kernel_traitsI6__halfffffjLj6144ELj1ELj1ELj8ELj16ENS_18Kernel_traits_baseILj6144ES2_ffffjLj256EEEEELb0ELb1ELb0ELb0EEEvNS_9BwdParamsE --------------------------
	.section	.nv.info._ZN10layer_norm13ln_bwd_kernelINS_13Kernel_traitsI6__halfffffjLj6144ELj1ELj1ELj8ELj16ENS_18Kernel_traits_baseILj6144ES2_ffffjLj256EEEEELb0ELb1ELb0ELb0EEEvNS_9BwdParamsE,"",@"SHT_CUDA_INFO"
	.sectionflags	@""
	.align	4


	//----- nvinfo : EIATTR_CUDA_API_VERSION
	.align		4
        /*0000*/ 	.byte	0x04, 0x37
        /*0002*/ 	.short	(.L_4153 - .L_4152)
.L_4152:
        /*0004*/ 	.word	0x00000082


	//----- nvinfo : EIATTR_KPARAM_INFO
	.align		4
.L_4153:
        /*0008*/ 	.byte	0x04, 0x17
        /*000a*/ 	.short	(.L_4155 - .L_4154)
.L_4154:
        /*000c*/ 	.word	0x00000000
        /*0010*/ 	.short	0x0000
        /*0012*/ 	.short	0x0000
        /*0014*/ 	.byte	0x00, 0xf0, 0xa1, 0x04


	//----- nvinfo : EIATTR_SPARSE_MMA_MASK
	.align		4
.L_4155:
        /*0018*/ 	.byte	0x03, 0x50
        /*001a*/ 	.short	0x0000


	//----- nvinfo : EIATTR_MAXREG_COUNT
	.align		4
        /*001c*/ 	.byte	0x03, 0x1b
        /*001e*/ 	.short	0x00ff


	//----- nvinfo : EIATTR_NUM_BARRIERS
	.align		4
        /*0020*/ 	.byte	0x02, 0x4c
        /*0022*/ 	.byte	0x01
	.zero		1


	//----- nvinfo : EIATTR_MERCURY_ISA_VERSION
	.align		4
        /*0024*/ 	.byte	0x03, 0x5f
        /*0026*/ 	.short	0x0101


	//----- nvinfo : EIATTR_COOP_GROUP_MASK_REGIDS
	.align		4
        /*0028*/ 	.byte	0x04, 0x29
        /*002a*/ 	.short	(.L_4157 - .L_4156)


	//   ....[0]....
.L_4156:
        /*002c*/ 	.word	0xffffffff


	//   ....[1]....
        /*0030*/ 	.word	0xffffffff


	//   ....[2]....
        /*0034*/ 	.word	0xffffffff


	//   ....[3]....
        /*0038*/ 	.word	0xffffffff


	//   ....[4]....
        /*003c*/ 	.word	0xffffffff


	//   ....[5]....
        /*0040*/ 	.word	0xffffffff


	//   ....[6]....
        /*0044*/ 	.word	0xffffffff


	//   ....[7]....
        /*0048*/ 	.word	0xffffffff


	//   ....[8]....
        /*004c*/ 	.word	0xffffffff


	//   ....[9]....
        /*0050*/ 	.word	0xffffffff


	//   ....[10]....
        /*0054*/ 	.word	0x05000091


	//   ....[11]....
        /*0058*/ 	.word	0x05000091


	//   ....[12]....
        /*005c*/ 	.word	0x05000091


	//   ....[13]....
        /*0060*/ 	.word	0x05000091


	//   ....[14]....
        /*0064*/ 	.word	0x05000091


	//   ....[15]....
        /*0068*/ 	.word	0x05000091


	//   ....[16]....
        /*006c*/ 	.word	0x05000091


	//   ....[17]....
        /*0070*/ 	.word	0x05000091


	//   ....[18]....
        /*0074*/ 	.word	0x05000091


	//   ....[19]....
        /*0078*/ 	.word	0x05000091


	//----- nvinfo : EIATTR_COOP_GROUP_INSTR_OFFSETS
	.align		4
.L_4157:
        /*007c*/ 	.byte	0x04, 0x28
        /*007e*/ 	.short	(.L_4159 - .L_4158)


	//   ....[0]....
.L_4158:
        /*0080*/ 	.word	0x00001fe0


	//   ....[1]....
        /*0084*/ 	.word	0x00001ff0


	//   ....[2]....
        /*0088*/ 	.word	0x00002020


	//   ....[3]....
        /*008c*/ 	.word	0x00002030


	//   ....[4]....
        /*0090*/ 	.word	0x00002060


	//   ....[5]....
        /*0094*/ 	.word	0x00002070


	//   ....[6]....
        /*0098*/ 	.word	0x000020a0


	//   ....[7]....
        /*009c*/ 	.word	0x000020b0


	//   ....[8]....
        /*00a0*/ 	.word	0x000020e0


	//   ....[9]....
        /*00a4*/ 	.word	0x000020f0


	//   ....[10]....
        /*00a8*/ 	.word	0x00003cf0


	//   ....[11]....
        /*00ac*/ 	.word	0x00003d40


	//   ....[12]....
        /*00b0*/ 	.word	0x00003db0


	//   ....[13]....
        /*00b4*/ 	.word	0x00003e10


	//   ....[14]....
        /*00b8*/ 	.word	0x00003e80


	//   ....[15]....
        /*00bc*/ 	.word	0x00003ee0


	//   ....[16]....
        /*00c0*/ 	.word	0x00003f50


	//   ....[17]....
        /*00c4*/ 	.word	0x00003fb0


	//   ....[18]....
        /*00c8*/ 	.word	0x00004020


	//   ....[19]....
        /*00cc*/ 	.word	0x00004080


	//----- nvinfo : EIATTR_EXIT_INSTR_OFFSETS
	.align		4
.L_4159:
        /*00d0*/ 	.byte	0x04, 0x1c
        /*00d2*/ 	.short	(.L_4161 - .L_4160)


	//   ....[0]....
.L_4160:
        /*00d4*/ 	.word	0x00003bf0


	//   ....[1]....
        /*00d8*/ 	.word	0x00003c90


	//----- nvinfo : EIATTR_MAX_THREADS
	.align		4
.L_4161:
        /*00dc*/ 	.byte	0x04, 0x05
        /*00de*/ 	.short	(.L_4163 - .L_4162)
.L_4162:
        /*00e0*/ 	.word	0x00000100
        /*00e4*/ 	.word	0x00000001
        /*00e8*/ 	.word	0x00000001


	//----- nvinfo : EIATTR_CRS_STACK_SIZE
	.align		4
.L_4163:
        /*00ec*/ 	.byte	0x04, 0x1e
        /*00ee*/ 	.short	(.L_4165 - .L_4164)
.L_4164:
        /*00f0*/ 	.word	0x00000000


	//----- nvinfo : EIATTR_CBANK_PARAM_SIZE
	.align		4
.L_4165:
        /*00f4*/ 	.byte	0x03, 0x19
        /*00f6*/ 	.short	0x0128


	//----- nvinfo : EIATTR_PARAM_CBANK
	.align		4
        /*00f8*/ 	.byte	0x04, 0x0a
        /*00fa*/ 	.short	(.L_4167 - .L_4166)
	.align		4
.L_4166:
        /*00fc*/ 	.word	index@(.nv.constant0._ZN10layer_norm13ln_bwd_kernelINS_13Kernel_traitsI6__halfffffjLj6144ELj1ELj1ELj8ELj16ENS_18Kernel_traits_baseILj6144ES2_ffffjLj256EEEEELb0ELb1ELb0ELb0EEEvNS_9BwdParamsE)
        /*0100*/ 	.short	0x0210
        /*0102*/ 	.short	0x0128


	//----- nvinfo : EIATTR_SW_WAR
	.align		4
.L_4167:
        /*0104*/ 	.byte	0x04, 0x36
        /*0106*/ 	.short	(.L_4169 - .L_4168)
.L_4168:
        /*0108*/ 	.word	0x00000008
.L_4169:


//--------------------- .nv.info._ZN10layer_norm13ln_bwd_kernelINS_13Kernel_traitsI6__halfffffjLj6144ELj1ELj1ELj8ELj16ENS_18Kernel_traits_baseILj6144ES2_ffffjLj256EEEEELb0ELb1ELb0ELb1EEEvNS_9BwdParamsE --------------------------
	.section	.nv.info._ZN10layer_norm13ln_bwd_kernelINS_13Kernel_traitsI6__halfffffjLj6144ELj1ELj1ELj8ELj16ENS_18Kernel_traits_baseILj6144ES2_ffffjLj256EEEEELb0ELb1ELb0ELb1EEEvNS_9BwdParamsE,"",@"SHT_CUDA_INFO"
	.sectionflags	@""
	.align	4


	//----- nvinfo : EIATTR_CUDA_API_VERSION
	.align		4
        /*0000*/ 	.byte	0x04, 0x37
        /*0002*/ 	.short	(.L_4171 - .L_4170)
.L_4170:
        /*0004*/ 	.word	0x00000082


	//----- nvinfo : EIATTR_KPARAM_INFO
	.align		4
.L_4171:
        /*0008*/ 	.byte	0x04, 0x17
        /*000a*/ 	.short	(.L_4173 - .L_4172)
.L_4172:
        /*000c*/ 	.word	0x00000000
        /*0010*/ 	.short	0x0000
        /*0012*/ 	.short	0x0000
        /*0014*/ 	.byte	0x00, 0xf0, 0xa1, 0x04


	//----- nvinfo : EIATTR_SPARSE_MMA_MASK
	.align		4
.L_4173:
        /*0018*/ 	.byte	0x03, 0x50
        /*001a*/ 	.short	0x0000


	//----- nvinfo : EIATTR_MAXREG_COUNT
	.align		4
        /*001c*/ 	.byte	0x03, 0x1b
        /*001e*/ 	.short	0x00ff


	//----- nvinfo : EIATTR_NUM_BARRIERS
	.align		4
        /*0020*/ 	.byte	0x02, 0x4c
        /*0022*/ 	.byte	0x01
	.zero		1


	//----- nvinfo : EIATTR_MERCURY_ISA_VERSION
	.align		4
        /*0024*/ 	.byte	0x03, 0x5f
        /*0026*/ 	.short	0x0101


	//----- nvinfo : EIATTR_COOP_GROUP_MASK_REGIDS
	.align		4
        /*0028*/ 	.byte	0x04, 0x29
        /*002a*/ 	.short	(.L_4175 - .L_4174)


	//   ....[0]....
.L_4174:
        /*002c*/ 	.word	0xffffffff


	//   ....[1]....
        /*0030*/ 	.word	0xffffffff


	//   ....[2]....
        /*0034*/ 	.word	0xffffffff


	//   ....[3]....
        /*0038*/ 	.word	0xffffffff


	//   ....[4]....
        /*003c*/ 	.word	0xffffffff


	//   ....[5]....
        /*0040*/ 	.word	0xffffffff


	//   ....[6]....
        /*0044*/ 	.word	0xffffffff


	//   ....[7]....
        /*0048*/ 	.word	0xffffffff


	//   ....[8]....
        /*004c*/ 	.word	0xffffffff


	//   ....[9]....
        /*0050*/ 	.word	0xffffffff


	//   ....[10]....
        /*0054*/ 	.word	0x05000052


	//   ....[11]....
        /*0058*/ 	.word	0x05000052


	//   ....[12]....
        /*005c*/ 	.word	0x05000052


	//   ....[13]....
        /*0060*/ 	.word	0x05000052


	//   ....[14]....
        /*0064*/ 	.word	0x05000052


	//   ....[15]....
        /*0068*/ 	.word	0x05000052


	//   ....[16]....
        /*006c*/ 	.word	0x05000052


	//   ....[17]....
        /*0070*/ 	.word	0x05000052


	//   ....[18]....
        /*0074*/ 	.word	0x05000052


	//   ....[19]....
        /*0078*/ 	.word	0x05000052


	//----- nvinfo : EIATTR_COOP_GROUP_INSTR_OFFSETS
	.align		4
.L_4175:
        /*007c*/ 	.byte	0x04, 0x28
        /*007e*/ 	.short	(.L_4177 - .L_4176)


	//   ....[0]....
.L_4176:
        /*0080*/ 	.word	0x00001aa0


	//   ....[1]....
        /*0084*/ 	.word	0x00001ab0


	//   ....[2]....
        /*0088*/ 	.word	0x00001ae0


	//   ....[3]....
        /*008c*/ 	.word	0x00001af0


	//   ....[4]....
        /*0090*/ 	.word	0x00001b20


	//   ....[5]....
        /*0094*/ 	.word	0x00001b40


	//   ....[6]....
        /*0098*/ 	.word	0x00001b70


	//   ....[7]....
        /*009c*/ 	.word	0x00001b80


	//   ....[8]....
        /*00a0*/ 	.word	0x00001bc0


	//   ....[9]....
        /*00a4*/ 	.word	0x00001bd0


	//   ....[10]....
        /*00a8*/ 	.word	0x00003520


	//   ....[11]....
        /*00ac*/ 	.word	0x00003570


	//   ....[12]....
        /*00b0*/ 	.word	0x000035e0


	//   ....[13]....
        /*00b4*/ 	.word	0x00003640


	//   ....[14]....
        /*00b8*/ 	.word	0x000036b0


	//   ....[15]....
        /*00bc*/ 	.word	0x00003720


	//   ....[16]....
        /*00c0*/ 	.word	0x00003790


	//   ....[17]....
        /*00c4*/ 	.word	0x000037f0


	//   ....[18]....
        /*00c8*/ 	.word	0x00003870


	//   ....[19]....
        /*00cc*/ 	.word	0x000038d0


	//----- nvinfo : EIATTR_EXIT_INSTR_OFFSETS
	.align		4
.L_4177:
        /*00d0*/ 	.byte	0x04, 0x1c
        /*00d2*/ 	.short	(.L_4179 - .L_4178)


	//   ....[0]....
.L_4178:
        /*00d4*/ 	.word	0x000034c0


	//----- nvinfo : EIATTR_MAX_THREADS
	.align		4
.L_4179:
        /*00d8*/ 	.byte	0x04, 0x05
        /*00da*/ 	.short	(.L_4181 - .L_4180)
.L_4180:
        /*00dc*/ 	.word	0x00000100
        /*00e0*/ 	.word	0x00000001
        /*00e4*/ 	.word	0x00000001


	//----- nvinfo : EIATTR_CRS_STACK_SIZE
	.align		4
.L_4181:
        /*00e8*/ 	.byte	0x04, 0x1e
        /*00ea*/ 	.short	(.L_4183 - .L_4182)
.L_4182:
        /*00ec*/ 	.word	0x00000000


	//----- nvinfo : EIATTR_CBANK_PARAM_SIZE
	.align		4
.L_4183:
        /*00f0*/ 	.byte	0x03, 0x19
        /*00f2*/ 	.short	0x0128


	//----- nvinfo : EIATTR_PARAM_CBANK
	.align		4
        /*00f4*/ 	.byte	0x04, 0x0a
        /*00f6*/ 	.short	(.L_4185 - .L_4184)
	.align		4
.L_4184:
        /*00f8*/ 	.word	index@(.nv.constant0._ZN10layer_norm13ln_bwd_kernelINS_13Kernel_traitsI6__halfffffjLj6144ELj1ELj1ELj8ELj16ENS_18Kernel_traits_baseILj6144ES2_ffffjLj256EEEEELb0ELb1ELb0ELb1EEEvNS_9BwdParamsE)
        /*00fc*/ 	.short	0x0210
        /*00fe*/ 	.short	0x0128


	//----- nvinfo : EIATTR_SW_WAR
	.align		4
.L_4185:
        /*0100*/ 	.byte	0x04, 0x36
        /*0102*/ 	.short	(.L_4187 - .L_4186)
.L_4186:
        /*0104*/ 	.word	0x00000008
.L_4187:


//--------------------- .nv.info._ZN10layer_norm13ln_bwd_kernelINS_13Kernel_traitsI6__halfffffjLj6144ELj1ELj1ELj8ELj16ENS_18Kernel_traits_baseILj6144ES2_ffffjLj256EEEEELb0ELb1ELb1ELb0EEEvNS_9BwdParamsE --------------------------
	.section	.nv.info._ZN10layer_norm13ln_bwd_kernelINS_13Kernel_traitsI6__halfffffjLj6144ELj1ELj1ELj8ELj16ENS_18Kernel_traits_baseILj6144ES2_ffffjLj256EEEEELb0ELb1ELb1ELb0EEEvNS_9BwdParamsE,"",@"SHT_CUDA_INFO"
	.sectionflags	@""
	.align	4


	//----- nvinfo : EIATTR_CUDA_API_VERSION
	.align		4
        /*0000*/ 	.byte	0x04, 0x37
        /*0002*/ 	.short	(.L_4189 - .L_4188)
.L_4188:
        /*0004*/ 	.word	0x00000082


	//----- nvinfo : EIATTR_KPARAM_INFO
	.align		4
.L_4189:
        /*0008*/ 	.byte	0x04, 0x17
        /*000a*/ 	.short	(.L_4191 - .L_4190)
.L_4190:
        /*000c*/ 	.word	0x00000000
        /*0010*/ 	.short	0x0000
        /*0012*/ 	.short	0x0000
        /*0014*/ 	.byte	0x00, 0xf0, 0xa1, 0x04


	//----- nvinfo : EIATTR_SPARSE_MMA_MASK
	.align		4
.L_4191:
        /*0018*/ 	.byte	0x03, 0x50
        /*001a*/ 	.short	0x0000


	//----- nvinfo : EIATTR_MAXREG_COUNT
	.align		4
        /*001c*/ 	.byte	0x03, 0x1b
        /*001e*/ 	.short	0x00ff


	//----- nvinfo : EIATTR_NUM_BARRIERS
	.align		4
        /*0020*/ 	.byte	0x02, 0x4c
        /*0022*/ 	.byte	0x01
	.zero		1


	//----- nvinfo : EIATTR_MERCURY_ISA_VERSION
	.align		4
        /*0024*/ 	.byte	0x03, 0x5f
        /*0026*/ 	.short	0x0101


	//----- nvinfo : EIATTR_COOP_GROUP_MASK_REGIDS
	.align		4
        /*0028*/ 	.byte	0x04, 0x29
        /*002a*/ 	.short	(.L_4193 - .L_4192)


	//   ....[0]....
.L_4192:
        /*002c*/ 	.word	0xffffffff


	//   ....[1]....
        /*0030*/ 	.word	0xffffffff


	//   ....[2]....
        /*0034*/ 	.word	0xffffffff


	//   ....[3]....
        /*0038*/ 	.word	0xffffffff


	//   ....[4]....
        /*003c*/ 	.word	0xffffffff


	//   ....[5]....
        /*0040*/ 	.word	0xffffffff


	//   ....[6]....
        /*0044*/ 	.word	0xffffffff


	//   ....[7]....
        /*0048*/ 	.word	0xffffffff


	//   ....[8]....
        /*004c*/ 	.word	0xffffffff


	//   ....[9]....
        /*0050*/ 	.word	0xffffffff


	//   ....[10]....
        /*0054*/ 	.word	0x05000096


	//   ....[11]....
        /*0058*/ 	.word	0x05000096


	//   ....[12]....
        /*005c*/ 	.word	0x05000096


	//   ....[13]....
        /*0060*/ 	.word	0x05000096


	//   ....[14]....
        /*0064*/ 	.word	0x05000096


	//   ....[15]....
        /*0068*/ 	.word	0x05000096


	//   ....[16]....
        /*006c*/ 	.word	0x05000096


	//   ....[17]....
        /*0070*/ 	.word	0x05000096


	//   ....[18]....
        /*0074*/ 	.word	0x05000096


	//   ....[19]....
        /*0078*/ 	.word	0x05000096


	//----- nvinfo : EIATTR_COOP_GROUP_INSTR_OFFSETS
	.align		4
.L_4193:
        /*007c*/ 	.byte	0x04, 0x28
        /*007e*/ 	.short	(.L_4195 - .L_4194)


	//   ....[0]....
.L_4194:
        /*0080*/ 	.word	0x00002410


	//   ....[1]....
        /*0084*/ 	.word	0x00002420


	//   ....[2]....
        /*0088*/ 	.word	0x00002450


	//   ....[3]....
        /*008c*/ 	.word	0x00002460


	//   ....[4]....
        /*0090*/ 	.word	0x00002490


	//   ....[5]....
        /*0094*/ 	.word	0x000024a0


	//   ....[6]....
        /*0098*/ 	.word	0x000024d0


	//   ....[7]....
        /*009c*/ 	.word	0x000024e0


	//   ....[8]....
        /*00a0*/ 	.word	0x00002510


	//   ....[9]....
        /*00a4*/ 	.word	0x00002520


	//   ....[10]....
        /*00a8*/ 	.word	0x000050b0


	//   ....[11]....
        /*00ac*/ 	.word	0x00005110


	//   ....[12]....
        /*00b0*/ 	.word	0x00005170


	//   ....[13]....
        /*00b4*/ 	.word	0x000051d0


	//   ....[14]....
        /*00b8*/ 	.word	0x00005240


	//   ....[15]....
        /*00bc*/ 	.word	0x000052a0


	//   ....[16]....
        /*00c0*/ 	.word	0x00005310


	//   ....[17]....
        /*00c4*/ 	.word	0x00005370


	//   ....[18]....
        /*00c8*/ 	.word	0x000053e0


	//   ....[19]....
        /*00cc*/ 	.word	0x00005440


	//----- nvinfo : EIATTR_EXIT_INSTR_OFFSETS
	.align		4
.L_4195:
        /*00d0*/ 	.byte	0x04, 0x1c
        /*00d2*/ 	.short	(.L_4197 - .L_4196)


	//   ....[0]....
.L_4196:
        /*00d4*/ 	.word	0x00004fc0


	//   ....[1]....
        /*00d8*/ 	.word	0x00005060


	//----- nvinfo : EIATTR_MAX_THREADS
	.align		4
.L_4197:
        /*00dc*/ 	.byte	0x04, 0x05
        /*00de*/ 	.short	(.L_4199 - .L_4198)
.L_4198:
        /*00e0*/ 	.word	0x00000100
        /*00e4*/ 	.word	0x00000001
        /*00e8*/ 	.word	0x00000001


	//----- nvinfo : EIATTR_CRS_STACK_SIZE
	.align		4
.L_4199:
        /*00ec*/ 	.byte	0x04, 0x1e
        /*00ee*/ 	.short	(.L_4201 - .L_4200)
.L_4200:
        /*00f0*/ 	.word	0x00000000


	//----- nvinfo : EIATTR_CBANK_PARAM_SIZE
	.align		4
.L_4201:
        /*00f4*/ 	.byte	0x03, 0x19
        /*00f6*/ 	.short	0x0128


	//----- nvinfo : EIATTR_PARAM_CBANK
	.align		4
        /*00f8*/ 	.byte	0x04, 0x0a
        /*00fa*/ 	.short	(.L_4203 - .L_4202)
	.align		4
.L_4202:
        /*00fc*/ 	.word	index@(.nv.constant0._ZN10layer_norm13ln_bwd_kernelINS_13Kernel_traitsI6__halfffffjLj6144ELj1ELj1ELj8ELj16ENS_18Kernel_traits_baseILj6144ES2_ffffjLj256EEEEELb0ELb1ELb1ELb0EEEvNS_9BwdParamsE)
        /*0100*/ 	.short	0x0210
        /*0102*/ 	.short	0x0128


	//----- nvinfo : EIATTR_SW_WAR
	.align		4
.L_4203:
        /*0104*/ 	.byte	0x04, 0x36
        /*0106*/ 	.short	(.L_4205 - .L_4204)
.L_4204:
        /*0108*/ 	.word	0x00000008
.L_4205:


//--------------------- .nv.info._ZN10layer_norm13ln_bwd_kernelINS_13Kernel_traitsI6__halfffffjLj6144ELj1ELj1ELj8ELj16ENS_18Kernel_traits_baseILj6144ES2_ffffjLj256EEEEELb0ELb1ELb1ELb1EEEvNS_9BwdParamsE --------------------------
	.section	.nv.info._ZN10layer_norm13ln_bwd_kernelINS_13Kernel_traitsI6__halfffffjLj6144ELj1ELj1ELj8ELj16ENS_18Kernel_traits_baseILj6144ES2_ffffjLj256EEEEELb0ELb1ELb1ELb1EEEvNS_9BwdParamsE,"",@"SHT_CUDA_INFO"
	.sectionflags	@""
	.align	4


	//----- nvinfo : EIATTR_CUDA_API_VERSION
	.align		4
        /*0000*/ 	.byte	0x04, 0x37
        /*0002*/ 	.short	(.L_4207 - .L_4206)
.L_4206:
        /*0004*/ 	.word	0x00000082


	//----- nvinfo : EIATTR_KPARAM_INFO
	.align		4
.L_4207:
        /*0008*/ 	.byte	0x04, 0x17
        /*000a*/ 	.short	(.L_4209 - .L_4208)
.L_4208:
        /*000c*/ 	.word	0x00000000
        /*0010*/ 	.short	0x0000
        /*0012*/ 	.short	0x0000
        /*0014*/ 	.byte	0x00, 0xf0, 0xa1, 0x04


	//----- nvinfo : EIATTR_SPARSE_MMA_MASK
	.align		4
.L_4209:
        /*0018*/ 	.byte	0x03, 0x50
        /*001a*/ 	.short	0x0000


	//----- nvinfo : EIATTR_MAXREG_COUNT
	.align		4
        /*001c*/ 	.byte	0x03, 0x1b
        /*001e*/ 	.short	0x00ff


	//----- nvinfo : EIATTR_NUM_BARRIERS
	.align		4
        /*0020*/ 	.byte	0x02, 0x4c
        /*0022*/ 	.byte	0x01
	.zero		1


	//----- nvinfo : EIATTR_MERCURY_ISA_VERSION
	.align		4
        /*0024*/ 	.byte	0x03, 0x5f
        /*0026*/ 	.short	0x0101


	//----- nvinfo : EIATTR_COOP_GROUP_MASK_REGIDS
	.align		4
        /*0028*/ 	.byte	0x04, 0x29
        /*002a*/ 	.short	(.L_4211 - .L_4210)


	//   ....[0]....
.L_4210:
        /*002c*/ 	.word	0xffffffff


	//   ....[1]....
        /*0030*/ 	.word	0xffffffff


	//   ....[2]....
        /*0034*/ 	.word	0xffffffff


	//   ....[3]....
        /*0038*/ 	.word	0xffffffff


	//   ....[4]....
        /*003c*/ 	.word	0xffffffff


	//   ....[5]....
        /*0040*/ 	.word	0xffffffff


	//   ....[6]....
        /*0044*/ 	.word	0xffffffff


	//   ....[7]....
        /*0048*/ 	.word	0xffffffff


	//   ....[8]....
        /*004c*/ 	.word	0xffffffff


	//   ....[9]....
        /*0050*/ 	.word	0xffffffff


	//   ....[10]....
        /*0054*/ 	.word	0x05000096


	//   ....[11]....
        /*0058*/ 	.word	0x05000096


	//   ....[12]....
        /*005c*/ 	.word	0x05000096


	//   ....[13]....
        /*0060*/ 	.word	0x05000096


	//   ....[14]....
        /*0064*/ 	.word	0x05000096


	//   ....[15]....
        /*0068*/ 	.word	0x05000096


	//   ....[16]....
        /*006c*/ 	.word	0x05000096


	//   ....[17]....
        /*0070*/ 	.word	0x05000096


	//   ....[18]....
        /*0074*/ 	.word	0x05000096


	//   ....[19]....
        /*0078*/ 	.word	0x05000096


	//----- nvinfo : EIATTR_COOP_GROUP_INSTR_OFFSETS
	.align		4
.L_4211:
        /*007c*/ 	.byte	0x04, 0x28
        /*007e*/ 	.short	(.L_4213 - .L_4212)


	//   ....[0]....
.L_4212:
        /*0080*/ 	.word	0x00001c60


	//   ....[1]....
        /*0084*/ 	.word	0x00001c70


	//   ....[2]....
        /*0088*/ 	.word	0x00001ca0


	//   ....[3]....
        /*008c*/ 	.word	0x00001cb0


	//   ....[4]....
        /*0090*/ 	.word	0x00001ce0


	//   ....[5]....
        /*0094*/ 	.word	0x00001cf0


	//   ....[6]....
        /*0098*/ 	.word	0x00001d20


	//   ....[7]....
        /*009c*/ 	.word	0x00001d30


	//   ....[8]....
        /*00a0*/ 	.word	0x00001d60


	//   ....[9]....
        /*00a4*/ 	.word	0x00001d70


	//   ....[10]....
        /*00a8*/ 	.word	0x00004040


	//   ....[11]....
        /*00ac*/ 	.word	0x00004090


	//   ....[12]....
        /*00b0*/ 	.word	0x00004100


	//   ....[13]....
        /*00b4*/ 	.word	0x00004160


	//   ....[14]....
        /*00b8*/ 	.word	0x000041d0


	//   ....[15]....
        /*00bc*/ 	.word	0x00004230


	//   ....[16]....
        /*00c0*/ 	.word	0x000042a0


	//   ....[17]....
        /*00c4*/ 	.word	0x00004300


	//   ....[18]....
        /*00c8*/ 	.word	0x00004370


	//   ....[19]....
        /*00cc*/ 	.word	0x000043d0


	//----- nvinfo : EIATTR_EXIT_INSTR_OFFSETS
	.align		4
.L_4213:
        /*00d0*/ 	.byte	0x04, 0x1c
        /*00d2*/ 	.short	(.L_4215 - .L_4214)


	//   ....[0]....
.L_4214:
        /*00d4*/ 	.word	0x00003fe0


	//----- nvinfo : EIATTR_MAX_THREADS
	.align		4
.L_4215:
        /*00d8*/ 	.byte	0x04, 0x05
        /*00da*/ 	.short	(.L_4217 - .L_4216)
.L_4216:
        /*00dc*/ 	.word	0x00000100
        /*00e0*/ 	.word	0x00000001
        /*00e4*/ 	.word	0x00000001


	//----- nvinfo : EIATTR_CRS_STACK_SIZE
	.align		4
.L_4217:
        /*00e8*/ 	.byte	0x04, 0x1e
        /*00ea*/ 	.short	(.L_4219 - .L_4218)
.L_4218:
        /*00ec*/ 	.word	0x00000000


	//----- nvinfo : EIATTR_CBANK_PARAM_SIZE
	.align		4
.L_4219:
        /*00f0*/ 	.byte	0x03, 0x19
        /*00f2*/ 	.short	0x0128


	//----- nvinfo : EIATTR_PARAM_CBANK
	.align		4
        /*00f4*/ 	.byte	0x04, 0x0a
        /*00f6*/ 	.short	(.L_4221 - .L_4220)
	.align		4
.L_4220:
        /*00f8*/ 	.word	index@(.nv.constant0._ZN10layer_norm13ln_bwd_kernelINS_13Kernel_traitsI6__halfffffjLj6144ELj1ELj1ELj8ELj16ENS_18Kernel_traits_baseILj6144ES2_ffffjLj256EEEEELb0ELb1ELb1ELb1EEEvNS_9BwdParamsE)
        /*00fc*/ 	.short	0x0210
        /*00fe*/ 	.short	0x0128


	//----- nvinfo : EIATTR_SW_WAR
	.align		4
.L_4221:
        /*0100*/ 	.byte	0x04, 0x36
        /*0102*/ 	.short	(.L_4223 - .L_4222)
.L_4222:
        /*0104*/ 	.word	0x00000008
.L_4223:


//--------------------- .nv.info._ZN10layer_norm13ln_bwd_kernelINS_13Kernel_traitsI6__halfffffjLj6144ELj1ELj1ELj8ELj16ENS_18Kernel_traits_baseILj6144ES2_ffffjLj256EEEEELb1ELb0ELb0ELb0EEEvNS_9BwdParamsE --------------------------
	.section	.nv.info._ZN10layer_norm13ln_bwd_kernelINS_13Kernel_traitsI6__halfffffjLj6144ELj1ELj1ELj8ELj16ENS_18Kernel_traits_baseILj6144ES2_ffffjLj256EEEEELb1ELb0ELb0ELb0EEEvNS_9BwdParamsE,"",@"SHT_CUDA_INFO"
	.sectionflags	@""
	.align	4


	//----- nvinfo : EIATTR_CUDA_API_VERSION
	.align		4
        /*0000*/ 	.byte	0x04, 0x37
        /*0002*/ 	.short	(.L_4225 - .L_4224)
.L_4224:
        /*0004*/ 	.word	0x00000082


	//----- nvinfo : EIATTR_KPARAM_INFO
	.align		4
.L_4225:
        /*0008*/ 	.byte	0x04, 0x17
        /*000a*/ 	.short	(.L_4227 - .L_4226)
.L_4226:
        /*000c*/ 	.word	0x00000000
        /*0010*/ 	.short	0x0000
        /*0012*/ 	.short	0x0000
        /*0014*/ 	.byte	0x00, 0xf0, 0xa1, 0x04


	//----- nvinfo : EIATTR_SPARSE_MMA_MASK
	.align		4
.L_4227:
        /*0018*/ 	.byte	0x03, 0x50
        /*001a*/ 	.short	0x0000


	//----- nvinfo : EIATTR_MAXREG_COUNT
	.align		4
        /*001c*/ 	.byte	0x03, 0x1b
        /*001e*/ 	.short	0x00ff


	//----- nvinfo : EIATTR_NUM_BARRIERS
	.align		4
        /*0020*/ 	.byte	0x02, 0x4c
        /*0022*/ 	.byte	0x01
	.zero		1


	//----- nvinfo : EIATTR_MERCURY_ISA_VERSION
	.align		4
        /*0024*/ 	.byte	0x03, 0x5f
        /*0026*/ 	.short	0x0101


	//----- nvinfo : EIATTR_COOP_GROUP_MASK_REGIDS
	.align		4
        /*0028*/ 	.byte	0x04, 0x29
        /*002a*/ 	.short	(.L_4229 - .L_4228)


	//   ....[0]....
.L_4228:
        /*002c*/ 	.word	0xffffffff


	//   ....[1]....
        /*0030*/ 	.word	0xffffffff


	//   ....[2]....
        /*0034*/ 	.word	0xffffffff


	//   ....[3]....
        /*0038*/ 	.word	0xffffffff


	//   ....[4]....
        /*003c*/ 	.word	0xffffffff


	//   ....[5]....
        /*0040*/ 	.word	0xffffffff


	//   ....[6]....
        /*0044*/ 	.word	0xffffffff


	//   ....[7]....
        /*0048*/ 	.word	0xffffffff


	//   ....[8]....
        /*004c*/ 	.word	0xffffffff


	//   ....[9]....
        /*0050*/ 	.word	0xffffffff


	//   ....[10]....
        /*0054*/ 	.word	0x0500007d


	//   ....[11]....
        /*0058*/ 	.word	0x0500007d


	//   ....[12]....
        /*005c*/ 	.word	0x0500007d


	//   ....[13]....
        /*0060*/ 	.word	0x0500007d


	//   ....[14]....
        /*0064*/ 	.word	0x0500007d


	//   ....[15]....
        /*0068*/ 	.word	0x0500007d


	//   ....[16]....
        /*006c*/ 	.word	0x0500007d


	//   ....[17]....
        /*0070*/ 	.word	0x0500007d


	//   ....[18]....
        /*0074*/ 	.word	0x0500007d


	//   ....[19]....
        /*0078*/ 	.word	0x0500007d


	//----- nvinfo : EIATTR_COOP_GROUP_INSTR_OFFSETS
	.align		4
.L_4229:
        /*007c*/ 	.byte	0x04, 0x28
        /*007e*/ 	.short	(.L_4231 - .L_4230)


	//   ....[0]....
.L_4230:
        /*0080*/ 	.word	0x00001c30


	//   ....[1]....
        /*0084*/ 	.word	0x00001c40


	//   ....[2]....
        /*0088*/ 	.word	0x00001c70


	//   ....[3]....
        /*008c*/ 	.word	0x00001c80


	//   ....[4]....
        /*0090*/ 	.word	0x00001cb0


	//   ....[5]....
        /*0094*/ 	.word	0x00001cc0


	//   ....[6]....
        /*0098*/ 	.word	0x00001cf0


	//   ....[7]....
        /*009c*/ 	.word	0x00001d00


	//   ....[8]....
        /*00a0*/ 	.word	0x00001d30


	//   ....[9]....
        /*00a4*/ 	.word	0x00001d40


	//   ....[10]....
        /*00a8*/ 	.word	0x00003620


	//   ....[11]....
        /*00ac*/ 	.word	0x00003670


	//   ....[12]....
        /*00b0*/ 	.word	0x000036e0


	//   ....[13]....
        /*00b4*/ 	.word	0x00003740


	//   ....[14]....
        /*00b8*/ 	.word	0x000037b0


	//   ....[15]....
        /*00bc*/ 	.word	0x00003810


	//   ....[16]....
        /*00c0*/ 	.word	0x00003880


	//   ....[17]....
        /*00c4*/ 	.word	0x000038e0


	//   ....[18]....
        /*00c8*/ 	.word	0x00003950


	//   ....[19]....
        /*00cc*/ 	.word	0x000039b0


	//----- nvinfo : EIATTR_EXIT_INSTR_OFFSETS
	.align		4
.L_4231:
        /*00d0*/ 	.byte	0x04, 0x1c
        /*00d2*/ 	.short	(.L_4233 - .L_4232)


	//   ....[0]....
.L_4232:
        /*00d4*/ 	.word	0x00003540


	//   ....[1]....
        /*00d8*/ 	.word	0x000035c0


	//----- nvinfo : EIATTR_MAX_THREADS
	.align		4
.L_4233:
        /*00dc*/ 	.byte	0x04, 0x05
        /*00de*/ 	.short	(.L_4235 - .L_4234)
.L_4234:
        /*00e0*/ 	.word	0x00000100
        /*00e4*/ 	.word	0x00000001
        /*00e8*/ 	.word	0x00000001


	//----- nvinfo : EIATTR_CRS_STACK_SIZE
	.align		4
.L_4235:
        /*00ec*/ 	.byte	0x04, 0x1e
        /*00ee*/ 	.short	(.L_4237 - .L_4236)
.L_4236:
        /*00f0*/ 	.word	0x00000000


	//----- nvinfo : EIATTR_CBANK_PARAM_SIZE
	.align		4
.L_4237:
        /*00f4*/ 	.byte	0x03, 0x19
        /*00f6*/ 	.short	0x0128


	//----- nvinfo : EIATTR_PARAM_CBANK
	.align		4
        /*00f8*/ 	.byte	0x04, 0x0a
        /*00fa*/ 	.short	(.L_4239 - .L_4238)
	.align		4
.L_4238:
        /*00fc*/ 	.word	index@(.nv.constant0._ZN10layer_norm13ln_bwd_kernelINS_13Kernel_traitsI6__halfffffjLj6144ELj1ELj1ELj8ELj16ENS_18Kernel_traits_baseILj6144ES2_ffffjLj256EEEEELb1ELb0ELb0ELb0EEEvNS_9BwdParamsE)
        /*0100*/ 	.short	0x0210
        /*0102*/ 	.short	0x0128


	//----- nvinfo : EIATTR_SW_WAR
	.align		4
.L_4239:
        /*0104*/ 	.byte	0x04, 0x36
        /*0106*/ 	.short	(.L_4241 - .L_4240)
.L_4240:
        /*0108*/ 	.word	0x00000008
.L_4241:


//--------------------- .nv.info._ZN10layer_norm13ln_bwd_kernelINS_13Kernel_traitsI6__halfffffjLj6144ELj1ELj1ELj8ELj16ENS_18Kernel_traits_baseILj6144ES2_ffffjLj256EEEEELb1ELb0ELb0ELb1EEEvNS_9BwdParamsE --------------------------
	.section	.nv.info._ZN10layer_norm13ln_bwd_kernelINS_13Kernel_traitsI6__halfffffjLj6144ELj1ELj1ELj8ELj16ENS_18Kernel_traits_baseILj6144ES2_ffffjLj256EEEEELb1ELb0ELb0ELb1EEEvNS_9BwdParamsE,"",@"SHT_CUDA_INFO"
	.sectionflags	@""
	.align	4


	//----- nvinfo : EIATTR_CUDA_API_VERSION
	.align		4
        /*0000*/ 	.byte	0x04, 0x37
        /*0002*/ 	.short	(.L_4243 - .L_4242)
.L_4242:
        /*0004*/ 	.word	0x00000082


	//----- nvinfo : EIATTR_KPARAM_INFO
	.align		4
.L_4243:
        /*0008*/ 	.byte	0x04, 0x17
        /*000a*/ 	.short	(.L_4245 - .L_4244)
.L_4244:
        /*000c*/ 	.word	0x00000000
        /*0010*/ 	.short	0x0000
        /*0012*/ 	.short	0x0000
        /*0014*/ 	.byte	0x00, 0xf0, 0xa1, 0x04


	//----- nvinfo : EIATTR_SPARSE_MMA_MASK
	.align		4
.L_4245:
        /*0018*/ 	.byte	0x03, 0x50
        /*001a*/ 	.short	0x0000


	//----- nvinfo : EIATTR_MAXREG_COUNT
	.align		4
        /*001c*/ 	.byte	0x03, 0x1b
        /*001e*/ 	.short	0x00ff


	//----- nvinfo : EIATTR_NUM_BARRIERS
	.align		4
        /*0020*/ 	.byte	0x02, 0x4c
        /*0022*/ 	.byte	0x01
	.zero		1


	//----- nvinfo : EIATTR_MERCURY_ISA_VERSION
	.align		4
        /*0024*/ 	.byte	0x03, 0x5f
        /*0026*/ 	.short	0x0101


	//----- nvinfo : EIATTR_COOP_GROUP_MASK_REGIDS
	.align		4
        /*0028*/ 	.byte	0x04, 0x29
        /*002a*/ 	.short	(.L_4247 - .L_4246)


	//   ....[0]....
.L_4246:
        /*002c*/ 	.word	0xffffffff


	//   ....[1]....
        /*0030*/ 	.word	0xffffffff


	//   ....[2]....
        /*0034*/ 	.word	0xffffffff


	//   ....[3]....
        /*0038*/ 	.word	0xffffffff


	//   ....[4]....
        /*003c*/ 	.word	0xffffffff


	//   ....[5]....
        /*0040*/ 	.word	0xffffffff


	//   ....[6]....
        /*0044*/ 	.word	0xffffffff


	//   ....[7]....
        /*0048*/ 	.word	0xffffffff


	//   ....[8]....
        /*004c*/ 	.word	0xffffffff


	//   ....[9]....
        /*0050*/ 	.word	0xffffffff


	//   ....[10]....
        /*0054*/ 	.word	0x05000028


	//   ....[11]....
        /*0058*/ 	.word	0x05000028


	//   ....[12]....
        /*005c*/ 	.word	0x05000028


	//   ....[13]....
        /*0060*/ 	.word	0x05000028


	//   ....[14]....
        /*0064*/ 	.word	0x05000028


	//   ....[15]....
        /*0068*/ 	.word	0x05000028


	//   ....[16]....
        /*006c*/ 	.word	0x05000028


	//   ....[17]....
        /*0070*/ 	.word	0x05000028


	//   ....[18]....
        /*0074*/ 	.word	0x05000028


	//   ....[19]....
        /*0078*/ 	.word	0x05000028


	//----- nvinfo : EIATTR_COOP_GROUP_INSTR_OFFSETS
	.align		4
.L_4247:
        /*007c*/ 	.byte	0x04, 0x28
        /*007e*/ 	.short	(.L_4249 - .L_4248)


	//   ....[0]....
.L_4248:
        /*0080*/ 	.word	0x000017a0


	//   ....[1]....
        /*0084*/ 	.word	0x000017b0


	//   ....[2]....
        /*0088*/ 	.word	0x000017e0


	//   ....[3]....
        /*008c*/ 	.word	0x000017f0


	//   ....[4]....
        /*0090*/ 	.word	0x00001820


	//   ....[5]....
        /*0094*/ 	.word	0x00001830


	//   ....[6]....
        /*0098*/ 	.word	0x00001860


	//   ....[7]....
        /*009c*/ 	.word	0x00001870


	//   ....[8]....
        /*00a0*/ 	.word	0x000018a0


	//   ....[9]....
        /*00a4*/ 	.word	0x000018b0


	//   ....[10]....
        /*00a8*/ 	.word	0x00003080


	//   ....[11]....
        /*00ac*/ 	.word	0x000030d0


	//   ....[12]....
        /*00b0*/ 	.word	0x00003140


	//   ....[13]....
        /*00b4*/ 	.word	0x000031a0


	//   ....[14]....
        /*00b8*/ 	.word	0x00003210


	//   ....[15]....
        /*00bc*/ 	.word	0x00003270


	//   ....[16]....
        /*00c0*/ 	.word	0x000032e0


	//   ....[17]....
        /*00c4*/ 	.word	0x00003340


	//   ....[18]....
        /*00c8*/ 	.word	0x000033b0


	//   ....[19]....
        /*00cc*/ 	.word	0x00003410


	//----- nvinfo : EIATTR_EXIT_INSTR_OFFSETS
	.align		4
.L_4249:
        /*00d0*/ 	.byte	0x04, 0x1c
        /*00d2*/ 	.short	(.L_4251 - .L_4250)


	//   ....[0]....
.L_4250:
        /*00d4*/ 	.word	0x00003020


	//----- nvinfo : EIATTR_MAX_THREADS
	.align		4
.L_4251:
        /*00d8*/ 	.byte	0x04, 0x05
        /*00da*/ 	.short	(.L_4253 - .L_4252)
.L_4252:
        /*00dc*/ 	.word	0x00000100
        /*00e0*/ 	.word	0x00000001
        /*00e4*/ 	.word	0x00000001


	//----- nvinfo : EIATTR_CRS_STACK_SIZE
	.align		4
.L_4253:
        /*00e8*/ 	.byte	0x04, 0x1e
        /*00ea*/ 	.short	(.L_4255 - .L_4254)
.L_4254:
        /*00ec*/ 	.word	0x00000000


	//----- nvinfo : EIATTR_CBANK_PARAM_SIZE
	.align		4
.L_4255:
        /*00f0*/ 	.byte	0x03, 0x19
        /*00f2*/ 	.short	0x0128


	//----- nvinfo : EIATTR_PARAM_CBANK
	.align		4
        /*00f4*/ 	.byte	0x04, 0x0a
        /*00f6*/ 	.short	(.L_4257 - .L_4256)
	.align		4
.L_4256:
        /*00f8*/ 	.word	index@(.nv.constant0._ZN10layer_norm13ln_bwd_kernelINS_13Kernel_traitsI6__halfffffjLj6144ELj1ELj1ELj8ELj16ENS_18Kernel_traits_baseILj6144ES2_ffffjLj256EEEEELb1ELb0ELb0ELb1EEEvNS_9BwdParamsE)
        /*00fc*/ 	.short	0x0210
        /*00fe*/ 	.short	0x0128


	//----- nvinfo : EIATTR_SW_WAR
	.align		4
.L_4257:
        /*0100*/ 	.byte	0x04, 0x36
        /*0102*/ 	.short	(.L_4259 - .L_4258)
.L_4258:
        /*0104*/ 	.word	0x00000008
.L_4259:


//--------------------- .nv.info._ZN10layer_norm22ln_bwd_finalize_kernelINS_22Kernel_traits_finalizeILj6144E6__halfffffjLb0ELj1024ELj4ENS_18Kernel_traits_baseILj6144ES2_ffffjLj1024EEEEELb0ELb0EEEvNS_9BwdParamsE --------------------------
	.section	.nv.info._ZN10layer_norm22ln_bwd_finalize_kernelINS_22Kernel_traits_finalizeILj6144E6__halfffffjLb0ELj1024ELj4ENS_18Kernel_traits_baseILj6144ES2_ffffjLj1024EEEEELb0ELb0EEEvNS_9BwdParamsE,"",@"SHT_CUDA_INFO"
	.sectionflags	@""
	.align	4


	//----- nvinfo : EIATTR_CUDA_API_VERSION
	.align		4
        /*0000*/ 	.byte	0x04, 0x37
        /*0002*/ 	.short	(.L_4261 - .L_4260)
.L_4260:
        /*0004*/ 	.word	0x00000082


	//----- nvinfo : EIATTR_KPARAM_INFO
	.align		4
.L_4261:
        /*0008*/ 	.byte	0x04, 0x17
        /*000a*/ 	.short	(.L_4263 - .L_4262)
.L_4262:
        /*000c*/ 	.word	0x00000000
        /*0010*/ 	.short	0x0000
        /*0012*/ 	.short	0x0000
        /*0014*/ 	.byte	0x00, 0xf0, 0xa1, 0x04


	//----- nvinfo : EIATTR_SPARSE_MMA_MASK
	.align		4
.L_4263:
        /*0018*/ 	.byte	0x03, 0x50
        /*001a*/ 	.short	0x0000


	//----- nvinfo : EIATTR_MAXREG_COUNT
	.align		4
        /*001c*/ 	.byte	0x03, 0x1b
        /*001e*/ 	.short	0x0040


	//----- nvinfo : EIATTR_NUM_BARRIERS
	.align		4
        /*0020*/ 	.byte	0x02, 0x4c
        /*0022*/ 	.byte	0x01
	.zero		1


	//----- nvinfo : EIATTR_MERCURY_ISA_VERSION
	.align		4
        /*0024*/ 	.byte	0x03, 0x5f
        /*0026*/ 	.short	0x0101


	//----- nvinfo : EIATTR_COOP_GROUP_MASK_REGIDS
	.align		4
        /*0028*/ 	.byte	0x04, 0x29
        /*002a*/ 	.short	(.L_4265 - .L_4264)


	//   ....[0]....
.L_4264:
        /*002c*/ 	.word	0xffffffff


	//   ....[1]....
        /*0030*/ 	.word	0xffffffff


	//   ....[2]....
        /*0034*/ 	.word	0xffffffff


	//   ....[3]....
        /*0038*/ 	.word	0xffffffff


	//   ....[4]....
        /*003c*/ 	.word	0xffffffff


	//   ....[5]....
        /*0040*/ 	.word	0xffffffff


	//   ....[6]....
        /*0044*/ 	.word	0xffffffff


	//   ....[7]....
        /*0048*/ 	.word	0xffffffff


	//   ....[8]....
        /*004c*/ 	.word	0xffffffff


	//   ....[9]....
        /*0050*/ 	.word	0xffffffff


	//   ....[10]....
        /*0054*/ 	.word	0x05000013


	//   ....[11]....
        /*0058*/ 	.word	0x05000013


	//   ....[12]....
        /*005c*/ 	.word	0x05000013


	//   ....[13]....
        /*0060*/ 	.word	0x05000013


	//   ....[14]....
        /*0064*/ 	.word	0x05000013


	//   ....[15]....
        /*0068*/ 	.word	0x05000013


	//   ....[16]....
        /*006c*/ 	.word	0x05000013


	//   ....[17]....
        /*0070*/ 	.word	0x05000013


	//   ....[18]....
        /*0074*/ 	.word	0x05000013


	//   ....[19]....
        /*0078*/ 	.word	0x05000013


	//----- nvinfo : EIATTR_COOP_GROUP_INSTR_OFFSETS
	.align		4
.L_4265:
        /*007c*/ 	.byte	0x04, 0x28
        /*007e*/ 	.short	(.L_4267 - .L_4266)


	//   ....[0]....
.L_4266:
        /*0080*/ 	.word	0x000008e0


	//   ....[1]....
        /*0084*/ 	.word	0x000008f0


	//   ....[2]....
        /*0088*/ 	.word	0x00000920


	//   ....[3]....
        /*008c*/ 	.word	0x00000930


	//   ....[4]....
        /*0090*/ 	.word	0x00000960


	//   ....[5]....
        /*0094*/ 	.word	0x00000970


	//   ....[6]....
        /*0098*/ 	.word	0x000009a0


	//   ....[7]....
        /*009c*/ 	.word	0x000009b0


	//   ....[8]....
        /*00a0*/ 	.word	0x000009e0


	//   ....[9]....
        /*00a4*/ 	.word	0x000009f0


	//   ....[10]....
        /*00a8*/ 	.word	0x00000c10


	//   ....[11]....
        /*00ac*/ 	.word	0x00000c80


	//   ....[12]....
        /*00b0*/ 	.word	0x00000cf0


	//   ....[13]....
        /*00b4*/ 	.word	0x00000d60


	//   ....[14]....
        /*00b8*/ 	.word	0x00000dd0


	//   ....[15]....
        /*00bc*/ 	.word	0x00000e30


	//   ....[16]....
        /*00c0*/ 	.word	0x00000ea0


	//   ....[17]....
        /*00c4*/ 	.word	0x00000f10


	//   ....[18]....
        /*00c8*/ 	.word	0x00000f80


	//   ....[19]....
        /*00cc*/ 	.word	0x00000ff0


	//----- nvinfo : EIATTR_EXIT_INSTR_OFFSETS
	.align		4
.L_4267:
        /*00d0*/ 	.byte	0x04, 0x1c
        /*00d2*/ 	.short	(.L_4269 - .L_4268)


	//   ....[0]....
.L_4268:
        /*00d4*/ 	.word	0x00000070


	//   ....[1]....
        /*00d8*/ 	.word	0x00000bb0


	//----- nvinfo : EIATTR_MAX_THREADS
	.align		4
.L_4269:
        /*00dc*/ 	.byte	0x04, 0x05
        /*00de*/ 	.short	(.L_4271 - .L_4270)
.L_4270:
        /*00e0*/ 	.word	0x00000400
        /*00e4*/ 	.word	0x00000001
        /*00e8*/ 	.word	0x00000001


	//----- nvinfo : EIATTR_CRS_STACK_SIZE
	.align		4
.L_4271:
        /*00ec*/ 	.byte	0x04, 0x1e
        /*00ee*/ 	.short	(.L_4273 - .L_4272)
.L_4272:
        /*00f0*/ 	.word	0x00000000


	//----- nvinfo : EIATTR_CBANK_PARAM_SIZE
	.align		4
.L_4273:
        /*00f4*/ 	.byte	0x03, 0x19
        /*00f6*/ 	.short	0x0128


	//----- nvinfo : EIATTR_PARAM_CBANK
	.align		4
        /*00f8*/ 	.byte	0x04, 0x0a
        /*00fa*/ 	.short	(.L_4275 - .L_4274)
	.align		4
.L_4274:
        /*00fc*/ 	.word	index@(.nv.constant0._ZN10layer_norm22ln_bwd_finalize_kernelINS_22Kernel_traits_finalizeILj6144E6__halfffffjLb0ELj1024ELj4ENS_18Kernel_traits_baseILj6144ES2_ffffjLj1024EEEEELb0ELb0EEEvNS_9BwdParamsE)
        /*0100*/ 	.short	0x0210
        /*0102*/ 	.short	0x0128


	//----- nvinfo : EIATTR_SW_WAR
	.align		4
.L_4275:
        /*0104*/ 	.byte	0x04, 0x36
        /*0106*/ 	.short	(.L_4277 - .L_4276)
.L_4276:
        /*0108*/ 	.word	0x00000008
.L_4277:


//--------------------- .nv.info._ZN10layer_norm13ln_bwd_kernelINS_13Kernel_traitsI6__halfffffjLj6144ELj1ELj1ELj8ELj16ENS_18Kernel_traits_baseILj6144ES2_ffffjLj256EEEEELb1ELb0ELb1ELb0EEEvNS_9BwdParamsE --------------------------
	.section	.nv.info._ZN10layer_norm13ln_bwd_kernelINS_13Kernel_traitsI6__halfffffjLj6144ELj1ELj1ELj8ELj16ENS_18Kernel_traits_baseILj6144ES2_ffffjLj256EEEEELb1ELb0ELb1ELb0EEEvNS_9BwdParamsE,"",@"SHT_CUDA_INFO"
	.sectionflags	@""
	.align	4


	//----- nvinfo : EIATTR_CUDA_API_VERSION
	.align		4
        /*0000*/ 	.byte	0x04, 0x37
        /*0002*/ 	.short	(.L_4279 - .L_4278)
.L_4278:
        /*0004*/ 	.word	0x00000082


	//----- nvinfo : EIATTR_KPARAM_INFO
	.align		4
.L_4279:
        /*0008*/ 	.byte	0x04, 0x17
        /*000a*/ 	.short	(.L_4281 - .L_4280)
.L_4280:
        /*000c*/ 	.word	0x00000000
        /*0010*/ 	.short	0x0000
        /*0012*/ 	.short	0x0000
        /*0014*/ 	.byte	0x00, 0xf0, 0xa1, 0x04


	//----- nvinfo : EIATTR_SPARSE_MMA_MASK
	.align		4
.L_4281:
        /*0018*/ 	.byte	0x03, 0x50
        /*001a*/ 	.short	0x0000


	//----- nvinfo : EIATTR_MAXREG_COUNT
	.align		4
        /*001c*/ 	.byte	0x03, 0x1b
        /*001e*/ 	.short	0x00ff


	//----- nvinfo : EIATTR_NUM_BARRIERS
	.align		4
        /*0020*/ 	.byte	0x02, 0x4c
        /*0022*/ 	.byte	0x01
	.zero		1


	//----- nvinfo : EIATTR_MERCURY_ISA_VERSION
	.align		4
        /*0024*/ 	.byte	0x03, 0x5f
        /*0026*/ 	.short	0x0101


	//----- nvinfo : EIATTR_COOP_GROUP_MASK_REGIDS
	.align		4
        /*0028*/ 	.byte	0x04, 0x29
        /*002a*/ 	.short	(.L_4283 - .L_4282)


	//   ....[0]....
.L_4282:
        /*002c*/ 	.word	0xffffffff


	//   ....[1]....
        /*0030*/ 	.word	0xffffffff


	//   ....[2]....
        /*0034*/ 	.word	0xffffffff


	//   ....[3]....
        /*0038*/ 	.word	0xffffffff


	//   ....[4]....
        /*003c*/ 	.word	0xffffffff


	//   ....[5]....
        /*0040*/ 	.word	0xffffffff


	//   ....[6]....
        /*0044*/ 	.word	0xffffffff


	//   ....[7]....
        /*0048*/ 	.word	0xffffffff


	//   ....[8]....
        /*004c*/ 	.word	0xffffffff


	//   ....[9]....
        /*0050*/ 	.word	0xffffffff


	//   ....[10]....
        /*0054*/ 	.word	0x05000082


	//   ....[11]....
        /*0058*/ 	.word	0x05000082


	//   ....[12]....
        /*005c*/ 	.word	0x05000082


	//   ....[13]....
        /*0060*/ 	.word	0x05000082


	//   ....[14]....
        /*0064*/ 	.word	0x05000082


	//   ....[15]....
        /*0068*/ 	.word	0x05000082


	//   ....[16]....
        /*006c*/ 	.word	0x05000082


	//   ....[17]....
        /*0070*/ 	.word	0x05000082


	//   ....[18]....
        /*0074*/ 	.word	0x05000082


	//   ....[19]....
        /*0078*/ 	.word	0x05000082


	//----- nvinfo : EIATTR_COOP_GROUP_INSTR_OFFSETS
	.align		4
.L_4283:
        /*007c*/ 	.byte	0x04, 0x28
        /*007e*/ 	.short	(.L_4285 - .L_4284)


	//   ....[0]....
.L_4284:
        /*0080*/ 	.word	0x00002210


	//   ....[1]....
        /*0084*/ 	.word	0x00002220


	//   ....[2]....
        /*0088*/ 	.word	0x00002250


	//   ....[3]....
        /*008c*/ 	.word	0x00002260


	//   ....[4]....
        /*0090*/ 	.word	0x00002290


	//   ....[5]....
        /*0094*/ 	.word	0x000022a0


	//   ....[6]....
        /*0098*/ 	.word	0x000022d0


	//   ....[7]....
        /*009c*/ 	.word	0x000022e0


	//   ....[8]....
        /*00a0*/ 	.word	0x00002310


	//   ....[9]....
        /*00a4*/ 	.word	0x00002320


	//   ....[10]....
        /*00a8*/ 	.word	0x00004cd0


	//   ....[11]....
        /*00ac*/ 	.word	0x00004d20


	//   ....[12]....
        /*00b0*/ 	.word	0x00004d90


	//   ....[13]....
        /*00b4*/ 	.word	0x00004df0


	//   ....[14]....
        /*00b8*/ 	.word	0x00004e60


	//   ....[15]....
        /*00bc*/ 	.word	0x00004ec0


	//   ....[16]....
        /*00c0*/ 	.word	0x00004f30


	//   ....[17]....
        /*00c4*/ 	.word	0x00004f90


	//   ....[18]....
        /*00c8*/ 	.word	0x00005000


	//   ....[19]....
        /*00cc*/ 	.word	0x00005060


	//----- nvinfo : EIATTR_EXIT_INSTR_OFFSETS
	.align		4
.L_4285:
        /*00d0*/ 	.byte	0x04, 0x1c
        /*00d2*/ 	.short	(.L_4287 - .L_4286)


	//   ....[0]....
.L_4286:
        /*00d4*/ 	.word	0x00004bf0


	//   ....[1]....
        /*00d8*/ 	.word	0x00004c70


	//----- nvinfo : EIATTR_MAX_THREADS
	.align		4
.L_4287:
        /*00dc*/ 	.byte	0x04, 0x05
        /*00de*/ 	.short	(.L_4289 - .L_4288)
.L_4288:
        /*00e0*/ 	.word	0x00000100
        /*00e4*/ 	.word	0x00000001
        /*00e8*/ 	.word	0x00000001


	//----- nvinfo : EIATTR_CRS_STACK_SIZE
	.align		4
.L_4289:
        /*00ec*/ 	.byte	0x04, 0x1e
        /*00ee*/ 	.short	(.L_4291 - .L_4290)
.L_4290:
        /*00f0*/ 	.word	0x00000000


	//----- nvinfo : EIATTR_CBANK_PARAM_SIZE
	.align		4
.L_4291:
        /*00f4*/ 	.byte	0x03, 0x19
        /*00f6*/ 	.short	0x0128


	//----- nvinfo : EIATTR_PARAM_CBANK
	.align		4
        /*00f8*/ 	.byte	0x04, 0x0a
        /*00fa*/ 	.short	(.L_4293 - .L_4292)
	.align		4
.L_4292:
        /*00fc*/ 	.word	index@(.nv.constant0._ZN10layer_norm13ln_bwd_kernelINS_13Kernel_traitsI6__halfffffjLj6144ELj1ELj1ELj8ELj16ENS_18Kernel_traits_baseILj6144ES2_ffffjLj256EEEEELb1ELb0ELb1ELb0EEEvNS_9BwdParamsE)
        /*0100*/ 	.short	0x0210
        /*0102*/ 	.short	0x0128


	//----- nvinfo : EIATTR_SW_WAR
	.align		4
.L_4293:
        /*0104*/ 	.byte	0x04, 0x36
        /*0106*/ 	.short	(.L_4295 - .L_4294)
.L_4294:
        /*0108*/ 	.word	0x00000008
.L_4295:


//--------------------- .nv.info._ZN10layer_norm22ln_bwd_finalize_kernelINS_22Kernel_traits_finalizeILj6144E6__halfffffjLb0ELj1024ELj4ENS_18Kernel_traits_baseILj6144ES2_ffffjLj1024EEEEELb0ELb1EEEvNS_9BwdParamsE --------------------------
	.section	.nv.info._ZN10layer_norm22ln_bwd_finalize_kernelINS_22Kernel_traits_finalizeILj6144E6__halfffffjLb0ELj1024ELj4ENS_18Kernel_traits_baseILj6144ES2_ffffjLj1024EEEEELb0ELb1EEEvNS_9BwdParamsE,"",@"SHT_CUDA_INFO"
	.sectionflags	@""
	.align	4


	//----- nvinfo : EIATTR_CUDA_API_VERSION
	.align		4
        /*0000*/ 	.byte	0x04, 0x37
        /*0002*/ 	.short	(.L_4297 - .L_4296)
.L_4296:
        /*0004*/ 	.word	0x00000082


	//----- nvinfo : EIATTR_KPARAM_INFO
	.align		4
.L_4297:
        /*0008*/ 	.byte	0x04, 0x17
        /*000a*/ 	.short	(.L_4299 - .L_4298)
.L_4298:
        /*000c*/ 	.word	0x00000000
        /*0010*/ 	.short	0x0000
        /*0012*/ 	.short	0x0000
        /*0014*/ 	.byte	0x00, 0xf0, 0xa1, 0x04


	//----- nvinfo : EIATTR_SPARSE_MMA_MASK
	.align		4
.L_4299:
        /*0018*/ 	.byte	0x03, 0x50
        /*001a*/ 	.short	0x0000


	//----- nvinfo : EIATTR_MAXREG_COUNT
	.align		4
        /*001c*/ 	.byte	0x03, 0x1b
        /*001e*/ 	.short	0x0040


	//----- nvinfo : EIATTR_NUM_BARRIERS
	.align		4
        /*0020*/ 	.byte	0x02, 0x4c
        /*0022*/ 	.byte	0x01
	.zero		1


	//----- nvinfo : EIATTR_MERCURY_ISA_VERSION
	.align		4
        /*0024*/ 	.byte	0x03, 0x5f
        /*0026*/ 	.short	0x0101


	//----- nvinfo : EIATTR_COOP_GROUP_MASK_REGIDS
	.align		4
        /*0028*/ 	.byte	0x04, 0x29
        /*002a*/ 	.short	(.L_4301 - .L_4300)


	//   ....[0]....
.L_4300:
        /*002c*/ 	.word	0xffffffff


	//   ....[1]....
        /*0030*/ 	.word	0xffffffff


	//   ....[2]....
        /*0034*/ 	.word	0xffffffff


	//   ....[3]....
        /*0038*/ 	.word	0xffffffff


	//   ....[4]....
        /*003c*/ 	.word	0xffffffff


	//   ....[5]....
        /*0040*/ 	.word	0xffffffff


	//   ....[6]....
        /*0044*/ 	.word	0xffffffff


	//   ....[7]....
        /*0048*/ 	.word	0xffffffff


	//   ....[8]....
        /*004c*/ 	.word	0xffffffff


	//   ....[9]....
        /*0050*/ 	.word	0xffffffff


	//   ....[10]....
        /*0054*/ 	.word	0x05000011


	//   ....[11]....
        /*0058*/ 	.word	0x05000011


	//   ....[12]....
        /*005c*/ 	.word	0x05000011


	//   ....[13]....
        /*0060*/ 	.word	0x05000011


	//   ....[14]....
        /*0064*/ 	.word	0x05000011


	//   ....[15]....
        /*0068*/ 	.word	0x05000011


	//   ....[16]....
        /*006c*/ 	.word	0x05000011


	//   ....[17]....
        /*0070*/ 	.word	0x05000011


	//   ....[18]....
        /*0074*/ 	.word	0x05000011


	//   ....[19]....
        /*0078*/ 	.word	0x05000011


	//----- nvinfo : EIATTR_COOP_GROUP_INSTR_OFFSETS
	.align		4
.L_4301:
        /*007c*/ 	.byte	0x04, 0x28
        /*007e*/ 	.short	(.L_4303 - .L_4302)


	//   ....[0]....
.L_4302:
        /*0080*/ 	.word	0x000008e0


	//   ....[1]....
        /*0084*/ 	.word	0x000008f0


	//   ....[2]....
        /*0088*/ 	.word	0x00000920


	//   ....[3]....
        /*008c*/ 	.word	0x00000930


	//   ....[4]....
        /*0090*/ 	.word	0x00000960


	//   ....[5]....
        /*0094*/ 	.word	0x00000970


	//   ....[6]....
        /*0098*/ 	.word	0x000009a0


	//   ....[7]....
        /*009c*/ 	.word	0x000009b0


	//   ....[8]....
        /*00a0*/ 	.word	0x000009e0


	//   ....[9]....
        /*00a4*/ 	.word	0x000009f0


	//   ....[10]....
        /*00a8*/ 	.word	0x00000bf0


	//   ....[11]....
        /*00ac*/ 	.word	0x00000c60


	//   ....[12]....
        /*00b0*/ 	.word	0x00000cd0


	//   ....[13]....
        /*00b4*/ 	.word	0x00000d40


	//   ....[14]....
        /*00b8*/ 	.word	0x00000db0


	//   ....[15]....
        /*00bc*/ 	.word	0x00000e10


	//   ....[16]....
        /*00c0*/ 	.word	0x00000e80


	//   ....[17]....
        /*00c4*/ 	.word	0x00000ef0


	//   ....[18]....
        /*00c8*/ 	.word	0x00000f60


	//   ....[19]....
        /*00cc*/ 	.word	0x00000fd0


	//----- nvinfo : EIATTR_EXIT_INSTR_OFFSETS
	.align		4
.L_4303:
        /*00d0*/ 	.byte	0x04, 0x1c
        /*00d2*/ 	.short	(.L_4305 - .L_4304)


	//   ....[0]....
.L_4304:
        /*00d4*/ 	.word	0x00000070


	//   ....[1]....
        /*00d8*/ 	.word	0x00000b90


	//----- nvinfo : EIATTR_MAX_THREADS
	.align		4
.L_4305:
        /*00dc*/ 	.byte	0x04, 0x05
        /*00de*/ 	.short	(.L_4307 - .L_4306)
.L_4306:
        /*00e0*/ 	.word	0x00000400
        /*00e4*/ 	.word	0x00000001
        /*00e8*/ 	.word	0x00000001


	//----- nvinfo : EIATTR_CRS_STACK_SIZE
	.align		4
.L_4307:
        /*00ec*/ 	.byte	0x04, 0x1e
        /*00ee*/ 	.short	(.L_4309 - .L_4308)
.L_4308:
        /*00f0*/ 	.word	0x00000000


	//----- nvinfo : EIATTR_CBANK_PARAM_SIZE
	.align		4
.L_4309:
        /*00f4*/ 	.byte	0x03, 0x19
        /*00f6*/ 	.short	0x0128


	//----- nvinfo : EIATTR_PARAM_CBANK
	.align		4
        /*00f8*/ 	.byte	0x04, 0x0a
        /*00fa*/ 	.short	(.L_4311 - .L_4310)
	.align		4
.L_4310:
        /*00fc*/ 	.word	index@(.nv.constant0._ZN10layer_norm22ln_bwd_finalize_kernelINS_22Kernel_traits_finalizeILj6144E6__halfffffjLb0ELj1024ELj4ENS_18Kernel_traits_baseILj6144ES2_ffffjLj1024EEEEELb0ELb1EEEvNS_9BwdParamsE)
        /*0100*/ 	.short	0x0210
        /*0102*/ 	.short	0x0128


	//----- nvinfo : EIATTR_SW_WAR
	.align		4
.L_4311:
        /*0104*/ 	.byte	0x04, 0x36
        /*0106*/ 	.short	(.L_4313 - .L_4312)
.L_4312:
        /*0108*/ 	.word	0x00000008
.L_4313:


//--------------------- .nv.info._ZN10layer_norm13ln_bwd_kernelINS_13Kernel_traitsI6__halfffffjLj6144ELj1ELj1ELj8ELj16ENS_18Kernel_traits_baseILj6144ES2_ffffjLj256EEEEELb1ELb0ELb1ELb1EEEvNS_9BwdParamsE --------------------------
	.section	.nv.info._ZN10layer_norm13ln_bwd_kernelINS_13Kernel_traitsI6__halfffffjLj6144ELj1ELj1ELj8ELj16ENS_18Kernel_traits_baseILj6144ES2_ffffjLj256EEEEELb1ELb0ELb1ELb1EEEvNS_9BwdParamsE,"",@"SHT_CUDA_INFO"
	.sectionflags	@""
	.align	4


	//----- nvinfo : EIATTR_CUDA_API_VERSION
	.align		4
        /*0000*/ 	.byte	0x04, 0x37
        /*0002*/ 	.short	(.L_4315 - .L_4314)
.L_4314:
        /*0004*/ 	.word	0x00000082


	//----- nvinfo : EIATTR_KPARAM_INFO
	.align		4
.L_4315:
        /*0008*/ 	.byte	0x04, 0x17
        /*000a*/ 	.short	(.L_4317 - .L_4316)
.L_4316:
        /*000c*/ 	.word	0x00000000
        /*0010*/ 	.short	0x0000
        /*0012*/ 	.short	0x0000
        /*0014*/ 	.byte	0x00, 0xf0, 0xa1, 0x04


	//----- nvinfo : EIATTR_SPARSE_MMA_MASK
	.align		4
.L_4317:
        /*0018*/ 	.byte	0x03, 0x50
        /*001a*/ 	.short	0x0000


	//----- nvinfo : EIATTR_MAXREG_COUNT
	.align		4
        /*001c*/ 	.byte	0x03, 0x1b
        /*001e*/ 	.short	0x00ff


	//----- nvinfo : EIATTR_NUM_BARRIERS
	.align		4
        /*0020*/ 	.byte	0x02, 0x4c
        /*0022*/ 	.byte	0x01
	.zero		1


	//----- nvinfo : EIATTR_MERCURY_ISA_VERSION
	.align		4
        /*0024*/ 	.byte	0x03, 0x5f
        /*0026*/ 	.short	0x0101


	//----- nvinfo : EIATTR_COOP_GROUP_MASK_REGIDS
	.align		4
        /*0028*/ 	.byte	0x04, 0x29
        /*002a*/ 	.short	(.L_4319 - .L_4318)


	//   ....[0]....
.L_4318:
        /*002c*/ 	.word	0xffffffff


	//   ....[1]....
        /*0030*/ 	.word	0xffffffff


	//   ....[2]....
        /*0034*/ 	.word	0xffffffff


	//   ....[3]....
        /*0038*/ 	.word	0xffffffff


	//   ....[4]....
        /*003c*/ 	.word	0xffffffff


	//   ....[5]....
        /*0040*/ 	.word	0xffffffff


	//   ....[6]....
        /*0044*/ 	.word	0xffffffff


	//   ....[7]....
        /*0048*/ 	.word	0xffffffff


	//   ....[8]....
        /*004c*/ 	.word	0xffffffff


	//   ....[9]....
        /*0050*/ 	.word	0xffffffff


	//   ....[10]....
        /*0054*/ 	.word	0x0500007b


	//   ....[11]....
        /*0058*/ 	.word	0x0500007b


	//   ....[12]....
        /*005c*/ 	.word	0x0500007b


	//   ....[13]....
        /*0060*/ 	.word	0x0500007b


	//   ....[14]....
        /*0064*/ 	.word	0x0500007b


	//   ....[15]....
        /*0068*/ 	.word	0x0500007b


	//   ....[16]....
        /*006c*/ 	.word	0x0500007b


	//   ....[17]....
        /*0070*/ 	.word	0x0500007b


	//   ....[18]....
        /*0074*/ 	.word	0x0500007b


	//   ....[19]....
        /*0078*/ 	.word	0x0500007b


	//----- nvinfo : EIATTR_COOP_GROUP_INSTR_OFFSETS
	.align		4
.L_4319:
        /*007c*/ 	.byte	0x04, 0x28
        /*007e*/ 	.short	(.L_4321 - .L_4320)


	//   ....[0]....
.L_4320:
        /*0080*/ 	.word	0x00001b20


	//   ....[1]....
        /*0084*/ 	.word	0x00001b30


	//   ....[2]....
        /*0088*/ 	.word	0x00001b60


	//   ....[3]....
        /*008c*/ 	.word	0x00001b70


	//   ....[4]....
        /*0090*/ 	.word	0x00001ba0


	//   ....[5]....
        /*0094*/ 	.word	0x00001bb0


	//   ....[6]....
        /*0098*/ 	.word	0x00001be0


	//   ....[7]....
        /*009c*/ 	.word	0x00001bf0


	//   ....[8]....
        /*00a0*/ 	.word	0x00001c20


	//   ....[9]....
        /*00a4*/ 	.word	0x00001c30


	//   ....[10]....
        /*00a8*/ 	.word	0x00003ed0


	//   ....[11]....
        /*00ac*/ 	.word	0x00003f20


	//   ....[12]....
        /*00b0*/ 	.word	0x00003f90


	//   ....[13]....
        /*00b4*/ 	.word	0x00003ff0


	//   ....[14]....
        /*00b8*/ 	.word	0x00004060


	//   ....[15]....
        /*00bc*/ 	.word	0x000040c0


	//   ....[16]....
        /*00c0*/ 	.word	0x00004130


	//   ....[17]....
        /*00c4*/ 	.word	0x00004190


	//   ....[18]....
        /*00c8*/ 	.word	0x00004200


	//   ....[19]....
        /*00cc*/ 	.word	0x00004260


	//----- nvinfo : EIATTR_EXIT_INSTR_OFFSETS
	.align		4
.L_4321:
        /*00d0*/ 	.byte	0x04, 0x1c
        /*00d2*/ 	.short	(.L_4323 - .L_4322)


	//   ....[0]....
.L_4322:
        /*00d4*/ 	.word	0x00003e70


	//----- nvinfo : EIATTR_MAX_THREADS
	.align		4
.L_4323:
        /*00d8*/ 	.byte	0x04, 0x05
        /*00da*/ 	.short	(.L_4325 - .L_4324)
.L_4324:
        /*00dc*/ 	.word	0x00000100
        /*00e0*/ 	.word	0x00000001
        /*00e4*/ 	.word	0x00000001


	//----- nvinfo : EIATTR_CRS_STACK_SIZE
	.align		4
.L_4325:
        /*00e8*/ 	.byte	0x04, 0x1e
        /*00ea*/ 	.short	(.L_4327 - .L_4326)
.L_4326:
        /*00ec*/ 	.word	0x00000000


	//----- nvinfo : EIATTR_CBANK_PARAM_SIZE
	.align		4
.L_4327:
        /*00f0*/ 	.byte	0x03, 0x19
        /*00f2*/ 	.short	0x0128


	//----- nvinfo : EIATTR_PARAM_CBANK
	.align		4
        /*00f4*/ 	.byte	0x04, 0x0a
        /*00f6*/ 	.short	(.L_4329 - .L_4328)
	.align		4
.L_4328:
        /*00f8*/ 	.word	index@(.nv.constant0._ZN10layer_norm13ln_bwd_kernelINS_13Kernel_traitsI6__halfffffjLj6144ELj1ELj1ELj8ELj16ENS_18Kernel_traits_baseILj6144ES2_ffffjLj256EEEEELb1ELb0ELb1ELb1EEEvNS_9BwdParamsE)
        /*00fc*/ 	.short	0x0210
        /*00fe*/ 	.short	0x0128


	//----- nvinfo : EIATTR_SW_WAR
	.align		4
.L_4329:
        /*0100*/ 	.byte	0x04, 0x36
        /*0102*/ 	.short	(.L_4331 - .L_4330)
.L_4330:
        /*0104*/ 	.word	0x00000008
.L_4331:


//--------------------- .nv.info._ZN10layer_norm13ln_bwd_kernelINS_13Kernel_traitsI6__halfffffjLj6144ELj1ELj1ELj8ELj16ENS_18Kernel_traits_baseILj6144ES2_ffffjLj256EEEEELb1ELb1ELb0ELb0EEEvNS_9BwdParamsE --------------------------
	.section	.nv.info._ZN10layer_norm13ln_bwd_kernelINS_13Kernel_traitsI6__halfffffjLj6144ELj1ELj1ELj8ELj16ENS_18Kernel_traits_baseILj6144ES2_ffffjLj256EEEEELb1ELb1ELb0ELb0EEEvNS_9BwdParamsE,"",@"SHT_CUDA_INFO"
	.sectionflags	@""
	.align	4


	//----- nvinfo : EIATTR_CUDA_API_VERSION
	.align		4
        /*0000*/ 	.byte	0x04, 0x37
        /*0002*/ 	.short	(.L_4333 - .L_4332)
.L_4332:
        /*0004*/ 	.word	0x00000082


	//----- nvinfo : EIATTR_KPARAM_INFO
	.align		4
.L_4333:
        /*0008*/ 	.byte	0x04, 0x17
        /*000a*/ 	.short	(.L_4335 - .L_4334)
.L_4334:
        /*000c*/ 	.word	0x00000000
        /*0010*/ 	.short	0x0000
        /*0012*/ 	.short	0x0000
        /*0014*/ 	.byte	0x00, 0xf0, 0xa1, 0x04


	//----- nvinfo : EIATTR_SPARSE_MMA_MASK
	.align		4
.L_4335:
        /*0018*/ 	.byte	0x03, 0x50
        /*001a*/ 	.short	0x0000


	//----- nvinfo : EIATTR_MAXREG_COUNT
	.align		4
        /*001c*/ 	.byte	0x03, 0x1b
        /*001e*/ 	.short	0x00ff


	//----- nvinfo : EIATTR_NUM_BARRIERS
	.align		4
        /*0020*/ 	.byte	0x02, 0x4c
        /*0022*/ 	.byte	0x01
	.zero		1


	//----- nvinfo : EIATTR_MERCURY_ISA_VERSION
	.align		4
        /*0024*/ 	.byte	0x03, 0x5f
        /*0026*/ 	.short	0x0101


	//----- nvinfo : EIATTR_COOP_GROUP_MASK_REGIDS
	.align		4
        /*0028*/ 	.byte	0x04, 0x29
        /*002a*/ 	.short	(.L_4337 - .L_4336)


	//   ....[0]....
.L_4336:
        /*002c*/ 	.word	0xffffffff


	//   ....[1]....
        /*0030*/ 	.word	0xffffffff


	//   ....[2]....
        /*0034*/ 	.word	0xffffffff


	//   ....[3]....
        /*0038*/ 	.word	0xffffffff


	//   ....[4]....
        /*003c*/ 	.word	0xffffffff


	//   ....[5]....
        /*0040*/ 	.word	0xffffffff


	//   ....[6]....
        /*0044*/ 	.word	0xffffffff


	//   ....[7]....
        /*0048*/ 	.word	0xffffffff


	//   ....[8]....
        /*004c*/ 	.word	0xffffffff


	//   ....[9]....
        /*0050*/ 	.word	0xffffffff


	//   ....[10]....
        /*0054*/ 	.word	0x05000091


	//   ....[11]....
        /*0058*/ 	.word	0x05000091


	//   ....[12]....
        /*005c*/ 	.word	0x05000091


	//   ....[13]....
        /*0060*/ 	.word	0x05000091


	//   ....[14]....
        /*0064*/ 	.word	0x05000091


	//   ....[15]....
        /*0068*/ 	.word	0x05000091


	//   ....[16]....
        /*006c*/ 	.word	0x05000091


	//   ....[17]....
        /*0070*/ 	.word	0x05000091


	//   ....[18]....
        /*0074*/ 	.word	0x05000091


	//   ....[19]....
        /*0078*/ 	.word	0x05000091


	//----- nvinfo : EIATTR_COOP_GROUP_INSTR_OFFSETS
	.align		4
.L_4337:
        /*007c*/ 	.byte	0x04, 0x28
        /*007e*/ 	.short	(.L_4339 - .L_4338)


	//   ....[0]....
.L_4338:
        /*0080*/ 	.word	0x00002120


	//   ....[1]....
        /*0084*/ 	.word	0x00002130


	//   ....[2]....
        /*0088*/ 	.word	0x00002160


	//   ....[3]....
        /*008c*/ 	.word	0x00002170


	//   ....[4]....
        /*0090*/ 	.word	0x000021a0


	//   ....[5]....
        /*0094*/ 	.word	0x000021b0


	//   ....[6]....
        /*0098*/ 	.word	0x000021e0


	//   ....[7]....
        /*009c*/ 	.word	0x000021f0


	//   ....[8]....
        /*00a0*/ 	.word	0x00002220


	//   ....[9]....
        /*00a4*/ 	.word	0x00002230


	//   ....[10]....
        /*00a8*/ 	.word	0x00004550


	//   ....[11]....
        /*00ac*/ 	.word	0x000045a0


	//   ....[12]....
        /*00b0*/ 	.word	0x00004610


	//   ....[13]....
        /*00b4*/ 	.word	0x00004670


	//   ....[14]....
        /*00b8*/ 	.word	0x000046e0


	//   ....[15]....
        /*00bc*/ 	.word	0x00004740


	//   ....[16]....
        /*00c0*/ 	.word	0x000047b0


	//   ....[17]....
        /*00c4*/ 	.word	0x00004810


	//   ....[18]....
        /*00c8*/ 	.word	0x00004880


	//   ....[19]....
        /*00cc*/ 	.word	0x000048e0


	//----- nvinfo : EIATTR_EXIT_INSTR_OFFSETS
	.align		4
.L_4339:
        /*00d0*/ 	.byte	0x04, 0x1c
        /*00d2*/ 	.short	(.L_4341 - .L_4340)


	//   ....[0]....
.L_4340:
        /*00d4*/ 	.word	0x00004450


	//   ....[1]....
        /*00d8*/ 	.word	0x000044f0


	//----- nvinfo : EIATTR_MAX_THREADS
	.align		4
.L_4341:
        /*00dc*/ 	.byte	0x04, 0x05
        /*00de*/ 	.short	(.L_4343 - .L_4342)
.L_4342:
        /*00e0*/ 	.word	0x00000100
        /*00e4*/ 	.word	0x00000001
        /*00e8*/ 	.word	0x00000001


	//----- nvinfo : EIATTR_CRS_STACK_SIZE
	.align		4
.L_4343:
        /*00ec*/ 	.byte	0x04, 0x1e
        /*00ee*/ 	.short	(.L_4345 - .L_4344)
.L_4344:
        /*00f0*/ 	.word	0x00000000


	//----- nvinfo : EIATTR_CBANK_PARAM_SIZE
	.align		4
.L_4345:
        /*00f4*/ 	.byte	0x03, 0x19
        /*00f6*/ 	.short	0x0128


	//----- nvinfo : EIATTR_PARAM_CBANK
	.align		4
        /*00f8*/ 	.byte	0x04, 0x0a
        /*00fa*/ 	.short	(.L_4347 - .L_4346)
	.align		4
.L_4346:
        /*00fc*/ 	.word	index@(.nv.constant0._ZN10layer_norm13ln_bwd_kernelINS_13Kernel_traitsI6__halfffffjLj6144ELj1ELj1ELj8ELj16ENS_18Kernel_traits_baseILj6144ES2_ffffjLj256EEEEELb1ELb1ELb0ELb0EEEvNS_9BwdParamsE)
        /*0100*/ 	.short	0x0210
        /*0102*/ 	.short	0x0128


	//----- nvinfo : EIATTR_SW_WAR
	.align		4
.L_4347:
        /*0104*/ 	.byte	0x04, 0x36
        /*0106*/ 	.short	(.L_4349 - .L_4348)
.L_4348:
        /*0108*/ 	.word	0x00000008
.L_4349:


//--------------------- .nv.info._ZN10layer_norm13ln_bwd_kernelINS_13Kernel_traitsI6__halfffffjLj6144ELj1ELj1ELj8ELj16ENS_18Kernel_traits_baseILj6144ES2_ffffjLj256EEEEELb1ELb1ELb0ELb1EEEvNS_9BwdParamsE --------------------------
	.section	.nv.info._ZN10layer_norm13ln_bwd_kernelINS_13Kernel_traitsI6__halfffffjLj6144ELj1ELj1ELj8ELj16ENS_18Kernel_traits_baseILj6144ES2_ffffjLj256EEEEELb1ELb1ELb0ELb1EEEvNS_9BwdParamsE,"",@"SHT_CUDA_INFO"
	.sectionflags	@""
	.align	4


	//----- nvinfo : EIATTR_CUDA_API_VERSION
	.align		4
        /*0000*/ 	.byte	0x04, 0x37
        /*0002*/ 	.short	(.L_4351 - .L_4350)
.L_4350:
        /*0004*/ 	.word	0x00000082


	//----- nvinfo : EIATTR_KPARAM_INFO
	.align		4
.L_4351:
        /*0008*/ 	.byte	0x04, 0x17
        /*000a*/ 	.short	(.L_4353 - .L_4352)
.L_4352:
        /*000c*/ 	.word	0x00000000
        /*0010*/ 	.short	0x0000
        /*0012*/ 	.short	0x0000
        /*0014*/ 	.byte	0x00, 0xf0, 0xa1, 0x04


	//----- nvinfo : EIATTR_SPARSE_MMA_MASK
	.align		4
.L_4353:
        /*0018*/ 	.byte	0x03, 0x50
        /*001a*/ 	.short	0x0000


	//----- nvinfo : EIATTR_MAXREG_COUNT
	.align		4
        /*001c*/ 	.byte	0x03, 0x1b
        /*001e*/ 	.short	0x00ff


	//----- nvinfo : EIATTR_NUM_BARRIERS
	.align		4
        /*0020*/ 	.byte	0x02, 0x4c
        /*0022*/ 	.byte	0x01
	.zero		1


	//----- nvinfo : EIATTR_MERCURY_ISA_VERSION
	.align		4
        /*0024*/ 	.byte	0x03, 0x5f
        /*0026*/ 	.short	0x0101


	//----- nvinfo : EIATTR_COOP_GROUP_MASK_REGIDS
	.align		4
        /*0028*/ 	.byte	0x04, 0x29
        /*002a*/ 	.short	(.L_4355 - .L_4354)


	//   ....[0]....
.L_4354:
        /*002c*/ 	.word	0xffffffff


	//   ....[1]....
        /*0030*/ 	.word	0xffffffff


	//   ....[2]....
        /*0034*/ 	.word	0xffffffff


	//   ....[3]....
        /*0038*/ 	.word	0xffffffff


	//   ....[4]....
        /*003c*/ 	.word	0xffffffff


	//   ....[5]....
        /*0040*/ 	.word	0xffffffff


	//   ....[6]....
        /*0044*/ 	.word	0xffffffff


	//   ....[7]....
        /*0048*/ 	.word	0xffffffff


	//   ....[8]....
        /*004c*/ 	.word	0xffffffff


	//   ....[9]....
        /*0050*/ 	.word	0xffffffff


	//   ....[10]....
        /*0054*/ 	.word	0x05000051


	//   ....[11]....
        /*0058*/ 	.word	0x05000051


	//   ....[12]....
        /*005c*/ 	.word	0x05000051


	//   ....[13]....
        /*0060*/ 	.word	0x05000051


	//   ....[14]....
        /*0064*/ 	.word	0x05000051


	//   ....[15]....
        /*0068*/ 	.word	0x05000051


	//   ....[16]....
        /*006c*/ 	.word	0x05000051


	//   ....[17]....
        /*0070*/ 	.word	0x05000051


	//   ....[18]....
        /*0074*/ 	.word	0x05000051


	//   ....[19]....
        /*0078*/ 	.word	0x05000051


	//----- nvinfo : EIATTR_COOP_GROUP_INSTR_OFFSETS
	.align		4
.L_4355:
        /*007c*/ 	.byte	0x04, 0x28
        /*007e*/ 	.short	(.L_4357 - .L_4356)


	//   ....[0]....
.L_4356:
        /*0080*/ 	.word	0x00001bc0


	//   ....[1]....
        /*0084*/ 	.word	0x00001bd0


	//   ....[2]....
        /*0088*/ 	.word	0x00001c00


	//   ....[3]....
        /*008c*/ 	.word	0x00001c10


	//   ....[4]....
        /*0090*/ 	.word	0x00001c40


	//   ....[5]....
        /*0094*/ 	.word	0x00001c50


	//   ....[6]....
        /*0098*/ 	.word	0x00001c80


	//   ....[7]....
        /*009c*/ 	.word	0x00001c90


	//   ....[8]....
        /*00a0*/ 	.word	0x00001cc0


	//   ....[9]....
        /*00a4*/ 	.word	0x00001cd0


	//   ....[10]....
        /*00a8*/ 	.word	0x00003bf0


	//   ....[11]....
        /*00ac*/ 	.word	0x00003c40


	//   ....[12]....
        /*00b0*/ 	.word	0x00003cb0


	//   ....[13]....
        /*00b4*/ 	.word	0x00003d10


	//   ....[14]....
        /*00b8*/ 	.word	0x00003d80


	//   ....[15]....
        /*00bc*/ 	.word	0x00003de0


	//   ....[16]....
        /*00c0*/ 	.word	0x00003e50


	//   ....[17]....
        /*00c4*/ 	.word	0x00003eb0


	//   ....[18]....
        /*00c8*/ 	.word	0x00003f20


	//   ....[19]....
        /*00cc*/ 	.word	0x00003f80


	//----- nvinfo : EIATTR_EXIT_INSTR_OFFSETS
	.align		4
.L_4357:
        /*00d0*/ 	.byte	0x04, 0x1c
        /*00d2*/ 	.short	(.L_4359 - .L_4358)


	//   ....[0]....
.L_4358:
        /*00d4*/ 	.word	0x00003b90


	//----- nvinfo : EIATTR_MAX_THREADS
	.align		4
.L_4359:
        /*00d8*/ 	.byte	0x04, 0x05
        /*00da*/ 	.short	(.L_4361 - .L_4360)
.L_4360:
        /*00dc*/ 	.word	0x00000100
        /*00e0*/ 	.word	0x00000001
        /*00e4*/ 	.word	0x00000001


	//----- nvinfo : EIATTR_CRS_STACK_SIZE
	.align		4
.L_4361:
        /*00e8*/ 	.byte	0x04, 0x1e
        /*00ea*/ 	.short	(.L_4363 - .L_4362)
.L_4362:
        /*00ec*/ 	.word	0x00000000


	//----- nvinfo : EIATTR_CBANK_PARAM_SIZE
	.align		4
.L_4363:
        /*00f0*/ 	.byte	0x03, 0x19
        /*00f2*/ 	.short	0x0128


	//----- nvinfo : EIATTR_PARAM_CBANK
	.align		4
        /*00f4*/ 	.byte	0x04, 0x0a
        /*00f6*/ 	.short	(.L_4365 - .L_4364)
	.align		4
.L_4364:
        /*00f8*/ 	.word	index@(.nv.constant0._ZN10layer_norm13ln_bwd_kernelINS_13Kernel_traitsI6__halfffffjLj6144ELj1ELj1ELj8ELj16ENS_18Kernel_traits_baseILj6144ES2_ffffjLj256EEEEELb1ELb1ELb0ELb1EEEvNS_9BwdParamsE)
        /*00fc*/ 	.short	0x0210
        /*00fe*/ 	.short	0x0128


	//----- nvinfo : EIATTR_SW_WAR
	.align		4
.L_4365:
        /*0100*/ 	.byte	0x04, 0x36
        /*0102*/ 	.short	(.L_4367 - .L_4366)
.L_4366:
        /*0104*/ 	.word	0x00000008
.L_4367:


//--------------------- .nv.info._ZN10layer_norm22ln_bwd_finalize_kernelINS_22Kernel_traits_finalizeILj6144E6__halfffffjLb1ELj1024ELj4ENS_18Kernel_traits_baseILj6144ES2_ffffjLj1024EEEEELb1ELb0EEEvNS_9BwdParamsE --------------------------
	.section	.nv.info._ZN10layer_norm22ln_bwd_finalize_kernelINS_22Kernel_traits_finalizeILj6144E6__halfffffjLb1ELj1024ELj4ENS_18Kernel_traits_baseILj6144ES2_ffffjLj1024EEEEELb1ELb0EEEvNS_9BwdParamsE,"",@"SHT_CUDA_INFO"
	.sectionflags	@""
	.align	4


	//----- nvinfo : EIATTR_CUDA_API_VERSION
	.align		4
        /*0000*/ 	.byte	0x04, 0x37
        /*0002*/ 	.short	(.L_4369 - .L_4368)
.L_4368:
        /*0004*/ 	.word	0x00000082


	//----- nvinfo : EIATTR_KPARAM_INFO
	.align		4
.L_4369:
        /*0008*/ 	.byte	0x04, 0x17
        /*000a*/ 	.short	(.L_4371 - .L_4370)
.L_4370:
        /*000c*/ 	.word	0x00000000
        /*0010*/ 	.short	0x0000
        /*0012*/ 	.short	0x0000
        /*0014*/ 	.byte	0x00, 0xf0, 0xa1, 0x04


	//----- nvinfo : EIATTR_SPARSE_MMA_MASK
	.align		4
.L_4371:
        /*0018*/ 	.byte	0x03, 0x50
        /*001a*/ 	.short	0x0000


	//----- nvinfo : EIATTR_MAXREG_COUNT
	.align		4
        /*001c*/ 	.byte	0x03, 0x1b
        /*001e*/ 	.short	0x0040


	//----- nvinfo : EIATTR_NUM_BARRIERS
	.align		4
        /*0020*/ 	.byte	0x02, 0x4c
        /*0022*/ 	.byte	0x01
	.zero		1


	//----- nvinfo : EIATTR_MERCURY_ISA_VERSION
	.align		4
        /*0024*/ 	.byte	0x03, 0x5f
        /*0026*/ 	.short	0x0101


	//----- nvinfo : EIATTR_COOP_GROUP_MASK_REGIDS
	.align		4
        /*0028*/ 	.byte	0x04, 0x29
        /*002a*/ 	.short	(.L_4373 - .L_4372)


	//   ....[0]....
.L_4372:
        /*002c*/ 	.word	0xffffffff


	//   ....[1]....
        /*0030*/ 	.word	0xffffffff


	//   ....[2]....
        /*0034*/ 	.word	0xffffffff


	//   ....[3]....
        /*0038*/ 	.word	0xffffffff


	//   ....[4]....
        /*003c*/ 	.word	0xffffffff


	//   ....[5]....
        /*0040*/ 	.word	0xffffffff


	//   ....[6]....
        /*0044*/ 	.word	0xffffffff


	//   ....[7]....
        /*0048*/ 	.word	0xffffffff


	//   ....[8]....
        /*004c*/ 	.word	0xffffffff


	//   ....[9]....
        /*0050*/ 	.word	0xffffffff


	//   ....[10]....
        /*0054*/ 	.word	0xffffffff


	//   ....[11]....
        /*0058*/ 	.word	0xffffffff


	//   ....[12]....
        /*005c*/ 	.word	0xffffffff


	//   ....[13]....
        /*0060*/ 	.word	0xffffffff


	//   ....[14]....
        /*0064*/ 	.word	0xffffffff


	//   ....[15]....
        /*0068*/ 	.word	0x05000014


	//   ....[16]....
        /*006c*/ 	.word	0x05000014


	//   ....[17]....
        /*0070*/ 	.word	0x05000014


	//   ....[18]....
        /*0074*/ 	.word	0x05000014


	//   ....[19]....
        /*0078*/ 	.word	0x05000014


	//   ....[20]....
        /*007c*/ 	.word	0x05000014


	//   ....[21]....
        /*0080*/ 	.word	0x05000014


	//   ....[22]....
        /*0084*/ 	.word	0x05000014


	//   ....[23]....
        /*0088*/ 	.word	0x05000014


	//   ....[24]....
        /*008c*/ 	.word	0x05000014


	//   ....[25]....
        /*0090*/ 	.word	0x05000014


	//   ....[26]....
        /*0094*/ 	.word	0x05000014


	//   ....[27]....
        /*0098*/ 	.word	0x05000014


	//   ....[28]....
        /*009c*/ 	.word	0x05000014


	//   ....[29]....
        /*00a0*/ 	.word	0x05000014


	//----- nvinfo : EIATTR_COOP_GROUP_INSTR_OFFSETS
	.align		4
.L_4373:
        /*00a4*/ 	.byte	0x04, 0x28
        /*00a6*/ 	.short	(.L_4375 - .L_4374)


	//   ....[0]....
.L_4374:
        /*00a8*/ 	.word	0x00000ad0


	//   ....[1]....
        /*00ac*/ 	.word	0x00000ae0


	//   ....[2]....
        /*00b0*/ 	.word	0x00000af0


	//   ....[3]....
        /*00b4*/ 	.word	0x00000b20


	//   ....[4]....
        /*00b8*/ 	.word	0x00000b40


	//   ....[5]....
        /*00bc*/ 	.word	0x00000b50


	//   ....[6]....
        /*00c0*/ 	.word	0x00000b90


	//   ....[7]....
        /*00c4*/ 	.word	0x00000ba0


	//   ....[8]....
        /*00c8*/ 	.word	0x00000bb0


	//   ....[9]....
        /*00cc*/ 	.word	0x00000be0


	//   ....[10]....
        /*00d0*/ 	.word	0x00000c00


	//   ....[11]....
        /*00d4*/ 	.word	0x00000c10


	//   ....[12]....
        /*00d8*/ 	.word	0x00000c40


	//   ....[13]....
        /*00dc*/ 	.word	0x00000c60


	//   ....[14]....
        /*00e0*/ 	.word	0x00000c70


	//   ....[15]....
        /*00e4*/ 	.word	0x00000f20


	//   ....[16]....
        /*00e8*/ 	.word	0x00000f90


	//   ....[17]....
        /*00ec*/ 	.word	0x00001000


	//   ....[18]....
        /*00f0*/ 	.word	0x00001070


	//   ....[19]....
        /*00f4*/ 	.word	0x000010e0


	//   ....[20]....
        /*00f8*/ 	.word	0x00001140


	//   ....[21]....
        /*00fc*/ 	.word	0x000011b0


	//   ....[22]....
        /*0100*/ 	.word	0x00001220


	//   ....[23]....
        /*0104*/ 	.word	0x00001290


	//   ....[24]....
        /*0108*/ 	.word	0x00001300


	//   ....[25]....
        /*010c*/ 	.word	0x00001360


	//   ....[26]....
        /*0110*/ 	.word	0x000013d0


	//   ....[27]....
        /*0114*/ 	.word	0x00001440


	//   ....[28]....
        /*0118*/ 	.word	0x000014b0


	//   ....[29]....
        /*011c*/ 	.word	0x00001520


	//----- nvinfo : EIATTR_EXIT_INSTR_OFFSETS
	.align		4
.L_4375:
        /*0120*/ 	.byte	0x04, 0x1c
        /*0122*/ 	.short	(.L_4377 - .L_4376)


	//   ....[0]....
.L_4376:
        /*0124*/ 	.word	0x00000070


	//   ....[1]....
        /*0128*/ 	.word	0x00000ec0


	//----- nvinfo : EIATTR_MAX_THREADS
	.align		4
.L_4377:
        /*012c*/ 	.byte	0x04, 0x05
        /*012e*/ 	.short	(.L_4379 - .L_4378)
.L_4378:
        /*0130*/ 	.word	0x00000400
        /*0134*/ 	.word	0x00000001
        /*0138*/ 	.word	0x00000001


	//----- nvinfo : EIATTR_CRS_STACK_SIZE
	.align		4
.L_4379:
        /*013c*/ 	.byte	0x04, 0x1e
        /*013e*/ 	.short	(.L_4381 - .L_4380)
.L_4380:
        /*0140*/ 	.word	0x00000000


	//----- nvinfo : EIATTR_CBANK_PARAM_SIZE
	.align		4
.L_4381:
        /*0144*/ 	.byte	0x03, 0x19
        /*0146*/ 	.short	0x0128


	//----- nvinfo : EIATTR_PARAM_CBANK
	.align		4
        /*0148*/ 	.byte	0x04, 0x0a
        /*014a*/ 	.short	(.L_4383 - .L_4382)
	.align		4
.L_4382:
        /*014c*/ 	.word	index@(.nv.constant0._ZN10layer_norm22ln_bwd_finalize_kernelINS_22Kernel_traits_finalizeILj6144E6__halfffffjLb1ELj1024ELj4ENS_18Kernel_traits_baseILj6144ES2_ffffjLj1024EEEEELb1ELb0EEEvNS_9BwdParamsE)
        /*0150*/ 	.short	0x0210
        /*0152*/ 	.short	0x0128


	//----- nvinfo : EIATTR_SW_WAR
	.align		4
.L_4383:
        /*0154*/ 	.byte	0x04, 0x36
        /*0156*/ 	.short	(.L_4385 - .L_4384)
.L_4384:
        /*0158*/ 	.word	0x00000008
.L_4385:


//--------------------- .nv.info._ZN10layer_norm13ln_bwd_kernelINS_13Kernel_traitsI6__halfffffjLj6144ELj1ELj1ELj8ELj16ENS_18Kernel_traits_baseILj6144ES2_ffffjLj256EEEEELb1ELb1ELb1ELb0EEEvNS_9BwdParamsE --------------------------
	.section	.nv.info._ZN10layer_norm13ln_bwd_kernelINS_13Kernel_traitsI6__halfffffjLj6144ELj1ELj1ELj8ELj16ENS_18Kernel_traits_baseILj6144ES2_ffffjLj256EEEEELb1ELb1ELb1ELb0EEEvNS_9BwdParamsE,"",@"SHT_CUDA_INFO"
	.sectionflags	@""
	.align	4


	//----- nvinfo : EIATTR_CUDA_API_VERSION
	.align		4
        /*0000*/ 	.byte	0x04, 0x37
        /*0002*/ 	.short	(.L_4387 - .L_4386)
.L_4386:
        /*0004*/ 	.word	0x00000082


	//----- nvinfo : EIATTR_KPARAM_INFO
	.align		4
.L_4387:
        /*0008*/ 	.byte	0x04, 0x17
        /*000a*/ 	.short	(.L_4389 - .L_4388)
.L_4388:
        /*000c*/ 	.word	0x00000000
        /*0010*/ 	.short	0x0000
        /*0012*/ 	.short	0x0000
        /*0014*/ 	.byte	0x00, 0xf0, 0xa1, 0x04


	//----- nvinfo : EIATTR_SPARSE_MMA_MASK
	.align		4
.L_4389:
        /*0018*/ 	.byte	0x03, 0x50
        /*001a*/ 	.short	0x0000


	//----- nvinfo : EIATTR_MAXREG_COUNT
	.align		4
        /*001c*/ 	.byte	0x03, 0x1b
        /*001e*/ 	.short	0x00ff


	//----- nvinfo : EIATTR_NUM_BARRIERS
	.align		4
        /*0020*/ 	.byte	0x02, 0x4c
        /*0022*/ 	.byte	0x01
	.zero		1


	//----- nvinfo : EIATTR_MERCURY_ISA_VERSION
	.align		4
        /*0024*/ 	.byte	0x03, 0x5f
        /*0026*/ 	.short	0x0101


	//----- nvinfo : EIATTR_COOP_GROUP_MASK_REGIDS
	.align		4
        /*0028*/ 	.byte	0x04, 0x29
        /*002a*/ 	.short	(.L_4391 - .L_4390)


	//   ....[0]....
.L_4390:
        /*002c*/ 	.word	0xffffffff


	//   ....[1]....
        /*0030*/ 	.word	0xffffffff


	//   ....[2]....
        /*0034*/ 	.word	0xffffffff


	//   ....[3]....
        /*0038*/ 	.word	0xffffffff


	//   ....[4]....
        /*003c*/ 	.word	0xffffffff


	//   ....[5]....
        /*0040*/ 	.word	0xffffffff


	//   ....[6]....
        /*0044*/ 	.word	0xffffffff


	//   ....[7]....
        /*0048*/ 	.word	0xffffffff


	//   ....[8]....
        /*004c*/ 	.word	0xffffffff


	//   ....[9]....
        /*0050*/ 	.word	0xffffffff


	//   ....[10]....
        /*0054*/ 	.word	0x05000096


	//   ....[11]....
        /*0058*/ 	.word	0x05000096


	//   ....[12]....
        /*005c*/ 	.word	0x05000096


	//   ....[13]....
        /*0060*/ 	.word	0x05000096


	//   ....[14]....
        /*0064*/ 	.word	0x05000096


	//   ....[15]....
        /*0068*/ 	.word	0x05000096


	//   ....[16]....
        /*006c*/ 	.word	0x05000096


	//   ....[17]....
        /*0070*/ 	.word	0x05000096


	//   ....[18]....
        /*0074*/ 	.word	0x05000096


	//   ....[19]....
        /*0078*/ 	.word	0x05000096


	//----- nvinfo : EIATTR_COOP_GROUP_INSTR_OFFSETS
	.align		4
.L_4391:
        /*007c*/ 	.byte	0x04, 0x28
        /*007e*/ 	.short	(.L_4393 - .L_4392)


	//   ....[0]....
.L_4392:
        /*0080*/ 	.word	0x00002770


	//   ....[1]....
        /*0084*/ 	.word	0x00002780


	//   ....[2]....
        /*0088*/ 	.word	0x000027b0


	//   ....[3]....
        /*008c*/ 	.word	0x000027c0


	//   ....[4]....
        /*0090*/ 	.word	0x000027f0


	//   ....[5]....
        /*0094*/ 	.word	0x00002800


	//   ....[6]....
        /*0098*/ 	.word	0x00002830


	//   ....[7]....
        /*009c*/ 	.word	0x00002840


	//   ....[8]....
        /*00a0*/ 	.word	0x00002870


	//   ....[9]....
        /*00a4*/ 	.word	0x00002880


	//   ....[10]....
        /*00a8*/ 	.word	0x00005e80


	//   ....[11]....
        /*00ac*/ 	.word	0x00005ee0


	//   ....[12]....
        /*00b0*/ 	.word	0x00005f40


	//   ....[13]....
        /*00b4*/ 	.word	0x00005fa0


	//   ....[14]....
        /*00b8*/ 	.word	0x00006010


	//   ....[15]....
        /*00bc*/ 	.word	0x00006070


	//   ....[16]....
        /*00c0*/ 	.word	0x000060e0


	//   ....[17]....
        /*00c4*/ 	.word	0x00006140


	//   ....[18]....
        /*00c8*/ 	.word	0x000061b0


	//   ....[19]....
        /*00cc*/ 	.word	0x00006210


	//----- nvinfo : EIATTR_EXIT_INSTR_OFFSETS
	.align		4
.L_4393:
        /*00d0*/ 	.byte	0x04, 0x1c
        /*00d2*/ 	.short	(.L_4395 - .L_4394)


	//   ....[0]....
.L_4394:
        /*00d4*/ 	.word	0x00005d90


	//   ....[1]....
        /*00d8*/ 	.word	0x00005e30


	//----- nvinfo : EIATTR_MAX_THREADS
	.align		4
.L_4395:
        /*00dc*/ 	.byte	0x04, 0x05
        /*00de*/ 	.short	(.L_4397 - .L_4396)
.L_4396:
        /*00e0*/ 	.word	0x00000100
        /*00e4*/ 	.word	0x00000001
        /*00e8*/ 	.word	0x00000001


	//----- nvinfo : EIATTR_CRS_STACK_SIZE
	.align		4
.L_4397:
        /*00ec*/ 	.byte	0x04, 0x1e
        /*00ee*/ 	.short	(.L_4399 - .L_4398)
.L_4398:
        /*00f0*/ 	.word	0x00000000


	//----- nvinfo : EIATTR_CBANK_PARAM_SIZE
	.align		4
.L_4399:
        /*00f4*/ 	.byte	0x03, 0x19
        /*00f6*/ 	.short	0x0128


	//----- nvinfo : EIATTR_PARAM_CBANK
	.align		4
        /*00f8*/ 	.byte	0x04, 0x0a
        /*00fa*/ 	.short	(.L_4401 - .L_4400)
	.align		4
.L_4400:
        /*00fc*/ 	.word	index@(.nv.constant0._ZN10layer_norm13ln_bwd_kernelINS_13Kernel_traitsI6__halfffffjLj6144ELj1ELj1ELj8ELj16ENS_18Kernel_traits_baseILj6144ES2_ffffjLj256EEEEELb1ELb1ELb1ELb0EEEvNS_9BwdParamsE)
        /*0100*/ 	.short	0x0210
        /*0102*/ 	.short	0x0128


	//----- nvinfo : EIATTR_SW_WAR
	.align		4
.L_4401:
        /*0104*/ 	.byte	0x04, 0x36
        /*0106*/ 	.short	(.L_4403 - .L_4402)
.L_4402:
        /*0108*/ 	.word	0x00000008
.L_4403:


//--------------------- .nv.info._ZN10layer_norm22ln_bwd_finalize_kernelINS_22Kernel_traits_finalizeILj6144E6__halfffffjLb1ELj1024ELj4ENS_18Kernel_traits_baseILj6144ES2_ffffjLj1024EEEEELb1ELb1EEEvNS_9BwdParamsE --------------------------
	.section	.nv.info._ZN10layer_norm22ln_bwd_finalize_kernelINS_22Kernel_traits_finalizeILj6144E6__halfffffjLb1ELj1024ELj4ENS_18Kernel_traits_baseILj6144ES2_ffffjLj1024EEEEELb1ELb1EEEvNS_9BwdParamsE,"",@"SHT_CUDA_INFO"
	.sectionflags	@""
	.align	4


	//----- nvinfo : EIATTR_CUDA_API_VERSION
	.align		4
        /*0000*/ 	.byte	0x04, 0x37
        /*0002*/ 	.short	(.L_4405 - .L_4404)
.L_4404:
        /*0004*/ 	.word	0x00000082


	//----- nvinfo : EIATTR_KPARAM_INFO
	.align		4
.L_4405:
        /*0008*/ 	.byte	0x04, 0x17
        /*000a*/ 	.short	(.L_4407 - .L_4406)
.L_4406:
        /*000c*/ 	.word	0x00000000
        /*0010*/ 	.short	0x0000
        /*0012*/ 	.short	0x0000
        /*0014*/ 	.byte	0x00, 0xf0, 0xa1, 0x04


	//----- nvinfo : EIATTR_SPARSE_MMA_MASK
	.align		4
.L_4407:
        /*0018*/ 	.byte	0x03, 0x50
        /*001a*/ 	.short	0x0000


	//----- nvinfo : EIATTR_MAXREG_COUNT
	.align		4
        /*001c*/ 	.byte	0x03, 0x1b
        /*001e*/ 	.short	0x0040


	//----- nvinfo : EIATTR_NUM_BARRIERS
	.align		4
        /*0020*/ 	.byte	0x02, 0x4c
        /*0022*/ 	.byte	0x01
	.zero		1


	//----- nvinfo : EIATTR_MERCURY_ISA_VERSION
	.align		4
        /*0024*/ 	.byte	0x03, 0x5f
        /*0026*/ 	.short	0x0101


	//----- nvinfo : EIATTR_COOP_GROUP_MASK_REGIDS
	.align		4
        /*0028*/ 	.byte	0x04, 0x29
        /*002a*/ 	.short	(.L_4409 - .L_4408)


	//   ....[0]....
.L_4408:
        /*002c*/ 	.word	0xffffffff


	//   ....[1]....
        /*0030*/ 	.word	0xffffffff


	//   ....[2]....
        /*0034*/ 	.word	0xffffffff


	//   ....[3]....
        /*0038*/ 	.word	0xffffffff


	//   ....[4]....
        /*003c*/ 	.word	0xffffffff


	//   ....[5]....
        /*0040*/ 	.word	0xffffffff


	//   ....[6]....
        /*0044*/ 	.word	0xffffffff


	//   ....[7]....
        /*0048*/ 	.word	0xffffffff


	//   ....[8]....
        /*004c*/ 	.word	0xffffffff


	//   ....[9]....
        /*0050*/ 	.word	0xffffffff


	//   ....[10]....
        /*0054*/ 	.word	0xffffffff


	//   ....[11]....
        /*0058*/ 	.word	0xffffffff


	//   ....[12]....
        /*005c*/ 	.word	0xffffffff


	//   ....[13]....
        /*0060*/ 	.word	0xffffffff


	//   ....[14]....
        /*0064*/ 	.word	0xffffffff


	//   ....[15]....
        /*0068*/ 	.word	0x05000014


	//   ....[16]....
        /*006c*/ 	.word	0x05000014


	//   ....[17]....
        /*0070*/ 	.word	0x05000014


	//   ....[18]....
        /*0074*/ 	.word	0x05000014


	//   ....[19]....
        /*0078*/ 	.word	0x05000014


	//   ....[20]....
        /*007c*/ 	.word	0x05000014


	//   ....[21]....
        /*0080*/ 	.word	0x05000014


	//   ....[22]....
        /*0084*/ 	.word	0x05000014


	//   ....[23]....
        /*0088*/ 	.word	0x05000014


	//   ....[24]....
        /*008c*/ 	.word	0x05000014


	//   ....[25]....
        /*0090*/ 	.word	0x05000014


	//   ....[26]....
        /*0094*/ 	.word	0x05000014


	//   ....[27]....
        /*0098*/ 	.word	0x05000014


	//   ....[28]....
        /*009c*/ 	.word	0x05000014


	//   ....[29]....
        /*00a0*/ 	.word	0x05000014


	//----- nvinfo : EIATTR_COOP_GROUP_INSTR_OFFSETS
	.align		4
.L_4409:
        /*00a4*/ 	.byte	0x04, 0x28
        /*00a6*/ 	.short	(.L_4411 - .L_4410)


	//   ....[0]....
.L_4410:
        /*00a8*/ 	.word	0x00000ab0


	//   ....[1]....
        /*00ac*/ 	.word	0x00000ac0


	//   ....[2]....
        /*00b0*/ 	.word	0x00000ad0


	//   ....[3]....
        /*00b4*/ 	.word	0x00000b00


	//   ....[4]....
        /*00b8*/ 	.word	0x00000b20


	//   ....[5]....
        /*00bc*/ 	.word	0x00000b30


	//   ....[6]....
        /*00c0*/ 	.word	0x00000b60


	//   ....[7]....
        /*00c4*/ 	.word	0x00000b80


	//   ....[8]....
        /*00c8*/ 	.word	0x00000b90


	//   ....[9]....
        /*00cc*/ 	.word	0x00000bc0


	//   ....[10]....
        /*00d0*/ 	.word	0x00000be0


	//   ....[11]....
        /*00d4*/ 	.word	0x00000bf0


	//   ....[12]....
        /*00d8*/ 	.word	0x00000c20


	//   ....[13]....
        /*00dc*/ 	.word	0x00000c40


	//   ....[14]....
        /*00e0*/ 	.word	0x00000c50


	//   ....[15]....
        /*00e4*/ 	.word	0x00000ee0


	//   ....[16]....
        /*00e8*/ 	.word	0x00000f50


	//   ....[17]....
        /*00ec*/ 	.word	0x00000fc0


	//   ....[18]....
        /*00f0*/ 	.word	0x00001030


	//   ....[19]....
        /*00f4*/ 	.word	0x000010a0


	//   ....[20]....
        /*00f8*/ 	.word	0x00001100


	//   ....[21]....
        /*00fc*/ 	.word	0x00001170


	//   ....[22]....
        /*0100*/ 	.word	0x000011e0


	//   ....[23]....
        /*0104*/ 	.word	0x00001250


	//   ....[24]....
        /*0108*/ 	.word	0x000012c0


	//   ....[25]....
        /*010c*/ 	.word	0x00001320


	//   ....[26]....
        /*0110*/ 	.word	0x00001390


	//   ....[27]....
        /*0114*/ 	.word	0x00001400


	//   ....[28]....
        /*0118*/ 	.word	0x00001470


	//   ....[29]....
        /*011c*/ 	.word	0x000014e0


	//----- nvinfo : EIATTR_EXIT_INSTR_OFFSETS
	.align		4
.L_4411:
        /*0120*/ 	.byte	0x04, 0x1c
        /*0122*/ 	.short	(.L_4413 - .L_4412)


	//   ....[0]....
.L_4412:
        /*0124*/ 	.word	0x00000070


	//   ....[1]....
        /*0128*/ 	.word	0x00000e80


	//----- nvinfo : EIATTR_MAX_THREADS
	.align		4
.L_4413:
        /*012c*/ 	.byte	0x04, 0x05
        /*012e*/ 	.short	(.L_4415 - .L_4414)
.L_4414:
        /*0130*/ 	.word	0x00000400
        /*0134*/ 	.word	0x00000001
        /*0138*/ 	.word	0x00000001


	//----- nvinfo : EIATTR_CRS_STACK_SIZE
	.align		4
.L_4415:
        /*013c*/ 	.byte	0x04, 0x1e
        /*013e*/ 	.short	(.L_4417 - .L_4416)
.L_4416:
        /*0140*/ 	.word	0x00000000


	//----- nvinfo : EIATTR_CBANK_PARAM_SIZE
	.align		4
.L_4417:
        /*0144*/ 	.byte	0x03, 0x19
        /*0146*/ 	.short	0x0128


	//----- nvinfo : EIATTR_PARAM_CBANK
	.align		4
        /*0148*/ 	.byte	0x04, 0x0a
        /*014a*/ 	.short	(.L_4419 - .L_4418)
	.align		4
.L_4418:
        /*014c*/ 	.word	index@(.nv.constant0._ZN10layer_norm22ln_bwd_finalize_kernelINS_22Kernel_traits_finalizeILj6144E6__halfffffjLb1ELj1024ELj4ENS_18Kernel_traits_baseILj6144ES2_ffffjLj1024EEEEELb1ELb1EEEvNS_9BwdParamsE)
        /*0150*/ 	.short	0x0210
        /*0152*/ 	.short	0x0128


	//----- nvinfo : EIATTR_SW_WAR
	.align		4
.L_4419:
        /*0154*/ 	.byte	0x04, 0x36
        /*0156*/ 	.short	(.L_4421 - .L_4420)
.L_4420:
        /*0158*/ 	.word	0x00000008
.L_4421:


//--------------------- .nv.info._ZN10layer_norm13ln_bwd_kernelINS_13Kernel_traitsI6__halfffffjLj6144ELj1ELj1ELj8ELj16ENS_18Kernel_traits_baseILj6144ES2_ffffjLj256EEEEELb1ELb1ELb1ELb1EEEvNS_9BwdParamsE --------------------------
	.section	.nv.info._ZN10layer_norm13ln_bwd_kernelINS_13Kernel_traitsI6__halfffffjLj6144ELj1ELj1ELj8ELj16ENS_18Kernel_traits_baseILj6144ES2_ffffjLj256EEEEELb1ELb1ELb1ELb1EEEvNS_9BwdParamsE,"",@"SHT_CUDA_INFO"
	.sectionflags	@""
	.align	4


	//----- nvinfo : EIATTR_CUDA_API_VERSION
	.align		4
        /*0000*/ 	.byte	0x04, 0x37
        /*0002*/ 	.short	(.L_4423 - .L_4422)
.L_4422:
        /*0004*/ 	.word	0x00000082


	//----- nvinfo : EIATTR_KPARAM_INFO
	.align		4
.L_4423:
        /*0008*/ 	.byte	0x04, 0x17
        /*000a*/ 	.short	(.L_4425 - .L_4424)
.L_4424:
        /*000c*/ 	.word	0x00000000
        /*0010*/ 	.short	0x0000
        /*0012*/ 	.short	0x0000
        /*0014*/ 	.byte	0x00, 0xf0, 0xa1, 0x04


	//----- nvinfo : EIATTR_SPARSE_MMA_MASK
	.align		4
.L_4425:
        /*0018*/ 	.byte	0x03, 0x50
        /*001a*/ 	.short	0x0000


	//----- nvinfo : EIATTR_MAXREG_COUNT
	.align		4
        /*001c*/ 	.byte	0x03, 0x1b
        /*001e*/ 	.short	0x00ff


	//----- nvinfo : EIATTR_NUM_BARRIERS
	.align		4
        /*0020*/ 	.byte	0x02, 0x4c
        /*0022*/ 	.byte	0x01
	.zero		1


	//----- nvinfo : EIATTR_MERCURY_ISA_VERSION
	.align		4
        /*0024*/ 	.byte	0x03, 0x5f
        /*0026*/ 	.short	0x0101


	//----- nvinfo : EIATTR_COOP_GROUP_MASK_REGIDS
	.align		4
        /*0028*/ 	.byte	0x04, 0x29
        /*002a*/ 	.short	(.L_4427 - .L_4426)


	//   ....[0]....
.L_4426:
        /*002c*/ 	.word	0xffffffff


	//   ....[1]....
        /*0030*/ 	.word	0xffffffff


	//   ....[2]....
        /*0034*/ 	.word	0xffffffff


	//   ....[3]....
        /*0038*/ 	.word	0xffffffff


	//   ....[4]....
        /*003c*/ 	.word	0xffffffff


	//   ....[5]....
        /*0040*/ 	.word	0xffffffff


	//   ....[6]....
        /*0044*/ 	.word	0xffffffff


	//   ....[7]....
        /*0048*/ 	.word	0xffffffff


	//   ....[8]....
        /*004c*/ 	.word	0xffffffff


	//   ....[9]....
        /*0050*/ 	.word	0xffffffff


	//   ....[10]....
        /*0054*/ 	.word	0x05000092


	//   ....[11]....
        /*0058*/ 	.word	0x05000092


	//   ....[12]....
        /*005c*/ 	.word	0x05000092


	//   ....[13]....
        /*0060*/ 	.word	0x05000092


	//   ....[14]....
        /*0064*/ 	.word	0x05000092


	//   ....[15]....
        /*0068*/ 	.word	0x05000092


	//   ....[16]....
        /*006c*/ 	.word	0x05000092


	//   ....[17]....
        /*0070*/ 	.word	0x05000092


	//   ....[18]....
        /*0074*/ 	.word	0x05000092


	//   ....[19]....
        /*0078*/ 	.word	0x05000092


	//----- nvinfo : EIATTR_COOP_GROUP_INSTR_OFFSETS
	.align		4
.L_4427:
        /*007c*/ 	.byte	0x04, 0x28
        /*007e*/ 	.short	(.L_4429 - .L_4428)


	//   ....[0]....
.L_4428:
        /*0080*/ 	.word	0x00001f80


	//   ....[1]....
        /*0084*/ 	.word	0x00001f90


	//   ....[2]....
        /*0088*/ 	.word	0x00001fc0


	//   ....[3]....
        /*008c*/ 	.word	0x00001fd0


	//   ....[4]....
        /*0090*/ 	.word	0x00002000


	//   ....[5]....
        /*0094*/ 	.word	0x00002010


	//   ....[6]....
        /*0098*/ 	.word	0x00002040


	//   ....[7]....
        /*009c*/ 	.word	0x00002050


	//   ....[8]....
        /*00a0*/ 	.word	0x00002080


	//   ....[9]....
        /*00a4*/ 	.word	0x00002090


	//   ....[10]....
        /*00a8*/ 	.word	0x00004f10


	//   ....[11]....
        /*00ac*/ 	.word	0x00004f60


	//   ....[12]....
        /*00b0*/ 	.word	0x00004fd0


	//   ....[13]....
        /*00b4*/ 	.word	0x00005030


	//   ....[14]....
        /*00b8*/ 	.word	0x000050a0


	//   ....[15]....
        /*00bc*/ 	.word	0x00005100


	//   ....[16]....
        /*00c0*/ 	.word	0x00005170


	//   ....[17]....
        /*00c4*/ 	.word	0x000051d0


	//   ....[18]....
        /*00c8*/ 	.word	0x00005240


	//   ....[19]....
        /*00cc*/ 	.word	0x000052a0


	//----- nvinfo : EIATTR_EXIT_INSTR_OFFSETS
	.align		4
.L_4429:
        /*00d0*/ 	.byte	0x04, 0x1c
        /*00d2*/ 	.short	(.L_4431 - .L_4430)


	//   ....[0]....
.L_4430:
        /*00d4*/ 	.word	0x00004eb0


	//----- nvinfo : EIATTR_MAX_THREADS
	.align		4
.L_4431:
        /*00d8*/ 	.byte	0x04, 0x05
        /*00da*/ 	.short	(.L_4433 - .L_4432)
.L_4432:
        /*00dc*/ 	.word	0x00000100
        /*00e0*/ 	.word	0x00000001
        /*00e4*/ 	.word	0x00000001


	//----- nvinfo : EIATTR_CRS_STACK_SIZE
	.align		4
.L_4433:
        /*00e8*/ 	.byte	0x04, 0x1e
        /*00ea*/ 	.short	(.L_4435 - .L_4434)
.L_4434:
        /*00ec*/ 	.word	0x00000000


	//----- nvinfo : EIATTR_CBANK_PARAM_SIZE
	.align		4
.L_4435:
        /*00f0*/ 	.byte	0x03, 0x19
        /*00f2*/ 	.short	0x0128


	//----- nvinfo : EIATTR_PARAM_CBANK
	.align		4
        /*00f4*/ 	.byte	0x04, 0x0a
        /*00f6*/ 	.short	(.L_4437 - .L_4436)
	.align		4
.L_4436:
        /*00f8*/ 	.word	index@(.nv.constant0._ZN10layer_norm13ln_bwd_kernelINS_13Kernel_traitsI6__halfffffjLj6144ELj1ELj1ELj8ELj16ENS_18Kernel_traits_baseILj6144ES2_ffffjLj256EEEEELb1ELb1ELb1ELb1EEEvNS_9BwdParamsE)
        /*00fc*/ 	.short	0x0210
        /*00fe*/ 	.short	0x0128


	//----- nvinfo : EIATTR_SW_WAR
	.align		4
.L_4437:
        /*0100*/ 	.byte	0x04, 0x36
        /*0102*/ 	.short	(.L_4439 - .L_4438)
.L_4438:
        /*0104*/ 	.word	0x00000008
.L_4439:


//--------------------- .nv.info._ZN10layer_norm13ln_bwd_kernelINS_13Kernel_traitsIfffffjLj6144ELj1ELj1ELj8ELj16ENS_18Kernel_traits_baseILj6144EfffffjLj256EEEEELb0ELb0ELb0ELb0EEEvNS_9BwdParamsE --------------------------
	.section	.nv.info._ZN10layer_norm13ln_bwd_kernelINS_13Kernel_traitsIfffffjLj6144ELj1ELj1ELj8ELj16ENS_18Kernel_traits_baseILj6144EfffffjLj256EEEEELb0ELb0ELb0ELb0EEEvNS_9BwdParamsE,"",@"SHT_CUDA_INFO"
	.sectionflags	@""
	.align	4


	//----- nvinfo : EIATTR_CUDA_API_VERSION
	.align		4
        /*0000*/ 	.byte	0x04, 0x37
        /*0002*/ 	.short	(.L_4441 - .L_4440)
.L_4440:
        /*0004*/ 	.word	0x00000082


	//----- nvinfo : EIATTR_KPARAM_INFO
	.align		4
.L_4441:
        /*0008*/ 	.byte	0x04, 0x17
        /*000a*/ 	.short	(.L_4443 - .L_4442)
.L_4442:
        /*000c*/ 	.word	0x00000000
        /*0010*/ 	.short	0x0000
        /*0012*/ 	.short	0x0000
        /*0014*/ 	.byte	0x00, 0xf0, 0xa1, 0x04


	//----- nvinfo : EIATTR_SPARSE_MMA_MASK
	.align		4
.L_4443:
        /*0018*/ 	.byte	0x03, 0x50
        /*001a*/ 	.short	0x0000


	//----- nvinfo : EIATTR_MAXREG_COUNT
	.align		4
        /*001c*/ 	.byte	0x03, 0x1b
        /*001e*/ 	.short	0x00ff


	//----- nvinfo : EIATTR_NUM_BARRIERS
	.align		4
        /*0020*/ 	.byte	0x02, 0x4c
        /*0022*/ 	.byte	0x01
	.zero		1


	//----- nvinfo : EIATTR_MERCURY_ISA_VERSION
	.align		4
        /*0024*/ 	.byte	0x03, 0x5f
        /*0026*/ 	.short	0x0101


	//----- nvinfo : EIATTR_COOP_GROUP_MASK_REGIDS
	.align		4
        /*0028*/ 	.byte	0x04, 0x29
        /*002a*/ 	.short	(.L_4445 - .L_4444)


	//   ....[0]....
.L_4444:
        /*002c*/ 	.word	0xffffffff


	//   ....[1]....
        /*0030*/ 	.word	0xffffffff


	//   ....[2]....
        /*0034*/ 	.word	0xffffffff


	//   ....[3]....
        /*0038*/ 	.word	0xffffffff


	//   ....[4]....
        /*003c*/ 	.word	0xffffffff


	//   ....[5]....
        /*0040*/ 	.word	0xffffffff


	//   ....[6]....
        /*0044*/ 	.word	0xffffffff


	//   ....[7]....
        /*0048*/ 	.word	0xffffffff


	//   ....[8]....
        /*004c*/ 	.word	0xffffffff


	//   ....[9]....
        /*0050*/ 	.word	0xffffffff


	//   ....[10]....
        /*0054*/ 	.word	0x050000a3


	//   ....[11]....
        /*0058*/ 	.word	0x050000a3


	//   ....[12]....
        /*005c*/ 	.word	0x050000a3


	//   ....[13]....
        /*0060*/ 	.word	0x050000a3


	//   ....[14]....
        /*0064*/ 	.word	0x050000a3


	//   ....[15]....
        /*0068*/ 	.word	0x050000a3


	//   ....[16]....
        /*006c*/ 	.word	0x050000a3


	//   ....[17]....
        /*0070*/ 	.word	0x050000a3


	//   ....[18]....
        /*0074*/ 	.word	0x050000a3


	//   ....[19]....
        /*0078*/ 	.word	0x050000a3


	//----- nvinfo : EIATTR_COOP_GROUP_INSTR_OFFSETS
	.align		4
.L_4445:
        /*007c*/ 	.byte	0x04, 0x28
        /*007e*/ 	.short	(.L_4447 - .L_4446)


	//   ....[0]....
.L_4446:
        /*0080*/ 	.word	0x000017f0


	//   ....[1]....
        /*0084*/ 	.word	0x00001800


	//   ....[2]....
        /*0088*/ 	.word	0x00001830


	//   ....[3]....
        /*008c*/ 	.word	0x00001840


	//   ....[4]....
        /*0090*/ 	.word	0x00001870


	//   ....[5]....
        /*0094*/ 	.word	0x00001880


	//   ....[6]....
        /*0098*/ 	.word	0x000018b0


	//   ....[7]....
        /*009c*/ 	.word	0x000018c0


	//   ....[8]....
        /*00a0*/ 	.word	0x000018f0


	//   ....[9]....
        /*00a4*/ 	.word	0x00001900


	//   ....[10]....
        /*00a8*/ 	.word	0x00002d60


	//   ....[11]....
        /*00ac*/ 	.word	0x00002db0


	//   ....[12]....
        /*00b0*/ 	.word	0x00002e20


	//   ....[13]....
        /*00b4*/ 	.word	0x00002e80


	//   ....[14]....
        /*00b8*/ 	.word	0x00002ef0


	//   ....[15]....
        /*00bc*/ 	.word	0x00002f50


	//   ....[16]....
        /*00c0*/ 	.word	0x00002fc0


	//   ....[17]....
        /*00c4*/ 	.word	0x00003020


	//   ....[18]....
        /*00c8*/ 	.word	0x00003090


	//   ....[19]....
        /*00cc*/ 	.word	0x000030f0


	//----- nvinfo : EIATTR_EXIT_INSTR_OFFSETS
	.align		4
.L_4447:
        /*00d0*/ 	.byte	0x04, 0x1c
        /*00d2*/ 	.short	(.L_4449 - .L_4448)


	//   ....[0]....
.L_4448:
        /*00d4*/ 	.word	0x00002c80


	//   ....[1]....
        /*00d8*/ 	.word	0x00002d00


	//----- nvinfo : EIATTR_MAX_THREADS
	.align		4
.L_4449:
        /*00dc*/ 	.byte	0x04, 0x05
        /*00de*/ 	.short	(.L_4451 - .L_4450)
.L_4450:
        /*00e0*/ 	.word	0x00000100
        /*00e4*/ 	.word	0x00000001
        /*00e8*/ 	.word	0x00000001


	//----- nvinfo : EIATTR_CRS_STACK_SIZE
	.align		4
.L_4451:
        /*00ec*/ 	.byte	0x04, 0x1e
        /*00ee*/ 	.short	(.L_4453 - .L_4452)
.L_4452:
        /*00f0*/ 	.word	0x00000000


	//----- nvinfo : EIATTR_CBANK_PARAM_SIZE
	.align		4
.L_4453:
        /*00f4*/ 	.byte	0x03, 0x19
        /*00f6*/ 	.short	0x0128


	//----- nvinfo : EIATTR_PARAM_CBANK
	.align		4
        /*00f8*/ 	.byte	0x04, 0x0a
        /*00fa*/ 	.short	(.L_4455 - .L_4454)
	.align		4
.L_4454:
        /*00fc*/ 	.word	index@(.nv.constant0._ZN10layer_norm13ln_bwd_kernelINS_13Kernel_traitsIfffffjLj6144ELj1ELj1ELj8ELj16ENS_18Kernel_traits_baseILj6144EfffffjLj256EEEEELb0ELb0ELb0ELb0EEEvNS_9BwdParamsE)
        /*0100*/ 	.short	0x0210
        /*0102*/ 	.short	0x0128


	//----- nvinfo : EIATTR_SW_WAR
	.align		4
.L_4455:
        /*0104*/ 	.byte	0x04, 0x36
        /*0106*/ 	.short	(.L_4457 - .L_4456)
.L_4456:
        /*0108*/ 	.word	0x00000008
.L_4457:


//--------------------- .nv.info._ZN10layer_norm13ln_bwd_kernelINS_13Kernel_traitsIfffffjLj6144ELj1ELj1ELj8ELj16ENS_18Kernel_traits_baseILj6144EfffffjLj256EEEEELb0ELb0ELb0ELb1EEEvNS_9BwdParamsE --------------------------
	.section	.nv.info._ZN10layer_norm13ln_bwd_kernelINS_13Kernel_traitsIfffffjLj6144ELj1ELj1ELj8ELj16ENS_18Kernel_traits_baseILj6144EfffffjLj256EEEEELb0ELb0ELb0ELb1EEEvNS_9BwdParamsE,"",@"SHT_CUDA_INFO"
	.sectionflags	@""
	.align	4


	//----- nvinfo : EIATTR_CUDA_API_VERSION
	.align		4
        /*0000*/ 	.byte	0x04, 0x37
        /*0002*/ 	.short	(.L_4459 - .L_4458)
.L_4458:
        /*0004*/ 	.word	0x00000082


	//----- nvinfo : EIATTR_KPARAM_INFO
	.align		4
.L_4459:
        /*0008*/ 	.byte	0x04, 0x17
        /*000a*/ 	.short	(.L_4461 - .L_4460)
.L_4460:
        /*000c*/ 	.word	0x00000000
        /*0010*/ 	.short	0x0000
        /*0012*/ 	.short	0x0000
        /*0014*/ 	.byte	0x00, 0xf0, 0xa1, 0x04


	//----- nvinfo : EIATTR_SPARSE_MMA_MASK
	.align		4
.L_4461:
        /*0018*/ 	.byte	0x03, 0x50
        /*001a*/ 	.short	0x0000


	//----- nvinfo : EIATTR_MAXREG_COUNT
	.align		4
        /*001c*/ 	.byte	0x03, 0x1b
        /*001e*/ 	.short	0x00ff


	//----- nvinfo : EIATTR_NUM_BARRIERS
	.align		4
        /*0020*/ 	.byte	0x02, 0x4c
        /*0022*/ 	.byte	0x01
	.zero		1


	//----- nvinfo : EIATTR_MERCURY_ISA_VERSION
	.align		4
        /*0024*/ 	.byte	0x03, 0x5f
        /*0026*/ 	.short	0x0101


	//----- nvinfo : EIATTR_COOP_GROUP_MASK_REGIDS
	.align		4
        /*0028*/ 	.byte	0x04, 0x29
        /*002a*/ 	.short	(.L_4463 - .L_4462)


	//   ....[0]....
.L_4462:
        /*002c*/ 	.word	0xffffffff


	//   ....[1]....
        /*0030*/ 	.word	0xffffffff


	//   ....[2]....
        /*0034*/ 	.word	0xffffffff


	//   ....[3]....
        /*0038*/ 	.word	0xffffffff


	//   ....[4]....
        /*003c*/ 	.word	0xffffffff


	//   ....[5]....
        /*0040*/ 	.word	0xffffffff


	//   ....[6]....
        /*0044*/ 	.word	0xffffffff


	//   ....[7]....
        /*0048*/ 	.word	0xffffffff


	//   ....[8]....
        /*004c*/ 	.word	0xffffffff


	//   ....[9]....
        /*0050*/ 	.word	0xffffffff


	//   ....[10]....
        /*0054*/ 	.word	0x05000040


	//   ....[11]....
        /*0058*/ 	.word	0x05000040


	//   ....[12]....
        /*005c*/ 	.word	0x05000040


	//   ....[13]....
        /*0060*/ 	.word	0x05000040


	//   ....[14]....
        /*0064*/ 	.word	0x05000040


	//   ....[15]....
        /*0068*/ 	.word	0x05000040


	//   ....[16]....
        /*006c*/ 	.word	0x05000040


	//   ....[17]....
        /*0070*/ 	.word	0x05000040


	//   ....[18]....
        /*0074*/ 	.word	0x05000040


	//   ....[19]....
        /*0078*/ 	.word	0x05000040


	//----- nvinfo : EIATTR_COOP_GROUP_INSTR_OFFSETS
	.align		4
.L_4463:
        /*007c*/ 	.byte	0x04, 0x28
        /*007e*/ 	.short	(.L_4465 - .L_4464)


	//   ....[0]....
.L_4464:
        /*0080*/ 	.word	0x00001580


	//   ....[1]....
        /*0084*/ 	.word	0x00001590


	//   ....[2]....
        /*0088*/ 	.word	0x000015c0


	//   ....[3]....
        /*008c*/ 	.word	0x000015d0


	//   ....[4]....
        /*0090*/ 	.word	0x00001600


	//   ....[5]....
        /*0094*/ 	.word	0x00001610


	//   ....[6]....
        /*0098*/ 	.word	0x00001640


	//   ....[7]....
        /*009c*/ 	.word	0x00001650


	//   ....[8]....
        /*00a0*/ 	.word	0x00001680


	//   ....[9]....
        /*00a4*/ 	.word	0x00001690


	//   ....[10]....
        /*00a8*/ 	.word	0x000029c0


	//   ....[11]....
        /*00ac*/ 	.word	0x00002a10


	//   ....[12]....
        /*00b0*/ 	.word	0x00002a80


	//   ....[13]....
        /*00b4*/ 	.word	0x00002ae0


	//   ....[14]....
        /*00b8*/ 	.word	0x00002b50


	//   ....[15]....
        /*00bc*/ 	.word	0x00002bb0


	//   ....[16]....
        /*00c0*/ 	.word	0x00002c20


	//   ....[17]....
        /*00c4*/ 	.word	0x00002c80


	//   ....[18]....
        /*00c8*/ 	.word	0x00002cf0


	//   ....[19]....
        /*00cc*/ 	.word	0x00002d50


	//----- nvinfo : EIATTR_EXIT_INSTR_OFFSETS
	.align		4
.L_4465:
        /*00d0*/ 	.byte	0x04, 0x1c
        /*00d2*/ 	.short	(.L_4467 - .L_4466)


	//   ....[0]....
.L_4466:
        /*00d4*/ 	.word	0x00002960


	//----- nvinfo : EIATTR_MAX_THREADS
	.align		4
.L_4467:
        /*00d8*/ 	.byte	0x04, 0x05
        /*00da*/ 	.short	(.L_4469 - .L_4468)
.L_4468:
        /*00dc*/ 	.word	0x00000100
        /*00e0*/ 	.word	0x00000001
        /*00e4*/ 	.word	0x00000001


	//----- nvinfo : EIATTR_CRS_STACK_SIZE
	.align		4
.L_4469:
        /*00e8*/ 	.byte	0x04, 0x1e
        /*00ea*/ 	.short	(.L_4471 - .L_4470)
.L_4470:
        /*00ec*/ 	.word	0x00000000


	//----- nvinfo : EIATTR_CBANK_PARAM_SIZE
	.align		4
.L_4471:
        /*00f0*/ 	.byte	0x03, 0x19
        /*00f2*/ 	.short	0x0128


	//----- nvinfo : EIATTR_PARAM_CBANK
	.align		4
        /*00f4*/ 	.byte	0x04, 0x0a
        /*00f6*/ 	.short	(.L_4473 - .L_4472)
	.align		4
.L_4472:
        /*00f8*/ 	.word	index@(.nv.constant0._ZN10layer_norm13ln_bwd_kernelINS_13Kernel_traitsIfffffjLj6144ELj1ELj1ELj8ELj16ENS_18Kernel_traits_baseILj6144EfffffjLj256EEEEELb0ELb0ELb0ELb1EEEvNS_9BwdParamsE)
        /*00fc*/ 	.short	0x0210
        /*00fe*/ 	.short	0x0128


	//----- nvinfo : EIATTR_SW_WAR
	.align		4
.L_4473:
        /*0100*/ 	.byte	0x04, 0x36
        /*0102*/ 	.short	(.L_4475 - .L_4474)
.L_4474:
        /*0104*/ 	.word	0x00000008
.L_4475:


//--------------------- .nv.info._ZN10layer_norm13ln_bwd_kernelINS_13Kernel_traitsIfffffjLj6144ELj1ELj1ELj8ELj16ENS_18Kernel_traits_baseILj6144EfffffjLj256EEEEELb0ELb0ELb1ELb0EEEvNS_9BwdParamsE --------------------------
	.section	.nv.info._ZN10layer_norm13ln_bwd_kernelINS_13Kernel_traitsIfffffjLj6144ELj1ELj1ELj8ELj16ENS_18Kernel_traits_baseILj6144EfffffjLj256EEEEELb0ELb0ELb1ELb0EEEvNS_9BwdParamsE,"",@"SHT_CUDA_INFO"
	.sectionflags	@""
	.align	4


	//----- nvinfo : EIATTR_CUDA_API_VERSION
	.align		4
        /*0000*/ 	.byte	0x04, 0x37
        /*0002*/ 	.short	(.L_4477 - .L_4476)
.L_4476:
        /*0004*/ 	.word	0x00000082


	//----- nvinfo : EIATTR_KPARAM_INFO
	.align		4
.L_4477:
        /*0008*/ 	.byte	0x04, 0x17
        /*000a*/ 	.short	(.L_4479 - .L_4478)
.L_4478:
        /*000c*/ 	.word	0x00000000
        /*0010*/ 	.short	0x0000
        /*0012*/ 	.short	0x0000
        /*0014*/ 	.byte	0x00, 0xf0, 0xa1, 0x04


	//----- nvinfo : EIATTR_SPARSE_MMA_MASK
	.align		4
.L_4479:
        /*0018*/ 	.byte	0x03, 0x50
        /*001a*/ 	.short	0x0000


	//----- nvinfo : EIATTR_MAXREG_COUNT
	.align		4
        /*001c*/ 	.byte	0x03, 0x1b
        /*001e*/ 	.short	0x00ff


	//----- nvinfo : EIATTR_NUM_BARRIERS
	.align		4
        /*0020*/ 	.byte	0x02, 0x4c
        /*0022*/ 	.byte	0x01
	.zero		1


	//----- nvinfo : EIATTR_MERCURY_ISA_VERSION
	.align		4
        /*0024*/ 	.byte	0x03, 0x5f
        /*0026*/ 	.short	0x0101


	//----- nvinfo : EIATTR_COOP_GROUP_MASK_REGIDS
	.align		4
        /*0028*/ 	.byte	0x04, 0x29
        /*002a*/ 	.short	(.L_4481 - .L_4480)


	//   ....[0]....
.L_4480:
        /*002c*/ 	.word	0xffffffff


	//   ....[1]....
        /*0030*/ 	.word	0xffffffff


	//   ....[2]....
        /*0034*/ 	.word	0xffffffff


	//   ....[3]....
        /*0038*/ 	.word	0xffffffff


	//   ....[4]....
        /*003c*/ 	.word	0xffffffff


	//   ....[5]....
        /*0040*/ 	.word	0xffffffff


	//   ....[6]....
        /*0044*/ 	.word	0xffffffff


	//   ....[7]....
        /*0048*/ 	.word	0xffffffff


	//   ....[8]....
        /*004c*/ 	.word	0xffffffff


	//   ....[9]....
        /*0050*/ 	.word	0xffffffff


	//   ....[10]....
        /*0054*/ 	.word	0x05000076


	//   ....[11]....
        /*0058*/ 	.word	0x05000076


	//   ....[12]....
        /*005c*/ 	.word	0x05000076


	//   ....[13]....
        /*0060*/ 	.word	0x05000076


	//   ....[14]....
        /*0064*/ 	.word	0x05000076


	//   ....[15]....
        /*0068*/ 	.word	0x05000076


	//   ....[16]....
        /*006c*/ 	.word	0x05000076


	//   ....[17]....
        /*0070*/ 	.word	0x05000076


	//   ....[18]....
        /*0074*/ 	.word	0x05000076


	//   ....[19]....
        /*0078*/ 	.word	0x05000076


	//----- nvinfo : EIATTR_COOP_GROUP_INSTR_OFFSETS
	.align		4
.L_4481:
        /*007c*/ 	.byte	0x04, 0x28
        /*007e*/ 	.short	(.L_4483 - .L_4482)


	//   ....[0]....
.L_4482:
        /*0080*/ 	.word	0x00001bf0


	//   ....[1]....
        /*0084*/ 	.word	0x00001c00


	//   ....[2]....
        /*0088*/ 	.word	0x00001c30


	//   ....[3]....
        /*008c*/ 	.word	0x00001c40


	//   ....[4]....
        /*0090*/ 	.word	0x00001c70


	//   ....[5]....
        /*0094*/ 	.word	0x00001c80


	//   ....[6]....
        /*0098*/ 	.word	0x00001cb0


	//   ....[7]....
        /*009c*/ 	.word	0x00001cc0


	//   ....[8]....
        /*00a0*/ 	.word	0x00001cf0


	//   ....[9]....
        /*00a4*/ 	.word	0x00001d00


	//   ....[10]....
        /*00a8*/ 	.word	0x00004300


	//   ....[11]....
        /*00ac*/ 	.word	0x00004350


	//   ....[12]....
        /*00b0*/ 	.word	0x000043c0


	//   ....[13]....
        /*00b4*/ 	.word	0x00004420


	//   ....[14]....
        /*00b8*/ 	.word	0x00004490


	//   ....[15]....
        /*00bc*/ 	.word	0x000044f0


	//   ....[16]....
        /*00c0*/ 	.word	0x00004560


	//   ....[17]....
        /*00c4*/ 	.word	0x000045c0


	//   ....[18]....
        /*00c8*/ 	.word	0x00004630


	//   ....[19]....
        /*00cc*/ 	.word	0x00004690


	//----- nvinfo : EIATTR_EXIT_INSTR_OFFSETS
	.align		4
.L_4483:
        /*00d0*/ 	.byte	0x04, 0x1c
        /*00d2*/ 	.short	(.L_4485 - .L_4484)


	//   ....[0]....
.L_4484:
        /*00d4*/ 	.word	0x00004220


	//   ....[1]....
        /*00d8*/ 	.word	0x000042a0


	//----- nvinfo : EIATTR_MAX_THREADS
	.align		4
.L_4485:
        /*00dc*/ 	.byte	0x04, 0x05
        /*00de*/ 	.short	(.L_4487 - .L_4486)
.L_4486:
        /*00e0*/ 	.word	0x00000100
        /*00e4*/ 	.word	0x00000001
        /*00e8*/ 	.word	0x00000001


	//----- nvinfo : EIATTR_CRS_STACK_SIZE
	.align		4
.L_4487:
        /*00ec*/ 	.byte	0x04, 0x1e
        /*00ee*/ 	.short	(.L_4489 - .L_4488)
.L_4488:
        /*00f0*/ 	.word	0x00000000


	//----- nvinfo : EIATTR_CBANK_PARAM_SIZE
	.align		4
.L_4489:
        /*00f4*/ 	.byte	0x03, 0x19
        /*00f6*/ 	.short	0x0128


	//----- nvinfo : EIATTR_PARAM_CBANK
	.align		4
        /*00f8*/ 	.byte	0x04, 0x0a
        /*00fa*/ 	.short	(.L_4491 - .L_4490)
	.align		4
.L_4490:
        /*00fc*/ 	.word	index@(.nv.constant0._ZN10layer_norm13ln_bwd_kernelINS_13Kernel_traitsIfffffjLj6144ELj1ELj1ELj8ELj16ENS_18Kernel_traits_baseILj6144EfffffjLj256EEEEELb0ELb0ELb1ELb0EEEvNS_9BwdParamsE)
        /*0100*/ 	.short	0x0210
        /*0102*/ 	.short	0x0128


	//----- nvinfo : EIATTR_SW_WAR
	.align		4
.L_4491:
        /*0104*/ 	.byte	0x04, 0x36
        /*0106*/ 	.short	(.L_4493 - .L_4492)
.L_4492:
        /*0108*/ 	.word	0x00000008
.L_4493:


//--------------------- .nv.info._ZN10layer_norm13ln_bwd_kernelINS_13Kernel_traitsIfffffjLj6144ELj1ELj1ELj8ELj16ENS_18Kernel_traits_baseILj6144EfffffjLj256EEEEELb0ELb0ELb1ELb1EEEvNS_9BwdParamsE --------------------------
	.section	.nv.info._ZN10layer_norm13ln_bwd_kernelINS_13Kernel_traitsIfffffjLj6144ELj1ELj1ELj8ELj16ENS_18Kernel_traits_baseILj6144EfffffjLj256EEEEELb0ELb0ELb1ELb1EEEvNS_9BwdParamsE,"",@"SHT_CUDA_INFO"
	.sectionflags	@""
	.align	4


	//----- nvinfo : EIATTR_CUDA_API_VERSION
	.align		4
        /*0000*/ 	.byte	0x04, 0x37
        /*0002*/ 	.short	(.L_4495 - .L_4494)
.L_4494:
        /*0004*/ 	.word	0x00000082


	//----- nvinfo : EIATTR_KPARAM_INFO
	.align		4
.L_4495:
        /*0008*/ 	.byte	0x04, 0x17
        /*000a*/ 	.short	(.L_4497 - .L_4496)
.L_4496:
        /*000c*/ 	.word	0x00000000
        /*0010*/ 	.short	0x0000
        /*0012*/ 	.short	0x0000
        /*0014*/ 	.byte	0x00, 0xf0, 0xa1, 0x04


	//----- nvinfo : EIATTR_SPARSE_MMA_MASK
	.align		4
.L_4497:
        /*0018*/ 	.byte	0x03, 0x50
        /*001a*/ 	.short	0x0000


	//----- nvinfo : EIATTR_MAXREG_COUNT
	.align		4
        /*001c*/ 	.byte	0x03, 0x1b
        /*001e*/ 	.short	0x00ff


	//----- nvinfo : EIATTR_NUM_BARRIERS
	.align		4
        /*0020*/ 	.byte	0x02, 0x4c
        /*0022*/ 	.byte	0x01
	.zero		1


	//----- nvinfo : EIATTR_MERCURY_ISA_VERSION
	.align		4
        /*0024*/ 	.byte	0x03, 0x5f
        /*0026*/ 	.short	0x0101


	//----- nvinfo : EIATTR_COOP_GROUP_MASK_REGIDS
	.align		4
        /*0028*/ 	.byte	0x04, 0x29
        /*002a*/ 	.short	(.L_4499 - .L_4498)


	//   ....[0]....
.L_4498:
        /*002c*/ 	.word	0xffffffff


	//   ....[1]....
        /*0030*/ 	.word	0xffffffff


	//   ....[2]....
        /*0034*/ 	.word	0xffffffff


	//   ....[3]....
        /*0038*/ 	.word	0xffffffff


	//   ....[4]....
        /*003c*/ 	.word	0xffffffff


	//   ....[5]....
        /*0040*/ 	.word	0xffffffff


	//   ....[6]....
        /*0044*/ 	.word	0xffffffff


	//   ....[7]....
        /*0048*/ 	.word	0xffffffff


	//   ....[8]....
        /*004c*/ 	.word	0xffffffff


	//   ....[9]....
        /*0050*/ 	.word	0xffffffff


	//   ....[10]....
        /*0054*/ 	.word	0x05000074


	//   ....[11]....
        /*0058*/ 	.word	0x05000074


	//   ....[12]....
        /*005c*/ 	.word	0x05000074


	//   ....[13]....
        /*0060*/ 	.word	0x05000074


	//   ....[14]....
        /*0064*/ 	.word	0x05000074


	//   ....[15]....
        /*0068*/ 	.word	0x05000074


	//   ....[16]....
        /*006c*/ 	.word	0x05000074


	//   ....[17]....
        /*0070*/ 	.word	0x05000074


	//   ....[18]....
        /*0074*/ 	.word	0x05000074


	//   ....[19]....
        /*0078*/ 	.word	0x05000074


	//----- nvinfo : EIATTR_COOP_GROUP_INSTR_OFFSETS
	.align		4
.L_4499:
        /*007c*/ 	.byte	0x04, 0x28
        /*007e*/ 	.short	(.L_4501 - .L_4500)


	//   ....[0]....
.L_4500:
        /*0080*/ 	.word	0x00001620


	//   ....[1]....
        /*0084*/ 	.word	0x00001630


	//   ....[2]....
        /*0088*/ 	.word	0x00001660


	//   ....[3]....
        /*008c*/ 	.word	0x00001670


	//   ....[4]....
        /*0090*/ 	.word	0x000016a0


	//   ....[5]....
        /*0094*/ 	.word	0x000016b0


	//   ....[6]....
        /*0098*/ 	.word	0x000016e0


	//   ....[7]....
        /*009c*/ 	.word	0x000016f0


	//   ....[8]....
        /*00a0*/ 	.word	0x00001720


	//   ....[9]....
        /*00a4*/ 	.word	0x00001730


	//   ....[10]....
        /*00a8*/ 	.word	0x000036d0


	//   ....[11]....
        /*00ac*/ 	.word	0x00003720


	//   ....[12]....
        /*00b0*/ 	.word	0x00003790


	//   ....[13]....
        /*00b4*/ 	.word	0x000037f0


	//   ....[14]....
        /*00b8*/ 	.word	0x00003860


	//   ....[15]....
        /*00bc*/ 	.word	0x000038c0


	//   ....[16]....
        /*00c0*/ 	.word	0x00003930


	//   ....[17]....
        /*00c4*/ 	.word	0x00003990


	//   ....[18]....
        /*00c8*/ 	.word	0x00003a00


	//   ....[19]....
        /*00cc*/ 	.word	0x00003a60


	//----- nvinfo : EIATTR_EXIT_INSTR_OFFSETS
	.align		4
.L_4501:
        /*00d0*/ 	.byte	0x04, 0x1c
        /*00d2*/ 	.short	(.L_4503 - .L_4502)


	//   ....[0]....
.L_4502:
        /*00d4*/ 	.word	0x00003670


	//----- nvinfo : EIATTR_MAX_THREADS
	.align		4
.L_4503:
        /*00d8*/ 	.byte	0x04, 0x05
        /*00da*/ 	.short	(.L_4505 - .L_4504)
.L_4504:
        /*00dc*/ 	.word	0x00000100
        /*00e0*/ 	.word	0x00000001
        /*00e4*/ 	.word	0x00000001


	//----- nvinfo : EIATTR_CRS_STACK_SIZE
	.align		4
.L_4505:
        /*00e8*/ 	.byte	0x04, 0x1e
        /*00ea*/ 	.short	(.L_4507 - .L_4506)
.L_4506:
        /*00ec*/ 	.word	0x00000000


	//----- nvinfo : EIATTR_CBANK_PARAM_SIZE
	.align		4
.L_4507:
        /*00f0*/ 	.byte	0x03, 0x19
        /*00f2*/ 	.short	0x0128


	//----- nvinfo : EIATTR_PARAM_CBANK
	.align		4
        /*00f4*/ 	.byte	0x04, 0x0a
        /*00f6*/ 	.short	(.L_4509 - .L_4508)
	.align		4
.L_4508:
        /*00f8*/ 	.word	index@(.nv.constant0._ZN10layer_norm13ln_bwd_kernelINS_13Kernel_traitsIfffffjLj6144ELj1ELj1ELj8ELj16ENS_18Kernel_traits_baseILj6144EfffffjLj256EEEEELb0ELb0ELb1ELb1EEEvNS_9BwdParamsE)
        /*00fc*/ 	.short	0x0210
        /*00fe*/ 	.short	0x0128


	//----- nvinfo : EIATTR_SW_WAR
	.align		4
.L_4509:
        /*0100*/ 	.byte	0x04, 0x36
        /*0102*/ 	.short	(.L_4511 - .L_4510)
.L_4510:
        /*0104*/ 	.word	0x00000008
.L_4511:


//--------------------- .nv.info._ZN10layer_norm13ln_bwd_kernelINS_13Kernel_traitsIfffffjLj6144ELj1ELj1ELj8ELj16ENS_18Kernel_traits_baseILj6144EfffffjLj256EEEEELb0ELb1ELb0ELb0EEEvNS_9BwdParamsE --------------------------
	.section	.nv.info._ZN10layer_norm13ln_bwd_kernelINS_13Kernel_traitsIfffffjLj6144ELj1ELj1ELj8ELj16ENS_18Kernel_traits_baseILj6144EfffffjLj256EEEEELb0ELb1ELb0ELb0EEEvNS_9BwdParamsE,"",@"SHT_CUDA_INFO"
	.sectionflags	@""
	.align	4


	//----- nvinfo : EIATTR_CUDA_API_VERSION
	.align		4
        /*0000*/ 	.byte	0x04, 0x37
        /*0002*/ 	.short	(.L_4513 - .L_4512)
.L_4512:
        /*0004*/ 	.word	0x00000082


	//----- nvinfo : EIATTR_KPARAM_INFO
	.align		4
.L_4513:
        /*0008*/ 	.byte	0x04, 0x17
        /*000a*/ 	.short	(.L_4515 - .L_4514)
.L_4514:
        /*000c*/ 	.word	0x00000000
        /*0010*/ 	.short	0x0000
        /*0012*/ 	.short	0x0000
        /*0014*/ 	.byte	0x00, 0xf0, 0xa1, 0x04


	//----- nvinfo : EIATTR_SPARSE_MMA_MASK
	.align		4
.L_4515:
        /*0018*/ 	.byte	0x03, 0x50
        /*001a*/ 	.short	0x0000


	//----- nvinfo : EIATTR_MAXREG_COUNT
	.align		4
        /*001c*/ 	.byte	0x03, 0x1b
        /*001e*/ 	.short	0x00ff


	//----- nvinfo : EIATTR_NUM_BARRIERS
	.align		4
        /*0020*/ 	.byte	0x02, 0x4c
        /*0022*/ 	.byte	0x01
	.zero		1


	//----- nvinfo : EIATTR_MERCURY_ISA_VERSION
	.align		4
        /*0024*/ 	.byte	0x03, 0x5f
        /*0026*/ 	.short	0x0101


	//----- nvinfo : EIATTR_COOP_GROUP_MASK_REGIDS
	.align		4
        /*0028*/ 	.byte	0x04, 0x29
        /*002a*/ 	.short	(.L_4517 - .L_4516)


	//   ....[0]....
.L_4516:
        /*002c*/ 	.word	0xffffffff


	//   ....[1]....
        /*0030*/ 	.word	0xffffffff


	//   ....[2]....
        /*0034*/ 	.word	0xffffffff


	//   ....[3]....
        /*0038*/ 	.word	0xffffffff


	//   ....[4]....
        /*003c*/ 	.word	0xffffffff


	//   ....[5]....
        /*0040*/ 	.word	0xffffffff


	//   ....[6]....
        /*0044*/ 	.word	0xffffffff


	//   ....[7]....
        /*0048*/ 	.word	0xffffffff


	//   ....[8]....
        /*004c*/ 	.word	0xffffffff


	//   ....[9]....
        /*0050*/ 	.word	0xffffffff


	//   ....[10]....
        /*0054*/ 	.word	0x050000b5


	//   ....[11]....
        /*0058*/ 	.word	0x050000b5


	//   ....[12]....
        /*005c*/ 	.word	0x050000b5


	//   ....[13]....
        /*0060*/ 	.word	0x050000b5


	//   ....[14]....
        /*0064*/ 	.word	0x050000b5


	//   ....[15]....
        /*0068*/ 	.word	0x050000b5


	//   ....[16]....
        /*006c*/ 	.word	0x050000b5


	//   ....[17]....
        /*0070*/ 	.word	0x050000b5


	//   ....[18]....
        /*0074*/ 	.word	0x050000b5


	//   ....[19]....
        /*0078*/ 	.word	0x050000b5


	//----- nvinfo : EIATTR_COOP_GROUP_INSTR_OFFSETS
	.align		4
.L_4517:
        /*007c*/ 	.byte	0x04, 0x28
        /*007e*/ 	.short	(.L_4519 - .L_4518)


	//   ....[0]....
.L_4518:
        /*0080*/ 	.word	0x000019e0


	//   ....[1]....
        /*0084*/ 	.word	0x000019f0


	//   ....[2]....
        /*0088*/ 	.word	0x00001a20


	//   ....[3]....
        /*008c*/ 	.word	0x00001a30


	//   ....[4]....
        /*0090*/ 	.word	0x00001a60


	//   ....[5]....
        /*0094*/ 	.word	0x00001a70


	//   ....[6]....
        /*0098*/ 	.word	0x00001aa0


	//   ....[7]....
        /*009c*/ 	.word	0x00001ab0


	//   ....[8]....
        /*00a0*/ 	.word	0x00001ae0


	//   ....[9]....
        /*00a4*/ 	.word	0x00001af0


	//   ....[10]....
        /*00a8*/ 	.word	0x000036f0


	//   ....[11]....
        /*00ac*/ 	.word	0x00003740


	//   ....[12]....
        /*00b0*/ 	.word	0x000037b0


	//   ....[13]....
        /*00b4*/ 	.word	0x00003810


	//   ....[14]....
        /*00b8*/ 	.word	0x00003880


	//   ....[15]....
        /*00bc*/ 	.word	0x000038e0


	//   ....[16]....
        /*00c0*/ 	.word	0x00003950


	//   ....[17]....
        /*00c4*/ 	.word	0x000039b0


	//   ....[18]....
        /*00c8*/ 	.word	0x00003a20


	//   ....[19]....
        /*00cc*/ 	.word	0x00003a80


	//----- nvinfo : EIATTR_EXIT_INSTR_OFFSETS
	.align		4
.L_4519:
        /*00d0*/ 	.byte	0x04, 0x1c
        /*00d2*/ 	.short	(.L_4521 - .L_4520)


	//   ....[0]....
.L_4520:
        /*00d4*/ 	.word	0x000035f0


	//   ....[1]....
        /*00d8*/ 	.word	0x00003690


	//----- nvinfo : EIATTR_MAX_THREADS
	.align		4
.L_4521:
        /*00dc*/ 	.byte	0x04, 0x05
        /*00de*/ 	.short	(.L_4523 - .L_4522)
.L_4522:
        /*00e0*/ 	.word	0x00000100
        /*00e4*/ 	.word	0x00000001
        /*00e8*/ 	.word	0x00000001


	//----- nvinfo : EIATTR_CRS_STACK_SIZE
	.align		4
.L_4523:
        /*00ec*/ 	.byte	0x04, 0x1e
        /*00ee*/ 	.short	(.L_4525 - .L_4524)
.L_4524:
        /*00f0*/ 	.word	0x00000000


	//----- nvinfo : EIATTR_CBANK_PARAM_SIZE
	.align		4
.L_4525:
        /*00f4*/ 	.byte	0x03, 0x19
        /*00f6*/ 	.short	0x0128


	//----- nvinfo : EIATTR_PARAM_CBANK
	.align		4
        /*00f8*/ 	.byte	0x04, 0x0a
        /*00fa*/ 	.short	(.L_4527 - .L_4526)
	.align		4
.L_4526:
        /*00fc*/ 	.word	index@(.nv.constant0._ZN10layer_norm13ln_bwd_kernelINS_13Kernel_traitsIfffffjLj6144ELj1ELj1ELj8ELj16ENS_18Kernel_traits_baseILj6144EfffffjLj256EEEEELb0ELb1ELb0ELb0EEEvNS_9BwdParamsE)
        /*0100*/ 	.short	0x0210
        /*0102*/ 	.short	0x0128


	//----- nvinfo : EIATTR_SW_WAR
	.align		4
.L_4527:
        /*0104*/ 	.byte	0x04, 0x36
        /*0106*/ 	.short	(.L_4529 - .L_4528)
.L_4528:
        /*0108*/ 	.word	0x00000008
.L_4529:


//--------------------- .nv.info._ZN10layer_norm13ln_bwd_kernelINS_13Kernel_traitsIfffffjLj6144ELj1ELj1ELj8ELj16ENS_18Kernel_traits_baseILj6144EfffffjLj256EEEEELb0ELb1ELb0ELb1EEEvNS_9BwdParamsE --------------------------
	.section	.nv.info._ZN10layer_norm13ln_bwd_kernelINS_13Kernel_traitsIfffffjLj6144ELj1ELj1ELj8ELj16ENS_18Kernel_traits_baseILj6144EfffffjLj256EEEEELb0ELb1ELb0ELb1EEEvNS_9BwdParamsE,"",@"SHT_CUDA_INFO"
	.sectionflags	@""
	.align	4


	//----- nvinfo : EIATTR_CUDA_API_VERSION
	.align		4
        /*0000*/ 	.byte	0x04, 0x37
        /*0002*/ 	.short	(.L_4531 - .L_4530)
.L_4530:
        /*0004*/ 	.word	0x00000082


	//----- nvinfo : EIATTR_KPARAM_INFO
	.align		4
.L_4531:
        /*0008*/ 	.byte	0x04, 0x17
        /*000a*/ 	.short	(.L_4533 - .L_4532)
.L_4532:
        /*000c*/ 	.word	0x00000000
        /*0010*/ 	.short	0x0000
        /*0012*/ 	.short	0x0000
        /*0014*/ 	.byte	0x00, 0xf0, 0xa1, 0x04


	//----- nvinfo : EIATTR_SPARSE_MMA_MASK
	.align		4
.L_4533:
        /*0018*/ 	.byte	0x03, 0x50
        /*001a*/ 	.short	0x0000


	//----- nvinfo : EIATTR_MAXREG_COUNT
	.align		4
        /*001c*/ 	.byte	0x03, 0x1b
        /*001e*/ 	.short	0x00ff


	//----- nvinfo : EIATTR_NUM_BARRIERS
	.align		4
        /*0020*/ 	.byte	0x02, 0x4c
        /*0022*/ 	.byte	0x01
	.zero		1


	//----- nvinfo : EIATTR_MERCURY_ISA_VERSION
	.align		4
        /*0024*/ 	.byte	0x03, 0x5f
        /*0026*/ 	.short	0x0101


	//----- nvinfo : EIATTR_COOP_GROUP_MASK_REGIDS
	.align		4
        /*0028*/ 	.byte	0x04, 0x29
        /*002a*/ 	.short	(.L_4535 - .L_4534)


	//   ....[0]....
.L_4534:
        /*002c*/ 	.word	0xffffffff


	//   ....[1]....
        /*0030*/ 	.word	0xffffffff


	//   ....[2]....
        /*0034*/ 	.word	0xffffffff


	//   ....[3]....
        /*0038*/ 	.word	0xffffffff


	//   ....[4]....
        /*003c*/ 	.word	0xffffffff


	//   ....[5]....
        /*0040*/ 	.word	0xffffffff


	//   ....[6]....
        /*0044*/ 	.word	0xffffffff


	//   ....[7]....
        /*0048*/ 	.word	0xffffffff


	//   ....[8]....
        /*004c*/ 	.word	0xffffffff


	//   ....[9]....
        /*0050*/ 	.word	0xffffffff


	//   ....[10]....
        /*0054*/ 	.word	0x05000076


	//   ....[11]....
        /*0058*/ 	.word	0x05000076


	//   ....[12]....
        /*005c*/ 	.word	0x05000076


	//   ....[13]....
        /*0060*/ 	.word	0x05000076


	//   ....[14]....
        /*0064*/ 	.word	0x05000076


	//   ....[15]....
        /*0068*/ 	.word	0x05000076


	//   ....[16]....
        /*006c*/ 	.word	0x05000076


	//   ....[17]....
        /*0070*/ 	.word	0x05000076


	//   ....[18]....
        /*0074*/ 	.word	0x05000076


	//   ....[19]....
        /*0078*/ 	.word	0x05000076


	//----- nvinfo : EIATTR_COOP_GROUP_INSTR_OFFSETS
	.align		4
.L_4535:
        /*007c*/ 	.byte	0x04, 0x28
        /*007e*/ 	.short	(.L_4537 - .L_4536)


	//   ....[0]....
.L_4536:
        /*0080*/ 	.word	0x00001610


	//   ....[1]....
        /*0084*/ 	.word	0x00001620


	//   ....[2]....
        /*0088*/ 	.word	0x00001650


	//   ....[3]....
        /*008c*/ 	.word	0x00001660


	//   ....[4]....
        /*0090*/ 	.word	0x00001690


	//   ....[5]....
        /*0094*/ 	.word	0x000016b0


	//   ....[6]....
        /*0098*/ 	.word	0x000016e0


	//   ....[7]....
        /*009c*/ 	.word	0x000016f0


	//   ....[8]....
        /*00a0*/ 	.word	0x00001730


	//   ....[9]....
        /*00a4*/ 	.word	0x00001740


	//   ....[10]....
        /*00a8*/ 	.word	0x00003090


	//   ....[11]....
        /*00ac*/ 	.word	0x000030e0


	//   ....[12]....
        /*00b0*/ 	.word	0x00003150


	//   ....[13]....
        /*00b4*/ 	.word	0x000031b0


	//   ....[14]....
        /*00b8*/ 	.word	0x00003220


	//   ....[15]....
        /*00bc*/ 	.word	0x00003290


	//   ....[16]....
        /*00c0*/ 	.word	0x00003300


	//   ....[17]....
        /*00c4*/ 	.word	0x00003360


	//   ....[18]....
        /*00c8*/ 	.word	0x000033e0


	//   ....[19]....
        /*00cc*/ 	.word	0x00003440


	//----- nvinfo : EIATTR_EXIT_INSTR_OFFSETS
	.align		4
.L_4537:
        /*00d0*/ 	.byte	0x04, 0x1c
        /*00d2*/ 	.short	(.L_4539 - .L_4538)


	//   ....[0]....
.L_4538:
        /*00d4*/ 	.word	0x00003030


	//----- nvinfo : EIATTR_MAX_THREADS
	.align		4
.L_4539:
        /*00d8*/ 	.byte	0x04, 0x05
        /*00da*/ 	.short	(.L_4541 - .L_4540)
.L_4540:
        /*00dc*/ 	.word	0x00000100
        /*00e0*/ 	.word	0x00000001
        /*00e4*/ 	.word	0x00000001


	//----- nvinfo : EIATTR_CRS_STACK_SIZE
	.align		4
.L_4541:
        /*00e8*/ 	.byte	0x04, 0x1e
        /*00ea*/ 	.short	(.L_4543 - .L_4542)
.L_4542:
        /*00ec*/ 	.word	0x00000000


	//----- nvinfo : EIATTR_CBANK_PARAM_SIZE
	.align		4
.L_4543:
        /*00f0*/ 	.byte	0x03, 0x19
        /*00f2*/ 	.short	0x0128


	//----- nvinfo : EIATTR_PARAM_CBANK
	.align		4
        /*00f4*/ 	.byte	0x04, 0x0a
        /*00f6*/ 	.short	(.L_4545 - .L_4544)
	.align		4
.L_4544:
        /*00f8*/ 	.word	index@(.nv.constant0._ZN10layer_norm13ln_bwd_kernelINS_13Kernel_traitsIfffffjLj6144ELj1ELj1ELj8ELj16ENS_18Kernel_traits_baseILj6144EfffffjLj256EEEEELb0ELb1ELb0ELb1EEEvNS_9BwdParamsE)
        /*00fc*/ 	.short	0x0210
        /*00fe*/ 	.short	0x0128


	//----- nvinfo : EIATTR_SW_WAR
	.align		4
.L_4545:
        /*0100*/ 	.byte	0x04, 0x36
        /*0102*/ 	.short	(.L_4547 - .L_4546)
.L_4546:
        /*0104*/ 	.word	0x00000008
.L_4547:


//--------------------- .nv.info._ZN10layer_norm13ln_bwd_kernelINS_13Kernel_traitsIfffffjLj6144ELj1ELj1ELj8ELj16ENS_18Kernel_traits_baseILj6144EfffffjLj256EEEEELb0ELb1ELb1ELb0EEEvNS_9BwdParamsE --------------------------
	.section	.nv.info._ZN10layer_norm13ln_bwd_kernelINS_13Kernel_traitsIfffffjLj6144ELj1ELj1ELj8ELj16ENS_18Kernel_traits_baseILj6144EfffffjLj256EEEEELb0ELb1ELb1ELb0EEEvNS_9BwdParamsE,"",@"SHT_CUDA_INFO"
	.sectionflags	@""
	.align	4


	//----- nvinfo : EIATTR_CUDA_API_VERSION
	.align		4
        /*0000*/ 	.byte	0x04, 0x37
        /*0002*/ 	.short	(.L_4549 - .L_4548)
.L_4548:
        /*0004*/ 	.word	0x00000082


	//----- nvinfo : EIATTR_KPARAM_INFO
	.align		4
.L_4549:
        /*0008*/ 	.byte	0x04, 0x17
        /*000a*/ 	.short	(.L_4551 - .L_4550)
.L_4550:
        /*000c*/ 	.word	0x00000000
        /*0010*/ 	.short	0x0000
        /*0012*/ 	.short	0x0000
        /*0014*/ 	.byte	0x00, 0xf0, 0xa1, 0x04


	//----- nvinfo : EIATTR_SPARSE_MMA_MASK
	.align		4
.L_4551:
        /*0018*/ 	.byte	0x03, 0x50
        /*001a*/ 	.short	0x0000


	//----- nvinfo : EIATTR_MAXREG_COUNT
	.align		4
        /*001c*/ 	.byte	0x03, 0x1b
        /*001e*/ 	.short	0x00ff


	//----- nvinfo : EIATTR_NUM_BARRIERS
	.align		4
        /*0020*/ 	.byte	0x02, 0x4c
        /*0022*/ 	.byte	0x01
	.zero		1


	//----- nvinfo : EIATTR_MERCURY_ISA_VERSION
	.align		4
        /*0024*/ 	.byte	0x03, 0x5f
        /*0026*/ 	.short	0x0101


	//----- nvinfo : EIATTR_COOP_GROUP_MASK_REGIDS
	.align		4
        /*0028*/ 	.byte	0x04, 0x29
        /*002a*/ 	.short	(.L_4553 - .L_4552)


	//   ....[0]....
.L_4552:
        /*002c*/ 	.word	0xffffffff


	//   ....[1]....
        /*0030*/ 	.word	0xffffffff


	//   ....[2]....
        /*0034*/ 	.word	0xffffffff


	//   ....[3]....
        /*0038*/ 	.word	0xffffffff


	//   ....[4]....
        /*003c*/ 	.word	0xffffffff


	//   ....[5]....
        /*0040*/ 	.word	0xffffffff


	//   ....[6]....
        /*0044*/ 	.word	0xffffffff


	//   ....[7]....
        /*0048*/ 	.word	0xffffffff


	//   ....[8]....
        /*004c*/ 	.word	0xffffffff


	//   ....[9]....
        /*0050*/ 	.word	0xffffffff


	//   ....[10]....
        /*0054*/ 	.word	0x050000ba


	//   ....[11]....
        /*0058*/ 	.word	0x050000ba


	//   ....[12]....
        /*005c*/ 	.word	0x050000ba


	//   ....[13]....
        /*0060*/ 	.word	0x050000ba


	//   ....[14]....
        /*0064*/ 	.word	0x050000ba


	//   ....[15]....
        /*0068*/ 	.word	0x050000ba


	//   ....[16]....
        /*006c*/ 	.word	0x050000ba


	//   ....[17]....
        /*0070*/ 	.word	0x050000ba


	//   ....[18]....
        /*0074*/ 	.word	0x050000ba


	//   ....[19]....
        /*0078*/ 	.word	0x050000ba


	//----- nvinfo : EIATTR_COOP_GROUP_INSTR_OFFSETS
	.align		4
.L_4553:
        /*007c*/ 	.byte	0x04, 0x28
        /*007e*/ 	.short	(.L_4555 - .L_4554)


	//   ....[0]....
.L_4554:
        /*0080*/ 	.word	0x00001e10


	//   ....[1]....
        /*0084*/ 	.word	0x00001e20


	//   ....[2]....
        /*0088*/ 	.word	0x00001e50


	//   ....[3]....
        /*008c*/ 	.word	0x00001e60


	//   ....[4]....
        /*0090*/ 	.word	0x00001e90


	//   ....[5]....
        /*0094*/ 	.word	0x00001ea0


	//   ....[6]....
        /*0098*/ 	.word	0x00001ed0


	//   ....[7]....
        /*009c*/ 	.word	0x00001ee0


	//   ....[8]....
        /*00a0*/ 	.word	0x00001f10


	//   ....[9]....
        /*00a4*/ 	.word	0x00001f20


	//   ....[10]....
        /*00a8*/ 	.word	0x00004ab0


	//   ....[11]....
        /*00ac*/ 	.word	0x00004b10


	//   ....[12]....
        /*00b0*/ 	.word	0x00004b70


	//   ....[13]....
        /*00b4*/ 	.word	0x00004bd0


	//   ....[14]....
        /*00b8*/ 	.word	0x00004c40


	//   ....[15]....
        /*00bc*/ 	.word	0x00004ca0


	//   ....[16]....
        /*00c0*/ 	.word	0x00004d10


	//   ....[17]....
        /*00c4*/ 	.word	0x00004d70


	//   ....[18]....
        /*00c8*/ 	.word	0x00004de0


	//   ....[19]....
        /*00cc*/ 	.word	0x00004e40


	//----- nvinfo : EIATTR_EXIT_INSTR_OFFSETS
	.align		4
.L_4555:
        /*00d0*/ 	.byte	0x04, 0x1c
        /*00d2*/ 	.short	(.L_4557 - .L_4556)


	//   ....[0]....
.L_4556:
        /*00d4*/ 	.word	0x000049c0


	//   ....[1]....
        /*00d8*/ 	.word	0x00004a60


	//----- nvinfo : EIATTR_MAX_THREADS
	.align		4
.L_4557:
        /*00dc*/ 	.byte	0x04, 0x05
        /*00de*/ 	.short	(.L_4559 - .L_4558)
.L_4558:
        /*00e0*/ 	.word	0x00000100
        /*00e4*/ 	.word	0x00000001
        /*00e8*/ 	.word	0x00000001


	//----- nvinfo : EIATTR_CRS_STACK_SIZE
	.align		4
.L_4559:
        /*00ec*/ 	.byte	0x04, 0x1e
        /*00ee*/ 	.short	(.L_4561 - .L_4560)
.L_4560:
        /*00f0*/ 	.word	0x00000000


	//----- nvinfo : EIATTR_CBANK_PARAM_SIZE
	.align		4
.L_4561:
        /*00f4*/ 	.byte	0x03, 0x19
        /*00f6*/ 	.short	0x0128


	//----- nvinfo : EIATTR_PARAM_CBANK
	.align		4
        /*00f8*/ 	.byte	0x04, 0x0a
        /*00fa*/ 	.short	(.L_4563 - .L_4562)
	.align		4
.L_4562:
        /*00fc*/ 	.word	index@(.nv.constant0._ZN10layer_norm13ln_bwd_kernelINS_13Kernel_traitsIfffffjLj6144ELj1ELj1ELj8ELj16ENS_18Kernel_traits_baseILj6144EfffffjLj256EEEEELb0ELb1ELb1ELb0EEEvNS_9BwdParamsE)
        /*0100*/ 	.short	0x0210
        /*0102*/ 	.short	0x0128


	//----- nvinfo : EIATTR_SW_WAR
	.align		4
.L_4563:
        /*0104*/ 	.byte	0x04, 0x36
        /*0106*/ 	.short	(.L_4565 - .L_4564)
.L_4564:
        /*0108*/ 	.word	0x00000008
.L_4565:


//--------------------- .nv.info._ZN10layer_norm13ln_bwd_kernelINS_13Kernel_traitsIfffffjLj6144ELj1ELj1ELj8ELj16ENS_18Kernel_traits_baseILj6144EfffffjLj256EEEEELb0ELb1ELb1ELb1EEEvNS_9BwdParamsE --------------------------
	.section	.nv.info._ZN10layer_norm13ln_bwd_kernelINS_13Kernel_traitsIfffffjLj6144ELj1ELj1ELj8ELj16ENS_18Kernel_traits_baseILj6144EfffffjLj256EEEEELb0ELb1ELb1ELb1EEEvNS_9BwdParamsE,"",@"SHT_CUDA_INFO"
	.sectionflags	@""
	.align	4


	//----- nvinfo : EIATTR_CUDA_API_VERSION
	.align		4
        /*0000*/ 	.byte	0x04, 0x37
        /*0002*/ 	.short	(.L_4567 - .L_4566)
.L_4566:
        /*0004*/ 	.word	0x00000082


	//----- nvinfo : EIATTR_KPARAM_INFO
	.align		4
.L_4567:
        /*0008*/ 	.byte	0x04, 0x17
        /*000a*/ 	.short	(.L_4569 - .L_4568)
.L_4568:
        /*000c*/ 	.word	0x00000000
        /*0010*/ 	.short	0x0000
        /*0012*/ 	.short	0x0000
        /*0014*/ 	.byte	0x00, 0xf0, 0xa1, 0x04


	//----- nvinfo : EIATTR_SPARSE_MMA_MASK
	.align		4
.L_4569:
        /*0018*/ 	.byte	0x03, 0x50
        /*001a*/ 	.short	0x0000


	//----- nvinfo : EIATTR_MAXREG_COUNT
	.align		4
        /*001c*/ 	.byte	0x03, 0x1b
        /*001e*/ 	.short	0x00ff


	//----- nvinfo : EIATTR_NUM_BARRIERS
	.align		4
        /*0020*/ 	.byte	0x02, 0x4c
        /*0022*/ 	.byte	0x01
	.zero		1


	//----- nvinfo : EIATTR_MERCURY_ISA_VERSION
	.align		4
        /*0024*/ 	.byte	0x03, 0x5f
        /*0026*/ 	.short	0x0101


	//----- nvinfo : EIATTR_COOP_GROUP_MASK_REGIDS
	.align		4
        /*0028*/ 	.byte	0x04, 0x29
        /*002a*/ 	.short	(.L_4571 - .L_4570)


	//   ....[0]....
.L_4570:
        /*002c*/ 	.word	0xffffffff


	//   ....[1]....
        /*0030*/ 	.word	0xffffffff


	//   ....[2]....
        /*0034*/ 	.word	0xffffffff


	//   ....[3]....
        /*0038*/ 	.word	0xffffffff


	//   ....[4]....
        /*003c*/ 	.word	0xffffffff


	//   ....[5]....
        /*0040*/ 	.word	0xffffffff


	//   ....[6]....
        /*0044*/ 	.word	0xffffffff


	//   ....[7]....
        /*0048*/ 	.word	0xffffffff


	//   ....[8]....
        /*004c*/ 	.word	0xffffffff


	//   ....[9]....
        /*0050*/ 	.word	0xffffffff


	//   ....[10]....
        /*0054*/ 	.word	0x050000ba


	//   ....[11]....
        /*0058*/ 	.word	0x050000ba


	//   ....[12]....
        /*005c*/ 	.word	0x050000ba


	//   ....[13]....
        /*0060*/ 	.word	0x050000ba


	//   ....[14]....
        /*0064*/ 	.word	0x050000ba


	//   ....[15]....
        /*0068*/ 	.word	0x050000ba


	//   ....[16]....
        /*006c*/ 	.word	0x050000ba


	//   ....[17]....
        /*0070*/ 	.word	0x050000ba


	//   ....[18]....
        /*0074*/ 	.word	0x050000ba


	//   ....[19]....
        /*0078*/ 	.word	0x050000ba


	//----- nvinfo : EIATTR_COOP_GROUP_INSTR_OFFSETS
	.align		4
.L_4571:
        /*007c*/ 	.byte	0x04, 0x28
        /*007e*/ 	.short	(.L_4573 - .L_4572)


	//   ....[0]....
.L_4572:
        /*0080*/ 	.word	0x000017e0


	//   ....[1]....
        /*0084*/ 	.word	0x000017f0


	//   ....[2]....
        /*0088*/ 	.word	0x00001820


	//   ....[3]....
        /*008c*/ 	.word	0x00001830


	//   ....[4]....
        /*0090*/ 	.word	0x00001860


	//   ....[5]....
        /*0094*/ 	.word	0x00001870


	//   ....[6]....
        /*0098*/ 	.word	0x000018a0


	//   ....[7]....
        /*009c*/ 	.word	0x000018b0


	//   ....[8]....
        /*00a0*/ 	.word	0x000018e0


	//   ....[9]....
        /*00a4*/ 	.word	0x000018f0


	//   ....[10]....
        /*00a8*/ 	.word	0x00003bc0


	//   ....[11]....
        /*00ac*/ 	.word	0x00003c10


	//   ....[12]....
        /*00b0*/ 	.word	0x00003c80


	//   ....[13]....
        /*00b4*/ 	.word	0x00003ce0


	//   ....[14]....
        /*00b8*/ 	.word	0x00003d50


	//   ....[15]....
        /*00bc*/ 	.word	0x00003db0


	//   ....[16]....
        /*00c0*/ 	.word	0x00003e20


	//   ....[17]....
        /*00c4*/ 	.word	0x00003e80


	//   ....[18]....
        /*00c8*/ 	.word	0x00003ef0


	//   ....[19]....
        /*00cc*/ 	.word	0x00003f50


	//----- nvinfo : EIATTR_EXIT_INSTR_OFFSETS
	.align		4
.L_4573:
        /*00d0*/ 	.byte	0x04, 0x1c
        /*00d2*/ 	.short	(.L_4575 - .L_4574)


	//   ....[0]....
.L_4574:
        /*00d4*/ 	.word	0x00003b60


	//----- nvinfo : EIATTR_MAX_THREADS
	.align		4
.L_4575:
        /*00d8*/ 	.byte	0x04, 0x05
        /*00da*/ 	.short	(.L_4577 - .L_4576)
.L_4576:
        /*00dc*/ 	.word	0x00000100
        /*00e0*/ 	.word	0x00000001
        /*00e4*/ 	.word	0x00000001


	//----- nvinfo : EIATTR_CRS_STACK_SIZE
	.align		4
.L_4577:
        /*00e8*/ 	.byte	0x04, 0x1e
        /*00ea*/ 	.short	(.L_4579 - .L_4578)
.L_4578:
        /*00ec*/ 	.word	0x00000000


	//----- nvinfo : EIATTR_CBANK_PARAM_SIZE
	.align		4
.L_4579:
        /*00f0*/ 	.byte	0x03, 0x19
        /*00f2*/ 	.short	0x0128


	//----- nvinfo : EIATTR_PARAM_CBANK
	.align		4
        /*00f4*/ 	.byte	0x04, 0x0a
        /*00f6*/ 	.short	(.L_4581 - .L_4580)
	.align		4
.L_4580:
        /*00f8*/ 	.word	index@(.nv.constant0._ZN10layer_norm13ln_bwd_kernelINS_13Kernel_traitsIfffffjLj6144ELj1ELj1ELj8ELj16ENS_18Kernel_traits_baseILj6144EfffffjLj256EEEEELb0ELb1ELb1ELb1EEEvNS_9BwdParamsE)
        /*00fc*/ 	.short	0x0210
        /*00fe*/ 	.short	0x0128


	//----- nvinfo : EIATTR_SW_WAR
	.align		4
.L_4581:
        /*0100*/ 	.byte	0x04, 0x36
        /*0102*/ 	.short	(.L_4583 - .L_4582)
.L_4582:
        /*0104*/ 	.word	0x00000008
.L_4583:


//--------------------- .nv.info._ZN10layer_norm13ln_bwd_kernelINS_13Kernel_traitsIfffffjLj6144ELj1ELj1ELj8ELj16ENS_18Kernel_traits_baseILj6144EfffffjLj256EEEEELb1ELb0ELb0ELb0EEEvNS_9BwdParamsE --------------------------
	.section	.nv.info._ZN10layer_norm13ln_bwd_kernelINS_13Kernel_traitsIfffffjLj6144ELj1ELj1ELj8ELj16ENS_18Kernel_traits_baseILj6144EfffffjLj256EEEEELb1ELb0ELb0ELb0EEEvNS_9BwdParamsE,"",@"SHT_CUDA_INFO"
	.sectionflags	@""
	.align	4


	//----- nvinfo : EIATTR_CUDA_API_VERSION
	.align		4
        /*0000*/ 	.byte	0x04, 0x37
        /*0002*/ 	.short	(.L_4585 - .L_4584)
.L_4584:
        /*0004*/ 	.word	0x00000082


	//----- nvinfo : EIATTR_KPARAM_INFO
	.align		4
.L_4585:
        /*0008*/ 	.byte	0x04, 0x17
        /*000a*/ 	.short	(.L_4587 - .L_4586)
.L_4586:
        /*000c*/ 	.word	0x00000000
        /*0010*/ 	.short	0x0000
        /*0012*/ 	.short	0x0000
        /*0014*/ 	.byte	0x00, 0xf0, 0xa1, 0x04


	//----- nvinfo : EIATTR_SPARSE_MMA_MASK
	.align		4
.L_4587:
        /*0018*/ 	.byte	0x03, 0x50
        /*001a*/ 	.short	0x0000


	//----- nvinfo : EIATTR_MAXREG_COUNT
	.align		4
        /*001c*/ 	.byte	0x03, 0x1b
        /*001e*/ 	.short	0x00ff


	//----- nvinfo : EIATTR_NUM_BARRIERS
	.align		4
        /*0020*/ 	.byte	0x02, 0x4c
        /*0022*/ 	.byte	0x01
	.zero		1


	//----- nvinfo : EIATTR_MERCURY_ISA_VERSION
	.align		4
        /*0024*/ 	.byte	0x03, 0x5f
        /*0026*/ 	.short	0x0101


	//----- nvinfo : EIATTR_COOP_GROUP_MASK_REGIDS
	.align		4
        /*0028*/ 	.byte	0x04, 0x29
        /*002a*/ 	.short	(.L_4589 - .L_4588)


	//   ....[0]....
.L_4588:
        /*002c*/ 	.word	0xffffffff


	//   ....[1]....
        /*0030*/ 	.word	0xffffffff


	//   ....[2]....
        /*0034*/ 	.word	0xffffffff


	//   ....[3]....
        /*0038*/ 	.word	0xffffffff


	//   ....[4]....
        /*003c*/ 	.word	0xffffffff


	//   ....[5]....
        /*0040*/ 	.word	0xffffffff


	//   ....[6]....
        /*0044*/ 	.word	0xffffffff


	//   ....[7]....
        /*0048*/ 	.word	0xffffffff


	//   ....[8]....
        /*004c*/ 	.word	0xffffffff


	//   ....[9]....
        /*0050*/ 	.word	0xffffffff


	//   ....[10]....
        /*0054*/ 	.word	0x05000070


	//   ....[11]....
        /*0058*/ 	.word	0x05000070


	//   ....[12]....
        /*005c*/ 	.word	0x05000070


	//   ....[13]....
        /*0060*/ 	.word	0x05000070


	//   ....[14]....
        /*0064*/ 	.word	0x05000070


	//   ....[15]....
        /*0068*/ 	.word	0x05000070


	//   ....[16]....
        /*006c*/ 	.word	0x05000070


	//   ....[17]....
        /*0070*/ 	.word	0x05000070


	//   ....[18]....
        /*0074*/ 	.word	0x05000070


	//   ....[19]....
        /*0078*/ 	.word	0x05000070


	//----- nvinfo : EIATTR_COOP_GROUP_INSTR_OFFSETS
	.align		4
.L_4589:
        /*007c*/ 	.byte	0x04, 0x28
        /*007e*/ 	.short	(.L_4591 - .L_4590)


	//   ....[0]....
.L_4590:
        /*0080*/ 	.word	0x00001920


	//   ....[1]....
        /*0084*/ 	.word	0x00001930


	//   ....[2]....
        /*0088*/ 	.word	0x00001960


	//   ....[3]....
        /*008c*/ 	.word	0x00001970


	//   ....[4]....
        /*0090*/ 	.word	0x000019a0


	//   ....[5]....
        /*0094*/ 	.word	0x000019b0


	//   ....[6]....
        /*0098*/ 	.word	0x000019e0


	//   ....[7]....
        /*009c*/ 	.word	0x000019f0


	//   ....[8]....
        /*00a0*/ 	.word	0x00001a20


	//   ....[9]....
        /*00a4*/ 	.word	0x00001a30


	//   ....[10]....
        /*00a8*/ 	.word	0x00003310


	//   ....[11]....
        /*00ac*/ 	.word	0x00003360


	//   ....[12]....
        /*00b0*/ 	.word	0x000033d0


	//   ....[13]....
        /*00b4*/ 	.word	0x00003430


	//   ....[14]....
        /*00b8*/ 	.word	0x000034a0


	//   ....[15]....
        /*00bc*/ 	.word	0x00003500


	//   ....[16]....
        /*00c0*/ 	.word	0x00003570


	//   ....[17]....
        /*00c4*/ 	.word	0x000035d0


	//   ....[18]....
        /*00c8*/ 	.word	0x00003640


	//   ....[19]....
        /*00cc*/ 	.word	0x000036a0


	//----- nvinfo : EIATTR_EXIT_INSTR_OFFSETS
	.align		4
.L_4591:
        /*00d0*/ 	.byte	0x04, 0x1c
        /*00d2*/ 	.short	(.L_4593 - .L_4592)


	//   ....[0]....
.L_4592:
        /*00d4*/ 	.word	0x00003230


	//   ....[1]....
        /*00d8*/ 	.word	0x000032b0


	//----- nvinfo : EIATTR_MAX_THREADS
	.align		4
.L_4593:
        /*00dc*/ 	.byte	0x04, 0x05
        /*00de*/ 	.short	(.L_4595 - .L_4594)
.L_4594:
        /*00e0*/ 	.word	0x00000100
        /*00e4*/ 	.word	0x00000001
        /*00e8*/ 	.word	0x00000001


	//----- nvinfo : EIATTR_CRS_STACK_SIZE
	.align		4
.L_4595:
        /*00ec*/ 	.byte	0x04, 0x1e
        /*00ee*/ 	.short	(.L_4597 - .L_4596)
.L_4596:
        /*00f0*/ 	.word	0x00000000


	//----- nvinfo : EIATTR_CBANK_PARAM_SIZE
	.align		4
.L_4597:
        /*00f4*/ 	.byte	0x03, 0x19
        /*00f6*/ 	.short	0x0128


	//----- nvinfo : EIATTR_PARAM_CBANK
	.align		4
        /*00f8*/ 	.byte	0x04, 0x0a
        /*00fa*/ 	.short	(.L_4599 - .L_4598)
	.align		4
.L_4598:
        /*00fc*/ 	.word	index@(.nv.constant0._ZN10layer_norm13ln_bwd_kernelINS_13Kernel_traitsIfffffjLj6144ELj1ELj1ELj8ELj16ENS_18Kernel_traits_baseILj6144EfffffjLj256EEEEELb1ELb0ELb0ELb0EEEvNS_9BwdParamsE)
        /*0100*/ 	.short	0x0210
        /*0102*/ 	.short	0x0128


	//----- nvinfo : EIATTR_SW_WAR
	.align		4
.L_4599:
        /*0104*/ 	.byte	0x04, 0x36
        /*0106*/ 	.short	(.L_4601 - .L_4600)
.L_4600:
        /*0108*/ 	.word	0x00000008
.L_4601:


//--------------------- .nv.info._ZN10layer_norm13ln_bwd_kernelINS_13Kernel_traitsIfffffjLj6144ELj1ELj1ELj8ELj16ENS_18Kernel_traits_baseILj6144EfffffjLj256EEEEELb1ELb0ELb0ELb1EEEvNS_9BwdParamsE --------------------------
	.section	.nv.info._ZN10layer_norm13ln_bwd_kernelINS_13Kernel_traitsIfffffjLj6144ELj1ELj1ELj8ELj16ENS_18Kernel_traits_baseILj6144EfffffjLj256EEEEELb1ELb0ELb0ELb1EEEvNS_9BwdParamsE,"",@"SHT_CUDA_INFO"
	.sectionflags	@""
	.align	4


	//----- nvinfo : EIATTR_CUDA_API_VERSION
	.align		4
        /*0000*/ 	.byte	0x04, 0x37
        /*0002*/ 	.short	(.L_4603 - .L_4602)
.L_4602:
        /*0004*/ 	.word	0x00000082


	//----- nvinfo : EIATTR_KPARAM_INFO
	.align		4
.L_4603:
        /*0008*/ 	.byte	0x04, 0x17
        /*000a*/ 	.short	(.L_4605 - .L_4604)
.L_4604:
        /*000c*/ 	.word	0x00000000
        /*0010*/ 	.short	0x0000
        /*0012*/ 	.short	0x0000
        /*0014*/ 	.byte	0x00, 0xf0, 0xa1, 0x04


	//----- nvinfo : EIATTR_SPARSE_MMA_MASK
	.align		4
.L_4605:
        /*0018*/ 	.byte	0x03, 0x50
        /*001a*/ 	.short	0x0000


	//----- nvinfo : EIATTR_MAXREG_COUNT
	.align		4
        /*001c*/ 	.byte	0x03, 0x1b
        /*001e*/ 	.short	0x00ff


	//----- nvinfo : EIATTR_NUM_BARRIERS
	.align		4
        /*0020*/ 	.byte	0x02, 0x4c
        /*0022*/ 	.byte	0x01
	.zero		1


	//----- nvinfo : EIATTR_MERCURY_ISA_VERSION
	.align		4
        /*0024*/ 	.byte	0x03, 0x5f
        /*0026*/ 	.short	0x0101


	//----- nvinfo : EIATTR_COOP_GROUP_MASK_REGIDS
	.align		4
        /*0028*/ 	.byte	0x04, 0x29
        /*002a*/ 	.short	(.L_4607 - .L_4606)


	//   ....[0]....
.L_4606:
        /*002c*/ 	.word	0xffffffff


	//   ....[1]....
        /*0030*/ 	.word	0xffffffff


	//   ....[2]....
        /*0034*/ 	.word	0xffffffff


	//   ....[3]....
        /*0038*/ 	.word	0xffffffff


	//   ....[4]....
        /*003c*/ 	.word	0xffffffff


	//   ....[5]....
        /*0040*/ 	.word	0xffffffff


	//   ....[6]....
        /*0044*/ 	.word	0xffffffff


	//   ....[7]....
        /*0048*/ 	.word	0xffffffff


	//   ....[8]....
        /*004c*/ 	.word	0xffffffff


	//   ....[9]....
        /*0050*/ 	.word	0xffffffff


	//   ....[10]....
        /*0054*/ 	.word	0x05000040


	//   ....[11]....
        /*0058*/ 	.word	0x05000040


	//   ....[12]....
        /*005c*/ 	.word	0x05000040


	//   ....[13]....
        /*0060*/ 	.word	0x05000040


	//   ....[14]....
        /*0064*/ 	.word	0x05000040


	//   ....[15]....
        /*0068*/ 	.word	0x05000040


	//   ....[16]....
        /*006c*/ 	.word	0x05000040


	//   ....[17]....
        /*0070*/ 	.word	0x05000040


	//   ....[18]....
        /*0074*/ 	.word	0x05000040


	//   ....[19]....
        /*0078*/ 	.word	0x05000040


	//----- nvinfo : EIATTR_COOP_GROUP_INSTR_OFFSETS
	.align		4
.L_4607:
        /*007c*/ 	.byte	0x04, 0x28
        /*007e*/ 	.short	(.L_4609 - .L_4608)


	//   ....[0]....
.L_4608:
        /*0080*/ 	.word	0x00001550


	//   ....[1]....
        /*0084*/ 	.word	0x00001560


	//   ....[2]....
        /*0088*/ 	.word	0x00001590


	//   ....[3]....
        /*008c*/ 	.word	0x000015a0


	//   ....[4]....
        /*0090*/ 	.word	0x000015d0


	//   ....[5]....
        /*0094*/ 	.word	0x000015e0


	//   ....[6]....
        /*0098*/ 	.word	0x00001610


	//   ....[7]....
        /*009c*/ 	.word	0x00001620


	//   ....[8]....
        /*00a0*/ 	.word	0x00001650


	//   ....[9]....
        /*00a4*/ 	.word	0x00001660


	//   ....[10]....
        /*00a8*/ 	.word	0x00002e20


	//   ....[11]....
        /*00ac*/ 	.word	0x00002e70


	//   ....[12]....
        /*00b0*/ 	.word	0x00002ee0


	//   ....[13]....
        /*00b4*/ 	.word	0x00002f40


	//   ....[14]....
        /*00b8*/ 	.word	0x00002fb0


	//   ....[15]....
        /*00bc*/ 	.word	0x00003010


	//   ....[16]....
        /*00c0*/ 	.word	0x00003080


	//   ....[17]....
        /*00c4*/ 	.word	0x000030e0


	//   ....[18]....
        /*00c8*/ 	.word	0x00003150


	//   ....[19]....
        /*00cc*/ 	.word	0x000031b0


	//----- nvinfo : EIATTR_EXIT_INSTR_OFFSETS
	.align		4
.L_4609:
        /*00d0*/ 	.byte	0x04, 0x1c
        /*00d2*/ 	.short	(.L_4611 - .L_4610)


	//   ....[0]....
.L_4610:
        /*00d4*/ 	.word	0x00002dc0


	//----- nvinfo : EIATTR_MAX_THREADS
	.align		4
.L_4611:
        /*00d8*/ 	.byte	0x04, 0x05
        /*00da*/ 	.short	(.L_4613 - .L_4612)
.L_4612:
        /*00dc*/ 	.word	0x00000100
        /*00e0*/ 	.word	0x00000001
        /*00e4*/ 	.word	0x00000001


	//----- nvinfo : EIATTR_CRS_STACK_SIZE
	.align		4
.L_4613:
        /*00e8*/ 	.byte	0x04, 0x1e
        /*00ea*/ 	.short	(.L_4615 - .L_4614)
.L_4614:
        /*00ec*/ 	.word	0x00000000


	//----- nvinfo : EIATTR_CBANK_PARAM_SIZE
	.align		4
.L_4615:
        /*00f0*/ 	.byte	0x03, 0x19
        /*00f2*/ 	.short	0x0128


	//----- nvinfo : EIATTR_PARAM_CBANK
	.align		4
        /*00f4*/ 	.byte	0x04, 0x0a
        /*00f6*/ 	.short	(.L_4617 - .L_4616)
	.align		4
.L_4616:
        /*00f8*/ 	.word	index@(.nv.constant0._ZN10layer_norm13ln_bwd_kernelINS_13Kernel_traitsIfffffjLj6144ELj1ELj1ELj8ELj16ENS_18Kernel_traits_baseILj6144EfffffjLj256EEEEELb1ELb0ELb0ELb1EEEvNS_9BwdParamsE)
        /*00fc*/ 	.short	0x0210
        /*00fe*/ 	.short	0x0128


	//----- nvinfo : EIATTR_SW_WAR
	.align		4
.L_4617:
        /*0100*/ 	.byte	0x04, 0x36
        /*0102*/ 	.short	(.L_4619 - .L_4618)
.L_4618:
        /*0104*/ 	.word	0x00000008
.L_4619:


//--------------------- .nv.info._ZN10layer_norm22ln_bwd_finalize_kernelINS_22Kernel_traits_finalizeILj6144EfffffjLb0ELj1024ELj4ENS_18Kernel_traits_baseILj6144EfffffjLj1024EEEEELb0ELb0EEEvNS_9BwdParamsE --------------------------
	.section	.nv.info._ZN10layer_norm22ln_bwd_finalize_kernelINS_22Kernel_traits_finalizeILj6144EfffffjLb0ELj1024ELj4ENS_18Kernel_traits_baseILj6144EfffffjLj1024EEEEELb0ELb0EEEvNS_9BwdParamsE,"",@"SHT_CUDA_INFO"
	.sectionflags	@""
	.align	4


	//----- nvinfo : EIATTR_CUDA_API_VERSION
	.align		4
        /*0000*/ 	.byte	0x04, 0x37
        /*0002*/ 	.short	(.L_4621 - .L_4620)
.L_4620:
        /*0004*/ 	.word	0x00000082


	//----- nvinfo : EIATTR_KPARAM_INFO
	.align		4
.L_4621:
        /*0008*/ 	.byte	0x04, 0x17
        /*000a*/ 	.short	(.L_4623 - .L_4622)
.L_4622:
        /*000c*/ 	.word	0x00000000
        /*0010*/ 	.short	0x0000
        /*0012*/ 	.short	0x0000
        /*0014*/ 	.byte	0x00, 0xf0, 0xa1, 0x04


	//----- nvinfo : EIATTR_SPARSE_MMA_MASK
	.align		4
.L_4623:
        /*0018*/ 	.byte	0x03, 0x50
        /*001a*/ 	.short	0x0000


	//----- nvinfo : EIATTR_MAXREG_COUNT
	.align		4
        /*001c*/ 	.byte	0x03, 0x1b
        /*001e*/ 	.short	0x0040


	//----- nvinfo : EIATTR_NUM_BARRIERS
	.align		4
        /*0020*/ 	.byte	0x02, 0x4c
        /*0022*/ 	.byte	0x01
	.zero		1


	//----- nvinfo : EIATTR_MERCURY_ISA_VERSION
	.align		4
        /*0024*/ 	.byte	0x03, 0x5f
        /*0026*/ 	.short	0x0101


	//----- nvinfo : EIATTR_COOP_GROUP_MASK_REGIDS
	.align		4
        /*0028*/ 	.byte	0x04, 0x29
        /*002a*/ 	.short	(.L_4625 - .L_4624)


	//   ....[0]....
.L_4624:
        /*002c*/ 	.word	0xffffffff


	//   ....[1]....
        /*0030*/ 	.word	0xffffffff


	//   ....[2]....
        /*0034*/ 	.word	0xffffffff


	//   ....[3]....
        /*0038*/ 	.word	0xffffffff


	//   ....[4]....
        /*003c*/ 	.word	0xffffffff


	//   ....[5]....
        /*0040*/ 	.word	0xffffffff


	//   ....[6]....
        /*0044*/ 	.word	0xffffffff


	//   ....[7]....
        /*0048*/ 	.word	0xffffffff


	//   ....[8]....
        /*004c*/ 	.word	0xffffffff


	//   ....[9]....
        /*0050*/ 	.word	0xffffffff


	//   ....[10]....
        /*0054*/ 	.word	0x05000013


	//   ....[11]....
        /*0058*/ 	.word	0x05000013


	//   ....[12]....
        /*005c*/ 	.word	0x05000013


	//   ....[13]....
        /*0060*/ 	.word	0x05000013


	//   ....[14]....
        /*0064*/ 	.word	0x05000013


	//   ....[15]....
        /*0068*/ 	.word	0x05000013


	//   ....[16]....
        /*006c*/ 	.word	0x05000013


	//   ....[17]....
        /*0070*/ 	.word	0x05000013


	//   ....[18]....
        /*0074*/ 	.word	0x05000013


	//   ....[19]....
        /*0078*/ 	.word	0x05000013


	//----- nvinfo : EIATTR_COOP_GROUP_INSTR_OFFSETS
	.align		4
.L_4625:
        /*007c*/ 	.byte	0x04, 0x28
        /*007e*/ 	.short	(.L_4627 - .L_4626)


	//   ....[0]....
.L_4626:
        /*0080*/ 	.word	0x000008e0


	//   ....[1]....
        /*0084*/ 	.word	0x000008f0


	//   ....[2]....
        /*0088*/ 	.word	0x00000920


	//   ....[3]....
        /*008c*/ 	.word	0x00000930


	//   ....[4]....
        /*0090*/ 	.word	0x00000960


	//   ....[5]....
        /*0094*/ 	.word	0x00000970


	//   ....[6]....
        /*0098*/ 	.word	0x000009a0


	//   ....[7]....
        /*009c*/ 	.word	0x000009b0


	//   ....[8]....
        /*00a0*/ 	.word	0x000009e0


	//   ....[9]....
        /*00a4*/ 	.word	0x000009f0


	//   ....[10]....
        /*00a8*/ 	.word	0x00000bf0


	//   ....[11]....
        /*00ac*/ 	.word	0x00000c60


	//   ....[12]....
        /*00b0*/ 	.word	0x00000cd0


	//   ....[13]....
        /*00b4*/ 	.word	0x00000d40


	//   ....[14]....
        /*00b8*/ 	.word	0x00000db0


	//   ....[15]....
        /*00bc*/ 	.word	0x00000e10


	//   ....[16]....
        /*00c0*/ 	.word	0x00000e80


	//   ....[17]....
        /*00c4*/ 	.word	0x00000ef0


	//   ....[18]....
        /*00c8*/ 	.word	0x00000f60


	//   ....[19]....
        /*00cc*/ 	.word	0x00000fd0


	//----- nvinfo : EIATTR_EXIT_INSTR_OFFSETS
	.align		4
.L_4627:
        /*00d0*/ 	.byte	0x04, 0x1c
        /*00d2*/ 	.short	(.L_4629 - .L_4628)


	//   ....[0]....
.L_4628:
        /*00d4*/ 	.word	0x00000070


	//   ....[1]....
        /*00d8*/ 	.word	0x00000b90


	//----- nvinfo : EIATTR_MAX_THREADS
	.align		4
.L_4629:
        /*00dc*/ 	.byte	0x04, 0x05
        /*00de*/ 	.short	(.L_4631 - .L_4630)
.L_4630:
        /*00e0*/ 	.word	0x00000400
        /*00e4*/ 	.word	0x00000001
        /*00e8*/ 	.word	0x00000001


	//----- nvinfo : EIATTR_CRS_STACK_SIZE
	.align		4
.L_4631:
        /*00ec*/ 	.byte	0x04, 0x1e
        /*00ee*/ 	.short	(.L_4633 - .L_4632)
.L_4632:
        /*00f0*/ 	.word	0x00000000


	//----- nvinfo : EIATTR_CBANK_PARAM_SIZE
	.align		4
.L_4633:
        /*00f4*/ 	.byte	0x03, 0x19
        /*00f6*/ 	.short	0x0128


	//----- nvinfo : EIATTR_PARAM_CBANK
	.align		4
        /*00f8*/ 	.byte	0x04, 0x0a
        /*00fa*/ 	.short	(.L_4635 - .L_4634)
	.align		4
.L_4634:
        /*00fc*/ 	.word	index@(.nv.constant0._ZN10layer_norm22ln_bwd_finalize_kernelINS_22Kernel_traits_finalizeILj6144EfffffjLb0ELj1024ELj4ENS_18Kernel_traits_baseILj6144EfffffjLj1024EEEEELb0ELb0EEEvNS_9BwdParamsE)
        /*0100*/ 	.short	0x0210
        /*0102*/ 	.short	0x0128


	//----- nvinfo : EIATTR_SW_WAR
	.align		4
.L_4635:
        /*0104*/ 	.byte	0x04, 0x36
        /*0106*/ 	.short	(.L_4637 - .L_4636)
.L_4636:
        /*0108*/ 	.word	0x00000008
.L_4637:


//--------------------- .nv.info._ZN10layer_norm13ln_bwd_kernelINS_13Kernel_traitsIfffffjLj6144ELj1ELj1ELj8ELj16ENS_18Kernel_traits_baseILj6144EfffffjLj256EEEEELb1ELb0ELb1ELb0EEEvNS_9BwdParamsE --------------------------
	.section	.nv.info._ZN10layer_norm13ln_bwd_kernelINS_13Kernel_traitsIfffffjLj6144ELj1ELj1ELj8ELj16ENS_18Kernel_traits_baseILj6144EfffffjLj256EEEEELb1ELb0ELb1ELb0EEEvNS_9BwdParamsE,"",@"SHT_CUDA_INFO"
	.sectionflags	@""
	.align	4


	//----- nvinfo : EIATTR_CUDA_API_VERSION
	.align		4
        /*0000*/ 	.byte	0x04, 0x37
        /*0002*/ 	.short	(.L_4639 - .L_4638)
.L_4638:
        /*0004*/ 	.word	0x00000082


	//----- nvinfo : EIATTR_KPARAM_INFO
	.align		4
.L_4639:
        /*0008*/ 	.byte	0x04, 0x17
        /*000a*/ 	.short	(.L_4641 - .L_4640)
.L_4640:
        /*000c*/ 	.word	0x00000000
        /*0010*/ 	.short	0x0000
        /*0012*/ 	.short	0x0000
        /*0014*/ 	.byte	0x00, 0xf0, 0xa1, 0x04


	//----- nvinfo : EIATTR_SPARSE_MMA_MASK
	.align		4
.L_4641:
        /*0018*/ 	.byte	0x03, 0x50
        /*001a*/ 	.short	0x0000


	//----- nvinfo : EIATTR_MAXREG_COUNT
	.align		4
        /*001c*/ 	.byte	0x03, 0x1b
        /*001e*/ 	.short	0x00ff


	//----- nvinfo : EIATTR_NUM_BARRIERS
	.align		4
        /*0020*/ 	.byte	0x02, 0x4c
        /*0022*/ 	.byte	0x01
	.zero		1


	//----- nvinfo : EIATTR_MERCURY_ISA_VERSION
	.align		4
        /*0024*/ 	.byte	0x03, 0x5f
        /*0026*/ 	.short	0x0101


	//----- nvinfo : EIATTR_COOP_GROUP_MASK_REGIDS
	.align		4
        /*0028*/ 	.byte	0x04, 0x29
        /*002a*/ 	.short	(.L_4643 - .L_4642)


	//   ....[0]....
.L_4642:
        /*002c*/ 	.word	0xffffffff


	//   ....[1]....
        /*0030*/ 	.word	0xffffffff


	//   ....[2]....
        /*0034*/ 	.word	0xffffffff


	//   ....[3]....
        /*0038*/ 	.word	0xffffffff


	//   ....[4]....
        /*003c*/ 	.word	0xffffffff


	//   ....[5]....
        /*0040*/ 	.word	0xffffffff


	//   ....[6]....
        /*0044*/ 	.word	0xffffffff


	//   ....[7]....
        /*0048*/ 	.word	0xffffffff


	//   ....[8]....
        /*004c*/ 	.word	0xffffffff


	//   ....[9]....
        /*0050*/ 	.word	0xffffffff


	//   ....[10]....
        /*0054*/ 	.word	0x05000076


	//   ....[11]....
        /*0058*/ 	.word	0x05000076


	//   ....[12]....
        /*005c*/ 	.word	0x05000076


	//   ....[13]....
        /*0060*/ 	.word	0x05000076


	//   ....[14]....
        /*0064*/ 	.word	0x05000076


	//   ....[15]....
        /*0068*/ 	.word	0x05000076


	//   ....[16]....
        /*006c*/ 	.word	0x05000076


	//   ....[17]....
        /*0070*/ 	.word	0x05000076


	//   ....[18]....
        /*0074*/ 	.word	0x05000076


	//   ....[19]....
        /*0078*/ 	.word	0x05000076


	//----- nvinfo : EIATTR_COOP_GROUP_INSTR_OFFSETS
	.align		4
.L_4643:
        /*007c*/ 	.byte	0x04, 0x28
        /*007e*/ 	.short	(.L_4645 - .L_4644)


	//   ....[0]....
.L_4644:
        /*0080*/ 	.word	0x00001f30


	//   ....[1]....
        /*0084*/ 	.word	0x00001f40


	//   ....[2]....
        /*0088*/ 	.word	0x00001f70


	//   ....[3]....
        /*008c*/ 	.word	0x00001f80


	//   ....[4]....
        /*0090*/ 	.word	0x00001fb0


	//   ....[5]....
        /*0094*/ 	.word	0x00001fc0


	//   ....[6]....
        /*0098*/ 	.word	0x00001ff0


	//   ....[7]....
        /*009c*/ 	.word	0x00002000


	//   ....[8]....
        /*00a0*/ 	.word	0x00002030


	//   ....[9]....
        /*00a4*/ 	.word	0x00002040


	//   ....[10]....
        /*00a8*/ 	.word	0x000049f0


	//   ....[11]....
        /*00ac*/ 	.word	0x00004a40


	//   ....[12]....
        /*00b0*/ 	.word	0x00004ab0


	//   ....[13]....
        /*00b4*/ 	.word	0x00004b10


	//   ....[14]....
        /*00b8*/ 	.word	0x00004b80


	//   ....[15]....
        /*00bc*/ 	.word	0x00004be0


	//   ....[16]....
        /*00c0*/ 	.word	0x00004c50


	//   ....[17]....
        /*00c4*/ 	.word	0x00004cb0


	//   ....[18]....
        /*00c8*/ 	.word	0x00004d20


	//   ....[19]....
        /*00cc*/ 	.word	0x00004d80


	//----- nvinfo : EIATTR_EXIT_INSTR_OFFSETS
	.align		4
.L_4645:
        /*00d0*/ 	.byte	0x04, 0x1c
        /*00d2*/ 	.short	(.L_4647 - .L_4646)


	//   ....[0]....
.L_4646:
        /*00d4*/ 	.word	0x00004910


	//   ....[1]....
        /*00d8*/ 	.word	0x00004990


	//----- nvinfo : EIATTR_MAX_THREADS
	.align		4
.L_4647:
        /*00dc*/ 	.byte	0x04, 0x05
        /*00de*/ 	.short	(.L_4649 - .L_4648)
.L_4648:
        /*00e0*/ 	.word	0x00000100
        /*00e4*/ 	.word	0x00000001
        /*00e8*/ 	.word	0x00000001


	//----- nvinfo : EIATTR_CRS_STACK_SIZE
	.align		4
.L_4649:
        /*00ec*/ 	.byte	0x04, 0x1e
        /*00ee*/ 	.short	(.L_4651 - .L_4650)
.L_4650:
        /*00f0*/ 	.word	0x00000000


	//----- nvinfo : EIATTR_CBANK_PARAM_SIZE
	.align		4
.L_4651:
        /*00f4*/ 	.byte	0x03, 0x19
        /*00f6*/ 	.short	0x0128


	//----- nvinfo : EIATTR_PARAM_CBANK
	.align		4
        /*00f8*/ 	.byte	0x04, 0x0a
        /*00fa*/ 	.short	(.L_4653 - .L_4652)
	.align		4
.L_4652:
        /*00fc*/ 	.word	index@(.nv.constant0._ZN10layer_norm13ln_bwd_kernelINS_13Kernel_traitsIfffffjLj6144ELj1ELj1ELj8ELj16ENS_18Kernel_traits_baseILj6144EfffffjLj256EEEEELb1ELb0ELb1ELb0EEEvNS_9BwdParamsE)
        /*0100*/ 	.short	0x0210
        /*0102*/ 	.short	0x0128


	//----- nvinfo : EIATTR_SW_WAR
	.align		4
.L_4653:
        /*0104*/ 	.byte	0x04, 0x36
        /*0106*/ 	.short	(.L_4655 - .L_4654)
.L_4654:
        /*0108*/ 	.word	0x00000008
.L_4655:


//--------------------- .nv.info._ZN10layer_norm22ln_bwd_finalize_kernelINS_22Kernel_traits_finalizeILj6144EfffffjLb0ELj1024ELj4ENS_18Kernel_traits_baseILj6144EfffffjLj1024EEEEELb0ELb1EEEvNS_9BwdParamsE --------------------------
	.section	.nv.info._ZN10layer_norm22ln_bwd_finalize_kernelINS_22Kernel_traits_finalizeILj6144EfffffjLb0ELj1024ELj4ENS_18Kernel_traits_baseILj6144EfffffjLj1024EEEEELb0ELb1EEEvNS_9BwdParamsE,"",@"SHT_CUDA_INFO"
	.sectionflags	@""
	.align	4


	//----- nvinfo : EIATTR_CUDA_API_VERSION
	.align		4
        /*0000*/ 	.byte	0x04, 0x37
        /*0002*/ 	.short	(.L_4657 - .L_4656)
.L_4656:
        /*0004*/ 	.word	0x00000082


	//----- nvinfo : EIATTR_KPARAM_INFO
	.align		4
.L_4657:
        /*0008*/ 	.byte	0x04, 0x17
        /*000a*/ 	.short	(.L_4659 - .L_4658)
.L_4658:
        /*000c*/ 	.word	0x00000000
        /*0010*/ 	.short	0x0000
        /*0012*/ 	.short	0x0000
        /*0014*/ 	.byte	0x00, 0xf0, 0xa1, 0x04


	//----- nvinfo : EIATTR_SPARSE_MMA_MASK
	.align		4
.L_4659:
        /*0018*/ 	.byte	0x03, 0x50
        /*001a*/ 	.short	0x0000


	//----- nvinfo : EIATTR_MAXREG_COUNT
	.align		4
        /*001c*/ 	.byte	0x03, 0x1b
        /*001e*/ 	.short	0x0040


	//----- nvinfo : EIATTR_NUM_BARRIERS
	.align		4
        /*0020*/ 	.byte	0x02, 0x4c
        /*0022*/ 	.byte	0x01
	.zero		1


	//----- nvinfo : EIATTR_MERCURY_ISA_VERSION
	.align		4
        /*0024*/ 	.byte	0x03, 0x5f
        /*0026*/ 	.short	0x0101


	//----- nvinfo : EIATTR_COOP_GROUP_MASK_REGIDS
	.align		4
        /*0028*/ 	.byte	0x04, 0x29
        /*002a*/ 	.short	(.L_4661 - .L_4660)


	//   ....[0]....
.L_4660:
        /*002c*/ 	.word	0xffffffff


	//   ....[1]....
        /*0030*/ 	.word	0xffffffff


	//   ....[2]....
        /*0034*/ 	.word	0xffffffff


	//   ....[3]....
        /*0038*/ 	.word	0xffffffff


	//   ....[4]....
        /*003c*/ 	.word	0xffffffff


	//   ....[5]....
        /*0040*/ 	.word	0xffffffff


	//   ....[6]....
        /*0044*/ 	.word	0xffffffff


	//   ....[7]....
        /*0048*/ 	.word	0xffffffff


	//   ....[8]....
        /*004c*/ 	.word	0xffffffff


	//   ....[9]....
        /*0050*/ 	.word	0xffffffff


	//   ....[10]....
        /*0054*/ 	.word	0x05000011


	//   ....[11]....
        /*0058*/ 	.word	0x05000011


	//   ....[12]....
        /*005c*/ 	.word	0x05000011


	//   ....[13]....
        /*0060*/ 	.word	0x05000011


	//   ....[14]....
        /*0064*/ 	.word	0x05000011


	//   ....[15]....
        /*0068*/ 	.word	0x05000011


	//   ....[16]....
        /*006c*/ 	.word	0x05000011


	//   ....[17]....
        /*0070*/ 	.word	0x05000011


	//   ....[18]....
        /*0074*/ 	.word	0x05000011


	//   ....[19]....
        /*0078*/ 	.word	0x05000011


	//----- nvinfo : EIATTR_COOP_GROUP_INSTR_OFFSETS
	.align		4
.L_4661:
        /*007c*/ 	.byte	0x04, 0x28
        /*007e*/ 	.short	(.L_4663 - .L_4662)


	//   ....[0]....
.L_4662:
        /*0080*/ 	.word	0x000008e0


	//   ....[1]....
        /*0084*/ 	.word	0x000008f0


	//   ....[2]....
        /*0088*/ 	.word	0x00000920


	//   ....[3]....
        /*008c*/ 	.word	0x00000930


	//   ....[4]....
        /*0090*/ 	.word	0x00000960


	//   ....[5]....
        /*0094*/ 	.word	0x00000970


	//   ....[6]....
        /*0098*/ 	.word	0x000009a0


	//   ....[7]....
        /*009c*/ 	.word	0x000009b0


	//   ....[8]....
        /*00a0*/ 	.word	0x000009e0


	//   ....[9]....
        /*00a4*/ 	.word	0x000009f0


	//   ....[10]....
        /*00a8*/ 	.word	0x00000ba0


	//   ....[11]....
        /*00ac*/ 	.word	0x00000c10


	//   ....[12]....
        /*00b0*/ 	.word	0x00000c80


	//   ....[13]....
        /*00b4*/ 	.word	0x00000cf0


	//   ....[14]....
        /*00b8*/ 	.word	0x00000d60


	//   ....[15]....
        /*00bc*/ 	.word	0x00000dc0


	//   ....[16]....
        /*00c0*/ 	.word	0x00000e30


	//   ....[17]....
        /*00c4*/ 	.word	0x00000ea0


	//   ....[18]....
        /*00c8*/ 	.word	0x00000f10


	//   ....[19]....
        /*00cc*/ 	.word	0x00000f80


	//----- nvinfo : EIATTR_EXIT_INSTR_OFFSETS
	.align		4
.L_4663:
        /*00d0*/ 	.byte	0x04, 0x1c
        /*00d2*/ 	.short	(.L_4665 - .L_4664)


	//   ....[0]....
.L_4664:
        /*00d4*/ 	.word	0x00000070


	//   ....[1]....
        /*00d8*/ 	.word	0x00000b40


	//----- nvinfo : EIATTR_MAX_THREADS
	.align		4
.L_4665:
        /*00dc*/ 	.byte	0x04, 0x05
        /*00de*/ 	.short	(.L_4667 - .L_4666)
.L_4666:
        /*00e0*/ 	.word	0x00000400
        /*00e4*/ 	.word	0x00000001
        /*00e8*/ 	.word	0x00000001


	//----- nvinfo : EIATTR_CRS_STACK_SIZE
	.align		4
.L_4667:
        /*00ec*/ 	.byte	0x04, 0x1e
        /*00ee*/ 	.short	(.L_4669 - .L_4668)
.L_4668:
        /*00f0*/ 	.word	0x00000000


	//----- nvinfo : EIATTR_CBANK_PARAM_SIZE
	.align		4
.L_4669:
        /*00f4*/ 	.byte	0x03, 0x19
        /*00f6*/ 	.short	0x0128


	//----- nvinfo : EIATTR_PARAM_CBANK
	.align		4
        /*00f8*/ 	.byte	0x04, 0x0a
        /*00fa*/ 	.short	(.L_4671 - .L_4670)
	.align		4
.L_4670:
        /*00fc*/ 	.word	index@(.nv.constant0._ZN10layer_norm22ln_bwd_finalize_kernelINS_22Kernel_traits_finalizeILj6144EfffffjLb0ELj1024ELj4ENS_18Kernel_traits_baseILj6144EfffffjLj1024EEEEELb0ELb1EEEvNS_9BwdParamsE)
        /*0100*/ 	.short	0x0210
        /*0102*/ 	.short	0x0128


	//----- nvinfo : EIATTR_SW_WAR
	.align		4
.L_4671:
        /*0104*/ 	.byte	0x04, 0x36
        /*0106*/ 	.short	(.L_4673 - .L_4672)
.L_4672:
        /*0108*/ 	.word	0x00000008
.L_4673:


//--------------------- .nv.info._ZN10layer_norm13ln_bwd_kernelINS_13Kernel_traitsIfffffjLj6144ELj1ELj1ELj8ELj16ENS_18Kernel_traits_baseILj6144EfffffjLj256EEEEELb1ELb0ELb1ELb1EEEvNS_9BwdParamsE --------------------------
	.section	.nv.info._ZN10layer_norm13ln_bwd_kernelINS_13Kernel_traitsIfffffjLj6144ELj1ELj1ELj8ELj16ENS_18Kernel_traits_baseILj6144EfffffjLj256EEEEELb1ELb0ELb1ELb1EEEvNS_9BwdParamsE,"",@"SHT_CUDA_INFO"
	.sectionflags	@""
	.align	4


	//----- nvinfo : EIATTR_CUDA_API_VERSION
	.align		4
        /*0000*/ 	.byte	0x04, 0x37
        /*0002*/ 	.short	(.L_4675 - .L_4674)
.L_4674:
        /*0004*/ 	.word	0x00000082


	//----- nvinfo : EIATTR_KPARAM_INFO
	.align		4
.L_4675:
        /*0008*/ 	.byte	0x04, 0x17
        /*000a*/ 	.short	(.L_4677 - .L_4676)
.L_4676:
        /*000c*/ 	.word	0x00000000
        /*0010*/ 	.short	0x0000
        /*0012*/ 	.short	0x0000
        /*0014*/ 	.byte	0x00, 0xf0, 0xa1, 0x04


	//----- nvinfo : EIATTR_SPARSE_MMA_MASK
	.align		4
.L_4677:
        /*0018*/ 	.byte	0x03, 0x50
        /*001a*/ 	.short	0x0000


	//----- nvinfo : EIATTR_MAXREG_COUNT
	.align		4
        /*001c*/ 	.byte	0x03, 0x1b
        /*001e*/ 	.short	0x00ff


	//----- nvinfo : EIATTR_NUM_BARRIERS
	.align		4
        /*0020*/ 	.byte	0x02, 0x4c
        /*0022*/ 	.byte	0x01
	.zero		1


	//----- nvinfo : EIATTR_MERCURY_ISA_VERSION
	.align		4
        /*0024*/ 	.byte	0x03, 0x5f
        /*0026*/ 	.short	0x0101


	//----- nvinfo : EIATTR_COOP_GROUP_MASK_REGIDS
	.align		4
        /*0028*/ 	.byte	0x04, 0x29
        /*002a*/ 	.short	(.L_4679 - .L_4678)


	//   ....[0]....
.L_4678:
        /*002c*/ 	.word	0xffffffff


	//   ....[1]....
        /*0030*/ 	.word	0xffffffff


	//   ....[2]....
        /*0034*/ 	.word	0xffffffff


	//   ....[3]....
        /*0038*/ 	.word	0xffffffff


	//   ....[4]....
        /*003c*/ 	.word	0xffffffff


	//   ....[5]....
        /*0040*/ 	.word	0xffffffff


	//   ....[6]....
        /*0044*/ 	.word	0xffffffff


	//   ....[7]....
        /*0048*/ 	.word	0xffffffff


	//   ....[8]....
        /*004c*/ 	.word	0xffffffff


	//   ....[9]....
        /*0050*/ 	.word	0xffffffff


	//   ....[10]....
        /*0054*/ 	.word	0x05000076


	//   ....[11]....
        /*0058*/ 	.word	0x05000076


	//   ....[12]....
        /*005c*/ 	.word	0x05000076


	//   ....[13]....
        /*0060*/ 	.word	0x05000076


	//   ....[14]....
        /*0064*/ 	.word	0x05000076


	//   ....[15]....
        /*0068*/ 	.word	0x05000076


	//   ....[16]....
        /*006c*/ 	.word	0x05000076


	//   ....[17]....
        /*0070*/ 	.word	0x05000076


	//   ....[18]....
        /*0074*/ 	.word	0x05000076


	//   ....[19]....
        /*0078*/ 	.word	0x05000076


	//----- nvinfo : EIATTR_COOP_GROUP_INSTR_OFFSETS
	.align		4
.L_4679:
        /*007c*/ 	.byte	0x04, 0x28
        /*007e*/ 	.short	(.L_4681 - .L_4680)


	//   ....[0]....
.L_4680:
        /*0080*/ 	.word	0x000018c0


	//   ....[1]....
        /*0084*/ 	.word	0x000018d0


	//   ....[2]....
        /*0088*/ 	.word	0x00001900


	//   ....[3]....
        /*008c*/ 	.word	0x00001910


	//   ....[4]....
        /*0090*/ 	.word	0x00001940


	//   ....[5]....
        /*0094*/ 	.word	0x00001950


	//   ....[6]....
        /*0098*/ 	.word	0x00001980


	//   ....[7]....
        /*009c*/ 	.word	0x00001990


	//   ....[8]....
        /*00a0*/ 	.word	0x000019c0


	//   ....[9]....
        /*00a4*/ 	.word	0x000019d0


	//   ....[10]....
        /*00a8*/ 	.word	0x00003c70


	//   ....[11]....
        /*00ac*/ 	.word	0x00003cc0


	//   ....[12]....
        /*00b0*/ 	.word	0x00003d30


	//   ....[13]....
        /*00b4*/ 	.word	0x00003d90


	//   ....[14]....
        /*00b8*/ 	.word	0x00003e00


	//   ....[15]....
        /*00bc*/ 	.word	0x00003e60


	//   ....[16]....
        /*00c0*/ 	.word	0x00003ed0


	//   ....[17]....
        /*00c4*/ 	.word	0x00003f30


	//   ....[18]....
        /*00c8*/ 	.word	0x00003fa0


	//   ....[19]....
        /*00cc*/ 	.word	0x00004000


	//----- nvinfo : EIATTR_EXIT_INSTR_OFFSETS
	.align		4
.L_4681:
        /*00d0*/ 	.byte	0x04, 0x1c
        /*00d2*/ 	.short	(.L_4683 - .L_4682)


	//   ....[0]....
.L_4682:
        /*00d4*/ 	.word	0x00003c10


	//----- nvinfo : EIATTR_MAX_THREADS
	.align		4
.L_4683:
        /*00d8*/ 	.byte	0x04, 0x05
        /*00da*/ 	.short	(.L_4685 - .L_4684)
.L_4684:
        /*00dc*/ 	.word	0x00000100
        /*00e0*/ 	.word	0x00000001
        /*00e4*/ 	.word	0x00000001


	//----- nvinfo : EIATTR_CRS_STACK_SIZE
	.align		4
.L_4685:
        /*00e8*/ 	.byte	0x04, 0x1e
        /*00ea*/ 	.short	(.L_4687 - .L_4686)
.L_4686:
        /*00ec*/ 	.word	0x00000000


	//----- nvinfo : EIATTR_CBANK_PARAM_SIZE
	.align		4
.L_4687:
        /*00f0*/ 	.byte	0x03, 0x19
        /*00f2*/ 	.short	0x0128


	//----- nvinfo : EIATTR_PARAM_CBANK
	.align		4
        /*00f4*/ 	.byte	0x04, 0x0a
        /*00f6*/ 	.short	(.L_4689 - .L_4688)
	.align		4
.L_4688:
        /*00f8*/ 	.word	index@(.nv.constant0._ZN10layer_norm13ln_bwd_kernelINS_13Kernel_traitsIfffffjLj6144ELj1ELj1ELj8ELj16ENS_18Kernel_traits_baseILj6144EfffffjLj256EEEEELb1ELb0ELb1ELb1EEEvNS_9BwdParamsE)
        /*00fc*/ 	.short	0x0210
        /*00fe*/ 	.short	0x0128


	//----- nvinfo : EIATTR_SW_WAR
	.align		4
.L_4689:
        /*0100*/ 	.byte	0x04, 0x36
        /*0102*/ 	.short	(.L_4691 - .L_4690)
.L_4690:
        /*0104*/ 	.word	0x00000008
.L_4691:


//--------------------- .nv.info._ZN10layer_norm13ln_bwd_kernelINS_13Kernel_traitsIfffffjLj6144ELj1ELj1ELj8ELj16ENS_18Kernel_traits_baseILj6144EfffffjLj256EEEEELb1ELb1ELb0ELb0EEEvNS_9BwdParamsE --------------------------
	.section	.nv.info._ZN10layer_norm13ln_bwd_kernelINS_13Kernel_traitsIfffffjLj6144ELj1ELj1ELj8ELj16ENS_18Kernel_traits_baseILj6144EfffffjLj256EEEEELb1ELb1ELb0ELb0EEEvNS_9BwdParamsE,"",@"SHT_CUDA_INFO"
	.sectionflags	@""
	.align	4


	//----- nvinfo : EIATTR_CUDA_API_VERSION
	.align		4
        /*0000*/ 	.byte	0x04, 0x37
        /*0002*/ 	.short	(.L_4693 - .L_4692)
.L_4692:
        /*0004*/ 	.word	0x00000082


	//----- nvinfo : EIATTR_KPARAM_INFO
	.align		4
.L_4693:
        /*0008*/ 	.byte	0x04, 0x17
        /*000a*/ 	.short	(.L_4695 - .L_4694)
.L_4694:
        /*000c*/ 	.word	0x00000000
        /*0010*/ 	.short	0x0000
        /*0012*/ 	.short	0x0000
        /*0014*/ 	.byte	0x00, 0xf0, 0xa1, 0x04


	//----- nvinfo : EIATTR_SPARSE_MMA_MASK
	.align		4
.L_4695:
        /*0018*/ 	.byte	0x03, 0x50
        /*001a*/ 	.short	0x0000


	//----- nvinfo : EIATTR_MAXREG_COUNT
	.align		4
        /*001c*/ 	.byte	0x03, 0x1b
        /*001e*/ 	.short	0x00ff


	//----- nvinfo : EIATTR_NUM_BARRIERS
	.align		4
        /*0020*/ 	.byte	0x02, 0x4c
        /*0022*/ 	.byte	0x01
	.zero		1


	//----- nvinfo : EIATTR_MERCURY_ISA_VERSION
	.align		4
        /*0024*/ 	.byte	0x03, 0x5f
        /*0026*/ 	.short	0x0101


	//----- nvinfo : EIATTR_COOP_GROUP_MASK_REGIDS
	.align		4
        /*0028*/ 	.byte	0x04, 0x29
        /*002a*/ 	.short	(.L_4697 - .L_4696)


	//   ....[0]....
.L_4696:
        /*002c*/ 	.word	0xffffffff


	//   ....[1]....
        /*0030*/ 	.word	0xffffffff


	//   ....[2]....
        /*0034*/ 	.word	0xffffffff


	//   ....[3]....
        /*0038*/ 	.word	0xffffffff


	//   ....[4]....
        /*003c*/ 	.word	0xffffffff


	//   ....[5]....
        /*0040*/ 	.word	0xffffffff


	//   ....[6]....
        /*0044*/ 	.word	0xffffffff


	//   ....[7]....
        /*0048*/ 	.word	0xffffffff


	//   ....[8]....
        /*004c*/ 	.word	0xffffffff


	//   ....[9]....
        /*0050*/ 	.word	0xffffffff


	//   ....[10]....
        /*0054*/ 	.word	0x050000b5


	//   ....[11]....
        /*0058*/ 	.word	0x050000b5


	//   ....[12]....
        /*005c*/ 	.word	0x050000b5


	//   ....[13]....
        /*0060*/ 	.word	0x050000b5


	//   ....[14]....
        /*0064*/ 	.word	0x050000b5


	//   ....[15]....
        /*0068*/ 	.word	0x050000b5


	//   ....[16]....
        /*006c*/ 	.word	0x050000b5


	//   ....[17]....
        /*0070*/ 	.word	0x050000b5


	//   ....[18]....
        /*0074*/ 	.word	0x050000b5


	//   ....[19]....
        /*0078*/ 	.word	0x050000b5


	//----- nvinfo : EIATTR_COOP_GROUP_INSTR_OFFSETS
	.align		4
.L_4697:
        /*007c*/ 	.byte	0x04, 0x28
        /*007e*/ 	.short	(.L_4699 - .L_4698)


	//   ....[0]....
.L_4698:
        /*0080*/ 	.word	0x00001b20


	//   ....[1]....
        /*0084*/ 	.word	0x00001b30


	//   ....[2]....
        /*0088*/ 	.word	0x00001b60


	//   ....[3]....
        /*008c*/ 	.word	0x00001b70


	//   ....[4]....
        /*0090*/ 	.word	0x00001ba0


	//   ....[5]....
        /*0094*/ 	.word	0x00001bb0


	//   ....[6]....
        /*0098*/ 	.word	0x00001be0


	//   ....[7]....
        /*009c*/ 	.word	0x00001bf0


	//   ....[8]....
        /*00a0*/ 	.word	0x00001c20


	//   ....[9]....
        /*00a4*/ 	.word	0x00001c30


	//   ....[10]....
        /*00a8*/ 	.word	0x00003fb0


	//   ....[11]....
        /*00ac*/ 	.word	0x00004000


	//   ....[12]....
        /*00b0*/ 	.word	0x00004070


	//   ....[13]....
        /*00b4*/ 	.word	0x000040d0


	//   ....[14]....
        /*00b8*/ 	.word	0x00004140


	//   ....[15]....
        /*00bc*/ 	.word	0x000041a0


	//   ....[16]....
        /*00c0*/ 	.word	0x00004210


	//   ....[17]....
        /*00c4*/ 	.word	0x00004270


	//   ....[18]....
        /*00c8*/ 	.word	0x000042e0


	//   ....[19]....
        /*00cc*/ 	.word	0x00004340


	//----- nvinfo : EIATTR_EXIT_INSTR_OFFSETS
	.align		4
.L_4699:
        /*00d0*/ 	.byte	0x04, 0x1c
        /*00d2*/ 	.short	(.L_4701 - .L_4700)


	//   ....[0]....
.L_4700:
        /*00d4*/ 	.word	0x00003eb0


	//   ....[1]....
        /*00d8*/ 	.word	0x00003f50


	//----- nvinfo : EIATTR_MAX_THREADS
	.align		4
.L_4701:
        /*00dc*/ 	.byte	0x04, 0x05
        /*00de*/ 	.short	(.L_4703 - .L_4702)
.L_4702:
        /*00e0*/ 	.word	0x00000100
        /*00e4*/ 	.word	0x00000001
        /*00e8*/ 	.word	0x00000001


	//----- nvinfo : EIATTR_CRS_STACK_SIZE
	.align		4
.L_4703:
        /*00ec*/ 	.byte	0x04, 0x1e
        /*00ee*/ 	.short	(.L_4705 - .L_4704)
.L_4704:
        /*00f0*/ 	.word	0x00000000


	//----- nvinfo : EIATTR_CBANK_PARAM_SIZE
	.align		4
.L_4705:
        /*00f4*/ 	.byte	0x03, 0x19
        /*00f6*/ 	.short	0x0128


	//----- nvinfo : EIATTR_PARAM_CBANK
	.align		4
        /*00f8*/ 	.byte	0x04, 0x0a
        /*00fa*/ 	.short	(.L_4707 - .L_4706)
	.align		4
.L_4706:
        /*00fc*/ 	.word	index@(.nv.constant0._ZN10layer_norm13ln_bwd_kernelINS_13Kernel_traitsIfffffjLj6144ELj1ELj1ELj8ELj16ENS_18Kernel_traits_baseILj6144EfffffjLj256EEEEELb1ELb1ELb0ELb0EEEvNS_9BwdParamsE)
        /*0100*/ 	.short	0x0210
        /*0102*/ 	.short	0x0128


	//----- nvinfo : EIATTR_SW_WAR
	.align		4
.L_4707:
        /*0104*/ 	.byte	0x04, 0x36
        /*0106*/ 	.short	(.L_4709 - .L_4708)
.L_4708:
        /*0108*/ 	.word	0x00000008
.L_4709:


//--------------------- .nv.info._ZN10layer_norm13ln_bwd_kernelINS_13Kernel_traitsIfffffjLj6144ELj1ELj1ELj8ELj16ENS_18Kernel_traits_baseILj6144EfffffjLj256EEEEELb1ELb1ELb0ELb1EEEvNS_9BwdParamsE --------------------------
	.section	.nv.info._ZN10layer_norm13ln_bwd_kernelINS_13Kernel_traitsIfffffjLj6144ELj1ELj1ELj8ELj16ENS_18Kernel_traits_baseILj6144EfffffjLj256EEEEELb1ELb1ELb0ELb1EEEvNS_9BwdParamsE,"",@"SHT_CUDA_INFO"
	.sectionflags	@""
	.align	4


	//----- nvinfo : EIATTR_CUDA_API_VERSION
	.align		4
        /*0000*/ 	.byte	0x04, 0x37
        /*0002*/ 	.short	(.L_4711 - .L_4710)
.L_4710:
        /*0004*/ 	.word	0x00000082


	//----- nvinfo : EIATTR_KPARAM_INFO
	.align		4
.L_4711:
        /*0008*/ 	.byte	0x04, 0x17
        /*000a*/ 	.short	(.L_4713 - .L_4712)
.L_4712:
        /*000c*/ 	.word	0x00000000
        /*0010*/ 	.short	0x0000
        /*0012*/ 	.short	0x0000
        /*0014*/ 	.byte	0x00, 0xf0, 0xa1, 0x04


	//----- nvinfo : EIATTR_SPARSE_MMA_MASK
	.align		4
.L_4713:
        /*0018*/ 	.byte	0x03, 0x50
        /*001a*/ 	.short	0x0000


	//----- nvinfo : EIATTR_MAXREG_COUNT
	.align		4
        /*001c*/ 	.byte	0x03, 0x1b
        /*001e*/ 	.short	0x00ff


	//----- nvinfo : EIATTR_NUM_BARRIERS
	.align		4
        /*0020*/ 	.byte	0x02, 0x4c
        /*0022*/ 	.byte	0x01
	.zero		1


	//----- nvinfo : EIATTR_MERCURY_ISA_VERSION
	.align		4
        /*0024*/ 	.byte	0x03, 0x5f
        /*0026*/ 	.short	0x0101


	//----- nvinfo : EIATTR_COOP_GROUP_MASK_REGIDS
	.align		4
        /*0028*/ 	.byte	0x04, 0x29
        /*002a*/ 	.short	(.L_4715 - .L_4714)


	//   ....[0]....
.L_4714:
        /*002c*/ 	.word	0xffffffff


	//   ....[1]....
        /*0030*/ 	.word	0xffffffff


	//   ....[2]....
        /*0034*/ 	.word	0xffffffff


	//   ....[3]....
        /*0038*/ 	.word	0xffffffff


	//   ....[4]....
        /*003c*/ 	.word	0xffffffff


	//   ....[5]....
        /*0040*/ 	.word	0xffffffff


	//   ....[6]....
        /*0044*/ 	.word	0xffffffff


	//   ....[7]....
        /*0048*/ 	.word	0xffffffff


	//   ....[8]....
        /*004c*/ 	.word	0xffffffff


	//   ....[9]....
        /*0050*/ 	.word	0xffffffff


	//   ....[10]....
        /*0054*/ 	.word	0x05000074


	//   ....[11]....
        /*0058*/ 	.word	0x05000074


	//   ....[12]....
        /*005c*/ 	.word	0x05000074


	//   ....[13]....
        /*0060*/ 	.word	0x05000074


	//   ....[14]....
        /*0064*/ 	.word	0x05000074


	//   ....[15]....
        /*0068*/ 	.word	0x05000074


	//   ....[16]....
        /*006c*/ 	.word	0x05000074


	//   ....[17]....
        /*0070*/ 	.word	0x05000074


	//   ....[18]....
        /*0074*/ 	.word	0x05000074


	//   ....[19]....
        /*0078*/ 	.word	0x05000074


	//----- nvinfo : EIATTR_COOP_GROUP_INSTR_OFFSETS
	.align		4
.L_4715:
        /*007c*/ 	.byte	0x04, 0x28
        /*007e*/ 	.short	(.L_4717 - .L_4716)


	//   ....[0]....
.L_4716:
        /*0080*/ 	.word	0x000016f0


	//   ....[1]....
        /*0084*/ 	.word	0x00001700


	//   ....[2]....
        /*0088*/ 	.word	0x00001730


	//   ....[3]....
        /*008c*/ 	.word	0x00001740


	//   ....[4]....
        /*0090*/ 	.word	0x00001770


	//   ....[5]....
        /*0094*/ 	.word	0x00001780


	//   ....[6]....
        /*0098*/ 	.word	0x000017b0


	//   ....[7]....
        /*009c*/ 	.word	0x000017c0


	//   ....[8]....
        /*00a0*/ 	.word	0x000017f0


	//   ....[9]....
        /*00a4*/ 	.word	0x00001800


	//   ....[10]....
        /*00a8*/ 	.word	0x00003880


	//   ....[11]....
        /*00ac*/ 	.word	0x000038d0


	//   ....[12]....
        /*00b0*/ 	.word	0x00003940


	//   ....[13]....
        /*00b4*/ 	.word	0x000039a0


	//   ....[14]....
        /*00b8*/ 	.word	0x00003a10


	//   ....[15]....
        /*00bc*/ 	.word	0x00003a70


	//   ....[16]....
        /*00c0*/ 	.word	0x00003ae0


	//   ....[17]....
        /*00c4*/ 	.word	0x00003b40


	//   ....[18]....
        /*00c8*/ 	.word	0x00003bb0


	//   ....[19]....
        /*00cc*/ 	.word	0x00003c10


	//----- nvinfo : EIATTR_EXIT_INSTR_OFFSETS
	.align		4
.L_4717:
        /*00d0*/ 	.byte	0x04, 0x1c
        /*00d2*/ 	.short	(.L_4719 - .L_4718)


	//   ....[0]....
.L_4718:
        /*00d4*/ 	.word	0x00003820


	//----- nvinfo : EIATTR_MAX_THREADS
	.align		4
.L_4719:
        /*00d8*/ 	.byte	0x04, 0x05
        /*00da*/ 	.short	(.L_4721 - .L_4720)
.L_4720:
        /*00dc*/ 	.word	0x00000100
        /*00e0*/ 	.word	0x00000001
        /*00e4*/ 	.word	0x00000001


	//----- nvinfo : EIATTR_CRS_STACK_SIZE
	.align		4
.L_4721:
        /*00e8*/ 	.byte	0x04, 0x1e
        /*00ea*/ 	.short	(.L_4723 - .L_4722)
.L_4722:
        /*00ec*/ 	.word	0x00000000


	//----- nvinfo : EIATTR_CBANK_PARAM_SIZE
	.align		4
.L_4723:
        /*00f0*/ 	.byte	0x03, 0x19
        /*00f2*/ 	.short	0x0128


	//----- nvinfo : EIATTR_PARAM_CBANK
	.align		4
        /*00f4*/ 	.byte	0x04, 0x0a
        /*00f6*/ 	.short	(.L_4725 - .L_4724)
	.align		4
.L_4724:
        /*00f8*/ 	.word	index@(.nv.constant0._ZN10layer_norm13ln_bwd_kernelINS_13Kernel_traitsIfffffjLj6144ELj1ELj1ELj8ELj16ENS_18Kernel_traits_baseILj6144EfffffjLj256EEEEELb1ELb1ELb0ELb1EEEvNS_9BwdParamsE)
        /*00fc*/ 	.short	0x0210
        /*00fe*/ 	.short	0x0128


	//----- nvinfo : EIATTR_SW_WAR
	.align		4
.L_4725:
        /*0100*/ 	.byte	0x04, 0x36
        /*0102*/ 	.short	(.L_4727 - .L_4726)
.L_4726:
        /*0104*/ 	.word	0x00000008
.L_4727:


//--------------------- .nv.info._ZN10layer_norm22ln_bwd_finalize_kernelINS_22Kernel_traits_finalizeILj6144EfffffjLb1ELj1024ELj4ENS_18Kernel_traits_baseILj6144EfffffjLj1024EEEEELb1ELb0EEEvNS_9BwdParamsE --------------------------
	.section	.nv.info._ZN10layer_norm22ln_bwd_finalize_kernelINS_22Kernel_traits_finalizeILj6144EfffffjLb1ELj1024ELj4ENS_18Kernel_traits_baseILj6144EfffffjLj1024EEEEELb1ELb0EEEvNS_9BwdParamsE,"",@"SHT_CUDA_INFO"
	.sectionflags	@""
	.align	4


	//----- nvinfo : EIATTR_CUDA_API_VERSION
	.align		4
        /*0000*/ 	.byte	0x04, 0x37
        /*0002*/ 	.short	(.L_4729 - .L_4728)
.L_4728:
        /*0004*/ 	.word	0x00000082


	//----- nvinfo : EIATTR_KPARAM_INFO
	.align		4
.L_4729:
        /*0008*/ 	.byte	0x04, 0x17
        /*000a*/ 	.short	(.L_4731 - .L_4730)
.L_4730:
        /*000c*/ 	.word	0x00000000
        /*0010*/ 	.short	0x0000
        /*0012*/ 	.short	0x0000
        /*0014*/ 	.byte	0x00, 0xf0, 0xa1, 0x04


	//----- nvinfo : EIATTR_SPARSE_MMA_MASK
	.align		4
.L_4731:
        /*0018*/ 	.byte	0x03, 0x50
        /*001a*/ 	.short	0x0000


	//----- nvinfo : EIATTR_MAXREG_COUNT
	.align		4
        /*001c*/ 	.byte	0x03, 0x1b
        /*001e*/ 	.short	0x0040


	//----- nvinfo : EIATTR_NUM_BARRIERS
	.align		4
        /*0020*/ 	.byte	0x02, 0x4c
        /*0022*/ 	.byte	0x01
	.zero		1


	//----- nvinfo : EIATTR_MERCURY_ISA_VERSION
	.align		4
        /*0024*/ 	.byte	0x03, 0x5f
        /*0026*/ 	.short	0x0101


	//----- nvinfo : EIATTR_COOP_GROUP_MASK_REGIDS
	.align		4
        /*0028*/ 	.byte	0x04, 0x29
        /*002a*/ 	.short	(.L_4733 - .L_4732)


	//   ....[0]....
.L_4732:
        /*002c*/ 	.word	0xffffffff


	//   ....[1]....
        /*0030*/ 	.word	0xffffffff


	//   ....[2]....
        /*0034*/ 	.word	0xffffffff


	//   ....[3]....
        /*0038*/ 	.word	0xffffffff


	//   ....[4]....
        /*003c*/ 	.word	0xffffffff


	//   ....[5]....
        /*0040*/ 	.word	0xffffffff


	//   ....[6]....
        /*0044*/ 	.word	0xffffffff


	//   ....[7]....
        /*0048*/ 	.word	0xffffffff


	//   ....[8]....
        /*004c*/ 	.word	0xffffffff


	//   ....[9]....
        /*0050*/ 	.word	0xffffffff


	//   ....[10]....
        /*0054*/ 	.word	0xffffffff


	//   ....[11]....
        /*0058*/ 	.word	0xffffffff


	//   ....[12]....
        /*005c*/ 	.word	0xffffffff


	//   ....[13]....
        /*0060*/ 	.word	0xffffffff


	//   ....[14]....
        /*0064*/ 	.word	0xffffffff


	//   ....[15]....
        /*0068*/ 	.word	0x05000014


	//   ....[16]....
        /*006c*/ 	.word	0x05000014


	//   ....[17]....
        /*0070*/ 	.word	0x05000014


	//   ....[18]....
        /*0074*/ 	.word	0x05000014


	//   ....[19]....
        /*0078*/ 	.word	0x05000014


	//   ....[20]....
        /*007c*/ 	.word	0x05000014


	//   ....[21]....
        /*0080*/ 	.word	0x05000014


	//   ....[22]....
        /*0084*/ 	.word	0x05000014


	//   ....[23]....
        /*0088*/ 	.word	0x05000014


	//   ....[24]....
        /*008c*/ 	.word	0x05000014


	//   ....[25]....
        /*0090*/ 	.word	0x05000014


	//   ....[26]....
        /*0094*/ 	.word	0x05000014


	//   ....[27]....
        /*0098*/ 	.word	0x05000014


	//   ....[28]....
        /*009c*/ 	.word	0x05000014


	//   ....[29]....
        /*00a0*/ 	.word	0x05000014


	//----- nvinfo : EIATTR_COOP_GROUP_INSTR_OFFSETS
	.align		4
.L_4733:
        /*00a4*/ 	.byte	0x04, 0x28
        /*00a6*/ 	.short	(.L_4735 - .L_4734)


	//   ....[0]....
.L_4734:
        /*00a8*/ 	.word	0x00000ad0


	//   ....[1]....
        /*00ac*/ 	.word	0x00000ae0


	//   ....[2]....
        /*00b0*/ 	.word	0x00000af0


	//   ....[3]....
        /*00b4*/ 	.word	0x00000b20


	//   ....[4]....
        /*00b8*/ 	.word	0x00000b40


	//   ....[5]....
        /*00bc*/ 	.word	0x00000b50


	//   ....[6]....
        /*00c0*/ 	.word	0x00000b90


	//   ....[7]....
        /*00c4*/ 	.word	0x00000ba0


	//   ....[8]....
        /*00c8*/ 	.word	0x00000bb0


	//   ....[9]....
        /*00cc*/ 	.word	0x00000be0


	//   ....[10]....
        /*00d0*/ 	.word	0x00000c00


	//   ....[11]....
        /*00d4*/ 	.word	0x00000c10


	//   ....[12]....
        /*00d8*/ 	.word	0x00000c40


	//   ....[13]....
        /*00dc*/ 	.word	0x00000c60


	//   ....[14]....
        /*00e0*/ 	.word	0x00000c70


	//   ....[15]....
        /*00e4*/ 	.word	0x00000ef0


	//   ....[16]....
        /*00e8*/ 	.word	0x00000f60


	//   ....[17]....
        /*00ec*/ 	.word	0x00000fd0


	//   ....[18]....
        /*00f0*/ 	.word	0x00001040


	//   ....[19]....
        /*00f4*/ 	.word	0x000010b0


	//   ....[20]....
        /*00f8*/ 	.word	0x00001110


	//   ....[21]....
        /*00fc*/ 	.word	0x00001180


	//   ....[22]....
        /*0100*/ 	.word	0x000011f0


	//   ....[23]....
        /*0104*/ 	.word	0x00001260


	//   ....[24]....
        /*0108*/ 	.word	0x000012d0


	//   ....[25]....
        /*010c*/ 	.word	0x00001330


	//   ....[26]....
        /*0110*/ 	.word	0x000013a0


	//   ....[27]....
        /*0114*/ 	.word	0x00001410


	//   ....[28]....
        /*0118*/ 	.word	0x00001480


	//   ....[29]....
        /*011c*/ 	.word	0x000014f0


	//----- nvinfo : EIATTR_EXIT_INSTR_OFFSETS
	.align		4
.L_4735:
        /*0120*/ 	.byte	0x04, 0x1c
        /*0122*/ 	.short	(.L_4737 - .L_4736)


	//   ....[0]....
.L_4736:
        /*0124*/ 	.word	0x00000070


	//   ....[1]....
        /*0128*/ 	.word	0x00000e90


	//----- nvinfo : EIATTR_MAX_THREADS
	.align		4
.L_4737:
        /*012c*/ 	.byte	0x04, 0x05
        /*012e*/ 	.short	(.L_4739 - .L_4738)
.L_4738:
        /*0130*/ 	.word	0x00000400
        /*0134*/ 	.word	0x00000001
        /*0138*/ 	.word	0x00000001


	//----- nvinfo : EIATTR_CRS_STACK_SIZE
	.align		4
.L_4739:
        /*013c*/ 	.byte	0x04, 0x1e
        /*013e*/ 	.short	(.L_4741 - .L_4740)
.L_4740:
        /*0140*/ 	.word	0x00000000


	//----- nvinfo : EIATTR_CBANK_PARAM_SIZE
	.align		4
.L_4741:
        /*0144*/ 	.byte	0x03, 0x19
        /*0146*/ 	.short	0x0128


	//----- nvinfo : EIATTR_PARAM_CBANK
	.align		4
        /*0148*/ 	.byte	0x04, 0x0a
        /*014a*/ 	.short	(.L_4743 - .L_4742)
	.align		4
.L_4742:
        /*014c*/ 	.word	index@(.nv.constant0._ZN10layer_norm22ln_bwd_finalize_kernelINS_22Kernel_traits_finalizeILj6144EfffffjLb1ELj1024ELj4ENS_18Kernel_traits_baseILj6144EfffffjLj1024EEEEELb1ELb0EEEvNS_9BwdParamsE)
        /*0150*/ 	.short	0x0210
        /*0152*/ 	.short	0x0128


	//----- nvinfo : EIATTR_SW_WAR
	.align		4
.L_4743:
        /*0154*/ 	.byte	0x04, 0x36
        /*0156*/ 	.short	(.L_4745 - .L_4744)
.L_4744:
        /*0158*/ 	.word	0x00000008
.L_4745:


//--------------------- .nv.info._ZN10layer_norm13ln_bwd_kernelINS_13Kernel_traitsIfffffjLj6144ELj1ELj1ELj8ELj16ENS_18Kernel_traits_baseILj6144EfffffjLj256EEEEELb1ELb1ELb1ELb0EEEvNS_9BwdParamsE --------------------------
	.section	.nv.info._ZN10layer_norm13ln_bwd_kernelINS_13Kernel_traitsIfffffjLj6144ELj1ELj1ELj8ELj16ENS_18Kernel_traits_baseILj6144EfffffjLj256EEEEELb1ELb1ELb1ELb0EEEvNS_9BwdParamsE,"",@"SHT_CUDA_INFO"
	.sectionflags	@""
	.align	4


	//----- nvinfo : EIATTR_CUDA_API_VERSION
	.align		4
        /*0000*/ 	.byte	0x04, 0x37
        /*0002*/ 	.short	(.L_4747 - .L_4746)
.L_4746:
        /*0004*/ 	.word	0x00000082


	//----- nvinfo : EIATTR_KPARAM_INFO
	.align		4
.L_4747:
        /*0008*/ 	.byte	0x04, 0x17
        /*000a*/ 	.short	(.L_4749 - .L_4748)
.L_4748:
        /*000c*/ 	.word	0x00000000
        /*0010*/ 	.short	0x0000
        /*0012*/ 	.short	0x0000
        /*0014*/ 	.byte	0x00, 0xf0, 0xa1, 0x04


	//----- nvinfo : EIATTR_SPARSE_MMA_MASK
	.align		4
.L_4749:
        /*0018*/ 	.byte	0x03, 0x50
        /*001a*/ 	.short	0x0000


	//----- nvinfo : EIATTR_MAXREG_COUNT
	.align		4
        /*001c*/ 	.byte	0x03, 0x1b
        /*001e*/ 	.short	0x00ff


	//----- nvinfo : EIATTR_NUM_BARRIERS
	.align		4
        /*0020*/ 	.byte	0x02, 0x4c
        /*0022*/ 	.byte	0x01
	.zero		1


	//----- nvinfo : EIATTR_MERCURY_ISA_VERSION
	.align		4
        /*0024*/ 	.byte	0x03, 0x5f
        /*0026*/ 	.short	0x0101


	//----- nvinfo : EIATTR_COOP_GROUP_MASK_REGIDS
	.align		4
        /*0028*/ 	.byte	0x04, 0x29
        /*002a*/ 	.short	(.L_4751 - .L_4750)


	//   ....[0]....
.L_4750:
        /*002c*/ 	.word	0xffffffff


	//   ....[1]....
        /*0030*/ 	.word	0xffffffff


	//   ....[2]....
        /*0034*/ 	.word	0xffffffff


	//   ....[3]....
        /*0038*/ 	.word	0xffffffff


	//   ....[4]....
        /*003c*/ 	.word	0xffffffff


	//   ....[5]....
        /*0040*/ 	.word	0xffffffff


	//   ....[6]....
        /*0044*/ 	.word	0xffffffff


	//   ....[7]....
        /*0048*/ 	.word	0xffffffff


	//   ....[8]....
        /*004c*/ 	.word	0xffffffff


	//   ....[9]....
        /*0050*/ 	.word	0xffffffff


	//   ....[10]....
        /*0054*/ 	.word	0x050000be


	//   ....[11]....
        /*0058*/ 	.word	0x050000be


	//   ....[12]....
        /*005c*/ 	.word	0x050000be


	//   ....[13]....
        /*0060*/ 	.word	0x050000be


	//   ....[14]....
        /*0064*/ 	.word	0x050000be


	//   ....[15]....
        /*0068*/ 	.word	0x050000be


	//   ....[16]....
        /*006c*/ 	.word	0x050000be


	//   ....[17]....
        /*0070*/ 	.word	0x050000be


	//   ....[18]....
        /*0074*/ 	.word	0x050000be


	//   ....[19]....
        /*0078*/ 	.word	0x050000be


	//----- nvinfo : EIATTR_COOP_GROUP_INSTR_OFFSETS
	.align		4
.L_4751:
        /*007c*/ 	.byte	0x04, 0x28
        /*007e*/ 	.short	(.L_4753 - .L_4752)


	//   ....[0]....
.L_4752:
        /*0080*/ 	.word	0x00002170


	//   ....[1]....
        /*0084*/ 	.word	0x00002180


	//   ....[2]....
        /*0088*/ 	.word	0x000021b0


	//   ....[3]....
        /*008c*/ 	.word	0x000021c0


	//   ....[4]....
        /*0090*/ 	.word	0x000021f0


	//   ....[5]....
        /*0094*/ 	.word	0x00002200


	//   ....[6]....
        /*0098*/ 	.word	0x00002230


	//   ....[7]....
        /*009c*/ 	.word	0x00002240


	//   ....[8]....
        /*00a0*/ 	.word	0x00002270


	//   ....[9]....
        /*00a4*/ 	.word	0x00002280


	//   ....[10]....
        /*00a8*/ 	.word	0x00005880


	//   ....[11]....
        /*00ac*/ 	.word	0x000058e0


	//   ....[12]....
        /*00b0*/ 	.word	0x00005940


	//   ....[13]....
        /*00b4*/ 	.word	0x000059a0


	//   ....[14]....
        /*00b8*/ 	.word	0x00005a10


	//   ....[15]....
        /*00bc*/ 	.word	0x00005a70


	//   ....[16]....
        /*00c0*/ 	.word	0x00005ae0


	//   ....[17]....
        /*00c4*/ 	.word	0x00005b40


	//   ....[18]....
        /*00c8*/ 	.word	0x00005bb0


	//   ....[19]....
        /*00cc*/ 	.word	0x00005c10


	//----- nvinfo : EIATTR_EXIT_INSTR_OFFSETS
	.align		4
.L_4753:
        /*00d0*/ 	.byte	0x04, 0x1c
        /*00d2*/ 	.short	(.L_4755 - .L_4754)


	//   ....[0]....
.L_4754:
        /*00d4*/ 	.word	0x00005790


	//   ....[1]....
        /*00d8*/ 	.word	0x00005830


	//----- nvinfo : EIATTR_MAX_THREADS
	.align		4
.L_4755:
        /*00dc*/ 	.byte	0x04, 0x05
        /*00de*/ 	.short	(.L_4757 - .L_4756)
.L_4756:
        /*00e0*/ 	.word	0x00000100
        /*00e4*/ 	.word	0x00000001
        /*00e8*/ 	.word	0x00000001


	//----- nvinfo : EIATTR_CRS_STACK_SIZE
	.align		4
.L_4757:
        /*00ec*/ 	.byte	0x04, 0x1e
        /*00ee*/ 	.short	(.L_4759 - .L_4758)
.L_4758:
        /*00f0*/ 	.word	0x00000000


	//----- nvinfo : EIATTR_CBANK_PARAM_SIZE
	.align		4
.L_4759:
        /*00f4*/ 	.byte	0x03, 0x19
        /*00f6*/ 	.short	0x0128


	//----- nvinfo : EIATTR_PARAM_CBANK
	.align		4
        /*00f8*/ 	.byte	0x04, 0x0a
        /*00fa*/ 	.short	(.L_4761 - .L_4760)
	.align		4
.L_4760:
        /*00fc*/ 	.word	index@(.nv.constant0._ZN10layer_norm13ln_bwd_kernelINS_13Kernel_traitsIfffffjLj6144ELj1ELj1ELj8ELj16ENS_18Kernel_traits_baseILj6144EfffffjLj256EEEEELb1ELb1ELb1ELb0EEEvNS_9BwdParamsE)
        /*0100*/ 	.short	0x0210
        /*0102*/ 	.short	0x0128


	//----- nvinfo : EIATTR_SW_WAR
	.align		4
.L_4761:
        /*0104*/ 	.byte	0x04, 0x36
        /*0106*/ 	.short	(.L_4763 - .L_4762)
.L_4762:
        /*0108*/ 	.word	0x00000008
.L_4763:


//--------------------- .nv.info._ZN10layer_norm22ln_bwd_finalize_kernelINS_22Kernel_traits_finalizeILj6144EfffffjLb1ELj1024ELj4ENS_18Kernel_traits_baseILj6144EfffffjLj1024EEEEELb1ELb1EEEvNS_9BwdParamsE --------------------------
	.section	.nv.info._ZN10layer_norm22ln_bwd_finalize_kernelINS_22Kernel_traits_finalizeILj6144EfffffjLb1ELj1024ELj4ENS_18Kernel_traits_baseILj6144EfffffjLj1024EEEEELb1ELb1EEEvNS_9BwdParamsE,"",@"SHT_CUDA_INFO"
	.sectionflags	@""
	.align	4


	//----- nvinfo : EIATTR_CUDA_API_VERSION
	.align		4
        /*0000*/ 	.byte	0x04, 0x37
        /*0002*/ 	.short	(.L_4765 - .L_4764)
.L_4764:
        /*0004*/ 	.word	0x00000082


	//----- nvinfo : EIATTR_KPARAM_INFO
	.align		4
.L_4765:
        /*0008*/ 	.byte	0x04, 0x17
        /*000a*/ 	.short	(.L_4767 - .L_4766)
.L_4766:
        /*000c*/ 	.word	0x00000000
        /*0010*/ 	.short	0x0000
        /*0012*/ 	.short	0x0000
        /*0014*/ 	.byte	0x00, 0xf0, 0xa1, 0x04


	//----- nvinfo : EIATTR_SPARSE_MMA_MASK
	.align		4
.L_4767:
        /*0018*/ 	.byte	0x03, 0x50
        /*001a*/ 	.short	0x0000


	//----- nvinfo : EIATTR_MAXREG_COUNT
	.align		4
        /*001c*/ 	.byte	0x03, 0x1b
        /*001e*/ 	.short	0x0040


	//----- nvinfo : EIATTR_NUM_BARRIERS
	.align		4
        /*0020*/ 	.byte	0x02, 0x4c
        /*0022*/ 	.byte	0x01
	.zero		1


	//----- nvinfo : EIATTR_MERCURY_ISA_VERSION
	.align		4
        /*0024*/ 	.byte	0x03, 0x5f
        /*0026*/ 	.short	0x0101


	//----- nvinfo : EIATTR_COOP_GROUP_MASK_REGIDS
	.align		4
        /*0028*/ 	.byte	0x04, 0x29
        /*002a*/ 	.short	(.L_4769 - .L_4768)


	//   ....[0]....
.L_4768:
        /*002c*/ 	.word	0xffffffff


	//   ....[1]....
        /*0030*/ 	.word	0xffffffff


	//   ....[2]....
        /*0034*/ 	.word	0xffffffff


	//   ....[3]....
        /*0038*/ 	.word	0xffffffff


	//   ....[4]....
        /*003c*/ 	.word	0xffffffff


	//   ....[5]....
        /*0040*/ 	.word	0xffffffff


	//   ....[6]....
        /*0044*/ 	.word	0xffffffff


	//   ....[7]....
        /*0048*/ 	.word	0xffffffff


	//   ....[8]....
        /*004c*/ 	.word	0xffffffff


	//   ....[9]....
        /*0050*/ 	.word	0xffffffff


	//   ....[10]....
        /*0054*/ 	.word	0xffffffff


	//   ....[11]....
        /*0058*/ 	.word	0xffffffff


	//   ....[12]....
        /*005c*/ 	.word	0xffffffff


	//   ....[13]....
        /*0060*/ 	.word	0xffffffff


	//   ....[14]....
        /*0064*/ 	.word	0xffffffff


	//   ....[15]....
        /*0068*/ 	.word	0x05000014


	//   ....[16]....
        /*006c*/ 	.word	0x05000014


	//   ....[17]....
        /*0070*/ 	.word	0x05000014


	//   ....[18]....
        /*0074*/ 	.word	0x05000014


	//   ....[19]....
        /*0078*/ 	.word	0x05000014


	//   ....[20]....
        /*007c*/ 	.word	0x05000014


	//   ....[21]....
        /*0080*/ 	.word	0x05000014


	//   ....[22]....
        /*0084*/ 	.word	0x05000014


	//   ....[23]....
        /*0088*/ 	.word	0x05000014


	//   ....[24]....
        /*008c*/ 	.word	0x05000014


	//   ....[25]....
        /*0090*/ 	.word	0x05000014


	//   ....[26]....
        /*0094*/ 	.word	0x05000014


	//   ....[27]....
        /*0098*/ 	.word	0x05000014


	//   ....[28]....
        /*009c*/ 	.word	0x05000014


	//   ....[29]....
        /*00a0*/ 	.word	0x05000014


	//----- nvinfo : EIATTR_COOP_GROUP_INSTR_OFFSETS
	.align		4
.L_4769:
        /*00a4*/ 	.byte	0x04, 0x28
        /*00a6*/ 	.short	(.L_4771 - .L_4770)


	//   ....[0]....
.L_4770:
        /*00a8*/ 	.word	0x00000ab0


	//   ....[1]....
        /*00ac*/ 	.word	0x00000ac0


	//   ....[2]....
        /*00b0*/ 	.word	0x00000ad0


	//   ....[3]....
        /*00b4*/ 	.word	0x00000b00


	//   ....[4]....
        /*00b8*/ 	.word	0x00000b20


	//   ....[5]....
        /*00bc*/ 	.word	0x00000b30


	//   ....[6]....
        /*00c0*/ 	.word	0x00000b60


	//   ....[7]....
        /*00c4*/ 	.word	0x00000b80


	//   ....[8]....
        /*00c8*/ 	.word	0x00000b90


	//   ....[9]....
        /*00cc*/ 	.word	0x00000bc0


	//   ....[10]....
        /*00d0*/ 	.word	0x00000be0


	//   ....[11]....
        /*00d4*/ 	.word	0x00000bf0


	//   ....[12]....
        /*00d8*/ 	.word	0x00000c20


	//   ....[13]....
        /*00dc*/ 	.word	0x00000c40


	//   ....[14]....
        /*00e0*/ 	.word	0x00000c50


	//   ....[15]....
        /*00e4*/ 	.word	0x00000eb0


	//   ....[16]....
        /*00e8*/ 	.word	0x00000f20


	//   ....[17]....
        /*00ec*/ 	.word	0x00000f90


	//   ....[18]....
        /*00f0*/ 	.word	0x00001000


	//   ....[19]....
        /*00f4*/ 	.word	0x00001070


	//   ....[20]....
        /*00f8*/ 	.word	0x000010d0


	//   ....[21]....
        /*00fc*/ 	.word	0x00001140


	//   ....[22]....
        /*0100*/ 	.word	0x000011b0


	//   ....[23]....
        /*0104*/ 	.word	0x00001220


	//   ....[24]....
        /*0108*/ 	.word	0x00001290


	//   ....[25]....
        /*010c*/ 	.word	0x000012f0


	//   ....[26]....
        /*0110*/ 	.word	0x00001360


	//   ....[27]....
        /*0114*/ 	.word	0x000013d0


	//   ....[28]....
        /*0118*/ 	.word	0x00001440


	//   ....[29]....
        /*011c*/ 	.word	0x000014b0


	//----- nvinfo : EIATTR_EXIT_INSTR_OFFSETS
	.align		4
.L_4771:
        /*0120*/ 	.byte	0x04, 0x1c
        /*0122*/ 	.short	(.L_4773 - .L_4772)


	//   ....[0]....
.L_4772:
        /*0124*/ 	.word	0x00000070


	//   ....[1]....
        /*0128*/ 	.word	0x00000e50


	//----- nvinfo : EIATTR_MAX_THREADS
	.align		4
.L_4773:
        /*012c*/ 	.byte	0x04, 0x05
        /*012e*/ 	.short	(.L_4775 - .L_4774)
.L_4774:
        /*0130*/ 	.word	0x00000400
        /*0134*/ 	.word	0x00000001
        /*0138*/ 	.word	0x00000001


	//----- nvinfo : EIATTR_CRS_STACK_SIZE
	.align		4
.L_4775:
        /*013c*/ 	.byte	0x04, 0x1e
        /*013e*/ 	.short	(.L_4777 - .L_4776)
.L_4776:
        /*0140*/ 	.word	0x00000000


	//----- nvinfo : EIATTR_CBANK_PARAM_SIZE
	.align		4
.L_4777:
        /*0144*/ 	.byte	0x03, 0x19
        /*0146*/ 	.short	0x0128


	//----- nvinfo : EIATTR_PARAM_CBANK
	.align		4
        /*0148*/ 	.byte	0x04, 0x0a
        /*014a*/ 	.short	(.L_4779 - .L_4778)
	.align		4
.L_4778:
        /*014c*/ 	.word	index@(.nv.constant0._ZN10layer_norm22ln_bwd_finalize_kernelINS_22Kernel_traits_finalizeILj6144EfffffjLb1ELj1024ELj4ENS_18Kernel_traits_baseILj6144EfffffjLj1024EEEEELb1ELb1EEEvNS_9BwdParamsE)
        /*0150*/ 	.short	0x0210
        /*0152*/ 	.short	0x0128


	//----- nvinfo : EIATTR_SW_WAR
	.align		4
.L_4779:
        /*0154*/ 	.byte	0x04, 0x36
        /*0156*/ 	.short	(.L_4781 - .L_4780)
.L_4780:
        /*0158*/ 	.word	0x00000008
.L_4781:


//--------------------- .nv.info._ZN10layer_norm13ln_bwd_kernelINS_13Kernel_traitsIfffffjLj6144ELj1ELj1ELj8ELj16ENS_18Kernel_traits_baseILj6144EfffffjLj256EEEEELb1ELb1ELb1ELb1EEEvNS_9BwdParamsE --------------------------
	.section	.nv.info._ZN10layer_norm13ln_bwd_kernelINS_13Kernel_traitsIfffffjLj6144ELj1ELj1ELj8ELj16ENS_18Kernel_traits_baseILj6144EfffffjLj256EEEEELb1ELb1ELb1ELb1EEEvNS_9BwdParamsE,"",@"SHT_CUDA_INFO"
	.sectionflags	@""
	.align	4


	//----- nvinfo : EIATTR_CUDA_API_VERSION
	.align		4
        /*0000*/ 	.byte	0x04, 0x37
        /*0002*/ 	.short	(.L_4783 - .L_4782)
.L_4782:
        /*0004*/ 	.word	0x00000082


	//----- nvinfo : EIATTR_KPARAM_INFO
	.align		4
.L_4783:
        /*0008*/ 	.byte	0x04, 0x17
        /*000a*/ 	.short	(.L_4785 - .L_4784)
.L_4784:
        /*000c*/ 	.word	0x00000000
        /*0010*/ 	.short	0x0000
        /*0012*/ 	.short	0x0000
        /*0014*/ 	.byte	0x00, 0xf0, 0xa1, 0x04


	//----- nvinfo : EIATTR_SPARSE_MMA_MASK
	.align		4
.L_4785:
        /*0018*/ 	.byte	0x03, 0x50
        /*001a*/ 	.short	0x0000


	//----- nvinfo : EIATTR_MAXREG_COUNT
	.align		4
        /*001c*/ 	.byte	0x03, 0x1b
        /*001e*/ 	.short	0x00ff


	//----- nvinfo : EIATTR_NUM_BARRIERS
	.align		4
        /*0020*/ 	.byte	0x02, 0x4c
        /*0022*/ 	.byte	0x01
	.zero		1


	//----- nvinfo : EIATTR_MERCURY_ISA_VERSION
	.align		4
        /*0024*/ 	.byte	0x03, 0x5f
        /*0026*/ 	.short	0x0101


	//----- nvinfo : EIATTR_COOP_GROUP_MASK_REGIDS
	.align		4
        /*0028*/ 	.byte	0x04, 0x29
        /*002a*/ 	.short	(.L_4787 - .L_4786)


	//   ....[0]....
.L_4786:
        /*002c*/ 	.word	0xffffffff


	//   ....[1]....
        /*0030*/ 	.word	0xffffffff


	//   ....[2]....
        /*0034*/ 	.word	0xffffffff


	//   ....[3]....
        /*0038*/ 	.word	0xffffffff


	//   ....[4]....
        /*003c*/ 	.word	0xffffffff


	//   ....[5]....
        /*0040*/ 	.word	0xffffffff


	//   ....[6]....
        /*0044*/ 	.word	0xffffffff


	//   ....[7]....
        /*0048*/ 	.word	0xffffffff


	//   ....[8]....
        /*004c*/ 	.word	0xffffffff


	//   ....[9]....
        /*0050*/ 	.word	0xffffffff


	//   ....[10]....
        /*0054*/ 	.word	0x050000b9


	//   ....[11]....
        /*0058*/ 	.word	0x050000b9


	//   ....[12]....
        /*005c*/ 	.word	0x050000b9


	//   ....[13]....
        /*0060*/ 	.word	0x050000b9


	//   ....[14]....
        /*0064*/ 	.word	0x050000b9


	//   ....[15]....
        /*0068*/ 	.word	0x050000b9


	//   ....[16]....
        /*006c*/ 	.word	0x050000b9


	//   ....[17]....
        /*0070*/ 	.word	0x050000b9


	//   ....[18]....
        /*0074*/ 	.word	0x050000b9


	//   ....[19]....
        /*0078*/ 	.word	0x050000b9


	//----- nvinfo : EIATTR_COOP_GROUP_INSTR_OFFSETS
	.align		4
.L_4787:
        /*007c*/ 	.byte	0x04, 0x28
        /*007e*/ 	.short	(.L_4789 - .L_4788)


	//   ....[0]....
.L_4788:
        /*0080*/ 	.word	0x00001b00


	//   ....[1]....
        /*0084*/ 	.word	0x00001b10


	//   ....[2]....
        /*0088*/ 	.word	0x00001b40


	//   ....[3]....
        /*008c*/ 	.word	0x00001b50


	//   ....[4]....
        /*0090*/ 	.word	0x00001b80


	//   ....[5]....
        /*0094*/ 	.word	0x00001b90


	//   ....[6]....
        /*0098*/ 	.word	0x00001bc0


	//   ....[7]....
        /*009c*/ 	.word	0x00001bd0


	//   ....[8]....
        /*00a0*/ 	.word	0x00001c00


	//   ....[9]....
        /*00a4*/ 	.word	0x00001c10


	//   ....[10]....
        /*00a8*/ 	.word	0x00004a90


	//   ....[11]....
        /*00ac*/ 	.word	0x00004ae0


	//   ....[12]....
        /*00b0*/ 	.word	0x00004b50


	//   ....[13]....
        /*00b4*/ 	.word	0x00004bb0


	//   ....[14]....
        /*00b8*/ 	.word	0x00004c20


	//   ....[15]....
        /*00bc*/ 	.word	0x00004c80


	//   ....[16]....
        /*00c0*/ 	.word	0x00004cf0


	//   ....[17]....
        /*00c4*/ 	.word	0x00004d50


	//   ....[18]....
        /*00c8*/ 	.word	0x00004dc0


	//   ....[19]....
        /*00cc*/ 	.word	0x00004e20


	//----- nvinfo : EIATTR_EXIT_INSTR_OFFSETS
	.align		4
.L_4789:
        /*00d0*/ 	.byte	0x04, 0x1c
        /*00d2*/ 	.short	(.L_4791 - .L_4790)


	//   ....[0]....
.L_4790:
        /*00d4*/ 	.word	0x00004a30


	//----- nvinfo : EIATTR_MAX_THREADS
	.align		4
.L_4791:
        /*00d8*/ 	.byte	0x04, 0x05
        /*00da*/ 	.short	(.L_4793 - .L_4792)
.L_4792:
        /*00dc*/ 	.word	0x00000100
        /*00e0*/ 	.word	0x00000001
        /*00e4*/ 	.word	0x00000001


	//----- nvinfo : EIATTR_CRS_STACK_SIZE
	.align		4
.L_4793:
        /*00e8*/ 	.byte	0x04, 0x1e
        /*00ea*/ 	.short	(.L_4795 - .L_4794)
.L_4794:
        /*00ec*/ 	.word	0x00000000


	//----- nvinfo : EIATTR_CBANK_PARAM_SIZE
	.align		4
.L_4795:
        /*00f0*/ 	.byte	0x03, 0x19
        /*00f2*/ 	.short	0x0128


	//----- nvinfo : EIATTR_PARAM_CBANK
	.align		4
        /*00f4*/ 	.byte	0x04, 0x0a
        /*00f6*/ 	.short	(.L_4797 - .L_4796)
	.align		4
.L_4796:
        /*00f8*/ 	.word	index@(.nv.constant0._ZN10layer_norm13ln_bwd_kernelINS_13Kernel_traitsIfffffjLj6144ELj1ELj1ELj8ELj16ENS_18Kernel_traits_baseILj6144EfffffjLj256EEEEELb1ELb1ELb1ELb1EEEvNS_9BwdParamsE)
        /*00fc*/ 	.short	0x0210
        /*00fe*/ 	.short	0x0128


	//----- nvinfo : EIATTR_SW_WAR
	.align		4
.L_4797:
        /*0100*/ 	.byte	0x04, 0x36
        /*0102*/ 	.short	(.L_4799 - .L_4798)
.L_4798:
        /*0104*/ 	.word	0x00000008
.L_4799:


//--------------------- .nv.callgraph             --------------------------
	.section	.nv.callgraph,"",@"SHT_CUDA_CALLGRAPH"
	.align	4
	.sectionentsize	8
	.align		4
        /*0000*/ 	.word	0x00000000
	.align		4
        /*0004*/ 	.word	0xffffffff
	.align		4
        /*0008*/ 	.word	0x00000000
	.align		4
        /*000c*/ 	.word	0xfffffffe
	.align		4
        /*0010*/ 	.word	0x00000000
	.align		4
        /*0014*/ 	.word	0xfffffffd
	.align		4
        /*0018*/ 	.word	0x00000000
	.align		4
        /*001c*/ 	.word	0xfffffffc


//--------------------- .text._ZN10layer_norm13ln_bwd_kernelINS_13Kernel_traitsI13__nv_bfloat16S2_S2_S2_fjLj6144ELj1ELj1ELj8ELj16ENS_18Kernel_traits_baseILj6144ES2_S2_S2_S2_fjLj256EEEEELb0ELb0ELb0ELb0EEEvNS_9BwdParamsE --------------------------
	.section	.text._ZN10layer_norm13ln_bwd_kernelINS_13Kernel_traitsI13__nv_bfloat16S2_S2_S2_fjLj6144ELj1ELj1ELj8ELj16ENS_18Kernel_traits_baseILj6144ES2_S2_S2_S2_fjLj256EEEEELb0ELb0ELb0ELb0EEEvNS_9BwdParamsE,"ax",@progbits
	.align	128
        .global         _ZN10layer_norm13ln_bwd_kernelINS_13Kernel_traitsI13__nv_bfloat16S2_S2_S2_fjLj6144ELj1ELj1ELj8ELj16ENS_18Kernel_traits_baseILj6144ES2_S2_S2_S2_fjLj256EEEEELb0ELb0ELb0ELb0EEEvNS_9BwdParamsE
        .type           _ZN10layer_norm13ln_bwd_kernelINS_13Kernel_traitsI13__nv_bfloat16S2_S2_S2_fjLj6144ELj1ELj1ELj8ELj16ENS_18Kernel_traits_baseILj6144ES2_S2_S2_S2_fjLj256EEEEELb0ELb0ELb0ELb0EEEvNS_9BwdParamsE,@function
        .size           _ZN10layer_norm13ln_bwd_kernelINS_13Kernel_traitsI13__nv_bfloat16S2_S2_S2_fjLj6144ELj1ELj1ELj8ELj16ENS_18Kernel_traits_baseILj6144ES2_S2_S2_S2_fjLj256EEEEELb0ELb0ELb0ELb0EEEvNS_9BwdParamsE,(.L_x_11259 - _ZN10layer_norm13ln_bwd_kernelINS_13Kernel_traitsI13__nv_bfloat16S2_S2_S2_fjLj6144ELj1ELj1ELj8ELj16ENS_18Kernel_traits_baseILj6144ES2_S2_S2_S2_fjLj256EEEEELb0ELb0ELb0ELb0EEEvNS_9BwdParamsE)
        .other          _ZN10layer_norm13ln_bwd_kernelINS_13Kernel_traitsI13__nv_bfloat16S2_S2_S2_fjLj6144ELj1ELj1ELj8ELj16ENS_18Kernel_traits_baseILj6144ES2_S2_S2_S2_fjLj256EEEEELb0ELb0ELb0ELb0EEEvNS_9BwdParamsE,@"STO_CUDA_ENTRY STV_DEFAULT"
_ZN10layer_norm13ln_bwd_kernelINS_13Kernel_traitsI13__nv_bfloat16S2_S2_S2_fjLj6144ELj1ELj1ELj8ELj16ENS_18Kernel_traits_baseILj6144ES2_S2_S2_S2_fjLj256EEEEELb0ELb0ELb0ELb0EEEvNS_9BwdParamsE:
.text._ZN10layer_norm13ln_bwd_kernelINS_13Kernel_traitsI13__nv_bfloat16S2_S2_S2_fjLj6144ELj1ELj1ELj8ELj16ENS_18Kernel_traits_baseILj6144ES2_S2_S2_S2_fjLj256EEEEELb0ELb0ELb0ELb0EEEvNS_9BwdParamsE:
[----:B------:R-:W-:Y:S01]  /*0000*/  LDC R1, c[0x0][0x28] ;  /* 0x00000a00ff017b82 */ /* 0x000fe20000000800 */
[----:B------:R-:W0:Y:S01]  /*0010*/  S2R R159, SR_TID.X ;  /* 0x00000000009f7919 */ /* 0x000e220000002100 */
[----:B------:R-:W-:-:S06]  /*0020*/  ULDC UR4, c[0x0][0x218] ;  /* 0x0000860000047ab9 */ /* 0x000fcc0000000800 */
[----:B------:R-:W1:Y:S01]  /*0030*/  S2UR UR6, SR_CTAID.X ;  /* 0x00000000000679c3 */ /* 0x000e620000002500 */
[----:B------:R-:W-:Y:S01]  /*0040*/  MOV R0, UR4 ;  /* 0x0000000400007c02 */ /* 0x000fe20008000f00 */
[----:B------:R-:W-:Y:S01]  /*0050*/  ULDC.64 UR4, c[0x0][0x208] ;  /* 0x0000820000047ab9 */ /* 0x000fe20000000a00 */
[----:B------:R-:W-:Y:S01]  /*0060*/  ULDC UR7, c[0x0][0x214] ;  /* 0x0000850000077ab9 */ /* 0x000fe20000000800 */
[----:B------:R-:W-:Y:S01]  /*0070*/  ULDC UR18, c[0x0][0x218] ;  /* 0x0000860000127ab9 */ /* 0x000fe20000000800 */
[----:B------:R-:W-:Y:S01]  /*0080*/  SHF.R.S32.HI R3, RZ, 0x1f, R0 ;  /* 0x0000001fff037819 */ /* 0x000fe20000011400 */
[----:B------:R-:W-:Y:S01]  /*0090*/  ULDC.U8 UR8, c[0x0][0x2a0] ;  /* 0x0000a80000087ab9 */ /* 0x000fe20000000000 */
[----:B------:R-:W-:Y:S01]  /*00a0*/  ULDC UR9, c[0x0][0x290] ;  /* 0x0000a40000097ab9 */ /* 0x000fe20000000800 */
[----:B------:R-:W-:Y:S01]  /*00b0*/  ULDC.64 UR10, c[0x0][0x2c8] ;  /* 0x0000b200000a7ab9 */ /* 0x000fe20000000a00 */
[----:B------:R-:W-:Y:S01]  /*00c0*/  LEA.HI R3, R3, R0, RZ, 0x3 ;  /* 0x0000000003037211 */ /* 0x000fe200078f18ff */
[----:B------:R-:W-:Y:S01]  /*00d0*/  ULDC.64 UR12, c[0x0][0x238] ;  /* 0x00008e00000c7ab9 */ /* 0x000fe20000000a00 */
[----:B------:R-:W-:Y:S01]  /*00e0*/  ULDC.64 UR14, c[0x0][0x308] ;  /* 0x0000c200000e7ab9 */ /* 0x000fe20000000a00 */
[----:B------:R-:W-:Y:S01]  /*00f0*/  ULDC.64 UR16, c[0x0][0x210] ;  /* 0x0000840000107ab9 */ /* 0x000fe20000000a00 */
[----:B0-----:R-:W-:-:S04]  /*0100*/  LOP3.LUT R2, R159, 0xff, RZ, 0xc0, !PT ;  /* 0x000000ff9f027812 */ /* 0x001fc800078ec0ff */
[----:B------:R-:W-:-:S04]  /*0110*/  LOP3.LUT R4, R2, 0xff, RZ, 0x3c, !PT ;  /* 0x000000ff02047812 */ /* 0x000fc800078e3cff */
[----:B------:R-:W-:-:S04]  /*0120*/  LEA.HI.SX32 R3, R3, R4, 0x1d ;  /* 0x0000000403037211 */ /* 0x000fc800078feaff */
[C---:B------:R-:W-:Y:S02]  /*0130*/  LOP3.LUT P3, RZ, R3.reuse, 0xffffff00, RZ, 0xc0, !PT ;  /* 0xffffff0003ff7812 */ /* 0x040fe4000786c0ff */
[C---:B------:R-:W-:Y:S02]  /*0140*/  ISETP.GE.U32.AND P2, PT, R3.reuse, 0x200, PT ;  /* 0x000002000300780c */ /* 0x040fe40003f46070 */
[----:B------:R-:W-:Y:S02]  /*0150*/  ISETP.GE.U32.AND P1, PT, R3, 0x300, PT ;  /* 0x000003000300780c */ /* 0x000fe40003f26070 */
[----:B------:R-:W-:-:S07]  /*0160*/  MOV R3, R2 ;  /* 0x0000000200037202 */ /* 0x000fce0000000f00 */
[----:B------:R-:W0:Y:S08]  /*0170*/  @P3 LDC.64 R4, c[0x0][0x260] ;  /* 0x00009800ff043b82 */ /* 0x000e300000000a00 */
[----:B------:R-:W2:Y:S08]  /*0180*/  @P2 LDC.64 R6, c[0x0][0x260] ;  /* 0x00009800ff062b82 */ /* 0x000eb00000000a00 */
[----:B------:R-:W3:Y:S01]  /*0190*/  @P1 LDC.64 R10, c[0x0][0x260] ;  /* 0x00009800ff0a1b82 */ /* 0x000ee20000000a00 */
[C---:B0-----:R-:W-:Y:S01]  /*01a0*/  @P3 IMAD.WIDE.U32 R4, R3.reuse, 0x10, R4 ;  /* 0x0000001003043825 */ /* 0x041fe200078e0004 */
[----:B------:R-:W-:-:S04]  /*01b0*/  @P3 LOP3.LUT R3, R3, 0x100, RZ, 0xfc, !PT ;  /* 0x0000010003033812 */ /* 0x000fc800078efcff */
[----:B------:R0:W5:Y:S01]  /*01c0*/  @P3 LDG.E.128 R84, desc[UR4][R4.64] ;  /* 0x0000000404543981 */ /* 0x000162000c1e1d00 */
[C---:B--2---:R-:W-:Y:S01]  /*01d0*/  @P2 IMAD.WIDE.U32 R8, R3.reuse, 0x10, R6 ;  /* 0x0000001003082825 */ /* 0x044fe200078e0006 */
[----:B------:R-:W-:-:S04]  /*01e0*/  @P2 IADD3 R3, R3, 0x100, RZ ;  /* 0x0000010003032810 */ /* 0x000fc80007ffe0ff */
[----:B------:R0:W5:Y:S01]  /*01f0*/  @P2 LDG.E.128 R88, desc[UR4][R8.64] ;  /* 0x0000000408582981 */ /* 0x000162000c1e1d00 */
[----:B---3--:R-:W-:-:S05]  /*0200*/  @P1 IMAD.WIDE.U32 R6, R3, 0x10, R10 ;  /* 0x0000001003061825 */ /* 0x008fca00078e000a */
[----:B------:R0:W5:Y:S01]  /*0210*/  @P1 LDG.E.128 R92, desc[UR4][R6.64] ;  /* 0x00000004065c1981 */ /* 0x000162000c1e1d00 */
[----:B-1----:R-:W-:-:S04]  /*0220*/  LEA.HI R97, R159, UR6, RZ, 0x18 ;  /* 0x000000069f617c11 */ /* 0x002fc8000f8fc0ff */
[----:B------:R-:W-:Y:S02]  /*0230*/  ISETP.GE.AND P0, PT, R97, UR7, PT ;  /* 0x0000000761007c0c */ /* 0x000fe4000bf06270 */
[----:B------:R-:W-:Y:S02]  /*0240*/  CS2R R56, SRZ ;  /* 0x0000000000387805 */ /* 0x000fe4000001ff00 */
[----:B------:R-:W-:Y:S02]  /*0250*/  CS2R R58, SRZ ;  /* 0x00000000003a7805 */ /* 0x000fe4000001ff00 */
[----:B------:R-:W-:Y:S02]  /*0260*/  CS2R R52, SRZ ;  /* 0x0000000000347805 */ /* 0x000fe4000001ff00 */
[----:B------:R-:W-:Y:S02]  /*0270*/  CS2R R54, SRZ ;  /* 0x0000000000367805 */ /* 0x000fe4000001ff00 */
[----:B------:R-:W-:-:S02]  /*0280*/  CS2R R48, SRZ ;  /* 0x0000000000307805 */ /* 0x000fc4000001ff00 */
[----:B------:R-:W-:Y:S02]  /*0290*/  CS2R R50, SRZ ;  /* 0x0000000000327805 */ /* 0x000fe4000001ff00 */
        /* <DEDUP_REMOVED lines=17> */
[----:B------:R-:W-:Y:S01]  /*03b0*/  CS2R R14, SRZ ;  /* 0x00000000000e7805 */ /* 0x000fe2000001ff00 */
[----:B0-----:R-:W-:Y:S06]  /*03c0*/  @P0 BRA `(.L_x_0) ;  /* 0x0000002800940947 */ /* 0x001fec0003800000 */
[----:B------:R-:W-:Y:S01]  /*03d0*/  ULDC.64 UR6, c[0x0][0x270] ;  /* 0x00009c0000067ab9 */ /* 0x000fe20000000a00 */
[----:B-----5:R-:W-:Y:S01]  /*03e0*/  @P3 PRMT R96, R84, 0x7632, R96 ;  /* 0x0000763254603816 */ /* 0x020fe20000000060 */
[----:B------:R-:W-:Y:S01]  /*03f0*/  HFMA2.MMA R76, -RZ, RZ, 0, 5.9604644775390625e-08 ;  /* 0x00000001ff4c7435 */ /* 0x000fe200000001ff */
[----:B------:R-:W-:Y:S02]  /*0400*/  @P3 PRMT R98, R85, 0x7632, R98 ;  /* 0x0000763255623816 */ /* 0x000fe40000000062 */
[----:B------:R-:W-:Y:S02]  /*0410*/  @P3 PRMT R99, R86, 0x7632, R99 ;  /* 0x0000763256633816 */ /* 0x000fe40000000063 */
[----:B------:R-:W-:Y:S02]  /*0420*/  @P3 PRMT R100, R87, 0x7632, R100 ;  /* 0x0000763257643816 */ /* 0x000fe40000000064 */
[----:B------:R-:W-:Y:S02]  /*0430*/  @P2 PRMT R101, R88, 0x7632, R101 ;  /* 0x0000763258652816 */ /* 0x000fe40000000065 */
[----:B------:R-:W-:-:S02]  /*0440*/  @P2 PRMT R102, R89, 0x7632, R102 ;  /* 0x0000763259662816 */ /* 0x000fc40000000066 */
[----:B------:R-:W-:Y:S02]  /*0450*/  @P2 PRMT R103, R90, 0x7632, R103 ;  /* 0x000076325a672816 */ /* 0x000fe40000000067 */
[----:B------:R-:W-:Y:S02]  /*0460*/  @P2 PRMT R104, R91, 0x7632, R104 ;  /* 0x000076325b682816 */ /* 0x000fe40000000068 */
[----:B------:R-:W-:Y:S02]  /*0470*/  @P1 PRMT R105, R92, 0x7632, R105 ;  /* 0x000076325c691816 */ /* 0x000fe40000000069 */
[----:B------:R-:W-:Y:S02]  /*0480*/  @P1 PRMT R106, R93, 0x7632, R106 ;  /* 0x000076325d6a1816 */ /* 0x000fe4000000006a */
[----:B------:R-:W-:Y:S02]  /*0490*/  @P1 PRMT R107, R94, 0x7632, R107 ;  /* 0x000076325e6b1816 */ /* 0x000fe4000000006b */
[----:B------:R-:W-:-:S02]  /*04a0*/  ISETP.NE.U32.AND P0, PT, RZ, UR6, PT ;  /* 0x00000006ff007c0c */ /* 0x000fc4000bf05070 */
[----:B------:R-:W-:Y:S02]  /*04b0*/  @P1 PRMT R108, R95, 0x7632, R108 ;  /* 0x000076325f6c1816 */ /* 0x000fe4000000006c */
[----:B------:R-:W-:Y:S02]  /*04c0*/  SHF.L.U32 R84, R84, 0x10, RZ ;  /* 0x0000001054547819 */ /* 0x000fe400000006ff */
[----:B------:R-:W-:Y:S02]  /*04d0*/  SHF.L.U32 R85, R85, 0x10, RZ ;  /* 0x0000001055557819 */ /* 0x000fe400000006ff */
[----:B------:R-:W-:Y:S02]  /*04e0*/  SHF.L.U32 R86, R86, 0x10, RZ ;  /* 0x0000001056567819 */ /* 0x000fe400000006ff */
[----:B------:R-:W-:Y:S02]  /*04f0*/  SHF.L.U32 R87, R87, 0x10, RZ ;  /* 0x0000001057577819 */ /* 0x000fe400000006ff */
[----:B------:R-:W-:-:S02]  /*0500*/  SHF.L.U32 R88, R88, 0x10, RZ ;  /* 0x0000001058587819 */ /* 0x000fc400000006ff */
[----:B------:R-:W-:Y:S02]  /*0510*/  SHF.L.U32 R89, R89, 0x10, RZ ;  /* 0x0000001059597819 */ /* 0x000fe400000006ff */
[----:B------:R-:W-:Y:S02]  /*0520*/  SHF.L.U32 R90, R90, 0x10, RZ ;  /* 0x000000105a5a7819 */ /* 0x000fe400000006ff */
[----:B------:R-:W-:Y:S02]  /*0530*/  SHF.L.U32 R91, R91, 0x10, RZ ;  /* 0x000000105b5b7819 */ /* 0x000fe400000006ff */
[----:B------:R-:W-:Y:S02]  /*0540*/  SHF.L.U32 R92, R92, 0x10, RZ ;  /* 0x000000105c5c7819 */ /* 0x000fe400000006ff */
[----:B------:R-:W-:Y:S02]  /*0550*/  SHF.L.U32 R93, R93, 0x10, RZ ;  /* 0x000000105d5d7819 */ /* 0x000fe400000006ff */
[----:B------:R-:W-:-:S02]  /*0560*/  SHF.L.U32 R94, R94, 0x10, RZ ;  /* 0x000000105e5e7819 */ /* 0x000fc400000006ff */
[----:B------:R-:W-:Y:S02]  /*0570*/  SHF.L.U32 R95, R95, 0x10, RZ ;  /* 0x000000105f5f7819 */ /* 0x000fe400000006ff */
[----:B------:R-:W-:Y:S02]  /*0580*/  ISETP.NE.AND.EX P0, PT, RZ, UR7, PT, P0 ;  /* 0x00000007ff007c0c */ /* 0x000fe4000bf05300 */
[----:B------:R-:W-:Y:S02]  /*0590*/  MOV R57, RZ ;  /* 0x000000ff00397202 */ /* 0x000fe40000000f00 */
        /* <DEDUP_REMOVED lines=10> */
[----:B------:R-:W-:Y:S02]  /*0640*/  SHF.L.U32 R107, R107, 0x10, RZ ;  /* 0x000000106b6b7819 */ /* 0x000fe400000006ff */
[----:B------:R-:W-:-:S07]  /*0650*/  SHF.L.U32 R108, R108, 0x10, RZ ;  /* 0x000000106c6c7819 */ /* 0x000fce00000006ff */
.L_x_14:
[----:B012---:R-:W0:Y:S01]  /*0660*/  LDC.64 R68, c[0x0][0x250] ;  /* 0x00009400ff447b82 */ /* 0x007e220000000a00 */
[----:B------:R-:W-:-:S07]  /*0670*/  SHF.R.S32.HI R0, RZ, 0x1f, R97 ;  /* 0x0000001fff007819 */ /* 0x000fce0000011461 */
[----:B------:R-:W1:Y:S08]  /*0680*/  @P0 LDC.64 R72, c[0x0][0x270] ;  /* 0x00009c00ff480b82 */ /* 0x000e700000000a00 */
[----:B------:R-:W2:Y:S01]  /*0690*/  LDC.64 R70, c[0x0][0x258] ;  /* 0x00009600ff467b82 */ /* 0x000ea20000000a00 */
[----:B0-----:R-:W-:-:S06]  /*06a0*/  IMAD.WIDE R68, R97, 0x4, R68 ;  /* 0x0000000461447825 */ /* 0x001fcc00078e0244 */
[----:B------:R-:W3:Y:S01]  /*06b0*/  LDG.E R68, desc[UR4][R68.64] ;  /* 0x0000000444447981 */ /* 0x000ee2000c1e1900 */
[----:B-1----:R-:W-:-:S04]  /*06c0*/  @P0 LEA R72, P4, R97, R72, 0x1 ;  /* 0x0000004861480211 */ /* 0x002fc800078808ff */
[C---:B------:R-:W-:Y:S01]  /*06d0*/  @P0 LEA.HI.X R73, R97.reuse, R73, R0, 0x1, P4 ;  /* 0x0000004961490211 */ /* 0x040fe200020f0c00 */
[----:B--2---:R-:W-:-:S04]  /*06e0*/  IMAD.WIDE R70, R97, 0x4, R70 ;  /* 0x0000000461467825 */ /* 0x004fc800078e0246 */
[----:B------:R0:W5:Y:S04]  /*06f0*/  @P0 LDG.E.U16 R77, desc[UR4][R72.64] ;  /* 0x00000004484d0981 */ /* 0x000168000c1e1500 */
[----:B------:R0:W5:Y:S01]  /*0700*/  LDG.E R147, desc[UR4][R70.64] ;  /* 0x0000000446937981 */ /* 0x000162000c1e1900 */
[----:B------:R-:W-:-:S05]  /*0710*/  MOV R0, UR18 ;  /* 0x0000001200007c02 */ /* 0x000fca0008000f00 */
[----:B------:R-:W-:-:S05]  /*0720*/  IMAD R2, R97, R0, RZ ;  /* 0x0000000061027224 */ /* 0x000fca00078e02ff */
[----:B------:R-:W-:-:S04]  /*0730*/  SHF.R.S32.HI R75, RZ, 0x1f, R2 ;  /* 0x0000001fff4b7819 */ /* 0x000fc80000011402 */
[----:B------:R-:W-:Y:S02]  /*0740*/  LEA.HI R75, R75, R2, RZ, 0x3 ;  /* 0x000000024b4b7211 */ /* 0x000fe400078f18ff */
[----:B------:R-:W-:Y:S01]  /*0750*/  LOP3.LUT R2, R159, 0xff, RZ, 0xc0, !PT ;  /* 0x000000ff9f027812 */ /* 0x000fe200078ec0ff */
[----:B------:R-:W-:Y:S01]  /*0760*/  BSSY B0, `(.L_x_1) ;  /* 0x0000064000007945 */ /* 0x000fe20003800000 */
[----:B------:R-:W-:Y:S02]  /*0770*/  ISETP.NE.AND P5, PT, RZ, UR8, PT ;  /* 0x00000008ff007c0c */ /* 0x000fe4000bfa5270 */
[----:B------:R-:W-:Y:S02]  /*0780*/  LEA.HI.SX32 R109, R75, R2, 0x1d ;  /* 0x000000024b6d7211 */ /* 0x000fe400078feaff */
[----:B------:R-:W-:Y:S02]  /*0790*/  MOV R79, RZ ;  /* 0x000000ff004f7202 */ /* 0x000fe40000000f00 */
[----:B------:R-:W-:-:S02]  /*07a0*/  MOV R80, RZ ;  /* 0x000000ff00507202 */ /* 0x000fc40000000f00 */
[----:B------:R-:W-:Y:S02]  /*07b0*/  MOV R81, R109 ;  /* 0x0000006d00517202 */ /* 0x000fe40000000f00 */
[----:B---3--:R-:W-:Y:S01]  /*07c0*/  FSEL R78, R68, RZ, !P5 ;  /* 0x000000ff444e7208 */ /* 0x008fe20006800000 */
[----:B0-----:R-:W-:Y:S06]  /*07d0*/  @!P3 BRA `(.L_x_2) ;  /* 0x000000040070b947 */ /* 0x001fec0003800000 */
[----:B------:R-:W0:Y:S01]  /*07e0*/  LDC.64 R72, c[0x0][0x2b8] ;  /* 0x0000ae00ff487b82 */ /* 0x000e220000000a00 */
[----:B------:R-:W-:-:S04]  /*07f0*/  LEA R68, P4, R109, UR12, 0x4 ;  /* 0x0000000c6d447c11 */ /* 0x000fc8000f8820ff */
[----:B------:R-:W-:-:S06]  /*0800*/  LEA.HI.X R69, R109, UR13, RZ, 0x4, P4 ;  /* 0x0000000d6d457c11 */ /* 0x000fcc000a0f24ff */
[----:B------:R-:W2:Y:S01]  /*0810*/  LDG.E.128 R68, desc[UR4][R68.64] ;  /* 0x0000000444447981 */ /* 0x000ea2000c1e1d00 */
[----:B0-----:R-:W-:-:S06]  /*0820*/  IMAD.WIDE.U32 R72, R109, 0x10, R72 ;  /* 0x000000106d487825 */ /* 0x001fcc00078e0048 */
[----:B------:R-:W3:Y:S01]  /*0830*/  LDG.E.128 R72, desc[UR4][R72.64] ;  /* 0x0000000448487981 */ /* 0x000ee2000c1e1d00 */
[----:B------:R-:W-:-:S04]  /*0840*/  ISETP.NE.U32.AND P4, PT, RZ, UR10, PT ;  /* 0x0000000aff007c0c */ /* 0x000fc8000bf85070 */
[----:B------:R-:W-:-:S13]  /*0850*/  ISETP.NE.AND.EX P4, PT, RZ, UR11, PT, P4 ;  /* 0x0000000bff007c0c */ /* 0x000fda000bf85340 */
[----:B------:R-:W-:-:S04]  /*0860*/  @P4 LEA R80, P5, R109, UR10, 0x4 ;  /* 0x0000000a6d504c11 */ /* 0x000fc8000f8a20ff */
[----:B------:R-:W-:-:S05]  /*0870*/  @P4 LEA.HI.X R81, R109, UR11, RZ, 0x4, P5 ;  /* 0x0000000b6d514c11 */ /* 0x000fca000a8f24ff */
[----:B------:R0:W5:Y:S01]  /*0880*/  @P4 LDG.E.128 R8, desc[UR4][R80.64] ;  /* 0x0000000450084981 */ /* 0x000162000c1e1d00 */
[C---:B--2---:R-:W-:Y:S02]  /*0890*/  SHF.L.U32 R3, R68.reuse, 0x10, RZ ;  /* 0x0000001044037819 */ /* 0x044fe400000006ff */
[----:B------:R-:W-:Y:S02]  /*08a0*/  PRMT R79, R68, 0x7632, R79 ;  /* 0x00007632444f7816 */ /* 0x000fe4000000004f */
[----:B------:R-:W-:Y:S01]  /*08b0*/  SHF.L.U32 R83, R69, 0x10, RZ ;  /* 0x0000001045537819 */ /* 0x000fe200000006ff */
[----:B------:R-:W-:Y:S01]  /*08c0*/  FADD.FTZ R68, -R78, R3 ;  /* 0x000000034e447221 */ /* 0x000fe20000010100 */
[----:B------:R-:W-:Y:S02]  /*08d0*/  SHF.L.U32 R143, R70, 0x10, RZ ;  /* 0x00000010468f7819 */ /* 0x000fe400000006ff */
[----:B------:R-:W-:Y:S01]  /*08e0*/  SHF.L.U32 R79, R79, 0x10, RZ ;  /* 0x000000104f4f7819 */ /* 0x000fe200000006ff */
[----:B-----5:R-:W-:Y:S01]  /*08f0*/  FMUL.FTZ R3, R147, R68 ;  /* 0x0000004493037220 */ /* 0x020fe20000410000 */
[----:B------:R-:W-:Y:S01]  /*0900*/  FADD.FTZ R68, -R78, R83 ;  /* 0x000000534e447221 */ /* 0x000fe20000010100 */
[----:B------:R-:W-:-:S02]  /*0910*/  PRMT R151, R71, 0x7632, R151 ;  /* 0x0000763247977816 */ /* 0x000fc40000000097 */
[----:B------:R-:W-:Y:S01]  /*0920*/  SHF.L.U32 R145, R71, 0x10, RZ ;  /* 0x0000001047917819 */ /* 0x000fe200000006ff */
[----:B------:R-:W-:Y:S01]  /*0930*/  FMUL.FTZ R141, R147, R68 ;  /* 0x00000044938d7220 */ /* 0x000fe20000410000 */
[----:B------:R-:W-:Y:S01]  /*0940*/  PRMT R82, R69, 0x7632, R82 ;  /* 0x0000763245527816 */ /* 0x000fe20000000052 */
[----:B------:R-:W-:Y:S01]  /*0950*/  FADD.FTZ R68, -R78, R143 ;  /* 0x0000008f4e447221 */ /* 0x000fe20000010100 */
[----:B------:R-:W-:Y:S01]  /*0960*/  PRMT R149, R70, 0x7632, R149 ;  /* 0x0000763246957816 */ /* 0x000fe20000000095 */
[----:B------:R-:W-:Y:S01]  /*0970*/  FADD.FTZ R152, -R78, R79 ;  /* 0x0000004f4e987221 */ /* 0x000fe20000010100 */
[C---:B---3--:R-:W-:Y:S01]  /*0980*/  SHF.L.U32 R71, R72.reuse, 0x10, RZ ;  /* 0x0000001048477819 */ /* 0x048fe200000006ff */
[----:B------:R-:W-:Y:S01]  /*0990*/  FMUL.FTZ R143, R147, R68 ;  /* 0x00000044938f7220 */ /* 0x000fe20000410000 */
[----:B------:R-:W-:Y:S01]  /*09a0*/  PRMT R69, R72, 0x7632, R69 ;  /* 0x0000763248457816 */ /* 0x000fe20000000045 */
[----:B------:R-:W-:Y:S01]  /*09b0*/  FADD.FTZ R68, -R78, R145 ;  /* 0x000000914e447221 */ /* 0x000fe20000010100 */
[C---:B------:R-:W-:Y:S01]  /*09c0*/  PRMT R70, R73.reuse, 0x7632, R70 ;  /* 0x0000763249467816 */ /* 0x040fe20000000046 */
[----:B------:R-:W-:Y:S01]  /*09d0*/  FADD.FTZ R32, R32, R71 ;  /* 0x0000004720207221 */ /* 0x000fe20000010000 */
[----:B------:R-:W-:Y:S01]  /*09e0*/  SHF.L.U32 R73, R73, 0x10, RZ ;  /* 0x0000001049497819 */ /* 0x000fe200000006ff */
[-C--:B------:R-:W-:Y:S01]  /*09f0*/  FFMA.FTZ R56, R3, R71.reuse, R56 ;  /* 0x0000004703387223 */ /* 0x080fe20000010038 */
[----:B------:R-:W-:Y:S01]  /*0a00*/  FMUL.FTZ R144, R84, R71 ;  /* 0x0000004754907220 */ /* 0x000fe20000410000 */
[----:B------:R-:W-:Y:S01]  /*0a10*/  SHF.L.U32 R69, R69, 0x10, RZ ;  /* 0x0000001045457819 */ /* 0x000fe200000006ff */
[----:B------:R-:W-:Y:S01]  /*0a20*/  FMUL.FTZ R152, R147, R152 ;  /* 0x0000009893987220 */ /* 0x000fe20000410000 */
[----:B------:R-:W-:Y:S01]  /*0a30*/  SHF.L.U32 R71, R82, 0x10, RZ ;  /* 0x0000001052477819 */ /* 0x000fe200000006ff */
[----:B------:R-:W-:Y:S01]  /*0a40*/  FADD.FTZ R34, R34, R73 ;  /* 0x0000004922227221 */ /* 0x000fe20000010000 */
[-C--:B------:R-:W-:Y:S01]  /*0a50*/  FFMA.FTZ R58, R141, R73.reuse, R58 ;  /* 0x000000498d3a7223 */ /* 0x080fe2000001003a */
[----:B------:R-:W-:Y:S01]  /*0a60*/  FMUL.FTZ R146, R85, R73 ;  /* 0x0000004955927220 */ /* 0x000fe20000410000 */
[C---:B------:R-:W-:Y:S01]  /*0a70*/  PRMT R72, R74.reuse, 0x7632, R72 ;  /* 0x000076324a487816 */ /* 0x040fe20000000048 */
[----:B------:R-:W-:Y:S01]  /*0a80*/  FMUL.FTZ R145, R147, R68 ;  /* 0x0000004493917220 */ /* 0x000fe20000410000 */
[----:B0-----:R-:W-:Y:S01]  /*0a90*/  SHF.L.U32 R81, R74, 0x10, RZ ;  /* 0x000000104a517819 */ /* 0x001fe200000006ff */
[----:B------:R-:W-:Y:S01]  /*0aa0*/  FADD.FTZ R33, R33, R69 ;  /* 0x0000004521217221 */ /* 0x000fe20000010000 */
[----:B------:R-:W-:Y:S01]  /*0ab0*/  SHF.L.U32 R73, R149, 0x10, RZ ;  /* 0x0000001095497819 */ /* 0x000fe200000006ff */
[-C--:B------:R-:W-:Y:S01]  /*0ac0*/  FFMA.FTZ R57, R152, R69.reuse, R57 ;  /* 0x0000004598397223 */ /* 0x080fe20000010039 */
[C---:B------:R-:W-:Y:S01]  /*0ad0*/  PRMT R74, R75.reuse, 0x7632, R74 ;  /* 0x000076324b4a7816 */ /* 0x040fe2000000004a */
[----:B------:R-:W-:Y:S01]  /*0ae0*/  FMUL.FTZ R149, R96, R69 ;  /* 0x0000004560957220 */ /* 0x000fe20000410000 */
[----:B------:R-:W-:Y:S01]  /*0af0*/  FADD.FTZ R154, -R78, R71 ;  /* 0x000000474e9a7221 */ /* 0x000fe20000010100 */
[----:B------:R-:W-:Y:S01]  /*0b00*/  FADD.FTZ R68, RZ, R144 ;  /* 0x00000090ff447221 */ /* 0x000fe20000010000 */
[----:B------:R-:W-:Y:S01]  /*0b10*/  SHF.L.U32 R75, R75, 0x10, RZ ;  /* 0x000000104b4b7819 */ /* 0x000fe200000006ff */
[----:B------:R-:W-:Y:S01]  /*0b20*/  FFMA.FTZ R69, R3, R144, RZ ;  /* 0x0000009003457223 */ /* 0x000fe200000100ff */
[----:B------:R-:W-:Y:S01]  /*0b30*/  SHF.L.U32 R70, R70, 0x10, RZ ;  /* 0x0000001046467819 */ /* 0x000fe200000006ff */
[----:B------:R-:W-:Y:S01]  /*0b40*/  FMUL.FTZ R154, R147, R154 ;  /* 0x0000009a939a7220 */ /* 0x000fe20000410000 */
[----:B------:R-:W-:Y:S01]  /*0b50*/  FADD.FTZ R71, R68, R149 ;  /* 0x0000009544477221 */ /* 0x000fe20000010000 */
[----:B------:R-:W-:Y:S01]  /*0b60*/  FFMA.FTZ R68, R152, R149, R69 ;  /* 0x0000009598447223 */ /* 0x000fe20000010045 */
[----:B------:R-:W-:Y:S01]  /*0b70*/  FADD.FTZ R30, R30, R75 ;  /* 0x0000004b1e1e7221 */ /* 0x000fe20000010000 */
[-C--:B------:R-:W-:Y:S01]  /*0b80*/  FFMA.FTZ R54, R145, R75.reuse, R54 ;  /* 0x0000004b91367223 */ /* 0x080fe20000010036 */
[----:B------:R-:W-:Y:S01]  /*0b90*/  FMUL.FTZ R150, R87, R75 ;  /* 0x0000004b57967220 */ /* 0x000fe20000410000 */
[----:B------:R-:W-:Y:S01]  /*0ba0*/  SHF.L.U32 R75, R151, 0x10, RZ ;  /* 0x00000010974b7819 */ /* 0x000fe200000006ff */
[----:B------:R-:W-:Y:S01]  /*0bb0*/  FADD.FTZ R35, R35, R70 ;  /* 0x0000004623237221 */ /* 0x000fe20000010000 */
[-C--:B------:R-:W-:Y:S01]  /*0bc0*/  FFMA.FTZ R59, R154, R70.reuse, R59 ;  /* 0x000000469a3b7223 */ /* 0x080fe2000001003b */
[----:B------:R-:W-:Y:S01]  /*0bd0*/  FMUL.FTZ R151, R98, R70 ;  /* 0x0000004662977220 */ /* 0x000fe20000410000 */
[----:B------:R-:W-:Y:S01]  /*0be0*/  FADD.FTZ R70, R71, R146 ;  /* 0x0000009247467221 */ /* 0x000fe20000010000 */
[----:B------:R-:W-:Y:S01]  /*0bf0*/  FFMA.FTZ R69, R141, R146, R68 ;  /* 0x000000928d457223 */ /* 0x000fe20000010044 */
[----:B------:R-:W-:Y:S01]  /*0c00*/  SHF.L.U32 R72, R72, 0x10, RZ ;  /* 0x0000001048487819 */ /* 0x000fe200000006ff */
[----:B------:R-:W-:Y:S01]  /*0c10*/  FMUL.FTZ R148, R86, R81 ;  /* 0x0000005156947220 */ /* 0x000fe20000410000 */
[----:B------:R-:W-:Y:S01]  /*0c20*/  FADD.FTZ R156, -R78, R73 ;  /* 0x000000494e9c7221 */ /* 0x000fe20000010100 */
[----:B------:R-:W-:Y:S01]  /*0c30*/  FADD.FTZ R71, R70, R151 ;  /* 0x0000009746477221 */ /* 0x000fe20000010000 */
[----:B------:R-:W-:Y:S01]  /*0c40*/  FFMA.FTZ R68, R154, R151, R69 ;  /* 0x000000979a447223 */ /* 0x000fe20000010045 */
[----:B------:R-:W-:Y:S01]  /*0c50*/  FMUL.FTZ R153, R99, R72 ;  /* 0x0000004863997220 */ /* 0x000fe20000410000 */
[----:B------:R-:W-:Y:S01]  /*0c60*/  FMUL.FTZ R156, R147, R156 ;  /* 0x0000009c939c7220 */ /* 0x000fe20000410000 */
[----:B------:R-:W-:Y:S01]  /*0c70*/  FADD.FTZ R70, R71, R148 ;  /* 0x0000009447467221 */ /* 0x000fe20000010000 */
[----:B------:R-:W-:Y:S01]  /*0c80*/  FFMA.FTZ R69, R143, R148, R68 ;  /* 0x000000948f457223 */ /* 0x000fe20000010044 */
[----:B------:R-:W-:Y:S01]  /*0c90*/  SHF.L.U32 R74, R74, 0x10, RZ ;  /* 0x000000104a4a7819 */ /* 0x000fe200000006ff */
[----:B------:R-:W-:Y:S01]  /*0ca0*/  FADD.FTZ R158, -R78, R75 ;  /* 0x0000004b4e9e7221 */ /* 0x000fe20000010100 */
[----:B------:R-:W-:Y:S01]  /*0cb0*/  FADD.FTZ R71, R70, R153 ;  /* 0x0000009946477221 */ /* 0x000fe20000010000 */
[----:B------:R-:W-:Y:S01]  /*0cc0*/  FFMA.FTZ R68, R156, R153, R69 ;  /* 0x000000999c447223 */ /* 0x000fe20000010045 */
[----:B------:R-:W-:Y:S01]  /*0cd0*/  FADD.FTZ R28, R28, R81 ;  /* 0x000000511c1c7221 */ /* 0x000fe20000010000 */
[----:B------:R-:W-:Y:S01]  /*0ce0*/  FMUL.FTZ R155, R100, R74 ;  /* 0x0000004a649b7220 */ /* 0x000fe20000410000 */
[----:B------:R-:W-:Y:S01]  /*0cf0*/  FMUL.FTZ R158, R147, R158 ;  /* 0x0000009e939e7220 */ /* 0x000fe20000410000 */
[----:B------:R-:W-:Y:S01]  /*0d00*/  FADD.FTZ R70, R71, R150 ;  /* 0x0000009647467221 */ /* 0x000fe20000010000 */
[----:B------:R-:W-:Y:S01]  /*0d10*/  FFMA.FTZ R68, R145, R150, R68 ;  /* 0x0000009691447223 */ /* 0x000fe20000010044 */
[----:B------:R-:W-:Y:S01]  /*0d20*/  FFMA.FTZ R52, R143, R81, R52 ;  /* 0x000000518f347223 */ /* 0x000fe20000010034 */
[----:B------:R-:W-:Y:S01]  /*0d30*/  FADD.FTZ R29, R29, R72 ;  /* 0x000000481d1d7221 */ /* 0x000fe20000010000 */
[----:B------:R-:W-:Y:S01]  /*0d40*/  FFMA.FTZ R53, R156, R72, R53 ;  /* 0x000000489c357223 */ /* 0x000fe20000010035 */
[----:B------:R-:W-:Y:S01]  /*0d50*/  FADD.FTZ R31, R31, R74 ;  /* 0x0000004a1f1f7221 */ /* 0x000fe20000010000 */
[----:B------:R-:W-:Y:S01]  /*0d60*/  FFMA.FTZ R55, R158, R74, R55 ;  /* 0x0000004a9e377223 */ /* 0x000fe20000010037 */
[----:B------:R-:W-:Y:S01]  /*0d70*/  IADD3 R81, R109, 0x100, RZ ;  /* 0x000001006d517810 */ /* 0x000fe20007ffe0ff */
[----:B------:R-:W-:Y:S01]  /*0d80*/  FADD.FTZ R79, R70, R155 ;  /* 0x0000009b464f7221 */ /* 0x000fe20000010000 */
[----:B------:R-:W-:-:S07]  /*0d90*/  FFMA.FTZ R80, R158, R155, R68 ;  /* 0x0000009b9e507223 */ /* 0x000fce0000010044 */
.L_x_2:
[----:B------:R-:W-:Y:S05]  /*0da0*/  BSYNC B0 ;  /* 0x0000000000007941 */ /* 0x000fea0003800000 */
.L_x_1:
[----:B------:R-:W-:Y:S04]  /*0db0*/  BSSY B0, `(.L_x_3) ;  /* 0x000005e000007945 */ /* 0x000fe80003800000 */
[----:B------:R-:W-:Y:S05]  /*0dc0*/  @!P2 BRA `(.L_x_4) ;  /* 0x000000040070a947 */ /* 0x000fea0003800000 */
        /* <DEDUP_REMOVED lines=11> */
[----:B------:R-:W-:Y:S02]  /*0e80*/  IADD3 R81, R81, 0x100, RZ ;  /* 0x0000010051517810 */ /* 0x000fe40007ffe0ff */
[C---:B--2---:R-:W-:Y:S02]  /*0e90*/  SHF.L.U32 R113, R68.reuse, 0x10, RZ ;  /* 0x0000001044717819 */ /* 0x044fe400000006ff */
[----:B------:R-:W-:Y:S02]  /*0ea0*/  PRMT R120, R68, 0x7632, R120 ;  /* 0x0000763244787816 */ /* 0x000fe40000000078 */
[C---:B------:R-:W-:Y:S01]  /*0eb0*/  SHF.L.U32 R115, R69.reuse, 0x10, RZ ;  /* 0x0000001045737819 */ /* 0x040fe200000006ff */
[----:B------:R-:W-:Y:S01]  /*0ec0*/  FADD.FTZ R68, -R78, R113 ;  /* 0x000000714e447221 */ /* 0x000fe20000010100 */
[----:B------:R-:W-:Y:S02]  /*0ed0*/  SHF.L.U32 R117, R70, 0x10, RZ ;  /* 0x0000001046757819 */ /* 0x000fe400000006ff */
[----:B------:R-:W-:Y:S01]  /*0ee0*/  PRMT R121, R69, 0x7632, R121 ;  /* 0x0000763245797816 */ /* 0x000fe20000000079 */
[----:B-----5:R-:W-:Y:S01]  /*0ef0*/  FMUL.FTZ R113, R147, R68 ;  /* 0x0000004493717220 */ /* 0x020fe20000410000 */
[----:B------:R-:W-:Y:S01]  /*0f00*/  FADD.FTZ R68, -R78, R115 ;  /* 0x000000734e447221 */ /* 0x000fe20000010100 */
[----:B------:R-:W-:-:S02]  /*0f10*/  PRMT R124, R71, 0x7632, R124 ;  /* 0x00007632477c7816 */ /* 0x000fc4000000007c */
[----:B------:R-:W-:Y:S01]  /*0f20*/  SHF.L.U32 R119, R71, 0x10, RZ ;  /* 0x0000001047777819 */ /* 0x000fe200000006ff */
[----:B------:R-:W-:Y:S01]  /*0f30*/  FMUL.FTZ R115, R147, R68 ;  /* 0x0000004493737220 */ /* 0x000fe20000410000 */
[----:B------:R-:W-:Y:S01]  /*0f40*/  PRMT R123, R70, 0x7632, R123 ;  /* 0x00007632467b7816 */ /* 0x000fe2000000007b */
[----:B------:R-:W-:Y:S01]  /*0f50*/  FADD.FTZ R68, -R78, R117 ;  /* 0x000000754e447221 */ /* 0x000fe20000010100 */
[----:B------:R-:W-:Y:S02]  /*0f60*/  SHF.L.U32 R121, R121, 0x10, RZ ;  /* 0x0000001079797819 */ /* 0x000fe400000006ff */
[C---:B---3--:R-:W-:Y:S01]  /*0f70*/  PRMT R69, R72.reuse, 0x7632, R69 ;  /* 0x0000763248457816 */ /* 0x048fe20000000045 */
[----:B------:R-:W-:Y:S01]  /*0f80*/  FMUL.FTZ R117, R147, R68 ;  /* 0x0000004493757220 */ /* 0x000fe20000410000 */
[----:B------:R-:W-:Y:S01]  /*0f90*/  SHF.L.U32 R71, R72, 0x10, RZ ;  /* 0x0000001048477819 */ /* 0x000fe200000006ff */
[----:B------:R-:W-:Y:S01]  /*0fa0*/  FADD.FTZ R68, -R78, R119 ;  /* 0x000000774e447221 */ /* 0x000fe20000010100 */
[----:B------:R-:W-:-:S02]  /*0fb0*/  PRMT R72, R73, 0x7632, R72 ;  /* 0x0000763249487816 */ /* 0x000fc40000000048 */
[----:B------:R-:W-:Y:S01]  /*0fc0*/  SHF.L.U32 R70, R69, 0x10, RZ ;  /* 0x0000001045467819 */ /* 0x000fe200000006ff */
[----:B------:R-:W-:Y:S01]  /*0fd0*/  FMUL.FTZ R114, R88, R71 ;  /* 0x0000004758727220 */ /* 0x000fe20000410000 */
[----:B------:R-:W-:Y:S01]  /*0fe0*/  SHF.L.U32 R73, R73, 0x10, RZ ;  /* 0x0000001049497819 */ /* 0x000fe200000006ff */
[----:B------:R-:W-:Y:S01]  /*0ff0*/  FMUL.FTZ R119, R147, R68 ;  /* 0x0000004493777220 */ /* 0x000fe20000410000 */
[----:B------:R-:W-:Y:S01]  /*1000*/  SHF.L.U32 R69, R120, 0x10, RZ ;  /* 0x0000001078457819 */ /* 0x000fe200000006ff */
[----:B------:R-:W-:Y:S01]  /*1010*/  FADD.FTZ R68, R79, R114 ;  /* 0x000000724f447221 */ /* 0x000fe20000010000 */
[----:B------:R-:W-:Y:S01]  /*1020*/  FADD.FTZ R24, R24, R71 ;  /* 0x0000004718187221 */ /* 0x000fe20000010000 */
[----:B------:R-:W-:Y:S01]  /*1030*/  FADD.FTZ R26, R26, R73 ;  /* 0x000000491a1a7221 */ /* 0x000fe20000010000 */
[-C--:B------:R-:W-:Y:S01]  /*1040*/  FFMA.FTZ R50, R115, R73.reuse, R50 ;  /* 0x0000004973327223 */ /* 0x080fe20000010032 */
[----:B------:R-:W-:Y:S01]  /*1050*/  FMUL.FTZ R116, R89, R73 ;  /* 0x0000004959747220 */ /* 0x000fe20000410000 */
[----:B------:R-:W-:Y:S01]  /*1060*/  FADD.FTZ R122, -R78, R69 ;  /* 0x000000454e7a7221 */ /* 0x000fe20000010100 */
[----:B------:R-:W-:Y:S01]  /*1070*/  SHF.L.U32 R73, R124, 0x10, RZ ;  /* 0x000000107c497819 */ /* 0x000fe200000006ff */
[----:B------:R-:W-:Y:S01]  /*1080*/  FADD.FTZ R124, -R78, R121 ;  /* 0x000000794e7c7221 */ /* 0x000fe20000010100 */
[----:B------:R-:W-:Y:S01]  /*1090*/  FMUL.FTZ R121, R101, R70 ;  /* 0x0000004665797220 */ /* 0x000fe20000410000 */
[----:B------:R-:W-:Y:S01]  /*10a0*/  FMUL.FTZ R122, R147, R122 ;  /* 0x0000007a937a7220 */ /* 0x000fe20000410000 */
[C---:B------:R-:W-:Y:S01]  /*10b0*/  FFMA.FTZ R69, R113.reuse, R114, R80 ;  /* 0x0000007271457223 */ /* 0x040fe20000010050 */
[----:B------:R-:W-:Y:S01]  /*10c0*/  FFMA.FTZ R48, R113, R71, R48 ;  /* 0x0000004771307223 */ /* 0x000fe20000010030 */
[----:B------:R-:W-:Y:S01]  /*10d0*/  SHF.L.U32 R123, R123, 0x10, RZ ;  /* 0x000000107b7b7819 */ /* 0x000fe200000006ff */
[----:B------:R-:W-:Y:S01]  /*10e0*/  FADD.FTZ R71, R68, R121 ;  /* 0x0000007944477221 */ /* 0x000fe20000010000 */
[----:B------:R-:W-:Y:S01]  /*10f0*/  SHF.L.U32 R72, R72, 0x10, RZ ;  /* 0x0000001048487819 */ /* 0x000fe200000006ff */
[----:B------:R-:W-:Y:S01]  /*1100*/  FFMA.FTZ R68, R122, R121, R69 ;  /* 0x000000797a447223 */ /* 0x000fe20000010045 */
[C---:B0-----:R-:W-:Y:S01]  /*1110*/  PRMT R82, R74.reuse, 0x7632, R82 ;  /* 0x000076324a527816 */ /* 0x041fe20000000052 */
[----:B------:R-:W-:Y:S01]  /*1120*/  FADD.FTZ R25, R25, R70 ;  /* 0x0000004619197221 */ /* 0x000fe20000010000 */
[----:B------:R-:W-:Y:S01]  /*1130*/  SHF.L.U32 R83, R74, 0x10, RZ ;  /* 0x000000104a537819 */ /* 0x000fe200000006ff */
[----:B------:R-:W-:Y:S01]  /*1140*/  FFMA.FTZ R49, R122, R70, R49 ;  /* 0x000000467a317223 */ /* 0x000fe20000010031 */
[----:B------:R-:W-:Y:S01]  /*1150*/  FADD.FTZ R126, -R78, R123 ;  /* 0x0000007b4e7e7221 */ /* 0x000fe20000010100 */
[----:B------:R-:W-:Y:S01]  /*1160*/  FMUL.FTZ R124, R147, R124 ;  /* 0x0000007c937c7220 */ /* 0x000fe20000410000 */
[----:B------:R-:W-:Y:S01]  /*1170*/  FMUL.FTZ R123, R102, R72 ;  /* 0x00000048667b7220 */ /* 0x000fe20000410000 */
[----:B------:R-:W-:Y:S01]  /*1180*/  FADD.FTZ R70, R71, R116 ;  /* 0x0000007447467221 */ /* 0x000fe20000010000 */
[----:B------:R-:W-:Y:S01]  /*1190*/  FFMA.FTZ R69, R115, R116, R68 ;  /* 0x0000007473457223 */ /* 0x000fe20000010044 */
[----:B------:R-:W-:Y:S01]  /*11a0*/  SHF.L.U32 R82, R82, 0x10, RZ ;  /* 0x0000001052527819 */ /* 0x000fe200000006ff */
[----:B------:R-:W-:Y:S01]  /*11b0*/  FMUL.FTZ R118, R90, R83 ;  /* 0x000000535a767220 */ /* 0x000fe20000410000 */
[----:B------:R-:W-:Y:S01]  /*11c0*/  FADD.FTZ R71, R70, R123 ;  /* 0x0000007b46477221 */ /* 0x000fe20000010000 */
[----:B------:R-:W-:Y:S01]  /*11d0*/  FFMA.FTZ R68, R124, R123, R69 ;  /* 0x0000007b7c447223 */ /* 0x000fe20000010045 */
[----:B------:R-:W-:Y:S01]  /*11e0*/  PRMT R74, R75, 0x7632, R74 ;  /* 0x000076324b4a7816 */ /* 0x000fe2000000004a */
[----:B------:R-:W-:Y:S01]  /*11f0*/  FMUL.FTZ R126, R147, R126 ;  /* 0x0000007e937e7220 */ /* 0x000fe20000410000 */
[----:B------:R-:W-:Y:S01]  /*1200*/  SHF.L.U32 R75, R75, 0x10, RZ ;  /* 0x000000104b4b7819 */ /* 0x000fe200000006ff */
        /* <DEDUP_REMOVED lines=23> */
[----:B------:R-:W-:-:S07]  /*1380*/  FFMA.FTZ R80, R128, R127, R68 ;  /* 0x0000007f80507223 */ /* 0x000fce0000010044 */
.L_x_4:
[----:B------:R-:W-:Y:S05]  /*1390*/  BSYNC B0 ;  /* 0x0000000000007941 */ /* 0x000fea0003800000 */
.L_x_3:
        /* <DEDUP_REMOVED lines=13> */
[C---:B--2---:R-:W-:Y:S02]  /*1470*/  PRMT R110, R73.reuse, 0x7632, R110 ;  /* 0x00007632496e7816 */ /* 0x044fe4000000006e */
[----:B------:R-:W-:Y:S02]  /*1480*/  SHF.L.U32 R73, R73, 0x10, RZ ;  /* 0x0000001049497819 */ /* 0x000fe400000006ff */
[C---:B------:R-:W-:Y:S02]  /*1490*/  PRMT R112, R74.reuse, 0x7632, R112 ;  /* 0x000076324a707816 */ /* 0x040fe40000000070 */
[----:B------:R-:W-:Y:S01]  /*14a0*/  SHF.L.U32 R129, R74, 0x10, RZ ;  /* 0x000000104a817819 */ /* 0x000fe200000006ff */
[----:B------:R-:W-:Y:S01]  /*14b0*/  FADD.FTZ R74, -R78, R73 ;  /* 0x000000494e4a7221 */ /* 0x000fe20000010100 */
[----:B------:R-:W-:Y:S02]  /*14c0*/  PRMT R81, R72, 0x7632, R81 ;  /* 0x0000763248517816 */ /* 0x000fe40000000051 */
[C---:B------:R-:W-:Y:S01]  /*14d0*/  PRMT R130, R75.reuse, 0x7632, R130 ;  /* 0x000076324b827816 */ /* 0x040fe20000000082 */
[----:B0-----:R-:W-:Y:S01]  /*14e0*/  FADD.FTZ R82, -R78, R129 ;  /* 0x000000814e527221 */ /* 0x001fe20000010100 */
[----:B------:R-:W-:Y:S01]  /*14f0*/  SHF.L.U32 R131, R75, 0x10, RZ ;  /* 0x000000104b837819 */ /* 0x000fe200000006ff */
[----:B-----5:R-:W-:Y:S01]  /*1500*/  FMUL.FTZ R129, R147, R74 ;  /* 0x0000004a93817220 */ /* 0x020fe20000410000 */
[----:B------:R-:W-:-:S02]  /*1510*/  SHF.L.U32 R73, R110, 0x10, RZ ;  /* 0x000000106e497819 */ /* 0x000fc400000006ff */
[----:B------:R-:W-:Y:S01]  /*1520*/  SHF.L.U32 R75, R112, 0x10, RZ ;  /* 0x00000010704b7819 */ /* 0x000fe200000006ff */
[----:B------:R-:W-:Y:S01]  /*1530*/  FADD.FTZ R110, -R78, R131 ;  /* 0x000000834e6e7221 */ /* 0x000fe20000010100 */
[----:B------:R-:W-:Y:S01]  /*1540*/  SHF.L.U32 R111, R72, 0x10, RZ ;  /* 0x00000010486f7819 */ /* 0x000fe200000006ff */
[C---:B------:R-:W-:Y:S01]  /*1550*/  FADD.FTZ R138, -R78.reuse, R73 ;  /* 0x000000494e8a7221 */ /* 0x040fe20000010100 */
[----:B------:R-:W-:Y:S01]  /*1560*/  SHF.L.U32 R81, R81, 0x10, RZ ;  /* 0x0000001051517819 */ /* 0x000fe200000006ff */
[----:B------:R-:W-:Y:S01]  /*1570*/  FADD.FTZ R140, -R78, R75 ;  /* 0x0000004b4e8c7221 */ /* 0x000fe20000010100 */
[----:B------:R-:W-:Y:S01]  /*1580*/  SHF.L.U32 R83, R130, 0x10, RZ ;  /* 0x0000001082537819 */ /* 0x000fe200000006ff */
[----:B------:R-:W-:Y:S01]  /*1590*/  FADD.FTZ R72, -R78, R111 ;  /* 0x0000006f4e487221 */ /* 0x000fe20000010100 */
[----:B---3--:R-:W-:Y:S01]  /*15a0*/  PRMT R73, R68, 0x7632, R73 ;  /* 0x0000763244497816 */ /* 0x008fe20000000049 */
[----:B------:R-:W-:Y:S01]  /*15b0*/  FADD.FTZ R136, -R78, R81 ;  /* 0x000000514e887221 */ /* 0x000fe20000010100 */
[----:B------:R-:W-:Y:S01]  /*15c0*/  SHF.L.U32 R75, R68, 0x10, RZ ;  /* 0x00000010444b7819 */ /* 0x000fe200000006ff */
[----:B------:R-:W-:Y:S01]  /*15d0*/  FADD.FTZ R112, -R78, R83 ;  /* 0x000000534e707221 */ /* 0x000fe20000010100 */
[----:B------:R-:W-:Y:S01]  /*15e0*/  PRMT R68, R69, 0x7632, R68 ;  /* 0x0000763245447816 */ /* 0x000fe20000000044 */
[C---:B------:R-:W-:Y:S01]  /*15f0*/  FMUL.FTZ R111, R147.reuse, R72 ;  /* 0x00000048936f7220 */ /* 0x040fe20000410000 */
[----:B------:R-:W-:Y:S01]  /*1600*/  PRMT R78, R70, 0x7632, R78 ;  /* 0x00007632464e7816 */ /* 0x000fe2000000004e */
[----:B------:R-:W-:Y:S01]  /*1610*/  FMUL.FTZ R130, R92, R75 ;  /* 0x0000004b5c827220 */ /* 0x000fe20000410000 */
[----:B------:R-:W-:Y:S01]  /*1620*/  SHF.L.U32 R81, R70, 0x10, RZ ;  /* 0x0000001046517819 */ /* 0x000fe200000006ff */
[----:B------:R-:W-:Y:S01]  /*1630*/  FMUL.FTZ R136, R147, R136 ;  /* 0x0000008893887220 */ /* 0x000fe20000410000 */
[----:B------:R-:W-:Y:S01]  /*1640*/  SHF.L.U32 R69, R69, 0x10, RZ ;  /* 0x0000001045457819 */ /* 0x000fe200000006ff */
[----:B------:R-:W-:Y:S01]  /*1650*/  FMUL.FTZ R138, R147, R138 ;  /* 0x0000008a938a7220 */ /* 0x000fe20000410000 */
[----:B------:R-:W-:Y:S01]  /*1660*/  SHF.L.U32 R70, R73, 0x10, RZ ;  /* 0x0000001049467819 */ /* 0x000fe200000006ff */
[----:B------:R-:W-:Y:S01]  /*1670*/  FMUL.FTZ R131, R147, R82 ;  /* 0x0000005293837220 */ /* 0x000fe20000410000 */
[----:B------:R-:W-:Y:S01]  /*1680*/  SHF.L.U32 R135, R68, 0x10, RZ ;  /* 0x0000001044877819 */ /* 0x000fe200000006ff */
[----:B------:R-:W-:Y:S01]  /*1690*/  FADD.FTZ R18, R18, R69 ;  /* 0x0000004512127221 */ /* 0x000fe20000010000 */
[-C--:B------:R-:W-:Y:S01]  /*16a0*/  FFMA.FTZ R42, R129, R69.reuse, R42 ;  /* 0x00000045812a7223 */ /* 0x080fe2000001002a */
[----:B------:R-:W-:Y:S01]  /*16b0*/  FMUL.FTZ R132, R93, R69 ;  /* 0x000000455d847220 */ /* 0x000fe20000410000 */
[----:B------:R-:W-:Y:S01]  /*16c0*/  FADD.FTZ R68, R79, R130 ;  /* 0x000000824f447221 */ /* 0x000fe20000010000 */
[----:B------:R-:W-:Y:S01]  /*16d0*/  FMUL.FTZ R133, R105, R70 ;  /* 0x0000004669857220 */ /* 0x000fe20000410000 */
[----:B------:R-:W-:Y:S01]  /*16e0*/  FFMA.FTZ R69, R111, R130, R80 ;  /* 0x000000826f457223 */ /* 0x000fe20000010050 */
[----:B------:R-:W-:Y:S01]  /*16f0*/  PRMT R83, R71, 0x7632, R83 ;  /* 0x0000763247537816 */ /* 0x000fe20000000053 */
[----:B------:R-:W-:Y:S01]  /*1700*/  FADD.FTZ R17, R17, R70 ;  /* 0x0000004611117221 */ /* 0x000fe20000010000 */
[----:B------:R-:W-:Y:S01]  /*1710*/  SHF.L.U32 R142, R71, 0x10, RZ ;  /* 0x00000010478e7819 */ /* 0x000fe200000006ff */
[----:B------:R-:W-:Y:S01]  /*1720*/  FADD.FTZ R71, R68, R133 ;  /* 0x0000008544477221 */ /* 0x000fe20000010000 */
[C---:B------:R-:W-:Y:S01]  /*1730*/  FFMA.FTZ R68, R136.reuse, R133, R69 ;  /* 0x0000008588447223 */ /* 0x040fe20000010045 */
[----:B------:R-:W-:Y:S01]  /*1740*/  FFMA.FTZ R41, R136, R70, R41 ;  /* 0x0000004688297223 */ /* 0x000fe20000010029 */
[----:B------:R-:W-:Y:S01]  /*1750*/  FADD.FTZ R19, R19, R135 ;  /* 0x0000008713137221 */ /* 0x000fe20000010000 */
[-C--:B------:R-:W-:Y:S01]  /*1760*/  FFMA.FTZ R43, R138, R135.reuse, R43 ;  /* 0x000000878a2b7223 */ /* 0x080fe2000001002b */
[----:B------:R-:W-:Y:S01]  /*1770*/  FMUL.FTZ R135, R106, R135 ;  /* 0x000000876a877220 */ /* 0x000fe20000410000 */
[----:B------:R-:W-:Y:S01]  /*1780*/  FADD.FTZ R70, R71, R132 ;  /* 0x0000008447467221 */ /* 0x000fe20000010000 */
[----:B------:R-:W-:Y:S01]  /*1790*/  FFMA.FTZ R69, R129, R132, R68 ;  /* 0x0000008481457223 */ /* 0x000fe20000010044 */
[----:B------:R-:W-:Y:S01]  /*17a0*/  SHF.L.U32 R78, R78, 0x10, RZ ;  /* 0x000000104e4e7819 */ /* 0x000fe200000006ff */
[----:B------:R-:W-:Y:S01]  /*17b0*/  FMUL.FTZ R134, R94, R81 ;  /* 0x000000515e867220 */ /* 0x000fe20000410000 */
[----:B------:R-:W-:Y:S01]  /*17c0*/  FADD.FTZ R71, R70, R135 ;  /* 0x0000008746477221 */ /* 0x000fe20000010000 */
[----:B------:R-:W-:Y:S01]  /*17d0*/  FFMA.FTZ R68, R138, R135, R69 ;  /* 0x000000878a447223 */ /* 0x000fe20000010045 */
[C---:B------:R-:W-:Y:S01]  /*17e0*/  FMUL.FTZ R137, R147.reuse, R110 ;  /* 0x0000006e93897220 */ /* 0x040fe20000410000 */
[----:B------:R-:W-:Y:S01]  /*17f0*/  FMUL.FTZ R140, R147, R140 ;  /* 0x0000008c938c7220 */ /* 0x000fe20000410000 */
[----:B------:R-:W-:Y:S01]  /*1800*/  FMUL.FTZ R139, R107, R78 ;  /* 0x0000004e6b8b7220 */ /* 0x000fe20000410000 */
[----:B------:R-:W-:Y:S01]  /*1810*/  FADD.FTZ R70, R71, R134 ;  /* 0x0000008647467221 */ /* 0x000fe20000010000 */
[----:B------:R-:W-:Y:S01]  /*1820*/  FFMA.FTZ R69, R131, R134, R68 ;  /* 0x0000008683457223 */ /* 0x000fe20000010044 */
[----:B------:R-:W-:Y:S01]  /*1830*/  SHF.L.U32 R83, R83, 0x10, RZ ;  /* 0x0000001053537819 */ /* 0x000fe200000006ff */
[----:B------:R-:W-:Y:S01]  /*1840*/  FADD.FTZ R14, R14, R142 ;  /* 0x0000008e0e0e7221 */ /* 0x000fe20000010000 */
[-C--:B------:R-:W-:Y:S01]  /*1850*/  FFMA.FTZ R38, R137, R142.reuse, R38 ;  /* 0x0000008e89267223 */ /* 0x080fe20000010026 */
[----:B------:R-:W-:Y:S01]  /*1860*/  FMUL.FTZ R142, R95, R142 ;  /* 0x0000008e5f8e7220 */ /* 0x000fe20000410000 */
        /* <DEDUP_REMOVED lines=13> */
[C---:B------:R-:W-:Y:S01]  /*1940*/  FFMA.FTZ R39, R112.reuse, R83, R39 ;  /* 0x0000005370277223 */ /* 0x040fe20000010027 */
[----:B------:R-:W-:Y:S01]  /*1950*/  FADD.FTZ R79, R71, R110 ;  /* 0x0000006e474f7221 */ /* 0x000fe20000010000 */
[----:B------:R-:W-:-:S07]  /*1960*/  FFMA.FTZ R80, R112, R110, R69 ;  /* 0x0000006e70507223 */ /* 0x000fce0000010045 */
.L_x_6:
[----:B------:R-:W-:Y:S05]  /*1970*/  BSYNC B0 ;  /* 0x0000000000007941 */ /* 0x000fea0003800000 */
.L_x_5:
[----:B------:R-:W-:Y:S01]  /*1980*/  LOP3.LUT P4, RZ, R76, 0xff, RZ, 0xc0, !PT ;  /* 0x000000ff4cff7812 */ /* 0x000fe2000788c0ff */
[----:B------:R-:W-:Y:S01]  /*1990*/  HFMA2.MMA R157, -RZ, RZ, 1.875, 0 ;  /* 0x3f800000ff9d7435 */ /* 0x000fe200000001ff */
[----:B------:R-:W-:Y:S01]  /*19a0*/  SHF.R.U32.HI R68, RZ, 0x5, R159 ;  /* 0x00000005ff447819 */ /* 0x000fe2000001169f */
[----:B------:R-:W-:Y:S01]  /*19b0*/  UMOV UR6, 0xffffffff ;  /* 0xffffffff00067882 */ /* 0x000fe20000000000 */
[----:B------:R-:W-:Y:S02]  /*19c0*/  LOP3.LUT P5, RZ, R159, 0x1f, RZ, 0xc0, !PT ;  /* 0x0000001f9fff7812 */ /* 0x000fe400078ac0ff */
[----:B------:R-:W-:Y:S02]  /*19d0*/  LOP3.LUT R69, R68, 0x7fffff8, RZ, 0xc0, !PT ;  /* 0x07fffff844457812 */ /* 0x000fe400078ec0ff */
[----:B-----5:R-:W-:-:S05]  /*19e0*/  @P0 SHF.L.U32 R157, R77, 0x10, RZ ;  /* 0x000000104d9d0819 */ /* 0x020fca00000006ff */
[----:B------:R-:W-:Y:S01]  /*19f0*/  @!P4 IADD3 R69, R69, 0x8, RZ ;  /* 0x000000084545c810 */ /* 0x000fe20007ffe0ff */
[----:B------:R-:W-:Y:S06]  /*1a00*/  BRA.DIV UR6, `(.L_x_7) ;  /* 0x0000001606a07947 */ /* 0x000fec000b800000 */
[----:B------:R-:W0:Y:S04]  /*1a10*/  SHFL.DOWN PT, R70, R79, 0x10, 0x1f ;  /* 0x0a001f004f467f89 */ /* 0x000e2800000e0000 */
[----:B------:R-:W1:Y:S01]  /*1a20*/  SHFL.DOWN PT, R71, R80, 0x10, 0x1f ;  /* 0x0a001f0050477f89 */ /* 0x000e6200000e0000 */
[----:B0-----:R-:W-:Y:S01]  /*1a30*/  FADD.FTZ R70, R70, R79 ;  /* 0x0000004f46467221 */ /* 0x001fe20000010000 */
[----:B-1----:R-:W-:-:S04]  /*1a40*/  FADD.FTZ R71, R71, R80 ;  /* 0x0000005047477221 */ /* 0x002fc80000010000 */
        /* <DEDUP_REMOVED lines=12> */
[----:B------:R0:W1:Y:S04]  /*1b10*/  SHFL.DOWN PT, R70, R77, 0x1, 0x1f ;  /* 0x08201f004d467f89 */ /* 0x00006800000e0000 */
[----:B------:R0:W2:Y:S02]  /*1b20*/  SHFL.DOWN PT, R71, R76, 0x1, 0x1f ;  /* 0x08201f004c477f89 */ /* 0x0000a400000e0000 */
.L_x_29:
[----:B------:R-:W3:Y:S01]  /*1b30*/  S2R R73, SR_CgaCtaId ;  /* 0x0000000000497919 */ /* 0x000ee20000008800 */
[----:B------:R-:W-:Y:S01]  /*1b40*/  @!P5 LOP3.LUT R68, R68, 0x7, RZ, 0xc0, !PT ;  /* 0x000000074444d812 */ /* 0x000fe200078ec0ff */
[----:B-1----:R-:W-:Y:S01]  /*1b50*/  FADD.FTZ R164, R77, R70 ;  /* 0x000000464da47221 */ /* 0x002fe20000010000 */
[----:B------:R-:W-:Y:S01]  /*1b60*/  MOV R72, 0x400 ;  /* 0x0000040000487802 */ /* 0x000fe20000000f00 */
[----:B--2---:R-:W-:Y:S01]  /*1b70*/  FADD.FTZ R165, R76, R71 ;  /* 0x000000474ca57221 */ /* 0x004fe20000010000 */
[----:B------:R-:W-:Y:S01]  /*1b80*/  @!P5 IADD3 R68, R69, R68, RZ ;  /* 0x000000444544d210 */ /* 0x000fe20007ffe0ff */
[----:B------:R-:W-:Y:S05]  /*1b90*/  WARPSYNC.ALL ;  /* 0x0000000000007948 */ /* 0x000fea0003800000 */
[----:B------:R-:W-:Y:S01]  /*1ba0*/  ISETP.NE.AND P6, PT, RZ, UR8, PT ;  /* 0x00000008ff007c0c */ /* 0x000fe2000bfc5270 */
[----:B------:R-:W-:Y:S01]  /*1bb0*/  BSSY B0, `(.L_x_8) ;  /* 0x0000073000007945 */ /* 0x000fe20003800000 */
[----:B---3--:R-:W-:-:S04]  /*1bc0*/  LEA R72, R73, R72, 0x18 ;  /* 0x0000004849487211 */ /* 0x008fc800078ec0ff */
[-C--:B------:R-:W-:Y:S02]  /*1bd0*/  @!P5 LEA R160, R68, R72.reuse, 0x3 ;  /* 0x0000004844a0d211 */ /* 0x080fe400078e18ff */
[----:B------:R-:W-:-:S03]  /*1be0*/  LEA R161, R69, R72, 0x3 ;  /* 0x0000004845a17211 */ /* 0x000fc600078e18ff */
[----:B------:R-:W-:Y:S01]  /*1bf0*/  @!P5 STS.64 [R160+0x6000], R164 ;  /* 0x006000a4a000d388 */ /* 0x000fe20000000a00 */
[----:B------:R-:W-:Y:S06]  /*1c00*/  BAR.SYNC.DEFER_BLOCKING 0x0 ;  /* 0x0000000000007b1d */ /* 0x000fec0000010000 */
[----:B------:R-:W1:Y:S04]  /*1c10*/  LDS.128 R68, [R161+0x6000] ;  /* 0x00600000a1447984 */ /* 0x000e680000000c00 */
[----:B------:R-:W2:Y:S04]  /*1c20*/  LDS.128 R72, [R161+0x6010] ;  /* 0x00601000a1487984 */ /* 0x000ea80000000c00 */
[----:B0-----:R-:W0:Y:S04]  /*1c30*/  LDS.128 R76, [R161+0x6020] ;  /* 0x00602000a14c7984 */ /* 0x001e280000000c00 */
[----:B------:R-:W3:Y:S01]  /*1c40*/  LDS.128 R80, [R161+0x6030] ;  /* 0x00603000a1507984 */ /* 0x000ee20000000c00 */
[----:B-1----:R-:W-:Y:S01]  /*1c50*/  FADD.FTZ R163, RZ, R68 ;  /* 0x00000044ffa37221 */ /* 0x002fe20000010000 */
[----:B------:R-:W-:-:S03]  /*1c60*/  FADD.FTZ R68, RZ, R69 ;  /* 0x00000045ff447221 */ /* 0x000fc60000010000 */
[----:B------:R-:W-:Y:S01]  /*1c70*/  FADD.FTZ R163, R70, R163 ;  /* 0x000000a346a37221 */ /* 0x000fe20000010000 */
[----:B------:R-:W-:-:S03]  /*1c80*/  FADD.FTZ R68, R71, R68 ;  /* 0x0000004447447221 */ /* 0x000fc60000010000 */
[----:B--2---:R-:W-:Y:S01]  /*1c90*/  FADD.FTZ R163, R163, R72 ;  /* 0x00000048a3a37221 */ /* 0x004fe20000010000 */
[----:B------:R-:W-:-:S03]  /*1ca0*/  FADD.FTZ R68, R68, R73 ;  /* 0x0000004944447221 */ /* 0x000fc60000010000 */
[----:B------:R-:W-:Y:S01]  /*1cb0*/  FADD.FTZ R163, R74, R163 ;  /* 0x000000a34aa37221 */ /* 0x000fe20000010000 */
[----:B------:R-:W-:-:S03]  /*1cc0*/  FADD.FTZ R68, R75, R68 ;  /* 0x000000444b447221 */ /* 0x000fc60000010000 */
[----:B0-----:R-:W-:Y:S01]  /*1cd0*/  FADD.FTZ R163, R163, R76 ;  /* 0x0000004ca3a37221 */ /* 0x001fe20000010000 */
[----:B------:R-:W-:-:S03]  /*1ce0*/  FADD.FTZ R68, R68, R77 ;  /* 0x0000004d44447221 */ /* 0x000fc60000010000 */
[----:B------:R-:W-:Y:S01]  /*1cf0*/  FADD.FTZ R163, R78, R163 ;  /* 0x000000a34ea37221 */ /* 0x000fe20000010000 */
[----:B------:R-:W-:-:S03]  /*1d00*/  FADD.FTZ R68, R79, R68 ;  /* 0x000000444f447221 */ /* 0x000fc60000010000 */
[----:B---3--:R-:W-:Y:S01]  /*1d10*/  FADD.FTZ R163, R163, R80 ;  /* 0x00000050a3a37221 */ /* 0x008fe20000010000 */
[----:B------:R-:W-:-:S03]  /*1d20*/  FADD.FTZ R68, R68, R81 ;  /* 0x0000005144447221 */ /* 0x000fc60000010000 */
[----:B------:R-:W-:Y:S01]  /*1d30*/  FADD.FTZ R82, R82, R163 ;  /* 0x000000a352527221 */ /* 0x000fe20000010000 */
[----:B------:R-:W-:-:S03]  /*1d40*/  FADD.FTZ R68, R83, R68 ;  /* 0x0000004453447221 */ /* 0x000fc60000010000 */
[----:B------:R-:W-:Y:S01]  /*1d50*/  FMUL.FTZ R73, R82, UR9 ;  /* 0x0000000952497c20 */ /* 0x000fe20008410000 */
[----:B------:R-:W-:-:S04]  /*1d60*/  FMUL.FTZ R72, R68, UR9 ;  /* 0x0000000944487c20 */ /* 0x000fc80008410000 */
[----:B------:R-:W-:Y:S01]  /*1d70*/  FSEL R73, R73, RZ, !P6 ;  /* 0x000000ff49497208 */ /* 0x000fe20007000000 */
[----:B------:R-:W-:Y:S06]  /*1d80*/  @!P3 BRA `(.L_x_9) ;  /* 0x000000040054b947 */ /* 0x000fec0003800000 */
[----:B------:R-:W-:Y:S01]  /*1d90*/  ISETP.NE.U32.AND P5, PT, RZ, UR10, PT ;  /* 0x0000000aff007c0c */ /* 0x000fe2000bfa5070 */
[-CC-:B------:R-:W-:Y:S01]  /*1da0*/  FFMA.FTZ R68, R154, R72.reuse, R73.reuse ;  /* 0x000000489a447223 */ /* 0x180fe20000010049 */
[--C-:B------:R-:W-:Y:S02]  /*1db0*/  FFMA.FTZ R70, R156, R72, R73.reuse ;  /* 0x000000489c467223 */ /* 0x100fe40000010049 */
[----:B------:R-:W-:Y:S01]  /*1dc0*/  ISETP.NE.AND.EX P6, PT, RZ, UR11, PT, P5 ;  /* 0x0000000bff007c0c */ /* 0x000fe2000bfc5350 */
[----:B------:R-:W-:Y:S01]  /*1dd0*/  FADD.FTZ R68, R151, -R68 ;  /* 0x8000004497447221 */ /* 0x000fe20000010000 */
[----:B------:R-:W-:Y:S01]  /*1de0*/  FADD.FTZ R70, R153, -R70 ;  /* 0x8000004699467221 */ /* 0x000fe20000010000 */
[----:B------:R-:W-:Y:S02]  /*1df0*/  ISETP.NE.U32.AND P5, PT, RZ, UR14, PT ;  /* 0x0000000eff007c0c */ /* 0x000fe4000bfa5070 */
[C---:B------:R-:W-:Y:S01]  /*1e00*/  FMUL.FTZ R82, R147.reuse, R68 ;  /* 0x0000004493527220 */ /* 0x040fe20000410000 */
[----:B------:R-:W-:Y:S01]  /*1e10*/  FFMA.FTZ R68, R152, R72, R73 ;  /* 0x0000004898447223 */ /* 0x000fe20000010049 */
[----:B------:R-:W-:Y:S01]  /*1e20*/  FMUL.FTZ R162, R147, R70 ;  /* 0x0000004693a27220 */ /* 0x000fe20000410000 */
[----:B------:R-:W-:-:S02]  /*1e30*/  ISETP.NE.AND.EX P5, PT, RZ, UR15, PT, P5 ;  /* 0x0000000fff007c0c */ /* 0x000fc4000bfa5350 */
[----:B------:R-:W-:-:S03]  /*1e40*/  FADD.FTZ R68, R149, -R68 ;  /* 0x8000004495447221 */ /* 0x000fc60000010000 */
[----:B------:R-:W-:Y:S01]  /*1e50*/  @P6 PRMT R69, R9, 0x7632, R69 ;  /* 0x0000763209456816 */ /* 0x000fe20000000045 */
[----:B------:R-:W-:Y:S01]  /*1e60*/  FMUL.FTZ R78, R147, R68 ;  /* 0x00000044934e7220 */ /* 0x000fe20000410000 */
[C---:B------:R-:W-:Y:S02]  /*1e70*/  @P6 PRMT R71, R10.reuse, 0x7632, R71 ;  /* 0x000076320a476816 */ /* 0x040fe40000000047 */
[----:B------:R-:W-:Y:S02]  /*1e80*/  @P6 SHF.L.U32 R69, R69, 0x10, RZ ;  /* 0x0000001045456819 */ /* 0x000fe400000006ff */
[----:B------:R-:W-:Y:S02]  /*1e90*/  @P6 SHF.L.U32 R71, R71, 0x10, RZ ;  /* 0x0000001047476819 */ /* 0x000fe400000006ff */
[----:B------:R-:W-:Y:S01]  /*1ea0*/  @P6 SHF.L.U32 R75, R10, 0x10, RZ ;  /* 0x000000100a4b6819 */ /* 0x000fe200000006ff */
[--C-:B------:R-:W-:Y:S01]  /*1eb0*/  @P6 FADD.FTZ R82, R82, R69.reuse ;  /* 0x0000004552526221 */ /* 0x100fe20000010000 */
[----:B------:R-:W-:Y:S01]  /*1ec0*/  @P6 PRMT R69, R8, 0x7632, R69 ;  /* 0x0000763208456816 */ /* 0x000fe20000000045 */
[----:B------:R-:W-:Y:S01]  /*1ed0*/  @P6 FADD.FTZ R162, R162, R71 ;  /* 0x00000047a2a26221 */ /* 0x000fe20000010000 */
[----:B------:R-:W-:-:S02]  /*1ee0*/  FFMA.FTZ R71, R143, R72, R73 ;  /* 0x000000488f477223 */ /* 0x000fc40000010049 */
[----:B------:R-:W-:Y:S02]  /*1ef0*/  @P6 SHF.L.U32 R69, R69, 0x10, RZ ;  /* 0x0000001045456819 */ /* 0x000fe400000006ff */
[----:B------:R-:W-:Y:S01]  /*1f00*/  FADD.FTZ R68, R148, -R71 ;  /* 0x8000004794447221 */ /* 0x000fe20000010000 */
[-C--:B------:R-:W-:Y:S02]  /*1f10*/  FFMA.FTZ R71, R141, R72.reuse, R73 ;  /* 0x000000488d477223 */ /* 0x080fe40000010049 */
[----:B------:R-:W-:Y:S01]  /*1f20*/  @P6 FADD.FTZ R78, R78, R69 ;  /* 0x000000454e4e6221 */ /* 0x000fe20000010000 */
[----:B------:R-:W-:Y:S01]  /*1f30*/  FFMA.FTZ R69, R3, R72, R73 ;  /* 0x0000004803457223 */ /* 0x000fe20000010049 */
[----:B------:R-:W-:Y:S01]  /*1f40*/  FMUL.FTZ R160, R147, R68 ;  /* 0x0000004493a07220 */ /* 0x000fe20000410000 */
[----:B------:R-:W-:Y:S01]  /*1f50*/  FADD.FTZ R70, R146, -R71 ;  /* 0x8000004792467221 */ /* 0x000fe20000010000 */
[----:B------:R-:W-:Y:S01]  /*1f60*/  @P6 SHF.L.U32 R71, R9, 0x10, RZ ;  /* 0x0000001009476819 */ /* 0x000fe200000006ff */
[----:B------:R-:W-:Y:S01]  /*1f70*/  FADD.FTZ R68, R144, -R69 ;  /* 0x8000004590447221 */ /* 0x000fe20000010000 */
[----:B------:R-:W-:Y:S01]  /*1f80*/  @P6 SHF.L.U32 R69, R8, 0x10, RZ ;  /* 0x0000001008456819 */ /* 0x000fe200000006ff */
[C---:B------:R-:W-:Y:S01]  /*1f90*/  FMUL.FTZ R80, R147.reuse, R70 ;  /* 0x0000004693507220 */ /* 0x040fe20000410000 */
[----:B------:R-:W-:Y:S01]  /*1fa0*/  FFMA.FTZ R70, R158, R72, R73 ;  /* 0x000000489e467223 */ /* 0x000fe20000010049 */
[----:B------:R-:W-:Y:S01]  /*1fb0*/  FMUL.FTZ R76, R147, R68 ;  /* 0x00000044934c7220 */ /* 0x000fe20000410000 */
[----:B------:R-:W-:Y:S01]  /*1fc0*/  @P6 FADD.FTZ R160, R160, R75 ;  /* 0x0000004ba0a06221 */ /* 0x000fe20000010000 */
[----:B------:R-:W-:Y:S01]  /*1fd0*/  @P6 FADD.FTZ R80, R80, R71 ;  /* 0x0000004750506221 */ /* 0x000fe20000010000 */
[----:B------:R-:W-:Y:S01]  /*1fe0*/  FADD.FTZ R70, R155, -R70 ;  /* 0x800000469b467221 */ /* 0x000fe20000010000 */
[----:B------:R-:W-:Y:S01]  /*1ff0*/  @P6 FADD.FTZ R76, R76, R69 ;  /* 0x000000454c4c6221 */ /* 0x000fe20000010000 */
[----:B------:R-:W-:-:S02]  /*2000*/  FFMA.FTZ R69, R145, R72, R73 ;  /* 0x0000004891457223 */ /* 0x000fc40000010049 */
[----:B------:R-:W-:Y:S02]  /*2010*/  FMUL.FTZ R166, R147, R70 ;  /* 0x0000004693a67220 */ /* 0x000fe40000410000 */
[--C-:B------:R-:W-:Y:S01]  /*2020*/  FADD.FTZ R68, R150, -R69.reuse ;  /* 0x8000004596447221 */ /* 0x100fe20000010000 */
[----:B------:R-:W-:-:S03]  /*2030*/  @P6 PRMT R69, R11, 0x7632, R69 ;  /* 0x000076320b456816 */ /* 0x000fc60000000045 */
[----:B------:R-:W-:Y:S01]  /*2040*/  FMUL.FTZ R164, R147, R68 ;  /* 0x0000004493a47220 */ /* 0x000fe20000410000 */
[----:B------:R-:W-:Y:S02]  /*2050*/  @P6 SHF.L.U32 R71, R69, 0x10, RZ ;  /* 0x0000001045476819 */ /* 0x000fe400000006ff */
[----:B------:R-:W-:-:S03]  /*2060*/  @P6 SHF.L.U32 R69, R11, 0x10, RZ ;  /* 0x000000100b456819 */ /* 0x000fc600000006ff */
[----:B------:R-:W-:Y:S02]  /*2070*/  @P6 FADD.FTZ R166, R166, R71 ;  /* 0x00000047a6a66221 */ /* 0x000fe40000010000 */
[----:B------:R-:W-:Y:S01]  /*2080*/  @P6 FADD.FTZ R164, R164, R69 ;  /* 0x00000045a4a46221 */ /* 0x000fe20000010000 */
[----:B------:R-:W-:Y:S01]  /*2090*/  ISETP.NE.U32.AND P6, PT, RZ, UR14, PT ;  /* 0x0000000eff007c0c */ /* 0x000fe2000bfc5070 */
[----:B------:R-:W0:Y:S01]  /*20a0*/  @P5 LDC.64 R68, c[0x0][0x308] ;  /* 0x0000c200ff445b82 */ /* 0x000e220000000a00 */
[----:B------:R-:W-:Y:S02]  /*20b0*/  FMUL.FTZ R79, R166, R157 ;  /* 0x0000009da64f7220 */ /* 0x000fe40000410000 */
[----:B------:R-:W-:-:S13]  /*20c0*/  ISETP.NE.AND.EX P6, PT, RZ, UR15, PT, P6 ;  /* 0x0000000fff007c0c */ /* 0x000fda000bfc5360 */
[----:B------:R-:W-:Y:S02]  /*20d0*/  @P6 F2FP.BF16.F32.PACK_AB R70, RZ, R160 ;  /* 0x000000a0ff46623e */ /* 0x000fe400000010ff */
[----:B------:R-:W-:Y:S01]  /*20e0*/  @P6 F2FP.BF16.F32.PACK_AB R71, RZ, R80 ;  /* 0x00000050ff47623e */ /* 0x000fe200000010ff */
[----:B------:R-:W-:Y:S01]  /*20f0*/  FMUL.FTZ R80, R80, R157 ;  /* 0x0000009d50507220 */ /* 0x000fe20000410000 */
[----:B------:R-:W-:Y:S02]  /*2100*/  @P6 F2FP.BF16.F32.PACK_AB R75, RZ, R162 ;  /* 0x000000a2ff4b623e */ /* 0x000fe400000010ff */
[----:B------:R-:W-:Y:S02]  /*2110*/  @P6 F2FP.BF16.F32.PACK_AB R74, RZ, R82 ;  /* 0x00000052ff4a623e */ /* 0x000fe400000010ff */
[----:B------:R-:W-:Y:S01]  /*2120*/  @P6 PRMT R66, R70, 0x7610, R66 ;  /* 0x0000761046426816 */ /* 0x000fe20000000042 */
[----:B0-----:R-:W-:Y:S01]  /*2130*/  @P5 IMAD.WIDE.U32 R68, R109, 0x10, R68 ;  /* 0x000000106d445825 */ /* 0x001fe200078e0044 */
[----:B------:R-:W-:-:S02]  /*2140*/  @P6 PRMT R65, R71, 0x7610, R65 ;  /* 0x0000761047416816 */ /* 0x000fc40000000041 */
[----:B------:R-:W-:Y:S02]  /*2150*/  @P6 PRMT R66, R66, 0x5410, R75 ;  /* 0x0000541042426816 */ /* 0x000fe4000000004b */
[----:B------:R-:W-:Y:S02]  /*2160*/  @P6 PRMT R65, R65, 0x5410, R74 ;  /* 0x0000541041416816 */ /* 0x000fe4000000004a */
[----:B------:R-:W0:Y:S01]  /*2170*/  LDC.64 R74, c[0x0][0x2f8] ;  /* 0x0000be00ff4a7b82 */ /* 0x000e220000000a00 */
[----:B------:R-:W-:Y:S01]  /*2180*/  @P6 F2FP.BF16.F32.PACK_AB R70, RZ, R76 ;  /* 0x0000004cff46623e */ /* 0x000fe200000010ff */
[-C--:B------:R-:W-:Y:S01]  /*2190*/  FMUL.FTZ R76, R76, R157.reuse ;  /* 0x0000009d4c4c7220 */ /* 0x080fe20000410000 */
[----:B------:R-:W-:Y:S01]  /*21a0*/  @P6 F2FP.BF16.F32.PACK_AB R77, RZ, R164 ;  /* 0x000000a4ff4d623e */ /* 0x000fe200000010ff */
[-C--:B------:R-:W-:Y:S01]  /*21b0*/  FMUL.FTZ R164, R164, R157.reuse ;  /* 0x0000009da4a47220 */ /* 0x080fe20000410000 */
[----:B------:R-:W-:Y:S02]  /*21c0*/  @P6 PRMT R64, R70, 0x7610, R64 ;  /* 0x0000761046406816 */ /* 0x000fe40000000040 */
[----:B------:R-:W-:Y:S01]  /*21d0*/  @P6 PRMT R67, R77, 0x7610, R67 ;  /* 0x000076104d436816 */ /* 0x000fe20000000043 */
[----:B------:R-:W-:Y:S01]  /*21e0*/  FMUL.FTZ R77, R82, R157 ;  /* 0x0000009d524d7220 */ /* 0x000fe20000410000 */
[----:B------:R-:W-:-:S02]  /*21f0*/  @P6 F2FP.BF16.F32.PACK_AB R70, RZ, R78 ;  /* 0x0000004eff46623e */ /* 0x000fc400000010ff */
[----:B------:R-:W-:Y:S02]  /*2200*/  @P6 F2FP.BF16.F32.PACK_AB R71, RZ, R166 ;  /* 0x000000a6ff47623e */ /* 0x000fe400000010ff */
[----:B------:R-:W-:Y:S01]  /*2210*/  @P6 PRMT R64, R64, 0x5410, R70 ;  /* 0x0000541040406816 */ /* 0x000fe20000000046 */
[-C--:B------:R-:W-:Y:S01]  /*2220*/  FMUL.FTZ R70, R160, R157.reuse ;  /* 0x0000009da0467220 */ /* 0x080fe20000410000 */
[----:B------:R-:W-:Y:S01]  /*2230*/  @P6 PRMT R67, R67, 0x5410, R71 ;  /* 0x0000541043436816 */ /* 0x000fe20000000047 */
[----:B------:R-:W-:-:S04]  /*2240*/  FMUL.FTZ R71, R162, R157 ;  /* 0x0000009da2477220 */ /* 0x000fc80000410000 */
[----:B------:R1:W-:Y:S01]  /*2250*/  @P5 STG.E.128 desc[UR4][R68.64], R64 ;  /* 0x0000004044005986 */ /* 0x0003e2000c101d04 */
[----:B------:R-:W-:Y:S01]  /*2260*/  F2FP.BF16.F32.PACK_AB R70, R71, R70 ;  /* 0x000000464746723e */ /* 0x000fe200000010ff */
[----:B------:R-:W-:Y:S01]  /*2270*/  FMUL.FTZ R71, R78, R157 ;  /* 0x0000009d4e477220 */ /* 0x000fe20000410000 */
[C---:B0-----:R-:W-:Y:S01]  /*2280*/  IMAD.WIDE.U32 R74, R109.reuse, 0x10, R74 ;  /* 0x000000106d4a7825 */ /* 0x041fe200078e004a */
[----:B------:R-:W-:-:S03]  /*2290*/  IADD3 R109, R109, 0x100, RZ ;  /* 0x000001006d6d7810 */ /* 0x000fc60007ffe0ff */
[----:B-1----:R-:W-:Y:S02]  /*22a0*/  F2FP.BF16.F32.PACK_AB R68, R71, R76 ;  /* 0x0000004c4744723e */ /* 0x002fe400000010ff */
[----:B------:R-:W-:Y:S02]  /*22b0*/  F2FP.BF16.F32.PACK_AB R69, R77, R80 ;  /* 0x000000504d45723e */ /* 0x000fe400000010ff */
[----:B------:R-:W-:-:S05]  /*22c0*/  F2FP.BF16.F32.PACK_AB R71, R79, R164 ;  /* 0x000000a44f47723e */ /* 0x000fca00000010ff */
[----:B------:R0:W-:Y:S02]  /*22d0*/  STG.E.128 desc[UR4][R74.64], R68 ;  /* 0x000000444a007986 */ /* 0x0001e4000c101d04 */
.L_x_9:
[----:B------:R-:W-:Y:S05]  /*22e0*/  BSYNC B0 ;  /* 0x0000000000007941 */ /* 0x000fea0003800000 */
.L_x_8:
[----:B------:R-:W-:Y:S04]  /*22f0*/  BSSY B0, `(.L_x_10) ;  /* 0x0000057000007945 */ /* 0x000fe80003800000 */
[----:B------:R-:W-:Y:S05]  /*2300*/  @!P2 BRA `(.L_x_11) ;  /* 0x000000040054a947 */ /* 0x000fea0003800000 */
[----:B------:R-:W-:Y:S01]  /*2310*/  ISETP.NE.U32.AND P5, PT, RZ, UR10, PT ;  /* 0x0000000aff007c0c */ /* 0x000fe2000bfa5070 */
[-CC-:B0-----:R-:W-:Y:S01]  /*2320*/  FFMA.FTZ R68, R124, R72.reuse, R73.reuse ;  /* 0x000000487c447223 */ /* 0x181fe20000010049 */
[----:B------:R-:W-:Y:S01]  /*2330*/  FFMA.FTZ R70, R126, R72, R73 ;  /* 0x000000487e467223 */ /* 0x000fe20000010049 */
[----:B------:R-:W-:Y:S02]  /*2340*/  ISETP.NE.U32.AND P6, PT, RZ, UR14, PT ;  /* 0x0000000eff007c0c */ /* 0x000fe4000bfc5070 */
[----:B------:R-:W-:Y:S01]  /*2350*/  ISETP.NE.AND.EX P5, PT, RZ, UR11, PT, P5 ;  /* 0x0000000bff007c0c */ /* 0x000fe2000bfa5350 */
[----:B------:R-:W-:Y:S01]  /*2360*/  FADD.FTZ R68, R123, -R68 ;  /* 0x800000447b447221 */ /* 0x000fe20000010000 */
[----:B------:R-:W-:-:S03]  /*2370*/  FADD.FTZ R70, R125, -R70 ;  /* 0x800000467d467221 */ /* 0x000fc60000010000 */
[C---:B------:R-:W-:Y:S01]  /*2380*/  FMUL.FTZ R82, R147.reuse, R68 ;  /* 0x0000004493527220 */ /* 0x040fe20000410000 */
[----:B------:R-:W-:Y:S01]  /*2390*/  FFMA.FTZ R68, R122, R72, R73 ;  /* 0x000000487a447223 */ /* 0x000fe20000010049 */
[----:B------:R-:W-:-:S03]  /*23a0*/  FMUL.FTZ R162, R147, R70 ;  /* 0x0000004693a27220 */ /* 0x000fc60000410000 */
        /* <DEDUP_REMOVED lines=37> */
[----:B------:R-:W-:Y:S01]  /*2600*/  ISETP.NE.AND.EX P5, PT, RZ, UR15, PT, P6 ;  /* 0x0000000fff007c0c */ /* 0x000fe2000bfa5360 */
[----:B------:R-:W-:Y:S01]  /*2610*/  FMUL.FTZ R79, R166, R157 ;  /* 0x0000009da64f7220 */ /* 0x000fe20000410000 */
[----:B------:R-:W-:-:S04]  /*2620*/  ISETP.NE.U32.AND P6, PT, RZ, UR14, PT ;  /* 0x0000000eff007c0c */ /* 0x000fc8000bfc5070 */
[----:B------:R-:W-:-:S07]  /*2630*/  ISETP.NE.AND.EX P6, PT, RZ, UR15, PT, P6 ;  /* 0x0000000fff007c0c */ /* 0x000fce000bfc5360 */
[----:B------:R-:W0:Y:S06]  /*2640*/  @P5 LDC.64 R68, c[0x0][0x308] ;  /* 0x0000c200ff445b82 */ /* 0x000e2c0000000a00 */
[----:B------:R-:W-:Y:S02]  /*2650*/  @P6 F2FP.BF16.F32.PACK_AB R70, RZ, R160 ;  /* 0x000000a0ff46623e */ /* 0x000fe400000010ff */
[----:B------:R-:W-:Y:S01]  /*2660*/  @P6 F2FP.BF16.F32.PACK_AB R71, RZ, R80 ;  /* 0x00000050ff47623e */ /* 0x000fe200000010ff */
[----:B------:R-:W-:Y:S01]  /*2670*/  FMUL.FTZ R80, R80, R157 ;  /* 0x0000009d50507220 */ /* 0x000fe20000410000 */
[----:B------:R-:W-:-:S02]  /*2680*/  @P6 F2FP.BF16.F32.PACK_AB R75, RZ, R162 ;  /* 0x000000a2ff4b623e */ /* 0x000fc400000010ff */
[----:B------:R-:W-:Y:S02]  /*2690*/  @P6 F2FP.BF16.F32.PACK_AB R74, RZ, R82 ;  /* 0x00000052ff4a623e */ /* 0x000fe400000010ff */
[----:B------:R-:W-:Y:S02]  /*26a0*/  @P6 PRMT R66, R70, 0x7610, R66 ;  /* 0x0000761046426816 */ /* 0x000fe40000000042 */
[----:B------:R-:W-:Y:S02]  /*26b0*/  @P6 PRMT R65, R71, 0x7610, R65 ;  /* 0x0000761047416816 */ /* 0x000fe40000000041 */
[----:B------:R-:W-:Y:S02]  /*26c0*/  @P6 PRMT R66, R66, 0x5410, R75 ;  /* 0x0000541042426816 */ /* 0x000fe4000000004b */
[----:B------:R-:W-:Y:S02]  /*26d0*/  @P6 PRMT R65, R65, 0x5410, R74 ;  /* 0x0000541041416816 */ /* 0x000fe4000000004a */
[----:B------:R-:W1:Y:S01]  /*26e0*/  LDC.64 R74, c[0x0][0x2f8] ;  /* 0x0000be00ff4a7b82 */ /* 0x000e620000000a00 */
[----:B------:R-:W-:Y:S01]  /*26f0*/  @P6 F2FP.BF16.F32.PACK_AB R70, RZ, R76 ;  /* 0x0000004cff46623e */ /* 0x000fe200000010ff */
[----:B0-----:R-:W-:Y:S01]  /*2700*/  @P5 IMAD.WIDE.U32 R68, R109, 0x10, R68 ;  /* 0x000000106d445825 */ /* 0x001fe200078e0044 */
[----:B------:R-:W-:-:S03]  /*2710*/  @P6 F2FP.BF16.F32.PACK_AB R77, RZ, R164 ;  /* 0x000000a4ff4d623e */ /* 0x000fc600000010ff */
[-C--:B------:R-:W-:Y:S01]  /*2720*/  FMUL.FTZ R76, R76, R157.reuse ;  /* 0x0000009d4c4c7220 */ /* 0x080fe20000410000 */
[----:B------:R-:W-:Y:S01]  /*2730*/  @P6 PRMT R64, R70, 0x7610, R64 ;  /* 0x0000761046406816 */ /* 0x000fe20000000040 */
[-C--:B------:R-:W-:Y:S01]  /*2740*/  FMUL.FTZ R164, R164, R157.reuse ;  /* 0x0000009da4a47220 */ /* 0x080fe20000410000 */
[----:B------:R-:W-:Y:S01]  /*2750*/  @P6 PRMT R67, R77, 0x7610, R67 ;  /* 0x000076104d436816 */ /* 0x000fe20000000043 */
[-C--:B------:R-:W-:Y:S01]  /*2760*/  FMUL.FTZ R77, R82, R157.reuse ;  /* 0x0000009d524d7220 */ /* 0x080fe20000410000 */
[----:B------:R-:W-:Y:S02]  /*2770*/  @P6 F2FP.BF16.F32.PACK_AB R70, RZ, R78 ;  /* 0x0000004eff46623e */ /* 0x000fe400000010ff */
        /* <DEDUP_REMOVED lines=8> */
[C---:B-1----:R-:W-:Y:S01]  /*2800*/  IMAD.WIDE.U32 R74, R109.reuse, 0x10, R74 ;  /* 0x000000106d4a7825 */ /* 0x042fe200078e004a */
[----:B------:R-:W-:-:S03]  /*2810*/  IADD3 R109, R109, 0x100, RZ ;  /* 0x000001006d6d7810 */ /* 0x000fc60007ffe0ff */
[----:B0-----:R-:W-:Y:S02]  /*2820*/  F2FP.BF16.F32.PACK_AB R68, R71, R76 ;  /* 0x0000004c4744723e */ /* 0x001fe400000010ff */
[----:B------:R-:W-:Y:S02]  /*2830*/  F2FP.BF16.F32.PACK_AB R69, R77, R80 ;  /* 0x000000504d45723e */ /* 0x000fe400000010ff */
[----:B------:R-:W-:-:S05]  /*2840*/  F2FP.BF16.F32.PACK_AB R71, R79, R164 ;  /* 0x000000a44f47723e */ /* 0x000fca00000010ff */
[----:B------:R1:W-:Y:S02]  /*2850*/  STG.E.128 desc[UR4][R74.64], R68 ;  /* 0x000000444a007986 */ /* 0x0003e4000c101d04 */
.L_x_11:
[----:B------:R-:W-:Y:S05]  /*2860*/  BSYNC B0 ;  /* 0x0000000000007941 */ /* 0x000fea0003800000 */
.L_x_10:
[----:B------:R-:W-:Y:S04]  /*2870*/  BSSY B0, `(.L_x_12) ;  /* 0x0000056000007945 */ /* 0x000fe80003800000 */
[----:B------:R-:W-:Y:S05]  /*2880*/  @!P1 BRA `(.L_x_13) ;  /* 0x0000000400509947 */ /* 0x000fea0003800000 */
[----:B------:R-:W-:Y:S01]  /*2890*/  ISETP.NE.U32.AND P5, PT, RZ, UR10, PT ;  /* 0x0000000aff007c0c */ /* 0x000fe2000bfa5070 */
[-CC-:B01----:R-:W-:Y:S01]  /*28a0*/  FFMA.FTZ R69, R111, R72.reuse, R73.reuse ;  /* 0x000000486f457223 */ /* 0x183fe20000010049 */
[-CC-:B------:R-:W-:Y:S01]  /*28b0*/  FFMA.FTZ R70, R136, R72.reuse, R73.reuse ;  /* 0x0000004888467223 */ /* 0x180fe20000010049 */
[-C--:B------:R-:W-:Y:S01]  /*28c0*/  FFMA.FTZ R71, R129, R72.reuse, R73 ;  /* 0x0000004881477223 */ /* 0x080fe20000010049 */
[----:B------:R-:W-:Y:S01]  /*28d0*/  ISETP.NE.AND.EX P5, PT, RZ, UR11, PT, P5 ;  /* 0x0000000bff007c0c */ /* 0x000fe2000bfa5350 */
[----:B------:R-:W-:Y:S01]  /*28e0*/  FADD.FTZ R68, R130, -R69 ;  /* 0x8000004582447221 */ /* 0x000fe20000010000 */
[----:B------:R-:W-:Y:S01]  /*28f0*/  FADD.FTZ R70, R133, -R70 ;  /* 0x8000004685467221 */ /* 0x000fe20000010000 */
[-CC-:B------:R-:W-:Y:S01]  /*2900*/  FFMA.FTZ R74, R138, R72.reuse, R73.reuse ;  /* 0x000000488a4a7223 */ /* 0x180fe20000010049 */
[-CC-:B------:R-:W-:Y:S01]  /*2910*/  FFMA.FTZ R75, R131, R72.reuse, R73.reuse ;  /* 0x00000048834b7223 */ /* 0x180fe20000010049 */
[-CC-:B------:R-:W-:Y:S01]  /*2920*/  FFMA.FTZ R78, R140, R72.reuse, R73.reuse ;  /* 0x000000488c4e7223 */ /* 0x180fe20000010049 */
[-CC-:B------:R-:W-:Y:S01]  /*2930*/  FFMA.FTZ R77, R137, R72.reuse, R73.reuse ;  /* 0x00000048894d7223 */ /* 0x180fe20000010049 */
[----:B------:R-:W-:Y:S01]  /*2940*/  FFMA.FTZ R73, R112, R72, R73 ;  /* 0x0000004870497223 */ /* 0x000fe20000010049 */
[----:B------:R-:W-:Y:S01]  /*2950*/  FADD.FTZ R72, R132, -R71 ;  /* 0x8000004784487221 */ /* 0x000fe20000010000 */
[----:B------:R-:W-:Y:S01]  /*2960*/  FMUL.FTZ R70, R147, R70 ;  /* 0x0000004693467220 */ /* 0x000fe20000410000 */
[----:B------:R-:W-:Y:S01]  /*2970*/  FADD.FTZ R74, R135, -R74 ;  /* 0x8000004a874a7221 */ /* 0x000fe20000010000 */
[----:B------:R-:W-:Y:S01]  /*2980*/  FADD.FTZ R160, R139, -R78 ;  /* 0x8000004e8ba07221 */ /* 0x000fe20000010000 */
[C---:B------:R-:W-:Y:S01]  /*2990*/  FMUL.FTZ R78, R147.reuse, R72 ;  /* 0x00000048934e7220 */ /* 0x040fe20000410000 */
[----:B------:R-:W-:Y:S01]  /*29a0*/  @P5 PRMT R69, R60, 0x7632, R69 ;  /* 0x000076323c455816 */ /* 0x000fe20000000045 */
[----:B------:R-:W-:Y:S01]  /*29b0*/  FMUL.FTZ R80, R147, R74 ;  /* 0x0000004a93507220 */ /* 0x000fe20000410000 */
[----:B------:R-:W-:Y:S01]  /*29c0*/  @P5 PRMT R71, R61, 0x7632, R71 ;  /* 0x000076323d475816 */ /* 0x000fe20000000047 */
[----:B------:R-:W-:Y:S01]  /*29d0*/  FADD.FTZ R76, R134, -R75 ;  /* 0x8000004b864c7221 */ /* 0x000fe20000010000 */
[----:B------:R-:W-:Y:S01]  /*29e0*/  @P5 SHF.L.U32 R69, R69, 0x10, RZ ;  /* 0x0000001045455819 */ /* 0x000fe200000006ff */
[----:B------:R-:W-:Y:S01]  /*29f0*/  FADD.FTZ R164, R110, -R73 ;  /* 0x800000496ea47221 */ /* 0x000fe20000010000 */
[----:B------:R-:W-:Y:S01]  /*2a00*/  @P5 SHF.L.U32 R71, R71, 0x10, RZ ;  /* 0x0000001047475819 */ /* 0x000fe200000006ff */
[----:B------:R-:W-:Y:S01]  /*2a10*/  FMUL.FTZ R160, R147, R160 ;  /* 0x000000a093a07220 */ /* 0x000fe20000410000 */
[----:B------:R-:W-:Y:S01]  /*2a20*/  @P5 PRMT R72, R62, 0x7632, R72 ;  /* 0x000076323e485816 */ /* 0x000fe20000000048 */
[----:B------:R-:W-:Y:S01]  /*2a30*/  @P5 FADD.FTZ R70, R70, R69 ;  /* 0x0000004546465221 */ /* 0x000fe20000010000 */
[----:B------:R-:W-:Y:S01]  /*2a40*/  @P5 SHF.L.U32 R69, R61, 0x10, RZ ;  /* 0x000000103d455819 */ /* 0x000fe200000006ff */
[----:B------:R-:W-:Y:S01]  /*2a50*/  @P5 FADD.FTZ R80, R80, R71 ;  /* 0x0000004750505221 */ /* 0x000fe20000010000 */
[----:B------:R-:W-:Y:S01]  /*2a60*/  @P5 SHF.L.U32 R73, R72, 0x10, RZ ;  /* 0x0000001048495819 */ /* 0x000fe200000006ff */
[----:B------:R-:W-:Y:S01]  /*2a70*/  FMUL.FTZ R82, R147, R76 ;  /* 0x0000004c93527220 */ /* 0x000fe20000410000 */
[----:B------:R-:W-:Y:S01]  /*2a80*/  @P5 SHF.L.U32 R71, R62, 0x10, RZ ;  /* 0x000000103e475819 */ /* 0x000fe200000006ff */
[--C-:B------:R-:W-:Y:S01]  /*2a90*/  @P5 FADD.FTZ R78, R78, R69.reuse ;  /* 0x000000454e4e5221 */ /* 0x100fe20000010000 */
[----:B------:R-:W-:Y:S01]  /*2aa0*/  @P5 PRMT R69, R63, 0x7632, R69 ;  /* 0x000076323f455816 */ /* 0x000fe20000000045 */
[----:B------:R-:W-:Y:S01]  /*2ab0*/  FADD.FTZ R162, R142, -R77 ;  /* 0x8000004d8ea27221 */ /* 0x000fe20000010000 */
[----:B------:R-:W-:Y:S01]  /*2ac0*/  @P5 FADD.FTZ R160, R160, R73 ;  /* 0x00000049a0a05221 */ /* 0x000fe20000010000 */
[----:B------:R-:W-:Y:S01]  /*2ad0*/  @P5 FADD.FTZ R82, R82, R71 ;  /* 0x0000004752525221 */ /* 0x000fe20000010000 */
[----:B------:R-:W-:Y:S01]  /*2ae0*/  @P5 SHF.L.U32 R73, R69, 0x10, RZ ;  /* 0x0000001045495819 */ /* 0x000fe200000006ff */
[C---:B------:R-:W-:Y:S01]  /*2af0*/  FMUL.FTZ R68, R147.reuse, R68 ;  /* 0x0000004493447220 */ /* 0x040fe20000410000 */
[----:B------:R-:W-:Y:S01]  /*2b00*/  @P5 SHF.L.U32 R69, R60, 0x10, RZ ;  /* 0x000000103c455819 */ /* 0x000fe200000006ff */
[----:B------:R-:W-:Y:S01]  /*2b10*/  FMUL.FTZ R162, R147, R162 ;  /* 0x000000a293a27220 */ /* 0x000fe20000410000 */
[----:B------:R-:W-:Y:S01]  /*2b20*/  @P5 SHF.L.U32 R71, R63, 0x10, RZ ;  /* 0x000000103f475819 */ /* 0x000fe200000006ff */
[----:B------:R-:W-:Y:S01]  /*2b30*/  FMUL.FTZ R164, R147, R164 ;  /* 0x000000a493a47220 */ /* 0x000fe20000410000 */
[----:B------:R-:W-:Y:S01]  /*2b40*/  ISETP.NE.U32.AND P6, PT, RZ, UR14, PT ;  /* 0x0000000eff007c0c */ /* 0x000fe2000bfc5070 */
[----:B------:R-:W-:Y:S01]  /*2b50*/  @P5 FADD.FTZ R68, R68, R69 ;  /* 0x0000004544445221 */ /* 0x000fe20000010000 */
[----:B------:R-:W-:Y:S01]  /*2b60*/  FMUL.FTZ R81, R160, R157 ;  /* 0x0000009da0517220 */ /* 0x000fe20000410000 */
[----:B------:R-:W-:Y:S01]  /*2b70*/  @P5 FADD.FTZ R162, R162, R71 ;  /* 0x00000047a2a25221 */ /* 0x000fe20000010000 */
[----:B------:R-:W-:Y:S01]  /*2b80*/  ISETP.NE.AND.EX P6, PT, RZ, UR15, PT, P6 ;  /* 0x0000000fff007c0c */ /* 0x000fe2000bfc5360 */
[----:B------:R-:W-:Y:S01]  /*2b90*/  @P5 FADD.FTZ R164, R164, R73 ;  /* 0x00000049a4a45221 */ /* 0x000fe20000010000 */
[----:B------:R-:W-:-:S04]  /*2ba0*/  ISETP.NE.U32.AND P5, PT, RZ, UR14, PT ;  /* 0x0000000eff007c0c */ /* 0x000fc8000bfa5070 */
[----:B------:R-:W-:-:S07]  /*2bb0*/  ISETP.NE.AND.EX P5, PT, RZ, UR15, PT, P5 ;  /* 0x0000000fff007c0c */ /* 0x000fce000bfa5350 */
[----:B------:R-:W-:Y:S01]  /*2bc0*/  @P6 F2FP.BF16.F32.PACK_AB R72, RZ, R82 ;  /* 0x00000052ff48623e */ /* 0x000fe200000010ff */
[-C--:B------:R-:W-:Y:S01]  /*2bd0*/  FMUL.FTZ R82, R82, R157.reuse ;  /* 0x0000009d52527220 */ /* 0x080fe20000410000 */
[----:B------:R-:W-:Y:S01]  /*2be0*/  @P6 F2FP.BF16.F32.PACK_AB R73, RZ, R162 ;  /* 0x000000a2ff49623e */ /* 0x000fe200000010ff */
[-C--:B------:R-:W-:Y:S01]  /*2bf0*/  FMUL.FTZ R162, R162, R157.reuse ;  /* 0x0000009da2a27220 */ /* 0x080fe20000410000 */
[----:B------:R-:W-:Y:S02]  /*2c00*/  @P6 PRMT R66, R72, 0x7610, R66 ;  /* 0x0000761048426816 */ /* 0x000fe40000000042 */
[----:B------:R-:W-:Y:S01]  /*2c10*/  @P6 PRMT R67, R73, 0x7610, R67 ;  /* 0x0000761049436816 */ /* 0x000fe20000000043 */
[----:B------:R-:W0:Y:S01]  /*2c20*/  @P5 LDC.64 R74, c[0x0][0x308] ;  /* 0x0000c200ff4a5b82 */ /* 0x000e220000000a00 */
[----:B------:R-:W-:Y:S02]  /*2c30*/  @P6 F2FP.BF16.F32.PACK_AB R71, RZ, R78 ;  /* 0x0000004eff47623e */ /* 0x000fe400000010ff */
[----:B------:R-:W-:Y:S01]  /*2c40*/  @P6 F2FP.BF16.F32.PACK_AB R69, RZ, R68 ;  /* 0x00000044ff45623e */ /* 0x000fe200000010ff */
[-C--:B------:R-:W-:Y:S01]  /*2c50*/  FMUL.FTZ R68, R68, R157.reuse ;  /* 0x0000009d44447220 */ /* 0x080fe20000410000 */
[----:B------:R-:W-:Y:S01]  /*2c60*/  @P6 PRMT R65, R71, 0x7610, R65 ;  /* 0x0000761047416816 */ /* 0x000fe20000000041 */
[-C--:B------:R-:W-:Y:S01]  /*2c70*/  FMUL.FTZ R71, R70, R157.reuse ;  /* 0x0000009d46477220 */ /* 0x080fe20000410000 */
[----:B------:R-:W-:Y:S01]  /*2c80*/  @P6 PRMT R64, R69, 0x7610, R64 ;  /* 0x0000761045406816 */ /* 0x000fe20000000040 */
[----:B------:R-:W1:Y:S01]  /*2c90*/  LDC.64 R72, c[0x0][0x2f8] ;  /* 0x0000be00ff487b82 */ /* 0x000e620000000a00 */
[----:B------:R-:W-:Y:S01]  /*2ca0*/  @P6 F2FP.BF16.F32.PACK_AB R77, RZ, R80 ;  /* 0x00000050ff4d623e */ /* 0x000fe200000010ff */
[-C--:B------:R-:W-:Y:S01]  /*2cb0*/  FMUL.FTZ R69, R78, R157.reuse ;  /* 0x0000009d4e457220 */ /* 0x080fe20000410000 */
[-C--:B------:R-:W-:Y:S01]  /*2cc0*/  FMUL.FTZ R80, R80, R157.reuse ;  /* 0x0000009d50507220 */ /* 0x080fe20000410000 */
[----:B------:R-:W-:Y:S01]  /*2cd0*/  FMUL.FTZ R157, R164, R157 ;  /* 0x0000009da49d7220 */ /* 0x000fe20000410000 */
[----:B------:R-:W-:-:S02]  /*2ce0*/  @P6 F2FP.BF16.F32.PACK_AB R79, RZ, R160 ;  /* 0x000000a0ff4f623e */ /* 0x000fc400000010ff */
[----:B------:R-:W-:Y:S02]  /*2cf0*/  @P6 F2FP.BF16.F32.PACK_AB R76, RZ, R70 ;  /* 0x00000046ff4c623e */ /* 0x000fe400000010ff */
[----:B------:R-:W-:Y:S02]  /*2d00*/  @P6 F2FP.BF16.F32.PACK_AB R164, RZ, R164 ;  /* 0x000000a4ffa4623e */ /* 0x000fe400000010ff */
[----:B------:R-:W-:Y:S02]  /*2d10*/  F2FP.BF16.F32.PACK_AB R68, R71, R68 ;  /* 0x000000444744723e */ /* 0x000fe400000010ff */
[----:B------:R-:W-:Y:S02]  /*2d20*/  @P6 PRMT R66, R66, 0x5410, R79 ;  /* 0x0000541042426816 */ /* 0x000fe4000000004f */
[----:B------:R-:W-:Y:S01]  /*2d30*/  @P6 PRMT R65, R65, 0x5410, R77 ;  /* 0x0000541041416816 */ /* 0x000fe2000000004d */
[----:B0-----:R-:W-:Y:S01]  /*2d40*/  @P5 IMAD.WIDE.U32 R74, R109, 0x10, R74 ;  /* 0x000000106d4a5825 */ /* 0x001fe200078e004a */
[----:B------:R-:W-:-:S02]  /*2d50*/  @P6 PRMT R64, R64, 0x5410, R76 ;  /* 0x0000541040406816 */ /* 0x000fc4000000004c */
[----:B------:R-:W-:Y:S02]  /*2d60*/  @P6 PRMT R67, R67, 0x5410, R164 ;  /* 0x0000541043436816 */ /* 0x000fe400000000a4 */
[----:B------:R-:W-:Y:S02]  /*2d70*/  F2FP.BF16.F32.PACK_AB R70, R81, R82 ;  /* 0x000000525146723e */ /* 0x000fe400000010ff */
[----:B------:R-:W-:Y:S01]  /*2d80*/  F2FP.BF16.F32.PACK_AB R69, R80, R69 ;  /* 0x000000455045723e */ /* 0x000fe200000010ff */
[----:B-1----:R-:W-:Y:S01]  /*2d90*/  IMAD.WIDE.U32 R72, R109, 0x10, R72 ;  /* 0x000000106d487825 */ /* 0x002fe200078e0048 */
[----:B------:R-:W-:Y:S01]  /*2da0*/  F2FP.BF16.F32.PACK_AB R71, R157, R162 ;  /* 0x000000a29d47723e */ /* 0x000fe200000010ff */
[----:B------:R2:W-:Y:S04]  /*2db0*/  @P5 STG.E.128 desc[UR4][R74.64], R64 ;  /* 0x000000404a005986 */ /* 0x0005e8000c101d04 */
[----:B------:R2:W-:Y:S02]  /*2dc0*/  STG.E.128 desc[UR4][R72.64], R68 ;  /* 0x0000004448007986 */ /* 0x0005e4000c101d04 */
.L_x_13:
[----:B------:R-:W-:Y:S05]  /*2dd0*/  BSYNC B0 ;  /* 0x0000000000007941 */ /* 0x000fea0003800000 */
.L_x_12:
[----:B------:R-:W-:Y:S02]  /*2de0*/  IADD3 R97, R97, UR16, RZ ;  /* 0x0000001061617c10 */ /* 0x000fe4000fffe0ff */
[----:B------:R-:W-:Y:S02]  /*2df0*/  SEL R76, RZ, 0x1, P4 ;  /* 0x00000001ff4c7807 */ /* 0x000fe40002000000 */
[----:B------:R-:W-:-:S13]  /*2e00*/  ISETP.GE.AND P5, PT, R97, UR17, PT ;  /* 0x0000001161007c0c */ /* 0x000fda000bfa6270 */
[----:B------:R-:W-:Y:S05]  /*2e10*/  @!P5 BRA `(.L_x_14) ;  /* 0xffffffd80010d947 */ /* 0x000fea000383ffff */
.L_x_0:
[----:B------:R-:W3:Y:S01]  /*2e20*/  S2R R3, SR_TID.X ;  /* 0x0000000000037919 */ /* 0x000ee20000002100 */
[----:B------:R-:W3:Y:S01]  /*2e30*/  S2UR UR6, SR_CTAID.X ;  /* 0x00000000000679c3 */ /* 0x000ee20000002500 */
[----:B------:R-:W-:Y:S01]  /*2e40*/  BSSY B0, `(.L_x_15) ;  /* 0x000000e000007945 */ /* 0x000fe20003800000 */
[----:B---3--:R-:W-:-:S05]  /*2e50*/  LEA.HI R3, R3, UR6, RZ, 0x18 ;  /* 0x0000000603037c11 */ /* 0x008fca000f8fc0ff */
[----:B------:R-:W-:-:S05]  /*2e60*/  IMAD R3, R3, R0, RZ ;  /* 0x0000000003037224 */ /* 0x000fca00078e02ff */
[----:B------:R-:W-:Y:S01]  /*2e70*/  LEA.HI R7, R3, R2, RZ, 0x1d ;  /* 0x0000000203077211 */ /* 0x000fe200078fe8ff */
[----:B------:R-:W-:Y:S06]  /*2e80*/  @!P3 BRA `(.L_x_16) ;  /* 0x000000000024b947 */ /* 0x000fec0003800000 */
[----:B------:R-:W3:Y:S08]  /*2e90*/  LDC.64 R2, c[0x0][0x2d0] ;  /* 0x0000b400ff027b82 */ /* 0x000ef00000000a00 */
[----:B------:R-:W4:Y:S01]  /*2ea0*/  LDC.64 R4, c[0x0][0x2d8] ;  /* 0x0000b600ff047b82 */ /* 0x000f220000000a00 */
[----:B---3--:R-:W-:-:S05]  /*2eb0*/  IMAD.WIDE.U32 R2, R7, 0x20, R2 ;  /* 0x0000002007027825 */ /* 0x008fca00078e0002 */
[----:B------:R3:W-:Y:S01]  /*2ec0*/  STG.E.128 desc[UR4][R2.64], R32 ;  /* 0x0000002002007986 */ /* 0x0007e2000c101d04 */
[----:B----4-:R-:W-:-:S03]  /*2ed0*/  IMAD.WIDE.U32 R4, R7, 0x20, R4 ;  /* 0x0000002007047825 */ /* 0x010fc600078e0004 */
[----:B------:R3:W-:Y:S01]  /*2ee0*/  STG.E.128 desc[UR4][R2.64+0x10], R28 ;  /* 0x0000101c02007986 */ /* 0x0007e2000c101d04 */
[----:B------:R-:W-:-:S03]  /*2ef0*/  IADD3 R7, R7, 0x100, RZ ;  /* 0x0000010007077810 */ /* 0x000fc60007ffe0ff */
[----:B------:R3:W-:Y:S04]  /*2f00*/  STG.E.128 desc[UR4][R4.64], R56 ;  /* 0x0000003804007986 */ /* 0x0007e8000c101d04 */
[----:B------:R3:W-:Y:S02]  /*2f10*/  STG.E.128 desc[UR4][R4.64+0x10], R52 ;  /* 0x0000103404007986 */ /* 0x0007e4000c101d04 */
.L_x_16:
[----:B------:R-:W-:Y:S05]  /*2f20*/  BSYNC B0 ;  /* 0x0000000000007941 */ /* 0x000fea0003800000 */
.L_x_15:
[----:B------:R-:W-:Y:S04]  /*2f30*/  BSSY B0, `(.L_x_17) ;  /* 0x000000b000007945 */ /* 0x000fe80003800000 */
[----:B------:R-:W-:Y:S05]  /*2f40*/  @!P2 BRA `(.L_x_18) ;  /* 0x000000000024a947 */ /* 0x000fea0003800000 */
[----:B---3--:R-:W3:Y:S08]  /*2f50*/  LDC.64 R2, c[0x0][0x2d0] ;  /* 0x0000b400ff027b82 */ /* 0x008ef00000000a00 */
        /* <DEDUP_REMOVED lines=8> */
.L_x_18:
[----:B------:R-:W-:Y:S05]  /*2fe0*/  BSYNC B0 ;  /* 0x0000000000007941 */ /* 0x000fea0003800000 */
.L_x_17:
[----:B------:R-:W-:Y:S05]  /*2ff0*/  @!P1 EXIT ;  /* 0x000000000000994d */ /* 0x000fea0003800000 */
[----:B---3--:R-:W3:Y:S08]  /*3000*/  LDC.64 R2, c[0x0][0x2d0] ;  /* 0x0000b400ff027b82 */ /* 0x008ef00000000a00 */
[----:B------:R-:W4:Y:S01]  /*3010*/  LDC.64 R4, c[0x0][0x2d8] ;  /* 0x0000b600ff047b82 */ /* 0x000f220000000a00 */
[----:B---3--:R-:W-:-:S05]  /*3020*/  IMAD.WIDE.U32 R2, R7, 0x20, R2 ;  /* 0x0000002007027825 */ /* 0x008fca00078e0002 */
[----:B------:R-:W-:Y:S01]  /*3030*/  STG.E.128 desc[UR4][R2.64], R16 ;  /* 0x0000001002007986 */ /* 0x000fe2000c101d04 */
[----:B----4-:R-:W-:-:S03]  /*3040*/  IMAD.WIDE.U32 R4, R7, 0x20, R4 ;  /* 0x0000002007047825 */ /* 0x010fc600078e0004 */
[----:B------:R-:W-:Y:S04]  /*3050*/  STG.E.128 desc[UR4][R2.64+0x10], R12 ;  /* 0x0000100c02007986 */ /* 0x000fe8000c101d04 */
[----:B------:R-:W-:Y:S04]  /*3060*/  STG.E.128 desc[UR4][R4.64], R40 ;  /* 0x0000002804007986 */ /* 0x000fe8000c101d04 */
[----:B------:R-:W-:Y:S01]  /*3070*/  STG.E.128 desc[UR4][R4.64+0x10], R36 ;  /* 0x0000102404007986 */ /* 0x000fe2000c101d04 */
[----:B------:R-:W-:Y:S05]  /*3080*/  EXIT ;  /* 0x000000000000794d */ /* 0x000fea0003800000 */
.L_x_7:
[----:B------:R-:W-:Y:S02]  /*3090*/  MOV R82, 0x10 ;  /* 0x0000001000527802 */ /* 0x000fe40000000f00 */
[----:B------:R-:W-:Y:S02]  /*30a0*/  MOV R83, 0x1f ;  /* 0x0000001f00537802 */ /* 0x000fe40000000f00 */
[----:B------:R-:W-:-:S07]  /*30b0*/  MOV R78, 0xffffffff ;  /* 0xffffffff004e7802 */ /* 0x000fce0000000f00 */
[----:B------:R-:W-:Y:S05]  /*30c0*/  WARPSYNC.COLLECTIVE R78, `(.L_x_19) ;  /* 0x000000004e087348 */ /* 0x000fea0003c00000 */
[----:B------:R0:W1:Y:S02]  /*30d0*/  SHFL.DOWN P6, R81, R79, R82, R83 ;  /* 0x080000524f517389 */ /* 0x00006400000c0053 */
[----:B01----:R-:W-:Y:S01]  /*30e0*/  ENDCOLLECTIVE ;  /* 0x000000000000791b */ /* 0x003fe20003800000 */
.L_x_19:
[----:B------:R-:W-:-:S05]  /*30f0*/  MOV R70, R81 ;  /* 0x0000005100467202 */ /* 0x000fca0000000f00 */
[----:B------:R-:W-:Y:S01]  /*3100*/  FADD.FTZ R70, R70, R79 ;  /* 0x0000004f46467221 */ /* 0x000fe20000010000 */
[----:B------:R-:W-:-:S07]  /*3110*/  MOV R79, R80 ;  /* 0x00000050004f7202 */ /* 0x000fce0000000f00 */
[----:B------:R-:W-:Y:S05]  /*3120*/  WARPSYNC.COLLECTIVE R78, `(.L_x_20) ;  /* 0x000000004e087348 */ /* 0x000fea0003c00000 */
[----:B------:R0:W1:Y:S02]  /*3130*/  SHFL.DOWN P6, R81, R79, R82, R83 ;  /* 0x080000524f517389 */ /* 0x00006400000c0053 */
[----:B01----:R-:W-:Y:S01]  /*3140*/  ENDCOLLECTIVE ;  /* 0x000000000000791b */ /* 0x003fe20003800000 */
.L_x_20:
[----:B------:R-:W-:Y:S02]  /*3150*/  MOV R79, R70 ;  /* 0x00000046004f7202 */ /* 0x000fe40000000f00 */
[----:B------:R-:W-:Y:S02]  /*3160*/  MOV R82, 0x8 ;  /* 0x0000000800527802 */ /* 0x000fe40000000f00 */
[----:B------:R-:W-:-:S07]  /*3170*/  MOV R71, R81 ;  /* 0x0000005100477202 */ /* 0x000fce0000000f00 */
[----:B------:R-:W-:Y:S05]  /*3180*/  WARPSYNC.COLLECTIVE R78, `(.L_x_21) ;  /* 0x000000004e087348 */ /* 0x000fea0003c00000 */
[----:B------:R0:W1:Y:S02]  /*3190*/  SHFL.DOWN P6, R81, R79, R82, R83 ;  /* 0x080000524f517389 */ /* 0x00006400000c0053 */
[----:B01----:R-:W-:Y:S01]  /*31a0*/  ENDCOLLECTIVE ;  /* 0x000000000000791b */ /* 0x003fe20003800000 */
.L_x_21:
[----:B------:R-:W-:-:S05]  /*31b0*/  FADD.FTZ R71, R71, R80 ;  /* 0x0000005047477221 */ /* 0x000fca0000010000 */
[----:B------:R-:W-:Y:S02]  /*31c0*/  MOV R79, R71 ;  /* 0x00000047004f7202 */ /* 0x000fe40000000f00 */
[----:B------:R-:W-:-:S07]  /*31d0*/  MOV R73, R81 ;  /* 0x0000005100497202 */ /* 0x000fce0000000f00 */
[----:B------:R-:W-:Y:S05]  /*31e0*/  WARPSYNC.COLLECTIVE R78, `(.L_x_22) ;  /* 0x000000004e087348 */ /* 0x000fea0003c00000 */
[----:B------:R0:W1:Y:S02]  /*31f0*/  SHFL.DOWN P6, R81, R79, R82, R83 ;  /* 0x080000524f517389 */ /* 0x00006400000c0053 */
[----:B01----:R-:W-:Y:S01]  /*3200*/  ENDCOLLECTIVE ;  /* 0x000000000000791b */ /* 0x003fe20003800000 */
.L_x_22:
[----:B------:R-:W-:-:S05]  /*3210*/  FADD.FTZ R73, R70, R73 ;  /* 0x0000004946497221 */ /* 0x000fca0000010000 */
[----:B------:R-:W-:Y:S02]  /*3220*/  MOV R79, R73 ;  /* 0x00000049004f7202 */ /* 0x000fe40000000f00 */
[----:B------:R-:W-:Y:S02]  /*3230*/  MOV R82, 0x4 ;  /* 0x0000000400527802 */ /* 0x000fe40000000f00 */
[----:B------:R-:W-:-:S07]  /*3240*/  MOV R72, R81 ;  /* 0x0000005100487202 */ /* 0x000fce0000000f00 */
[----:B------:R-:W-:Y:S05]  /*3250*/  WARPSYNC.COLLECTIVE R78, `(.L_x_23) ;  /* 0x000000004e087348 */ /* 0x000fea0003c00000 */
[----:B------:R0:W1:Y:S02]  /*3260*/  SHFL.DOWN P6, R81, R79, R82, R83 ;  /* 0x080000524f517389 */ /* 0x00006400000c0053 */
[----:B01----:R-:W-:Y:S01]  /*3270*/  ENDCOLLECTIVE ;  /* 0x000000000000791b */ /* 0x003fe20003800000 */
.L_x_23:
[----:B------:R-:W-:-:S05]  /*3280*/  FADD.FTZ R72, R71, R72 ;  /* 0x0000004847487221 */ /* 0x000fca0000010000 */
[----:B------:R-:W-:Y:S02]  /*3290*/  MOV R79, R72 ;  /* 0x00000048004f7202 */ /* 0x000fe40000000f00 */
[----:B------:R-:W-:-:S07]  /*32a0*/  MOV R74, R81 ;  /* 0x00000051004a7202 */ /* 0x000fce0000000f00 */
[----:B------:R-:W-:Y:S05]  /*32b0*/  WARPSYNC.COLLECTIVE R78, `(.L_x_24) ;  /* 0x000000004e087348 */ /* 0x000fea0003c00000 */
[----:B------:R0:W1:Y:S02]  /*32c0*/  SHFL.DOWN P6, R81, R79, R82, R83 ;  /* 0x080000524f517389 */ /* 0x00006400000c0053 */
[----:B01----:R-:W-:Y:S01]  /*32d0*/  ENDCOLLECTIVE ;  /* 0x000000000000791b */ /* 0x003fe20003800000 */
.L_x_24:
[----:B------:R-:W-:-:S05]  /*32e0*/  FADD.FTZ R74, R73, R74 ;  /* 0x0000004a494a7221 */ /* 0x000fca0000010000 */
[----:B------:R-:W-:Y:S02]  /*32f0*/  MOV R79, R74 ;  /* 0x0000004a004f7202 */ /* 0x000fe40000000f00 */
[----:B------:R-:W-:Y:S02]  /*3300*/  MOV R82, 0x2 ;  /* 0x0000000200527802 */ /* 0x000fe40000000f00 */
[----:B------:R-:W-:-:S07]  /*3310*/  MOV R75, R81 ;  /* 0x00000051004b7202 */ /* 0x000fce0000000f00 */
[----:B------:R-:W-:Y:S05]  /*3320*/  WARPSYNC.COLLECTIVE R78, `(.L_x_25) ;  /* 0x000000004e087348 */ /* 0x000fea0003c00000 */
[----:B------:R0:W1:Y:S02]  /*3330*/  SHFL.DOWN P6, R81, R79, R82, R83 ;  /* 0x080000524f517389 */ /* 0x00006400000c0053 */
[----:B01----:R-:W-:Y:S01]  /*3340*/  ENDCOLLECTIVE ;  /* 0x000000000000791b */ /* 0x003fe20003800000 */
.L_x_25:
[----:B------:R-:W-:-:S05]  /*3350*/  FADD.FTZ R75, R72, R75 ;  /* 0x0000004b484b7221 */ /* 0x000fca0000010000 */
[----:B------:R-:W-:Y:S02]  /*3360*/  MOV R79, R75 ;  /* 0x0000004b004f7202 */ /* 0x000fe40000000f00 */
[----:B------:R-:W-:-:S07]  /*3370*/  MOV R77, R81 ;  /* 0x00000051004d7202 */ /* 0x000fce0000000f00 */
[----:B------:R-:W-:Y:S05]  /*3380*/  WARPSYNC.COLLECTIVE R78, `(.L_x_26) ;  /* 0x000000004e087348 */ /* 0x000fea0003c00000 */
[----:B------:R0:W1:Y:S02]  /*3390*/  SHFL.DOWN P6, R81, R79, R82, R83 ;  /* 0x080000524f517389 */ /* 0x00006400000c0053 */
[----:B01----:R-:W-:Y:S01]  /*33a0*/  ENDCOLLECTIVE ;  /* 0x000000000000791b */ /* 0x003fe20003800000 */
.L_x_26:
[----:B------:R-:W-:-:S05]  /*33b0*/  FADD.FTZ R77, R74, R77 ;  /* 0x0000004d4a4d7221 */ /* 0x000fca0000010000 */
[----:B------:R-:W-:Y:S02]  /*33c0*/  MOV R79, R77 ;  /* 0x0000004d004f7202 */ /* 0x000fe40000000f00 */
[----:B------:R-:W-:Y:S02]  /*33d0*/  MOV R82, 0x1 ;  /* 0x0000000100527802 */ /* 0x000fe40000000f00 */
[----:B------:R-:W-:-:S07]  /*33e0*/  MOV R76, R81 ;  /* 0x00000051004c7202 */ /* 0x000fce0000000f00 */
[----:B------:R-:W-:Y:S05]  /*33f0*/  WARPSYNC.COLLECTIVE R78, `(.L_x_27) ;  /* 0x000000004e087348 */ /* 0x000fea0003c00000 */
[----:B------:R0:W1:Y:S02]  /*3400*/  SHFL.DOWN P6, R81, R79, R82, R83 ;  /* 0x080000524f517389 */ /* 0x00006400000c0053 */
[----:B01----:R-:W-:Y:S01]  /*3410*/  ENDCOLLECTIVE ;  /* 0x000000000000791b */ /* 0x003fe20003800000 */
.L_x_27:
[----:B------:R-:W-:-:S05]  /*3420*/  FADD.FTZ R76, R75, R76 ;  /* 0x0000004c4b4c7221 */ /* 0x000fca0000010000 */
[----:B------:R-:W-:Y:S02]  /*3430*/  MOV R79, R76 ;  /* 0x0000004c004f7202 */ /* 0x000fe40000000f00 */
[----:B------:R-:W-:-:S07]  /*3440*/  MOV R70, R81 ;  /* 0x0000005100467202 */ /* 0x000fce0000000f00 */
[----:B------:R-:W-:Y:S05]  /*3450*/  WARPSYNC.COLLECTIVE R78, `(.L_x_28) ;  /* 0x000000004e087348 */ /* 0x000fea0003c00000 */
[----:B------:R0:W1:Y:S02]  /*3460*/  SHFL.DOWN P6, R81, R79, R82, R83 ;  /* 0x080000524f517389 */ /* 0x00006400000c0053 */
[----:B01----:R-:W-:Y:S01]  /*3470*/  ENDCOLLECTIVE ;  /* 0x000000000000791b */ /* 0x003fe20003800000 */
.L_x_28:
[----:B------:R-:W-:Y:S01]  /*3480*/  MOV R71, R81 ;  /* 0x0000005100477202 */ /* 0x000fe20000000f00 */
[----:B------:R-:W-:Y:S06]  /*3490*/  BRA `(.L_x_29) ;  /* 0xffffffe400a47947 */ /* 0x000fec000383ffff */
.L_x_30:
[----:B------:R-:W-:-:S00]  /*34a0*/  BRA `(.L_x_30) ;  /* 0xfffffffc00fc7947 */ /* 0x000fc0000383ffff */
[----:B------:R-:W-:-:S00]  /*34b0*/  NOP ;  /* 0x0000000000007918 */ /* 0x000fc00000000000 */
        /* <DEDUP_REMOVED lines=12> */
.L_x_11259:


//--------------------- .text._ZN10layer_norm13ln_bwd_kernelINS_13Kernel_traitsI13__nv_bfloat16S2_S2_S2_fjLj6144ELj1ELj1ELj8ELj16ENS_18Kernel_traits_baseILj6144ES2_S2_S2_S2_fjLj256EEEEELb0ELb0ELb0ELb1EEEvNS_9BwdParamsE --------------------------
	.section	.text._ZN10layer_norm13ln_bwd_kernelINS_13Kernel_traitsI13__nv_bfloat16S2_S2_S2_fjLj6144ELj1ELj1ELj8ELj16ENS_18Kernel_traits_baseILj6144ES2_S2_S2_S2_fjLj256EEEEELb0ELb0ELb0ELb1EEEvNS_9BwdParamsE,"ax",@progbits
	.align	128
        .global         _ZN10layer_norm13ln_bwd_kernelINS_13Kernel_traitsI13__nv_bfloat16S2_S2_S2_fjLj6144ELj1ELj1ELj8ELj16ENS_18Kernel_traits_baseILj6144ES2_S2_S2_S2_fjLj256EEEEELb0ELb0ELb0ELb1EEEvNS_9BwdParamsE
        .type           _ZN10layer_norm13ln_bwd_kernelINS_13Kernel_traitsI13__nv_bfloat16S2_S2_S2_fjLj6144ELj1ELj1ELj8ELj16ENS_18Kernel_traits_baseILj6144ES2_S2_S2_S2_fjLj256EEEEELb0ELb0ELb0ELb1EEEvNS_9BwdParamsE,@function
        .size           _ZN10layer_norm13ln_bwd_kernelINS_13Kernel_traitsI13__nv_bfloat16S2_S2_S2_fjLj6144ELj1ELj1ELj8ELj16ENS_18Kernel_traits_baseILj6144ES2_S2_S2_S2_fjLj256EEEEELb0ELb0ELb0ELb1EEEvNS_9BwdParamsE,(.L_x_11260 - _ZN10layer_norm13ln_bwd_kernelINS_13Kernel_traitsI13__nv_bfloat16S2_S2_S2_fjLj6144ELj1ELj1ELj8ELj16ENS_18Kernel_traits_baseILj6144ES2_S2_S2_S2_fjLj256EEEEELb0ELb0ELb0ELb1EEEvNS_9BwdParamsE)
        .other          _ZN10layer_norm13ln_bwd_kernelINS_13Kernel_traitsI13__nv_bfloat16S2_S2_S2_fjLj6144ELj1ELj1ELj8ELj16ENS_18Kernel_traits_baseILj6144ES2_S2_S2_S2_fjLj256EEEEELb0ELb0ELb0ELb1EEEvNS_9BwdParamsE,@"STO_CUDA_ENTRY STV_DEFAULT"
_ZN10layer_norm13ln_bwd_kernelINS_13Kernel_traitsI13__nv_bfloat16S2_S2_S2_fjLj6144ELj1ELj1ELj8ELj16ENS_18Kernel_traits_baseILj6144ES2_S2_S2_S2_fjLj256EEEEELb0ELb0ELb0ELb1EEEvNS_9BwdParamsE:
.text._ZN10layer_norm13ln_bwd_kernelINS_13Kernel_traitsI13__nv_bfloat16S2_S2_S2_fjLj6144ELj1ELj1ELj8ELj16ENS_18Kernel_traits_baseILj6144ES2_S2_S2_S2_fjLj256EEEEELb0ELb0ELb0ELb1EEEvNS_9BwdParamsE:
[----:B------:R-:W-:Y:S01]  /*0000*/  LDC R1, c[0x0][0x28] ;  /* 0x00000a00ff017b82 */ /* 0x000fe20000000800 */
[----:B------:R-:W0:Y:S07]  /*0010*/  S2R R44, SR_TID.X ;  /* 0x00000000002c7919 */ /* 0x000e2e0000002100 */
[----:B------:R-:W0:Y:S01]  /*0020*/  S2UR UR4, SR_CTAID.X ;  /* 0x00000000000479c3 */ /* 0x000e220000002500 */
[----:B------:R-:W-:Y:S01]  /*0030*/  ULDC.64 UR6, c[0x0][0x208] ;  /* 0x0000820000067ab9 */ /* 0x000fe20000000a00 */
[----:B------:R-:W-:Y:S01]  /*0040*/  ULDC UR9, c[0x0][0x218] ;  /* 0x0000860000097ab9 */ /* 0x000fe20000000800 */
[----:B------:R-:W-:Y:S01]  /*0050*/  ULDC.U8 UR8, c[0x0][0x2a0] ;  /* 0x0000a80000087ab9 */ /* 0x000fe20000000000 */
[----:B------:R-:W-:Y:S01]  /*0060*/  ULDC UR12, c[0x0][0x290] ;  /* 0x0000a400000c7ab9 */ /* 0x000fe20000000800 */
[----:B------:R-:W-:Y:S01]  /*0070*/  ULDC.64 UR10, c[0x0][0x2c8] ;  /* 0x0000b200000a7ab9 */ /* 0x000fe20000000a00 */
[----:B------:R-:W-:Y:S01]  /*0080*/  ULDC.64 UR14, c[0x0][0x308] ;  /* 0x0000c200000e7ab9 */ /* 0x000fe20000000a00 */
[----:B------:R-:W-:Y:S01]  /*0090*/  ULDC.64 UR16, c[0x0][0x210] ;  /* 0x0000840000107ab9 */ /* 0x000fe20000000a00 */
[----:B0-----:R-:W-:Y:S01]  /*00a0*/  LEA.HI R90, R44, UR4, RZ, 0x18 ;  /* 0x000000042c5a7c11 */ /* 0x001fe2000f8fc0ff */
[----:B------:R-:W-:-:S03]  /*00b0*/  ULDC UR4, c[0x0][0x214] ;  /* 0x0000850000047ab9 */ /* 0x000fc60000000800 */
[----:B------:R-:W-:-:S13]  /*00c0*/  ISETP.GE.AND P0, PT, R90, UR4, PT ;  /* 0x000000045a007c0c */ /* 0x000fda000bf06270 */
[----:B------:R-:W-:Y:S05]  /*00d0*/  @!P0 BRA `(.L_x_31) ;  /* 0x0000000000648947 */ /* 0x000fea0003800000 */
        /* <DEDUP_REMOVED lines=23> */
[----:B------:R-:W-:Y:S01]  /*0250*/  CS2R R4, SRZ ;  /* 0x0000000000047805 */ /* 0x000fe2000001ff00 */
[----:B------:R-:W-:Y:S06]  /*0260*/  BRA `(.L_x_32) ;  /* 0x0000002c00287947 */ /* 0x000fec0003800000 */
.L_x_31:
[----:B------:R-:W-:Y:S01]  /*0270*/  SHF.L.U32 R0, R44, 0x4, RZ ;  /* 0x000000042c007819 */ /* 0x000fe200000006ff */
[----:B------:R-:W-:-:S03]  /*0280*/  ULDC.64 UR4, c[0x0][0x260] ;  /* 0x0000980000047ab9 */ /* 0x000fc60000000a00 */
[----:B------:R-:W-:-:S04]  /*0290*/  LOP3.LUT R0, R0, 0xff0, RZ, 0xc0, !PT ;  /* 0x00000ff000007812 */ /* 0x000fc800078ec0ff */
[----:B------:R-:W-:-:S04]  /*02a0*/  IADD3 R2, P0, R0, UR4, RZ ;  /* 0x0000000400027c10 */ /* 0x000fc8000ff1e0ff */
[----:B------:R-:W-:Y:S01]  /*02b0*/  IADD3.X R3, RZ, UR5, RZ, P0, !PT ;  /* 0x00000005ff037c10 */ /* 0x000fe200087fe4ff */
[----:B------:R-:W-:-:S04]  /*02c0*/  ULDC.64 UR4, c[0x0][0x270] ;  /* 0x00009c0000047ab9 */ /* 0x000fc80000000a00 */
[----:B------:R-:W2:Y:S04]  /*02d0*/  LDG.E.128 R8, desc[UR6][R2.64+0x1000] ;  /* 0x0010000602087981 */ /* 0x000ea8000c1e1d00 */
[----:B------:R-:W3:Y:S04]  /*02e0*/  LDG.E.128 R4, desc[UR6][R2.64] ;  /* 0x0000000602047981 */ /* 0x000ee8000c1e1d00 */
[----:B------:R-:W4:Y:S01]  /*02f0*/  LDG.E.128 R12, desc[UR6][R2.64+0x2000] ;  /* 0x00200006020c7981 */ /* 0x000f22000c1e1d00 */
[----:B------:R-:W-:Y:S01]  /*0300*/  ISETP.NE.U32.AND P0, PT, RZ, UR4, PT ;  /* 0x00000004ff007c0c */ /* 0x000fe2000bf05070 */
[----:B------:R-:W-:-:S02]  /*0310*/  HFMA2.MMA R0, -RZ, RZ, 0, 5.9604644775390625e-08 ;  /* 0x00000001ff007435 */ /* 0x000fc400000001ff */
[----:B------:R-:W-:Y:S02]  /*0320*/  HFMA2.MMA R91, -RZ, RZ, 0, 0 ;  /* 0x00000000ff5b7435 */ /* 0x000fe400000001ff */
[----:B------:R-:W-:Y:S01]  /*0330*/  HFMA2.MMA R92, -RZ, RZ, 0, 0 ;  /* 0x00000000ff5c7435 */ /* 0x000fe200000001ff */
[----:B------:R-:W-:Y:S02]  /*0340*/  ISETP.NE.AND.EX P0, PT, RZ, UR5, PT, P0 ;  /* 0x00000005ff007c0c */ /* 0x000fe4000bf05300 */
[----:B------:R-:W-:Y:S02]  /*0350*/  CS2R R46, SRZ ;  /* 0x00000000002e7805 */ /* 0x000fe4000001ff00 */
[----:B------:R-:W-:Y:S02]  /*0360*/  MOV R45, RZ ;  /* 0x000000ff002d7202 */ /* 0x000fe40000000f00 */
        /* <DEDUP_REMOVED lines=21> */
[----:B------:R-:W-:Y:S02]  /*04c0*/  MOV R105, RZ ;  /* 0x000000ff00697202 */ /* 0x000fe40000000f00 */
[----:B--2---:R-:W-:Y:S02]  /*04d0*/  PRMT R111, R9, 0x7632, R111 ;  /* 0x00007632096f7816 */ /* 0x004fe4000000006f */
[----:B------:R-:W-:Y:S02]  /*04e0*/  PRMT R110, R8, 0x7632, R110 ;  /* 0x00007632086e7816 */ /* 0x000fe4000000006e */
[----:B---3--:R-:W-:Y:S02]  /*04f0*/  PRMT R106, R4, 0x7632, R106 ;  /* 0x00007632046a7816 */ /* 0x008fe4000000006a */
[----:B------:R-:W-:-:S02]  /*0500*/  PRMT R107, R5, 0x7632, R107 ;  /* 0x00007632056b7816 */ /* 0x000fc4000000006b */
[----:B------:R-:W-:Y:S02]  /*0510*/  PRMT R108, R6, 0x7632, R108 ;  /* 0x00007632066c7816 */ /* 0x000fe4000000006c */
[----:B------:R-:W-:Y:S02]  /*0520*/  PRMT R109, R7, 0x7632, R109 ;  /* 0x00007632076d7816 */ /* 0x000fe4000000006d */
[----:B------:R-:W-:Y:S02]  /*0530*/  PRMT R112, R10, 0x7632, R112 ;  /* 0x000076320a707816 */ /* 0x000fe40000000070 */
[----:B------:R-:W-:Y:S02]  /*0540*/  PRMT R113, R11, 0x7632, R113 ;  /* 0x000076320b717816 */ /* 0x000fe40000000071 */
[----:B----4-:R-:W-:Y:S02]  /*0550*/  PRMT R114, R12, 0x7632, R114 ;  /* 0x000076320c727816 */ /* 0x010fe40000000072 */
[----:B------:R-:W-:-:S02]  /*0560*/  PRMT R115, R13, 0x7632, R115 ;  /* 0x000076320d737816 */ /* 0x000fc40000000073 */
[C---:B------:R-:W-:Y:S02]  /*0570*/  PRMT R116, R14.reuse, 0x7632, R116 ;  /* 0x000076320e747816 */ /* 0x040fe40000000074 */
[----:B------:R-:W-:Y:S01]  /*0580*/  PRMT R117, R15, 0x7632, R117 ;  /* 0x000076320f757816 */ /* 0x000fe20000000075 */
[----:B------:R-:W-:Y:S01]  /*0590*/  IMAD.U32 R103, R14, 0x10000, RZ ;  /* 0x000100000e677824 */ /* 0x000fe200078e00ff */
[----:B------:R-:W-:Y:S01]  /*05a0*/  SHF.L.U32 R93, R4, 0x10, RZ ;  /* 0x00000010045d7819 */ /* 0x000fe200000006ff */
[----:B------:R-:W-:Y:S01]  /*05b0*/  IMAD.U32 R111, R111, 0x10000, RZ ;  /* 0x000100006f6f7824 */ /* 0x000fe200078e00ff */
        /* <DEDUP_REMOVED lines=20> */
[----:B------:R-:W-:-:S07]  /*0700*/  SHF.L.U32 R117, R117, 0x10, RZ ;  /* 0x0000001075757819 */ /* 0x000fce00000006ff */
.L_x_35:
[----:B0-----:R-:W0:Y:S01]  /*0710*/  @P0 LDC.64 R22, c[0x0][0x270] ;  /* 0x00009c00ff160b82 */ /* 0x001e220000000a00 */
[----:B------:R-:W-:Y:S01]  /*0720*/  IMAD R2, R90, UR9, RZ ;  /* 0x000000095a027c24 */ /* 0x000fe2000f8e02ff */
[----:B------:R-:W-:Y:S02]  /*0730*/  LOP3.LUT R118, R44, 0xff, RZ, 0xc0, !PT ;  /* 0x000000ff2c767812 */ /* 0x000fe400078ec0ff */
[----:B------:R-:W-:Y:S02]  /*0740*/  SHF.R.S32.HI R20, RZ, 0x1f, R90 ;  /* 0x0000001fff147819 */ /* 0x000fe4000001145a */
[----:B------:R-:W-:Y:S02]  /*0750*/  SHF.R.S32.HI R3, RZ, 0x1f, R2 ;  /* 0x0000001fff037819 */ /* 0x000fe40000011402 */
[----:B------:R-:W1:Y:S02]  /*0760*/  LDC.64 R38, c[0x0][0x238] ;  /* 0x00008e00ff267b82 */ /* 0x000e640000000a00 */
[----:B------:R-:W-:-:S04]  /*0770*/  LEA.HI R3, R3, R2, RZ, 0x3 ;  /* 0x0000000203037211 */ /* 0x000fc800078f18ff */
[----:B------:R-:W-:Y:S02]  /*0780*/  LEA.HI.SX32 R118, R3, R118, 0x1d ;  /* 0x0000007603767211 */ /* 0x000fe400078feaff */
[----:B------:R-:W2:Y:S08]  /*0790*/  LDC.64 R36, c[0x0][0x250] ;  /* 0x00009400ff247b82 */ /* 0x000eb00000000a00 */
[----:B------:R-:W3:Y:S01]  /*07a0*/  LDC.64 R40, c[0x0][0x2b8] ;  /* 0x0000ae00ff287b82 */ /* 0x000ee20000000a00 */
[----:B0-----:R-:W-:-:S07]  /*07b0*/  @P0 LEA R2, P1, R90, R22, 0x1 ;  /* 0x000000165a020211 */ /* 0x001fce00078208ff */
[----:B------:R-:W0:Y:S01]  /*07c0*/  LDC.64 R122, c[0x0][0x258] ;  /* 0x00009600ff7a7b82 */ /* 0x000e220000000a00 */
[----:B------:R-:W-:Y:S01]  /*07d0*/  @P0 LEA.HI.X R3, R90, R23, R20, 0x1, P1 ;  /* 0x000000175a030211 */ /* 0x000fe200008f0c14 */
[C---:B-1----:R-:W-:Y:S01]  /*07e0*/  IMAD.WIDE.U32 R20, R118.reuse, 0x10, R38 ;  /* 0x0000001076147825 */ /* 0x042fe200078e0026 */
[C---:B------:R-:W-:Y:S02]  /*07f0*/  IADD3 R120, R118.reuse, 0x200, RZ ;  /* 0x0000020076787810 */ /* 0x040fe40007ffe0ff */
[----:B------:R-:W-:Y:S01]  /*0800*/  IADD3 R119, R118, 0x100, RZ ;  /* 0x0000010076777810 */ /* 0x000fe20007ffe0ff */
[----:B------:R2:W4:Y:S04]  /*0810*/  @P0 LDG.E.U16 R130, desc[UR6][R2.64] ;  /* 0x0000000602820981 */ /* 0x000528000c1e1500 */
[----:B------:R-:W4:Y:S01]  /*0820*/  LDG.E.128 R20, desc[UR6][R20.64] ;  /* 0x0000000614147981 */ /* 0x000f22000c1e1d00 */
[----:B--2---:R-:W-:-:S04]  /*0830*/  IMAD.WIDE R2, R90, 0x4, R36 ;  /* 0x000000045a027825 */ /* 0x004fc800078e0224 */
[----:B------:R-:W-:Y:S01]  /*0840*/  IMAD.WIDE.U32 R36, R120, 0x10, R38 ;  /* 0x0000001078247825 */ /* 0x000fe200078e0026 */
[----:B------:R1:W2:Y:S03]  /*0850*/  LDG.E R136, desc[UR6][R2.64] ;  /* 0x0000000602887981 */ /* 0x0002a6000c1e1900 */
[----:B---3--:R-:W-:Y:S01]  /*0860*/  IMAD.WIDE.U32 R32, R119, 0x10, R40 ;  /* 0x0000001077207825 */ /* 0x008fe200078e0028 */
[----:B------:R-:W-:-:S03]  /*0870*/  IADD3 R121, R118, 0x200, RZ ;  /* 0x0000020076797810 */ /* 0x000fc60007ffe0ff */
[----:B------:R-:W-:Y:S02]  /*0880*/  IMAD.WIDE.U32 R24, R118, 0x10, R40 ;  /* 0x0000001076187825 */ /* 0x000fe400078e0028 */
[----:B------:R-:W3:Y:S02]  /*0890*/  LDG.E.128 R32, desc[UR6][R32.64] ;  /* 0x0000000620207981 */ /* 0x000ee4000c1e1d00 */
[----:B------:R-:W-:Y:S02]  /*08a0*/  IMAD.WIDE.U32 R28, R119, 0x10, R38 ;  /* 0x00000010771c7825 */ /* 0x000fe400078e0026 */
[----:B------:R-:W3:Y:S02]  /*08b0*/  LDG.E.128 R36, desc[UR6][R36.64] ;  /* 0x0000000624247981 */ /* 0x000ee4000c1e1d00 */
[----:B------:R-:W-:Y:S02]  /*08c0*/  IMAD.WIDE.U32 R40, R121, 0x10, R40 ;  /* 0x0000001079287825 */ /* 0x000fe400078e0028 */
[----:B------:R-:W3:Y:S02]  /*08d0*/  LDG.E.128 R24, desc[UR6][R24.64] ;  /* 0x0000000618187981 */ /* 0x000ee4000c1e1d00 */
[----:B0-----:R-:W-:-:S02]  /*08e0*/  IMAD.WIDE R122, R90, 0x4, R122 ;  /* 0x000000045a7a7825 */ /* 0x001fc400078e027a */
[----:B------:R-:W3:Y:S04]  /*08f0*/  LDG.E.128 R40, desc[UR6][R40.64] ;  /* 0x0000000628287981 */ /* 0x000ee8000c1e1d00 */
[----:B------:R0:W3:Y:S04]  /*0900*/  LDG.E R123, desc[UR6][R122.64] ;  /* 0x000000067a7b7981 */ /* 0x0000e8000c1e1900 */
[----:B------:R-:W3:Y:S01]  /*0910*/  LDG.E.128 R28, desc[UR6][R28.64] ;  /* 0x000000061c1c7981 */ /* 0x000ee2000c1e1d00 */
[----:B------:R-:W-:-:S04]  /*0920*/  ISETP.NE.U32.AND P1, PT, RZ, UR10, PT ;  /* 0x0000000aff007c0c */ /* 0x000fc8000bf25070 */
[----:B------:R-:W-:-:S13]  /*0930*/  ISETP.NE.AND.EX P1, PT, RZ, UR11, PT, P1 ;  /* 0x0000000bff007c0c */ /* 0x000fda000bf25310 */
[----:B------:R-:W1:Y:S08]  /*0940*/  @P1 LDC.64 R124, c[0x0][0x2c8] ;  /* 0x0000b200ff7c1b82 */ /* 0x000e700000000a00 */
[----:B------:R-:W0:Y:S08]  /*0950*/  @P1 LDC.64 R126, c[0x0][0x2c8] ;  /* 0x0000b200ff7e1b82 */ /* 0x000e300000000a00 */
[----:B------:R-:W0:Y:S01]  /*0960*/  @P1 LDC.64 R128, c[0x0][0x2c8] ;  /* 0x0000b200ff801b82 */ /* 0x000e220000000a00 */
[----:B------:R-:W-:Y:S01]  /*0970*/  LOP3.LUT P3, RZ, R0, 0xff, RZ, 0xc0, !PT ;  /* 0x000000ff00ff7812 */ /* 0x000fe2000786c0ff */
[----:B-1----:R-:W-:Y:S01]  /*0980*/  @P1 IMAD.WIDE.U32 R2, R118, 0x10, R124 ;  /* 0x0000001076021825 */ /* 0x002fe200078e007c */
[----:B------:R-:W-:-:S04]  /*0990*/  ISETP.NE.AND P4, PT, RZ, UR8, PT ;  /* 0x00000008ff007c0c */ /* 0x000fc8000bf85270 */
[----:B------:R4:W5:Y:S01]  /*09a0*/  @P1 LDG.E.128 R4, desc[UR6][R2.64] ;  /* 0x0000000602041981 */ /* 0x000962000c1e1d00 */
[----:B0-----:R-:W-:-:S05]  /*09b0*/  @P1 IMAD.WIDE.U32 R124, R119, 0x10, R126 ;  /* 0x00000010777c1825 */ /* 0x001fca00078e007e */
[----:B------:R0:W5:Y:S01]  /*09c0*/  @P1 LDG.E.128 R8, desc[UR6][R124.64] ;  /* 0x000000067c081981 */ /* 0x000162000c1e1d00 */
[----:B------:R-:W-:-:S05]  /*09d0*/  @P1 IMAD.WIDE.U32 R126, R121, 0x10, R128 ;  /* 0x00000010797e1825 */ /* 0x000fca00078e0080 */
[----:B------:R1:W5:Y:S01]  /*09e0*/  @P1 LDG.E.128 R12, desc[UR6][R126.64] ;  /* 0x000000067e0c1981 */ /* 0x000362000c1e1d00 */
[----:B------:R-:W-:Y:S01]  /*09f0*/  MOV R122, 0x3f800000 ;  /* 0x3f800000007a7802 */ /* 0x000fe20000000f00 */
[----:B------:R-:W-:Y:S01]  /*0a00*/  UMOV UR4, 0xffffffff ;  /* 0xffffffff00047882 */ /* 0x000fe20000000000 */
[----:B------:R-:W-:Y:S02]  /*0a10*/  LOP3.LUT P2, RZ, R44, 0x1f, RZ, 0xc0, !PT ;  /* 0x0000001f2cff7812 */ /* 0x000fe4000784c0ff */
[----:B----4-:R-:W-:Y:S02]  /*0a20*/  PRMT R2, R23, 0x7632, R2 ;  /* 0x0000763217027816 */ /* 0x010fe40000000002 */
[----:B------:R-:W-:Y:S02]  /*0a30*/  PRMT R0, R20, 0x7632, R0 ;  /* 0x0000763214007816 */ /* 0x000fe40000000000 */
[----:B------:R-:W-:Y:S01]  /*0a40*/  SHF.L.U32 R2, R2, 0x10, RZ ;  /* 0x0000001002027819 */ /* 0x000fe200000006ff */
[----:B------:R-:W-:Y:S01]  /*0a50*/  IMAD.U32 R20, R20, 0x10000, RZ ;  /* 0x0001000014147824 */ /* 0x000fe200078e00ff */
[----:B------:R-:W-:-:S02]  /*0a60*/  SHF.L.U32 R0, R0, 0x10, RZ ;  /* 0x0000001000007819 */ /* 0x000fc400000006ff */
[----:B--2---:R-:W-:Y:S02]  /*0a70*/  FSEL R149, R136, RZ, !P4 ;  /* 0x000000ff88957208 */ /* 0x004fe40006000000 */
[C---:B---3--:R-:W-:Y:S02]  /*0a80*/  PRMT R139, R34.reuse, 0x7632, R139 ;  /* 0x00007632228b7816 */ /* 0x048fe4000000008b */
[----:B------:R-:W-:Y:S02]  /*0a90*/  SHF.L.U32 R140, R34, 0x10, RZ ;  /* 0x00000010228c7819 */ /* 0x000fe400000006ff */
[----:B------:R-:W-:Y:S02]  /*0aa0*/  PRMT R146, R37, 0x7632, R146 ;  /* 0x0000763225927816 */ /* 0x000fe40000000092 */
[----:B------:R-:W-:Y:S02]  /*0ab0*/  PRMT R144, R36, 0x7632, R144 ;  /* 0x0000763224907816 */ /* 0x000fe40000000090 */
[----:B------:R-:W-:Y:S01]  /*0ac0*/  PRMT R148, R39, 0x7632, R148 ;  /* 0x0000763227947816 */ /* 0x000fe20000000094 */
[----:B------:R-:W-:Y:S01]  /*0ad0*/  FADD.FTZ R34, -R149, R2 ;  /* 0x0000000295227221 */ /* 0x000fe20000010100 */
[----:B------:R-:W-:-:S02]  /*0ae0*/  PRMT R3, R24, 0x7632, R3 ;  /* 0x0000763218037816 */ /* 0x000fc40000000003 */
[----:B0-----:R-:W-:Y:S01]  /*0af0*/  SHF.L.U32 R124, R24, 0x10, RZ ;  /* 0x00000010187c7819 */ /* 0x001fe200000006ff */
[C---:B------:R-:W-:Y:S01]  /*0b00*/  FADD.FTZ R24, -R149.reuse, R20 ;  /* 0x0000001495187221 */ /* 0x040fe20000010100 */
[C---:B------:R-:W-:Y:S02]  /*0b10*/  PRMT R125, R26.reuse, 0x7632, R125 ;  /* 0x000076321a7d7816 */ /* 0x040fe4000000007d */
[----:B-1----:R-:W-:Y:S01]  /*0b20*/  SHF.L.U32 R126, R26, 0x10, RZ ;  /* 0x000000101a7e7819 */ /* 0x002fe200000006ff */
[----:B------:R-:W-:Y:S01]  /*0b30*/  FADD.FTZ R26, -R149, R0 ;  /* 0x00000000951a7221 */ /* 0x000fe20000010100 */
[----:B------:R-:W-:Y:S02]  /*0b40*/  SHF.L.U32 R2, R146, 0x10, RZ ;  /* 0x0000001092027819 */ /* 0x000fe400000006ff */
[----:B------:R-:W-:Y:S02]  /*0b50*/  SHF.L.U32 R0, R144, 0x10, RZ ;  /* 0x0000001090007819 */ /* 0x000fe400000006ff */
[----:B------:R-:W-:-:S02]  /*0b60*/  SHF.L.U32 R20, R148, 0x10, RZ ;  /* 0x0000001094147819 */ /* 0x000fc400000006ff */
[----:B------:R-:W-:Y:S01]  /*0b70*/  SHF.L.U32 R37, R37, 0x10, RZ ;  /* 0x0000001025257819 */ /* 0x000fe200000006ff */
[C---:B------:R-:W-:Y:S01]  /*0b80*/  FADD.FTZ R160, -R149.reuse, R2 ;  /* 0x0000000295a07221 */ /* 0x040fe20000010100 */
[C---:B------:R-:W-:Y:S01]  /*0b90*/  FADD.FTZ R156, -R149.reuse, R0 ;  /* 0x00000000959c7221 */ /* 0x040fe20000010100 */
[----:B------:R-:W-:Y:S01]  /*0ba0*/  FADD.FTZ R2, -R149, R20 ;  /* 0x0000001495027221 */ /* 0x000fe20000010100 */
[----:B------:R-:W-:Y:S01]  /*0bb0*/  PRMT R151, R43, 0x7632, R151 ;  /* 0x000076322b977816 */ /* 0x000fe20000000097 */
[----:B------:R-:W-:Y:S01]  /*0bc0*/  FMUL.FTZ R0, R123, R24 ;  /* 0x000000187b007220 */ /* 0x000fe20000410000 */
[----:B------:R-:W-:Y:S01]  /*0bd0*/  SHF.L.U32 R20, R43, 0x10, RZ ;  /* 0x000000102b147819 */ /* 0x000fe200000006ff */
[----:B------:R-:W-:Y:S01]  /*0be0*/  FADD.FTZ R158, -R149, R37 ;  /* 0x00000025959e7221 */ /* 0x000fe20000010100 */
[----:B------:R-:W-:Y:S01]  /*0bf0*/  PRMT R128, R21, 0x7632, R128 ;  /* 0x0000763215807816 */ /* 0x000fe20000000080 */
[----:B------:R-:W-:Y:S01]  /*0c00*/  IMAD.U32 R3, R3, 0x10000, RZ ;  /* 0x0001000003037824 */ /* 0x000fe200078e00ff */
[C---:B------:R-:W-:Y:S01]  /*0c10*/  PRMT R129, R22.reuse, 0x7632, R129 ;  /* 0x0000763216817816 */ /* 0x040fe20000000081 */
[----:B------:R-:W-:Y:S01]  /*0c20*/  FMUL.FTZ R43, R123, R26 ;  /* 0x0000001a7b2b7220 */ /* 0x000fe20000410000 */
[----:B------:R-:W-:Y:S01]  /*0c30*/  SHF.L.U32 R21, R21, 0x10, RZ ;  /* 0x0000001015157819 */ /* 0x000fe200000006ff */
[-C--:B------:R-:W-:Y:S01]  /*0c40*/  FMUL.FTZ R37, R93, R124.reuse ;  /* 0x0000007c5d257220 */ /* 0x080fe20000410000 */
[----:B------:R-:W-:Y:S01]  /*0c50*/  SHF.L.U32 R22, R22, 0x10, RZ ;  /* 0x0000001016167819 */ /* 0x000fe200000006ff */
[----:B------:R-:W-:Y:S01]  /*0c60*/  FADD.FTZ R91, R124, R91 ;  /* 0x0000005b7c5b7221 */ /* 0x000fe20000010000 */
[----:B------:R-:W-:Y:S01]  /*0c70*/  SHF.L.U32 R127, R23, 0x10, RZ ;  /* 0x00000010177f7819 */ /* 0x000fe200000006ff */
[----:B------:R-:W-:Y:S01]  /*0c80*/  FFMA.FTZ R105, R0, R124, R105 ;  /* 0x0000007c00697223 */ /* 0x000fe20000010069 */
[----:B------:R-:W-:Y:S01]  /*0c90*/  PRMT R147, R38, 0x7632, R147 ;  /* 0x0000763226937816 */ /* 0x000fe20000000093 */
[----:B------:R-:W-:Y:S01]  /*0ca0*/  FADD.FTZ R89, R3, R89 ;  /* 0x0000005903597221 */ /* 0x000fe20000010000 */
[----:B------:R-:W-:Y:S01]  /*0cb0*/  PRMT R23, R25, 0x7632, R23 ;  /* 0x0000763219177816 */ /* 0x000fe20000000017 */
[-C--:B------:R-:W-:Y:S01]  /*0cc0*/  FFMA.FTZ R92, R43, R3.reuse, R92 ;  /* 0x000000032b5c7223 */ /* 0x080fe2000001005c */
[----:B------:R-:W-:Y:S01]  /*0cd0*/  PRMT R131, R28, 0x7632, R131 ;  /* 0x000076321c837816 */ /* 0x000fe20000000083 */
[----:B------:R-:W-:Y:S01]  /*0ce0*/  FMUL.FTZ R124, R106, R3 ;  /* 0x000000036a7c7220 */ /* 0x000fe20000410000 */
[----:B------:R-:W-:-:S02]  /*0cf0*/  PRMT R134, R29, 0x7632, R134 ;  /* 0x000076321d867816 */ /* 0x000fc40000000086 */
[----:B------:R-:W-:Y:S02]  /*0d00*/  PRMT R137, R30, 0x7632, R137 ;  /* 0x000076321e897816 */ /* 0x000fe40000000089 */
[----:B------:R-:W-:Y:S02]  /*0d10*/  PRMT R141, R31, 0x7632, R141 ;  /* 0x000076321f8d7816 */ /* 0x000fe4000000008d */
[----:B------:R-:W-:Y:S01]  /*0d20*/  SHF.L.U32 R38, R38, 0x10, RZ ;  /* 0x0000001026267819 */ /* 0x000fe200000006ff */
[----:B------:R-:W-:Y:S01]  /*0d30*/  FADD.FTZ R3, RZ, R37 ;  /* 0x00000025ff037221 */ /* 0x000fe20000010000 */
[----:B------:R-:W-:Y:S02]  /*0d40*/  SHF.L.U32 R25, R25, 0x10, RZ ;  /* 0x0000001019197819 */ /* 0x000fe400000006ff */
[----:B------:R-:W-:Y:S01]  /*0d50*/  SHF.L.U32 R39, R39, 0x10, RZ ;  /* 0x0000001027277819 */ /* 0x000fe200000006ff */
[----:B------:R-:W-:Y:S01]  /*0d60*/  FFMA.FTZ R24, R0, R37, RZ ;  /* 0x0000002500187223 */ /* 0x000fe200000100ff */
[----:B------:R-:W-:Y:S01]  /*0d70*/  SHF.L.U32 R132, R28, 0x10, RZ ;  /* 0x000000101c847819 */ /* 0x000fe200000006ff */
[C---:B------:R-:W-:Y:S01]  /*0d80*/  FADD.FTZ R28, -R149.reuse, R21 ;  /* 0x00000015951c7221 */ /* 0x040fe20000010100 */
[----:B------:R-:W-:Y:S01]  /*0d90*/  SHF.L.U32 R145, R36, 0x10, RZ ;  /* 0x0000001024917819 */ /* 0x000fe200000006ff */
[----:B------:R-:W-:Y:S01]  /*0da0*/  FADD.FTZ R36, -R149, R22 ;  /* 0x0000001695247221 */ /* 0x000fe20000010100 */
[----:B------:R-:W-:Y:S01]  /*0db0*/  SHF.L.U32 R128, R128, 0x10, RZ ;  /* 0x0000001080807819 */ /* 0x000fe200000006ff */
[----:B------:R-:W-:Y:S01]  /*0dc0*/  IMAD.U32 R131, R131, 0x10000, RZ ;  /* 0x0001000083837824 */ /* 0x000fe200078e00ff */
[----:B------:R-:W-:Y:S01]  /*0dd0*/  SHF.L.U32 R135, R29, 0x10, RZ ;  /* 0x000000101d877819 */ /* 0x000fe200000006ff */
[----:B------:R-:W-:Y:S01]  /*0de0*/  FADD.FTZ R162, -R149, R38 ;  /* 0x0000002695a27221 */ /* 0x000fe20000010100 */
[----:B------:R-:W-:-:S02]  /*0df0*/  SHF.L.U32 R138, R30, 0x10, RZ ;  /* 0x000000101e8a7819 */ /* 0x000fc400000006ff */
[----:B------:R-:W-:Y:S02]  /*0e00*/  SHF.L.U32 R142, R31, 0x10, RZ ;  /* 0x000000101f8e7819 */ /* 0x000fe400000006ff */
[----:B------:R-:W-:Y:S02]  /*0e10*/  SHF.L.U32 R129, R129, 0x10, RZ ;  /* 0x0000001081817819 */ /* 0x000fe400000006ff */
[----:B------:R-:W-:Y:S02]  /*0e20*/  SHF.L.U32 R134, R134, 0x10, RZ ;  /* 0x0000001086867819 */ /* 0x000fe400000006ff */
[----:B------:R-:W-:Y:S02]  /*0e30*/  SHF.L.U32 R137, R137, 0x10, RZ ;  /* 0x0000001089897819 */ /* 0x000fe400000006ff */
[----:B------:R-:W-:Y:S02]  /*0e40*/  SHF.L.U32 R141, R141, 0x10, RZ ;  /* 0x000000108d8d7819 */ /* 0x000fe400000006ff */
[----:B------:R-:W-:Y:S01]  /*0e50*/  SHF.L.U32 R22, R147, 0x10, RZ ;  /* 0x0000001093167819 */ /* 0x000fe200000006ff */
[----:B------:R-:W-:Y:S01]  /*0e60*/  FADD.FTZ R166, -R149, R39 ;  /* 0x0000002795a67221 */ /* 0x000fe20000010100 */
[----:B------:R-:W-:Y:S01]  /*0e70*/  SHF.L.U32 R23, R23, 0x10, RZ ;  /* 0x0000001017177819 */ /* 0x000fe200000006ff */
[----:B------:R-:W-:Y:S01]  /*0e80*/  FMUL.FTZ R38, R94, R25 ;  /* 0x000000195e267220 */ /* 0x000fe20000410000 */
[----:B------:R-:W-:Y:S01]  /*0e90*/  FADD.FTZ R3, R3, R124 ;  /* 0x0000007c03037221 */ /* 0x000fe20000010000 */
[----:B------:R-:W-:Y:S01]  /*0ea0*/  FADD.FTZ R128, -R149, R128 ;  /* 0x0000008095807221 */ /* 0x000fe20000010100 */
[----:B------:R-:W-:Y:S01]  /*0eb0*/  FMUL.FTZ R39, R123, R28 ;  /* 0x0000001c7b277220 */ /* 0x000fe20000410000 */
[----:B------:R-:W-:Y:S01]  /*0ec0*/  FFMA.FTZ R24, R43, R124, R24 ;  /* 0x0000007c2b187223 */ /* 0x000fe20000010018 */
[C---:B------:R-:W-:Y:S01]  /*0ed0*/  PRMT R29, R32.reuse, 0x7632, R29 ;  /* 0x00007632201d7816 */ /* 0x040fe2000000001d */
[----:B------:R-:W-:-:S02]  /*0ee0*/  IMAD.U32 R133, R32, 0x10000, RZ ;  /* 0x0001000020857824 */ /* 0x000fc400078e00ff */
[C---:B------:R-:W-:Y:S01]  /*0ef0*/  FADD.FTZ R32, -R149.reuse, R127 ;  /* 0x0000007f95207221 */ /* 0x040fe20000010100 */
        /* <DEDUP_REMOVED lines=10> */
[----:B------:R-:W-:Y:S01]  /*0fa0*/  FADD.FTZ R22, -R149, R22 ;  /* 0x0000001695167221 */ /* 0x000fe20000010100 */
[C---:B------:R-:W-:Y:S01]  /*0fb0*/  PRMT R149, R42.reuse, 0x7632, R149 ;  /* 0x000076322a957816 */ /* 0x040fe20000000095 */
[----:B------:R-:W-:Y:S01]  /*0fc0*/  FMUL.FTZ R129, R107, R23 ;  /* 0x000000176b817220 */ /* 0x000fe20000410000 */
[----:B------:R-:W-:Y:S01]  /*0fd0*/  SHF.L.U32 R164, R42, 0x10, RZ ;  /* 0x000000102aa47819 */ /* 0x000fe200000006ff */
[----:B------:R-:W-:Y:S01]  /*0fe0*/  FADD.FTZ R26, R3, R38 ;  /* 0x00000026031a7221 */ /* 0x000fe20000010000 */
[----:B------:R-:W-:Y:S01]  /*0ff0*/  FMUL.FTZ R42, R123, R128 ;  /* 0x000000807b2a7220 */ /* 0x000fe20000410000 */
[----:B------:R-:W-:Y:S01]  /*1000*/  FFMA.FTZ R3, R39, R38, R24 ;  /* 0x0000002627037223 */ /* 0x000fe20000010018 */
[----:B------:R-:W-:Y:S01]  /*1010*/  FMUL.FTZ R36, R123, R36 ;  /* 0x000000247b247220 */ /* 0x000fe20000410000 */
[----:B------:R-:W-:Y:S01]  /*1020*/  SHF.L.U32 R21, R125, 0x10, RZ ;  /* 0x000000107d157819 */ /* 0x000fe200000006ff */
[----:B------:R-:W-:Y:S01]  /*1030*/  FMUL.FTZ R127, R123, R30 ;  /* 0x0000001e7b7f7220 */ /* 0x000fe20000410000 */
[C---:B------:R-:W-:Y:S01]  /*1040*/  PRMT R145, R41.reuse, 0x7632, R145 ;  /* 0x0000763229917816 */ /* 0x040fe20000000091 */
[----:B------:R-:W-:Y:S01]  /*1050*/  FADD.FTZ R26, R26, R129 ;  /* 0x000000811a1a7221 */ /* 0x000fe20000010000 */
[----:B------:R-:W-:Y:S01]  /*1060*/  SHF.L.U32 R147, R41, 0x10, RZ ;  /* 0x0000001029937819 */ /* 0x000fe200000006ff */
[-C--:B------:R-:W-:Y:S01]  /*1070*/  FMUL.FTZ R41, R95, R126.reuse ;  /* 0x0000007e5f297220 */ /* 0x080fe20000410000 */
[----:B------:R-:W-:Y:S01]  /*1080*/  @P0 SHF.L.U32 R122, R130, 0x10, RZ ;  /* 0x00000010827a0819 */ /* 0x000fe200000006ff */
[----:B------:R-:W-:Y:S01]  /*1090*/  FFMA.FTZ R3, R42, R129, R3 ;  /* 0x000000812a037223 */ /* 0x000fe20000010003 */
[C---:B------:R-:W-:Y:S01]  /*10a0*/  PRMT R130, R27.reuse, 0x7632, R130 ;  /* 0x000076321b827816 */ /* 0x040fe20000000082 */
[----:B------:R-:W-:Y:S01]  /*10b0*/  FADD.FTZ R62, R126, R62 ;  /* 0x0000003e7e3e7221 */ /* 0x000fe20000010000 */
[----:B------:R-:W-:Y:S01]  /*10c0*/  FFMA.FTZ R83, R36, R126, R83 ;  /* 0x0000007e24537223 */ /* 0x000fe20000010053 */
[----:B------:R-:W-:Y:S01]  /*10d0*/  SHF.L.U32 R27, R27, 0x10, RZ ;  /* 0x000000101b1b7819 */ /* 0x000fe200000006ff */
[----:B------:R-:W-:Y:S01]  /*10e0*/  FADD.FTZ R63, R21, R63 ;  /* 0x0000003f153f7221 */ /* 0x000fe20000010000 */
[-C--:B------:R-:W-:Y:S01]  /*10f0*/  FFMA.FTZ R84, R127, R21.reuse, R84 ;  /* 0x000000157f547223 */ /* 0x080fe20000010054 */
[----:B------:R-:W-:Y:S01]  /*1100*/  FMUL.FTZ R126, R108, R21 ;  /* 0x000000156c7e7220 */ /* 0x000fe20000410000 */
[----:B------:R-:W-:Y:S01]  /*1110*/  FADD.FTZ R21, R26, R41 ;  /* 0x000000291a157221 */ /* 0x000fe20000010000 */
[----:B------:R-:W-:Y:S01]  /*1120*/  SHF.L.U32 R130, R130, 0x10, RZ ;  /* 0x0000001082827819 */ /* 0x000fe200000006ff */
[----:B------:R-:W-:Y:S01]  /*1130*/  FFMA.FTZ R24, R36, R41, R3 ;  /* 0x0000002924187223 */ /* 0x000fe20000010003 */
[----:B------:R-:W-:Y:S01]  /*1140*/  FMUL.FTZ R131, R123, R34 ;  /* 0x000000227b837220 */ /* 0x000fe20000410000 */
[----:B------:R-:W-:Y:S01]  /*1150*/  PRMT R141, R40, 0x7632, R141 ;  /* 0x00007632288d7816 */ /* 0x000fe2000000008d */
[----:B------:R-:W-:Y:S01]  /*1160*/  FMUL.FTZ R125, R96, R27 ;  /* 0x0000001b607d7220 */ /* 0x000fe20000410000 */
[----:B------:R-:W-:Y:S01]  /*1170*/  SHF.L.U32 R154, R40, 0x10, RZ ;  /* 0x00000010289a7819 */ /* 0x000fe200000006ff */
[----:B------:R-:W-:Y:S01]  /*1180*/  FADD.FTZ R26, R21, R126 ;  /* 0x0000007e151a7221 */ /* 0x000fe20000010000 */
[C---:B------:R-:W-:Y:S01]  /*1190*/  FMUL.FTZ R40, R123.reuse, R32 ;  /* 0x000000207b287220 */ /* 0x040fe20000410000 */
[----:B------:R-:W-:Y:S01]  /*11a0*/  FMUL.FTZ R134, R123, R138 ;  /* 0x0000008a7b867220 */ /* 0x000fe20000410000 */
[----:B------:R-:W-:Y:S01]  /*11b0*/  FFMA.FTZ R3, R127, R126, R24 ;  /* 0x0000007e7f037223 */ /* 0x000fe20000010018 */
[----:B------:R-:W-:Y:S01]  /*11c0*/  FADD.FTZ R61, R130, R61 ;  /* 0x0000003d823d7221 */ /* 0x000fe20000010000 */
[-C--:B------:R-:W-:Y:S01]  /*11d0*/  FFMA.FTZ R82, R131, R130.reuse, R82 ;  /* 0x0000008283527223 */ /* 0x080fe20000010052 */
[----:B------:R-:W-:Y:S01]  /*11e0*/  FMUL.FTZ R128, R109, R130 ;  /* 0x000000826d807220 */ /* 0x000fe20000410000 */
[----:B------:R-:W-:Y:S01]  /*11f0*/  FMUL.FTZ R130, R123, R132 ;  /* 0x000000847b827220 */ /* 0x000fe20000410000 */
[----:B------:R-:W-:Y:S01]  /*1200*/  FADD.FTZ R21, R26, R125 ;  /* 0x0000007d1a157221 */ /* 0x000fe20000010000 */
[----:B------:R-:W-:Y:S01]  /*1210*/  PRMT R143, R35, 0x7632, R143 ;  /* 0x00007632238f7816 */ /* 0x000fe2000000008f */
[----:B------:R-:W-:Y:S01]  /*1220*/  FADD.FTZ R54, R140, R54 ;  /* 0x000000368c367221 */ /* 0x000fe20000010000 */
[-C--:B------:R-:W-:Y:S01]  /*1230*/  FFMA.FTZ R75, R134, R140.reuse, R75 ;  /* 0x0000008c864b7223 */ /* 0x080fe2000001004b */
[----:B------:R-:W-:Y:S01]  /*1240*/  FMUL.FTZ R137, R99, R140 ;  /* 0x0000008c63897220 */ /* 0x000fe20000410000 */
[----:B------:R-:W-:Y:S01]  /*1250*/  FFMA.FTZ R24, R40, R125, R3 ;  /* 0x0000007d28187223 */ /* 0x000fe20000010003 */
[----:B------:R-:W-:Y:S01]  /*1260*/  FMUL.FTZ R140, R123, R158 ;  /* 0x0000009e7b8c7220 */ /* 0x000fe20000410000 */
[----:B------:R-:W-:Y:S01]  /*1270*/  SHF.L.U32 R29, R29, 0x10, RZ ;  /* 0x000000101d1d7819 */ /* 0x000fe200000006ff */
[----:B------:R-:W-:Y:S01]  /*1280*/  FADD.FTZ R58, R133, R58 ;  /* 0x0000003a853a7221 */ /* 0x000fe20000010000 */
[-C--:B------:R-:W-:Y:S01]  /*1290*/  FFMA.FTZ R79, R130, R133.reuse, R79 ;  /* 0x00000085824f7223 */ /* 0x080fe2000001004f */
[----:B------:R-:W-:Y:S01]  /*12a0*/  FMUL.FTZ R133, R97, R133 ;  /* 0x0000008561857220 */ /* 0x000fe20000410000 */
[----:B------:R-:W-:Y:S01]  /*12b0*/  FADD.FTZ R26, R21, R128 ;  /* 0x00000080151a7221 */ /* 0x000fe20000010000 */
[----:B------:R-:W-:Y:S01]  /*12c0*/  SHF.L.U32 R30, R143, 0x10, RZ ;  /* 0x000000108f1e7819 */ /* 0x000fe200000006ff */
[----:B------:R-:W-:Y:S01]  /*12d0*/  FFMA.FTZ R21, R131, R128, R24 ;  /* 0x0000008083157223 */ /* 0x000fe20000010018 */
[----:B------:R-:W-:Y:S01]  /*12e0*/  PRMT R31, R33, 0x7632, R31 ;  /* 0x00007632211f7816 */ /* 0x000fe2000000001f */
[----:B------:R-:W-:Y:S01]  /*12f0*/  FADD.FTZ R49, R147, R49 ;  /* 0x0000003193317221 */ /* 0x000fe20000010000 */
[-C--:B------:R-:W-:Y:S01]  /*1300*/  FFMA.FTZ R69, R140, R147.reuse, R69 ;  /* 0x000000938c457223 */ /* 0x080fe20000010045 */
[----:B------:R-:W-:Y:S01]  /*1310*/  FMUL.FTZ R143, R102, R147 ;  /* 0x00000093668f7220 */ /* 0x000fe20000410000 */
[----:B------:R-:W-:Y:S01]  /*1320*/  SHF.L.U32 R33, R33, 0x10, RZ ;  /* 0x0000001021217819 */ /* 0x000fe200000006ff */
[----:B------:R-:W-:Y:S01]  /*1330*/  FMUL.FTZ R147, R123, R144 ;  /* 0x000000907b937220 */ /* 0x000fe20000410000 */
[----:B------:R-:W-:Y:S01]  /*1340*/  FMUL.FTZ R144, R110, R29 ;  /* 0x0000001d6e907220 */ /* 0x000fe20000410000 */
[----:B------:R-:W-:Y:S01]  /*1350*/  FADD.FTZ R3, R26, R133 ;  /* 0x000000851a037221 */ /* 0x000fe20000010000 */
[----:B------:R-:W-:Y:S01]  /*1360*/  FFMA.FTZ R24, R130, R133, R21 ;  /* 0x0000008582187223 */ /* 0x000fe20000010015 */
[----:B------:R-:W-:Y:S01]  /*1370*/  SHF.L.U32 R28, R31, 0x10, RZ ;  /* 0x000000101f1c7819 */ /* 0x000fe200000006ff */
[----:B------:R-:W-:Y:S01]  /*1380*/  FMUL.FTZ R135, R98, R33 ;  /* 0x0000002162877220 */ /* 0x000fe20000410000 */
[----:B------:R-:W-:Y:S01]  /*1390*/  FADD.FTZ R26, R3, R144 ;  /* 0x00000090031a7221 */ /* 0x000fe20000010000 */
[----:B------:R-:W-:Y:S01]  /*13a0*/  FADD.FTZ R60, R27, R60 ;  /* 0x0000003c1b3c7221 */ /* 0x000fe20000010000 */
[----:B------:R-:W-:Y:S01]  /*13b0*/  FFMA.FTZ R81, R40, R27, R81 ;  /* 0x0000001b28517223 */ /* 0x000fe20000010051 */
[----:B------:R-:W-:Y:S01]  /*13c0*/  FMUL.FTZ R132, R123, R136 ;  /* 0x000000887b847220 */ /* 0x000fe20000410000 */
[----:B------:R-:W-:Y:S01]  /*13d0*/  FFMA.FTZ R3, R147, R144, R24 ;  /* 0x0000009093037223 */ /* 0x000fe20000010018 */
[----:B------:R-:W-:Y:S01]  /*13e0*/  SHF.L.U32 R27, R149, 0x10, RZ ;  /* 0x00000010951b7819 */ /* 0x000fe200000006ff */
[----:B------:R-:W-:Y:S01]  /*13f0*/  FMUL.FTZ R149, R123, R146 ;  /* 0x000000927b957220 */ /* 0x000fe20000410000 */
[----:B------:R-:W-:Y:S01]  /*1400*/  FMUL.FTZ R146, R111, R28 ;  /* 0x0000001c6f927220 */ /* 0x000fe20000410000 */
[----:B------:R-:W-:Y:S01]  /*1410*/  FADD.FTZ R21, R26, R135 ;  /* 0x000000871a157221 */ /* 0x000fe20000010000 */
[----:B------:R-:W-:Y:S01]  /*1420*/  FFMA.FTZ R24, R132, R135, R3 ;  /* 0x0000008784187223 */ /* 0x000fe20000010003 */
[----:B------:R-:W-:Y:S01]  /*1430*/  FADD.FTZ R64, R23, R64 ;  /* 0x0000004017407221 */ /* 0x000fe20000010000 */
[----:B------:R-:W-:Y:S01]  /*1440*/  FFMA.FTZ R87, R42, R23, R87 ;  /* 0x000000172a577223 */ /* 0x000fe20000010057 */
[----:B------:R-:W-:Y:S01]  /*1450*/  SHF.L.U32 R23, R139, 0x10, RZ ;  /* 0x000000108b177819 */ /* 0x000fe200000006ff */
[----:B------:R-:W-:Y:S01]  /*1460*/  FADD.FTZ R26, R21, R146 ;  /* 0x00000092151a7221 */ /* 0x000fe20000010000 */
[----:B------:R-:W-:Y:S01]  /*1470*/  FFMA.FTZ R3, R149, R146, R24 ;  /* 0x0000009295037223 */ /* 0x000fe20000010018 */
[----:B------:R-:W-:Y:S01]  /*1480*/  SHF.L.U32 R31, R151, 0x10, RZ ;  /* 0x00000010971f7819 */ /* 0x000fe200000006ff */
[----:B------:R-:W-:Y:S01]  /*1490*/  FMUL.FTZ R151, R123, R148 ;  /* 0x000000947b977220 */ /* 0x000fe20000410000 */
[----:B------:R-:W-:Y:S01]  /*14a0*/  SHF.L.U32 R35, R35, 0x10, RZ ;  /* 0x0000001023237819 */ /* 0x000fe200000006ff */
[----:B------:R-:W-:Y:S01]  /*14b0*/  FMUL.FTZ R148, R112, R23 ;  /* 0x0000001770947220 */ /* 0x000fe20000410000 */
[----:B------:R-:W-:Y:S01]  /*14c0*/  FADD.FTZ R21, R26, R137 ;  /* 0x000000891a157221 */ /* 0x000fe20000010000 */
[----:B------:R-:W-:Y:S01]  /*14d0*/  FFMA.FTZ R24, R134, R137, R3 ;  /* 0x0000008986187223 */ /* 0x000fe20000010003 */
[----:B------:R-:W-:Y:S01]  /*14e0*/  FMUL.FTZ R136, R123, R142 ;  /* 0x0000008e7b887220 */ /* 0x000fe20000410000 */
        /* <DEDUP_REMOVED lines=9> */
[----:B------:R-:W-:Y:S01]  /*1580*/  FMUL.FTZ R138, R123, R152 ;  /* 0x000000987b8a7220 */ /* 0x000fe20000410000 */
[----:B------:R-:W-:Y:S01]  /*1590*/  SHF.L.U32 R25, R141, 0x10, RZ ;  /* 0x000000108d197819 */ /* 0x000fe200000006ff */
[----:B------:R-:W-:Y:S01]  /*15a0*/  FMUL.FTZ R141, R101, R154 ;  /* 0x0000009a658d7220 */ /* 0x000fe20000410000 */
[----:B------:R-:W-:Y:S01]  /*15b0*/  FADD.FTZ R26, R21, R150 ;  /* 0x00000096151a7221 */ /* 0x000fe20000010000 */
[----:B------:R-:W-:Y:S01]  /*15c0*/  FFMA.FTZ R21, R153, R150, R24 ;  /* 0x0000009699157223 */ /* 0x000fe20000010018 */
[----:B------:R-:W-:Y:S01]  /*15d0*/  FADD.FTZ R85, R154, R85 ;  /* 0x000000559a557221 */ /* 0x000fe20000010000 */
[----:B------:R-:W-:Y:S01]  /*15e0*/  FFMA.FTZ R71, R138, R154, R71 ;  /* 0x0000009a8a477223 */ /* 0x000fe20000010047 */
[----:B------:R-:W-:Y:S01]  /*15f0*/  FMUL.FTZ R154, R114, R25 ;  /* 0x00000019729a7220 */ /* 0x000fe20000410000 */
[----:B------:R-:W-:Y:S01]  /*1600*/  FADD.FTZ R3, R26, R141 ;  /* 0x0000008d1a037221 */ /* 0x000fe20000010000 */
[----:B------:R-:W-:Y:S01]  /*1610*/  FMUL.FTZ R157, R123, R156 ;  /* 0x0000009c7b9d7220 */ /* 0x000fe20000410000 */
[----:B------:R-:W-:Y:S01]  /*1620*/  FFMA.FTZ R24, R138, R141, R21 ;  /* 0x0000008d8a187223 */ /* 0x000fe20000010015 */
[----:B------:R-:W-:Y:S01]  /*1630*/  SHF.L.U32 R155, R145, 0x10, RZ ;  /* 0x00000010919b7819 */ /* 0x000fe200000006ff */
[----:B------:R-:W-:Y:S01]  /*1640*/  FMUL.FTZ R159, R123, R160 ;  /* 0x000000a07b9f7220 */ /* 0x000fe20000410000 */
[----:B------:R-:W-:Y:S01]  /*1650*/  FADD.FTZ R26, R3, R154 ;  /* 0x0000009a031a7221 */ /* 0x000fe20000010000 */
[----:B------:R-:W-:-:S02]  /*1660*/  FFMA.FTZ R3, R157, R154, R24 ;  /* 0x0000009a9d037223 */ /* 0x000fc40000010018 */
        /* <DEDUP_REMOVED lines=64> */
.L_x_46:
[----:B-1----:R-:W-:Y:S01]  /*1a70*/  FADD.FTZ R2, R3, R2 ;  /* 0x0000000203027221 */ /* 0x002fe20000010000 */
[----:B0-2---:R-:W-:Y:S01]  /*1a80*/  FADD.FTZ R3, R21, R20 ;  /* 0x0000001415037221 */ /* 0x005fe20000010000 */
[----:B------:R-:W-:Y:S06]  /*1a90*/  @P2 BRA `(.L_x_34) ;  /* 0x0000000000242947 */ /* 0x000fec0003800000 */
[----:B------:R-:W0:Y:S01]  /*1aa0*/  S2UR UR5, SR_CgaCtaId ;  /* 0x00000000000579c3 */ /* 0x000e220000008800 */
[----:B------:R-:W-:Y:S01]  /*1ab0*/  SHF.R.U32.HI R20, RZ, 0x5, R44 ;  /* 0x00000005ff147819 */ /* 0x000fe2000001162c */
[----:B------:R-:W-:-:S03]  /*1ac0*/  UMOV UR4, 0x400 ;  /* 0x0000040000047882 */ /* 0x000fc60000000000 */
[----:B------:R-:W-:-:S05]  /*1ad0*/  LOP3.LUT R21, R20, 0x7fffff8, RZ, 0xc0, !PT ;  /* 0x07fffff814157812 */ /* 0x000fca00078ec0ff */
[----:B------:R-:W-:-:S05]  /*1ae0*/  @!P3 VIADD R21, R21, 0x8 ;  /* 0x000000081515b836 */ /* 0x000fca0000000000 */
[----:B------:R-:W-:Y:S01]  /*1af0*/  LOP3.LUT R20, R21, 0x7, R20, 0xf8, !PT ;  /* 0x0000000715147812 */ /* 0x000fe200078ef814 */
[----:B0-----:R-:W-:-:S06]  /*1b00*/  ULEA UR4, UR5, UR4, 0x18 ;  /* 0x0000000405047291 */ /* 0x001fcc000f8ec03f */
[----:B------:R-:W-:-:S05]  /*1b10*/  LEA R20, R20, UR4, 0x3 ;  /* 0x0000000414147c11 */ /* 0x000fca000f8e18ff */
[----:B------:R0:W-:Y:S02]  /*1b20*/  STS.64 [R20+0x6000], R2 ;  /* 0x0060000214007388 */ /* 0x0001e40000000a00 */
.L_x_34:
[----:B------:R-:W-:Y:S05]  /*1b30*/  WARPSYNC.ALL ;  /* 0x0000000000007948 */ /* 0x000fea0003800000 */
[----:B------:R-:W1:Y:S08]  /*1b40*/  S2UR UR5, SR_CgaCtaId ;  /* 0x00000000000579c3 */ /* 0x000e700000008800 */
[----:B------:R-:W-:Y:S01]  /*1b50*/  BAR.SYNC.DEFER_BLOCKING 0x0 ;  /* 0x0000000000007b1d */ /* 0x000fe20000010000 */
[----:B0-----:R-:W-:-:S02]  /*1b60*/  SHF.R.U32.HI R2, RZ, 0x5, R44 ;  /* 0x00000005ff027819 */ /* 0x001fc4000001162c */
[----:B------:R-:W-:Y:S02]  /*1b70*/  ISETP.NE.U32.AND P2, PT, RZ, UR14, PT ;  /* 0x0000000eff007c0c */ /* 0x000fe4000bf45070 */
[----:B------:R-:W-:Y:S01]  /*1b80*/  LOP3.LUT R2, R2, 0x7fffff8, RZ, 0xc0, !PT ;  /* 0x07fffff802027812 */ /* 0x000fe200078ec0ff */
[----:B------:R-:W-:Y:S01]  /*1b90*/  UMOV UR4, 0x400 ;  /* 0x0000040000047882 */ /* 0x000fe20000000000 */
[----:B------:R-:W-:Y:S02]  /*1ba0*/  ISETP.NE.AND.EX P2, PT, RZ, UR15, PT, P2 ;  /* 0x0000000fff007c0c */ /* 0x000fe4000bf45320 */
[----:B------:R-:W-:Y:S02]  /*1bb0*/  @!P3 IADD3 R2, R2, 0x8, RZ ;  /* 0x000000080202b810 */ /* 0x000fe40007ffe0ff */
[----:B------:R-:W-:Y:S01]  /*1bc0*/  IADD3 R90, R90, UR16, RZ ;  /* 0x000000105a5a7c10 */ /* 0x000fe2000fffe0ff */
[----:B-1----:R-:W-:-:S06]  /*1bd0*/  ULEA UR4, UR5, UR4, 0x18 ;  /* 0x0000000405047291 */ /* 0x002fcc000f8ec03f */
[----:B------:R-:W-:-:S05]  /*1be0*/  LEA R2, R2, UR4, 0x3 ;  /* 0x0000000402027c11 */ /* 0x000fca000f8e18ff */
[----:B------:R-:W0:Y:S04]  /*1bf0*/  LDS.128 R20, [R2+0x6000] ;  /* 0x0060000002147984 */ /* 0x000e280000000c00 */
[----:B------:R-:W1:Y:S04]  /*1c00*/  LDS.128 R24, [R2+0x6010] ;  /* 0x0060100002187984 */ /* 0x000e680000000c00 */
[----:B------:R-:W2:Y:S04]  /*1c10*/  LDS.128 R28, [R2+0x6020] ;  /* 0x00602000021c7984 */ /* 0x000ea80000000c00 */
[----:B------:R-:W3:Y:S01]  /*1c20*/  LDS.128 R32, [R2+0x6030] ;  /* 0x0060300002207984 */ /* 0x000ee20000000c00 */
[----:B0-----:R-:W-:Y:S01]  /*1c30*/  FADD.FTZ R3, RZ, R20 ;  /* 0x00000014ff037221 */ /* 0x001fe20000010000 */
[--C-:B------:R-:W-:Y:S01]  /*1c40*/  FADD.FTZ R20, RZ, R21.reuse ;  /* 0x00000015ff147221 */ /* 0x100fe20000010000 */
[----:B-----5:R-:W-:-:S02]  /*1c50*/  @P1 PRMT R21, R7, 0x7632, R21 ;  /* 0x0000763207151816 */ /* 0x020fc40000000015 */
[----:B------:R-:W-:Y:S01]  /*1c60*/  FADD.FTZ R3, R22, R3 ;  /* 0x0000000316037221 */ /* 0x000fe20000010000 */
[----:B------:R-:W-:-:S03]  /*1c70*/  FADD.FTZ R20, R23, R20 ;  /* 0x0000001417147221 */ /* 0x000fc60000010000 */
[----:B-1----:R-:W-:Y:S01]  /*1c80*/  FADD.FTZ R3, R3, R24 ;  /* 0x0000001803037221 */ /* 0x002fe20000010000 */
[----:B------:R-:W-:Y:S01]  /*1c90*/  FADD.FTZ R20, R20, R25 ;  /* 0x0000001914147221 */ /* 0x000fe20000010000 */
[----:B------:R-:W-:Y:S02]  /*1ca0*/  @P1 SHF.L.U32 R24, R21, 0x10, RZ ;  /* 0x0000001015181819 */ /* 0x000fe400000006ff */
[----:B------:R-:W-:Y:S01]  /*1cb0*/  FADD.FTZ R3, R26, R3 ;  /* 0x000000031a037221 */ /* 0x000fe20000010000 */
[----:B------:R-:W-:Y:S01]  /*1cc0*/  FADD.FTZ R20, R27, R20 ;  /* 0x000000141b147221 */ /* 0x000fe20000010000 */
[----:B------:R-:W-:Y:S02]  /*1cd0*/  @P1 PRMT R26, R15, 0x7632, R26 ;  /* 0x000076320f1a1816 */ /* 0x000fe4000000001a */
[----:B--2---:R-:W-:Y:S01]  /*1ce0*/  FADD.FTZ R3, R3, R28 ;  /* 0x0000001c03037221 */ /* 0x004fe20000010000 */
[----:B------:R-:W-:Y:S01]  /*1cf0*/  FADD.FTZ R20, R20, R29 ;  /* 0x0000001d14147221 */ /* 0x000fe20000010000 */
[----:B------:R-:W-:-:S02]  /*1d00*/  @P1 SHF.L.U32 R26, R26, 0x10, RZ ;  /* 0x000000101a1a1819 */ /* 0x000fc400000006ff */
        /* <DEDUP_REMOVED lines=8> */
[----:B------:R-:W-:-:S05]  /*1d90*/  FSEL R3, R3, RZ, !P4 ;  /* 0x000000ff03037208 */ /* 0x000fca0006000000 */
[-CC-:B------:R-:W-:Y:S01]  /*1da0*/  FFMA.FTZ R36, R36, R20.reuse, R3.reuse ;  /* 0x0000001424247223 */ /* 0x180fe20000010003 */
[-CC-:B------:R-:W-:Y:S01]  /*1db0*/  FFMA.FTZ R2, R159, R20.reuse, R3.reuse ;  /* 0x000000149f027223 */ /* 0x180fe20000010003 */
[-CC-:B------:R-:W-:Y:S01]  /*1dc0*/  FFMA.FTZ R0, R0, R20.reuse, R3.reuse ;  /* 0x0000001400007223 */ /* 0x180fe20000010003 */
[-CC-:B------:R-:W-:Y:S01]  /*1dd0*/  FFMA.FTZ R43, R43, R20.reuse, R3.reuse ;  /* 0x000000142b2b7223 */ /* 0x180fe20000010003 */
[----:B------:R-:W-:Y:S01]  /*1de0*/  FADD.FTZ R36, R41, -R36 ;  /* 0x8000002429247221 */ /* 0x000fe20000010000 */
[----:B------:R-:W-:Y:S01]  /*1df0*/  FADD.FTZ R22, R155, -R2 ;  /* 0x800000029b167221 */ /* 0x000fe20000010000 */
[----:B------:R-:W-:Y:S01]  /*1e00*/  @P1 SHF.L.U32 R2, R6, 0x10, RZ ;  /* 0x0000001006021819 */ /* 0x000fe200000006ff */
[--C-:B------:R-:W-:Y:S01]  /*1e10*/  FFMA.FTZ R127, R127, R20, R3.reuse ;  /* 0x000000147f7f7223 */ /* 0x100fe20000010003 */
[----:B------:R-:W-:Y:S01]  /*1e20*/  FMUL.FTZ R29, R123, R36 ;  /* 0x000000247b1d7220 */ /* 0x000fe20000410000 */
[-CC-:B------:R-:W-:Y:S01]  /*1e30*/  FFMA.FTZ R136, R136, R20.reuse, R3.reuse ;  /* 0x0000001488887223 */ /* 0x180fe20000010003 */
        /* <DEDUP_REMOVED lines=17> */
[--C-:B------:R-:W-:Y:S01]  /*1f50*/  FFMA.FTZ R165, R165, R20, R3.reuse ;  /* 0x00000014a5a57223 */ /* 0x100fe20000010003 */
[----:B------:R-:W-:Y:S01]  /*1f60*/  @P1 FADD.FTZ R29, R29, R2 ;  /* 0x000000021d1d1221 */ /* 0x000fe20000010000 */
[----:B------:R-:W-:Y:S01]  /*1f70*/  @P1 PRMT R3, R6, 0x7632, R3 ;  /* 0x0000763206031816 */ /* 0x000fe20000000003 */
[----:B------:R-:W-:Y:S01]  /*1f80*/  FADD.FTZ R0, R37, -R0 ;  /* 0x8000000025007221 */ /* 0x000fe20000010000 */
[----:B------:R-:W-:Y:S01]  /*1f90*/  @P1 PRMT R2, R4, 0x7632, R2 ;  /* 0x0000763204021816 */ /* 0x000fe20000000002 */
[----:B------:R-:W-:Y:S01]  /*1fa0*/  FADD.FTZ R124, R124, -R43 ;  /* 0x8000002b7c7c7221 */ /* 0x000fe20000010000 */
[----:B------:R-:W-:Y:S01]  /*1fb0*/  FADD.FTZ R126, R126, -R127 ;  /* 0x8000007f7e7e7221 */ /* 0x000fe20000010000 */
[----:B------:R-:W-:Y:S01]  /*1fc0*/  FADD.FTZ R136, R139, -R136 ;  /* 0x800000888b887221 */ /* 0x000fe20000010000 */
[----:B------:R-:W-:Y:S01]  /*1fd0*/  FMUL.FTZ R139, R123, R22 ;  /* 0x000000167b8b7220 */ /* 0x000fe20000410000 */
[----:B------:R-:W-:Y:S01]  /*1fe0*/  @P1 SHF.L.U32 R22, R3, 0x10, RZ ;  /* 0x0000001003161819 */ /* 0x000fe200000006ff */
[C---:B------:R-:W-:Y:S01]  /*1ff0*/  FMUL.FTZ R25, R123.reuse, R0 ;  /* 0x000000007b197220 */ /* 0x040fe20000410000 */
[----:B------:R-:W-:Y:S01]  /*2000*/  @P1 SHF.L.U32 R2, R2, 0x10, RZ ;  /* 0x0000001002021819 */ /* 0x000fe200000006ff */
[C---:B------:R-:W-:Y:S01]  /*2010*/  FMUL.FTZ R27, R123.reuse, R124 ;  /* 0x0000007c7b1b7220 */ /* 0x040fe20000410000 */
[----:B------:R-:W-:Y:S01]  /*2020*/  FMUL.FTZ R31, R123, R126 ;  /* 0x0000007e7b1f7220 */ /* 0x000fe20000410000 */
[----:B------:R-:W-:Y:S01]  /*2030*/  @P1 PRMT R0, R5, 0x7632, R0 ;  /* 0x0000763205001816 */ /* 0x000fe20000000000 */
[----:B------:R-:W-:Y:S01]  /*2040*/  FADD.FTZ R146, R146, -R149 ;  /* 0x8000009592927221 */ /* 0x000fe20000010000 */
[----:B------:R-:W-:Y:S01]  /*2050*/  @P1 FADD.FTZ R27, R27, R2 ;  /* 0x000000021b1b1221 */ /* 0x000fe20000010000 */
[----:B------:R-:W-:Y:S01]  /*2060*/  @P1 FADD.FTZ R31, R31, R22 ;  /* 0x000000161f1f1221 */ /* 0x000fe20000010000 */
[----:B------:R-:W-:Y:S01]  /*2070*/  @P1 SHF.L.U32 R22, R0, 0x10, RZ ;  /* 0x0000001000161819 */ /* 0x000fe200000006ff */
[----:B------:R-:W-:Y:S01]  /*2080*/  FADD.FTZ R42, R129, -R42 ;  /* 0x8000002a812a7221 */ /* 0x000fe20000010000 */
[----:B------:R-:W-:Y:S01]  /*2090*/  @P1 PRMT R2, R9, 0x7632, R2 ;  /* 0x0000763209021816 */ /* 0x000fe20000000002 */
[----:B------:R-:W-:Y:S01]  /*20a0*/  FADD.FTZ R40, R125, -R40 ;  /* 0x800000287d287221 */ /* 0x000fe20000010000 */
[----:B------:R-:W-:Y:S01]  /*20b0*/  @P1 SHF.L.U32 R0, R4, 0x10, RZ ;  /* 0x0000001004001819 */ /* 0x000fe200000006ff */
[----:B------:R-:W-:Y:S01]  /*20c0*/  FADD.FTZ R128, R128, -R131 ;  /* 0x8000008380807221 */ /* 0x000fe20000010000 */
[----:B------:R-:W-:Y:S01]  /*20d0*/  @P1 SHF.L.U32 R2, R2, 0x10, RZ ;  /* 0x0000001002021819 */ /* 0x000fe200000006ff */
[----:B------:R-:W-:Y:S01]  /*20e0*/  FMUL.FTZ R43, R123, R146 ;  /* 0x000000927b2b7220 */ /* 0x000fe20000410000 */
[----:B------:R-:W-:Y:S01]  /*20f0*/  @P1 SHF.L.U32 R20, R7, 0x10, RZ ;  /* 0x0000001007141819 */ /* 0x000fe200000006ff */
[C---:B------:R-:W-:Y:S01]  /*2100*/  FMUL.FTZ R23, R123.reuse, R42 ;  /* 0x0000002a7b177220 */ /* 0x040fe20000410000 */
[----:B------:R-:W-:Y:S01]  /*2110*/  FMUL.FTZ R33, R123, R40 ;  /* 0x000000287b217220 */ /* 0x000fe20000410000 */
[--C-:B------:R-:W-:Y:S01]  /*2120*/  @P1 FADD.FTZ R25, R25, R0.reuse ;  /* 0x0000000019191221 */ /* 0x100fe20000010000 */
[----:B------:R-:W-:Y:S01]  /*2130*/  FMUL.FTZ R35, R123, R128 ;  /* 0x000000807b237220 */ /* 0x000fe20000410000 */
[----:B------:R-:W-:Y:S01]  /*2140*/  @P1 PRMT R0, R10, 0x7632, R0 ;  /* 0x000076320a001816 */ /* 0x000fe20000000000 */
[----:B------:R-:W-:Y:S01]  /*2150*/  FADD.FTZ R38, R38, -R39 ;  /* 0x8000002726267221 */ /* 0x000fe20000010000 */
[----:B------:R-:W-:Y:S01]  /*2160*/  FADD.FTZ R148, R148, -R151 ;  /* 0x8000009794947221 */ /* 0x000fe20000010000 */
[----:B------:R-:W-:Y:S01]  /*2170*/  @P1 PRMT R3, R11, 0x7632, R3 ;  /* 0x000076320b031816 */ /* 0x000fe20000000003 */
[----:B------:R-:W-:Y:S01]  /*2180*/  @P1 FADD.FTZ R43, R43, R2 ;  /* 0x000000022b2b1221 */ /* 0x000fe20000010000 */
[----:B------:R-:W-:Y:S01]  /*2190*/  @P1 FADD.FTZ R33, R33, R20 ;  /* 0x0000001421211221 */ /* 0x000fe20000010000 */
[----:B------:R-:W-:Y:S01]  /*21a0*/  @P1 FADD.FTZ R23, R23, R22 ;  /* 0x0000001617171221 */ /* 0x000fe20000010000 */
[----:B------:R-:W-:Y:S01]  /*21b0*/  @P1 PRMT R2, R8, 0x7632, R2 ;  /* 0x0000763208021816 */ /* 0x000fe20000000002 */
[----:B------:R-:W-:Y:S01]  /*21c0*/  FADD.FTZ R144, R144, -R147 ;  /* 0x8000009390907221 */ /* 0x000fe20000010000 */
[----:B------:R-:W-:Y:S01]  /*21d0*/  FADD.FTZ R132, R135, -R132 ;  /* 0x8000008487847221 */ /* 0x000fe20000010000 */
[----:B------:R-:W-:Y:S01]  /*21e0*/  @P1 FADD.FTZ R35, R35, R24 ;  /* 0x0000001823231221 */ /* 0x000fe20000010000 */
[----:B------:R-:W-:Y:S01]  /*21f0*/  @P1 SHF.L.U32 R20, R5, 0x10, RZ ;  /* 0x0000001005141819 */ /* 0x000fe200000006ff */
[C---:B------:R-:W-:Y:S01]  /*2200*/  FMUL.FTZ R21, R123.reuse, R38 ;  /* 0x000000267b157220 */ /* 0x040fe20000410000 */
[----:B------:R-:W-:Y:S01]  /*2210*/  @P1 SHF.L.U32 R22, R0, 0x10, RZ ;  /* 0x0000001000161819 */ /* 0x000fe200000006ff */
[----:B------:R-:W-:Y:S01]  /*2220*/  FMUL.FTZ R127, R123, R148 ;  /* 0x000000947b7f7220 */ /* 0x000fe20000410000 */
[----:B------:R-:W-:Y:S01]  /*2230*/  @P1 SHF.L.U32 R24, R3, 0x10, RZ ;  /* 0x0000001003181819 */ /* 0x000fe200000006ff */
[----:B------:R-:W-:Y:S01]  /*2240*/  FADD.FTZ R154, R154, -R157 ;  /* 0x8000009d9a9a7221 */ /* 0x000fe20000010000 */
[----:B------:R-:W-:Y:S01]  /*2250*/  @P1 PRMT R3, R12, 0x7632, R3 ;  /* 0x000076320c031816 */ /* 0x000fe20000000003 */
[----:B------:R-:W-:Y:S01]  /*2260*/  FMUL.FTZ R39, R123, R144 ;  /* 0x000000907b277220 */ /* 0x000fe20000410000 */
[----:B------:R-:W-:Y:S01]  /*2270*/  @P1 SHF.L.U32 R0, R9, 0x10, RZ ;  /* 0x0000001009001819 */ /* 0x000fe200000006ff */
[----:B------:R-:W-:Y:S01]  /*2280*/  FMUL.FTZ R41, R123, R132 ;  /* 0x000000847b297220 */ /* 0x000fe20000410000 */
[----:B------:R-:W-:Y:S01]  /*2290*/  @P1 SHF.L.U32 R2, R2, 0x10, RZ ;  /* 0x0000001002021819 */ /* 0x000fe200000006ff */
[----:B------:R-:W-:Y:S01]  /*22a0*/  @P1 FADD.FTZ R21, R21, R20 ;  /* 0x0000001415151221 */ /* 0x000fe20000010000 */
[----:B------:R-:W-:Y:S01]  /*22b0*/  @P1 FADD.FTZ R127, R127, R22 ;  /* 0x000000167f7f1221 */ /* 0x000fe20000010000 */
[----:B------:R-:W-:Y:S01]  /*22c0*/  FADD.FTZ R130, R133, -R130 ;  /* 0x8000008285827221 */ /* 0x000fe20000010000 */
[----:B------:R-:W-:Y:S01]  /*22d0*/  @P1 SHF.L.U32 R20, R11, 0x10, RZ ;  /* 0x000000100b141819 */ /* 0x000fe200000006ff */
[----:B------:R-:W-:Y:S01]  /*22e0*/  FMUL.FTZ R129, R123, R136 ;  /* 0x000000887b817220 */ /* 0x000fe20000410000 */
[----:B------:R-:W-:Y:S01]  /*22f0*/  @P1 SHF.L.U32 R22, R3, 0x10, RZ ;  /* 0x0000001003161819 */ /* 0x000fe200000006ff */
[----:B------:R-:W-:Y:S01]  /*2300*/  FMUL.FTZ R135, R123, R154 ;  /* 0x0000009a7b877220 */ /* 0x000fe20000410000 */
[----:B------:R-:W-:Y:S01]  /*2310*/  FADD.FTZ R134, R137, -R134 ;  /* 0x8000008689867221 */ /* 0x000fe20000010000 */
[----:B------:R-:W-:Y:S01]  /*2320*/  @P1 FADD.FTZ R41, R41, R0 ;  /* 0x0000000029291221 */ /* 0x000fe20000010000 */
[----:B------:R-:W-:Y:S01]  /*2330*/  @P1 FADD.FTZ R39, R39, R2 ;  /* 0x0000000227271221 */ /* 0x000fe20000010000 */
[----:B------:R-:W-:Y:S01]  /*2340*/  FADD.FTZ R150, R150, -R153 ;  /* 0x8000009996967221 */ /* 0x000fe20000010000 */
[----:B------:R-:W-:Y:S01]  /*2350*/  @P1 SHF.L.U32 R0, R8, 0x10, RZ ;  /* 0x0000001008001819 */ /* 0x000fe200000006ff */
[----:B------:R-:W0:Y:S01]  /*2360*/  @P2 LDC.64 R2, c[0x0][0x308] ;  /* 0x0000c200ff022b82 */ /* 0x000e220000000a00 */
[----:B------:R-:W-:Y:S01]  /*2370*/  FMUL.FTZ R37, R123, R130 ;  /* 0x000000827b257220 */ /* 0x000fe20000410000 */
[----:B------:R-:W-:Y:S01]  /*2380*/  @P1 FADD.FTZ R129, R129, R20 ;  /* 0x0000001481811221 */ /* 0x000fe20000010000 */
[--C-:B------:R-:W-:Y:S01]  /*2390*/  @P1 FADD.FTZ R135, R135, R22.reuse ;  /* 0x0000001687871221 */ /* 0x100fe20000010000 */
[----:B------:R-:W-:Y:S01]  /*23a0*/  FADD.FTZ R158, R158, -R165 ;  /* 0x800000a59e9e7221 */ /* 0x000fe20000010000 */
[C---:B------:R-:W-:Y:S01]  /*23b0*/  FMUL.FTZ R125, R123.reuse, R134 ;  /* 0x000000867b7d7220 */ /* 0x040fe20000410000 */
[----:B------:R-:W-:Y:S01]  /*23c0*/  @P1 IMAD.U32 R20, R10, 0x10000, RZ ;  /* 0x000100000a141824 */ /* 0x000fe200078e00ff */
[----:B------:R-:W-:Y:S01]  /*23d0*/  @P1 PRMT R22, R14, 0x7632, R22 ;  /* 0x000076320e161816 */ /* 0x000fe20000000016 */
[----:B------:R-:W-:Y:S01]  /*23e0*/  FADD.FTZ R156, R156, -R163 ;  /* 0x800000a39c9c7221 */ /* 0x000fe20000010000 */
[----:B------:R-:W-:Y:S01]  /*23f0*/  FMUL.FTZ R131, R123, R150 ;  /* 0x000000967b837220 */ /* 0x000fe20000410000 */
[----:B------:R-:W-:Y:S01]  /*2400*/  FADD.FTZ R138, R141, -R138 ;  /* 0x8000008a8d8a7221 */ /* 0x000fe20000010000 */
[----:B------:R-:W-:Y:S01]  /*2410*/  @P1 FADD.FTZ R37, R37, R0 ;  /* 0x0000000025251221 */ /* 0x000fe20000010000 */
[----:B------:R-:W-:Y:S01]  /*2420*/  FADD.FTZ R140, R143, -R140 ;  /* 0x8000008c8f8c7221 */ /* 0x000fe20000010000 */
[----:B------:R-:W-:Y:S01]  /*2430*/  @P1 PRMT R0, R13, 0x7632, R0 ;  /* 0x000076320d001816 */ /* 0x000fe20000000000 */
[----:B------:R-:W-:Y:S01]  /*2440*/  FMUL.FTZ R147, R123, R158 ;  /* 0x0000009e7b937220 */ /* 0x000fe20000410000 */
[----:B------:R-:W-:Y:S01]  /*2450*/  @P1 FADD.FTZ R125, R125, R20 ;  /* 0x000000147d7d1221 */ /* 0x000fe20000010000 */
[----:B------:R-:W-:Y:S01]  /*2460*/  @P1 SHF.L.U32 R22, R22, 0x10, RZ ;  /* 0x0000001016161819 */ /* 0x000fe200000006ff */
[----:B------:R-:W-:Y:S01]  /*2470*/  FMUL.FTZ R143, R123, R156 ;  /* 0x0000009c7b8f7220 */ /* 0x000fe20000410000 */
[----:B------:R-:W-:Y:S01]  /*2480*/  @P1 FADD.FTZ R131, R131, R24 ;  /* 0x0000001883831221 */ /* 0x000fe20000010000 */
[----:B------:R-:W-:Y:S01]  /*2490*/  @P1 SHF.L.U32 R20, R12, 0x10, RZ ;  /* 0x000000100c141819 */ /* 0x000fe200000006ff */
[----:B------:R-:W-:Y:S01]  /*24a0*/  FMUL.FTZ R133, R123, R138 ;  /* 0x0000008a7b857220 */ /* 0x000fe20000410000 */
[----:B------:R-:W-:Y:S01]  /*24b0*/  @P1 SHF.L.U32 R24, R13, 0x10, RZ ;  /* 0x000000100d181819 */ /* 0x000fe200000006ff */
[----:B------:R-:W-:Y:S01]  /*24c0*/  FMUL.FTZ R137, R123, R140 ;  /* 0x0000008c7b897220 */ /* 0x000fe20000410000 */
[----:B------:R-:W-:Y:S01]  /*24d0*/  @P1 SHF.L.U32 R0, R0, 0x10, RZ ;  /* 0x0000001000001819 */ /* 0x000fe200000006ff */
[----:B------:R-:W-:Y:S01]  /*24e0*/  FADD.FTZ R142, R145, -R142 ;  /* 0x8000008e918e7221 */ /* 0x000fe20000010000 */
[----:B------:R-:W-:Y:S01]  /*24f0*/  FADD.FTZ R152, R161, -R152 ;  /* 0x80000098a1987221 */ /* 0x000fe20000010000 */
[----:B------:R-:W-:Y:S01]  /*2500*/  @P1 FADD.FTZ R147, R147, R26 ;  /* 0x0000001a93931221 */ /* 0x000fe20000010000 */
[----:B------:R-:W-:Y:S01]  /*2510*/  @P1 FADD.FTZ R143, R143, R22 ;  /* 0x000000168f8f1221 */ /* 0x000fe20000010000 */
[----:B------:R-:W-:Y:S01]  /*2520*/  @P2 F2FP.BF16.F32.PACK_AB R26, RZ, R29 ;  /* 0x0000001dff1a223e */ /* 0x000fe200000010ff */
[----:B------:R-:W-:Y:S01]  /*2530*/  @P1 FADD.FTZ R133, R133, R20 ;  /* 0x0000001485851221 */ /* 0x000fe20000010000 */
[----:B------:R-:W-:Y:S01]  /*2540*/  @P2 F2FP.BF16.F32.PACK_AB R22, RZ, R21 ;  /* 0x00000015ff16223e */ /* 0x000fe200000010ff */
[----:B------:R-:W-:Y:S01]  /*2550*/  @P1 FADD.FTZ R137, R137, R24 ;  /* 0x0000001889891221 */ /* 0x000fe20000010000 */
[----:B------:R-:W-:Y:S01]  /*2560*/  @P1 SHF.L.U32 R20, R14, 0x10, RZ ;  /* 0x000000100e141819 */ /* 0x000fe200000006ff */
[C---:B------:R-:W-:Y:S01]  /*2570*/  FMUL.FTZ R141, R123.reuse, R142 ;  /* 0x0000008e7b8d7220 */ /* 0x040fe20000410000 */
[----:B------:R-:W-:Y:S01]  /*2580*/  FMUL.FTZ R145, R123, R152 ;  /* 0x000000987b917220 */ /* 0x000fe20000410000 */
[----:B------:R-:W-:-:S02]  /*2590*/  @P1 IMAD.U32 R24, R15, 0x10000, RZ ;  /* 0x000100000f181824 */ /* 0x000fc400078e00ff */
[----:B------:R-:W-:Y:S01]  /*25a0*/  @P1 FADD.FTZ R139, R139, R0 ;  /* 0x000000008b8b1221 */ /* 0x000fe20000010000 */
[----:B------:R-:W-:Y:S01]  /*25b0*/  @P2 F2FP.BF16.F32.PACK_AB R28, RZ, R31 ;  /* 0x0000001fff1c223e */ /* 0x000fe200000010ff */
[----:B------:R-:W-:Y:S01]  /*25c0*/  FMUL.FTZ R31, R31, R122 ;  /* 0x0000007a1f1f7220 */ /* 0x000fe20000410000 */
[----:B------:R-:W-:Y:S01]  /*25d0*/  @P2 F2FP.BF16.F32.PACK_AB R30, RZ, R33 ;  /* 0x00000021ff1e223e */ /* 0x000fe200000010ff */
[----:B------:R-:W-:Y:S01]  /*25e0*/  @P1 FADD.FTZ R141, R141, R20 ;  /* 0x000000148d8d1221 */ /* 0x000fe20000010000 */
[----:B------:R-:W-:Y:S01]  /*25f0*/  @P2 F2FP.BF16.F32.PACK_AB R0, RZ, R25 ;  /* 0x00000019ff00223e */ /* 0x000fe200000010ff */
[----:B------:R-:W-:Y:S01]  /*2600*/  @P1 FADD.FTZ R145, R145, R24 ;  /* 0x0000001891911221 */ /* 0x000fe20000010000 */
[----:B------:R-:W-:Y:S01]  /*2610*/  @P2 PRMT R18, R26, 0x7610, R18 ;  /* 0x000076101a122816 */ /* 0x000fe20000000012 */
[----:B0-----:R-:W-:Y:S01]  /*2620*/  @P2 IMAD.WIDE.U32 R2, R118, 0x10, R2 ;  /* 0x0000001076022825 */ /* 0x001fe200078e0002 */
[----:B------:R-:W-:-:S03]  /*2630*/  @P2 PRMT R17, R22, 0x7610, R17 ;  /* 0x0000761016112816 */ /* 0x000fc60000000011 */
[-C--:B------:R-:W-:Y:S01]  /*2640*/  FMUL.FTZ R22, R29, R122.reuse ;  /* 0x0000007a1d167220 */ /* 0x080fe20000410000 */
[----:B------:R-:W-:Y:S01]  /*2650*/  @P2 F2FP.BF16.F32.PACK_AB R32, RZ, R35 ;  /* 0x00000023ff20223e */ /* 0x000fe200000010ff */
[-C--:B------:R-:W-:Y:S01]  /*2660*/  FMUL.FTZ R21, R21, R122.reuse ;  /* 0x0000007a15157220 */ /* 0x080fe20000410000 */
[----:B------:R-:W-:Y:S01]  /*2670*/  @P2 F2FP.BF16.F32.PACK_AB R24, RZ, R23 ;  /* 0x00000017ff18223e */ /* 0x000fe200000010ff */
[-C--:B------:R-:W-:Y:S01]  /*2680*/  FMUL.FTZ R33, R33, R122.reuse ;  /* 0x0000007a21217220 */ /* 0x080fe20000410000 */
[----:B------:R-:W-:Y:S01]  /*2690*/  @P2 F2FP.BF16.F32.PACK_AB R20, RZ, R27 ;  /* 0x0000001bff14223e */ /* 0x000fe200000010ff */
[-C--:B------:R-:W-:Y:S01]  /*26a0*/  FMUL.FTZ R27, R27, R122.reuse ;  /* 0x0000007a1b1b7220 */ /* 0x080fe20000410000 */
[----:B------:R-:W-:Y:S01]  /*26b0*/  @P2 PRMT R19, R30, 0x7610, R19 ;  /* 0x000076101e132816 */ /* 0x000fe20000000013 */
[-C--:B------:R-:W-:Y:S01]  /*26c0*/  FMUL.FTZ R126, R131, R122.reuse ;  /* 0x0000007a837e7220 */ /* 0x080fe20000410000 */
[----:B------:R-:W-:Y:S01]  /*26d0*/  @P2 PRMT R16, R0, 0x7610, R16 ;  /* 0x0000761000102816 */ /* 0x000fe20000000010 */
[-C--:B------:R-:W-:Y:S01]  /*26e0*/  FMUL.FTZ R26, R125, R122.reuse ;  /* 0x0000007a7d1a7220 */ /* 0x080fe20000410000 */
[----:B------:R-:W-:Y:S01]  /*26f0*/  @P2 PRMT R18, R18, 0x5410, R28 ;  /* 0x0000541012122816 */ /* 0x000fe2000000001c */
[----:B------:R-:W-:Y:S01]  /*2700*/  FMUL.FTZ R124, R43, R122 ;  /* 0x0000007a2b7c7220 */ /* 0x000fe20000410000 */
[----:B------:R-:W0:Y:S01]  /*2710*/  LDC.64 R28, c[0x0][0x2f8] ;  /* 0x0000be00ff1c7b82 */ /* 0x000e220000000a00 */
[----:B------:R-:W-:-:S02]  /*2720*/  F2FP.BF16.F32.PACK_AB R22, R31, R22 ;  /* 0x000000161f16723e */ /* 0x000fc400000010ff */
[----:B------:R-:W-:Y:S02]  /*2730*/  @P2 PRMT R19, R19, 0x5410, R32 ;  /* 0x0000541013132816 */ /* 0x000fe40000000020 */
[----:B------:R-:W-:Y:S01]  /*2740*/  @P2 PRMT R17, R17, 0x5410, R24 ;  /* 0x0000541011112816 */ /* 0x000fe20000000018 */
[-C--:B------:R-:W-:Y:S01]  /*2750*/  FMUL.FTZ R24, R37, R122.reuse ;  /* 0x0000007a25187220 */ /* 0x080fe20000410000 */
[----:B------:R-:W-:Y:S01]  /*2760*/  @P2 PRMT R16, R16, 0x5410, R20 ;  /* 0x0000541010102816 */ /* 0x000fe20000000014 */
[----:B------:R-:W1:Y:S01]  /*2770*/  @P2 LDC.64 R30, c[0x0][0x308] ;  /* 0x0000c200ff1e2b82 */ /* 0x000e620000000a00 */
[-C--:B------:R-:W-:Y:S01]  /*2780*/  FMUL.FTZ R20, R35, R122.reuse ;  /* 0x0000007a23147220 */ /* 0x080fe20000410000 */
[----:B------:R-:W-:Y:S01]  /*2790*/  @P2 F2FP.BF16.F32.PACK_AB R42, RZ, R129 ;  /* 0x00000081ff2a223e */ /* 0x000fe200000010ff */
[----:B------:R-:W-:Y:S01]  /*27a0*/  FMUL.FTZ R129, R129, R122 ;  /* 0x0000007a81817220 */ /* 0x000fe20000410000 */
[----:B------:R2:W-:Y:S01]  /*27b0*/  @P2 STG.E.128 desc[UR6][R2.64], R16 ;  /* 0x0000001002002986 */ /* 0x0005e2000c101d06 */
[----:B------:R-:W-:-:S02]  /*27c0*/  @P2 F2FP.BF16.F32.PACK_AB R38, RZ, R125 ;  /* 0x0000007dff26223e */ /* 0x000fc400000010ff */
[----:B------:R-:W-:Y:S02]  /*27d0*/  @P2 F2FP.BF16.F32.PACK_AB R32, RZ, R41 ;  /* 0x00000029ff20223e */ /* 0x000fe400000010ff */
[----:B------:R-:W-:Y:S02]  /*27e0*/  @P2 F2FP.BF16.F32.PACK_AB R0, RZ, R37 ;  /* 0x00000025ff00223e */ /* 0x000fe400000010ff */
[----:B------:R-:W-:Y:S01]  /*27f0*/  @P2 F2FP.BF16.F32.PACK_AB R40, RZ, R127 ;  /* 0x0000007fff28223e */ /* 0x000fe200000010ff */
[-C--:B------:R-:W-:Y:S01]  /*2800*/  FMUL.FTZ R127, R127, R122.reuse ;  /* 0x0000007a7f7f7220 */ /* 0x080fe20000410000 */
[----:B------:R-:W-:Y:S01]  /*2810*/  @P2 F2FP.BF16.F32.PACK_AB R36, RZ, R39 ;  /* 0x00000027ff24223e */ /* 0x000fe200000010ff */
[----:B------:R-:W-:Y:S01]  /*2820*/  FMUL.FTZ R39, R39, R122 ;  /* 0x0000007a27277220 */ /* 0x000fe20000410000 */
[----:B------:R-:W-:Y:S02]  /*2830*/  @P2 F2FP.BF16.F32.PACK_AB R123, RZ, R131 ;  /* 0x00000083ff7b223e */ /* 0x000fe400000010ff */
[----:B------:R-:W-:-:S02]  /*2840*/  @P2 F2FP.BF16.F32.PACK_AB R34, RZ, R43 ;  /* 0x0000002bff22223e */ /* 0x000fc400000010ff */
[----:B------:R-:W-:Y:S02]  /*2850*/  F2FP.BF16.F32.PACK_AB R26, R127, R26 ;  /* 0x0000001a7f1a723e */ /* 0x000fe400000010ff */
[----:B------:R-:W-:Y:S01]  /*2860*/  F2FP.BF16.F32.PACK_AB R24, R39, R24 ;  /* 0x000000182718723e */ /* 0x000fe200000010ff */
[-C--:B--2---:R-:W-:Y:S01]  /*2870*/  FMUL.FTZ R2, R23, R122.reuse ;  /* 0x0000007a17027220 */ /* 0x084fe20000410000 */
[----:B------:R-:W-:Y:S01]  /*2880*/  F2FP.BF16.F32.PACK_AB R23, R20, R33 ;  /* 0x000000211417723e */ /* 0x000fe200000010ff */
[-C--:B------:R-:W-:Y:S01]  /*2890*/  FMUL.FTZ R20, R25, R122.reuse ;  /* 0x0000007a19147220 */ /* 0x080fe20000410000 */
[-C--:B------:R-:W-:Y:S01]  /*28a0*/  FMUL.FTZ R25, R41, R122.reuse ;  /* 0x0000007a29197220 */ /* 0x080fe20000410000 */
[----:B------:R-:W-:Y:S01]  /*28b0*/  @P2 PRMT R19, R42, 0x7610, R19 ;  /* 0x000076102a132816 */ /* 0x000fe20000000013 */
[----:B-1----:R-:W-:Y:S01]  /*28c0*/  @P2 IMAD.WIDE.U32 R30, R119, 0x10, R30 ;  /* 0x00000010771e2825 */ /* 0x002fe200078e001e */
[----:B------:R-:W-:Y:S02]  /*28d0*/  F2FP.BF16.F32.PACK_AB R21, R2, R21 ;  /* 0x000000150215723e */ /* 0x000fe400000010ff */
[----:B------:R-:W1:Y:S01]  /*28e0*/  @P2 LDC.64 R2, c[0x0][0x308] ;  /* 0x0000c200ff022b82 */ /* 0x000e620000000a00 */
[----:B------:R-:W-:Y:S01]  /*28f0*/  @P2 PRMT R18, R38, 0x7610, R18 ;  /* 0x0000761026122816 */ /* 0x000fe20000000012 */
[----:B------:R-:W-:Y:S01]  /*2900*/  FMUL.FTZ R38, R135, R122 ;  /* 0x0000007a87267220 */ /* 0x000fe20000410000 */
[----:B------:R-:W-:Y:S01]  /*2910*/  @P2 PRMT R17, R32, 0x7610, R17 ;  /* 0x0000761020112816 */ /* 0x000fe20000000011 */
[----:B0-----:R-:W-:Y:S01]  /*2920*/  IMAD.WIDE.U32 R32, R118, 0x10, R28 ;  /* 0x0000001076207825 */ /* 0x001fe200078e001c */
[----:B------:R-:W-:-:S02]  /*2930*/  @P2 PRMT R16, R0, 0x7610, R16 ;  /* 0x0000761000102816 */ /* 0x000fc40000000010 */
[----:B------:R-:W-:Y:S02]  /*2940*/  F2FP.BF16.F32.PACK_AB R20, R27, R20 ;  /* 0x000000141b14723e */ /* 0x000fe400000010ff */
[----:B------:R-:W-:Y:S02]  /*2950*/  @P2 PRMT R19, R19, 0x5410, R123 ;  /* 0x0000541013132816 */ /* 0x000fe4000000007b */
[----:B------:R-:W-:Y:S01]  /*2960*/  @P2 PRMT R18, R18, 0x5410, R40 ;  /* 0x0000541012122816 */ /* 0x000fe20000000028 */
[----:B------:R0:W-:Y:S01]  /*2970*/  STG.E.128 desc[UR6][R32.64], R20 ;  /* 0x0000001420007986 */ /* 0x0001e2000c101d06 */
[----:B------:R-:W-:Y:S01]  /*2980*/  @P2 PRMT R17, R17, 0x5410, R34 ;  /* 0x0000541011112816 */ /* 0x000fe20000000022 */
[----:B------:R-:W-:Y:S01]  /*2990*/  IMAD.WIDE.U32 R34, R119, 0x10, R28 ;  /* 0x0000001077227825 */ /* 0x000fe200078e001c */
[----:B------:R-:W-:Y:S02]  /*29a0*/  @P2 PRMT R16, R16, 0x5410, R36 ;  /* 0x0000541010102816 */ /* 0x000fe40000000024 */
[----:B------:R-:W-:Y:S01]  /*29b0*/  F2FP.BF16.F32.PACK_AB R27, R126, R129 ;  /* 0x000000817e1b723e */ /* 0x000fe200000010ff */
[----:B------:R-:W-:Y:S01]  /*29c0*/  IMAD.WIDE.U32 R28, R120, 0x10, R28 ;  /* 0x00000010781c7825 */ /* 0x000fe200078e001c */
[----:B------:R-:W-:Y:S01]  /*29d0*/  F2FP.BF16.F32.PACK_AB R25, R124, R25 ;  /* 0x000000197c19723e */ /* 0x000fe200000010ff */
[----:B------:R2:W-:Y:S01]  /*29e0*/  @P2 STG.E.128 desc[UR6][R30.64], R16 ;  /* 0x000000101e002986 */ /* 0x0005e2000c101d06 */
[----:B------:R-:W-:Y:S01]  /*29f0*/  @P2 F2FP.BF16.F32.PACK_AB R0, RZ, R133 ;  /* 0x00000085ff00223e */ /* 0x000fe200000010ff */
[----:B------:R-:W-:Y:S01]  /*2a00*/  FMUL.FTZ R133, R133, R122 ;  /* 0x0000007a85857220 */ /* 0x000fe20000410000 */
[----:B------:R-:W-:Y:S01]  /*2a10*/  @P2 F2FP.BF16.F32.PACK_AB R36, RZ, R141 ;  /* 0x0000008dff24223e */ /* 0x000fe200000010ff */
[----:B------:R3:W-:Y:S01]  /*2a20*/  STG.E.128 desc[UR6][R34.64], R24 ;  /* 0x0000001822007986 */ /* 0x0007e2000c101d06 */
[----:B-1----:R-:W-:Y:S01]  /*2a30*/  @P2 IMAD.WIDE.U32 R2, R121, 0x10, R2 ;  /* 0x0000001079022825 */ /* 0x002fe200078e0002 */
[----:B------:R-:W-:-:S03]  /*2a40*/  ISETP.GE.AND P1, PT, R90, UR17, PT ;  /* 0x000000115a007c0c */ /* 0x000fc6000bf26270 */
[-C--:B0-----:R-:W-:Y:S01]  /*2a50*/  FMUL.FTZ R23, R145, R122.reuse ;  /* 0x0000007a91177220 */ /* 0x081fe20000410000 */
[----:B------:R-:W-:Y:S01]  /*2a60*/  @P2 F2FP.BF16.F32.PACK_AB R33, RZ, R137 ;  /* 0x00000089ff21223e */ /* 0x000fe200000010ff */
[-C--:B------:R-:W-:Y:S01]  /*2a70*/  FMUL.FTZ R21, R137, R122.reuse ;  /* 0x0000007a89157220 */ /* 0x080fe20000410000 */
[----:B------:R-:W-:Y:S01]  /*2a80*/  @P2 F2FP.BF16.F32.PACK_AB R145, RZ, R145 ;  /* 0x00000091ff91223e */ /* 0x000fe200000010ff */
[-C--:B------:R-:W-:Y:S01]  /*2a90*/  FMUL.FTZ R20, R139, R122.reuse ;  /* 0x0000007a8b147220 */ /* 0x080fe20000410000 */
[-C--:B------:R-:W-:Y:S01]  /*2aa0*/  FMUL.FTZ R22, R141, R122.reuse ;  /* 0x0000007a8d167220 */ /* 0x080fe20000410000 */
[----:B--2---:R-:W-:Y:S02]  /*2ab0*/  @P2 F2FP.BF16.F32.PACK_AB R31, RZ, R135 ;  /* 0x00000087ff1f223e */ /* 0x004fe400000010ff */
[----:B------:R-:W-:Y:S01]  /*2ac0*/  @P2 PRMT R16, R0, 0x7610, R16 ;  /* 0x0000761000102816 */ /* 0x000fe20000000010 */
[-C--:B---3--:R-:W-:Y:S01]  /*2ad0*/  FMUL.FTZ R24, R147, R122.reuse ;  /* 0x0000007a93187220 */ /* 0x088fe20000410000 */
[----:B------:R-:W-:Y:S01]  /*2ae0*/  FMUL.FTZ R25, R143, R122 ;  /* 0x0000007a8f197220 */ /* 0x000fe20000410000 */
[----:B------:R-:W-:-:S02]  /*2af0*/  @P2 F2FP.BF16.F32.PACK_AB R35, RZ, R139 ;  /* 0x0000008bff23223e */ /* 0x000fc400000010ff */
[----:B------:R-:W-:Y:S02]  /*2b00*/  @P2 F2FP.BF16.F32.PACK_AB R143, RZ, R143 ;  /* 0x0000008fff8f223e */ /* 0x000fe400000010ff */
[----:B------:R-:W-:Y:S02]  /*2b10*/  @P2 F2FP.BF16.F32.PACK_AB R147, RZ, R147 ;  /* 0x00000093ff93223e */ /* 0x000fe400000010ff */
[----:B------:R-:W-:Y:S02]  /*2b20*/  @P2 PRMT R17, R33, 0x7610, R17 ;  /* 0x0000761021112816 */ /* 0x000fe40000000011 */
[----:B------:R-:W-:Y:S02]  /*2b30*/  @P2 PRMT R18, R36, 0x7610, R18 ;  /* 0x0000761024122816 */ /* 0x000fe40000000012 */
[----:B------:R-:W-:Y:S02]  /*2b40*/  @P2 PRMT R19, R145, 0x7610, R19 ;  /* 0x0000761091132816 */ /* 0x000fe40000000013 */
[----:B------:R-:W-:-:S02]  /*2b50*/  F2FP.BF16.F32.PACK_AB R21, R20, R21 ;  /* 0x000000151415723e */ /* 0x000fc400000010ff */
[----:B------:R-:W-:Y:S02]  /*2b60*/  @P2 PRMT R16, R16, 0x5410, R31 ;  /* 0x0000541010102816 */ /* 0x000fe4000000001f */
[----:B------:R-:W-:Y:S02]  /*2b70*/  @P2 PRMT R17, R17, 0x5410, R35 ;  /* 0x0000541011112816 */ /* 0x000fe40000000023 */
[----:B------:R-:W-:Y:S02]  /*2b80*/  @P2 PRMT R18, R18, 0x5410, R143 ;  /* 0x0000541012122816 */ /* 0x000fe4000000008f */
[----:B------:R-:W-:Y:S02]  /*2b90*/  @P2 PRMT R19, R19, 0x5410, R147 ;  /* 0x0000541013132816 */ /* 0x000fe40000000093 */
[----:B------:R-:W-:Y:S02]  /*2ba0*/  F2FP.BF16.F32.PACK_AB R23, R24, R23 ;  /* 0x000000171817723e */ /* 0x000fe400000010ff */
[----:B------:R-:W-:Y:S01]  /*2bb0*/  F2FP.BF16.F32.PACK_AB R22, R25, R22 ;  /* 0x000000161916723e */ /* 0x000fe200000010ff */
[----:B------:R0:W-:Y:S01]  /*2bc0*/  @P2 STG.E.128 desc[UR6][R2.64], R16 ;  /* 0x0000001002002986 */ /* 0x0001e2000c101d06 */
[----:B------:R-:W-:-:S02]  /*2bd0*/  F2FP.BF16.F32.PACK_AB R20, R38, R133 ;  /* 0x000000852614723e */ /* 0x000fc400000010ff */
[----:B------:R-:W-:-:S03]  /*2be0*/  SEL R0, RZ, 0x1, P3 ;  /* 0x00000001ff007807 */ /* 0x000fc60001800000 */
[----:B------:R0:W-:Y:S01]  /*2bf0*/  STG.E.128 desc[UR6][R28.64], R20 ;  /* 0x000000141c007986 */ /* 0x0001e2000c101d06 */
[----:B------:R-:W-:Y:S05]  /*2c00*/  @!P1 BRA `(.L_x_35) ;  /* 0xffffffd800c09947 */ /* 0x000fea000383ffff */
[----:B0-----:R-:W-:Y:S01]  /*2c10*/  MOV R20, R62 ;  /* 0x0000003e00147202 */ /* 0x001fe20000000f00 */
[----:B------:R-:W-:Y:S01]  /*2c20*/  IMAD.MOV.U32 R31, RZ, RZ, R57 ;  /* 0x000000ffff1f7224 */ /* 0x000fe200078e0039 */
[----:B------:R-:W-:Y:S01]  /*2c30*/  MOV R21, R63 ;  /* 0x0000003f00157202 */ /* 0x000fe20000000f00 */
[----:B------:R-:W-:Y:S01]  /*2c40*/  IMAD.MOV.U32 R17, RZ, RZ, R84 ;  /* 0x000000ffff117224 */ /* 0x000fe200078e0054 */
[----:B------:R-:W-:Y:S01]  /*2c50*/  MOV R22, R60 ;  /* 0x0000003c00167202 */ /* 0x000fe20000000f00 */
[----:B------:R-:W-:Y:S01]  /*2c60*/  IMAD.MOV.U32 R42, RZ, RZ, R69 ;  /* 0x000000ffff2a7224 */ /* 0x000fe200078e0045 */
[----:B------:R-:W-:Y:S02]  /*2c70*/  MOV R23, R61 ;  /* 0x0000003d00177202 */ /* 0x000fe40000000f00 */
[----:B------:R-:W-:Y:S02]  /*2c80*/  MOV R28, R58 ;  /* 0x0000003a001c7202 */ /* 0x000fe40000000f00 */
[----:B------:R-:W-:-:S02]  /*2c90*/  MOV R29, R59 ;  /* 0x0000003b001d7202 */ /* 0x000fc40000000f00 */
[----:B------:R-:W-:Y:S02]  /*2ca0*/  MOV R30, R56 ;  /* 0x00000038001e7202 */ /* 0x000fe40000000f00 */
[----:B------:R-:W-:Y:S02]  /*2cb0*/  MOV R36, R54 ;  /* 0x0000003600247202 */ /* 0x000fe40000000f00 */
[----:B------:R-:W-:Y:S02]  /*2cc0*/  MOV R37, R55 ;  /* 0x0000003700257202 */ /* 0x000fe40000000f00 */
        /* <DEDUP_REMOVED lines=35> */
[----:B------:R-:W-:-:S07]  /*2f00*/  MOV R63, R46 ;  /* 0x0000002e003f7202 */ /* 0x000fce0000000f00 */
.L_x_32:
[----:B------:R-:W0:Y:S01]  /*2f10*/  S2UR UR4, SR_CTAID.X ;  /* 0x00000000000479c3 */ /* 0x000e220000002500 */
[----:B------:R-:W-:-:S07]  /*2f20*/  LOP3.LUT R15, R44, 0xff, RZ, 0xc0, !PT ;  /* 0x000000ff2c0f7812 */ /* 0x000fce00078ec0ff */
[----:B------:R-:W1:Y:S08]  /*2f30*/  LDC.64 R2, c[0x0][0x2d0] ;  /* 0x0000b400ff027b82 */ /* 0x000e700000000a00 */
[----:B------:R-:W2:Y:S01]  /*2f40*/  LDC.64 R12, c[0x0][0x2d8] ;  /* 0x0000b600ff0c7b82 */ /* 0x000ea20000000a00 */
[----:B0-----:R-:W-:Y:S01]  /*2f50*/  LEA.HI R0, R44, UR4, RZ, 0x18 ;  /* 0x000000042c007c11 */ /* 0x001fe2000f8fc0ff */
[----:B------:R-:W-:-:S04]  /*2f60*/  ULDC UR4, c[0x0][0x218] ;  /* 0x0000860000047ab9 */ /* 0x000fc80000000800 */
[----:B------:R-:W-:-:S05]  /*2f70*/  IMAD R0, R0, UR4, RZ ;  /* 0x0000000400007c24 */ /* 0x000fca000f8e02ff */
[----:B------:R-:W-:-:S05]  /*2f80*/  LEA.HI R15, R0, R15, RZ, 0x1d ;  /* 0x0000000f000f7211 */ /* 0x000fca00078fe8ff */
[----:B-1----:R-:W-:-:S04]  /*2f90*/  IMAD.WIDE.U32 R2, R15, 0x20, R2 ;  /* 0x000000200f027825 */ /* 0x002fc800078e0002 */
[----:B--2---:R-:W-:Y:S01]  /*2fa0*/  IMAD.WIDE.U32 R12, R15, 0x20, R12 ;  /* 0x000000200f0c7825 */ /* 0x004fe200078e000c */
[----:B------:R-:W-:Y:S04]  /*2fb0*/  STG.E.128 desc[UR6][R2.64], R8 ;  /* 0x0000000802007986 */ /* 0x000fe8000c101d06 */
        /* <DEDUP_REMOVED lines=10> */
[----:B------:R-:W-:Y:S01]  /*3060*/  STG.E.128 desc[UR6][R12.64+0x4010], R56 ;  /* 0x004010380c007986 */ /* 0x000fe2000c101d06 */
[----:B------:R-:W-:Y:S05]  /*3070*/  EXIT ;  /* 0x000000000000794d */ /* 0x000fea0003800000 */
.L_x_33:
[----:B------:R-:W-:Y:S01]  /*3080*/  HFMA2.MMA R31, -RZ, RZ, 0, 1.847743988037109375e-06 ;  /* 0x0000001fff1f7435 */ /* 0x000fe200000001ff */
[----:B------:R-:W-:Y:S01]  /*3090*/  MOV R29, R21 ;  /* 0x00000015001d7202 */ /* 0x000fe20000000f00 */
[----:B------:R-:W-:Y:S01]  /*30a0*/  IMAD.MOV.U32 R28, RZ, RZ, 0x10 ;  /* 0x00000010ff1c7424 */ /* 0x000fe200078e00ff */
[----:B------:R-:W-:-:S08]  /*30b0*/  MOV R26, 0xffffffff ;  /* 0xffffffff001a7802 */ /* 0x000fd00000000f00 */
[----:B-----5:R-:W-:Y:S05]  /*30c0*/  WARPSYNC.COLLECTIVE R26, `(.L_x_36) ;  /* 0x000000001a087348 */ /* 0x020fea0003c00000 */
[----:B------:R0:W1:Y:S02]  /*30d0*/  SHFL.DOWN P5, R27, R29, R28, R31 ;  /* 0x0800001c1d1b7389 */ /* 0x00006400000a001f */
[----:B01---5:R-:W-:Y:S01]  /*30e0*/  ENDCOLLECTIVE ;  /* 0x000000000000791b */ /* 0x023fe20003800000 */
.L_x_36:
[----:B------:R-:W-:Y:S02]  /*30f0*/  MOV R29, R3 ;  /* 0x00000003001d7202 */ /* 0x000fe40000000f00 */
[----:B------:R-:W-:-:S07]  /*3100*/  MOV R2, R27 ;  /* 0x0000001b00027202 */ /* 0x000fce0000000f00 */
[----:B------:R-:W-:Y:S05]  /*3110*/  WARPSYNC.COLLECTIVE R26, `(.L_x_37) ;  /* 0x000000001a087348 */ /* 0x000fea0003c00000 */
[----:B------:R0:W1:Y:S02]  /*3120*/  SHFL.DOWN P5, R27, R29, R28, R31 ;  /* 0x0800001c1d1b7389 */ /* 0x00006400000a001f */
[----:B01----:R-:W-:Y:S01]  /*3130*/  ENDCOLLECTIVE ;  /* 0x000000000000791b */ /* 0x003fe20003800000 */
.L_x_37:
[----:B------:R-:W-:Y:S01]  /*3140*/  FADD.FTZ R2, R21, R2 ;  /* 0x0000000215027221 */ /* 0x000fe20000010000 */
[----:B------:R-:W-:-:S04]  /*3150*/  HFMA2.MMA R28, -RZ, RZ, 0, 4.76837158203125e-07 ;  /* 0x00000008ff1c7435 */ /* 0x000fc800000001ff */
[----:B------:R-:W-:Y:S02]  /*3160*/  MOV R29, R2 ;  /* 0x00000002001d7202 */ /* 0x000fe40000000f00 */
[----:B------:R-:W-:-:S07]  /*3170*/  MOV R20, R27 ;  /* 0x0000001b00147202 */ /* 0x000fce0000000f00 */
[----:B------:R-:W-:Y:S05]  /*3180*/  WARPSYNC.COLLECTIVE R26, `(.L_x_38) ;  /* 0x000000001a087348 */ /* 0x000fea0003c00000 */
[----:B------:R0:W1:Y:S02]  /*3190*/  SHFL.DOWN P5, R27, R29, R28, R31 ;  /* 0x0800001c1d1b7389 */ /* 0x00006400000a001f */
[----:B01----:R-:W-:Y:S01]  /*31a0*/  ENDCOLLECTIVE ;  /* 0x000000000000791b */ /* 0x003fe20003800000 */
.L_x_38:
[----:B------:R-:W-:-:S05]  /*31b0*/  FADD.FTZ R20, R3, R20 ;  /* 0x0000001403147221 */ /* 0x000fca0000010000 */
[----:B------:R-:W-:Y:S02]  /*31c0*/  MOV R29, R20 ;  /* 0x00000014001d7202 */ /* 0x000fe40000000f00 */
[----:B------:R-:W-:-:S07]  /*31d0*/  MOV R23, R27 ;  /* 0x0000001b00177202 */ /* 0x000fce0000000f00 */
[----:B------:R-:W-:Y:S05]  /*31e0*/  WARPSYNC.COLLECTIVE R26, `(.L_x_39) ;  /* 0x000000001a087348 */ /* 0x000fea0003c00000 */
[----:B------:R0:W1:Y:S02]  /*31f0*/  SHFL.DOWN P5, R27, R29, R28, R31 ;  /* 0x0800001c1d1b7389 */ /* 0x00006400000a001f */
[----:B01----:R-:W-:Y:S01]  /*3200*/  ENDCOLLECTIVE ;  /* 0x000000000000791b */ /* 0x003fe20003800000 */
.L_x_39:
[----:B------:R-:W-:Y:S01]  /*3210*/  FADD.FTZ R23, R2, R23 ;  /* 0x0000001702177221 */ /* 0x000fe20000010000 */
[----:B------:R-:W-:-:S04]  /*3220*/  HFMA2.MMA R28, -RZ, RZ, 0, 2.384185791015625e-07 ;  /* 0x00000004ff1c7435 */ /* 0x000fc800000001ff */
[----:B------:R-:W-:Y:S02]  /*3230*/  MOV R29, R23 ;  /* 0x00000017001d7202 */ /* 0x000fe40000000f00 */
[----:B------:R-:W-:-:S07]  /*3240*/  MOV R25, R27 ;  /* 0x0000001b00197202 */ /* 0x000fce0000000f00 */
[----:B------:R-:W-:Y:S05]  /*3250*/  WARPSYNC.COLLECTIVE R26, `(.L_x_40) ;  /* 0x000000001a087348 */ /* 0x000fea0003c00000 */
[----:B------:R0:W1:Y:S02]  /*3260*/  SHFL.DOWN P5, R27, R29, R28, R31 ;  /* 0x0800001c1d1b7389 */ /* 0x00006400000a001f */
[----:B01----:R-:W-:Y:S01]  /*3270*/  ENDCOLLECTIVE ;  /* 0x000000000000791b */ /* 0x003fe20003800000 */
.L_x_40:
[----:B------:R-:W-:-:S05]  /*3280*/  FADD.FTZ R25, R20, R25 ;  /* 0x0000001914197221 */ /* 0x000fca0000010000 */
[----:B------:R-:W-:Y:S01]  /*3290*/  MOV R29, R25 ;  /* 0x00000019001d7202 */ /* 0x000fe20000000f00 */
[----:B------:R-:W-:-:S07]  /*32a0*/  IMAD.MOV.U32 R22, RZ, RZ, R27 ;  /* 0x000000ffff167224 */ /* 0x000fce00078e001b */
[----:B------:R-:W-:Y:S05]  /*32b0*/  WARPSYNC.COLLECTIVE R26, `(.L_x_41) ;  /* 0x000000001a087348 */ /* 0x000fea0003c00000 */
[----:B------:R0:W1:Y:S02]  /*32c0*/  SHFL.DOWN P5, R27, R29, R28, R31 ;  /* 0x0800001c1d1b7389 */ /* 0x00006400000a001f */
[----:B01----:R-:W-:Y:S01]  /*32d0*/  ENDCOLLECTIVE ;  /* 0x000000000000791b */ /* 0x003fe20003800000 */
.L_x_41:
[----:B------:R-:W-:Y:S01]  /*32e0*/  FADD.FTZ R22, R23, R22 ;  /* 0x0000001617167221 */ /* 0x000fe20000010000 */
[----:B------:R-:W-:-:S04]  /*32f0*/  HFMA2.MMA R28, -RZ, RZ, 0, 1.1920928955078125e-07 ;  /* 0x00000002ff1c7435 */ /* 0x000fc800000001ff */
[----:B------:R-:W-:Y:S02]  /*3300*/  MOV R29, R22 ;  /* 0x00000016001d7202 */ /* 0x000fe40000000f00 */
[----:B------:R-:W-:-:S07]  /*3310*/  MOV R24, R27 ;  /* 0x0000001b00187202 */ /* 0x000fce0000000f00 */
[----:B------:R-:W-:Y:S05]  /*3320*/  WARPSYNC.COLLECTIVE R26, `(.L_x_42) ;  /* 0x000000001a087348 */ /* 0x000fea0003c00000 */
[----:B------:R0:W1:Y:S02]  /*3330*/  SHFL.DOWN P5, R27, R29, R28, R31 ;  /* 0x0800001c1d1b7389 */ /* 0x00006400000a001f */
[----:B01----:R-:W-:Y:S01]  /*3340*/  ENDCOLLECTIVE ;  /* 0x000000000000791b */ /* 0x003fe20003800000 */
.L_x_42:
[----:B------:R-:W-:-:S05]  /*3350*/  FADD.FTZ R24, R25, R24 ;  /* 0x0000001819187221 */ /* 0x000fca0000010000 */
[----:B------:R-:W-:Y:S02]  /*3360*/  MOV R29, R24 ;  /* 0x00000018001d7202 */ /* 0x000fe40000000f00 */
[----:B------:R-:W-:-:S07]  /*3370*/  MOV R3, R27 ;  /* 0x0000001b00037202 */ /* 0x000fce0000000f00 */
[----:B------:R-:W-:Y:S05]  /*3380*/  WARPSYNC.COLLECTIVE R26, `(.L_x_43) ;  /* 0x000000001a087348 */ /* 0x000fea0003c00000 */
[----:B------:R0:W1:Y:S02]  /*3390*/  SHFL.DOWN P5, R27, R29, R28, R31 ;  /* 0x0800001c1d1b7389 */ /* 0x00006400000a001f */
[----:B01----:R-:W-:Y:S01]  /*33a0*/  ENDCOLLECTIVE ;  /* 0x000000000000791b */ /* 0x003fe20003800000 */
.L_x_43:
[----:B------:R-:W-:Y:S01]  /*33b0*/  FADD.FTZ R3, R22, R3 ;  /* 0x0000000316037221 */ /* 0x000fe20000010000 */
[----:B------:R-:W-:-:S04]  /*33c0*/  HFMA2.MMA R28, -RZ, RZ, 0, 5.9604644775390625e-08 ;  /* 0x00000001ff1c7435 */ /* 0x000fc800000001ff */
[----:B------:R-:W-:Y:S02]  /*33d0*/  MOV R29, R3 ;  /* 0x00000003001d7202 */ /* 0x000fe40000000f00 */
[----:B------:R-:W-:-:S07]  /*33e0*/  MOV R21, R27 ;  /* 0x0000001b00157202 */ /* 0x000fce0000000f00 */
[----:B------:R-:W-:Y:S05]  /*33f0*/  WARPSYNC.COLLECTIVE R26, `(.L_x_44) ;  /* 0x000000001a087348 */ /* 0x000fea0003c00000 */
[----:B------:R0:W1:Y:S02]  /*3400*/  SHFL.DOWN P5, R27, R29, R28, R31 ;  /* 0x0800001c1d1b7389 */ /* 0x00006400000a001f */
[----:B01----:R-:W-:Y:S01]  /*3410*/  ENDCOLLECTIVE ;  /* 0x000000000000791b */ /* 0x003fe20003800000 */
.L_x_44:
[----:B------:R-:W-:-:S05]  /*3420*/  FADD.FTZ R21, R24, R21 ;  /* 0x0000001518157221 */ /* 0x000fca0000010000 */
[----:B------:R-:W-:Y:S02]  /*3430*/  MOV R29, R21 ;  /* 0x00000015001d7202 */ /* 0x000fe40000000f00 */
[----:B------:R-:W-:-:S07]  /*3440*/  MOV R2, R27 ;  /* 0x0000001b00027202 */ /* 0x000fce0000000f00 */
[----:B------:R-:W-:Y:S05]  /*3450*/  WARPSYNC.COLLECTIVE R26, `(.L_x_45) ;  /* 0x000000001a087348 */ /* 0x000fea0003c00000 */
[----:B------:R0:W1:Y:S02]  /*3460*/  SHFL.DOWN P5, R27, R29, R28, R31 ;  /* 0x0800001c1d1b7389 */ /* 0x00006400000a001f */
[----:B01----:R-:W-:Y:S01]  /*3470*/  ENDCOLLECTIVE ;  /* 0x000000000000791b */ /* 0x003fe20003800000 */
.L_x_45:
[----:B------:R-:W-:Y:S01]  /*3480*/  MOV R20, R27 ;  /* 0x0000001b00147202 */ /* 0x000fe20000000f00 */
[----:B------:R-:W-:Y:S06]  /*3490*/  BRA `(.L_x_46) ;  /* 0xffffffe400747947 */ /* 0x000fec000383ffff */
.L_x_47:
        /* <DEDUP_REMOVED lines=14> */
.L_x_11260:


//--------------------- .text._ZN10layer_norm13ln_bwd_kernelINS_13Kernel_traitsI13__nv_bfloat16S2_S2_S2_fjLj6144ELj1ELj1ELj8ELj16ENS_18Kernel_traits_baseILj6144ES2_S2_S2_S2_fjLj256EEEEELb0ELb0ELb1ELb0EEEvNS_9BwdParamsE --------------------------
	.section	.text._ZN10layer_norm13ln_bwd_kernelINS_13Kernel_traitsI13__nv_bfloat16S2_S2_S2_fjLj6144ELj1ELj1ELj8ELj16ENS_18Kernel_traits_baseILj6144ES2_S2_S2_S2_fjLj256EEEEELb0ELb0ELb1ELb0EEEvNS_9BwdParamsE,"ax",@progbits
	.align	128
        .global         _ZN10layer_norm13ln_bwd_kernelINS_13Kernel_traitsI13__nv_bfloat16S2_S2_S2_fjLj6144ELj1ELj1ELj8ELj16ENS_18Kernel_traits_baseILj6144ES2_S2_S2_S2_fjLj256EEEEELb0ELb0ELb1ELb0EEEvNS_9BwdParamsE
        .type           _ZN10layer_norm13ln_bwd_kernelINS_13Kernel_traitsI13__nv_bfloat16S2_S2_S2_fjLj6144ELj1ELj1ELj8ELj16ENS_18Kernel_traits_baseILj6144ES2_S2_S2_S2_fjLj256EEEEELb0ELb0ELb1ELb0EEEvNS_9BwdParamsE,@function
        .size           _ZN10layer_norm13ln_bwd_kernelINS_13Kernel_traitsI13__nv_bfloat16S2_S2_S2_fjLj6144ELj1ELj1ELj8ELj16ENS_18Kernel_traits_baseILj6144ES2_S2_S2_S2_fjLj256EEEEELb0ELb0ELb1ELb0EEEvNS_9BwdParamsE,(.L_x_11261 - _ZN10layer_norm13ln_bwd_kernelINS_13Kernel_traitsI13__nv_bfloat16S2_S2_S2_fjLj6144ELj1ELj1ELj8ELj16ENS_18Kernel_traits_baseILj6144ES2_S2_S2_S2_fjLj256EEEEELb0ELb0ELb1ELb0EEEvNS_9BwdParamsE)
        .other          _ZN10layer_norm13ln_bwd_kernelINS_13Kernel_traitsI13__nv_bfloat16S2_S2_S2_fjLj6144ELj1ELj1ELj8ELj16ENS_18Kernel_traits_baseILj6144ES2_S2_S2_S2_fjLj256EEEEELb0ELb0ELb1ELb0EEEvNS_9BwdParamsE,@"STO_CUDA_ENTRY STV_DEFAULT"
_ZN10layer_norm13ln_bwd_kernelINS_13Kernel_traitsI13__nv_bfloat16S2_S2_S2_fjLj6144ELj1ELj1ELj8ELj16ENS_18Kernel_traits_baseILj6144ES2_S2_S2_S2_fjLj256EEEEELb0ELb0ELb1ELb0EEEvNS_9BwdParamsE:
.text._ZN10layer_norm13ln_bwd_kernelINS_13Kernel_traitsI13__nv_bfloat16S2_S2_S2_fjLj6144ELj1ELj1ELj8ELj16ENS_18Kernel_traits_baseILj6144ES2_S2_S2_S2_fjLj256EEEEELb0ELb0ELb1ELb0EEEvNS_9BwdParamsE:
        /* <DEDUP_REMOVED lines=9> */
[----:B------:R-:W-:Y:S01]  /*0090*/  ULDC UR8, c[0x0][0x290] ;  /* 0x0000a40000087ab9 */ /* 0x000fe20000000800 */
[----:B------:R-:W-:Y:S01]  /*00a0*/  ULDC.64 UR14, c[0x0][0x2c8] ;  /* 0x0000b200000e7ab9 */ /* 0x000fe20000000a00 */
[----:B------:R-:W-:Y:S01]  /*00b0*/  ULDC.64 UR10, c[0x0][0x308] ;  /* 0x0000c200000a7ab9 */ /* 0x000fe20000000a00 */
[----:B------:R-:W-:Y:S01]  /*00c0*/  LEA.HI R0, R0, R111, RZ, 0x3 ;  /* 0x0000006f00007211 */ /* 0x000fe200078f18ff */
[----:B------:R-:W-:Y:S01]  /*00d0*/  ULDC.64 UR12, c[0x0][0x210] ;  /* 0x00008400000c7ab9 */ /* 0x000fe20000000a00 */
[----:B0-----:R-:W-:-:S04]  /*00e0*/  LOP3.LUT R112, R166, 0xff, RZ, 0xc0, !PT ;  /* 0x000000ffa6707812 */ /* 0x001fc800078ec0ff */
[----:B------:R-:W-:Y:S02]  /*00f0*/  LOP3.LUT R3, R112, 0xff, RZ, 0x3c, !PT ;  /* 0x000000ff70037812 */ /* 0x000fe400078e3cff */
[----:B------:R-:W-:Y:S02]  /*0100*/  MOV R11, R112 ;  /* 0x00000070000b7202 */ /* 0x000fe40000000f00 */
[----:B------:R-:W-:-:S04]  /*0110*/  LEA.HI.SX32 R10, R0, R3, 0x1d ;  /* 0x00000003000a7211 */ /* 0x000fc800078feaff */
[C---:B------:R-:W-:Y:S02]  /*0120*/  LOP3.LUT P0, RZ, R10.reuse, 0xffffff00, RZ, 0xc0, !PT ;  /* 0xffffff000aff7812 */ /* 0x040fe4000780c0ff */
[C---:B------:R-:W-:Y:S02]  /*0130*/  ISETP.GE.U32.AND P1, PT, R10.reuse, 0x200, PT ;  /* 0x000002000a00780c */ /* 0x040fe40003f26070 */
[----:B------:R-:W-:Y:S02]  /*0140*/  ISETP.GE.U32.AND P3, PT, R10, 0x300, PT ;  /* 0x000003000a00780c */ /* 0x000fe40003f66070 */
[----:B-1----:R-:W-:Y:S02]  /*0150*/  LEA.HI R98, R166, UR6, RZ, 0x18 ;  /* 0x00000006a6627c11 */ /* 0x002fe4000f8fc0ff */
[----:B------:R-:W-:Y:S02]  /*0160*/  CS2R R60, SRZ ;  /* 0x00000000003c7805 */ /* 0x000fe4000001ff00 */
[----:B------:R-:W-:-:S03]  /*0170*/  P2R R165, PR, RZ, 0x8 ;  /* 0x00000008ffa57803 */ /* 0x000fc60000000000 */
[----:B------:R-:W0:Y:S08]  /*0180*/  @P0 LDC.64 R2, c[0x0][0x260] ;  /* 0x00009800ff020b82 */ /* 0x000e300000000a00 */
[----:B------:R-:W1:Y:S08]  /*0190*/  @P1 LDC.64 R4, c[0x0][0x260] ;  /* 0x00009800ff041b82 */ /* 0x000e700000000a00 */
[----:B------:R-:W2:Y:S01]  /*01a0*/  @P3 LDC.64 R8, c[0x0][0x260] ;  /* 0x00009800ff083b82 */ /* 0x000ea20000000a00 */
[C---:B0-----:R-:W-:Y:S01]  /*01b0*/  @P0 IMAD.WIDE.U32 R2, R11.reuse, 0x10, R2 ;  /* 0x000000100b020825 */ /* 0x041fe200078e0002 */
[----:B------:R-:W-:-:S04]  /*01c0*/  @P0 LOP3.LUT R11, R11, 0x100, RZ, 0xfc, !PT ;  /* 0x000001000b0b0812 */ /* 0x000fc800078efcff */
[----:B------:R0:W5:Y:S01]  /*01d0*/  @P0 LDG.E.128 R12, desc[UR4][R2.64] ;  /* 0x00000004020c0981 */ /* 0x000162000c1e1d00 */
[C---:B-1----:R-:W-:Y:S01]  /*01e0*/  @P1 IMAD.WIDE.U32 R6, R11.reuse, 0x10, R4 ;  /* 0x000000100b061825 */ /* 0x042fe200078e0004 */
[----:B------:R-:W-:-:S04]  /*01f0*/  @P1 IADD3 R11, R11, 0x100, RZ ;  /* 0x000001000b0b1810 */ /* 0x000fc80007ffe0ff */
[----:B------:R0:W5:Y:S01]  /*0200*/  @P1 LDG.E.128 R64, desc[UR4][R6.64] ;  /* 0x0000000406401981 */ /* 0x000162000c1e1d00 */
[----:B--2---:R-:W-:-:S05]  /*0210*/  @P3 IMAD.WIDE.U32 R4, R11, 0x10, R8 ;  /* 0x000000100b043825 */ /* 0x004fca00078e0008 */
[----:B------:R0:W5:Y:S01]  /*0220*/  @P3 LDG.E.128 R68, desc[UR4][R4.64] ;  /* 0x0000000404443981 */ /* 0x000162000c1e1d00 */
        /* <DEDUP_REMOVED lines=24> */
[----:B0-----:R-:W-:Y:S06]  /*03b0*/  @P2 BRA `(.L_x_48) ;  /* 0x0000003c00282947 */ /* 0x001fec0003800000 */
[----:B------:R-:W0:Y:S01]  /*03c0*/  LDC.U8 R167, c[0x0][0x2a0] ;  /* 0x0000a800ffa77b82 */ /* 0x000e220000000000 */
[----:B------:R-:W-:Y:S01]  /*03d0*/  ULDC.64 UR6, c[0x0][0x2c8] ;  /* 0x0000b20000067ab9 */ /* 0x000fe20000000a00 */
[----:B-----5:R-:W-:Y:S01]  /*03e0*/  @P0 PRMT R101, R14, 0x7632, R101 ;  /* 0x000076320e650816 */ /* 0x020fe20000000065 */
[----:B------:R-:W-:Y:S01]  /*03f0*/  HFMA2.MMA R61, -RZ, RZ, 0, 0 ;  /* 0x00000000ff3d7435 */ /* 0x000fe200000001ff */
[----:B------:R-:W-:Y:S01]  /*0400*/  ISETP.NE.U32.AND P2, PT, RZ, UR6, PT ;  /* 0x00000006ff007c0c */ /* 0x000fe2000bf45070 */
[----:B------:R-:W-:Y:S01]  /*0410*/  IMAD.U32 R0, R12, 0x10000, RZ ;  /* 0x000100000c007824 */ /* 0x000fe200078e00ff */
[----:B------:R-:W-:Y:S01]  /*0420*/  @P1 PRMT R105, R66, 0x7632, R105 ;  /* 0x0000763242691816 */ /* 0x000fe20000000069 */
[----:B------:R-:W-:Y:S01]  /*0430*/  IMAD.U32 R90, R64, 0x10000, RZ ;  /* 0x00010000405a7824 */ /* 0x000fe200078e00ff */
[----:B------:R-:W-:Y:S01]  /*0440*/  ISETP.NE.AND.EX P2, PT, RZ, UR7, PT, P2 ;  /* 0x00000007ff007c0c */ /* 0x000fe2000bf45320 */
[----:B------:R-:W-:Y:S01]  /*0450*/  IMAD.U32 R94, R68, 0x10000, RZ ;  /* 0x00010000445e7824 */ /* 0x000fe200078e00ff */
[----:B------:R-:W-:Y:S01]  /*0460*/  @P3 PRMT R109, R70, 0x7632, R109 ;  /* 0x00007632466d3816 */ /* 0x000fe2000000006d */
[----:B------:R-:W-:Y:S01]  /*0470*/  IMAD.MOV.U32 R84, RZ, RZ, 0x1 ;  /* 0x00000001ff547424 */ /* 0x000fe200078e00ff */
[----:B------:R-:W-:Y:S01]  /*0480*/  @P0 PRMT R99, R12, 0x7632, R99 ;  /* 0x000076320c630816 */ /* 0x000fe20000000063 */
[----:B------:R-:W-:Y:S01]  /*0490*/  IMAD.U32 R101, R101, 0x10000, RZ ;  /* 0x0001000065657824 */ /* 0x000fe200078e00ff */
[----:B------:R-:W-:Y:S01]  /*04a0*/  @P0 PRMT R100, R13, 0x7632, R100 ;  /* 0x000076320d640816 */ /* 0x000fe20000000064 */
[----:B------:R-:W-:Y:S01]  /*04b0*/  IMAD.U32 R105, R105, 0x10000, RZ ;  /* 0x0001000069697824 */ /* 0x000fe200078e00ff */
[----:B------:R-:W-:Y:S01]  /*04c0*/  @P0 PRMT R102, R15, 0x7632, R102 ;  /* 0x000076320f660816 */ /* 0x000fe20000000066 */
[----:B------:R-:W-:Y:S01]  /*04d0*/  IMAD.U32 R109, R109, 0x10000, RZ ;  /* 0x000100006d6d7824 */ /* 0x000fe200078e00ff */
[----:B------:R-:W-:-:S02]  /*04e0*/  @P1 PRMT R103, R64, 0x7632, R103 ;  /* 0x0000763240671816 */ /* 0x000fc40000000067 */
[----:B------:R-:W-:Y:S02]  /*04f0*/  @P1 PRMT R104, R65, 0x7632, R104 ;  /* 0x0000763241681816 */ /* 0x000fe40000000068 */
[----:B------:R-:W-:Y:S02]  /*0500*/  @P1 PRMT R106, R67, 0x7632, R106 ;  /* 0x00007632436a1816 */ /* 0x000fe4000000006a */
[----:B------:R-:W-:Y:S02]  /*0510*/  @P3 PRMT R107, R68, 0x7632, R107 ;  /* 0x00007632446b3816 */ /* 0x000fe4000000006b */
[----:B------:R-:W-:Y:S02]  /*0520*/  @P3 PRMT R108, R69, 0x7632, R108 ;  /* 0x00007632456c3816 */ /* 0x000fe4000000006c */
[----:B------:R-:W-:Y:S02]  /*0530*/  @P3 PRMT R110, R71, 0x7632, R110 ;  /* 0x00007632476e3816 */ /* 0x000fe4000000006e */
[----:B------:R-:W-:-:S02]  /*0540*/  ISETP.LT.U32.OR P2, PT, R10, 0x300, !P2 ;  /* 0x000003000a00780c */ /* 0x000fc40005741470 */
        /* <DEDUP_REMOVED lines=9> */
[----:B------:R-:W-:Y:S02]  /*05e0*/  P2R R168, PR, RZ, 0x4 ;  /* 0x00000004ffa87803 */ /* 0x000fe40000000000 */
        /* <DEDUP_REMOVED lines=8> */
[----:B0-----:R-:W-:-:S07]  /*0670*/  SHF.L.U32 R110, R110, 0x10, RZ ;  /* 0x000000106e6e7819 */ /* 0x001fce00000006ff */
.L_x_141:
[----:B0--3--:R-:W0:Y:S08]  /*0680*/  LDC.64 R74, c[0x0][0x288] ;  /* 0x0000a200ff4a7b82 */ /* 0x009e300000000a00 */
[----:B-1----:R-:W1:Y:S08]  /*0690*/  LDC.64 R162, c[0x0][0x280] ;  /* 0x0000a000ffa27b82 */ /* 0x002e700000000a00 */
[----:B------:R-:W2:Y:S01]  /*06a0*/  LDC.64 R72, c[0x0][0x258] ;  /* 0x00009600ff487b82 */ /* 0x000ea20000000a00 */
[----:B0-----:R-:W-:-:S07]  /*06b0*/  IMAD.WIDE R74, R98, 0x4, R74 ;  /* 0x00000004624a7825 */ /* 0x001fce00078e024a */
[----:B------:R-:W0:Y:S01]  /*06c0*/  LDC.64 R80, c[0x0][0x2c8] ;  /* 0x0000b200ff507b82 */ /* 0x000e220000000a00 */
[----:B------:R-:W3:Y:S01]  /*06d0*/  LDG.E R74, desc[UR4][R74.64] ;  /* 0x000000044a4a7981 */ /* 0x000ee2000c1e1900 */
[----:B-1----:R-:W-:-:S06]  /*06e0*/  IMAD.WIDE R162, R98, 0x4, R162 ;  /* 0x0000000462a27825 */ /* 0x002fcc00078e02a2 */
[----:B------:R1:W5:Y:S01]  /*06f0*/  LDG.E R162, desc[UR4][R162.64] ;  /* 0x00000004a2a27981 */ /* 0x000362000c1e1900 */
[----:B--2---:R-:W-:-:S05]  /*0700*/  IMAD.WIDE R72, R98, 0x4, R72 ;  /* 0x0000000462487825 */ /* 0x004fca00078e0248 */
[----:B------:R1:W5:Y:S01]  /*0710*/  LDG.E R113, desc[UR4][R72.64] ;  /* 0x0000000448717981 */ /* 0x000362000c1e1900 */
[----:B------:R-:W-:-:S05]  /*0720*/  MOV R111, UR9 ;  /* 0x00000009006f7c02 */ /* 0x000fca0008000f00 */
[----:B------:R-:W-:Y:S01]  /*0730*/  IMAD R76, R98, R111, RZ ;  /* 0x0000006f624c7224 */ /* 0x000fe200078e02ff */
[----:B------:R-:W-:-:S04]  /*0740*/  LOP3.LUT R112, R166, 0xff, RZ, 0xc0, !PT ;  /* 0x000000ffa6707812 */ /* 0x000fc800078ec0ff */
[----:B------:R-:W-:-:S04]  /*0750*/  SHF.R.S32.HI R77, RZ, 0x1f, R76 ;  /* 0x0000001fff4d7819 */ /* 0x000fc8000001144c */
[----:B------:R-:W-:Y:S01]  /*0760*/  LEA.HI R77, R77, R76, RZ, 0x3 ;  /* 0x0000004c4d4d7211 */ /* 0x000fe200078f18ff */
[----:B------:R-:W-:Y:S03]  /*0770*/  BSSY B0, `(.L_x_49) ;  /* 0x0000144000007945 */ /* 0x000fe60003800000 */
[----:B------:R-:W-:-:S05]  /*0780*/  LEA.HI.SX32 R161, R77, R112, 0x1d ;  /* 0x000000704da17211 */ /* 0x000fca00078feaff */
[----:B0-----:R-:W-:Y:S01]  /*0790*/  IMAD.WIDE.U32 R82, R161, 0x10, R80 ;  /* 0x00000010a1527825 */ /* 0x001fe200078e0050 */
[----:B---3--:R-:W-:-:S13]  /*07a0*/  ISETP.GT.AND P2, PT, R74, RZ, PT ;  /* 0x000000ff4a00720c */ /* 0x008fda0003f44270 */
[----:B-1----:R-:W-:Y:S05]  /*07b0*/  @P2 BRA `(.L_x_50) ;  /* 0x0000000000642947 */ /* 0x002fea0003800000 */
[----:B------:R-:W-:Y:S01]  /*07c0*/  BSSY B1, `(.L_x_51) ;  /* 0x0000008000017945 */ /* 0x000fe20003800000 */
[----:B------:R-:W-:-:S03]  /*07d0*/  MOV R73, R161 ;  /* 0x000000a100497202 */ /* 0x000fc60000000f00 */
[----:B------:R-:W-:Y:S05]  /*07e0*/  @!P0 BRA `(.L_x_52) ;  /* 0x0000000000148947 */ /* 0x000fea0003800000 */
[----:B------:R-:W-:-:S04]  /*07f0*/  ISETP.NE.U32.AND P3, PT, RZ, UR14, PT ;  /* 0x0000000eff007c0c */ /* 0x000fc8000bf65070 */
[----:B------:R-:W-:-:S13]  /*0800*/  ISETP.NE.AND.EX P3, PT, RZ, UR15, PT, P3 ;  /* 0x0000000fff007c0c */ /* 0x000fda000bf65330 */
[----:B------:R-:W-:Y:S05]  /*0810*/  @!P3 BRA `(.L_x_53) ;  /* 0x000000000004b947 */ /* 0x000fea0003800000 */
[----:B------:R0:W5:Y:S02]  /*0820*/  LDG.E.128 R12, desc[UR4][R82.64] ;  /* 0x00000004520c7981 */ /* 0x000164000c1e1d00 */
.L_x_53:
[----:B------:R-:W-:-:S07]  /*0830*/  VIADD R73, R161, 0x100 ;  /* 0x00000100a1497836 */ /* 0x000fce0000000000 */
.L_x_52:
[----:B------:R-:W-:Y:S05]  /*0840*/  BSYNC B1 ;  /* 0x0000000000017941 */ /* 0x000fea0003800000 */
.L_x_51:
[----:B------:R-:W-:Y:S04]  /*0850*/  BSSY B1, `(.L_x_54) ;  /* 0x0000008000017945 */ /* 0x000fe80003800000 */
[----:B------:R-:W-:Y:S05]  /*0860*/  @!P1 BRA `(.L_x_55) ;  /* 0x0000000000189947 */ /* 0x000fea0003800000 */
[----:B------:R-:W-:-:S04]  /*0870*/  ISETP.NE.U32.AND P3, PT, RZ, UR14, PT ;  /* 0x0000000eff007c0c */ /* 0x000fc8000bf65070 */
[----:B------:R-:W-:-:S13]  /*0880*/  ISETP.NE.AND.EX P3, PT, RZ, UR15, PT, P3 ;  /* 0x0000000fff007c0c */ /* 0x000fda000bf65330 */
[----:B------:R-:W-:Y:S05]  /*0890*/  @!P3 BRA `(.L_x_56) ;  /* 0x000000000008b947 */ /* 0x000fea0003800000 */
[----:B------:R-:W-:-:S06]  /*08a0*/  IMAD.WIDE.U32 R8, R73, 0x10, R80 ;  /* 0x0000001049087825 */ /* 0x000fcc00078e0050 */
[----:B------:R-:W5:Y:S02]  /*08b0*/  LDG.E.128 R8, desc[UR4][R8.64] ;  /* 0x0000000408087981 */ /* 0x000f64000c1e1d00 */
.L_x_56:
[----:B------:R-:W-:-:S07]  /*08c0*/  IADD3 R73, R73, 0x100, RZ ;  /* 0x0000010049497810 */ /* 0x000fce0007ffe0ff */
.L_x_55:
[----:B------:R-:W-:Y:S05]  /*08d0*/  BSYNC B1 ;  /* 0x0000000000017941 */ /* 0x000fea0003800000 */
.L_x_54:
[----:B------:R-:W-:Y:S01]  /*08e0*/  ISETP.NE.AND P3, PT, R168, RZ, PT ;  /* 0x000000ffa800720c */ /* 0x000fe20003f65270 */
[----:B------:R-:W-:Y:S01]  /*08f0*/  HFMA2.MMA R87, -RZ, RZ, 0, 0 ;  /* 0x00000000ff577435 */ /* 0x000fe200000001ff */
[----:B------:R-:W-:-:S11]  /*0900*/  MOV R164, RZ ;  /* 0x000000ff00a47202 */ /* 0x000fd60000000f00 */
[----:B------:R-:W-:Y:S05]  /*0910*/  @P3 BRA `(.L_x_57) ;  /* 0x0000001000a43947 */ /* 0x000fea0003800000 */
[----:B------:R-:W-:-:S06]  /*0920*/  IMAD.WIDE.U32 R4, R73, 0x10, R80 ;  /* 0x0000001049047825 */ /* 0x000fcc00078e0050 */
[----:B------:R-:W5:Y:S01]  /*0930*/  LDG.E.128 R4, desc[UR4][R4.64] ;  /* 0x0000000404047981 */ /* 0x000f62000c1e1d00 */
[----:B------:R-:W-:Y:S05]  /*0940*/  BRA `(.L_x_57) ;  /* 0x0000001000987947 */ /* 0x000fea0003800000 */
.L_x_50:
[----:B------:R-:W0:Y:S02]  /*0950*/  LDC.64 R72, c[0x0][0x250] ;  /* 0x00009400ff487b82 */ /* 0x000e240000000a00 */
[----:B0-----:R-:W-:-:S06]  /*0960*/  IMAD.WIDE R72, R98, 0x4, R72 ;  /* 0x0000000462487825 */ /* 0x001fcc00078e0248 */
[----:B------:R-:W2:Y:S01]  /*0970*/  LDG.E R72, desc[UR4][R72.64] ;  /* 0x0000000448487981 */ /* 0x000ea2000c1e1900 */
[----:B------:R-:W-:Y:S01]  /*0980*/  VIADD R74, R74, 0xffffffff ;  /* 0xffffffff4a4a7836 */ /* 0x000fe20000000000 */
[----:B------:R-:W-:Y:S01]  /*0990*/  ISETP.NE.AND P3, PT, R167, RZ, PT ;  /* 0x000000ffa700720c */ /* 0x000fe20003f65270 */
[----:B------:R-:W-:Y:S01]  /*09a0*/  BSSY B1, `(.L_x_58) ;  /* 0x0000065000017945 */ /* 0x000fe20003800000 */
[----:B------:R-:W-:Y:S01]  /*09b0*/  HFMA2.MMA R87, -RZ, RZ, 0, 0 ;  /* 0x00000000ff577435 */ /* 0x000fe200000001ff */
[----:B------:R-:W-:Y:S01]  /*09c0*/  IMAD R74, R74, R111, RZ ;  /* 0x0000006f4a4a7224 */ /* 0x000fe200078e02ff */
[----:B------:R-:W-:Y:S02]  /*09d0*/  MOV R164, RZ ;  /* 0x000000ff00a47202 */ /* 0x000fe40000000f00 */
[----:B------:R-:W-:Y:S02]  /*09e0*/  MOV R163, R161 ;  /* 0x000000a100a37202 */ /* 0x000fe40000000f00 */
[----:B------:R-:W-:-:S04]  /*09f0*/  SHF.R.S32.HI R75, RZ, 0x1f, R74 ;  /* 0x0000001fff4b7819 */ /* 0x000fc8000001144a */
[----:B------:R-:W-:-:S04]  /*0a00*/  LEA.HI R75, R75, R74, RZ, 0x3 ;  /* 0x0000004a4b4b7211 */ /* 0x000fc800078f18ff */
[----:B------:R-:W-:Y:S02]  /*0a10*/  LEA.HI.SX32 R86, R75, R112, 0x1d ;  /* 0x000000704b567211 */ /* 0x000fe400078feaff */
[----:B--2---:R-:W-:Y:S01]  /*0a20*/  FSEL R85, R72, RZ, !P3 ;  /* 0x000000ff48557208 */ /* 0x004fe20005800000 */
[----:B------:R-:W-:Y:S06]  /*0a30*/  @!P0 BRA `(.L_x_59) ;  /* 0x00000004006c8947 */ /* 0x000fec0003800000 */
[----:B------:R-:W0:Y:S08]  /*0a40*/  LDC.64 R72, c[0x0][0x238] ;  /* 0x00008e00ff487b82 */ /* 0x000e300000000a00 */
[----:B------:R-:W1:Y:S01]  /*0a50*/  LDC.64 R76, c[0x0][0x2b8] ;  /* 0x0000ae00ff4c7b82 */ /* 0x000e620000000a00 */
[----:B0-----:R-:W-:-:S06]  /*0a60*/  IMAD.WIDE.U32 R72, R161, 0x10, R72 ;  /* 0x00000010a1487825 */ /* 0x001fcc00078e0048 */
[----:B------:R-:W2:Y:S01]  /*0a70*/  LDG.E.128 R72, desc[UR4][R72.64] ;  /* 0x0000000448487981 */ /* 0x000ea2000c1e1d00 */
[----:B-1----:R-:W-:-:S06]  /*0a80*/  IMAD.WIDE.U32 R76, R86, 0x10, R76 ;  /* 0x00000010564c7825 */ /* 0x002fcc00078e004c */
[----:B------:R-:W3:Y:S01]  /*0a90*/  LDG.E.128 R76, desc[UR4][R76.64] ;  /* 0x000000044c4c7981 */ /* 0x000ee2000c1e1d00 */
[----:B------:R-:W-:-:S04]  /*0aa0*/  ISETP.NE.U32.AND P3, PT, RZ, UR14, PT ;  /* 0x0000000eff007c0c */ /* 0x000fc8000bf65070 */
[----:B------:R-:W-:-:S13]  /*0ab0*/  ISETP.NE.AND.EX P3, PT, RZ, UR15, PT, P3 ;  /* 0x0000000fff007c0c */ /* 0x000fda000bf65330 */
[----:B------:R0:W5:Y:S01]  /*0ac0*/  @P3 LDG.E.128 R12, desc[UR4][R82.64] ;  /* 0x00000004520c3981 */ /* 0x000162000c1e1d00 */
[----:B------:R-:W-:Y:S01]  /*0ad0*/  VIADD R86, R86, 0x100 ;  /* 0x0000010056567836 */ /* 0x000fe20000000000 */
[----:B------:R-:W-:Y:S02]  /*0ae0*/  IADD3 R163, R161, 0x100, RZ ;  /* 0x00000100a1a37810 */ /* 0x000fe40007ffe0ff */
[C---:B--2---:R-:W-:Y:S01]  /*0af0*/  PRMT R3, R72.reuse, 0x7632, R3 ;  /* 0x0000763248037816 */ /* 0x044fe20000000003 */
[----:B------:R-:W-:Y:S01]  /*0b00*/  IMAD.U32 R114, R72, 0x10000, RZ ;  /* 0x0001000048727824 */ /* 0x000fe200078e00ff */
[C---:B------:R-:W-:Y:S02]  /*0b10*/  PRMT R115, R74.reuse, 0x7632, R115 ;  /* 0x000076324a737816 */ /* 0x040fe40000000073 */
[----:B------:R-:W-:Y:S01]  /*0b20*/  SHF.L.U32 R118, R74, 0x10, RZ ;  /* 0x000000104a767819 */ /* 0x000fe200000006ff */
[----:B------:R-:W-:Y:S01]  /*0b30*/  IMAD.U32 R74, R3, 0x10000, RZ ;  /* 0x00010000034a7824 */ /* 0x000fe200078e00ff */
[----:B------:R-:W-:Y:S01]  /*0b40*/  PRMT R87, R73, 0x7632, R87 ;  /* 0x0000763249577816 */ /* 0x000fe20000000057 */
[C---:B------:R-:W-:Y:S01]  /*0b50*/  FADD.FTZ R114, -R85.reuse, R114 ;  /* 0x0000007255727221 */ /* 0x040fe20000010100 */
[C---:B---3--:R-:W-:Y:S01]  /*0b60*/  PRMT R72, R76.reuse, 0x7632, R72 ;  /* 0x000076324c487816 */ /* 0x048fe20000000048 */
[----:B------:R-:W-:Y:S01]  /*0b70*/  FADD.FTZ R74, -R85, R74 ;  /* 0x0000004a554a7221 */ /* 0x000fe20000010100 */
[----:B------:R-:W-:Y:S01]  /*0b80*/  SHF.L.U32 R116, R73, 0x10, RZ ;  /* 0x0000001049747819 */ /* 0x000fe200000006ff */
[----:B------:R-:W-:Y:S01]  /*0b90*/  IMAD.U32 R73, R76, 0x10000, RZ ;  /* 0x000100004c497824 */ /* 0x000fe200078e00ff */
[----:B------:R-:W-:Y:S01]  /*0ba0*/  PRMT R117, R75, 0x7632, R117 ;  /* 0x000076324b757816 */ /* 0x000fe20000000075 */
[----:B-----5:R-:W-:Y:S01]  /*0bb0*/  FMUL.FTZ R3, R113, R114 ;  /* 0x0000007271037220 */ /* 0x020fe20000410000 */
[----:B------:R-:W-:Y:S01]  /*0bc0*/  PRMT R121, R79, 0x7632, R121 ;  /* 0x000076324f797816 */ /* 0x000fe20000000079 */
[----:B------:R-:W-:Y:S01]  /*0bd0*/  IMAD.U32 R72, R72, 0x10000, RZ ;  /* 0x0001000048487824 */ /* 0x000fe200078e00ff */
[----:B------:R-:W-:Y:S01]  /*0be0*/  SHF.L.U32 R76, R87, 0x10, RZ ;  /* 0x00000010574c7819 */ /* 0x000fe200000006ff */
[----:B------:R-:W-:Y:S01]  /*0bf0*/  FMUL.FTZ R122, R113, R74 ;  /* 0x0000004a717a7220 */ /* 0x000fe20000410000 */
[-C--:B------:R-:W-:Y:S01]  /*0c00*/  FMUL.FTZ R114, R0, R73.reuse ;  /* 0x0000004900727220 */ /* 0x080fe20000410000 */
[----:B------:R-:W-:Y:S01]  /*0c10*/  SHF.L.U32 R120, R75, 0x10, RZ ;  /* 0x000000104b787819 */ /* 0x000fe200000006ff */
[----:B------:R-:W-:Y:S01]  /*0c20*/  FADD.FTZ R37, R37, R72 ;  /* 0x0000004825257221 */ /* 0x000fe20000010000 */
[----:B------:R-:W-:Y:S01]  /*0c30*/  SHF.L.U32 R124, R117, 0x10, RZ ;  /* 0x00000010757c7819 */ /* 0x000fe200000006ff */
[-C--:B------:R-:W-:Y:S01]  /*0c40*/  FFMA.FTZ R61, R122, R72.reuse, R61 ;  /* 0x000000487a3d7223 */ /* 0x080fe2000001003d */
[----:B------:R-:W-:Y:S01]  /*0c50*/  SHF.L.U32 R127, R121, 0x10, RZ ;  /* 0x00000010797f7819 */ /* 0x000fe200000006ff */
[----:B------:R-:W-:Y:S01]  /*0c60*/  FMUL.FTZ R121, R99, R72 ;  /* 0x0000004863797220 */ /* 0x000fe20000410000 */
[----:B------:R-:W-:Y:S01]  /*0c70*/  PRMT R75, R77, 0x7632, R75 ;  /* 0x000076324d4b7816 */ /* 0x000fe2000000004b */
[----:B------:R-:W-:Y:S01]  /*0c80*/  FADD.FTZ R116, -R85, R116 ;  /* 0x0000007455747221 */ /* 0x000fe20000010100 */
[----:B------:R-:W-:Y:S01]  /*0c90*/  SHF.L.U32 R77, R77, 0x10, RZ ;  /* 0x000000104d4d7819 */ /* 0x000fe200000006ff */
[----:B------:R-:W-:Y:S01]  /*0ca0*/  FADD.FTZ R36, R36, R73 ;  /* 0x0000004924247221 */ /* 0x000fe20000010000 */
[----:B------:R-:W-:Y:S01]  /*0cb0*/  FFMA.FTZ R60, R3, R73, R60 ;  /* 0x00000049033c7223 */ /* 0x000fe2000001003c */
[----:B------:R-:W-:Y:S01]  /*0cc0*/  FADD.FTZ R76, -R85, R76 ;  /* 0x0000004c554c7221 */ /* 0x000fe20000010100 */
[----:B------:R-:W-:Y:S01]  /*0cd0*/  FADD.FTZ R72, RZ, R114 ;  /* 0x00000072ff487221 */ /* 0x000fe20000010000 */
[----:B------:R-:W-:Y:S01]  /*0ce0*/  FFMA.FTZ R73, R3, R114, RZ ;  /* 0x0000007203497223 */ /* 0x000fe200000100ff */
[C---:B0-----:R-:W-:Y:S01]  /*0cf0*/  PRMT R82, R78.reuse, 0x7632, R82 ;  /* 0x000076324e527816 */ /* 0x041fe20000000052 */
[----:B------:R-:W-:Y:S01]  /*0d00*/  FADD.FTZ R128, -R85, R124 ;  /* 0x0000007c55807221 */ /* 0x000fe20000010100 */
[----:B------:R-:W-:Y:S01]  /*0d10*/  SHF.L.U32 R83, R78, 0x10, RZ ;  /* 0x000000104e537819 */ /* 0x000fe200000006ff */
[----:B------:R-:W-:Y:S01]  /*0d20*/  FMUL.FTZ R124, R113, R76 ;  /* 0x0000004c717c7220 */ /* 0x000fe20000410000 */
[----:B------:R-:W-:Y:S01]  /*0d30*/  SHF.L.U32 R78, R115, 0x10, RZ ;  /* 0x00000010734e7819 */ /* 0x000fe200000006ff */
[----:B------:R-:W-:Y:S01]  /*0d40*/  FMUL.FTZ R115, R113, R116 ;  /* 0x0000007471737220 */ /* 0x000fe20000410000 */
[----:B------:R-:W-:Y:S01]  /*0d50*/  SHF.L.U32 R123, R75, 0x10, RZ ;  /* 0x000000104b7b7819 */ /* 0x000fe200000006ff */
[----:B------:R-:W-:Y:S01]  /*0d60*/  FADD.FTZ R75, R72, R121 ;  /* 0x00000079484b7221 */ /* 0x000fe20000010000 */
[----:B------:R-:W-:Y:S01]  /*0d70*/  FMUL.FTZ R116, R2, R77 ;  /* 0x0000004d02747220 */ /* 0x000fe20000410000 */
[----:B------:R-:W-:Y:S01]  /*0d80*/  FFMA.FTZ R72, R122, R121, R73 ;  /* 0x000000797a487223 */ /* 0x000fe20000010049 */
[----:B------:R-:W-:Y:S01]  /*0d90*/  FADD.FTZ R118, -R85, R118 ;  /* 0x0000007655767221 */ /* 0x000fe20000010100 */
[----:B------:R-:W-:Y:S01]  /*0da0*/  FADD.FTZ R39, R39, R123 ;  /* 0x0000007b27277221 */ /* 0x000fe20000010000 */
[-C--:B------:R-:W-:Y:S01]  /*0db0*/  FFMA.FTZ R63, R124, R123.reuse, R63 ;  /* 0x0000007b7c3f7223 */ /* 0x080fe2000001003f */
[----:B------:R-:W-:Y:S01]  /*0dc0*/  FMUL.FTZ R123, R100, R123 ;  /* 0x0000007b647b7220 */ /* 0x000fe20000410000 */
[----:B------:R-:W-:Y:S01]  /*0dd0*/  FADD.FTZ R74, R75, R116 ;  /* 0x000000744b4a7221 */ /* 0x000fe20000010000 */
[----:B------:R-:W-:Y:S01]  /*0de0*/  FFMA.FTZ R73, R115, R116, R72 ;  /* 0x0000007473497223 */ /* 0x000fe20000010048 */
[----:B------:R-:W-:Y:S01]  /*0df0*/  FMUL.FTZ R117, R113, R118 ;  /* 0x0000007671757220 */ /* 0x000fe20000410000 */
[----:B------:R-:W-:Y:S01]  /*0e00*/  SHF.L.U32 R82, R82, 0x10, RZ ;  /* 0x0000001052527819 */ /* 0x000fe200000006ff */
[----:B------:R-:W-:Y:S01]  /*0e10*/  FMUL.FTZ R118, R88, R83 ;  /* 0x0000005358767220 */ /* 0x000fe20000410000 */
[----:B------:R-:W-:Y:S01]  /*0e20*/  FADD.FTZ R78, -R85, R78 ;  /* 0x0000004e554e7221 */ /* 0x000fe20000010100 */
[----:B------:R-:W-:Y:S01]  /*0e30*/  FADD.FTZ R75, R74, R123 ;  /* 0x0000007b4a4b7221 */ /* 0x000fe20000010000 */
[----:B------:R-:W-:Y:S01]  /*0e40*/  FFMA.FTZ R72, R124, R123, R73 ;  /* 0x0000007b7c487223 */ /* 0x000fe20000010049 */
[----:B------:R-:W-:Y:S01]  /*0e50*/  SHF.L.U32 R79, R79, 0x10, RZ ;  /* 0x000000104f4f7819 */ /* 0x000fe200000006ff */
[----:B------:R-:W-:Y:S01]  /*0e60*/  FADD.FTZ R120, -R85, R120 ;  /* 0x0000007855787221 */ /* 0x000fe20000010100 */
        /* <DEDUP_REMOVED lines=24> */
.L_x_59:
[----:B------:R-:W-:Y:S05]  /*0ff0*/  BSYNC B1 ;  /* 0x0000000000017941 */ /* 0x000fea0003800000 */
.L_x_58:
[----:B------:R-:W-:Y:S04]  /*1000*/  BSSY B1, `(.L_x_60) ;  /* 0x000005e000017945 */ /* 0x000fe80003800000 */
[----:B------:R-:W-:Y:S05]  /*1010*/  @!P1 BRA `(.L_x_61) ;  /* 0x0000000400709947 */ /* 0x000fea0003800000 */
        /* <DEDUP_REMOVED lines=8> */
[----:B------:R-:W-:-:S05]  /*10a0*/  @P3 IMAD.WIDE.U32 R82, R163, 0x10, R80 ;  /* 0x00000010a3523825 */ /* 0x000fca00078e0050 */
[----:B------:R3:W5:Y:S01]  /*10b0*/  @P3 LDG.E.128 R8, desc[UR4][R82.64] ;  /* 0x0000000452083981 */ /* 0x000762000c1e1d00 */
[----:B------:R-:W-:Y:S02]  /*10c0*/  IADD3 R86, R86, 0x100, RZ ;  /* 0x0000010056567810 */ /* 0x000fe40007ffe0ff */
[----:B------:R-:W-:Y:S02]  /*10d0*/  IADD3 R163, R163, 0x100, RZ ;  /* 0x00000100a3a37810 */ /* 0x000fe40007ffe0ff */
[----:B--2---:R-:W-:Y:S01]  /*10e0*/  SHF.L.U32 R130, R72, 0x10, RZ ;  /* 0x0000001048827819 */ /* 0x004fe200000006ff */
[----:B------:R-:W-:Y:S01]  /*10f0*/  IMAD.U32 R134, R74, 0x10000, RZ ;  /* 0x000100004a867824 */ /* 0x000fe200078e00ff */
[----:B------:R-:W-:Y:S02]  /*1100*/  PRMT R129, R72, 0x7632, R129 ;  /* 0x0000763248817816 */ /* 0x000fe40000000081 */
[----:B------:R-:W-:Y:S01]  /*1110*/  PRMT R131, R73, 0x7632, R131 ;  /* 0x0000763249837816 */ /* 0x000fe20000000083 */
[----:B------:R-:W-:Y:S01]  /*1120*/  FADD.FTZ R130, -R85, R130 ;  /* 0x0000008255827221 */ /* 0x000fe20000010100 */
[----:B------:R-:W-:Y:S01]  /*1130*/  SHF.L.U32 R132, R73, 0x10, RZ ;  /* 0x0000001049847819 */ /* 0x000fe200000006ff */
[C---:B------:R-:W-:Y:S01]  /*1140*/  FADD.FTZ R134, -R85.reuse, R134 ;  /* 0x0000008655867221 */ /* 0x040fe20000010100 */
[----:B------:R-:W-:Y:S01]  /*1150*/  PRMT R133, R74, 0x7632, R133 ;  /* 0x000076324a857816 */ /* 0x000fe20000000085 */
[----:B---3--:R-:W-:Y:S01]  /*1160*/  IMAD.U32 R83, R78, 0x10000, RZ ;  /* 0x000100004e537824 */ /* 0x008fe200078e00ff */
[C---:B------:R-:W-:Y:S01]  /*1170*/  PRMT R72, R76.reuse, 0x7632, R72 ;  /* 0x000076324c487816 */ /* 0x040fe20000000048 */
[----:B------:R-:W-:Y:S01]  /*1180*/  FADD.FTZ R132, -R85, R132 ;  /* 0x0000008455847221 */ /* 0x000fe20000010100 */
[----:B------:R-:W-:Y:S01]  /*1190*/  SHF.L.U32 R73, R76, 0x10, RZ ;  /* 0x000000104c497819 */ /* 0x000fe200000006ff */
[----:B------:R-:W-:Y:S01]  /*11a0*/  IMAD.U32 R138, R133, 0x10000, RZ ;  /* 0x00010000858a7824 */ /* 0x000fe200078e00ff */
[----:B------:R-:W-:Y:S01]  /*11b0*/  SHF.L.U32 R74, R129, 0x10, RZ ;  /* 0x00000010814a7819 */ /* 0x000fe200000006ff */
[----:B-----5:R-:W-:Y:S01]  /*11c0*/  FMUL.FTZ R129, R113, R130 ;  /* 0x0000008271817220 */ /* 0x020fe20000410000 */
[----:B------:R-:W-:Y:S01]  /*11d0*/  PRMT R135, R75, 0x7632, R135 ;  /* 0x000076324b877816 */ /* 0x000fe20000000087 */
[-C--:B------:R-:W-:Y:S01]  /*11e0*/  FMUL.FTZ R130, R90, R73.reuse ;  /* 0x000000495a827220 */ /* 0x080fe20000410000 */
[----:B------:R-:W-:Y:S01]  /*11f0*/  PRMT R82, R78, 0x7632, R82 ;  /* 0x000076324e527816 */ /* 0x000fe20000000052 */
[----:B------:R-:W-:Y:S01]  /*1200*/  FADD.FTZ R74, -R85, R74 ;  /* 0x0000004a554a7221 */ /* 0x000fe20000010100 */
[----:B------:R-:W-:Y:S01]  /*1210*/  PRMT R137, R79, 0x7632, R137 ;  /* 0x000076324f897816 */ /* 0x000fe20000000089 */
[----:B------:R-:W-:Y:S01]  /*1220*/  FADD.FTZ R28, R28, R73 ;  /* 0x000000491c1c7221 */ /* 0x000fe20000010000 */
[----:B------:R-:W-:Y:S01]  /*1230*/  SHF.L.U32 R78, R131, 0x10, RZ ;  /* 0x00000010834e7819 */ /* 0x000fe200000006ff */
[----:B------:R-:W-:Y:S01]  /*1240*/  FFMA.FTZ R52, R129, R73, R52 ;  /* 0x0000004981347223 */ /* 0x000fe20000010034 */
[----:B------:R-:W-:Y:S01]  /*1250*/  SHF.L.U32 R76, R72, 0x10, RZ ;  /* 0x00000010484c7819 */ /* 0x000fe200000006ff */
[----:B------:R-:W-:Y:S01]  /*1260*/  FADD.FTZ R142, -R85, R138 ;  /* 0x0000008a558e7221 */ /* 0x000fe20000010100 */
[----:B------:R-:W-:Y:S01]  /*1270*/  SHF.L.U32 R136, R75, 0x10, RZ ;  /* 0x000000104b887819 */ /* 0x000fe200000006ff */
[----:B------:R-:W-:Y:S01]  /*1280*/  FADD.FTZ R78, -R85, R78 ;  /* 0x0000004e554e7221 */ /* 0x000fe20000010100 */
[----:B------:R-:W-:Y:S01]  /*1290*/  SHF.L.U32 R140, R135, 0x10, RZ ;  /* 0x00000010878c7819 */ /* 0x000fe200000006ff */
[----:B------:R-:W-:Y:S01]  /*12a0*/  FADD.FTZ R72, R87, R130 ;  /* 0x0000008257487221 */ /* 0x000fe20000010000 */
[----:B------:R-:W-:Y:S01]  /*12b0*/  PRMT R75, R77, 0x7632, R75 ;  /* 0x000076324d4b7816 */ /* 0x000fe2000000004b */
[----:B------:R-:W-:Y:S01]  /*12c0*/  FMUL.FTZ R138, R113, R74 ;  /* 0x0000004a718a7220 */ /* 0x000fe20000410000 */
[----:B------:R-:W-:Y:S01]  /*12d0*/  SHF.L.U32 R143, R137, 0x10, RZ ;  /* 0x00000010898f7819 */ /* 0x000fe200000006ff */
[----:B------:R-:W-:Y:S01]  /*12e0*/  FMUL.FTZ R137, R103, R76 ;  /* 0x0000004c67897220 */ /* 0x000fe20000410000 */
[----:B------:R-:W-:Y:S01]  /*12f0*/  SHF.L.U32 R77, R77, 0x10, RZ ;  /* 0x000000104d4d7819 */ /* 0x000fe200000006ff */
[----:B------:R-:W-:Y:S01]  /*1300*/  FFMA.FTZ R73, R129, R130, R164 ;  /* 0x0000008281497223 */ /* 0x000fe200000100a4 */
[----:B------:R-:W-:Y:S01]  /*1310*/  SHF.L.U32 R139, R75, 0x10, RZ ;  /* 0x000000104b8b7819 */ /* 0x000fe200000006ff */
[----:B------:R-:W-:Y:S01]  /*1320*/  FADD.FTZ R144, -R85, R140 ;  /* 0x0000008c55907221 */ /* 0x000fe20000010100 */
[C---:B------:R-:W-:Y:S01]  /*1330*/  FMUL.FTZ R131, R113.reuse, R132 ;  /* 0x0000008471837220 */ /* 0x040fe20000410000 */
[----:B------:R-:W-:Y:S01]  /*1340*/  FMUL.FTZ R140, R113, R78 ;  /* 0x0000004e718c7220 */ /* 0x000fe20000410000 */
[----:B------:R-:W-:Y:S01]  /*1350*/  FADD.FTZ R75, R72, R137 ;  /* 0x00000089484b7221 */ /* 0x000fe20000010000 */
[----:B------:R-:W-:Y:S01]  /*1360*/  FMUL.FTZ R132, R91, R77 ;  /* 0x0000004d5b847220 */ /* 0x000fe20000410000 */
[----:B------:R-:W-:Y:S01]  /*1370*/  FFMA.FTZ R72, R138, R137, R73 ;  /* 0x000000898a487223 */ /* 0x000fe20000010049 */
[----:B------:R-:W-:Y:S01]  /*1380*/  FADD.FTZ R31, R31, R139 ;  /* 0x0000008b1f1f7221 */ /* 0x000fe20000010000 */
[-C--:B------:R-:W-:Y:S01]  /*1390*/  FFMA.FTZ R55, R140, R139.reuse, R55 ;  /* 0x0000008b8c377223 */ /* 0x080fe20000010037 */
[----:B------:R-:W-:Y:S01]  /*13a0*/  FMUL.FTZ R139, R104, R139 ;  /* 0x0000008b688b7220 */ /* 0x000fe20000410000 */
[----:B------:R-:W-:Y:S01]  /*13b0*/  FADD.FTZ R74, R75, R132 ;  /* 0x000000844b4a7221 */ /* 0x000fe20000010000 */
[----:B------:R-:W-:Y:S01]  /*13c0*/  FFMA.FTZ R73, R131, R132, R72 ;  /* 0x0000008483497223 */ /* 0x000fe20000010048 */
[----:B------:R-:W-:Y:S01]  /*13d0*/  FMUL.FTZ R133, R113, R134 ;  /* 0x0000008671857220 */ /* 0x000fe20000410000 */
[----:B------:R-:W-:-:S02]  /*13e0*/  IMAD.U32 R82, R82, 0x10000, RZ ;  /* 0x0001000052527824 */ /* 0x000fc400078e00ff */
[----:B------:R-:W-:Y:S01]  /*13f0*/  FMUL.FTZ R134, R92, R83 ;  /* 0x000000535c867220 */ /* 0x000fe20000410000 */
        /* <DEDUP_REMOVED lines=30> */
.L_x_61:
[----:B------:R-:W-:Y:S05]  /*15e0*/  BSYNC B1 ;  /* 0x0000000000017941 */ /* 0x000fea0003800000 */
.L_x_60:
[----:B------:R-:W-:-:S13]  /*15f0*/  ISETP.NE.AND P3, PT, R165, RZ, PT ;  /* 0x000000ffa500720c */ /* 0x000fda0003f65270 */
        /* <DEDUP_REMOVED lines=11> */
[C---:B--2---:R-:W-:Y:S01]  /*16b0*/  PRMT R83, R73.reuse, 0x7632, R83 ;  /* 0x0000763249537816 */ /* 0x044fe20000000053 */
[----:B------:R-:W-:Y:S01]  /*16c0*/  IMAD.U32 R86, R72, 0x10000, RZ ;  /* 0x0001000048567824 */ /* 0x000fe200078e00ff */
[----:B------:R-:W-:Y:S02]  /*16d0*/  SHF.L.U32 R146, R73, 0x10, RZ ;  /* 0x0000001049927819 */ /* 0x000fe400000006ff */
[----:B------:R-:W-:Y:S01]  /*16e0*/  PRMT R73, R74, 0x7632, R73 ;  /* 0x000076324a497816 */ /* 0x000fe20000000049 */
[C---:B------:R-:W-:Y:S01]  /*16f0*/  FADD.FTZ R86, -R85.reuse, R86 ;  /* 0x0000005655567221 */ /* 0x040fe20000010100 */
[----:B------:R-:W-:Y:S01]  /*1700*/  PRMT R82, R72, 0x7632, R82 ;  /* 0x0000763248527816 */ /* 0x000fe20000000052 */
[----:B0-----:R-:W-:Y:S01]  /*1710*/  FADD.FTZ R80, -R85, R146 ;  /* 0x0000009255507221 */ /* 0x001fe20000010100 */
[----:B------:R-:W-:Y:S02]  /*1720*/  SHF.L.U32 R74, R74, 0x10, RZ ;  /* 0x000000104a4a7819 */ /* 0x000fe400000006ff */
[----:B------:R-:W-:Y:S01]  /*1730*/  SHF.L.U32 R72, R83, 0x10, RZ ;  /* 0x0000001053487819 */ /* 0x000fe200000006ff */
[----:B------:R-:W-:Y:S01]  /*1740*/  IMAD.U32 R82, R82, 0x10000, RZ ;  /* 0x0001000052527824 */ /* 0x000fe200078e00ff */
[----:B------:R-:W-:Y:S01]  /*1750*/  PRMT R145, R75, 0x7632, R145 ;  /* 0x000076324b917816 */ /* 0x000fe20000000091 */
[----:B------:R-:W-:Y:S01]  /*1760*/  FADD.FTZ R148, -R85, R74 ;  /* 0x0000004a55947221 */ /* 0x000fe20000010100 */
[----:B------:R-:W-:Y:S01]  /*1770*/  SHF.L.U32 R74, R73, 0x10, RZ ;  /* 0x00000010494a7819 */ /* 0x000fe200000006ff */
[----:B------:R-:W-:Y:S01]  /*1780*/  FADD.FTZ R156, -R85, R72 ;  /* 0x00000048559c7221 */ /* 0x000fe20000010100 */
[----:B------:R-:W-:Y:S01]  /*1790*/  SHF.L.U32 R146, R145, 0x10, RZ ;  /* 0x0000001091927819 */ /* 0x000fe200000006ff */
[C---:B---3--:R-:W-:Y:S01]  /*17a0*/  IMAD.U32 R73, R76.reuse, 0x10000, RZ ;  /* 0x000100004c497824 */ /* 0x048fe200078e00ff */
[----:B------:R-:W-:Y:S01]  /*17b0*/  SHF.L.U32 R150, R75, 0x10, RZ ;  /* 0x000000104b967819 */ /* 0x000fe200000006ff */
[C---:B------:R-:W-:Y:S01]  /*17c0*/  FADD.FTZ R158, -R85.reuse, R74 ;  /* 0x0000004a559e7221 */ /* 0x040fe20000010100 */
[----:B------:R-:W-:Y:S01]  /*17d0*/  PRMT R72, R76, 0x7632, R72 ;  /* 0x000076324c487816 */ /* 0x000fe20000000048 */
[----:B------:R-:W-:Y:S01]  /*17e0*/  FADD.FTZ R160, -R85, R146 ;  /* 0x0000009255a07221 */ /* 0x000fe20000010100 */
[----:B-----5:R-:W-:Y:S01]  /*17f0*/  FMUL.FTZ R145, R113, R86 ;  /* 0x0000005671917220 */ /* 0x020fe20000410000 */
[----:B------:R-:W-:Y:S01]  /*1800*/  FADD.FTZ R152, -R85, R150 ;  /* 0x0000009655987221 */ /* 0x000fe20000010100 */
[----:B------:R-:W-:Y:S01]  /*1810*/  FMUL.FTZ R146, R94, R73 ;  /* 0x000000495e927220 */ /* 0x000fe20000410000 */
[----:B------:R-:W-:-:S02]  /*1820*/  IMAD.U32 R74, R72, 0x10000, RZ ;  /* 0x00010000484a7824 */ /* 0x000fc400078e00ff */
[----:B------:R-:W-:Y:S01]  /*1830*/  FADD.FTZ R82, -R85, R82 ;  /* 0x0000005255527221 */ /* 0x000fe20000010100 */
[C---:B------:R-:W-:Y:S01]  /*1840*/  PRMT R75, R77.reuse, 0x7632, R75 ;  /* 0x000076324d4b7816 */ /* 0x040fe2000000004b */
[----:B------:R-:W-:Y:S01]  /*1850*/  FADD.FTZ R20, R20, R73 ;  /* 0x0000004914147221 */ /* 0x000fe20000010000 */
[----:B------:R-:W-:Y:S01]  /*1860*/  SHF.L.U32 R77, R77, 0x10, RZ ;  /* 0x000000104d4d7819 */ /* 0x000fe200000006ff */
[----:B------:R-:W-:Y:S01]  /*1870*/  FFMA.FTZ R44, R145, R73, R44 ;  /* 0x00000049912c7223 */ /* 0x000fe2000001002c */
[----:B------:R-:W-:Y:S01]  /*1880*/  FMUL.FTZ R151, R113, R152 ;  /* 0x0000009871977220 */ /* 0x000fe20000410000 */
[----:B------:R-:W-:Y:S01]  /*1890*/  FADD.FTZ R72, R87, R146 ;  /* 0x0000009257487221 */ /* 0x000fe20000010000 */
[----:B------:R-:W-:Y:S01]  /*18a0*/  FMUL.FTZ R153, R107, R74 ;  /* 0x0000004a6b997220 */ /* 0x000fe20000410000 */
[----:B------:R-:W-:Y:S01]  /*18b0*/  FMUL.FTZ R152, R113, R82 ;  /* 0x0000005271987220 */ /* 0x000fe20000410000 */
[----:B------:R-:W-:Y:S01]  /*18c0*/  FFMA.FTZ R73, R145, R146, R164 ;  /* 0x0000009291497223 */ /* 0x000fe200000100a4 */
[----:B------:R-:W-:Y:S01]  /*18d0*/  SHF.L.U32 R155, R75, 0x10, RZ ;  /* 0x000000104b9b7819 */ /* 0x000fe200000006ff */
[C---:B------:R-:W-:Y:S01]  /*18e0*/  FMUL.FTZ R149, R113.reuse, R148 ;  /* 0x0000009471957220 */ /* 0x040fe20000410000 */
[C---:B------:R-:W-:Y:S01]  /*18f0*/  FMUL.FTZ R156, R113.reuse, R156 ;  /* 0x0000009c719c7220 */ /* 0x040fe20000410000 */
[----:B------:R-:W-:Y:S01]  /*1900*/  FADD.FTZ R75, R72, R153 ;  /* 0x00000099484b7221 */ /* 0x000fe20000010000 */
[----:B------:R-:W-:Y:S01]  /*1910*/  FMUL.FTZ R147, R113, R80 ;  /* 0x0000005071937220 */ /* 0x000fe20000410000 */
[----:B------:R-:W-:Y:S01]  /*1920*/  FMUL.FTZ R148, R95, R77 ;  /* 0x0000004d5f947220 */ /* 0x000fe20000410000 */
[----:B------:R-:W-:Y:S01]  /*1930*/  FFMA.FTZ R72, R152, R153, R73 ;  /* 0x0000009998487223 */ /* 0x000fe20000010049 */
[C---:B------:R-:W-:Y:S01]  /*1940*/  PRMT R76, R78.reuse, 0x7632, R76 ;  /* 0x000076324e4c7816 */ /* 0x040fe2000000004c */
[----:B------:R-:W-:Y:S01]  /*1950*/  FADD.FTZ R21, R21, R74 ;  /* 0x0000004a15157221 */ /* 0x000fe20000010000 */
[----:B------:R-:W-:Y:S01]  /*1960*/  SHF.L.U32 R81, R78, 0x10, RZ ;  /* 0x000000104e517819 */ /* 0x000fe200000006ff */
        /* <DEDUP_REMOVED lines=36> */
.L_x_57:
[----:B------:R-:W-:Y:S05]  /*1bb0*/  BSYNC B0 ;  /* 0x0000000000007941 */ /* 0x000fea0003800000 */
.L_x_49:
[----:B------:R-:W-:Y:S01]  /*1bc0*/  LOP3.LUT P4, RZ, R84, 0xff, RZ, 0xc0, !PT ;  /* 0x000000ff54ff7812 */ /* 0x000fe2000788c0ff */
[----:B------:R-:W-:Y:S01]  /*1bd0*/  UMOV UR6, 0xffffffff ;  /* 0xffffffff00067882 */ /* 0x000fe20000000000 */
[----:B------:R-:W-:Y:S02]  /*1be0*/  SHF.R.U32.HI R72, RZ, 0x5, R166 ;  /* 0x00000005ff487819 */ /* 0x000fe400000116a6 */
[----:B------:R-:W-:Y:S02]  /*1bf0*/  LOP3.LUT P3, RZ, R166, 0x1f, RZ, 0xc0, !PT ;  /* 0x0000001fa6ff7812 */ /* 0x000fe4000786c0ff */
[----:B------:R-:W-:Y:S02]  /*1c00*/  LOP3.LUT R73, R72, 0x7fffff8, RZ, 0xc0, !PT ;  /* 0x07fffff848497812 */ /* 0x000fe400078ec0ff */
[----:B------:R-:W-:-:S05]  /*1c10*/  P2R R170, PR, RZ, 0x10 ;  /* 0x00000010ffaa7803 */ /* 0x000fca0000000000 */
[----:B------:R-:W-:Y:S01]  /*1c20*/  @!P4 VIADD R73, R73, 0x8 ;  /* 0x000000084949c836 */ /* 0x000fe20000000000 */
[----:B------:R-:W-:Y:S06]  /*1c30*/  BRA.DIV UR6, `(.L_x_62) ;  /* 0x0000002606a87947 */ /* 0x000fec000b800000 */
[----:B------:R-:W1:Y:S04]  /*1c40*/  SHFL.DOWN PT, R74, R87, 0x10, 0x1f ;  /* 0x0a001f00574a7f89 */ /* 0x000e6800000e0000 */
[----:B------:R-:W2:Y:S01]  /*1c50*/  SHFL.DOWN PT, R75, R164, 0x10, 0x1f ;  /* 0x0a001f00a44b7f89 */ /* 0x000ea200000e0000 */
[----:B-1----:R-:W-:Y:S01]  /*1c60*/  FADD.FTZ R74, R74, R87 ;  /* 0x000000574a4a7221 */ /* 0x002fe20000010000 */
[----:B--2---:R-:W-:-:S04]  /*1c70*/  FADD.FTZ R75, R75, R164 ;  /* 0x000000a44b4b7221 */ /* 0x004fc80000010000 */
        /* <DEDUP_REMOVED lines=12> */
[----:B------:R1:W2:Y:S04]  /*1d40*/  SHFL.DOWN PT, R84, R81, 0x1, 0x1f ;  /* 0x08201f0051547f89 */ /* 0x0002a800000e0000 */
[----:B------:R1:W3:Y:S02]  /*1d50*/  SHFL.DOWN PT, R85, R80, 0x1, 0x1f ;  /* 0x08201f0050557f89 */ /* 0x0002e400000e0000 */
.L_x_156:
[----:B------:R-:W4:Y:S01]  /*1d60*/  S2R R75, SR_CgaCtaId ;  /* 0x00000000004b7919 */ /* 0x000f220000008800 */
[----:B------:R-:W-:Y:S01]  /*1d70*/  @!P3 LOP3.LUT R72, R72, 0x7, RZ, 0xc0, !PT ;  /* 0x000000074848b812 */ /* 0x000fe200078ec0ff */
[----:B--2---:R-:W-:Y:S01]  /*1d80*/  FADD.FTZ R84, R81, R84 ;  /* 0x0000005451547221 */ /* 0x004fe20000010000 */
[----:B------:R-:W-:Y:S01]  /*1d90*/  MOV R74, 0x400 ;  /* 0x00000400004a7802 */ /* 0x000fe20000000f00 */
[----:B---3--:R-:W-:Y:S01]  /*1da0*/  FADD.FTZ R85, R80, R85 ;  /* 0x0000005550557221 */ /* 0x008fe20000010000 */
[----:B------:R-:W-:Y:S01]  /*1db0*/  @!P3 IADD3 R72, R73, R72, RZ ;  /* 0x000000484948b210 */ /* 0x000fe20007ffe0ff */
[----:B------:R-:W-:Y:S05]  /*1dc0*/  WARPSYNC.ALL ;  /* 0x0000000000007948 */ /* 0x000fea0003800000 */
[----:B------:R-:W-:Y:S01]  /*1dd0*/  BSSY B0, `(.L_x_63) ;  /* 0x00000ce000007945 */ /* 0x000fe20003800000 */
[----:B----4-:R-:W-:-:S04]  /*1de0*/  LEA R74, R75, R74, 0x18 ;  /* 0x0000004a4b4a7211 */ /* 0x010fc800078ec0ff */
[-C--:B------:R-:W-:Y:S02]  /*1df0*/  @!P3 LEA R86, R72, R74.reuse, 0x3 ;  /* 0x0000004a4856b211 */ /* 0x080fe400078e18ff */
[----:B------:R-:W-:-:S03]  /*1e00*/  LEA R163, R73, R74, 0x3 ;  /* 0x0000004a49a37211 */ /* 0x000fc600078e18ff */
[----:B------:R-:W-:Y:S01]  /*1e10*/  @!P3 STS.64 [R86+0x6000], R84 ;  /* 0x006000545600b388 */ /* 0x000fe20000000a00 */
[----:B------:R-:W-:Y:S01]  /*1e20*/  BAR.SYNC.DEFER_BLOCKING 0x0 ;  /* 0x0000000000007b1d */ /* 0x000fe20000010000 */
[----:B------:R-:W-:-:S05]  /*1e30*/  ISETP.NE.AND P3, PT, R167, RZ, PT ;  /* 0x000000ffa700720c */ /* 0x000fca0003f65270 */
[----:B------:R-:W1:Y:S04]  /*1e40*/  LDS.128 R72, [R163+0x6000] ;  /* 0x00600000a3487984 */ /* 0x000e680000000c00 */
[----:B------:R-:W2:Y:S01]  /*1e50*/  LDS.128 R76, [R163+0x6010] ;  /* 0x00601000a34c7984 */ /* 0x000ea20000000c00 */
[----:B-1----:R-:W-:Y:S01]  /*1e60*/  FADD.FTZ R81, RZ, R72 ;  /* 0x00000048ff517221 */ /* 0x002fe20000010000 */
[----:B------:R-:W-:-:S03]  /*1e70*/  FADD.FTZ R72, RZ, R73 ;  /* 0x00000049ff487221 */ /* 0x000fc60000010000 */
[----:B------:R-:W-:Y:S01]  /*1e80*/  FADD.FTZ R81, R74, R81 ;  /* 0x000000514a517221 */ /* 0x000fe20000010000 */
[----:B------:R-:W-:-:S03]  /*1e90*/  FADD.FTZ R72, R75, R72 ;  /* 0x000000484b487221 */ /* 0x000fc60000010000 */
[----:B--2---:R-:W-:Y:S01]  /*1ea0*/  FADD.FTZ R87, R81, R76 ;  /* 0x0000004c51577221 */ /* 0x004fe20000010000 */
[----:B------:R-:W-:Y:S01]  /*1eb0*/  FADD.FTZ R74, R72, R77 ;  /* 0x0000004d484a7221 */ /* 0x000fe20000010000 */
[----:B0-----:R-:W0:Y:S02]  /*1ec0*/  LDS.128 R80, [R163+0x6020] ;  /* 0x00602000a3507984 */ /* 0x001e240000000c00 */
[----:B------:R-:W-:Y:S01]  /*1ed0*/  FADD.FTZ R87, R78, R87 ;  /* 0x000000574e577221 */ /* 0x000fe20000010000 */
[----:B------:R-:W-:-:S03]  /*1ee0*/  FADD.FTZ R74, R79, R74 ;  /* 0x0000004a4f4a7221 */ /* 0x000fc60000010000 */
[----:B0-----:R-:W-:Y:S01]  /*1ef0*/  FADD.FTZ R87, R87, R80 ;  /* 0x0000005057577221 */ /* 0x001fe20000010000 */
[----:B------:R-:W-:-:S03]  /*1f00*/  FADD.FTZ R74, R74, R81 ;  /* 0x000000514a4a7221 */ /* 0x000fc60000010000 */
[----:B------:R-:W-:Y:S01]  /*1f10*/  FADD.FTZ R169, R82, R87 ;  /* 0x0000005752a97221 */ /* 0x000fe20000010000 */
[----:B------:R-:W-:Y:S01]  /*1f20*/  FADD.FTZ R74, R83, R74 ;  /* 0x0000004a534a7221 */ /* 0x000fe20000010000 */
[----:B------:R-:W0:Y:S02]  /*1f30*/  LDS.128 R84, [R163+0x6030] ;  /* 0x00603000a3547984 */ /* 0x000e240000000c00 */
[----:B0-----:R-:W-:Y:S01]  /*1f40*/  FADD.FTZ R169, R169, R84 ;  /* 0x00000054a9a97221 */ /* 0x001fe20000010000 */
[----:B------:R-:W-:-:S03]  /*1f50*/  FADD.FTZ R74, R74, R85 ;  /* 0x000000554a4a7221 */ /* 0x000fc60000010000 */
[----:B------:R-:W-:Y:S01]  /*1f60*/  FADD.FTZ R86, R86, R169 ;  /* 0x000000a956567221 */ /* 0x000fe20000010000 */
[----:B------:R-:W-:-:S03]  /*1f70*/  FADD.FTZ R74, R87, R74 ;  /* 0x0000004a574a7221 */ /* 0x000fc60000010000 */
[----:B------:R-:W-:-:S05]  /*1f80*/  FMUL.FTZ R86, R86, UR8 ;  /* 0x0000000856567c20 */ /* 0x000fca0008410000 */
[----:B------:R-:W-:Y:S02]  /*1f90*/  FSEL R72, R86, RZ, !P3 ;  /* 0x000000ff56487208 */ /* 0x000fe40005800000 */
[----:B-----5:R-:W-:-:S13]  /*1fa0*/  ISETP.GE.AND P3, PT, R162, 0x1, PT ;  /* 0x00000001a200780c */ /* 0x020fda0003f66270 */
[----:B------:R-:W-:-:S04]  /*1fb0*/  @P3 VIADD R162, R162, 0xffffffff ;  /* 0xffffffffa2a23836 */ /* 0x000fc80000000000 */
[----:B------:R-:W-:-:S05]  /*1fc0*/  @P3 IMAD R162, R162, R111, RZ ;  /* 0x0000006fa2a23224 */ /* 0x000fca00078e02ff */
[----:B------:R-:W-:-:S04]  /*1fd0*/  @P3 SHF.R.S32.HI R73, RZ, 0x1f, R162 ;  /* 0x0000001fff493819 */ /* 0x000fc800000114a2 */
[----:B------:R-:W-:Y:S01]  /*1fe0*/  @P3 LEA.HI R75, R73, R162, RZ, 0x3 ;  /* 0x000000a2494b3211 */ /* 0x000fe200078f18ff */
[----:B------:R-:W-:-:S06]  /*1ff0*/  HFMA2.MMA R73, -RZ, RZ, 0, 0 ;  /* 0x00000000ff497435 */ /* 0x000fcc00000001ff */
[----:B------:R-:W-:Y:S01]  /*2000*/  @P3 LEA.HI.SX32 R73, R75, R112, 0x1d ;  /* 0x000000704b493211 */ /* 0x000fe200078feaff */
[----:B------:R-:W-:Y:S01]  /*2010*/  FMUL.FTZ R75, R74, UR8 ;  /* 0x000000084a4b7c20 */ /* 0x000fe20008410000 */
[----:B------:R-:W-:Y:S06]  /*2020*/  @!P0 BRA `(.L_x_64) ;  /* 0x0000000800a08947 */ /* 0x000fec0003800000 */
[----:B------:R-:W-:Y:S04]  /*2030*/  BSSY B1, `(.L_x_65) ;  /* 0x0000011000017945 */ /* 0x000fe80003800000 */
[----:B------:R-:W-:Y:S05]  /*2040*/  @P2 BRA `(.L_x_66) ;  /* 0x00000000001c2947 */ /* 0x000fea0003800000 */
[----:B------:R-:W-:Y:S01]  /*2050*/  UISETP.NE.U32.AND UP0, UPT, UR14, URZ, UPT ;  /* 0x0000003f0e00728c */ /* 0x000fe2000bf05070 */
[----:B------:R-:W-:-:S03]  /*2060*/  MOV R74, RZ ;  /* 0x000000ff004a7202 */ /* 0x000fc60000000f00 */
[----:B------:R-:W-:-:S06]  /*2070*/  UISETP.NE.AND.EX UP0, UPT, UR15, URZ, UPT, UP0 ;  /* 0x0000003f0f00728c */ /* 0x000fcc000bf05300 */
[----:B------:R-:W-:-:S13]  /*2080*/  PLOP3.LUT P4, PT, PT, PT, UP0, 0x80, 0x0 ;  /* 0x000000000000781c */ /* 0x000fda0003f8f008 */
[----:B------:R-:W-:Y:S05]  /*2090*/  @!P4 BRA `(.L_x_67) ;  /* 0x000000000028c947 */ /* 0x000fea0003800000 */
[----:B------:R-:W-:Y:S01]  /*20a0*/  SHF.L.U32 R74, R12, 0x10, RZ ;  /* 0x000000100c4a7819 */ /* 0x000fe200000006ff */
[----:B------:R-:W-:Y:S06]  /*20b0*/  BRA `(.L_x_67) ;  /* 0x0000000000207947 */ /* 0x000fec0003800000 */
.L_x_66:
[----:B------:R-:W-:Y:S01]  /*20c0*/  UISETP.NE.U32.AND UP0, UPT, UR14, URZ, UPT ;  /* 0x0000003f0e00728c */ /* 0x000fe2000bf05070 */
[----:B------:R-:W-:-:S03]  /*20d0*/  FFMA.FTZ R77, R3, R75, R72 ;  /* 0x0000004b034d7223 */ /* 0x000fc60000010048 */
[----:B------:R-:W-:Y:S01]  /*20e0*/  UISETP.NE.AND.EX UP0, UPT, UR15, URZ, UPT, UP0 ;  /* 0x0000003f0f00728c */ /* 0x000fe2000bf05300 */
[----:B------:R-:W-:-:S04]  /*20f0*/  FADD.FTZ R74, R114, -R77 ;  /* 0x8000004d724a7221 */ /* 0x000fc80000010000 */
[----:B------:R-:W-:Y:S01]  /*2100*/  FMUL.FTZ R74, R113, R74 ;  /* 0x0000004a714a7220 */ /* 0x000fe20000410000 */
[----:B------:R-:W-:-:S13]  /*2110*/  PLOP3.LUT P4, PT, PT, PT, UP0, 0x80, 0x0 ;  /* 0x000000000000781c */ /* 0x000fda0003f8f008 */
[----:B------:R-:W-:-:S04]  /*2120*/  @P4 IMAD.U32 R77, R12, 0x10000, RZ ;  /* 0x000100000c4d4824 */ /* 0x000fc800078e00ff */
[----:B------:R-:W-:-:S07]  /*2130*/  @P4 FADD.FTZ R74, R74, R77 ;  /* 0x0000004d4a4a4221 */ /* 0x000fce0000010000 */
.L_x_67:
[----:B------:R-:W-:Y:S05]  /*2140*/  BSYNC B1 ;  /* 0x0000000000017941 */ /* 0x000fea0003800000 */
.L_x_65:
[----:B------:R-:W0:Y:S01]  /*2150*/  @P3 LDC R77, c[0x0][0x29c] ;  /* 0x0000a700ff4d3b82 */ /* 0x000e220000000800 */
[----:B------:R-:W-:Y:S01]  /*2160*/  ISETP.NE.U32.AND P5, PT, RZ, UR10, PT ;  /* 0x0000000aff007c0c */ /* 0x000fe2000bfa5070 */
[----:B------:R-:W-:Y:S03]  /*2170*/  BSSY B1, `(.L_x_68) ;  /* 0x0000013000017945 */ /* 0x000fe60003800000 */
[----:B------:R-:W-:Y:S01]  /*2180*/  ISETP.NE.AND.EX P5, PT, RZ, UR11, PT, P5 ;  /* 0x0000000bff007c0c */ /* 0x000fe2000bfa5350 */
[----:B0-----:R-:W-:-:S12]  /*2190*/  @P3 FMUL.FTZ R76, R74, R77 ;  /* 0x0000004d4a4c3220 */ /* 0x001fd80000410000 */
[----:B------:R-:W-:Y:S02]  /*21a0*/  @P5 F2FP.BF16.F32.PACK_AB R74, RZ, R74 ;  /* 0x0000004aff4a523e */ /* 0x000fe400000010ff */
[----:B------:R-:W-:Y:S02]  /*21b0*/  @P3 F2FP.BF16.F32.PACK_AB R76, RZ, R76 ;  /* 0x0000004cff4c323e */ /* 0x000fe400000010ff */
[----:B------:R-:W-:Y:S02]  /*21c0*/  @P5 PRMT R64, R74, 0x7610, R64 ;  /* 0x000076104a405816 */ /* 0x000fe40000000040 */
[----:B------:R-:W-:Y:S01]  /*21d0*/  @P3 PRMT R68, R76, 0x7610, R68 ;  /* 0x000076104c443816 */ /* 0x000fe20000000044 */
[----:B------:R-:W-:Y:S06]  /*21e0*/  @P2 BRA `(.L_x_69) ;  /* 0x0000000000142947 */ /* 0x000fec0003800000 */
[----:B------:R-:W-:Y:S01]  /*21f0*/  HFMA2.MMA R74, -RZ, RZ, 0, 0 ;  /* 0x00000000ff4a7435 */ /* 0x000fe200000001ff */
[----:B------:R-:W-:Y:S10]  /*2200*/  @!P4 BRA `(.L_x_70) ;  /* 0x000000000024c947 */ /* 0x000ff40003800000 */
[----:B------:R-:W-:-:S04]  /*2210*/  PRMT R74, R12, 0x7632, R74 ;  /* 0x000076320c4a7816 */ /* 0x000fc8000000004a */
[----:B------:R-:W-:Y:S01]  /*2220*/  SHF.L.U32 R74, R74, 0x10, RZ ;  /* 0x000000104a4a7819 */ /* 0x000fe200000006ff */
[----:B------:R-:W-:Y:S06]  /*2230*/  BRA `(.L_x_70) ;  /* 0x0000000000187947 */ /* 0x000fec0003800000 */
.L_x_69:
[----:B------:R-:W-:Y:S01]  /*2240*/  FFMA.FTZ R74, R122, R75, R72 ;  /* 0x0000004b7a4a7223 */ /* 0x000fe20000010048 */
[----:B------:R-:W-:-:S03]  /*2250*/  @P4 PRMT R76, R12, 0x7632, R76 ;  /* 0x000076320c4c4816 */ /* 0x000fc6000000004c */
[----:B------:R-:W-:Y:S01]  /*2260*/  FADD.FTZ R74, R121, -R74 ;  /* 0x8000004a794a7221 */ /* 0x000fe20000010000 */
[----:B------:R-:W-:-:S03]  /*2270*/  @P4 SHF.L.U32 R77, R76, 0x10, RZ ;  /* 0x000000104c4d4819 */ /* 0x000fc600000006ff */
[----:B------:R-:W-:-:S04]  /*2280*/  FMUL.FTZ R74, R113, R74 ;  /* 0x0000004a714a7220 */ /* 0x000fc80000410000 */
[----:B------:R-:W-:-:S07]  /*2290*/  @P4 FADD.FTZ R74, R74, R77 ;  /* 0x0000004d4a4a4221 */ /* 0x000fce0000010000 */
.L_x_70:
[----:B------:R-:W-:Y:S05]  /*22a0*/  BSYNC B1 ;  /* 0x0000000000017941 */ /* 0x000fea0003800000 */
.L_x_68:
[----:B------:R-:W0:Y:S01]  /*22b0*/  @P3 LDC R77, c[0x0][0x29c] ;  /* 0x0000a700ff4d3b82 */ /* 0x000e220000000800 */
[----:B------:R-:W-:Y:S01]  /*22c0*/  BSSY B1, `(.L_x_71) ;  /* 0x0000010000017945 */ /* 0x000fe20003800000 */
[----:B0-----:R-:W-:Y:S01]  /*22d0*/  @P3 FMUL.FTZ R76, R74, R77 ;  /* 0x0000004d4a4c3220 */ /* 0x001fe20000410000 */
[----:B------:R-:W-:-:S04]  /*22e0*/  @P5 F2FP.BF16.F32.PACK_AB R74, RZ, R74 ;  /* 0x0000004aff4a523e */ /* 0x000fc800000010ff */
[----:B------:R-:W-:Y:S02]  /*22f0*/  @P3 F2FP.BF16.F32.PACK_AB R76, RZ, R76 ;  /* 0x0000004cff4c323e */ /* 0x000fe400000010ff */
[----:B------:R-:W-:Y:S02]  /*2300*/  @P5 PRMT R64, R64, 0x5410, R74 ;  /* 0x0000541040405816 */ /* 0x000fe4000000004a */
[----:B------:R-:W-:Y:S01]  /*2310*/  @P3 PRMT R68, R68, 0x5410, R76 ;  /* 0x0000541044443816 */ /* 0x000fe2000000004c */
[----:B------:R-:W-:Y:S06]  /*2320*/  @P2 BRA `(.L_x_72) ;  /* 0x0000000000102947 */ /* 0x000fec0003800000 */
[----:B------:R-:W-:Y:S01]  /*2330*/  IMAD.MOV.U32 R74, RZ, RZ, RZ ;  /* 0x000000ffff4a7224 */ /* 0x000fe200078e00ff */
[----:B------:R-:W-:Y:S06]  /*2340*/  @!P4 BRA `(.L_x_73) ;  /* 0x00000000001cc947 */ /* 0x000fec0003800000 */
[----:B------:R-:W-:Y:S01]  /*2350*/  SHF.L.U32 R74, R13, 0x10, RZ ;  /* 0x000000100d4a7819 */ /* 0x000fe200000006ff */
[----:B------:R-:W-:Y:S06]  /*2360*/  BRA `(.L_x_73) ;  /* 0x0000000000147947 */ /* 0x000fec0003800000 */
.L_x_72:
[----:B------:R-:W-:-:S04]  /*2370*/  FFMA.FTZ R77, R115, R75, R72 ;  /* 0x0000004b734d7223 */ /* 0x000fc80000010048 */
[----:B------:R-:W-:Y:S01]  /*2380*/  FADD.FTZ R74, R116, -R77 ;  /* 0x8000004d744a7221 */ /* 0x000fe20000010000 */
[----:B------:R-:W-:-:S03]  /*2390*/  @P4 SHF.L.U32 R77, R13, 0x10, RZ ;  /* 0x000000100d4d4819 */ /* 0x000fc600000006ff */
[----:B------:R-:W-:-:S04]  /*23a0*/  FMUL.FTZ R74, R113, R74 ;  /* 0x0000004a714a7220 */ /* 0x000fc80000410000 */
[----:B------:R-:W-:-:S07]  /*23b0*/  @P4 FADD.FTZ R74, R74, R77 ;  /* 0x0000004d4a4a4221 */ /* 0x000fce0000010000 */
.L_x_73:
[----:B------:R-:W-:Y:S05]  /*23c0*/  BSYNC B1 ;  /* 0x0000000000017941 */ /* 0x000fea0003800000 */
.L_x_71:
        /* <DEDUP_REMOVED lines=8> */
[----:B------:R-:W-:Y:S01]  /*2450*/  MOV R74, RZ ;  /* 0x000000ff004a7202 */ /* 0x000fe20000000f00 */
[----:B------:R-:W-:Y:S06]  /*2460*/  @!P4 BRA `(.L_x_76) ;  /* 0x000000000024c947 */ /* 0x000fec0003800000 */
[----:B------:R-:W-:-:S05]  /*2470*/  PRMT R74, R13, 0x7632, R74 ;  /* 0x000076320d4a7816 */ /* 0x000fca000000004a */
[----:B------:R-:W-:Y:S01]  /*2480*/  IMAD.U32 R74, R74, 0x10000, RZ ;  /* 0x000100004a4a7824 */ /* 0x000fe200078e00ff */
[----:B------:R-:W-:Y:S06]  /*2490*/  BRA `(.L_x_76) ;  /* 0x0000000000187947 */ /* 0x000fec0003800000 */
.L_x_75:
[----:B------:R-:W-:Y:S01]  /*24a0*/  FFMA.FTZ R74, R124, R75, R72 ;  /* 0x0000004b7c4a7223 */ /* 0x000fe20000010048 */
[----:B------:R-:W-:-:S03]  /*24b0*/  @P4 PRMT R76, R13, 0x7632, R76 ;  /* 0x000076320d4c4816 */ /* 0x000fc6000000004c */
[----:B------:R-:W-:Y:S01]  /*24c0*/  FADD.FTZ R74, R123, -R74 ;  /* 0x8000004a7b4a7221 */ /* 0x000fe20000010000 */
[----:B------:R-:W-:-:S03]  /*24d0*/  @P4 SHF.L.U32 R77, R76, 0x10, RZ ;  /* 0x000000104c4d4819 */ /* 0x000fc600000006ff */
[----:B------:R-:W-:-:S04]  /*24e0*/  FMUL.FTZ R74, R113, R74 ;  /* 0x0000004a714a7220 */ /* 0x000fc80000410000 */
[----:B------:R-:W-:-:S07]  /*24f0*/  @P4 FADD.FTZ R74, R74, R77 ;  /* 0x0000004d4a4a4221 */ /* 0x000fce0000010000 */
.L_x_76:
[----:B------:R-:W-:Y:S05]  /*2500*/  BSYNC B1 ;  /* 0x0000000000017941 */ /* 0x000fea0003800000 */
.L_x_74:
        /* <DEDUP_REMOVED lines=8> */
[----:B------:R-:W-:Y:S01]  /*2590*/  HFMA2.MMA R74, -RZ, RZ, 0, 0 ;  /* 0x00000000ff4a7435 */ /* 0x000fe200000001ff */
[----:B------:R-:W-:Y:S10]  /*25a0*/  @!P4 BRA `(.L_x_79) ;  /* 0x00000000001cc947 */ /* 0x000ff40003800000 */
[----:B------:R-:W-:Y:S01]  /*25b0*/  SHF.L.U32 R74, R14, 0x10, RZ ;  /* 0x000000100e4a7819 */ /* 0x000fe200000006ff */
[----:B------:R-:W-:Y:S06]  /*25c0*/  BRA `(.L_x_79) ;  /* 0x0000000000147947 */ /* 0x000fec0003800000 */
.L_x_78:
[----:B------:R-:W-:-:S04]  /*25d0*/  FFMA.FTZ R77, R117, R75, R72 ;  /* 0x0000004b754d7223 */ /* 0x000fc80000010048 */
[----:B------:R-:W-:Y:S01]  /*25e0*/  FADD.FTZ R74, R118, -R77 ;  /* 0x8000004d764a7221 */ /* 0x000fe20000010000 */
[----:B------:R-:W-:-:S03]  /*25f0*/  @P4 IMAD.U32 R77, R14, 0x10000, RZ ;  /* 0x000100000e4d4824 */ /* 0x000fc600078e00ff */
[----:B------:R-:W-:-:S04]  /*2600*/  FMUL.FTZ R74, R113, R74 ;  /* 0x0000004a714a7220 */ /* 0x000fc80000410000 */
[----:B------:R-:W-:-:S07]  /*2610*/  @P4 FADD.FTZ R74, R74, R77 ;  /* 0x0000004d4a4a4221 */ /* 0x000fce0000010000 */
.L_x_79:
[----:B------:R-:W-:Y:S05]  /*2620*/  BSYNC B1 ;  /* 0x0000000000017941 */ /* 0x000fea0003800000 */
.L_x_77:
        /* <DEDUP_REMOVED lines=10> */
[----:B------:R-:W-:-:S04]  /*26d0*/  PRMT R74, R14, 0x7632, R74 ;  /* 0x000076320e4a7816 */ /* 0x000fc8000000004a */
[----:B------:R-:W-:Y:S01]  /*26e0*/  SHF.L.U32 R74, R74, 0x10, RZ ;  /* 0x000000104a4a7819 */ /* 0x000fe200000006ff */
[----:B------:R-:W-:Y:S06]  /*26f0*/  BRA `(.L_x_82) ;  /* 0x0000000000187947 */ /* 0x000fec0003800000 */
.L_x_81:
[----:B------:R-:W-:Y:S01]  /*2700*/  FFMA.FTZ R74, R126, R75, R72 ;  /* 0x0000004b7e4a7223 */ /* 0x000fe20000010048 */
[----:B------:R-:W-:-:S03]  /*2710*/  @P4 PRMT R76, R14, 0x7632, R76 ;  /* 0x000076320e4c4816 */ /* 0x000fc6000000004c */
[----:B------:R-:W-:Y:S01]  /*2720*/  FADD.FTZ R74, R125, -R74 ;  /* 0x8000004a7d4a7221 */ /* 0x000fe20000010000 */
[----:B------:R-:W-:-:S03]  /*2730*/  @P4 SHF.L.U32 R77, R76, 0x10, RZ ;  /* 0x000000104c4d4819 */ /* 0x000fc600000006ff */
[----:B------:R-:W-:-:S04]  /*2740*/  FMUL.FTZ R74, R113, R74 ;  /* 0x0000004a714a7220 */ /* 0x000fc80000410000 */
[----:B------:R-:W-:-:S07]  /*2750*/  @P4 FADD.FTZ R74, R74, R77 ;  /* 0x0000004d4a4a4221 */ /* 0x000fce0000010000 */
.L_x_82:
[----:B------:R-:W-:Y:S05]  /*2760*/  BSYNC B1 ;  /* 0x0000000000017941 */ /* 0x000fea0003800000 */
.L_x_80:
        /* <DEDUP_REMOVED lines=12> */
.L_x_84:
[----:B------:R-:W-:-:S04]  /*2830*/  FFMA.FTZ R77, R119, R75, R72 ;  /* 0x0000004b774d7223 */ /* 0x000fc80000010048 */
[----:B------:R-:W-:Y:S01]  /*2840*/  FADD.FTZ R74, R120, -R77 ;  /* 0x8000004d784a7221 */ /* 0x000fe20000010000 */
[----:B------:R-:W-:-:S03]  /*2850*/  @P4 SHF.L.U32 R77, R15, 0x10, RZ ;  /* 0x000000100f4d4819 */ /* 0x000fc600000006ff */
[----:B------:R-:W-:-:S04]  /*2860*/  FMUL.FTZ R74, R113, R74 ;  /* 0x0000004a714a7220 */ /* 0x000fc80000410000 */
[----:B------:R-:W-:-:S07]  /*2870*/  @P4 FADD.FTZ R74, R74, R77 ;  /* 0x0000004d4a4a4221 */ /* 0x000fce0000010000 */
.L_x_85:
[----:B------:R-:W-:Y:S05]  /*2880*/  BSYNC B1 ;  /* 0x0000000000017941 */ /* 0x000fea0003800000 */
.L_x_83:
        /* <DEDUP_REMOVED lines=10> */
[----:B------:R-:W-:-:S05]  /*2930*/  PRMT R74, R15, 0x7632, R74 ;  /* 0x000076320f4a7816 */ /* 0x000fca000000004a */
[----:B------:R-:W-:Y:S01]  /*2940*/  IMAD.U32 R74, R74, 0x10000, RZ ;  /* 0x000100004a4a7824 */ /* 0x000fe200078e00ff */
[----:B------:R-:W-:Y:S06]  /*2950*/  BRA `(.L_x_88) ;  /* 0x0000000000187947 */ /* 0x000fec0003800000 */
.L_x_87:
[----:B------:R-:W-:Y:S01]  /*2960*/  FFMA.FTZ R74, R128, R75, R72 ;  /* 0x0000004b804a7223 */ /* 0x000fe20000010048 */
[----:B------:R-:W-:-:S03]  /*2970*/  @P4 PRMT R76, R15, 0x7632, R76 ;  /* 0x000076320f4c4816 */ /* 0x000fc6000000004c */
[----:B------:R-:W-:Y:S01]  /*2980*/  FADD.FTZ R74, R127, -R74 ;  /* 0x8000004a7f4a7221 */ /* 0x000fe20000010000 */
[----:B------:R-:W-:-:S03]  /*2990*/  @P4 SHF.L.U32 R77, R76, 0x10, RZ ;  /* 0x000000104c4d4819 */ /* 0x000fc600000006ff */
[----:B------:R-:W-:-:S04]  /*29a0*/  FMUL.FTZ R74, R113, R74 ;  /* 0x0000004a714a7220 */ /* 0x000fc80000410000 */
[----:B------:R-:W-:-:S07]  /*29b0*/  @P4 FADD.FTZ R74, R74, R77 ;  /* 0x0000004d4a4a4221 */ /* 0x000fce0000010000 */
.L_x_88:
[----:B------:R-:W-:Y:S05]  /*29c0*/  BSYNC B1 ;  /* 0x0000000000017941 */ /* 0x000fea0003800000 */
.L_x_86:
[----:B------:R-:W0:Y:S01]  /*29d0*/  @P3 LDC R81, c[0x0][0x29c] ;  /* 0x0000a700ff513b82 */ /* 0x000e220000000800 */
[----:B------:R-:W-:-:S04]  /*29e0*/  @P5 F2FP.BF16.F32.PACK_AB R78, RZ, R74 ;  /* 0x0000004aff4e523e */ /* 0x000fc800000010ff */
[----:B------:R-:W-:-:S03]  /*29f0*/  @P5 PRMT R67, R67, 0x5410, R78 ;  /* 0x0000541043435816 */ /* 0x000fc6000000004e */
[----:B------:R-:W1:Y:S08]  /*2a00*/  @P5 LDC.64 R76, c[0x0][0x308] ;  /* 0x0000c200ff4c5b82 */ /* 0x000e700000000a00 */
[----:B------:R-:W2:Y:S01]  /*2a10*/  @P3 LDC.64 R78, c[0x0][0x2f8] ;  /* 0x0000be00ff4e3b82 */ /* 0x000ea20000000a00 */
[----:B0-----:R-:W-:-:S05]  /*2a20*/  @P3 FMUL.FTZ R74, R74, R81 ;  /* 0x000000514a4a3220 */ /* 0x001fca0000410000 */
[----:B------:R-:W-:Y:S01]  /*2a30*/  @P3 F2FP.BF16.F32.PACK_AB R74, RZ, R74 ;  /* 0x0000004aff4a323e */ /* 0x000fe200000010ff */
[----:B-1----:R-:W-:-:S03]  /*2a40*/  @P5 IMAD.WIDE.U32 R76, R161, 0x10, R76 ;  /* 0x00000010a14c5825 */ /* 0x002fc600078e004c */
[----:B------:R-:W-:Y:S02]  /*2a50*/  @P3 PRMT R71, R71, 0x5410, R74 ;  /* 0x0000541047473816 */ /* 0x000fe4000000004a */
[----:B------:R-:W-:Y:S01]  /*2a60*/  IADD3 R161, R161, 0x100, RZ ;  /* 0x00000100a1a17810 */ /* 0x000fe20007ffe0ff */
[----:B------:R0:W-:Y:S01]  /*2a70*/  @P5 STG.E.128 desc[UR4][R76.64], R64 ;  /* 0x000000404c005986 */ /* 0x0001e2000c101d04 */
[C---:B--2---:R-:W-:Y:S01]  /*2a80*/  @P3 IMAD.WIDE.U32 R78, R73.reuse, 0x10, R78 ;  /* 0x00000010494e3825 */ /* 0x044fe200078e004e */
[----:B------:R-:W-:-:S04]  /*2a90*/  IADD3 R73, R73, 0x100, RZ ;  /* 0x0000010049497810 */ /* 0x000fc80007ffe0ff */
[----:B------:R0:W-:Y:S03]  /*2aa0*/  @P3 STG.E.128 desc[UR4][R78.64], R68 ;  /* 0x000000444e003986 */ /* 0x0001e6000c101d04 */
.L_x_64:
[----:B------:R-:W-:Y:S05]  /*2ab0*/  BSYNC B0 ;  /* 0x0000000000007941 */ /* 0x000fea0003800000 */
.L_x_63:
[----:B------:R-:W-:Y:S04]  /*2ac0*/  BSSY B0, `(.L_x_89) ;  /* 0x00000aa000007945 */ /* 0x000fe80003800000 */
[----:B------:R-:W-:Y:S05]  /*2ad0*/  @!P1 BRA `(.L_x_90) ;  /* 0x0000000800a09947 */ /* 0x000fea0003800000 */
[----:B------:R-:W-:Y:S04]  /*2ae0*/  BSSY B1, `(.L_x_91) ;  /* 0x0000011000017945 */ /* 0x000fe80003800000 */
[----:B------:R-:W-:Y:S05]  /*2af0*/  @P2 BRA `(.L_x_92) ;  /* 0x00000000001c2947 */ /* 0x000fea0003800000 */
[----:B------:R-:W-:Y:S01]  /*2b00*/  UISETP.NE.U32.AND UP0, UPT, UR14, URZ, UPT ;  /* 0x0000003f0e00728c */ /* 0x000fe2000bf05070 */
[----:B------:R-:W-:-:S03]  /*2b10*/  IMAD.MOV.U32 R74, RZ, RZ, RZ ;  /* 0x000000ffff4a7224 */ /* 0x000fc600078e00ff */
[----:B------:R-:W-:-:S06]  /*2b20*/  UISETP.NE.AND.EX UP0, UPT, UR15, URZ, UPT, UP0 ;  /* 0x0000003f0f00728c */ /* 0x000fcc000bf05300 */
[----:B------:R-:W-:-:S13]  /*2b30*/  PLOP3.LUT P4, PT, PT, PT, UP0, 0x80, 0x0 ;  /* 0x000000000000781c */ /* 0x000fda0003f8f008 */
[----:B------:R-:W-:Y:S05]  /*2b40*/  @!P4 BRA `(.L_x_93) ;  /* 0x000000000028c947 */ /* 0x000fea0003800000 */
[----:B------:R-:W-:Y:S01]  /*2b50*/  SHF.L.U32 R74, R8, 0x10, RZ ;  /* 0x00000010084a7819 */ /* 0x000fe200000006ff */
[----:B------:R-:W-:Y:S06]  /*2b60*/  BRA `(.L_x_93) ;  /* 0x0000000000207947 */ /* 0x000fec0003800000 */
.L_x_92:
[----:B------:R-:W-:Y:S01]  /*2b70*/  UISETP.NE.U32.AND UP0, UPT, UR14, URZ, UPT ;  /* 0x0000003f0e00728c */ /* 0x000fe2000bf05070 */
[----:B0-----:R-:W-:-:S03]  /*2b80*/  FFMA.FTZ R77, R129, R75, R72 ;  /* 0x0000004b814d7223 */ /* 0x001fc60000010048 */
[----:B------:R-:W-:Y:S01]  /*2b90*/  UISETP.NE.AND.EX UP0, UPT, UR15, URZ, UPT, UP0 ;  /* 0x0000003f0f00728c */ /* 0x000fe2000bf05300 */
[----:B------:R-:W-:-:S04]  /*2ba0*/  FADD.FTZ R74, R130, -R77 ;  /* 0x8000004d824a7221 */ /* 0x000fc80000010000 */
[----:B------:R-:W-:Y:S01]  /*2bb0*/  FMUL.FTZ R74, R113, R74 ;  /* 0x0000004a714a7220 */ /* 0x000fe20000410000 */
[----:B------:R-:W-:-:S13]  /*2bc0*/  PLOP3.LUT P4, PT, PT, PT, UP0, 0x80, 0x0 ;  /* 0x000000000000781c */ /* 0x000fda0003f8f008 */
[----:B------:R-:W-:-:S05]  /*2bd0*/  @P4 SHF.L.U32 R77, R8, 0x10, RZ ;  /* 0x00000010084d4819 */ /* 0x000fca00000006ff */
[----:B------:R-:W-:-:S07]  /*2be0*/  @P4 FADD.FTZ R74, R74, R77 ;  /* 0x0000004d4a4a4221 */ /* 0x000fce0000010000 */
.L_x_93:
[----:B------:R-:W-:Y:S05]  /*2bf0*/  BSYNC B1 ;  /* 0x0000000000017941 */ /* 0x000fea0003800000 */
.L_x_91:
[----:B0-----:R-:W0:Y:S01]  /*2c00*/  @P3 LDC R77, c[0x0][0x29c] ;  /* 0x0000a700ff4d3b82 */ /* 0x001e220000000800 */
        /* <DEDUP_REMOVED lines=14> */
.L_x_95:
[----:B------:R-:W-:Y:S01]  /*2cf0*/  FFMA.FTZ R74, R138, R75, R72 ;  /* 0x0000004b8a4a7223 */ /* 0x000fe20000010048 */
[----:B------:R-:W-:-:S03]  /*2d00*/  @P4 PRMT R76, R8, 0x7632, R76 ;  /* 0x00007632084c4816 */ /* 0x000fc6000000004c */
[----:B------:R-:W-:Y:S01]  /*2d10*/  FADD.FTZ R74, R137, -R74 ;  /* 0x8000004a894a7221 */ /* 0x000fe20000010000 */
[----:B------:R-:W-:-:S03]  /*2d20*/  @P4 SHF.L.U32 R77, R76, 0x10, RZ ;  /* 0x000000104c4d4819 */ /* 0x000fc600000006ff */
[----:B------:R-:W-:-:S04]  /*2d30*/  FMUL.FTZ R74, R113, R74 ;  /* 0x0000004a714a7220 */ /* 0x000fc80000410000 */
[----:B------:R-:W-:-:S07]  /*2d40*/  @P4 FADD.FTZ R74, R74, R77 ;  /* 0x0000004d4a4a4221 */ /* 0x000fce0000010000 */
.L_x_96:
[----:B------:R-:W-:Y:S05]  /*2d50*/  BSYNC B1 ;  /* 0x0000000000017941 */ /* 0x000fea0003800000 */
.L_x_94:
        /* <DEDUP_REMOVED lines=12> */
.L_x_98:
[----:B------:R-:W-:-:S04]  /*2e20*/  FFMA.FTZ R77, R131, R75, R72 ;  /* 0x0000004b834d7223 */ /* 0x000fc80000010048 */
[----:B------:R-:W-:Y:S01]  /*2e30*/  FADD.FTZ R74, R132, -R77 ;  /* 0x8000004d844a7221 */ /* 0x000fe20000010000 */
[----:B------:R-:W-:-:S03]  /*2e40*/  @P4 IMAD.U32 R77, R9, 0x10000, RZ ;  /* 0x00010000094d4824 */ /* 0x000fc600078e00ff */
[----:B------:R-:W-:-:S04]  /*2e50*/  FMUL.FTZ R74, R113, R74 ;  /* 0x0000004a714a7220 */ /* 0x000fc80000410000 */
[----:B------:R-:W-:-:S07]  /*2e60*/  @P4 FADD.FTZ R74, R74, R77 ;  /* 0x0000004d4a4a4221 */ /* 0x000fce0000010000 */
.L_x_99:
[----:B------:R-:W-:Y:S05]  /*2e70*/  BSYNC B1 ;  /* 0x0000000000017941 */ /* 0x000fea0003800000 */
.L_x_97:
        /* <DEDUP_REMOVED lines=13> */
.L_x_101:
[----:B------:R-:W-:Y:S01]  /*2f50*/  FFMA.FTZ R74, R140, R75, R72 ;  /* 0x0000004b8c4a7223 */ /* 0x000fe20000010048 */
[----:B------:R-:W-:-:S03]  /*2f60*/  @P4 PRMT R76, R9, 0x7632, R76 ;  /* 0x00007632094c4816 */ /* 0x000fc6000000004c */
[----:B------:R-:W-:Y:S01]  /*2f70*/  FADD.FTZ R74, R139, -R74 ;  /* 0x8000004a8b4a7221 */ /* 0x000fe20000010000 */
[----:B------:R-:W-:-:S03]  /*2f80*/  @P4 SHF.L.U32 R77, R76, 0x10, RZ ;  /* 0x000000104c4d4819 */ /* 0x000fc600000006ff */
[----:B------:R-:W-:-:S04]  /*2f90*/  FMUL.FTZ R74, R113, R74 ;  /* 0x0000004a714a7220 */ /* 0x000fc80000410000 */
[----:B------:R-:W-:-:S07]  /*2fa0*/  @P4 FADD.FTZ R74, R74, R77 ;  /* 0x0000004d4a4a4221 */ /* 0x000fce0000010000 */
.L_x_102:
[----:B------:R-:W-:Y:S05]  /*2fb0*/  BSYNC B1 ;  /* 0x0000000000017941 */ /* 0x000fea0003800000 */
.L_x_100:
        /* <DEDUP_REMOVED lines=12> */
.L_x_104:
[----:B------:R-:W-:-:S04]  /*3080*/  FFMA.FTZ R77, R133, R75, R72 ;  /* 0x0000004b854d7223 */ /* 0x000fc80000010048 */
[----:B------:R-:W-:Y:S01]  /*3090*/  FADD.FTZ R74, R134, -R77 ;  /* 0x8000004d864a7221 */ /* 0x000fe20000010000 */
[----:B------:R-:W-:-:S03]  /*30a0*/  @P4 SHF.L.U32 R77, R10, 0x10, RZ ;  /* 0x000000100a4d4819 */ /* 0x000fc600000006ff */
[----:B------:R-:W-:-:S04]  /*30b0*/  FMUL.FTZ R74, R113, R74 ;  /* 0x0000004a714a7220 */ /* 0x000fc80000410000 */
[----:B------:R-:W-:-:S07]  /*30c0*/  @P4 FADD.FTZ R74, R74, R77 ;  /* 0x0000004d4a4a4221 */ /* 0x000fce0000010000 */
.L_x_105:
[----:B------:R-:W-:Y:S05]  /*30d0*/  BSYNC B1 ;  /* 0x0000000000017941 */ /* 0x000fea0003800000 */
.L_x_103:
        /* <DEDUP_REMOVED lines=13> */
.L_x_107:
[----:B------:R-:W-:Y:S01]  /*31b0*/  FFMA.FTZ R74, R142, R75, R72 ;  /* 0x0000004b8e4a7223 */ /* 0x000fe20000010048 */
[----:B------:R-:W-:-:S03]  /*31c0*/  @P4 PRMT R76, R10, 0x7632, R76 ;  /* 0x000076320a4c4816 */ /* 0x000fc6000000004c */
[----:B------:R-:W-:Y:S01]  /*31d0*/  FADD.FTZ R74, R141, -R74 ;  /* 0x8000004a8d4a7221 */ /* 0x000fe20000010000 */
[----:B------:R-:W-:-:S03]  /*31e0*/  @P4 SHF.L.U32 R77, R76, 0x10, RZ ;  /* 0x000000104c4d4819 */ /* 0x000fc600000006ff */
[----:B------:R-:W-:-:S04]  /*31f0*/  FMUL.FTZ R74, R113, R74 ;  /* 0x0000004a714a7220 */ /* 0x000fc80000410000 */
[----:B------:R-:W-:-:S07]  /*3200*/  @P4 FADD.FTZ R74, R74, R77 ;  /* 0x0000004d4a4a4221 */ /* 0x000fce0000010000 */
.L_x_108:
[----:B------:R-:W-:Y:S05]  /*3210*/  BSYNC B1 ;  /* 0x0000000000017941 */ /* 0x000fea0003800000 */
.L_x_106:
        /* <DEDUP_REMOVED lines=10> */
[----:B------:R-:W-:Y:S01]  /*32c0*/  SHF.L.U32 R74, R11, 0x10, RZ ;  /* 0x000000100b4a7819 */ /* 0x000fe200000006ff */
[----:B------:R-:W-:Y:S06]  /*32d0*/  BRA `(.L_x_111) ;  /* 0x0000000000147947 */ /* 0x000fec0003800000 */
.L_x_110:
[----:B------:R-:W-:-:S04]  /*32e0*/  FFMA.FTZ R77, R135, R75, R72 ;  /* 0x0000004b874d7223 */ /* 0x000fc80000010048 */
[----:B------:R-:W-:Y:S01]  /*32f0*/  FADD.FTZ R74, R136, -R77 ;  /* 0x8000004d884a7221 */ /* 0x000fe20000010000 */
[----:B------:R-:W-:-:S03]  /*3300*/  @P4 IMAD.U32 R77, R11, 0x10000, RZ ;  /* 0x000100000b4d4824 */ /* 0x000fc600078e00ff */
[----:B------:R-:W-:-:S04]  /*3310*/  FMUL.FTZ R74, R113, R74 ;  /* 0x0000004a714a7220 */ /* 0x000fc80000410000 */
[----:B------:R-:W-:-:S07]  /*3320*/  @P4 FADD.FTZ R74, R74, R77 ;  /* 0x0000004d4a4a4221 */ /* 0x000fce0000010000 */
.L_x_111:
[----:B------:R-:W-:Y:S05]  /*3330*/  BSYNC B1 ;  /* 0x0000000000017941 */ /* 0x000fea0003800000 */
.L_x_109:
        /* <DEDUP_REMOVED lines=13> */
.L_x_113:
[----:B------:R-:W-:Y:S01]  /*3410*/  FFMA.FTZ R74, R144, R75, R72 ;  /* 0x0000004b904a7223 */ /* 0x000fe20000010048 */
[----:B------:R-:W-:-:S03]  /*3420*/  @P4 PRMT R76, R11, 0x7632, R76 ;  /* 0x000076320b4c4816 */ /* 0x000fc6000000004c */
[----:B------:R-:W-:Y:S01]  /*3430*/  FADD.FTZ R74, R143, -R74 ;  /* 0x8000004a8f4a7221 */ /* 0x000fe20000010000 */
[----:B------:R-:W-:-:S03]  /*3440*/  @P4 SHF.L.U32 R77, R76, 0x10, RZ ;  /* 0x000000104c4d4819 */ /* 0x000fc600000006ff */
[----:B------:R-:W-:-:S04]  /*3450*/  FMUL.FTZ R74, R113, R74 ;  /* 0x0000004a714a7220 */ /* 0x000fc80000410000 */
[----:B------:R-:W-:-:S07]  /*3460*/  @P4 FADD.FTZ R74, R74, R77 ;  /* 0x0000004d4a4a4221 */ /* 0x000fce0000010000 */
.L_x_114:
[----:B------:R-:W-:Y:S05]  /*3470*/  BSYNC B1 ;  /* 0x0000000000017941 */ /* 0x000fea0003800000 */
.L_x_112:
        /* <DEDUP_REMOVED lines=8> */
[----:B------:R-:W-:Y:S01]  /*3500*/  @P3 PRMT R71, R71, 0x5410, R74 ;  /* 0x0000541047473816 */ /* 0x000fe2000000004a */
[----:B------:R-:W-:Y:S01]  /*3510*/  VIADD R161, R161, 0x100 ;  /* 0x00000100a1a17836 */ /* 0x000fe20000000000 */
[----:B------:R1:W-:Y:S01]  /*3520*/  @P5 STG.E.128 desc[UR4][R76.64], R64 ;  /* 0x000000404c005986 */ /* 0x0003e2000c101d04 */
[C---:B--2---:R-:W-:Y:S01]  /*3530*/  @P3 IMAD.WIDE.U32 R78, R73.reuse, 0x10, R78 ;  /* 0x00000010494e3825 */ /* 0x044fe200078e004e */
[----:B------:R-:W-:-:S04]  /*3540*/  IADD3 R73, R73, 0x100, RZ ;  /* 0x0000010049497810 */ /* 0x000fc80007ffe0ff */
[----:B------:R1:W-:Y:S03]  /*3550*/  @P3 STG.E.128 desc[UR4][R78.64], R68 ;  /* 0x000000444e003986 */ /* 0x0003e6000c101d04 */
.L_x_90:
[----:B------:R-:W-:Y:S05]  /*3560*/  BSYNC B0 ;  /* 0x0000000000007941 */ /* 0x000fea0003800000 */
.L_x_89:
[----:B------:R-:W-:Y:S01]  /*3570*/  ISETP.NE.AND P4, PT, R165, RZ, PT ;  /* 0x000000ffa500720c */ /* 0x000fe20003f85270 */
[----:B------:R-:W-:-:S12]  /*3580*/  BSSY B0, `(.L_x_115) ;  /* 0x00000a8000007945 */ /* 0x000fd80003800000 */
[----:B------:R-:W-:Y:S05]  /*3590*/  @!P4 BRA `(.L_x_116) ;  /* 0x000000080098c947 */ /* 0x000fea0003800000 */
        /* <DEDUP_REMOVED lines=9> */
.L_x_118:
[----:B------:R-:W-:Y:S01]  /*3630*/  UISETP.NE.U32.AND UP0, UPT, UR14, URZ, UPT ;  /* 0x0000003f0e00728c */ /* 0x000fe2000bf05070 */
[----:B01----:R-:W-:-:S03]  /*3640*/  FFMA.FTZ R77, R145, R75, R72 ;  /* 0x0000004b914d7223 */ /* 0x003fc60000010048 */
[----:B------:R-:W-:Y:S01]  /*3650*/  UISETP.NE.AND.EX UP0, UPT, UR15, URZ, UPT, UP0 ;  /* 0x0000003f0f00728c */ /* 0x000fe2000bf05300 */
[----:B------:R-:W-:-:S04]  /*3660*/  FADD.FTZ R74, R146, -R77 ;  /* 0x8000004d924a7221 */ /* 0x000fc80000010000 */
[----:B------:R-:W-:Y:S01]  /*3670*/  FMUL.FTZ R74, R113, R74 ;  /* 0x0000004a714a7220 */ /* 0x000fe20000410000 */
[----:B------:R-:W-:-:S13]  /*3680*/  PLOP3.LUT P4, PT, PT, PT, UP0, 0x80, 0x0 ;  /* 0x000000000000781c */ /* 0x000fda0003f8f008 */
[----:B------:R-:W-:-:S04]  /*3690*/  @P4 IMAD.U32 R77, R4, 0x10000, RZ ;  /* 0x00010000044d4824 */ /* 0x000fc800078e00ff */
[----:B------:R-:W-:-:S07]  /*36a0*/  @P4 FADD.FTZ R74, R74, R77 ;  /* 0x0000004d4a4a4221 */ /* 0x000fce0000010000 */
.L_x_119:
[----:B------:R-:W-:Y:S05]  /*36b0*/  BSYNC B1 ;  /* 0x0000000000017941 */ /* 0x000fea0003800000 */
.L_x_117:
[----:B01----:R-:W0:Y:S01]  /*36c0*/  @P3 LDC R77, c[0x0][0x29c] ;  /* 0x0000a700ff4d3b82 */ /* 0x003e220000000800 */
        /* <DEDUP_REMOVED lines=14> */
.L_x_121:
[----:B------:R-:W-:Y:S01]  /*37b0*/  FFMA.FTZ R74, R152, R75, R72 ;  /* 0x0000004b984a7223 */ /* 0x000fe20000010048 */
[----:B------:R-:W-:-:S03]  /*37c0*/  @P4 PRMT R76, R4, 0x7632, R76 ;  /* 0x00007632044c4816 */ /* 0x000fc6000000004c */
[----:B------:R-:W-:Y:S01]  /*37d0*/  FADD.FTZ R74, R153, -R74 ;  /* 0x8000004a994a7221 */ /* 0x000fe20000010000 */
[----:B------:R-:W-:-:S03]  /*37e0*/  @P4 SHF.L.U32 R77, R76, 0x10, RZ ;  /* 0x000000104c4d4819 */ /* 0x000fc600000006ff */
[----:B------:R-:W-:-:S04]  /*37f0*/  FMUL.FTZ R74, R113, R74 ;  /* 0x0000004a714a7220 */ /* 0x000fc80000410000 */
[----:B------:R-:W-:-:S07]  /*3800*/  @P4 FADD.FTZ R74, R74, R77 ;  /* 0x0000004d4a4a4221 */ /* 0x000fce0000010000 */
.L_x_122:
[----:B------:R-:W-:Y:S05]  /*3810*/  BSYNC B1 ;  /* 0x0000000000017941 */ /* 0x000fea0003800000 */
.L_x_120:
        /* <DEDUP_REMOVED lines=10> */
[----:B------:R-:W-:Y:S01]  /*38c0*/  IMAD.U32 R74, R5, 0x10000, RZ ;  /* 0x00010000054a7824 */ /* 0x000fe200078e00ff */
[----:B------:R-:W-:Y:S06]  /*38d0*/  BRA `(.L_x_125) ;  /* 0x0000000000147947 */ /* 0x000fec0003800000 */
.L_x_124:
[----:B------:R-:W-:-:S04]  /*38e0*/  FFMA.FTZ R77, R147, R75, R72 ;  /* 0x0000004b934d7223 */ /* 0x000fc80000010048 */
[----:B------:R-:W-:Y:S01]  /*38f0*/  FADD.FTZ R74, R148, -R77 ;  /* 0x8000004d944a7221 */ /* 0x000fe20000010000 */
[----:B------:R-:W-:-:S03]  /*3900*/  @P4 SHF.L.U32 R77, R5, 0x10, RZ ;  /* 0x00000010054d4819 */ /* 0x000fc600000006ff */
[----:B------:R-:W-:-:S04]  /*3910*/  FMUL.FTZ R74, R113, R74 ;  /* 0x0000004a714a7220 */ /* 0x000fc80000410000 */
[----:B------:R-:W-:-:S07]  /*3920*/  @P4 FADD.FTZ R74, R74, R77 ;  /* 0x0000004d4a4a4221 */ /* 0x000fce0000010000 */
.L_x_125:
[----:B------:R-:W-:Y:S05]  /*3930*/  BSYNC B1 ;  /* 0x0000000000017941 */ /* 0x000fea0003800000 */
.L_x_123:
        /* <DEDUP_REMOVED lines=13> */
.L_x_127:
[----:B------:R-:W-:Y:S01]  /*3a10*/  FFMA.FTZ R74, R156, R75, R72 ;  /* 0x0000004b9c4a7223 */ /* 0x000fe20000010048 */
[----:B------:R-:W-:-:S03]  /*3a20*/  @P4 PRMT R76, R5, 0x7632, R76 ;  /* 0x00007632054c4816 */ /* 0x000fc6000000004c */
[----:B------:R-:W-:Y:S01]  /*3a30*/  FADD.FTZ R74, R155, -R74 ;  /* 0x8000004a9b4a7221 */ /* 0x000fe20000010000 */
[----:B------:R-:W-:-:S03]  /*3a40*/  @P4 SHF.L.U32 R77, R76, 0x10, RZ ;  /* 0x000000104c4d4819 */ /* 0x000fc600000006ff */
[----:B------:R-:W-:-:S04]  /*3a50*/  FMUL.FTZ R74, R113, R74 ;  /* 0x0000004a714a7220 */ /* 0x000fc80000410000 */
[----:B------:R-:W-:-:S07]  /*3a60*/  @P4 FADD.FTZ R74, R74, R77 ;  /* 0x0000004d4a4a4221 */ /* 0x000fce0000010000 */
.L_x_128:
[----:B------:R-:W-:Y:S05]  /*3a70*/  BSYNC B1 ;  /* 0x0000000000017941 */ /* 0x000fea0003800000 */
.L_x_126:
        /* <DEDUP_REMOVED lines=12> */
.L_x_130:
[----:B------:R-:W-:-:S04]  /*3b40*/  FFMA.FTZ R77, R149, R75, R72 ;  /* 0x0000004b954d7223 */ /* 0x000fc80000010048 */
[----:B------:R-:W-:Y:S01]  /*3b50*/  FADD.FTZ R74, R150, -R77 ;  /* 0x8000004d964a7221 */ /* 0x000fe20000010000 */
[----:B------:R-:W-:-:S03]  /*3b60*/  @P4 SHF.L.U32 R77, R6, 0x10, RZ ;  /* 0x00000010064d4819 */ /* 0x000fc600000006ff */
[----:B------:R-:W-:-:S04]  /*3b70*/  FMUL.FTZ R74, R113, R74 ;  /* 0x0000004a714a7220 */ /* 0x000fc80000410000 */
[----:B------:R-:W-:-:S07]  /*3b80*/  @P4 FADD.FTZ R74, R74, R77 ;  /* 0x0000004d4a4a4221 */ /* 0x000fce0000010000 */
.L_x_131:
[----:B------:R-:W-:Y:S05]  /*3b90*/  BSYNC B1 ;  /* 0x0000000000017941 */ /* 0x000fea0003800000 */
.L_x_129:
        /* <DEDUP_REMOVED lines=13> */
.L_x_133:
[----:B------:R-:W-:Y:S01]  /*3c70*/  FFMA.FTZ R74, R158, R75, R72 ;  /* 0x0000004b9e4a7223 */ /* 0x000fe20000010048 */
[----:B------:R-:W-:-:S03]  /*3c80*/  @P4 PRMT R76, R6, 0x7632, R76 ;  /* 0x00007632064c4816 */ /* 0x000fc6000000004c */
[----:B------:R-:W-:Y:S02]  /*3c90*/  FADD.FTZ R74, R157, -R74 ;  /* 0x8000004a9d4a7221 */ /* 0x000fe40000010000 */
[----:B------:R-:W-:Y:S02]  /*3ca0*/  @P4 IMAD.U32 R77, R76, 0x10000, RZ ;  /* 0x000100004c4d4824 */ /* 0x000fe400078e00ff */
[----:B------:R-:W-:-:S04]  /*3cb0*/  FMUL.FTZ R74, R113, R74 ;  /* 0x0000004a714a7220 */ /* 0x000fc80000410000 */
[----:B------:R-:W-:-:S07]  /*3cc0*/  @P4 FADD.FTZ R74, R74, R77 ;  /* 0x0000004d4a4a4221 */ /* 0x000fce0000010000 */
.L_x_134:
[----:B------:R-:W-:Y:S05]  /*3cd0*/  BSYNC B1 ;  /* 0x0000000000017941 */ /* 0x000fea0003800000 */
.L_x_132:
        /* <DEDUP_REMOVED lines=12> */
.L_x_136:
[----:B------:R-:W-:-:S04]  /*3da0*/  FFMA.FTZ R77, R151, R75, R72 ;  /* 0x0000004b974d7223 */ /* 0x000fc80000010048 */
[----:B------:R-:W-:Y:S01]  /*3db0*/  FADD.FTZ R74, R154, -R77 ;  /* 0x8000004d9a4a7221 */ /* 0x000fe20000010000 */
[----:B------:R-:W-:-:S03]  /*3dc0*/  @P4 SHF.L.U32 R77, R7, 0x10, RZ ;  /* 0x00000010074d4819 */ /* 0x000fc600000006ff */
[----:B------:R-:W-:-:S04]  /*3dd0*/  FMUL.FTZ R74, R113, R74 ;  /* 0x0000004a714a7220 */ /* 0x000fc80000410000 */
[----:B------:R-:W-:-:S07]  /*3de0*/  @P4 FADD.FTZ R74, R74, R77 ;  /* 0x0000004d4a4a4221 */ /* 0x000fce0000010000 */
.L_x_137:
[----:B------:R-:W-:Y:S05]  /*3df0*/  BSYNC B1 ;  /* 0x0000000000017941 */ /* 0x000fea0003800000 */
.L_x_135:
        /* <DEDUP_REMOVED lines=13> */
.L_x_139:
[----:B------:R-:W-:Y:S01]  /*3ed0*/  FFMA.FTZ R72, R160, R75, R72 ;  /* 0x0000004ba0487223 */ /* 0x000fe20000010048 */
[----:B------:R-:W-:-:S03]  /*3ee0*/  @P4 PRMT R74, R7, 0x7632, R74 ;  /* 0x00007632074a4816 */ /* 0x000fc6000000004a */
[----:B------:R-:W-:Y:S01]  /*3ef0*/  FADD.FTZ R72, R159, -R72 ;  /* 0x800000489f487221 */ /* 0x000fe20000010000 */
[----:B------:R-:W-:-:S03]  /*3f00*/  @P4 SHF.L.U32 R75, R74, 0x10, RZ ;  /* 0x000000104a4b4819 */ /* 0x000fc600000006ff */
[----:B------:R-:W-:-:S04]  /*3f10*/  FMUL.FTZ R72, R113, R72 ;  /* 0x0000004871487220 */ /* 0x000fc80000410000 */
[----:B------:R-:W-:-:S07]  /*3f20*/  @P4 FADD.FTZ R72, R72, R75 ;  /* 0x0000004b48484221 */ /* 0x000fce0000010000 */
.L_x_140:
[----:B------:R-:W-:Y:S05]  /*3f30*/  BSYNC B1 ;  /* 0x0000000000017941 */ /* 0x000fea0003800000 */
.L_x_138:
        /* <DEDUP_REMOVED lines=9> */
[----:B------:R3:W-:Y:S01]  /*3fd0*/  @P5 STG.E.128 desc[UR4][R74.64], R64 ;  /* 0x000000404a005986 */ /* 0x0007e2000c101d04 */
[----:B--2---:R-:W-:-:S05]  /*3fe0*/  @P3 IMAD.WIDE.U32 R72, R73, 0x10, R76 ;  /* 0x0000001049483825 */ /* 0x004fca00078e004c */
[----:B------:R3:W-:Y:S02]  /*3ff0*/  @P3 STG.E.128 desc[UR4][R72.64], R68 ;  /* 0x0000004448003986 */ /* 0x0007e4000c101d04 */
.L_x_116:
[----:B------:R-:W-:Y:S05]  /*4000*/  BSYNC B0 ;  /* 0x0000000000007941 */ /* 0x000fea0003800000 */
.L_x_115:
[----:B------:R-:W-:Y:S02]  /*4010*/  IADD3 R98, R98, UR12, RZ ;  /* 0x0000000c62627c10 */ /* 0x000fe4000fffe0ff */
[----:B------:R-:W-:Y:S02]  /*4020*/  ISETP.NE.AND P3, PT, R170, RZ, PT ;  /* 0x000000ffaa00720c */ /* 0x000fe40003f65270 */
[----:B------:R-:W-:Y:S02]  /*4030*/  ISETP.GE.AND P2, PT, R98, UR13, PT ;  /* 0x0000000d62007c0c */ /* 0x000fe4000bf46270 */
[----:B------:R-:W-:-:S11]  /*4040*/  SEL R84, RZ, 0x1, P3 ;  /* 0x00000001ff547807 */ /* 0x000fd60001800000 */
[----:B------:R-:W-:Y:S05]  /*4050*/  @!P2 BRA `(.L_x_141) ;  /* 0xffffffc40088a947 */ /* 0x000fea000383ffff */
.L_x_48:
[----:B------:R-:W2:Y:S01]  /*4060*/  S2R R0, SR_TID.X ;  /* 0x0000000000007919 */ /* 0x000ea20000002100 */
[----:B------:R-:W2:Y:S01]  /*4070*/  S2UR UR6, SR_CTAID.X ;  /* 0x00000000000679c3 */ /* 0x000ea20000002500 */
[----:B------:R-:W-:Y:S01]  /*4080*/  BSSY B0, `(.L_x_142) ;  /* 0x000000e000007945 */ /* 0x000fe20003800000 */
[----:B--2---:R-:W-:-:S05]  /*4090*/  LEA.HI R0, R0, UR6, RZ, 0x18 ;  /* 0x0000000600007c11 */ /* 0x004fca000f8fc0ff */
[----:B------:R-:W-:-:S05]  /*40a0*/  IMAD R111, R0, R111, RZ ;  /* 0x0000006f006f7224 */ /* 0x000fca00078e02ff */
[----:B------:R-:W-:Y:S01]  /*40b0*/  LEA.HI R111, R111, R112, RZ, 0x1d ;  /* 0x000000706f6f7211 */ /* 0x000fe200078fe8ff */
[----:B------:R-:W-:Y:S06]  /*40c0*/  @!P0 BRA `(.L_x_143) ;  /* 0x0000000000248947 */ /* 0x000fec0003800000 */
[----:B------:R-:W2:Y:S08]  /*40d0*/  LDC.64 R2, c[0x0][0x2d0] ;  /* 0x0000b400ff027b82 */ /* 0x000eb00000000a00 */
[----:B------:R-:W4:Y:S01]  /*40e0*/  LDC.64 R4, c[0x0][0x2d8] ;  /* 0x0000b600ff047b82 */ /* 0x000f220000000a00 */
[----:B--2---:R-:W-:-:S05]  /*40f0*/  IMAD.WIDE.U32 R2, R111, 0x20, R2 ;  /* 0x000000206f027825 */ /* 0x004fca00078e0002 */
[----:B------:R2:W-:Y:S01]  /*4100*/  STG.E.128 desc[UR4][R2.64], R36 ;  /* 0x0000002402007986 */ /* 0x0005e2000c101d04 */
[----:B----4-:R-:W-:-:S03]  /*4110*/  IMAD.WIDE.U32 R4, R111, 0x20, R4 ;  /* 0x000000206f047825 */ /* 0x010fc600078e0004 */
[----:B------:R2:W-:Y:S01]  /*4120*/  STG.E.128 desc[UR4][R2.64+0x10], R32 ;  /* 0x0000102002007986 */ /* 0x0005e2000c101d04 */
[----:B------:R-:W-:-:S03]  /*4130*/  IADD3 R111, R111, 0x100, RZ ;  /* 0x000001006f6f7810 */ /* 0x000fc60007ffe0ff */
[----:B------:R2:W-:Y:S04]  /*4140*/  STG.E.128 desc[UR4][R4.64], R60 ;  /* 0x0000003c04007986 */ /* 0x0005e8000c101d04 */
[----:B------:R2:W-:Y:S02]  /*4150*/  STG.E.128 desc[UR4][R4.64+0x10], R56 ;  /* 0x0000103804007986 */ /* 0x0005e4000c101d04 */
.L_x_143:
[----:B------:R-:W-:Y:S05]  /*4160*/  BSYNC B0 ;  /* 0x0000000000007941 */ /* 0x000fea0003800000 */
.L_x_142:
[----:B------:R-:W-:Y:S04]  /*4170*/  BSSY B0, `(.L_x_144) ;  /* 0x000000b000007945 */ /* 0x000fe80003800000 */
[----:B------:R-:W-:Y:S05]  /*4180*/  @!P1 BRA `(.L_x_145) ;  /* 0x0000000000249947 */ /* 0x000fea0003800000 */
[----:B--2---:R-:W2:Y:S08]  /*4190*/  LDC.64 R2, c[0x0][0x2d0] ;  /* 0x0000b400ff027b82 */ /* 0x004eb00000000a00 */
        /* <DEDUP_REMOVED lines=8> */
.L_x_145:
[----:B------:R-:W-:Y:S05]  /*4220*/  BSYNC B0 ;  /* 0x0000000000007941 */ /* 0x000fea0003800000 */
.L_x_144:
[----:B------:R-:W-:-:S13]  /*4230*/  ISETP.NE.AND P0, PT, R165, RZ, PT ;  /* 0x000000ffa500720c */ /* 0x000fda0003f05270 */
[----:B------:R-:W-:Y:S05]  /*4240*/  @!P0 EXIT ;  /* 0x000000000000894d */ /* 0x000fea0003800000 */
[----:B--2---:R-:W2:Y:S08]  /*4250*/  LDC.64 R2, c[0x0][0x2d0] ;  /* 0x0000b400ff027b82 */ /* 0x004eb00000000a00 */
[----:B------:R-:W4:Y:S01]  /*4260*/  LDC.64 R4, c[0x0][0x2d8] ;  /* 0x0000b600ff047b82 */ /* 0x000f220000000a00 */
[----:B--2---:R-:W-:-:S05]  /*4270*/  IMAD.WIDE.U32 R2, R111, 0x20, R2 ;  /* 0x000000206f027825 */ /* 0x004fca00078e0002 */
[----:B------:R-:W-:Y:S01]  /*4280*/  STG.E.128 desc[UR4][R2.64], R20 ;  /* 0x0000001402007986 */ /* 0x000fe2000c101d04 */
[----:B----4-:R-:W-:-:S03]  /*4290*/  IMAD.WIDE.U32 R4, R111, 0x20, R4 ;  /* 0x000000206f047825 */ /* 0x010fc600078e0004 */
[----:B------:R-:W-:Y:S04]  /*42a0*/  STG.E.128 desc[UR4][R2.64+0x10], R16 ;  /* 0x0000101002007986 */ /* 0x000fe8000c101d04 */
[----:B------:R-:W-:Y:S04]  /*42b0*/  STG.E.128 desc[UR4][R4.64], R44 ;  /* 0x0000002c04007986 */ /* 0x000fe8000c101d04 */
[----:B------:R-:W-:Y:S01]  /*42c0*/  STG.E.128 desc[UR4][R4.64+0x10], R40 ;  /* 0x0000102804007986 */ /* 0x000fe2000c101d04 */
[----:B------:R-:W-:Y:S05]  /*42d0*/  EXIT ;  /* 0x000000000000794d */ /* 0x000fea0003800000 */
.L_x_62:
[----:B------:R-:W-:Y:S01]  /*42e0*/  HFMA2.MMA R86, -RZ, RZ, 0, 1.847743988037109375e-06 ;  /* 0x0000001fff567435 */ /* 0x000fe200000001ff */
[----:B0-----:R-:W-:Y:S01]  /*42f0*/  IMAD.MOV.U32 R83, RZ, RZ, 0x10 ;  /* 0x00000010ff537424 */ /* 0x001fe200078e00ff */
[----:B------:R-:W-:-:S09]  /*4300*/  MOV R82, 0xffffffff ;  /* 0xffffffff00527802 */ /* 0x000fd20000000f00 */
[----:B-----5:R-:W-:Y:S05]  /*4310*/  WARPSYNC.COLLECTIVE R82, `(.L_x_146) ;  /* 0x0000000052087348 */ /* 0x020fea0003c00000 */
[----:B------:R0:W1:Y:S02]  /*4320*/  SHFL.DOWN P4, R85, R87, R83, R86 ;  /* 0x0800005357557389 */ /* 0x0000640000080056 */
[----:B01---5:R-:W-:Y:S01]  /*4330*/  ENDCOLLECTIVE ;  /* 0x000000000000791b */ /* 0x023fe20003800000 */
.L_x_146:
[----:B------:R-:W-:-:S05]  /*4340*/  MOV R74, R85 ;  /* 0x00000055004a7202 */ /* 0x000fca0000000f00 */
[----:B------:R-:W-:Y:S01]  /*4350*/  FADD.FTZ R74, R74, R87 ;  /* 0x000000574a4a7221 */ /* 0x000fe20000010000 */
[----:B------:R-:W-:-:S07]  /*4360*/  MOV R87, R164 ;  /* 0x000000a400577202 */ /* 0x000fce0000000f00 */
[----:B------:R-:W-:Y:S05]  /*4370*/  WARPSYNC.COLLECTIVE R82, `(.L_x_147) ;  /* 0x0000000052087348 */ /* 0x000fea0003c00000 */
[----:B------:R0:W1:Y:S02]  /*4380*/  SHFL.DOWN P4, R85, R87, R83, R86 ;  /* 0x0800005357557389 */ /* 0x0000640000080056 */
[----:B01----:R-:W-:Y:S01]  /*4390*/  ENDCOLLECTIVE ;  /* 0x000000000000791b */ /* 0x003fe20003800000 */
.L_x_147:
[----:B------:R-:W-:Y:S01]  /*43a0*/  HFMA2.MMA R83, -RZ, RZ, 0, 4.76837158203125e-07 ;  /* 0x00000008ff537435 */ /* 0x000fe200000001ff */
[----:B------:R-:W-:Y:S01]  /*43b0*/  MOV R87, R74 ;  /* 0x0000004a00577202 */ /* 0x000fe20000000f00 */
[----:B------:R-:W-:-:S09]  /*43c0*/  IMAD.MOV.U32 R75, RZ, RZ, R85 ;  /* 0x000000ffff4b7224 */ /* 0x000fd200078e0055 */
[----:B------:R-:W-:Y:S05]  /*43d0*/  WARPSYNC.COLLECTIVE R82, `(.L_x_148) ;  /* 0x0000000052087348 */ /* 0x000fea0003c00000 */
[----:B------:R0:W1:Y:S02]  /*43e0*/  SHFL.DOWN P4, R85, R87, R83, R86 ;  /* 0x0800005357557389 */ /* 0x0000640000080056 */
[----:B01----:R-:W-:Y:S01]  /*43f0*/  ENDCOLLECTIVE ;  /* 0x000000000000791b */ /* 0x003fe20003800000 */
.L_x_148:
[----:B------:R-:W-:-:S05]  /*4400*/  FADD.FTZ R75, R75, R164 ;  /* 0x000000a44b4b7221 */ /* 0x000fca0000010000 */
[----:B------:R-:W-:Y:S02]  /*4410*/  MOV R87, R75 ;  /* 0x0000004b00577202 */ /* 0x000fe40000000f00 */
[----:B------:R-:W-:-:S07]  /*4420*/  MOV R77, R85 ;  /* 0x00000055004d7202 */ /* 0x000fce0000000f00 */
[----:B------:R-:W-:Y:S05]  /*4430*/  WARPSYNC.COLLECTIVE R82, `(.L_x_149) ;  /* 0x0000000052087348 */ /* 0x000fea0003c00000 */
[----:B------:R0:W1:Y:S02]  /*4440*/  SHFL.DOWN P4, R85, R87, R83, R86 ;  /* 0x0800005357557389 */ /* 0x0000640000080056 */
[----:B01----:R-:W-:Y:S01]  /*4450*/  ENDCOLLECTIVE ;  /* 0x000000000000791b */ /* 0x003fe20003800000 */
.L_x_149:
[----:B------:R-:W-:Y:S01]  /*4460*/  FADD.FTZ R77, R74, R77 ;  /* 0x0000004d4a4d7221 */ /* 0x000fe20000010000 */
[----:B------:R-:W-:-:S04]  /*4470*/  HFMA2.MMA R83, -RZ, RZ, 0, 2.384185791015625e-07 ;  /* 0x00000004ff537435 */ /* 0x000fc800000001ff */
[----:B------:R-:W-:Y:S01]  /*4480*/  MOV R87, R77 ;  /* 0x0000004d00577202 */ /* 0x000fe20000000f00 */
[----:B------:R-:W-:-:S07]  /*4490*/  IMAD.MOV.U32 R76, RZ, RZ, R85 ;  /* 0x000000ffff4c7224 */ /* 0x000fce00078e0055 */
[----:B------:R-:W-:Y:S05]  /*44a0*/  WARPSYNC.COLLECTIVE R82, `(.L_x_150) ;  /* 0x0000000052087348 */ /* 0x000fea0003c00000 */
[----:B------:R0:W1:Y:S02]  /*44b0*/  SHFL.DOWN P4, R85, R87, R83, R86 ;  /* 0x0800005357557389 */ /* 0x0000640000080056 */
[----:B01----:R-:W-:Y:S01]  /*44c0*/  ENDCOLLECTIVE ;  /* 0x000000000000791b */ /* 0x003fe20003800000 */
.L_x_150:
[----:B------:R-:W-:-:S05]  /*44d0*/  FADD.FTZ R76, R75, R76 ;  /* 0x0000004c4b4c7221 */ /* 0x000fca0000010000 */
[----:B------:R-:W-:Y:S02]  /*44e0*/  MOV R87, R76 ;  /* 0x0000004c00577202 */ /* 0x000fe40000000f00 */
[----:B------:R-:W-:-:S07]  /*44f0*/  MOV R78, R85 ;  /* 0x00000055004e7202 */ /* 0x000fce0000000f00 */
[----:B------:R-:W-:Y:S05]  /*4500*/  WARPSYNC.COLLECTIVE R82, `(.L_x_151) ;  /* 0x0000000052087348 */ /* 0x000fea0003c00000 */
[----:B------:R0:W1:Y:S02]  /*4510*/  SHFL.DOWN P4, R85, R87, R83, R86 ;  /* 0x0800005357557389 */ /* 0x0000640000080056 */
[----:B01----:R-:W-:Y:S01]  /*4520*/  ENDCOLLECTIVE ;  /* 0x000000000000791b */ /* 0x003fe20003800000 */
.L_x_151:
[----:B------:R-:W-:Y:S01]  /*4530*/  FADD.FTZ R78, R77, R78 ;  /* 0x0000004e4d4e7221 */ /* 0x000fe20000010000 */
[----:B------:R-:W-:-:S04]  /*4540*/  HFMA2.MMA R83, -RZ, RZ, 0, 1.1920928955078125e-07 ;  /* 0x00000002ff537435 */ /* 0x000fc800000001ff */
[----:B------:R-:W-:Y:S01]  /*4550*/  MOV R87, R78 ;  /* 0x0000004e00577202 */ /* 0x000fe20000000f00 */
[----:B------:R-:W-:-:S07]  /*4560*/  IMAD.MOV.U32 R79, RZ, RZ, R85 ;  /* 0x000000ffff4f7224 */ /* 0x000fce00078e0055 */
[----:B------:R-:W-:Y:S05]  /*4570*/  WARPSYNC.COLLECTIVE R82, `(.L_x_152) ;  /* 0x0000000052087348 */ /* 0x000fea0003c00000 */
[----:B------:R0:W1:Y:S02]  /*4580*/  SHFL.DOWN P4, R85, R87, R83, R86 ;  /* 0x0800005357557389 */ /* 0x0000640000080056 */
[----:B01----:R-:W-:Y:S01]  /*4590*/  ENDCOLLECTIVE ;  /* 0x000000000000791b */ /* 0x003fe20003800000 */
.L_x_152:
[----:B------:R-:W-:-:S05]  /*45a0*/  FADD.FTZ R79, R76, R79 ;  /* 0x0000004f4c4f7221 */ /* 0x000fca0000010000 */
[----:B------:R-:W-:Y:S02]  /*45b0*/  MOV R87, R79 ;  /* 0x0000004f00577202 */ /* 0x000fe40000000f00 */
[----:B------:R-:W-:-:S07]  /*45c0*/  MOV R81, R85 ;  /* 0x0000005500517202 */ /* 0x000fce0000000f00 */
[----:B------:R-:W-:Y:S05]  /*45d0*/  WARPSYNC.COLLECTIVE R82, `(.L_x_153) ;  /* 0x0000000052087348 */ /* 0x000fea0003c00000 */
[----:B------:R0:W1:Y:S02]  /*45e0*/  SHFL.DOWN P4, R85, R87, R83, R86 ;  /* 0x0800005357557389 */ /* 0x0000640000080056 */
[----:B01----:R-:W-:Y:S01]  /*45f0*/  ENDCOLLECTIVE ;  /* 0x000000000000791b */ /* 0x003fe20003800000 */
.L_x_153:
[----:B------:R-:W-:Y:S01]  /*4600*/  FADD.FTZ R81, R78, R81 ;  /* 0x000000514e517221 */ /* 0x000fe20000010000 */
[----:B------:R-:W-:-:S04]  /*4610*/  HFMA2.MMA R83, -RZ, RZ, 0, 5.9604644775390625e-08 ;  /* 0x00000001ff537435 */ /* 0x000fc800000001ff */
[----:B------:R-:W-:Y:S01]  /*4620*/  MOV R87, R81 ;  /* 0x0000005100577202 */ /* 0x000fe20000000f00 */
[----:B------:R-:W-:-:S07]  /*4630*/  IMAD.MOV.U32 R80, RZ, RZ, R85 ;  /* 0x000000ffff507224 */ /* 0x000fce00078e0055 */
[----:B------:R-:W-:Y:S05]  /*4640*/  WARPSYNC.COLLECTIVE R82, `(.L_x_154) ;  /* 0x0000000052087348 */ /* 0x000fea0003c00000 */
[----:B------:R0:W1:Y:S02]  /*4650*/  SHFL.DOWN P4, R85, R87, R83, R86 ;  /* 0x0800005357557389 */ /* 0x0000640000080056 */
[----:B01----:R-:W-:Y:S01]  /*4660*/  ENDCOLLECTIVE ;  /* 0x000000000000791b */ /* 0x003fe20003800000 */
.L_x_154:
[----:B------:R-:W-:-:S05]  /*4670*/  FADD.FTZ R80, R79, R80 ;  /* 0x000000504f507221 */ /* 0x000fca0000010000 */
[----:B------:R-:W-:Y:S02]  /*4680*/  MOV R87, R80 ;  /* 0x0000005000577202 */ /* 0x000fe40000000f00 */
[----:B------:R-:W-:-:S07]  /*4690*/  MOV R84, R85 ;  /* 0x0000005500547202 */ /* 0x000fce0000000f00 */
[----:B------:R-:W-:Y:S05]  /*46a0*/  WARPSYNC.COLLECTIVE R82, `(.L_x_155) ;  /* 0x0000000052087348 */ /* 0x000fea0003c00000 */
[----:B------:R0:W1:Y:S02]  /*46b0*/  SHFL.DOWN P4, R85, R87, R83, R86 ;  /* 0x0800005357557389 */ /* 0x0000640000080056 */
[----:B01----:R-:W-:Y:S01]  /*46c0*/  ENDCOLLECTIVE ;  /* 0x000000000000791b */ /* 0x003fe20003800000 */
.L_x_155:
[----:B------:R-:W-:Y:S05]  /*46d0*/  BRA `(.L_x_156) ;  /* 0xffffffd400a07947 */ /* 0x000fea000383ffff */
.L_x_157:
        /* <DEDUP_REMOVED lines=10> */
.L_x_11261:


//--------------------- .text._ZN10layer_norm13ln_bwd_kernelINS_13Kernel_traitsI13__nv_bfloat16S2_S2_S2_fjLj6144ELj1ELj1ELj8ELj16ENS_18Kernel_traits_baseILj6144ES2_S2_S2_S2_fjLj256EEEEELb0ELb0ELb1ELb1EEEvNS_9BwdParamsE --------------------------
	.section	.text._ZN10layer_norm13ln_bwd_kernelINS_13Kernel_traitsI13__nv_bfloat16S2_S2_S2_fjLj6144ELj1ELj1ELj8ELj16ENS_18Kernel_traits_baseILj6144ES2_S2_S2_S2_fjLj256EEEEELb0ELb0ELb1ELb1EEEvNS_9BwdParamsE,"ax",@progbits
	.align	128
        .global         _ZN10layer_norm13ln_bwd_kernelINS_13Kernel_traitsI13__nv_bfloat16S2_S2_S2_fjLj6144ELj1ELj1ELj8ELj16ENS_18Kernel_traits_baseILj6144ES2_S2_S2_S2_fjLj256EEEEELb0ELb0ELb1ELb1EEEvNS_9BwdParamsE
        .type           _ZN10layer_norm13ln_bwd_kernelINS_13Kernel_traitsI13__nv_bfloat16S2_S2_S2_fjLj6144ELj1ELj1ELj8ELj16ENS_18Kernel_traits_baseILj6144ES2_S2_S2_S2_fjLj256EEEEELb0ELb0ELb1ELb1EEEvNS_9BwdParamsE,@function
        .size           _ZN10layer_norm13ln_bwd_kernelINS_13Kernel_traitsI13__nv_bfloat16S2_S2_S2_fjLj6144ELj1ELj1ELj8ELj16ENS_18Kernel_traits_baseILj6144ES2_S2_S2_S2_fjLj256EEEEELb0ELb0ELb1ELb1EEEvNS_9BwdParamsE,(.L_x_11262 - _ZN10layer_norm13ln_bwd_kernelINS_13Kernel_traitsI13__nv_bfloat16S2_S2_S2_fjLj6144ELj1ELj1ELj8ELj16ENS_18Kernel_traits_baseILj6144ES2_S2_S2_S2_fjLj256EEEEELb0ELb0ELb1ELb1EEEvNS_9BwdParamsE)
        .other          _ZN10layer_norm13ln_bwd_kernelINS_13Kernel_traitsI13__nv_bfloat16S2_S2_S2_fjLj6144ELj1ELj1ELj8ELj16ENS_18Kernel_traits_baseILj6144ES2_S2_S2_S2_fjLj256EEEEELb0ELb0ELb1ELb1EEEvNS_9BwdParamsE,@"STO_CUDA_ENTRY STV_DEFAULT"
_ZN10layer_norm13ln_bwd_kernelINS_13Kernel_traitsI13__nv_bfloat16S2_S2_S2_fjLj6144ELj1ELj1ELj8ELj16ENS_18Kernel_traits_baseILj6144ES2_S2_S2_S2_fjLj256EEEEELb0ELb0ELb1ELb1EEEvNS_9BwdParamsE:
.text._ZN10layer_norm13ln_bwd_kernelINS_13Kernel_traitsI13__nv_bfloat16S2_S2_S2_fjLj6144ELj1ELj1ELj8ELj16ENS_18Kernel_traits_baseILj6144ES2_S2_S2_S2_fjLj256EEEEELb0ELb0ELb1ELb1EEEvNS_9BwdParamsE:
[----:B------:R-:W-:Y:S01]  /*0000*/  LDC R1, c[0x0][0x28] ;  /* 0x00000a00ff017b82 */ /* 0x000fe20000000800 */
[----:B------:R-:W0:Y:S07]  /*0010*/  S2R R2, SR_TID.X ;  /* 0x0000000000027919 */ /* 0x000e2e0000002100 */
[----:B------:R-:W0:Y:S01]  /*0020*/  S2UR UR4, SR_CTAID.X ;  /* 0x00000000000479c3 */ /* 0x000e220000002500 */
[----:B------:R-:W-:Y:S01]  /*0030*/  ULDC UR8, c[0x0][0x290] ;  /* 0x0000a40000087ab9 */ /* 0x000fe20000000800 */
[----:B------:R-:W-:Y:S01]  /*0040*/  ULDC.64 UR14, c[0x0][0x2c8] ;  /* 0x0000b200000e7ab9 */ /* 0x000fe20000000a00 */
[----:B------:R-:W-:Y:S01]  /*0050*/  ULDC.64 UR10, c[0x0][0x308] ;  /* 0x0000c200000a7ab9 */ /* 0x000fe20000000a00 */
[----:B------:R-:W-:Y:S01]  /*0060*/  ULDC.64 UR12, c[0x0][0x210] ;  /* 0x00008400000c7ab9 */ /* 0x000fe20000000a00 */
[----:B0-----:R-:W-:Y:S01]  /*0070*/  LEA.HI R0, R2, UR4, RZ, 0x18 ;  /* 0x0000000402007c11 */ /* 0x001fe2000f8fc0ff */
[----:B------:R-:W-:-:S03]  /*0080*/  ULDC UR4, c[0x0][0x214] ;  /* 0x0000850000047ab9 */ /* 0x000fc60000000800 */
[----:B------:R-:W-:Y:S01]  /*0090*/  ISETP.GE.AND P0, PT, R0, UR4, PT ;  /* 0x0000000400007c0c */ /* 0x000fe2000bf06270 */
[----:B------:R-:W-:-:S12]  /*00a0*/  ULDC.64 UR4, c[0x0][0x208] ;  /* 0x0000820000047ab9 */ /* 0x000fd80000000a00 */
        /* <DEDUP_REMOVED lines=26> */
.L_x_158:
[----:B------:R-:W-:Y:S01]  /*0250*/  SHF.L.U32 R3, R2, 0x4, RZ ;  /* 0x0000000402037819 */ /* 0x000fe200000006ff */
[----:B------:R-:W-:Y:S01]  /*0260*/  ULDC.64 UR6, c[0x0][0x260] ;  /* 0x0000980000067ab9 */ /* 0x000fe20000000a00 */
[----:B------:R-:W0:Y:S02]  /*0270*/  LDC.U8 R159, c[0x0][0x2a0] ;  /* 0x0000a800ff9f7b82 */ /* 0x000e240000000000 */
[----:B------:R-:W-:-:S04]  /*0280*/  LOP3.LUT R3, R3, 0xff0, RZ, 0xc0, !PT ;  /* 0x00000ff003037812 */ /* 0x000fc800078ec0ff */
[----:B------:R-:W-:-:S04]  /*0290*/  IADD3 R4, P0, R3, UR6, RZ ;  /* 0x0000000603047c10 */ /* 0x000fc8000ff1e0ff */
[----:B------:R-:W-:-:S05]  /*02a0*/  IADD3.X R5, RZ, UR7, RZ, P0, !PT ;  /* 0x00000007ff057c10 */ /* 0x000fca00087fe4ff */
[----:B------:R-:W2:Y:S04]  /*02b0*/  LDG.E.128 R104, desc[UR4][R4.64] ;  /* 0x0000000404687981 */ /* 0x000ea8000c1e1d00 */
[----:B------:R-:W3:Y:S04]  /*02c0*/  LDG.E.128 R108, desc[UR4][R4.64+0x1000] ;  /* 0x00100004046c7981 */ /* 0x000ee8000c1e1d00 */
[----:B------:R1:W4:Y:S01]  /*02d0*/  LDG.E.128 R112, desc[UR4][R4.64+0x2000] ;  /* 0x0020000404707981 */ /* 0x000322000c1e1d00 */
[----:B------:R-:W-:Y:S01]  /*02e0*/  HFMA2.MMA R78, -RZ, RZ, 0, 5.9604644775390625e-08 ;  /* 0x00000001ff4e7435 */ /* 0x000fe200000001ff */
        /* <DEDUP_REMOVED lines=23> */
[----:B-1----:R-:W-:Y:S02]  /*0460*/  CS2R R4, SRZ ;  /* 0x0000000000047805 */ /* 0x002fe4000001ff00 */
[----:B--2---:R-:W-:-:S02]  /*0470*/  PRMT R116, R104, 0x7632, R116 ;  /* 0x0000763268747816 */ /* 0x004fc40000000074 */
[C---:B------:R-:W-:Y:S01]  /*0480*/  PRMT R117, R105.reuse, 0x7632, R117 ;  /* 0x0000763269757816 */ /* 0x040fe20000000075 */
[----:B------:R-:W-:Y:S01]  /*0490*/  IMAD.U32 R105, R105, 0x10000, RZ ;  /* 0x0001000069697824 */ /* 0x000fe200078e00ff */
[----:B---3--:R-:W-:Y:S01]  /*04a0*/  PRMT R120, R108, 0x7632, R120 ;  /* 0x000076326c787816 */ /* 0x008fe20000000078 */
[----:B------:R-:W-:Y:S01]  /*04b0*/  IMAD.U32 R116, R116, 0x10000, RZ ;  /* 0x0001000074747824 */ /* 0x000fe200078e00ff */
[----:B------:R-:W-:Y:S02]  /*04c0*/  PRMT R118, R106, 0x7632, R118 ;  /* 0x000076326a767816 */ /* 0x000fe40000000076 */
[----:B----4-:R-:W-:Y:S01]  /*04d0*/  PRMT R124, R112, 0x7632, R124 ;  /* 0x00007632707c7816 */ /* 0x010fe2000000007c */
[----:B------:R-:W-:Y:S01]  /*04e0*/  IMAD.U32 R120, R120, 0x10000, RZ ;  /* 0x0001000078787824 */ /* 0x000fe200078e00ff */
[----:B------:R-:W-:Y:S02]  /*04f0*/  PRMT R119, R107, 0x7632, R119 ;  /* 0x000076326b777816 */ /* 0x000fe40000000077 */
[C---:B------:R-:W-:Y:S01]  /*0500*/  PRMT R121, R109.reuse, 0x7632, R121 ;  /* 0x000076326d797816 */ /* 0x040fe20000000079 */
[----:B------:R-:W-:Y:S01]  /*0510*/  IMAD.U32 R109, R109, 0x10000, RZ ;  /* 0x000100006d6d7824 */ /* 0x000fe200078e00ff */
[----:B------:R-:W-:Y:S01]  /*0520*/  PRMT R122, R110, 0x7632, R122 ;  /* 0x000076326e7a7816 */ /* 0x000fe2000000007a */
[----:B------:R-:W-:Y:S01]  /*0530*/  IMAD.U32 R124, R124, 0x10000, RZ ;  /* 0x000100007c7c7824 */ /* 0x000fe200078e00ff */
[----:B------:R-:W-:-:S02]  /*0540*/  PRMT R123, R111, 0x7632, R123 ;  /* 0x000076326f7b7816 */ /* 0x000fc4000000007b */
[C---:B------:R-:W-:Y:S01]  /*0550*/  PRMT R125, R113.reuse, 0x7632, R125 ;  /* 0x00007632717d7816 */ /* 0x040fe2000000007d */
[----:B------:R-:W-:Y:S01]  /*0560*/  IMAD.U32 R113, R113, 0x10000, RZ ;  /* 0x0001000071717824 */ /* 0x000fe200078e00ff */
[----:B------:R-:W-:Y:S02]  /*0570*/  PRMT R126, R114, 0x7632, R126 ;  /* 0x00007632727e7816 */ /* 0x000fe4000000007e */
[----:B------:R-:W-:Y:S02]  /*0580*/  PRMT R127, R115, 0x7632, R127 ;  /* 0x00007632737f7816 */ /* 0x000fe4000000007f */
        /* <DEDUP_REMOVED lines=17> */
[----:B0-----:R-:W-:-:S07]  /*06a0*/  SHF.L.U32 R127, R127, 0x10, RZ ;  /* 0x000000107f7f7819 */ /* 0x001fce00000006ff */
.L_x_236:
[----:B0-----:R-:W0:Y:S08]  /*06b0*/  LDC.64 R72, c[0x0][0x288] ;  /* 0x0000a200ff487b82 */ /* 0x001e300000000a00 */
[----:B------:R-:W1:Y:S08]  /*06c0*/  LDC R133, c[0x0][0x218] ;  /* 0x00008600ff857b82 */ /* 0x000e700000000800 */
[----:B------:R-:W2:Y:S01]  /*06d0*/  LDC.64 R128, c[0x0][0x258] ;  /* 0x00009600ff807b82 */ /* 0x000ea20000000a00 */
[----:B0-----:R-:W-:-:S07]  /*06e0*/  IMAD.WIDE R72, R0, 0x4, R72 ;  /* 0x0000000400487825 */ /* 0x001fce00078e0248 */
[----:B------:R-:W0:Y:S01]  /*06f0*/  LDC.64 R74, c[0x0][0x280] ;  /* 0x0000a000ff4a7b82 */ /* 0x000e220000000a00 */
[----:B------:R-:W3:Y:S07]  /*0700*/  LDG.E R160, desc[UR4][R72.64] ;  /* 0x0000000448a07981 */ /* 0x000eee000c1e1900 */
[----:B------:R-:W4:Y:S01]  /*0710*/  LDC.64 R134, c[0x0][0x2c8] ;  /* 0x0000b200ff867b82 */ /* 0x000f220000000a00 */
[----:B-1----:R-:W-:Y:S01]  /*0720*/  IMAD R76, R0, R133, RZ ;  /* 0x00000085004c7224 */ /* 0x002fe200078e02ff */
[----:B------:R-:W-:-:S04]  /*0730*/  LOP3.LUT R132, R2, 0xff, RZ, 0xc0, !PT ;  /* 0x000000ff02847812 */ /* 0x000fc800078ec0ff */
[----:B------:R-:W-:Y:S01]  /*0740*/  SHF.R.S32.HI R77, RZ, 0x1f, R76 ;  /* 0x0000001fff4d7819 */ /* 0x000fe2000001144c */
[----:B--2---:R-:W-:-:S03]  /*0750*/  IMAD.WIDE R128, R0, 0x4, R128 ;  /* 0x0000000400807825 */ /* 0x004fc600078e0280 */
[----:B------:R-:W-:-:S03]  /*0760*/  LEA.HI R77, R77, R76, RZ, 0x3 ;  /* 0x0000004c4d4d7211 */ /* 0x000fc600078f18ff */
[----:B------:R1:W5:Y:S01]  /*0770*/  LDG.E R128, desc[UR4][R128.64] ;  /* 0x0000000480807981 */ /* 0x000362000c1e1900 */
[----:B------:R-:W-:Y:S01]  /*0780*/  LEA.HI.SX32 R131, R77, R132, 0x1d ;  /* 0x000000844d837211 */ /* 0x000fe200078feaff */
[----:B0-----:R-:W-:Y:S01]  /*0790*/  IMAD.WIDE R74, R0, 0x4, R74 ;  /* 0x00000004004a7825 */ /* 0x001fe200078e024a */
[----:B------:R-:W-:Y:S03]  /*07a0*/  BSSY B0, `(.L_x_160) ;  /* 0x0000125000007945 */ /* 0x000fe60003800000 */
[C---:B------:R-:W-:Y:S01]  /*07b0*/  VIADD R130, R131.reuse, 0x100 ;  /* 0x0000010083827836 */ /* 0x040fe20000000000 */
[----:B------:R0:W5:Y:S01]  /*07c0*/  LDG.E R79, desc[UR4][R74.64] ;  /* 0x000000044a4f7981 */ /* 0x000162000c1e1900 */
[C---:B-1----:R-:W-:Y:S01]  /*07d0*/  IADD3 R129, R131.reuse, 0x200, RZ ;  /* 0x0000020083817810 */ /* 0x042fe20007ffe0ff */
[----:B----4-:R-:W-:-:S04]  /*07e0*/  IMAD.WIDE.U32 R76, R131, 0x10, R134 ;  /* 0x00000010834c7825 */ /* 0x010fc800078e0086 */
[----:B------:R-:W-:-:S04]  /*07f0*/  IMAD.WIDE.U32 R72, R129, 0x10, R134 ;  /* 0x0000001081487825 */ /* 0x000fc800078e0086 */
[----:B0-----:R-:W-:Y:S01]  /*0800*/  IMAD.WIDE.U32 R74, R130, 0x10, R134 ;  /* 0x00000010824a7825 */ /* 0x001fe200078e0086 */
[----:B---3--:R-:W-:-:S13]  /*0810*/  ISETP.GT.AND P2, PT, R160, RZ, PT ;  /* 0x000000ffa000720c */ /* 0x008fda0003f44270 */
[----:B------:R-:W-:Y:S05]  /*0820*/  @P2 BRA `(.L_x_161) ;  /* 0x00000000002c2947 */ /* 0x000fea0003800000 */
[----:B------:R-:W-:Y:S02]  /*0830*/  MOV R134, UR14 ;  /* 0x0000000e00867c02 */ /* 0x000fe40008000f00 */
[----:B------:R-:W-:Y:S02]  /*0840*/  CS2R R160, SRZ ;  /* 0x0000000000a07805 */ /* 0x000fe4000001ff00 */
[----:B------:R-:W-:Y:S02]  /*0850*/  MOV R135, UR15 ;  /* 0x0000000f00877c02 */ /* 0x000fe40008000f00 */
[----:B------:R-:W-:-:S04]  /*0860*/  ISETP.NE.U32.AND P0, PT, R134, RZ, PT ;  /* 0x000000ff8600720c */ /* 0x000fc80003f05070 */
[----:B------:R-:W-:-:S13]  /*0870*/  ISETP.NE.AND.EX P0, PT, R135, RZ, PT, P0 ;  /* 0x000000ff8700720c */ /* 0x000fda0003f05300 */
[----:B------:R-:W-:Y:S05]  /*0880*/  @!P0 BRA `(.L_x_162) ;  /* 0x0000001000588947 */ /* 0x000fea0003800000 */
[----:B------:R0:W5:Y:S04]  /*0890*/  LDG.E.128 R52, desc[UR4][R76.64] ;  /* 0x000000044c347981 */ /* 0x000168000c1e1d00 */
[----:B------:R0:W5:Y:S04]  /*08a0*/  LDG.E.128 R56, desc[UR4][R74.64] ;  /* 0x000000044a387981 */ /* 0x000168000c1e1d00 */
[----:B------:R0:W5:Y:S01]  /*08b0*/  LDG.E.128 R60, desc[UR4][R72.64] ;  /* 0x00000004483c7981 */ /* 0x000162000c1e1d00 */
[----:B------:R-:W-:Y:S01]  /*08c0*/  CS2R R160, SRZ ;  /* 0x0000000000a07805 */ /* 0x000fe2000001ff00 */
[----:B------:R-:W-:Y:S06]  /*08d0*/  BRA `(.L_x_162) ;  /* 0x0000001000447947 */ /* 0x000fec0003800000 */
.L_x_161:
[----:B------:R-:W0:Y:S01]  /*08e0*/  LDC.64 R92, c[0x0][0x238] ;  /* 0x00008e00ff5c7b82 */ /* 0x000e220000000a00 */
[----:B------:R-:W-:-:S04]  /*08f0*/  VIADD R80, R160, 0xffffffff ;  /* 0xffffffffa0507836 */ /* 0x000fc80000000000 */
[----:B------:R-:W-:-:S03]  /*0900*/  IMAD R80, R80, R133, RZ ;  /* 0x0000008550507224 */ /* 0x000fc600078e02ff */
[----:B------:R-:W1:Y:S02]  /*0910*/  LDC.64 R136, c[0x0][0x250] ;  /* 0x00009400ff887b82 */ /* 0x000e640000000a00 */
[----:B------:R-:W-:-:S04]  /*0920*/  SHF.R.S32.HI R3, RZ, 0x1f, R80 ;  /* 0x0000001fff037819 */ /* 0x000fc80000011450 */
[----:B------:R-:W-:Y:S02]  /*0930*/  LEA.HI R3, R3, R80, RZ, 0x3 ;  /* 0x0000005003037211 */ /* 0x000fe400078f18ff */
[----:B------:R-:W2:Y:S02]  /*0940*/  LDC.64 R100, c[0x0][0x2b8] ;  /* 0x0000ae00ff647b82 */ /* 0x000ea40000000a00 */
[----:B------:R-:W-:Y:S01]  /*0950*/  LEA.HI.SX32 R3, R3, R132, 0x1d ;  /* 0x0000008403037211 */ /* 0x000fe200078feaff */
[----:B0-----:R-:W-:-:S04]  /*0960*/  IMAD.WIDE.U32 R80, R131, 0x10, R92 ;  /* 0x0000001083507825 */ /* 0x001fc800078e005c */
[----:B------:R-:W-:Y:S02]  /*0970*/  IMAD.WIDE.U32 R84, R130, 0x10, R92 ;  /* 0x0000001082547825 */ /* 0x000fe400078e005c */
[----:B------:R-:W3:Y:S02]  /*0980*/  LDG.E.128 R80, desc[UR4][R80.64] ;  /* 0x0000000450507981 */ /* 0x000ee4000c1e1d00 */
[----:B-1----:R-:W-:Y:S02]  /*0990*/  IMAD.WIDE R136, R0, 0x4, R136 ;  /* 0x0000000400887825 */ /* 0x002fe400078e0288 */
[----:B------:R-:W4:Y:S02]  /*09a0*/  LDG.E.128 R84, desc[UR4][R84.64] ;  /* 0x0000000454547981 */ /* 0x000f24000c1e1d00 */
[----:B------:R-:W-:Y:S02]  /*09b0*/  IMAD.WIDE.U32 R92, R129, 0x10, R92 ;  /* 0x00000010815c7825 */ /* 0x000fe400078e005c */
[----:B------:R3:W4:Y:S02]  /*09c0*/  LDG.E R136, desc[UR4][R136.64] ;  /* 0x0000000488887981 */ /* 0x000724000c1e1900 */
[C---:B--2---:R-:W-:Y:S01]  /*09d0*/  IMAD.WIDE.U32 R88, R3.reuse, 0x10, R100 ;  /* 0x0000001003587825 */ /* 0x044fe200078e0064 */
[C---:B------:R-:W-:Y:S01]  /*09e0*/  IADD3 R97, R3.reuse, 0x100, RZ ;  /* 0x0000010003617810 */ /* 0x040fe20007ffe0ff */
[----:B------:R-:W2:Y:S01]  /*09f0*/  LDG.E.128 R92, desc[UR4][R92.64] ;  /* 0x000000045c5c7981 */ /* 0x000ea2000c1e1d00 */
[----:B------:R-:W-:-:S03]  /*0a00*/  IADD3 R3, R3, 0x200, RZ ;  /* 0x0000020003037810 */ /* 0x000fc60007ffe0ff */
[----:B------:R-:W2:Y:S01]  /*0a10*/  LDG.E.128 R88, desc[UR4][R88.64] ;  /* 0x0000000458587981 */ /* 0x000ea2000c1e1d00 */
[----:B------:R-:W-:-:S04]  /*0a20*/  IMAD.WIDE.U32 R96, R97, 0x10, R100 ;  /* 0x0000001061607825 */ /* 0x000fc800078e0064 */
[----:B------:R-:W-:Y:S02]  /*0a30*/  IMAD.WIDE.U32 R100, R3, 0x10, R100 ;  /* 0x0000001003647825 */ /* 0x000fe400078e0064 */
[----:B------:R-:W2:Y:S04]  /*0a40*/  LDG.E.128 R96, desc[UR4][R96.64] ;  /* 0x0000000460607981 */ /* 0x000ea8000c1e1d00 */
[----:B------:R-:W2:Y:S01]  /*0a50*/  LDG.E.128 R100, desc[UR4][R100.64] ;  /* 0x0000000464647981 */ /* 0x000ea2000c1e1d00 */
[----:B------:R-:W-:Y:S01]  /*0a60*/  MOV R134, UR14 ;  /* 0x0000000e00867c02 */ /* 0x000fe20008000f00 */
[----:B------:R-:W-:-:S03]  /*0a70*/  IMAD.U32 R135, RZ, RZ, UR15 ;  /* 0x0000000fff877e24 */ /* 0x000fc6000f8e00ff */
[----:B------:R-:W-:-:S04]  /*0a80*/  ISETP.NE.U32.AND P0, PT, R134, RZ, PT ;  /* 0x000000ff8600720c */ /* 0x000fc80003f05070 */
[----:B------:R-:W-:-:S13]  /*0a90*/  ISETP.NE.AND.EX P0, PT, R135, RZ, PT, P0 ;  /* 0x000000ff8700720c */ /* 0x000fda0003f05300 */
[----:B------:R-:W5:Y:S04]  /*0aa0*/  @P0 LDG.E.128 R52, desc[UR4][R76.64] ;  /* 0x000000044c340981 */ /* 0x000f68000c1e1d00 */
[----:B------:R-:W5:Y:S04]  /*0ab0*/  @P0 LDG.E.128 R56, desc[UR4][R74.64] ;  /* 0x000000044a380981 */ /* 0x000f68000c1e1d00 */
[----:B------:R0:W5:Y:S01]  /*0ac0*/  @P0 LDG.E.128 R60, desc[UR4][R72.64] ;  /* 0x00000004483c0981 */ /* 0x000162000c1e1d00 */
[----:B------:R-:W-:Y:S02]  /*0ad0*/  ISETP.NE.AND P0, PT, R159, RZ, PT ;  /* 0x000000ff9f00720c */ /* 0x000fe40003f05270 */
[----:B---3--:R-:W-:-:S02]  /*0ae0*/  PRMT R137, R81, 0x7632, R137 ;  /* 0x0000763251897816 */ /* 0x008fc40000000089 */
[C---:B------:R-:W-:Y:S02]  /*0af0*/  PRMT R139, R82.reuse, 0x7632, R139 ;  /* 0x00007632528b7816 */ /* 0x040fe4000000008b */
[----:B------:R-:W-:Y:S02]  /*0b00*/  SHF.L.U32 R82, R82, 0x10, RZ ;  /* 0x0000001052527819 */ /* 0x000fe400000006ff */
[----:B----4-:R-:W-:Y:S02]  /*0b10*/  PRMT R145, R87, 0x7632, R145 ;  /* 0x0000763257917816 */ /* 0x010fe40000000091 */
[----:B------:R-:W-:Y:S02]  /*0b20*/  FSEL R179, R136, RZ, !P0 ;  /* 0x000000ff88b37208 */ /* 0x000fe40004000000 */
[----:B------:R-:W-:Y:S02]  /*0b30*/  SHF.L.U32 R137, R137, 0x10, RZ ;  /* 0x0000001089897819 */ /* 0x000fe400000006ff */
[----:B--2---:R-:W-:Y:S01]  /*0b40*/  PRMT R136, R94, 0x7632, R136 ;  /* 0x000076325e887816 */ /* 0x004fe20000000088 */
[----:B------:R-:W-:Y:S01]  /*0b50*/  IMAD.U32 R142, R83, 0x10000, RZ ;  /* 0x00010000538e7824 */ /* 0x000fe200078e00ff */
[----:B------:R-:W-:-:S02]  /*0b60*/  PRMT R3, R80, 0x7632, R3 ;  /* 0x0000763250037816 */ /* 0x000fc40000000003 */
[----:B------:R-:W-:Y:S02]  /*0b70*/  SHF.L.U32 R80, R80, 0x10, RZ ;  /* 0x0000001050507819 */ /* 0x000fe400000006ff */
[----:B------:R-:W-:Y:S01]  /*0b80*/  PRMT R140, R83, 0x7632, R140 ;  /* 0x00007632538c7816 */ /* 0x000fe2000000008c */
[----:B------:R-:W-:Y:S01]  /*0b90*/  FADD.FTZ R83, -R179, R82 ;  /* 0x00000052b3537221 */ /* 0x000fe20000010100 */
[----:B------:R-:W-:Y:S01]  /*0ba0*/  SHF.L.U32 R81, R81, 0x10, RZ ;  /* 0x0000001051517819 */ /* 0x000fe200000006ff */
[----:B------:R-:W-:Y:S01]  /*0bb0*/  IMAD.U32 R82, R145, 0x10000, RZ ;  /* 0x0001000091527824 */ /* 0x000fe200078e00ff */
[----:B0-----:R-:W-:Y:S01]  /*0bc0*/  PRMT R72, R89, 0x7632, R72 ;  /* 0x0000763259487816 */ /* 0x001fe20000000048 */
[----:B------:R-:W-:Y:S01]  /*0bd0*/  FADD.FTZ R137, -R179, R137 ;  /* 0x00000089b3897221 */ /* 0x000fe20000010100 */
[----:B------:R-:W-:Y:S02]  /*0be0*/  SHF.L.U32 R136, R136, 0x10, RZ ;  /* 0x0000001088887819 */ /* 0x000fe400000006ff */
[----:B------:R-:W-:-:S02]  /*0bf0*/  PRMT R76, R88, 0x7632, R76 ;  /* 0x00007632584c7816 */ /* 0x000fc4000000004c */
[----:B------:R-:W-:Y:S02]  /*0c00*/  SHF.L.U32 R75, R88, 0x10, RZ ;  /* 0x00000010584b7819 */ /* 0x000fe400000006ff */
[----:B------:R-:W-:Y:S02]  /*0c10*/  PRMT R77, R84, 0x7632, R77 ;  /* 0x00007632544d7816 */ /* 0x000fe4000000004d */
[----:B------:R-:W-:Y:S01]  /*0c20*/  SHF.L.U32 R3, R3, 0x10, RZ ;  /* 0x0000001003037819 */ /* 0x000fe200000006ff */
[----:B------:R-:W-:Y:S01]  /*0c30*/  FADD.FTZ R73, -R179, R80 ;  /* 0x00000050b3497221 */ /* 0x000fe20000010100 */
[----:B------:R-:W-:Y:S01]  /*0c40*/  SHF.L.U32 R139, R139, 0x10, RZ ;  /* 0x000000108b8b7819 */ /* 0x000fe200000006ff */
[----:B------:R-:W-:Y:S01]  /*0c50*/  FADD.FTZ R161, -R179, R82 ;  /* 0x00000052b3a17221 */ /* 0x000fe20000010100 */
[----:B------:R-:W-:Y:S01]  /*0c60*/  SHF.L.U32 R72, R72, 0x10, RZ ;  /* 0x0000001048487819 */ /* 0x000fe200000006ff */
[----:B------:R-:W-:Y:S02]  /*0c70*/  IMAD.U32 R151, R95, 0x10000, RZ ;  /* 0x000100005f977824 */ /* 0x000fe400078e00ff */
[----:B------:R-:W-:Y:S01]  /*0c80*/  FADD.FTZ R81, -R179, R81 ;  /* 0x00000051b3517221 */ /* 0x000fe20000010100 */
[----:B------:R-:W-:Y:S01]  /*0c90*/  SHF.L.U32 R80, R77, 0x10, RZ ;  /* 0x000000104d507819 */ /* 0x000fe200000006ff */
[C---:B------:R-:W-:Y:S01]  /*0ca0*/  FADD.FTZ R175, -R179.reuse, R136 ;  /* 0x00000088b3af7221 */ /* 0x040fe20000010100 */
[----:B-----5:R-:W-:Y:S01]  /*0cb0*/  FMUL.FTZ R82, R128, R137 ;  /* 0x0000008980527220 */ /* 0x020fe20000410000 */
[----:B------:R-:W-:Y:S01]  /*0cc0*/  SHF.L.U32 R76, R76, 0x10, RZ ;  /* 0x000000104c4c7819 */ /* 0x000fe200000006ff */
[----:B------:R-:W-:Y:S01]  /*0cd0*/  FADD.FTZ R77, -R179, R3 ;  /* 0x00000003b34d7221 */ /* 0x000fe20000010100 */
[----:B------:R-:W-:Y:S01]  /*0ce0*/  FMUL.FTZ R136, R104, R75 ;  /* 0x0000004b68887220 */ /* 0x000fe20000410000 */
[----:B------:R-:W-:Y:S01]  /*0cf0*/  SHF.L.U32 R84, R84, 0x10, RZ ;  /* 0x0000001054547819 */ /* 0x000fe200000006ff */
[----:B------:R-:W-:Y:S01]  /*0d00*/  FMUL.FTZ R3, R128, R73 ;  /* 0x0000004980037220 */ /* 0x000fe20000410000 */
[----:B------:R-:W-:Y:S01]  /*0d10*/  SHF.L.U32 R138, R89, 0x10, RZ ;  /* 0x00000010598a7819 */ /* 0x000fe200000006ff */
[C---:B------:R-:W-:Y:S01]  /*0d20*/  FADD.FTZ R177, -R179.reuse, R151 ;  /* 0x00000097b3b17221 */ /* 0x040fe20000010100 */
[----:B------:R-:W-:Y:S01]  /*0d30*/  PRMT R74, R90, 0x7632, R74 ;  /* 0x000076325a4a7816 */ /* 0x000fe2000000004a */
[----:B------:R-:W-:Y:S01]  /*0d40*/  FADD.FTZ R139, -R179, R139 ;  /* 0x0000008bb38b7221 */ /* 0x000fe20000010100 */
[C---:B------:R-:W-:Y:S01]  /*0d50*/  PRMT R170, R103.reuse, 0x7632, R170 ;  /* 0x0000763267aa7816 */ /* 0x040fe200000000aa */
[----:B------:R-:W-:-:S02]  /*0d60*/  IMAD.U32 R158, R103, 0x10000, RZ ;  /* 0x00010000679e7824 */ /* 0x000fc400078e00ff */
[----:B------:R-:W-:Y:S01]  /*0d70*/  FMUL.FTZ R81, R128, R81 ;  /* 0x0000005180517220 */ /* 0x000fe20000410000 */
[-C--:B------:R-:W-:Y:S01]  /*0d80*/  FFMA.FTZ R7, R82, R72.reuse, R7 ;  /* 0x0000004852077223 */ /* 0x080fe20000010007 */
[----:B------:R-:W-:Y:S01]  /*0d90*/  FADD.FTZ R39, R39, R72 ;  /* 0x0000004827277221 */ /* 0x000fe20000010000 */
[----:B------:R-:W-:Y:S01]  /*0da0*/  FMUL.FTZ R137, R117, R72 ;  /* 0x0000004875897220 */ /* 0x000fe20000410000 */
[----:B------:R-:W-:Y:S01]  /*0db0*/  FADD.FTZ R151, -R179, R80 ;  /* 0x00000050b3977221 */ /* 0x000fe20000010100 */
[----:B------:R-:W-:Y:S01]  /*0dc0*/  FMUL.FTZ R103, R116, R76 ;  /* 0x0000004c74677220 */ /* 0x000fe20000410000 */
[----:B------:R-:W-:Y:S01]  /*0dd0*/  FADD.FTZ R72, RZ, R136 ;  /* 0x00000088ff487221 */ /* 0x000fe20000010000 */
[----:B------:R-:W-:Y:S02]  /*0de0*/  IMAD.U32 R146, R87, 0x10000, RZ ;  /* 0x0001000057927824 */ /* 0x000fe400078e00ff */
[----:B------:R-:W-:Y:S01]  /*0df0*/  FMUL.FTZ R80, R128, R77 ;  /* 0x0000004d80507220 */ /* 0x000fe20000410000 */
[----:B------:R-:W-:Y:S01]  /*0e00*/  FFMA.FTZ R73, R3, R136, RZ ;  /* 0x0000008803497223 */ /* 0x000fe200000100ff */
[----:B------:R-:W-:Y:S01]  /*0e10*/  FADD.FTZ R87, -R179, R84 ;  /* 0x00000054b3577221 */ /* 0x000fe20000010100 */
[----:B------:R-:W-:Y:S01]  /*0e20*/  SHF.L.U32 R74, R74, 0x10, RZ ;  /* 0x000000104a4a7819 */ /* 0x000fe200000006ff */
[----:B------:R-:W-:Y:S01]  /*0e30*/  FMUL.FTZ R84, R128, R139 ;  /* 0x0000008b80547220 */ /* 0x000fe20000410000 */
[----:B------:R-:W-:Y:S01]  /*0e40*/  FFMA.FTZ R4, R3, R75, R4 ;  /* 0x0000004b03047223 */ /* 0x000fe20000010004 */
[----:B------:R-:W-:Y:S01]  /*0e50*/  FADD.FTZ R36, R36, R75 ;  /* 0x0000004b24247221 */ /* 0x000fe20000010000 */
[-C--:B------:R-:W-:Y:S01]  /*0e60*/  FFMA.FTZ R6, R81, R138.reuse, R6 ;  /* 0x0000008a51067223 */ /* 0x080fe20000010006 */
[----:B------:R-:W-:Y:S01]  /*0e70*/  FADD.FTZ R38, R38, R138 ;  /* 0x0000008a26267221 */ /* 0x000fe20000010000 */
[----:B------:R-:W-:Y:S01]  /*0e80*/  FMUL.FTZ R138, R105, R138 ;  /* 0x0000008a698a7220 */ /* 0x000fe20000410000 */
[----:B------:R-:W-:Y:S01]  /*0e90*/  FADD.FTZ R75, R72, R103 ;  /* 0x00000067484b7221 */ /* 0x000fe20000010000 */
[----:B------:R-:W-:Y:S01]  /*0ea0*/  FFMA.FTZ R72, R80, R103, R73 ;  /* 0x0000006750487223 */ /* 0x000fe20000010049 */
[----:B------:R-:W-:Y:S01]  /*0eb0*/  SHF.L.U32 R141, R90, 0x10, RZ ;  /* 0x000000105a8d7819 */ /* 0x000fe200000006ff */
[----:B------:R-:W-:-:S02]  /*0ec0*/  IMAD.U32 R140, R140, 0x10000, RZ ;  /* 0x000100008c8c7824 */ /* 0x000fc400078e00ff */
[-C--:B------:R-:W-:Y:S01]  /*0ed0*/  FFMA.FTZ R9, R84, R74.reuse, R9 ;  /* 0x0000004a54097223 */ /* 0x080fe20000010009 */
[----:B------:R-:W-:Y:S01]  /*0ee0*/  FADD.FTZ R33, R33, R74 ;  /* 0x0000004a21217221 */ /* 0x000fe20000010000 */
[----:B------:R-:W-:Y:S01]  /*0ef0*/  FMUL.FTZ R139, R118, R74 ;  /* 0x0000004a768b7220 */ /* 0x000fe20000410000 */
[----:B------:R-:W-:Y:S01]  /*0f00*/  FADD.FTZ R74, R75, R138 ;  /* 0x0000008a4b4a7221 */ /* 0x000fe20000010000 */
[----:B------:R-:W-:Y:S01]  /*0f10*/  FFMA.FTZ R73, R81, R138, R72 ;  /* 0x0000008a51497223 */ /* 0x000fe20000010048 */
[----:B------:R-:W-:Y:S01]  /*0f20*/  FADD.FTZ R145, -R179, R140 ;  /* 0x0000008cb3917221 */ /* 0x000fe20000010100 */
[----:B------:R-:W-:Y:S01]  /*0f30*/  FMUL.FTZ R140, R106, R141 ;  /* 0x0000008d6a8c7220 */ /* 0x000fe20000410000 */
[----:B------:R-:W-:Y:S01]  /*0f40*/  FADD.FTZ R75, R74, R137 ;  /* 0x000000894a4b7221 */ /* 0x000fe20000010000 */
[----:B------:R-:W-:Y:S01]  /*0f50*/  PRMT R147, R92, 0x7632, R147 ;  /* 0x000076325c937816 */ /* 0x000fe20000000093 */
[----:B------:R-:W-:Y:S01]  /*0f60*/  FMUL.FTZ R83, R128, R83 ;  /* 0x0000005380537220 */ /* 0x000fe20000410000 */
[----:B------:R-:W-:Y:S01]  /*0f70*/  FFMA.FTZ R72, R82, R137, R73 ;  /* 0x0000008952487223 */ /* 0x000fe20000010049 */
[C---:B------:R-:W-:Y:S01]  /*0f80*/  PRMT R143, R91.reuse, 0x7632, R143 ;  /* 0x000076325b8f7816 */ /* 0x040fe2000000008f */
[----:B------:R-:W-:Y:S01]  /*0f90*/  IMAD.U32 R144, R91, 0x10000, RZ ;  /* 0x000100005b907824 */ /* 0x000fe200078e00ff */
[----:B------:R-:W-:Y:S01]  /*0fa0*/  PRMT R88, R85, 0x7632, R88 ;  /* 0x0000763255587816 */ /* 0x000fe20000000058 */
[----:B------:R-:W-:Y:S01]  /*0fb0*/  FADD.FTZ R74, R75, R140 ;  /* 0x0000008c4b4a7221 */ /* 0x000fe20000010000 */
[----:B------:R-:W-:Y:S01]  /*0fc0*/  SHF.L.U32 R89, R85, 0x10, RZ ;  /* 0x0000001055597819 */ /* 0x000fe200000006ff */
[----:B------:R-:W-:Y:S01]  /*0fd0*/  FADD.FTZ R85, -R179, R142 ;  /* 0x0000008eb3557221 */ /* 0x000fe20000010100 */
[----:B------:R-:W-:Y:S01]  /*0fe0*/  SHF.L.U32 R149, R93, 0x10, RZ ;  /* 0x000000105d957819 */ /* 0x000fe200000006ff */
[----:B------:R-:W-:Y:S01]  /*0ff0*/  FFMA.FTZ R73, R83, R140, R72 ;  /* 0x0000008c53497223 */ /* 0x000fe20000010048 */
[----:B------:R-:W-:-:S02]  /*1000*/  SHF.L.U32 R147, R147, 0x10, RZ ;  /* 0x0000001093937819 */ /* 0x000fc400000006ff */
[C---:B------:R-:W-:Y:S02]  /*1010*/  PRMT R90, R86.reuse, 0x7632, R90 ;  /* 0x00007632565a7816 */ /* 0x040fe4000000005a */
[----:B------:R-:W-:Y:S01]  /*1020*/  PRMT R150, R95, 0x7632, R150 ;  /* 0x000076325f967816 */ /* 0x000fe20000000096 */
[----:B------:R-:W-:Y:S01]  /*1030*/  FADD.FTZ R95, -R179, R146 ;  /* 0x00000092b35f7221 */ /* 0x000fe20000010100 */
[----:B------:R-:W-:Y:S01]  /*1040*/  SHF.L.U32 R86, R86, 0x10, RZ ;  /* 0x0000001056567819 */ /* 0x000fe200000006ff */
[----:B------:R-:W-:Y:S01]  /*1050*/  IMAD.U32 R146, R143, 0x10000, RZ ;  /* 0x000100008f927824 */ /* 0x000fe200078e00ff */
[----:B------:R-:W-:Y:S01]  /*1060*/  PRMT R148, R93, 0x7632, R148 ;  /* 0x000076325d947816 */ /* 0x000fe20000000094 */
[----:B------:R-:W-:Y:S01]  /*1070*/  FMUL.FTZ R142, R107, R144 ;  /* 0x000000906b8e7220 */ /* 0x000fe20000410000 */
[----:B------:R-:W-:Y:S01]  /*1080*/  FADD.FTZ R75, R74, R139 ;  /* 0x0000008b4a4b7221 */ /* 0x000fe20000010000 */
[----:B------:R-:W-:Y:S01]  /*1090*/  FMUL.FTZ R85, R128, R85 ;  /* 0x0000005580557220 */ /* 0x000fe20000410000 */
[----:B------:R-:W-:Y:S01]  /*10a0*/  FFMA.FTZ R72, R84, R139, R73 ;  /* 0x0000008b54487223 */ /* 0x000fe20000010049 */
[C---:B------:R-:W-:Y:S01]  /*10b0*/  FADD.FTZ R167, -R179.reuse, R149 ;  /* 0x00000095b3a77221 */ /* 0x040fe20000010100 */
[--C-:B------:R-:W-:Y:S01]  /*10c0*/  FADD.FTZ R165, -R179, R147.reuse ;  /* 0x00000093b3a57221 */ /* 0x100fe20000010100 */
[C---:B------:R-:W-:Y:S01]  /*10d0*/  PRMT R147, R96.reuse, 0x7632, R147 ;  /* 0x0000763260937816 */ /* 0x040fe20000000093 */
[----:B------:R-:W-:Y:S01]  /*10e0*/  FFMA.FTZ R8, R83, R141, R8 ;  /* 0x0000008d53087223 */ /* 0x000fe20000010008 */
[----:B------:R-:W-:Y:S01]  /*10f0*/  SHF.L.U32 R149, R96, 0x10, RZ ;  /* 0x0000001060957819 */ /* 0x000fe200000006ff */
[----:B------:R-:W-:Y:S01]  /*1100*/  FADD.FTZ R32, R32, R141 ;  /* 0x0000008d20207221 */ /* 0x000fe20000010000 */
[----:B------:R-:W-:Y:S01]  /*1110*/  SHF.L.U32 R92, R92, 0x10, RZ ;  /* 0x000000105c5c7819 */ /* 0x000fe200000006ff */
[----:B------:R-:W-:Y:S01]  /*1120*/  FADD.FTZ R91, -R179, R86 ;  /* 0x00000056b35b7221 */ /* 0x000fe20000010100 */
[----:B------:R-:W-:Y:S01]  /*1130*/  SHF.L.U32 R94, R94, 0x10, RZ ;  /* 0x000000105e5e7819 */ /* 0x000fe200000006ff */
[----:B------:R-:W-:Y:S01]  /*1140*/  FMUL.FTZ R141, R119, R146 ;  /* 0x00000092778d7220 */ /* 0x000fe20000410000 */
[----:B------:R-:W-:Y:S01]  /*1150*/  SHF.L.U32 R88, R88, 0x10, RZ ;  /* 0x0000001058587819 */ /* 0x000fe200000006ff */
[----:B------:R-:W-:Y:S01]  /*1160*/  FADD.FTZ R74, R75, R142 ;  /* 0x0000008e4b4a7221 */ /* 0x000fe20000010000 */
[----:B------:R-:W-:Y:S01]  /*1170*/  SHF.L.U32 R90, R90, 0x10, RZ ;  /* 0x000000105a5a7819 */ /* 0x000fe200000006ff */
[----:B------:R-:W-:Y:S01]  /*1180*/  FMUL.FTZ R86, R128, R145 ;  /* 0x0000009180567220 */ /* 0x000fe20000410000 */
[----:B------:R-:W-:Y:S01]  /*1190*/  SHF.L.U32 R148, R148, 0x10, RZ ;  /* 0x0000001094947819 */ /* 0x000fe200000006ff */
[----:B------:R-:W-:Y:S01]  /*11a0*/  FFMA.FTZ R73, R85, R142, R72 ;  /* 0x0000008e55497223 */ /* 0x000fe20000010048 */
[----:B------:R-:W-:-:S02]  /*11b0*/  IMAD.U32 R150, R150, 0x10000, RZ ;  /* 0x0001000096967824 */ /* 0x000fc400078e00ff */
[----:B------:R-:W-:Y:S01]  /*11c0*/  FFMA.FTZ R10, R85, R144, R10 ;  /* 0x00000090550a7223 */ /* 0x000fe2000001000a */
[----:B------:R-:W-:Y:S01]  /*11d0*/  FADD.FTZ R34, R34, R144 ;  /* 0x0000009022227221 */ /* 0x000fe20000010000 */
[----:B------:R-:W-:Y:S01]  /*11e0*/  SHF.L.U32 R147, R147, 0x10, RZ ;  /* 0x0000001093937819 */ /* 0x000fe200000006ff */
[----:B------:R-:W-:Y:S01]  /*11f0*/  FMUL.FTZ R144, R108, R149 ;  /* 0x000000956c907220 */ /* 0x000fe20000410000 */
[C---:B------:R-:W-:Y:S01]  /*1200*/  PRMT R164, R101.reuse, 0x7632, R164 ;  /* 0x0000763265a47816 */ /* 0x040fe200000000a4 */
[----:B------:R-:W-:Y:S01]  /*1210*/  FADD.FTZ R75, R74, R141 ;  /* 0x0000008d4a4b7221 */ /* 0x000fe20000010000 */
[----:B------:R-:W-:Y:S01]  /*1220*/  SHF.L.U32 R166, R101, 0x10, RZ ;  /* 0x0000001065a67819 */ /* 0x000fe200000006ff */
[C---:B------:R-:W-:Y:S01]  /*1230*/  FADD.FTZ R89, -R179.reuse, R89 ;  /* 0x00000059b3597221 */ /* 0x040fe20000010100 */
[C---:B------:R-:W-:Y:S01]  /*1240*/  FADD.FTZ R93, -R179.reuse, R92 ;  /* 0x0000005cb35d7221 */ /* 0x040fe20000010100 */
[C---:B------:R-:W-:Y:S01]  /*1250*/  FADD.FTZ R171, -R179.reuse, R94 ;  /* 0x0000005eb3ab7221 */ /* 0x040fe20000010100 */
[C---:B------:R-:W-:Y:S01]  /*1260*/  FADD.FTZ R153, -R179.reuse, R88 ;  /* 0x00000058b3997221 */ /* 0x040fe20000010100 */
[C---:B------:R-:W-:Y:S01]  /*1270*/  FADD.FTZ R157, -R179.reuse, R90 ;  /* 0x0000005ab39d7221 */ /* 0x040fe20000010100 */
[C---:B------:R-:W-:Y:S01]  /*1280*/  FADD.FTZ R169, -R179.reuse, R148 ;  /* 0x00000094b3a97221 */ /* 0x040fe20000010100 */
[----:B------:R-:W-:Y:S01]  /*1290*/  FMUL.FTZ R101, R128, R87 ;  /* 0x0000005780657220 */ /* 0x000fe20000410000 */
[----:B------:R-:W-:Y:S01]  /*12a0*/  FFMA.FTZ R74, R86, R141, R73 ;  /* 0x0000008d564a7223 */ /* 0x000fe20000010049 */
[----:B------:R-:W-:Y:S01]  /*12b0*/  FADD.FTZ R179, -R179, R150 ;  /* 0x00000096b3b37221 */ /* 0x000fe20000010100 */
[C---:B------:R-:W-:Y:S01]  /*12c0*/  PRMT R148, R97.reuse, 0x7632, R148 ;  /* 0x0000763261947816 */ /* 0x040fe20000000094 */
[----:B------:R-:W-:Y:S01]  /*12d0*/  FMUL.FTZ R143, R120, R147 ;  /* 0x00000093788f7220 */ /* 0x000fe20000410000 */
[----:B------:R-:W-:Y:S01]  /*12e0*/  SHF.L.U32 R150, R97, 0x10, RZ ;  /* 0x0000001061967819 */ /* 0x000fe200000006ff */
[----:B------:R-:W-:Y:S01]  /*12f0*/  FADD.FTZ R72, R75, R144 ;  /* 0x000000904b487221 */ /* 0x000fe20000010000 */
[----:B------:R-:W-:Y:S01]  /*1300*/  FMUL.FTZ R88, R128, R151 ;  /* 0x0000009780587220 */ /* 0x000fe20000410000 */
[----:B------:R-:W-:Y:S01]  /*1310*/  FFMA.FTZ R73, R101, R144, R74 ;  /* 0x0000009065497223 */ /* 0x000fe2000001004a */
[----:B------:R-:W-:Y:S01]  /*1320*/  FFMA.FTZ R5, R80, R76, R5 ;  /* 0x0000004c50057223 */ /* 0x000fe20000010005 */
[----:B------:R-:W-:Y:S01]  /*1330*/  FADD.FTZ R37, R37, R76 ;  /* 0x0000004c25257221 */ /* 0x000fe20000010000 */
[----:B------:R-:W-:Y:S01]  /*1340*/  FFMA.FTZ R11, R86, R146, R11 ;  /* 0x00000092560b7223 */ /* 0x000fe2000001000b */
[----:B------:R-:W-:Y:S01]  /*1350*/  FADD.FTZ R35, R35, R146 ;  /* 0x0000009223237221 */ /* 0x000fe20000010000 */
[----:B------:R-:W-:Y:S01]  /*1360*/  SHF.L.U32 R76, R148, 0x10, RZ ;  /* 0x00000010944c7819 */ /* 0x000fe200000006ff */
[C---:B------:R-:W-:Y:S01]  /*1370*/  IMAD.U32 R156, R99.reuse, 0x10000, RZ ;  /* 0x00010000639c7824 */ /* 0x040fe200078e00ff */
[----:B------:R-:W-:Y:S01]  /*1380*/  PRMT R154, R99, 0x7632, R154 ;  /* 0x00007632639a7816 */ /* 0x000fe2000000009a */
[----:B------:R-:W-:Y:S01]  /*1390*/  FMUL.FTZ R146, R109, R150 ;  /* 0x000000966d927220 */ /* 0x000fe20000410000 */
[----:B------:R-:W-:Y:S01]  /*13a0*/  FADD.FTZ R75, R72, R143 ;  /* 0x0000008f484b7221 */ /* 0x000fe20000010000 */
[----:B------:R-:W-:Y:S01]  /*13b0*/  FMUL.FTZ R99, R128, R89 ;  /* 0x0000005980637220 */ /* 0x000fe20000410000 */
[----:B------:R-:W-:Y:S01]  /*13c0*/  FFMA.FTZ R72, R88, R143, R73 ;  /* 0x0000008f58487223 */ /* 0x000fe20000010049 */
[C---:B------:R-:W-:Y:S01]  /*13d0*/  PRMT R152, R98.reuse, 0x7632, R152 ;  /* 0x0000763262987816 */ /* 0x040fe20000000098 */
[----:B------:R-:W-:Y:S01]  /*13e0*/  FMUL.FTZ R145, R121, R76 ;  /* 0x0000004c79917220 */ /* 0x000fe20000410000 */
[----:B------:R-:W-:Y:S01]  /*13f0*/  SHF.L.U32 R155, R98, 0x10, RZ ;  /* 0x00000010629b7819 */ /* 0x000fe200000006ff */
[----:B------:R-:W-:Y:S01]  /*1400*/  FADD.FTZ R74, R75, R146 ;  /* 0x000000924b4a7221 */ /* 0x000fe20000010000 */
[----:B------:R-:W-:Y:S01]  /*1410*/  FMUL.FTZ R90, R128, R153 ;  /* 0x00000099805a7220 */ /* 0x000fe20000410000 */
[----:B------:R-:W-:Y:S01]  /*1420*/  FFMA.FTZ R73, R99, R146, R72 ;  /* 0x0000009263497223 */ /* 0x000fe20000010048 */
[----:B------:R-:W-:Y:S01]  /*1430*/  SHF.L.U32 R77, R152, 0x10, RZ ;  /* 0x00000010984d7819 */ /* 0x000fe200000006ff */
[----:B------:R-:W-:Y:S01]  /*1440*/  FMUL.FTZ R148, R110, R155 ;  /* 0x0000009b6e947220 */ /* 0x000fe20000410000 */
[----:B------:R-:W-:Y:S01]  /*1450*/  FADD.FTZ R75, R74, R145 ;  /* 0x000000914a4b7221 */ /* 0x000fe20000010000 */
[----:B------:R-:W-:Y:S01]  /*1460*/  FMUL.FTZ R97, R128, R91 ;  /* 0x0000005b80617220 */ /* 0x000fe20000410000 */
[----:B------:R-:W-:Y:S01]  /*1470*/  FFMA.FTZ R72, R90, R145, R73 ;  /* 0x000000915a487223 */ /* 0x000fe20000010049 */
[----:B------:R-:W-:Y:S01]  /*1480*/  FFMA.FTZ R13, R88, R147, R13 ;  /* 0x00000093580d7223 */ /* 0x000fe2000001000d */
[----:B------:R-:W-:Y:S01]  /*1490*/  FADD.FTZ R29, R29, R147 ;  /* 0x000000931d1d7221 */ /* 0x000fe20000010000 */
[----:B------:R-:W-:Y:S01]  /*14a0*/  FMUL.FTZ R147, R122, R77 ;  /* 0x0000004d7a937220 */ /* 0x000fe20000410000 */
[----:B------:R-:W-:Y:S01]  /*14b0*/  FADD.FTZ R74, R75, R148 ;  /* 0x000000944b4a7221 */ /* 0x000fe20000010000 */
[----:B------:R-:W-:Y:S01]  /*14c0*/  FMUL.FTZ R92, R128, R157 ;  /* 0x0000009d805c7220 */ /* 0x000fe20000410000 */
[----:B------:R-:W-:Y:S01]  /*14d0*/  FFMA.FTZ R73, R97, R148, R72 ;  /* 0x0000009461497223 */ /* 0x000fe20000010048 */
[----:B------:R-:W-:Y:S01]  /*14e0*/  FFMA.FTZ R14, R99, R150, R14 ;  /* 0x00000096630e7223 */ /* 0x000fe2000001000e */
[----:B------:R-:W-:Y:S01]  /*14f0*/  FADD.FTZ R30, R30, R150 ;  /* 0x000000961e1e7221 */ /* 0x000fe20000010000 */
[----:B------:R-:W-:-:S02]  /*1500*/  IMAD.U32 R160, R154, 0x10000, RZ ;  /* 0x000100009aa07824 */ /* 0x000fc400078e00ff */
[----:B------:R-:W-:Y:S01]  /*1510*/  FMUL.FTZ R150, R111, R156 ;  /* 0x0000009c6f967220 */ /* 0x000fe20000410000 */
[----:B------:R-:W-:Y:S01]  /*1520*/  FADD.FTZ R75, R74, R147 ;  /* 0x000000934a4b7221 */ /* 0x000fe20000010000 */
[----:B------:R-:W-:Y:S01]  /*1530*/  FMUL.FTZ R95, R128, R95 ;  /* 0x0000005f805f7220 */ /* 0x000fe20000410000 */
[----:B------:R-:W-:Y:S01]  /*1540*/  FFMA.FTZ R72, R92, R147, R73 ;  /* 0x000000935c487223 */ /* 0x000fe20000010049 */
[C---:B------:R-:W-:Y:S01]  /*1550*/  PRMT R162, R100.reuse, 0x7632, R162 ;  /* 0x0000763264a27816 */ /* 0x040fe200000000a2 */
[----:B------:R-:W-:Y:S01]  /*1560*/  FFMA.FTZ R12, R101, R149, R12 ;  /* 0x00000095650c7223 */ /* 0x000fe2000001000c */
[----:B------:R-:W-:Y:S01]  /*1570*/  SHF.L.U32 R163, R100, 0x10, RZ ;  /* 0x0000001064a37819 */ /* 0x000fe200000006ff */
[----:B------:R-:W-:Y:S01]  /*1580*/  FADD.FTZ R28, R28, R149 ;  /* 0x000000951c1c7221 */ /* 0x000fe20000010000 */
[----:B------:R-:W-:Y:S01]  /*1590*/  FMUL.FTZ R149, R123, R160 ;  /* 0x000000a07b957220 */ /* 0x000fe20000410000 */
        /* <DEDUP_REMOVED lines=8> */
[----:B------:R-:W-:Y:S01]  /*1620*/  FMUL.FTZ R151, R124, R162 ;  /* 0x000000a27c977220 */ /* 0x000fe20000410000 */
[----:B------:R-:W-:Y:S01]  /*1630*/  FADD.FTZ R72, R75, R152 ;  /* 0x000000984b487221 */ /* 0x000fe20000010000 */
[----:B------:R-:W-:Y:S01]  /*1640*/  FMUL.FTZ R96, R128, R165 ;  /* 0x000000a580607220 */ /* 0x000fe20000410000 */
[----:B------:R-:W-:Y:S01]  /*1650*/  FFMA.FTZ R73, R93, R152, R74 ;  /* 0x000000985d497223 */ /* 0x000fe2000001004a */
[----:B------:R-:W-:Y:S01]  /*1660*/  SHF.L.U32 R164, R164, 0x10, RZ ;  /* 0x00000010a4a47819 */ /* 0x000fe200000006ff */
[----:B------:R-:W-:Y:S01]  /*1670*/  FADD.FTZ R75, R72, R151 ;  /* 0x00000097484b7221 */ /* 0x000fe20000010000 */
[----:B------:R-:W-:Y:S01]  /*1680*/  FMUL.FTZ R91, R128, R167 ;  /* 0x000000a7805b7220 */ /* 0x000fe20000410000 */
[----:B------:R-:W-:Y:S01]  /*1690*/  FMUL.FTZ R154, R113, R166 ;  /* 0x000000a6719a7220 */ /* 0x000fe20000410000 */
[----:B------:R-:W-:Y:S01]  /*16a0*/  FFMA.FTZ R72, R96, R151, R73 ;  /* 0x0000009760487223 */ /* 0x000fe20000010049 */
[----:B------:R-:W-:Y:S01]  /*16b0*/  PRMT R168, R102, 0x7632, R168 ;  /* 0x0000763266a87816 */ /* 0x000fe200000000a8 */
[----:B------:R-:W-:Y:S01]  /*16c0*/  FMUL.FTZ R98, R128, R169 ;  /* 0x000000a980627220 */ /* 0x000fe20000410000 */
[----:B------:R-:W-:Y:S01]  /*16d0*/  SHF.L.U32 R173, R102, 0x10, RZ ;  /* 0x0000001066ad7819 */ /* 0x000fe200000006ff */
[----:B------:R-:W-:Y:S01]  /*16e0*/  FMUL.FTZ R153, R125, R164 ;  /* 0x000000a47d997220 */ /* 0x000fe20000410000 */
[----:B------:R-:W-:Y:S01]  /*16f0*/  FADD.FTZ R74, R75, R154 ;  /* 0x0000009a4b4a7221 */ /* 0x000fe20000010000 */
[----:B------:R-:W-:Y:S01]  /*1700*/  FFMA.FTZ R73, R91, R154, R72 ;  /* 0x0000009a5b497223 */ /* 0x000fe20000010048 */
[----:B------:R-:W-:Y:S01]  /*1710*/  FFMA.FTZ R50, R95, R156, R50 ;  /* 0x0000009c5f327223 */ /* 0x000fe20000010032 */
[----:B------:R-:W-:Y:S01]  /*1720*/  FADD.FTZ R26, R26, R156 ;  /* 0x0000009c1a1a7221 */ /* 0x000fe20000010000 */
[----:B------:R-:W-:Y:S01]  /*1730*/  SHF.L.U32 R168, R168, 0x10, RZ ;  /* 0x00000010a8a87819 */ /* 0x000fe200000006ff */
[----:B------:R-:W-:Y:S01]  /*1740*/  FMUL.FTZ R89, R128, R171 ;  /* 0x000000ab80597220 */ /* 0x000fe20000410000 */
[----:B------:R-:W-:Y:S01]  /*1750*/  FMUL.FTZ R156, R114, R173 ;  /* 0x000000ad729c7220 */ /* 0x000fe20000410000 */
[----:B------:R-:W-:Y:S01]  /*1760*/  FADD.FTZ R75, R74, R153 ;  /* 0x000000994a4b7221 */ /* 0x000fe20000010000 */
[----:B------:R-:W-:Y:S01]  /*1770*/  FFMA.FTZ R72, R98, R153, R73 ;  /* 0x0000009962487223 */ /* 0x000fe20000010049 */
[----:B------:R-:W-:Y:S01]  /*1780*/  FMUL.FTZ R87, R128, R177 ;  /* 0x000000b180577220 */ /* 0x000fe20000410000 */
        /* <DEDUP_REMOVED lines=8> */
[----:B------:R-:W-:-:S02]  /*1810*/  IMAD.U32 R170, R170, 0x10000, RZ ;  /* 0x00010000aaaa7824 */ /* 0x000fc400078e00ff */
[----:B------:R-:W-:Y:S01]  /*1820*/  FMUL.FTZ R158, R115, R158 ;  /* 0x0000009e739e7220 */ /* 0x000fe20000410000 */
[----:B------:R-:W-:Y:S01]  /*1830*/  FADD.FTZ R75, R74, R155 ;  /* 0x0000009b4a4b7221 */ /* 0x000fe20000010000 */
[----:B------:R-:W-:Y:S01]  /*1840*/  FFMA.FTZ R72, R100, R155, R73 ;  /* 0x0000009b64487223 */ /* 0x000fe20000010049 */
        /* <DEDUP_REMOVED lines=9> */
[----:B------:R-:W-:Y:S01]  /*18e0*/  FADD.FTZ R22, R22, R166 ;  /* 0x000000a616167221 */ /* 0x000fe20000010000 */
[----:B------:R-:W-:Y:S01]  /*18f0*/  FFMA.FTZ R40, R89, R173, R40 ;  /* 0x000000ad59287223 */ /* 0x000fe20000010028 */
[----:B------:R-:W-:Y:S01]  /*1900*/  FFMA.FTZ R15, R90, R76, R15 ;  /* 0x0000004c5a0f7223 */ /* 0x000fe2000001000f */
[----:B------:R-:W-:Y:S01]  /*1910*/  FADD.FTZ R31, R31, R76 ;  /* 0x0000004c1f1f7221 */ /* 0x000fe20000010000 */
        /* <DEDUP_REMOVED lines=11> */
[----:B------:R-:W-:Y:S01]  /*19d0*/  FADD.FTZ R160, R74, R157 ;  /* 0x0000009d4aa07221 */ /* 0x000fe20000010000 */
[----:B------:R-:W-:-:S07]  /*19e0*/  FFMA.FTZ R161, R102, R157, R73 ;  /* 0x0000009d66a17223 */ /* 0x000fce0000010049 */
.L_x_162:
[----:B------:R-:W-:Y:S05]  /*19f0*/  BSYNC B0 ;  /* 0x0000000000007941 */ /* 0x000fea0003800000 */
.L_x_160:
[----:B------:R-:W-:Y:S01]  /*1a00*/  LOP3.LUT P3, RZ, R78, 0xff, RZ, 0xc0, !PT ;  /* 0x000000ff4eff7812 */ /* 0x000fe2000786c0ff */
[----:B------:R-:W-:Y:S01]  /*1a10*/  UMOV UR6, 0xffffffff ;  /* 0xffffffff00067882 */ /* 0x000fe20000000000 */
[----:B0-----:R-:W-:Y:S02]  /*1a20*/  SHF.R.U32.HI R72, RZ, 0x5, R2 ;  /* 0x00000005ff487819 */ /* 0x001fe40000011602 */
[----:B------:R-:W-:Y:S02]  /*1a30*/  LOP3.LUT P0, RZ, R2, 0x1f, RZ, 0xc0, !PT ;  /* 0x0000001f02ff7812 */ /* 0x000fe4000780c0ff */
[----:B------:R-:W-:-:S07]  /*1a40*/  LOP3.LUT R73, R72, 0x7fffff8, RZ, 0xc0, !PT ;  /* 0x07fffff848497812 */ /* 0x000fce00078ec0ff */
        /* <DEDUP_REMOVED lines=20> */
.L_x_247:
[----:B------:R-:W3:Y:S01]  /*1b90*/  S2R R76, SR_CgaCtaId ;  /* 0x00000000004c7919 */ /* 0x000ee20000008800 */
[----:B01----:R-:W-:Y:S01]  /*1ba0*/  FADD.FTZ R160, R160, R75 ;  /* 0x0000004ba0a07221 */ /* 0x003fe20000010000 */
[----:B------:R-:W-:Y:S01]  /*1bb0*/  @!P0 LOP3.LUT R72, R72, 0x7, RZ, 0xc0, !PT ;  /* 0x0000000748488812 */ /* 0x000fe200078ec0ff */
[----:B--2---:R-:W-:Y:S01]  /*1bc0*/  FADD.FTZ R161, R161, R74 ;  /* 0x0000004aa1a17221 */ /* 0x004fe20000010000 */
[----:B------:R-:W-:Y:S01]  /*1bd0*/  MOV R75, 0x400 ;  /* 0x00000400004b7802 */ /* 0x000fe20000000f00 */
[----:B------:R-:W-:Y:S05]  /*1be0*/  WARPSYNC.ALL ;  /* 0x0000000000007948 */ /* 0x000fea0003800000 */
[----:B------:R-:W-:Y:S01]  /*1bf0*/  @!P0 IADD3 R72, R73, R72, RZ ;  /* 0x0000004849488210 */ /* 0x000fe20007ffe0ff */
[----:B------:R-:W-:Y:S01]  /*1c00*/  BSSY B0, `(.L_x_164) ;  /* 0x0000033000007945 */ /* 0x000fe20003800000 */
[----:B-----5:R-:W-:-:S02]  /*1c10*/  ISETP.GE.AND P4, PT, R79, 0x1, PT ;  /* 0x000000014f00780c */ /* 0x020fc40003f86270 */
[----:B---3--:R-:W-:-:S04]  /*1c20*/  LEA R75, R76, R75, 0x18 ;  /* 0x0000004b4c4b7211 */ /* 0x008fc800078ec0ff */
[----:B------:R-:W-:-:S07]  /*1c30*/  @!P0 LEA R162, R72, R75, 0x3 ;  /* 0x0000004b48a28211 */ /* 0x000fce00078e18ff */
[----:B------:R-:W-:Y:S01]  /*1c40*/  @P4 VIADD R72, R79, 0xffffffff ;  /* 0xffffffff4f484836 */ /* 0x000fe20000000000 */
[----:B------:R-:W-:Y:S01]  /*1c50*/  LEA R163, R73, R75, 0x3 ;  /* 0x0000004b49a37211 */ /* 0x000fe200078e18ff */
[----:B------:R-:W-:Y:S02]  /*1c60*/  @!P0 STS.64 [R162+0x6000], R160 ;  /* 0x006000a0a2008388 */ /* 0x000fe40000000a00 */
[----:B------:R-:W-:Y:S01]  /*1c70*/  @P4 IMAD R164, R72, R133, RZ ;  /* 0x0000008548a44224 */ /* 0x000fe200078e02ff */
[----:B------:R-:W-:Y:S01]  /*1c80*/  BAR.SYNC.DEFER_BLOCKING 0x0 ;  /* 0x0000000000007b1d */ /* 0x000fe20000010000 */
[----:B------:R-:W-:-:S05]  /*1c90*/  ISETP.NE.AND P0, PT, R159, RZ, PT ;  /* 0x000000ff9f00720c */ /* 0x000fca0003f05270 */
[----:B------:R-:W0:Y:S04]  /*1ca0*/  LDS.128 R72, [R163+0x6000] ;  /* 0x00600000a3487984 */ /* 0x000e280000000c00 */
[----:B------:R-:W1:Y:S01]  /*1cb0*/  LDS.128 R76, [R163+0x6010] ;  /* 0x00601000a34c7984 */ /* 0x000e620000000c00 */
[----:B0-----:R-:W-:Y:S01]  /*1cc0*/  FADD.FTZ R133, RZ, R72 ;  /* 0x00000048ff857221 */ /* 0x001fe20000010000 */
[----:B------:R-:W-:-:S03]  /*1cd0*/  FADD.FTZ R72, RZ, R73 ;  /* 0x00000049ff487221 */ /* 0x000fc60000010000 */
[----:B------:R-:W-:Y:S01]  /*1ce0*/  FADD.FTZ R133, R74, R133 ;  /* 0x000000854a857221 */ /* 0x000fe20000010000 */
[----:B------:R-:W-:Y:S01]  /*1cf0*/  FADD.FTZ R72, R75, R72 ;  /* 0x000000484b487221 */ /* 0x000fe20000010000 */
[----:B------:R-:W-:Y:S02]  /*1d00*/  @P4 SHF.R.S32.HI R75, RZ, 0x1f, R164 ;  /* 0x0000001fff4b4819 */ /* 0x000fe400000114a4 */
[----:B-1----:R-:W-:Y:S01]  /*1d10*/  FADD.FTZ R73, R133, R76 ;  /* 0x0000004c85497221 */ /* 0x002fe20000010000 */
[----:B------:R-:W-:Y:S01]  /*1d20*/  HFMA2.MMA R133, -RZ, RZ, 0, 0 ;  /* 0x00000000ff857435 */ /* 0x000fe200000001ff */
[----:B------:R-:W-:Y:S01]  /*1d30*/  FADD.FTZ R72, R72, R77 ;  /* 0x0000004d48487221 */ /* 0x000fe20000010000 */
[----:B------:R-:W-:Y:S01]  /*1d40*/  @P4 LEA.HI R75, R75, R164, RZ, 0x3 ;  /* 0x000000a44b4b4211 */ /* 0x000fe200078f18ff */
[----:B------:R-:W-:-:S03]  /*1d50*/  FADD.FTZ R161, R78, R73 ;  /* 0x000000494ea17221 */ /* 0x000fc60000010000 */
[----:B------:R-:W-:Y:S01]  /*1d60*/  @P4 LEA.HI.SX32 R133, R75, R132, 0x1d ;  /* 0x000000844b854211 */ /* 0x000fe200078feaff */
[----:B------:R-:W-:Y:S02]  /*1d70*/  FADD.FTZ R132, R79, R72 ;  /* 0x000000484f847221 */ /* 0x000fe40000010000 */
[----:B------:R-:W0:Y:S04]  /*1d80*/  LDS.128 R72, [R163+0x6020] ;  /* 0x00602000a3487984 */ /* 0x000e280000000c00 */
[----:B------:R-:W1:Y:S01]  /*1d90*/  LDS.128 R76, [R163+0x6030] ;  /* 0x00603000a34c7984 */ /* 0x000e620000000c00 */
[----:B0-----:R-:W-:Y:S01]  /*1da0*/  FADD.FTZ R161, R161, R72 ;  /* 0x00000048a1a17221 */ /* 0x001fe20000010000 */
[----:B------:R-:W-:-:S03]  /*1db0*/  FADD.FTZ R132, R132, R73 ;  /* 0x0000004984847221 */ /* 0x000fc60000010000 */
[----:B------:R-:W-:Y:S01]  /*1dc0*/  FADD.FTZ R161, R74, R161 ;  /* 0x000000a14aa17221 */ /* 0x000fe20000010000 */
[----:B------:R-:W-:-:S03]  /*1dd0*/  FADD.FTZ R132, R75, R132 ;  /* 0x000000844b847221 */ /* 0x000fc60000010000 */
[----:B-1----:R-:W-:Y:S01]  /*1de0*/  FADD.FTZ R161, R161, R76 ;  /* 0x0000004ca1a17221 */ /* 0x002fe20000010000 */
[----:B------:R-:W-:-:S03]  /*1df0*/  FADD.FTZ R132, R132, R77 ;  /* 0x0000004d84847221 */ /* 0x000fc60000010000 */
[----:B------:R-:W-:Y:S01]  /*1e00*/  FADD.FTZ R78, R78, R161 ;  /* 0x000000a14e4e7221 */ /* 0x000fe20000010000 */
[----:B------:R-:W-:-:S03]  /*1e10*/  FADD.FTZ R72, R79, R132 ;  /* 0x000000844f487221 */ /* 0x000fc60000010000 */
[----:B------:R-:W-:Y:S01]  /*1e20*/  FMUL.FTZ R73, R78, UR8 ;  /* 0x000000084e497c20 */ /* 0x000fe20008410000 */
[----:B------:R-:W-:-:S04]  /*1e30*/  FMUL.FTZ R72, R72, UR8 ;  /* 0x0000000848487c20 */ /* 0x000fc80008410000 */
[----:B------:R-:W-:Y:S01]  /*1e40*/  FSEL R73, R73, RZ, !P0 ;  /* 0x000000ff49497208 */ /* 0x000fe20004000000 */
[----:B------:R-:W-:Y:S06]  /*1e50*/  @P2 BRA `(.L_x_165) ;  /* 0x0000000000182947 */ /* 0x000fec0003800000 */
[----:B------:R-:W-:Y:S02]  /*1e60*/  ISETP.NE.U32.AND P0, PT, R134, RZ, PT ;  /* 0x000000ff8600720c */ /* 0x000fe40003f05070 */
[----:B------:R-:W-:Y:S02]  /*1e70*/  MOV R75, RZ ;  /* 0x000000ff004b7202 */ /* 0x000fe40000000f00 */
[----:B------:R-:W-:-:S13]  /*1e80*/  ISETP.NE.AND.EX P0, PT, R135, RZ, PT, P0 ;  /* 0x000000ff8700720c */ /* 0x000fda0003f05300 */
[----:B------:R-:W-:Y:S05]  /*1e90*/  @!P0 BRA `(.L_x_166) ;  /* 0x0000000000248947 */ /* 0x000fea0003800000 */
[----:B------:R-:W-:Y:S01]  /*1ea0*/  IMAD.U32 R75, R52, 0x10000, RZ ;  /* 0x00010000344b7824 */ /* 0x000fe200078e00ff */
[----:B------:R-:W-:Y:S06]  /*1eb0*/  BRA `(.L_x_166) ;  /* 0x00000000001c7947 */ /* 0x000fec0003800000 */
.L_x_165:
[----:B------:R-:W-:Y:S01]  /*1ec0*/  ISETP.NE.U32.AND P0, PT, R134, RZ, PT ;  /* 0x000000ff8600720c */ /* 0x000fe20003f05070 */
[----:B------:R-:W-:-:S03]  /*1ed0*/  FFMA.FTZ R75, R3, R72, R73 ;  /* 0x00000048034b7223 */ /* 0x000fc60000010049 */
[----:B------:R-:W-:Y:S01]  /*1ee0*/  ISETP.NE.AND.EX P0, PT, R135, RZ, PT, P0 ;  /* 0x000000ff8700720c */ /* 0x000fe20003f05300 */
[----:B------:R-:W-:-:S04]  /*1ef0*/  FADD.FTZ R75, R136, -R75 ;  /* 0x8000004b884b7221 */ /* 0x000fc80000010000 */
[----:B------:R-:W-:-:S08]  /*1f00*/  FMUL.FTZ R75, R128, R75 ;  /* 0x0000004b804b7220 */ /* 0x000fd00000410000 */
[----:B------:R-:W-:-:S05]  /*1f10*/  @P0 SHF.L.U32 R74, R52, 0x10, RZ ;  /* 0x00000010344a0819 */ /* 0x000fca00000006ff */
[----:B------:R-:W-:-:S07]  /*1f20*/  @P0 FADD.FTZ R75, R75, R74 ;  /* 0x0000004a4b4b0221 */ /* 0x000fce0000010000 */
.L_x_166:
[----:B------:R-:W-:Y:S05]  /*1f30*/  BSYNC B0 ;  /* 0x0000000000007941 */ /* 0x000fea0003800000 */
.L_x_164:
        /* <DEDUP_REMOVED lines=15> */
.L_x_168:
[----:B------:R-:W-:-:S04]  /*2030*/  FFMA.FTZ R74, R80, R72, R73 ;  /* 0x00000048504a7223 */ /* 0x000fc80000010049 */
[--C-:B------:R-:W-:Y:S01]  /*2040*/  FADD.FTZ R75, R103, -R74.reuse ;  /* 0x8000004a674b7221 */ /* 0x100fe20000010000 */
[----:B------:R-:W-:-:S03]  /*2050*/  @P0 PRMT R74, R52, 0x7632, R74 ;  /* 0x00007632344a0816 */ /* 0x000fc6000000004a */
[----:B------:R-:W-:Y:S02]  /*2060*/  FMUL.FTZ R75, R128, R75 ;  /* 0x0000004b804b7220 */ /* 0x000fe40000410000 */
[----:B------:R-:W-:-:S04]  /*2070*/  @P0 IMAD.U32 R74, R74, 0x10000, RZ ;  /* 0x000100004a4a0824 */ /* 0x000fc800078e00ff */
[----:B------:R-:W-:-:S07]  /*2080*/  @P0 FADD.FTZ R75, R75, R74 ;  /* 0x0000004a4b4b0221 */ /* 0x000fce0000010000 */
.L_x_169:
[----:B------:R-:W-:Y:S05]  /*2090*/  BSYNC B0 ;  /* 0x0000000000007941 */ /* 0x000fea0003800000 */
.L_x_167:
        /* <DEDUP_REMOVED lines=12> */
.L_x_171:
[----:B------:R-:W-:Y:S01]  /*2160*/  FFMA.FTZ R75, R81, R72, R73 ;  /* 0x00000048514b7223 */ /* 0x000fe20000010049 */
[----:B------:R-:W-:-:S03]  /*2170*/  @P0 SHF.L.U32 R74, R53, 0x10, RZ ;  /* 0x00000010354a0819 */ /* 0x000fc600000006ff */
[----:B------:R-:W-:-:S04]  /*2180*/  FADD.FTZ R75, R138, -R75 ;  /* 0x8000004b8a4b7221 */ /* 0x000fc80000010000 */
[----:B------:R-:W-:-:S04]  /*2190*/  FMUL.FTZ R75, R128, R75 ;  /* 0x0000004b804b7220 */ /* 0x000fc80000410000 */
[----:B------:R-:W-:-:S07]  /*21a0*/  @P0 FADD.FTZ R75, R75, R74 ;  /* 0x0000004a4b4b0221 */ /* 0x000fce0000010000 */
.L_x_172:
[----:B------:R-:W-:Y:S05]  /*21b0*/  BSYNC B0 ;  /* 0x0000000000007941 */ /* 0x000fea0003800000 */
.L_x_170:
        /* <DEDUP_REMOVED lines=10> */
[----:B------:R-:W-:-:S04]  /*2260*/  PRMT R75, R53, 0x7632, R75 ;  /* 0x00007632354b7816 */ /* 0x000fc8000000004b */
[----:B------:R-:W-:Y:S01]  /*2270*/  SHF.L.U32 R75, R75, 0x10, RZ ;  /* 0x000000104b4b7819 */ /* 0x000fe200000006ff */
[----:B------:R-:W-:Y:S06]  /*2280*/  BRA `(.L_x_175) ;  /* 0x0000000000187947 */ /* 0x000fec0003800000 */
.L_x_174:
[----:B------:R-:W-:-:S04]  /*2290*/  FFMA.FTZ R74, R82, R72, R73 ;  /* 0x00000048524a7223 */ /* 0x000fc80000010049 */
[--C-:B------:R-:W-:Y:S01]  /*22a0*/  FADD.FTZ R75, R137, -R74.reuse ;  /* 0x8000004a894b7221 */ /* 0x100fe20000010000 */
[----:B------:R-:W-:-:S03]  /*22b0*/  @P0 PRMT R74, R53, 0x7632, R74 ;  /* 0x00007632354a0816 */ /* 0x000fc6000000004a */
[----:B------:R-:W-:Y:S01]  /*22c0*/  FMUL.FTZ R75, R128, R75 ;  /* 0x0000004b804b7220 */ /* 0x000fe20000410000 */
[----:B------:R-:W-:-:S05]  /*22d0*/  @P0 SHF.L.U32 R74, R74, 0x10, RZ ;  /* 0x000000104a4a0819 */ /* 0x000fca00000006ff */
[----:B------:R-:W-:-:S07]  /*22e0*/  @P0 FADD.FTZ R75, R75, R74 ;  /* 0x0000004a4b4b0221 */ /* 0x000fce0000010000 */
.L_x_175:
[----:B------:R-:W-:Y:S05]  /*22f0*/  BSYNC B0 ;  /* 0x0000000000007941 */ /* 0x000fea0003800000 */
.L_x_173:
        /* <DEDUP_REMOVED lines=12> */
.L_x_177:
[----:B------:R-:W-:Y:S01]  /*23c0*/  FFMA.FTZ R75, R83, R72, R73 ;  /* 0x00000048534b7223 */ /* 0x000fe20000010049 */
[----:B------:R-:W-:-:S03]  /*23d0*/  @P0 SHF.L.U32 R74, R54, 0x10, RZ ;  /* 0x00000010364a0819 */ /* 0x000fc600000006ff */
[----:B------:R-:W-:-:S04]  /*23e0*/  FADD.FTZ R75, R140, -R75 ;  /* 0x8000004b8c4b7221 */ /* 0x000fc80000010000 */
[----:B------:R-:W-:-:S04]  /*23f0*/  FMUL.FTZ R75, R128, R75 ;  /* 0x0000004b804b7220 */ /* 0x000fc80000410000 */
[----:B------:R-:W-:-:S07]  /*2400*/  @P0 FADD.FTZ R75, R75, R74 ;  /* 0x0000004a4b4b0221 */ /* 0x000fce0000010000 */
.L_x_178:
[----:B------:R-:W-:Y:S05]  /*2410*/  BSYNC B0 ;  /* 0x0000000000007941 */ /* 0x000fea0003800000 */
.L_x_176:
        /* <DEDUP_REMOVED lines=13> */
.L_x_180:
[----:B------:R-:W-:-:S04]  /*24f0*/  FFMA.FTZ R74, R84, R72, R73 ;  /* 0x00000048544a7223 */ /* 0x000fc80000010049 */
[--C-:B------:R-:W-:Y:S01]  /*2500*/  FADD.FTZ R75, R139, -R74.reuse ;  /* 0x8000004a8b4b7221 */ /* 0x100fe20000010000 */
[----:B------:R-:W-:-:S03]  /*2510*/  @P0 PRMT R74, R54, 0x7632, R74 ;  /* 0x00007632364a0816 */ /* 0x000fc6000000004a */
[----:B------:R-:W-:Y:S02]  /*2520*/  FMUL.FTZ R75, R128, R75 ;  /* 0x0000004b804b7220 */ /* 0x000fe40000410000 */
[----:B------:R-:W-:-:S04]  /*2530*/  @P0 IMAD.U32 R74, R74, 0x10000, RZ ;  /* 0x000100004a4a0824 */ /* 0x000fc800078e00ff */
[----:B------:R-:W-:-:S07]  /*2540*/  @P0 FADD.FTZ R75, R75, R74 ;  /* 0x0000004a4b4b0221 */ /* 0x000fce0000010000 */
.L_x_181:
[----:B------:R-:W-:Y:S05]  /*2550*/  BSYNC B0 ;  /* 0x0000000000007941 */ /* 0x000fea0003800000 */
.L_x_179:
        /* <DEDUP_REMOVED lines=12> */
.L_x_183:
[----:B------:R-:W-:Y:S01]  /*2620*/  FFMA.FTZ R75, R85, R72, R73 ;  /* 0x00000048554b7223 */ /* 0x000fe20000010049 */
[----:B------:R-:W-:-:S03]  /*2630*/  @P0 SHF.L.U32 R74, R55, 0x10, RZ ;  /* 0x00000010374a0819 */ /* 0x000fc600000006ff */
[----:B------:R-:W-:-:S04]  /*2640*/  FADD.FTZ R75, R142, -R75 ;  /* 0x8000004b8e4b7221 */ /* 0x000fc80000010000 */
[----:B------:R-:W-:-:S04]  /*2650*/  FMUL.FTZ R75, R128, R75 ;  /* 0x0000004b804b7220 */ /* 0x000fc80000410000 */
[----:B------:R-:W-:-:S07]  /*2660*/  @P0 FADD.FTZ R75, R75, R74 ;  /* 0x0000004a4b4b0221 */ /* 0x000fce0000010000 */
.L_x_184:
[----:B------:R-:W-:Y:S05]  /*2670*/  BSYNC B0 ;  /* 0x0000000000007941 */ /* 0x000fea0003800000 */
.L_x_182:
        /* <DEDUP_REMOVED lines=13> */
.L_x_186:
[----:B------:R-:W-:-:S04]  /*2750*/  FFMA.FTZ R74, R86, R72, R73 ;  /* 0x00000048564a7223 */ /* 0x000fc80000010049 */
[--C-:B------:R-:W-:Y:S01]  /*2760*/  FADD.FTZ R75, R141, -R74.reuse ;  /* 0x8000004a8d4b7221 */ /* 0x100fe20000010000 */
[----:B------:R-:W-:-:S03]  /*2770*/  @P0 PRMT R74, R55, 0x7632, R74 ;  /* 0x00007632374a0816 */ /* 0x000fc6000000004a */
[----:B------:R-:W-:Y:S01]  /*2780*/  FMUL.FTZ R78, R128, R75 ;  /* 0x0000004b804e7220 */ /* 0x000fe20000410000 */
[----:B------:R-:W-:-:S05]  /*2790*/  @P0 SHF.L.U32 R77, R74, 0x10, RZ ;  /* 0x000000104a4d0819 */ /* 0x000fca00000006ff */
[----:B------:R-:W-:-:S07]  /*27a0*/  @P0 FADD.FTZ R78, R78, R77 ;  /* 0x0000004d4e4e0221 */ /* 0x000fce0000010000 */
.L_x_187:
[----:B------:R-:W-:Y:S05]  /*27b0*/  BSYNC B0 ;  /* 0x0000000000007941 */ /* 0x000fea0003800000 */
.L_x_185:
[----:B------:R-:W0:Y:S01]  /*27c0*/  @P4 LDC R135, c[0x0][0x29c] ;  /* 0x0000a700ff874b82 */ /* 0x000e220000000800 */
[----:B------:R-:W-:Y:S01]  /*27d0*/  @P1 F2FP.BF16.F32.PACK_AB R79, RZ, R78 ;  /* 0x0000004eff4f123e */ /* 0x000fe200000010ff */
[----:B------:R-:W-:Y:S03]  /*27e0*/  BSSY B0, `(.L_x_188) ;  /* 0x0000015000007945 */ /* 0x000fe60003800000 */
        /* <DEDUP_REMOVED lines=9> */
[----:B------:R0:W-:Y:S01]  /*2880*/  @P4 STG.E.128 desc[UR4][R76.64], R68 ;  /* 0x000000444c004986 */ /* 0x0001e2000c101d04 */
[----:B------:R-:W-:Y:S05]  /*2890*/  @P2 BRA `(.L_x_189) ;  /* 0x0000000000102947 */ /* 0x000fea0003800000 */
[----:B0-----:R-:W-:Y:S01]  /*28a0*/  HFMA2.MMA R75, -RZ, RZ, 0, 0 ;  /* 0x00000000ff4b7435 */ /* 0x001fe200000001ff */
[----:B------:R-:W-:Y:S10]  /*28b0*/  @!P0 BRA `(.L_x_190) ;  /* 0x00000000001c8947 */ /* 0x000ff40003800000 */
[----:B------:R-:W-:Y:S01]  /*28c0*/  IMAD.U32 R75, R56, 0x10000, RZ ;  /* 0x00010000384b7824 */ /* 0x000fe200078e00ff */
[----:B------:R-:W-:Y:S06]  /*28d0*/  BRA `(.L_x_190) ;  /* 0x0000000000147947 */ /* 0x000fec0003800000 */
.L_x_189:
[----:B0-----:R-:W-:Y:S01]  /*28e0*/  FFMA.FTZ R75, R101, R72, R73 ;  /* 0x00000048654b7223 */ /* 0x001fe20000010049 */
[----:B------:R-:W-:-:S03]  /*28f0*/  @P0 SHF.L.U32 R74, R56, 0x10, RZ ;  /* 0x00000010384a0819 */ /* 0x000fc600000006ff */
[----:B------:R-:W-:-:S04]  /*2900*/  FADD.FTZ R75, R144, -R75 ;  /* 0x8000004b904b7221 */ /* 0x000fc80000010000 */
[----:B------:R-:W-:-:S04]  /*2910*/  FMUL.FTZ R75, R128, R75 ;  /* 0x0000004b804b7220 */ /* 0x000fc80000410000 */
[----:B------:R-:W-:-:S07]  /*2920*/  @P0 FADD.FTZ R75, R75, R74 ;  /* 0x0000004a4b4b0221 */ /* 0x000fce0000010000 */
.L_x_190:
[----:B------:R-:W-:Y:S05]  /*2930*/  BSYNC B0 ;  /* 0x0000000000007941 */ /* 0x000fea0003800000 */
.L_x_188:
        /* <DEDUP_REMOVED lines=13> */
.L_x_192:
[----:B------:R-:W-:-:S04]  /*2a10*/  FFMA.FTZ R74, R88, R72, R73 ;  /* 0x00000048584a7223 */ /* 0x000fc80000010049 */
[--C-:B------:R-:W-:Y:S01]  /*2a20*/  FADD.FTZ R75, R143, -R74.reuse ;  /* 0x8000004a8f4b7221 */ /* 0x100fe20000010000 */
[----:B------:R-:W-:-:S03]  /*2a30*/  @P0 PRMT R74, R56, 0x7632, R74 ;  /* 0x00007632384a0816 */ /* 0x000fc6000000004a */
[----:B------:R-:W-:Y:S02]  /*2a40*/  FMUL.FTZ R75, R128, R75 ;  /* 0x0000004b804b7220 */ /* 0x000fe40000410000 */
[----:B------:R-:W-:-:S04]  /*2a50*/  @P0 IMAD.U32 R74, R74, 0x10000, RZ ;  /* 0x000100004a4a0824 */ /* 0x000fc800078e00ff */
[----:B------:R-:W-:-:S07]  /*2a60*/  @P0 FADD.FTZ R75, R75, R74 ;  /* 0x0000004a4b4b0221 */ /* 0x000fce0000010000 */
.L_x_193:
[----:B------:R-:W-:Y:S05]  /*2a70*/  BSYNC B0 ;  /* 0x0000000000007941 */ /* 0x000fea0003800000 */
.L_x_191:
        /* <DEDUP_REMOVED lines=12> */
.L_x_195:
[----:B------:R-:W-:Y:S01]  /*2b40*/  FFMA.FTZ R75, R99, R72, R73 ;  /* 0x00000048634b7223 */ /* 0x000fe20000010049 */
[----:B------:R-:W-:-:S03]  /*2b50*/  @P0 SHF.L.U32 R74, R57, 0x10, RZ ;  /* 0x00000010394a0819 */ /* 0x000fc600000006ff */
[----:B------:R-:W-:-:S04]  /*2b60*/  FADD.FTZ R75, R146, -R75 ;  /* 0x8000004b924b7221 */ /* 0x000fc80000010000 */
[----:B------:R-:W-:-:S04]  /*2b70*/  FMUL.FTZ R75, R128, R75 ;  /* 0x0000004b804b7220 */ /* 0x000fc80000410000 */
[----:B------:R-:W-:-:S07]  /*2b80*/  @P0 FADD.FTZ R75, R75, R74 ;  /* 0x0000004a4b4b0221 */ /* 0x000fce0000010000 */
.L_x_196:
[----:B------:R-:W-:Y:S05]  /*2b90*/  BSYNC B0 ;  /* 0x0000000000007941 */ /* 0x000fea0003800000 */
.L_x_194:
        /* <DEDUP_REMOVED lines=13> */
.L_x_198:
[----:B------:R-:W-:-:S04]  /*2c70*/  FFMA.FTZ R74, R90, R72, R73 ;  /* 0x000000485a4a7223 */ /* 0x000fc80000010049 */
[--C-:B------:R-:W-:Y:S01]  /*2c80*/  FADD.FTZ R75, R145, -R74.reuse ;  /* 0x8000004a914b7221 */ /* 0x100fe20000010000 */
[----:B------:R-:W-:-:S03]  /*2c90*/  @P0 PRMT R74, R57, 0x7632, R74 ;  /* 0x00007632394a0816 */ /* 0x000fc6000000004a */
[----:B------:R-:W-:Y:S01]  /*2ca0*/  FMUL.FTZ R75, R128, R75 ;  /* 0x0000004b804b7220 */ /* 0x000fe20000410000 */
[----:B------:R-:W-:-:S05]  /*2cb0*/  @P0 SHF.L.U32 R74, R74, 0x10, RZ ;  /* 0x000000104a4a0819 */ /* 0x000fca00000006ff */
[----:B------:R-:W-:-:S07]  /*2cc0*/  @P0 FADD.FTZ R75, R75, R74 ;  /* 0x0000004a4b4b0221 */ /* 0x000fce0000010000 */
.L_x_199:
[----:B------:R-:W-:Y:S05]  /*2cd0*/  BSYNC B0 ;  /* 0x0000000000007941 */ /* 0x000fea0003800000 */
.L_x_197:
        /* <DEDUP_REMOVED lines=12> */
.L_x_201:
[----:B------:R-:W-:Y:S01]  /*2da0*/  FFMA.FTZ R75, R97, R72, R73 ;  /* 0x00000048614b7223 */ /* 0x000fe20000010049 */
[----:B------:R-:W-:-:S03]  /*2db0*/  @P0 SHF.L.U32 R74, R58, 0x10, RZ ;  /* 0x000000103a4a0819 */ /* 0x000fc600000006ff */
[----:B------:R-:W-:-:S04]  /*2dc0*/  FADD.FTZ R75, R148, -R75 ;  /* 0x8000004b944b7221 */ /* 0x000fc80000010000 */
[----:B------:R-:W-:-:S04]  /*2dd0*/  FMUL.FTZ R75, R128, R75 ;  /* 0x0000004b804b7220 */ /* 0x000fc80000410000 */
[----:B------:R-:W-:-:S07]  /*2de0*/  @P0 FADD.FTZ R75, R75, R74 ;  /* 0x0000004a4b4b0221 */ /* 0x000fce0000010000 */
.L_x_202:
[----:B------:R-:W-:Y:S05]  /*2df0*/  BSYNC B0 ;  /* 0x0000000000007941 */ /* 0x000fea0003800000 */
.L_x_200:
        /* <DEDUP_REMOVED lines=13> */
.L_x_204:
[----:B------:R-:W-:-:S04]  /*2ed0*/  FFMA.FTZ R74, R92, R72, R73 ;  /* 0x000000485c4a7223 */ /* 0x000fc80000010049 */
[--C-:B------:R-:W-:Y:S01]  /*2ee0*/  FADD.FTZ R75, R147, -R74.reuse ;  /* 0x8000004a934b7221 */ /* 0x100fe20000010000 */
[----:B------:R-:W-:-:S03]  /*2ef0*/  @P0 PRMT R74, R58, 0x7632, R74 ;  /* 0x000076323a4a0816 */ /* 0x000fc6000000004a */
[----:B------:R-:W-:Y:S02]  /*2f00*/  FMUL.FTZ R75, R128, R75 ;  /* 0x0000004b804b7220 */ /* 0x000fe40000410000 */
[----:B------:R-:W-:-:S04]  /*2f10*/  @P0 IMAD.U32 R74, R74, 0x10000, RZ ;  /* 0x000100004a4a0824 */ /* 0x000fc800078e00ff */
[----:B------:R-:W-:-:S07]  /*2f20*/  @P0 FADD.FTZ R75, R75, R74 ;  /* 0x0000004a4b4b0221 */ /* 0x000fce0000010000 */
.L_x_205:
[----:B------:R-:W-:Y:S05]  /*2f30*/  BSYNC B0 ;  /* 0x0000000000007941 */ /* 0x000fea0003800000 */
.L_x_203:
        /* <DEDUP_REMOVED lines=12> */
.L_x_207:
[----:B------:R-:W-:Y:S01]  /*3000*/  FFMA.FTZ R75, R95, R72, R73 ;  /* 0x000000485f4b7223 */ /* 0x000fe20000010049 */
[----:B------:R-:W-:-:S03]  /*3010*/  @P0 SHF.L.U32 R74, R59, 0x10, RZ ;  /* 0x000000103b4a0819 */ /* 0x000fc600000006ff */
[----:B------:R-:W-:-:S04]  /*3020*/  FADD.FTZ R75, R150, -R75 ;  /* 0x8000004b964b7221 */ /* 0x000fc80000010000 */
[----:B------:R-:W-:-:S04]  /*3030*/  FMUL.FTZ R75, R128, R75 ;  /* 0x0000004b804b7220 */ /* 0x000fc80000410000 */
[----:B------:R-:W-:-:S07]  /*3040*/  @P0 FADD.FTZ R75, R75, R74 ;  /* 0x0000004a4b4b0221 */ /* 0x000fce0000010000 */
.L_x_208:
[----:B------:R-:W-:Y:S05]  /*3050*/  BSYNC B0 ;  /* 0x0000000000007941 */ /* 0x000fea0003800000 */
.L_x_206:
        /* <DEDUP_REMOVED lines=13> */
.L_x_210:
[----:B------:R-:W-:-:S04]  /*3130*/  FFMA.FTZ R74, R94, R72, R73 ;  /* 0x000000485e4a7223 */ /* 0x000fc80000010049 */
[--C-:B------:R-:W-:Y:S01]  /*3140*/  FADD.FTZ R75, R149, -R74.reuse ;  /* 0x8000004a954b7221 */ /* 0x100fe20000010000 */
[----:B------:R-:W-:-:S03]  /*3150*/  @P0 PRMT R74, R59, 0x7632, R74 ;  /* 0x000076323b4a0816 */ /* 0x000fc6000000004a */
[----:B------:R-:W-:Y:S01]  /*3160*/  FMUL.FTZ R78, R128, R75 ;  /* 0x0000004b804e7220 */ /* 0x000fe20000410000 */
[----:B------:R-:W-:-:S05]  /*3170*/  @P0 SHF.L.U32 R77, R74, 0x10, RZ ;  /* 0x000000104a4d0819 */ /* 0x000fca00000006ff */
[----:B------:R-:W-:-:S07]  /*3180*/  @P0 FADD.FTZ R78, R78, R77 ;  /* 0x0000004d4e4e0221 */ /* 0x000fce0000010000 */
.L_x_211:
[----:B------:R-:W-:Y:S05]  /*3190*/  BSYNC B0 ;  /* 0x0000000000007941 */ /* 0x000fea0003800000 */
.L_x_209:
[----:B------:R-:W0:Y:S01]  /*31a0*/  @P4 LDC R79, c[0x0][0x29c] ;  /* 0x0000a700ff4f4b82 */ /* 0x000e220000000800 */
[----:B------:R-:W-:Y:S07]  /*31b0*/  BSSY B0, `(.L_x_212) ;  /* 0x0000017000007945 */ /* 0x000fee0003800000 */
[----:B------:R-:W1:Y:S08]  /*31c0*/  @P1 LDC.64 R74, c[0x0][0x308] ;  /* 0x0000c200ff4a1b82 */ /* 0x000e700000000a00 */
[----:B------:R-:W2:Y:S01]  /*31d0*/  @P4 LDC.64 R76, c[0x0][0x2f8] ;  /* 0x0000be00ff4c4b82 */ /* 0x000ea20000000a00 */
[----:B0-----:R-:W-:Y:S01]  /*31e0*/  @P4 FMUL.FTZ R79, R78, R79 ;  /* 0x0000004f4e4f4220 */ /* 0x001fe20000410000 */
[----:B------:R-:W-:-:S04]  /*31f0*/  @P1 F2FP.BF16.F32.PACK_AB R78, RZ, R78 ;  /* 0x0000004eff4e123e */ /* 0x000fc800000010ff */
[----:B------:R-:W-:Y:S02]  /*3200*/  @P4 F2FP.BF16.F32.PACK_AB R79, RZ, R79 ;  /* 0x0000004fff4f423e */ /* 0x000fe400000010ff */
[----:B------:R-:W-:Y:S01]  /*3210*/  @P1 PRMT R67, R67, 0x5410, R78 ;  /* 0x0000541043431816 */ /* 0x000fe2000000004e */
[----:B-1----:R-:W-:Y:S01]  /*3220*/  @P1 IMAD.WIDE.U32 R130, R130, 0x10, R74 ;  /* 0x0000001082821825 */ /* 0x002fe200078e004a */
[----:B------:R-:W-:Y:S02]  /*3230*/  @P4 IADD3 R75, R133, 0x100, RZ ;  /* 0x00000100854b4810 */ /* 0x000fe40007ffe0ff */
[----:B------:R-:W-:Y:S02]  /*3240*/  @P4 PRMT R71, R71, 0x5410, R79 ;  /* 0x0000541047474816 */ /* 0x000fe4000000004f */
[----:B------:R0:W-:Y:S01]  /*3250*/  @P1 STG.E.128 desc[UR4][R130.64], R64 ;  /* 0x0000004082001986 */ /* 0x0001e2000c101d04 */
[----:B--2---:R-:W-:-:S05]  /*3260*/  @P4 IMAD.WIDE.U32 R74, R75, 0x10, R76 ;  /* 0x000000104b4a4825 */ /* 0x004fca00078e004c */
[----:B------:R0:W-:Y:S01]  /*3270*/  @P4 STG.E.128 desc[UR4][R74.64], R68 ;  /* 0x000000444a004986 */ /* 0x0001e2000c101d04 */
[----:B------:R-:W-:Y:S05]  /*3280*/  @P2 BRA `(.L_x_213) ;  /* 0x0000000000102947 */ /* 0x000fea0003800000 */
[----:B0-----:R-:W-:Y:S01]  /*3290*/  IMAD.MOV.U32 R75, RZ, RZ, RZ ;  /* 0x000000ffff4b7224 */ /* 0x001fe200078e00ff */
[----:B------:R-:W-:Y:S06]  /*32a0*/  @!P0 BRA `(.L_x_214) ;  /* 0x00000000001c8947 */ /* 0x000fec0003800000 */
[----:B------:R-:W-:Y:S01]  /*32b0*/  SHF.L.U32 R75, R60, 0x10, RZ ;  /* 0x000000103c4b7819 */ /* 0x000fe200000006ff */
[----:B------:R-:W-:Y:S06]  /*32c0*/  BRA `(.L_x_214) ;  /* 0x0000000000147947 */ /* 0x000fec0003800000 */
.L_x_213:
[----:B0-----:R-:W-:Y:S01]  /*32d0*/  FFMA.FTZ R75, R93, R72, R73 ;  /* 0x000000485d4b7223 */ /* 0x001fe20000010049 */
[----:B------:R-:W-:-:S03]  /*32e0*/  @P0 SHF.L.U32 R74, R60, 0x10, RZ ;  /* 0x000000103c4a0819 */ /* 0x000fc600000006ff */
[----:B------:R-:W-:-:S04]  /*32f0*/  FADD.FTZ R75, R152, -R75 ;  /* 0x8000004b984b7221 */ /* 0x000fc80000010000 */
[----:B------:R-:W-:-:S04]  /*3300*/  FMUL.FTZ R75, R128, R75 ;  /* 0x0000004b804b7220 */ /* 0x000fc80000410000 */
[----:B------:R-:W-:-:S07]  /*3310*/  @P0 FADD.FTZ R75, R75, R74 ;  /* 0x0000004a4b4b0221 */ /* 0x000fce0000010000 */
.L_x_214:
[----:B------:R-:W-:Y:S05]  /*3320*/  BSYNC B0 ;  /* 0x0000000000007941 */ /* 0x000fea0003800000 */
.L_x_212:
        /* <DEDUP_REMOVED lines=13> */
.L_x_216:
[----:B------:R-:W-:Y:S01]  /*3400*/  FFMA.FTZ R74, R96, R72, R73 ;  /* 0x00000048604a7223 */ /* 0x000fe20000010049 */
[----:B------:R-:W-:-:S03]  /*3410*/  @P0 PRMT R76, R60, 0x7632, R76 ;  /* 0x000076323c4c0816 */ /* 0x000fc6000000004c */
[----:B------:R-:W-:Y:S01]  /*3420*/  FADD.FTZ R75, R151, -R74 ;  /* 0x8000004a974b7221 */ /* 0x000fe20000010000 */
[----:B------:R-:W-:-:S03]  /*3430*/  @P0 SHF.L.U32 R76, R76, 0x10, RZ ;  /* 0x000000104c4c0819 */ /* 0x000fc600000006ff */
[----:B------:R-:W-:-:S04]  /*3440*/  FMUL.FTZ R75, R128, R75 ;  /* 0x0000004b804b7220 */ /* 0x000fc80000410000 */
[----:B------:R-:W-:-:S07]  /*3450*/  @P0 FADD.FTZ R75, R75, R76 ;  /* 0x0000004c4b4b0221 */ /* 0x000fce0000010000 */
.L_x_217:
[----:B------:R-:W-:Y:S05]  /*3460*/  BSYNC B0 ;  /* 0x0000000000007941 */ /* 0x000fea0003800000 */
.L_x_215:
        /* <DEDUP_REMOVED lines=12> */
.L_x_219:
[----:B------:R-:W-:Y:S01]  /*3530*/  FFMA.FTZ R75, R91, R72, R73 ;  /* 0x000000485b4b7223 */ /* 0x000fe20000010049 */
[----:B------:R-:W-:-:S03]  /*3540*/  @P0 IMAD.U32 R74, R61, 0x10000, RZ ;  /* 0x000100003d4a0824 */ /* 0x000fc600078e00ff */
[----:B------:R-:W-:-:S04]  /*3550*/  FADD.FTZ R75, R154, -R75 ;  /* 0x8000004b9a4b7221 */ /* 0x000fc80000010000 */
[----:B------:R-:W-:-:S04]  /*3560*/  FMUL.FTZ R75, R128, R75 ;  /* 0x0000004b804b7220 */ /* 0x000fc80000410000 */
[----:B------:R-:W-:-:S07]  /*3570*/  @P0 FADD.FTZ R75, R75, R74 ;  /* 0x0000004a4b4b0221 */ /* 0x000fce0000010000 */
.L_x_220:
[----:B------:R-:W-:Y:S05]  /*3580*/  BSYNC B0 ;  /* 0x0000000000007941 */ /* 0x000fea0003800000 */
.L_x_218:
        /* <DEDUP_REMOVED lines=13> */
.L_x_222:
[----:B------:R-:W-:Y:S01]  /*3660*/  FFMA.FTZ R74, R98, R72, R73 ;  /* 0x00000048624a7223 */ /* 0x000fe20000010049 */
[----:B------:R-:W-:-:S03]  /*3670*/  @P0 PRMT R76, R61, 0x7632, R76 ;  /* 0x000076323d4c0816 */ /* 0x000fc6000000004c */
[----:B------:R-:W-:Y:S01]  /*3680*/  FADD.FTZ R75, R153, -R74 ;  /* 0x8000004a994b7221 */ /* 0x000fe20000010000 */
[----:B------:R-:W-:-:S03]  /*3690*/  @P0 SHF.L.U32 R76, R76, 0x10, RZ ;  /* 0x000000104c4c0819 */ /* 0x000fc600000006ff */
[----:B------:R-:W-:-:S04]  /*36a0*/  FMUL.FTZ R75, R128, R75 ;  /* 0x0000004b804b7220 */ /* 0x000fc80000410000 */
[----:B------:R-:W-:-:S07]  /*36b0*/  @P0 FADD.FTZ R75, R75, R76 ;  /* 0x0000004c4b4b0221 */ /* 0x000fce0000010000 */
.L_x_223:
[----:B------:R-:W-:Y:S05]  /*36c0*/  BSYNC B0 ;  /* 0x0000000000007941 */ /* 0x000fea0003800000 */
.L_x_221:
        /* <DEDUP_REMOVED lines=12> */
.L_x_225:
[----:B------:R-:W-:Y:S01]  /*3790*/  FFMA.FTZ R75, R89, R72, R73 ;  /* 0x00000048594b7223 */ /* 0x000fe20000010049 */
[----:B------:R-:W-:-:S03]  /*37a0*/  @P0 SHF.L.U32 R74, R62, 0x10, RZ ;  /* 0x000000103e4a0819 */ /* 0x000fc600000006ff */
[----:B------:R-:W-:-:S04]  /*37b0*/  FADD.FTZ R75, R156, -R75 ;  /* 0x8000004b9c4b7221 */ /* 0x000fc80000010000 */
[----:B------:R-:W-:-:S04]  /*37c0*/  FMUL.FTZ R75, R128, R75 ;  /* 0x0000004b804b7220 */ /* 0x000fc80000410000 */
[----:B------:R-:W-:-:S07]  /*37d0*/  @P0 FADD.FTZ R75, R75, R74 ;  /* 0x0000004a4b4b0221 */ /* 0x000fce0000010000 */
.L_x_226:
[----:B------:R-:W-:Y:S05]  /*37e0*/  BSYNC B0 ;  /* 0x0000000000007941 */ /* 0x000fea0003800000 */
.L_x_224:
        /* <DEDUP_REMOVED lines=13> */
.L_x_228:
[----:B------:R-:W-:Y:S01]  /*38c0*/  FFMA.FTZ R74, R100, R72, R73 ;  /* 0x00000048644a7223 */ /* 0x000fe20000010049 */
[----:B------:R-:W-:-:S03]  /*38d0*/  @P0 PRMT R76, R62, 0x7632, R76 ;  /* 0x000076323e4c0816 */ /* 0x000fc6000000004c */
[----:B------:R-:W-:Y:S01]  /*38e0*/  FADD.FTZ R75, R155, -R74 ;  /* 0x8000004a9b4b7221 */ /* 0x000fe20000010000 */
[----:B------:R-:W-:-:S03]  /*38f0*/  @P0 SHF.L.U32 R76, R76, 0x10, RZ ;  /* 0x000000104c4c0819 */ /* 0x000fc600000006ff */
[----:B------:R-:W-:-:S04]  /*3900*/  FMUL.FTZ R75, R128, R75 ;  /* 0x0000004b804b7220 */ /* 0x000fc80000410000 */
[----:B------:R-:W-:-:S07]  /*3910*/  @P0 FADD.FTZ R75, R75, R76 ;  /* 0x0000004c4b4b0221 */ /* 0x000fce0000010000 */
.L_x_229:
[----:B------:R-:W-:Y:S05]  /*3920*/  BSYNC B0 ;  /* 0x0000000000007941 */ /* 0x000fea0003800000 */
.L_x_227:
        /* <DEDUP_REMOVED lines=12> */
.L_x_231:
[----:B------:R-:W-:Y:S01]  /*39f0*/  FFMA.FTZ R75, R87, R72, R73 ;  /* 0x00000048574b7223 */ /* 0x000fe20000010049 */
[----:B------:R-:W-:-:S03]  /*3a00*/  @P0 SHF.L.U32 R74, R63, 0x10, RZ ;  /* 0x000000103f4a0819 */ /* 0x000fc600000006ff */
[----:B------:R-:W-:-:S04]  /*3a10*/  FADD.FTZ R75, R158, -R75 ;  /* 0x8000004b9e4b7221 */ /* 0x000fc80000010000 */
[----:B------:R-:W-:-:S04]  /*3a20*/  FMUL.FTZ R75, R128, R75 ;  /* 0x0000004b804b7220 */ /* 0x000fc80000410000 */
[----:B------:R-:W-:-:S07]  /*3a30*/  @P0 FADD.FTZ R75, R75, R74 ;  /* 0x0000004a4b4b0221 */ /* 0x000fce0000010000 */
.L_x_232:
[----:B------:R-:W-:Y:S05]  /*3a40*/  BSYNC B0 ;  /* 0x0000000000007941 */ /* 0x000fea0003800000 */
.L_x_230:
        /* <DEDUP_REMOVED lines=13> */
.L_x_234:
[----:B------:R-:W-:Y:S01]  /*3b20*/  FFMA.FTZ R72, R102, R72, R73 ;  /* 0x0000004866487223 */ /* 0x000fe20000010049 */
[----:B------:R-:W-:-:S03]  /*3b30*/  @P0 PRMT R74, R63, 0x7632, R74 ;  /* 0x000076323f4a0816 */ /* 0x000fc6000000004a */
[----:B------:R-:W-:Y:S02]  /*3b40*/  FADD.FTZ R73, R157, -R72 ;  /* 0x800000489d497221 */ /* 0x000fe40000010000 */
[----:B------:R-:W-:Y:S02]  /*3b50*/  @P0 IMAD.U32 R75, R74, 0x10000, RZ ;  /* 0x000100004a4b0824 */ /* 0x000fe400078e00ff */
[----:B------:R-:W-:-:S04]  /*3b60*/  FMUL.FTZ R128, R128, R73 ;  /* 0x0000004980807220 */ /* 0x000fc80000410000 */
[----:B------:R-:W-:-:S07]  /*3b70*/  @P0 FADD.FTZ R128, R128, R75 ;  /* 0x0000004b80800221 */ /* 0x000fce0000010000 */
.L_x_235:
[----:B------:R-:W-:Y:S05]  /*3b80*/  BSYNC B0 ;  /* 0x0000000000007941 */ /* 0x000fea0003800000 */
.L_x_233:
[----:B------:R-:W0:Y:S01]  /*3b90*/  @P4 LDC R77, c[0x0][0x29c] ;  /* 0x0000a700ff4d4b82 */ /* 0x000e220000000800 */
[----:B------:R-:W-:Y:S02]  /*3ba0*/  @P4 IADD3 R133, R133, 0x200, RZ ;  /* 0x0000020085854810 */ /* 0x000fe40007ffe0ff */
[----:B------:R-:W-:Y:S02]  /*3bb0*/  IADD3 R0, R0, UR12, RZ ;  /* 0x0000000c00007c10 */ /* 0x000fe4000fffe0ff */
[----:B------:R-:W-:Y:S02]  /*3bc0*/  SEL R78, RZ, 0x1, P3 ;  /* 0x00000001ff4e7807 */ /* 0x000fe40001800000 */
[----:B------:R-:W-:Y:S01]  /*3bd0*/  ISETP.GE.AND P0, PT, R0, UR13, PT ;  /* 0x0000000d00007c0c */ /* 0x000fe2000bf06270 */
[----:B------:R-:W1:Y:S08]  /*3be0*/  @P1 LDC.64 R72, c[0x0][0x308] ;  /* 0x0000c200ff481b82 */ /* 0x000e700000000a00 */
[----:B------:R-:W2:Y:S01]  /*3bf0*/  @P4 LDC.64 R74, c[0x0][0x2f8] ;  /* 0x0000be00ff4a4b82 */ /* 0x000ea20000000a00 */
[----:B0-----:R-:W-:Y:S01]  /*3c00*/  @P4 FMUL.FTZ R76, R128, R77 ;  /* 0x0000004d804c4220 */ /* 0x001fe20000410000 */
[----:B------:R-:W-:-:S04]  /*3c10*/  @P1 F2FP.BF16.F32.PACK_AB R128, RZ, R128 ;  /* 0x00000080ff80123e */ /* 0x000fc800000010ff */
[----:B------:R-:W-:Y:S02]  /*3c20*/  @P4 F2FP.BF16.F32.PACK_AB R76, RZ, R76 ;  /* 0x0000004cff4c423e */ /* 0x000fe400000010ff */
[----:B------:R-:W-:Y:S01]  /*3c30*/  @P1 PRMT R67, R67, 0x5410, R128 ;  /* 0x0000541043431816 */ /* 0x000fe20000000080 */
[----:B-1----:R-:W-:Y:S01]  /*3c40*/  @P1 IMAD.WIDE.U32 R72, R129, 0x10, R72 ;  /* 0x0000001081481825 */ /* 0x002fe200078e0048 */
[----:B------:R-:W-:-:S04]  /*3c50*/  @P4 PRMT R71, R71, 0x5410, R76 ;  /* 0x0000541047474816 */ /* 0x000fc8000000004c */
[----:B------:R0:W-:Y:S01]  /*3c60*/  @P1 STG.E.128 desc[UR4][R72.64], R64 ;  /* 0x0000004048001986 */ /* 0x0001e2000c101d04 */
[----:B--2---:R-:W-:-:S05]  /*3c70*/  @P4 IMAD.WIDE.U32 R74, R133, 0x10, R74 ;  /* 0x00000010854a4825 */ /* 0x004fca00078e004a */
[----:B------:R0:W-:Y:S01]  /*3c80*/  @P4 STG.E.128 desc[UR4][R74.64], R68 ;  /* 0x000000444a004986 */ /* 0x0001e2000c101d04 */
[----:B------:R-:W-:Y:S05]  /*3c90*/  @!P0 BRA `(.L_x_236) ;  /* 0xffffffc800848947 */ /* 0x000fea000383ffff */
.L_x_159:
[----:B------:R-:W1:Y:S01]  /*3ca0*/  S2UR UR6, SR_CTAID.X ;  /* 0x00000000000679c3 */ /* 0x000e620000002500 */
[----:B------:R-:W-:-:S07]  /*3cb0*/  LOP3.LUT R57, R2, 0xff, RZ, 0xc0, !PT ;  /* 0x000000ff02397812 */ /* 0x000fce00078ec0ff */
[----:B------:R-:W2:Y:S08]  /*3cc0*/  LDC.64 R52, c[0x0][0x2d0] ;  /* 0x0000b400ff347b82 */ /* 0x000eb00000000a00 */
[----:B------:R-:W3:Y:S01]  /*3cd0*/  LDC.64 R54, c[0x0][0x2d8] ;  /* 0x0000b600ff367b82 */ /* 0x000ee20000000a00 */
[----:B-1----:R-:W-:Y:S01]  /*3ce0*/  LEA.HI R0, R2, UR6, RZ, 0x18 ;  /* 0x0000000602007c11 */ /* 0x002fe2000f8fc0ff */
[----:B------:R-:W-:-:S04]  /*3cf0*/  ULDC UR6, c[0x0][0x218] ;  /* 0x0000860000067ab9 */ /* 0x000fc80000000800 */
[----:B------:R-:W-:-:S05]  /*3d00*/  IMAD R0, R0, UR6, RZ ;  /* 0x0000000600007c24 */ /* 0x000fca000f8e02ff */
[----:B------:R-:W-:-:S05]  /*3d10*/  LEA.HI R57, R0, R57, RZ, 0x1d ;  /* 0x0000003900397211 */ /* 0x000fca00078fe8ff */
[----:B--2---:R-:W-:-:S04]  /*3d20*/  IMAD.WIDE.U32 R2, R57, 0x20, R52 ;  /* 0x0000002039027825 */ /* 0x004fc800078e0034 */
[----:B---3--:R-:W-:Y:S01]  /*3d30*/  IMAD.WIDE.U32 R52, R57, 0x20, R54 ;  /* 0x0000002039347825 */ /* 0x008fe200078e0036 */
        /* <DEDUP_REMOVED lines=13> */
.L_x_163:
[----:B------:R-:W-:Y:S01]  /*3e10*/  HFMA2.MMA R166, -RZ, RZ, 0, 9.5367431640625e-07 ;  /* 0x00000010ffa67435 */ /* 0x000fe200000001ff */
[----:B------:R-:W-:Y:S01]  /*3e20*/  MOV R165, R160 ;  /* 0x000000a000a57202 */ /* 0x000fe20000000f00 */
[----:B------:R-:W-:Y:S01]  /*3e30*/  IMAD.MOV.U32 R167, RZ, RZ, 0x1f ;  /* 0x0000001fffa77424 */ /* 0x000fe200078e00ff */
[----:B------:R-:W-:-:S08]  /*3e40*/  MOV R162, 0xffffffff ;  /* 0xffffffff00a27802 */ /* 0x000fd00000000f00 */
[----:B-----5:R-:W-:Y:S05]  /*3e50*/  WARPSYNC.COLLECTIVE R162, `(.L_x_237) ;  /* 0x00000000a2087348 */ /* 0x020fea0003c00000 */
[----:B------:R0:W1:Y:S02]  /*3e60*/  SHFL.DOWN P1, R164, R165, R166, R167 ;  /* 0x080000a6a5a47389 */ /* 0x00006400000200a7 */
[----:B01---5:R-:W-:Y:S01]  /*3e70*/  ENDCOLLECTIVE ;  /* 0x000000000000791b */ /* 0x023fe20003800000 */
.L_x_237:
[----:B------:R-:W-:Y:S02]  /*3e80*/  MOV R165, R161 ;  /* 0x000000a100a57202 */ /* 0x000fe40000000f00 */
[----:B------:R-:W-:-:S07]  /*3e90*/  MOV R75, R164 ;  /* 0x000000a4004b7202 */ /* 0x000fce0000000f00 */
[----:B------:R-:W-:Y:S05]  /*3ea0*/  WARPSYNC.COLLECTIVE R162, `(.L_x_238) ;  /* 0x00000000a2087348 */ /* 0x000fea0003c00000 */
[----:B------:R0:W1:Y:S02]  /*3eb0*/  SHFL.DOWN P1, R164, R165, R166, R167 ;  /* 0x080000a6a5a47389 */ /* 0x00006400000200a7 */
[----:B01----:R-:W-:Y:S01]  /*3ec0*/  ENDCOLLECTIVE ;  /* 0x000000000000791b */ /* 0x003fe20003800000 */
.L_x_238:
[----:B------:R-:W-:Y:S01]  /*3ed0*/  FADD.FTZ R75, R75, R160 ;  /* 0x000000a04b4b7221 */ /* 0x000fe20000010000 */
[----:B------:R-:W-:-:S03]  /*3ee0*/  HFMA2.MMA R166, -RZ, RZ, 0, 4.76837158203125e-07 ;  /* 0x00000008ffa67435 */ /* 0x000fc600000001ff */
[----:B------:R-:W-:Y:S01]  /*3ef0*/  IMAD.MOV.U32 R165, RZ, RZ, R75 ;  /* 0x000000ffffa57224 */ /* 0x000fe200078e004b */
[----:B------:R-:W-:-:S07]  /*3f00*/  MOV R74, R164 ;  /* 0x000000a4004a7202 */ /* 0x000fce0000000f00 */
[----:B------:R-:W-:Y:S05]  /*3f10*/  WARPSYNC.COLLECTIVE R162, `(.L_x_239) ;  /* 0x00000000a2087348 */ /* 0x000fea0003c00000 */
[----:B------:R0:W1:Y:S02]  /*3f20*/  SHFL.DOWN P1, R164, R165, R166, R167 ;  /* 0x080000a6a5a47389 */ /* 0x00006400000200a7 */
[----:B01----:R-:W-:Y:S01]  /*3f30*/  ENDCOLLECTIVE ;  /* 0x000000000000791b */ /* 0x003fe20003800000 */
.L_x_239:
[----:B------:R-:W-:-:S05]  /*3f40*/  FADD.FTZ R74, R74, R161 ;  /* 0x000000a14a4a7221 */ /* 0x000fca0000010000 */
[----:B------:R-:W-:Y:S02]  /*3f50*/  MOV R165, R74 ;  /* 0x0000004a00a57202 */ /* 0x000fe40000000f00 */
[----:B------:R-:W-:-:S07]  /*3f60*/  MOV R76, R164 ;  /* 0x000000a4004c7202 */ /* 0x000fce0000000f00 */
[----:B------:R-:W-:Y:S05]  /*3f70*/  WARPSYNC.COLLECTIVE R162, `(.L_x_240) ;  /* 0x00000000a2087348 */ /* 0x000fea0003c00000 */
[----:B------:R0:W1:Y:S02]  /*3f80*/  SHFL.DOWN P1, R164, R165, R166, R167 ;  /* 0x080000a6a5a47389 */ /* 0x00006400000200a7 */
[----:B01----:R-:W-:Y:S01]  /*3f90*/  ENDCOLLECTIVE ;  /* 0x000000000000791b */ /* 0x003fe20003800000 */
.L_x_240:
[----:B------:R-:W-:Y:S01]  /*3fa0*/  FADD.FTZ R76, R75, R76 ;  /* 0x0000004c4b4c7221 */ /* 0x000fe20000010000 */
[----:B------:R-:W-:-:S03]  /*3fb0*/  HFMA2.MMA R166, -RZ, RZ, 0, 2.384185791015625e-07 ;  /* 0x00000004ffa67435 */ /* 0x000fc600000001ff */
[----:B------:R-:W-:Y:S01]  /*3fc0*/  IMAD.MOV.U32 R165, RZ, RZ, R76 ;  /* 0x000000ffffa57224 */ /* 0x000fe200078e004c */
[----:B------:R-:W-:-:S07]  /*3fd0*/  MOV R77, R164 ;  /* 0x000000a4004d7202 */ /* 0x000fce0000000f00 */
[----:B------:R-:W-:Y:S05]  /*3fe0*/  WARPSYNC.COLLECTIVE R162, `(.L_x_241) ;  /* 0x00000000a2087348 */ /* 0x000fea0003c00000 */
[----:B------:R0:W1:Y:S02]  /*3ff0*/  SHFL.DOWN P1, R164, R165, R166, R167 ;  /* 0x080000a6a5a47389 */ /* 0x00006400000200a7 */
[----:B01----:R-:W-:Y:S01]  /*4000*/  ENDCOLLECTIVE ;  /* 0x000000000000791b */ /* 0x003fe20003800000 */
.L_x_241:
[----:B------:R-:W-:-:S05]  /*4010*/  FADD.FTZ R77, R74, R77 ;  /* 0x0000004d4a4d7221 */ /* 0x000fca0000010000 */
[----:B------:R-:W-:Y:S02]  /*4020*/  MOV R165, R77 ;  /* 0x0000004d00a57202 */ /* 0x000fe40000000f00 */
[----:B------:R-:W-:-:S07]  /*4030*/  MOV R163, R164 ;  /* 0x000000a400a37202 */ /* 0x000fce0000000f00 */
[----:B------:R-:W-:Y:S05]  /*4040*/  WARPSYNC.COLLECTIVE R162, `(.L_x_242) ;  /* 0x00000000a2087348 */ /* 0x000fea0003c00000 */
[----:B------:R0:W1:Y:S02]  /*4050*/  SHFL.DOWN P1, R164, R165, R166, R167 ;  /* 0x080000a6a5a47389 */ /* 0x00006400000200a7 */
[----:B01----:R-:W-:Y:S01]  /*4060*/  ENDCOLLECTIVE ;  /* 0x000000000000791b */ /* 0x003fe20003800000 */
.L_x_242:
[----:B------:R-:W-:Y:S01]  /*4070*/  FADD.FTZ R163, R76, R163 ;  /* 0x000000a34ca37221 */ /* 0x000fe20000010000 */
[----:B------:R-:W-:-:S03]  /*4080*/  HFMA2.MMA R166, -RZ, RZ, 0, 1.1920928955078125e-07 ;  /* 0x00000002ffa67435 */ /* 0x000fc600000001ff */
[----:B------:R-:W-:Y:S01]  /*4090*/  IMAD.MOV.U32 R165, RZ, RZ, R163 ;  /* 0x000000ffffa57224 */ /* 0x000fe200078e00a3 */
[----:B------:R-:W-:-:S07]  /*40a0*/  MOV R78, R164 ;  /* 0x000000a4004e7202 */ /* 0x000fce0000000f00 */
[----:B------:R-:W-:Y:S05]  /*40b0*/  WARPSYNC.COLLECTIVE R162, `(.L_x_243) ;  /* 0x00000000a2087348 */ /* 0x000fea0003c00000 */
[----:B------:R0:W1:Y:S02]  /*40c0*/  SHFL.DOWN P1, R164, R165, R166, R167 ;  /* 0x080000a6a5a47389 */ /* 0x00006400000200a7 */
[----:B01----:R-:W-:Y:S01]  /*40d0*/  ENDCOLLECTIVE ;  /* 0x000000000000791b */ /* 0x003fe20003800000 */
.L_x_243:
[----:B------:R-:W-:-:S05]  /*40e0*/  FADD.FTZ R78, R77, R78 ;  /* 0x0000004e4d4e7221 */ /* 0x000fca0000010000 */
[----:B------:R-:W-:Y:S02]  /*40f0*/  MOV R165, R78 ;  /* 0x0000004e00a57202 */ /* 0x000fe40000000f00 */
[----:B------:R-:W-:-:S07]  /*4100*/  MOV R160, R164 ;  /* 0x000000a400a07202 */ /* 0x000fce0000000f00 */
[----:B------:R-:W-:Y:S05]  /*4110*/  WARPSYNC.COLLECTIVE R162, `(.L_x_244) ;  /* 0x00000000a2087348 */ /* 0x000fea0003c00000 */
[----:B------:R0:W1:Y:S02]  /*4120*/  SHFL.DOWN P1, R164, R165, R166, R167 ;  /* 0x080000a6a5a47389 */ /* 0x00006400000200a7 */
[----:B01----:R-:W-:Y:S01]  /*4130*/  ENDCOLLECTIVE ;  /* 0x000000000000791b */ /* 0x003fe20003800000 */
.L_x_244:
[----:B------:R-:W-:Y:S01]  /*4140*/  FADD.FTZ R160, R163, R160 ;  /* 0x000000a0a3a07221 */ /* 0x000fe20000010000 */
[----:B------:R-:W-:-:S03]  /*4150*/  HFMA2.MMA R166, -RZ, RZ, 0, 5.9604644775390625e-08 ;  /* 0x00000001ffa67435 */ /* 0x000fc600000001ff */
[----:B------:R-:W-:Y:S01]  /*4160*/  IMAD.MOV.U32 R165, RZ, RZ, R160 ;  /* 0x000000ffffa57224 */ /* 0x000fe200078e00a0 */
[----:B------:R-:W-:-:S07]  /*4170*/  MOV R161, R164 ;  /* 0x000000a400a17202 */ /* 0x000fce0000000f00 */
[----:B------:R-:W-:Y:S05]  /*4180*/  WARPSYNC.COLLECTIVE R162, `(.L_x_245) ;  /* 0x00000000a2087348 */ /* 0x000fea0003c00000 */
[----:B------:R0:W1:Y:S02]  /*4190*/  SHFL.DOWN P1, R164, R165, R166, R167 ;  /* 0x080000a6a5a47389 */ /* 0x00006400000200a7 */
[----:B01----:R-:W-:Y:S01]  /*41a0*/  ENDCOLLECTIVE ;  /* 0x000000000000791b */ /* 0x003fe20003800000 */
.L_x_245:
[----:B------:R-:W-:-:S05]  /*41b0*/  FADD.FTZ R161, R78, R161 ;  /* 0x000000a14ea17221 */ /* 0x000fca0000010000 */
[----:B------:R-:W-:Y:S02]  /*41c0*/  MOV R165, R161 ;  /* 0x000000a100a57202 */ /* 0x000fe40000000f00 */
[----:B------:R-:W-:-:S07]  /*41d0*/  MOV R75, R164 ;  /* 0x000000a4004b7202 */ /* 0x000fce0000000f00 */
[----:B------:R-:W-:Y:S05]  /*41e0*/  WARPSYNC.COLLECTIVE R162, `(.L_x_246) ;  /* 0x00000000a2087348 */ /* 0x000fea0003c00000 */
[----:B------:R0:W1:Y:S02]  /*41f0*/  SHFL.DOWN P1, R164, R165, R166, R167 ;  /* 0x080000a6a5a47389 */ /* 0x00006400000200a7 */
[----:B01----:R-:W-:Y:S01]  /*4200*/  ENDCOLLECTIVE ;  /* 0x000000000000791b */ /* 0x003fe20003800000 */
.L_x_246:
[----:B------:R-:W-:Y:S01]  /*4210*/  MOV R74, R164 ;  /* 0x000000a4004a7202 */ /* 0x000fe20000000f00 */
[----:B------:R-:W-:Y:S06]  /*4220*/  BRA `(.L_x_247) ;  /* 0xffffffd800587947 */ /* 0x000fec000383ffff */
.L_x_248:
        /* <DEDUP_REMOVED lines=13> */
.L_x_11262:


//--------------------- .text._ZN10layer_norm13ln_bwd_kernelINS_13Kernel_traitsI13__nv_bfloat16S2_S2_S2_fjLj6144ELj1ELj1ELj8ELj16ENS_18Kernel_traits_baseILj6144ES2_S2_S2_S2_fjLj256EEEEELb0ELb1ELb0ELb0EEEvNS_9BwdParamsE --------------------------
	.section	.text._ZN10layer_norm13ln_bwd_kernelINS_13Kernel_traitsI13__nv_bfloat16S2_S2_S2_fjLj6144ELj1ELj1ELj8ELj16ENS_18Kernel_traits_baseILj6144ES2_S2_S2_S2_fjLj256EEEEELb0ELb1ELb0ELb0EEEvNS_9BwdParamsE,"ax",@progbits
	.align	128
        .global         _ZN10layer_norm13ln_bwd_kernelINS_13Kernel_traitsI13__nv_bfloat16S2_S2_S2_fjLj6144ELj1ELj1ELj8ELj16ENS_18Kernel_traits_baseILj6144ES2_S2_S2_S2_fjLj256EEEEELb0ELb1ELb0ELb0EEEvNS_9BwdParamsE
        .type           _ZN10layer_norm13ln_bwd_kernelINS_13Kernel_traitsI13__nv_bfloat16S2_S2_S2_fjLj6144ELj1ELj1ELj8ELj16ENS_18Kernel_traits_baseILj6144ES2_S2_S2_S2_fjLj256EEEEELb0ELb1ELb0ELb0EEEvNS_9BwdParamsE,@function
        .size           _ZN10layer_norm13ln_bwd_kernelINS_13Kernel_traitsI13__nv_bfloat16S2_S2_S2_fjLj6144ELj1ELj1ELj8ELj16ENS_18Kernel_traits_baseILj6144ES2_S2_S2_S2_fjLj256EEEEELb0ELb1ELb0ELb0EEEvNS_9BwdParamsE,(.L_x_11263 - _ZN10layer_norm13ln_bwd_kernelINS_13Kernel_traitsI13__nv_bfloat16S2_S2_S2_fjLj6144ELj1ELj1ELj8ELj16ENS_18Kernel_traits_baseILj6144ES2_S2_S2_S2_fjLj256EEEEELb0ELb1ELb0ELb0EEEvNS_9BwdParamsE)
        .other          _ZN10layer_norm13ln_bwd_kernelINS_13Kernel_traitsI13__nv_bfloat16S2_S2_S2_fjLj6144ELj1ELj1ELj8ELj16ENS_18Kernel_traits_baseILj6144ES2_S2_S2_S2_fjLj256EEEEELb0ELb1ELb0ELb0EEEvNS_9BwdParamsE,@"STO_CUDA_ENTRY STV_DEFAULT"
_ZN10layer_norm13ln_bwd_kernelINS_13Kernel_traitsI13__nv_bfloat16S2_S2_S2_fjLj6144ELj1ELj1ELj8ELj16ENS_18Kernel_traits_baseILj6144ES2_S2_S2_S2_fjLj256EEEEELb0ELb1ELb0ELb0EEEvNS_9BwdParamsE:
.text._ZN10layer_norm13ln_bwd_kernelINS_13Kernel_traitsI13__nv_bfloat16S2_S2_S2_fjLj6144ELj1ELj1ELj8ELj16ENS_18Kernel_traits_baseILj6144ES2_S2_S2_S2_fjLj256EEEEELb0ELb1ELb0ELb0EEEvNS_9BwdParamsE:
        /* <DEDUP_REMOVED lines=16> */
[----:B------:R-:W-:Y:S01]  /*0100*/  ULDC.64 UR18, c[0x0][0x210] ;  /* 0x0000840000127ab9 */ /* 0x000fe20000000a00 */
[----:B0-----:R-:W-:-:S04]  /*0110*/  LOP3.LUT R156, R155, 0xff, RZ, 0xc0, !PT ;  /* 0x000000ff9b9c7812 */ /* 0x001fc800078ec0ff */
[----:B------:R-:W-:Y:S02]  /*0120*/  LOP3.LUT R3, R156, 0xff, RZ, 0x3c, !PT ;  /* 0x000000ff9c037812 */ /* 0x000fe400078e3cff */
[----:B------:R-:W-:Y:S02]  /*0130*/  MOV R19, R156 ;  /* 0x0000009c00137202 */ /* 0x000fe40000000f00 */
[----:B------:R-:W-:-:S04]  /*0140*/  LEA.HI.SX32 R0, R0, R3, 0x1d ;  /* 0x0000000300007211 */ /* 0x000fc800078feaff */
[C---:B------:R-:W-:Y:S02]  /*0150*/  LOP3.LUT P3, RZ, R0.reuse, 0xffffff00, RZ, 0xc0, !PT ;  /* 0xffffff0000ff7812 */ /* 0x040fe4000786c0ff */
[C---:B------:R-:W-:Y:S02]  /*0160*/  ISETP.GE.U32.AND P2, PT, R0.reuse, 0x200, PT ;  /* 0x000002000000780c */ /* 0x040fe40003f46070 */
[----:B------:R-:W-:-:S09]  /*0170*/  ISETP.GE.U32.AND P1, PT, R0, 0x300, PT ;  /* 0x000003000000780c */ /* 0x000fd20003f26070 */
[----:B------:R-:W0:Y:S08]  /*0180*/  @P3 LDC.64 R2, c[0x0][0x260] ;  /* 0x00009800ff023b82 */ /* 0x000e300000000a00 */
[----:B------:R-:W2:Y:S08]  /*0190*/  @P3 LDC.64 R4, c[0x0][0x278] ;  /* 0x00009e00ff043b82 */ /* 0x000eb00000000a00 */
[----:B------:R-:W3:Y:S08]  /*01a0*/  @P2 LDC.64 R6, c[0x0][0x260] ;  /* 0x00009800ff062b82 */ /* 0x000ef00000000a00 */
[----:B------:R-:W4:Y:S01]  /*01b0*/  @P2 LDC.64 R8, c[0x0][0x278] ;  /* 0x00009e00ff082b82 */ /* 0x000f220000000a00 */
[----:B0-----:R-:W-:-:S05]  /*01c0*/  @P3 IMAD.WIDE.U32 R2, R19, 0x10, R2 ;  /* 0x0000001013023825 */ /* 0x001fca00078e0002 */
[----:B------:R0:W5:Y:S02]  /*01d0*/  @P3 LDG.E.128 R148, desc[UR4][R2.64] ;  /* 0x0000000402943981 */ /* 0x000164000c1e1d00 */
[----:B------:R-:W1:Y:S01]  /*01e0*/  @P1 LDC.64 R14, c[0x0][0x260] ;  /* 0x00009800ff0e1b82 */ /* 0x000e620000000a00 */
[C---:B--2---:R-:W-:Y:S01]  /*01f0*/  @P3 IMAD.WIDE.U32 R4, R19.reuse, 0x10, R4 ;  /* 0x0000001013043825 */ /* 0x044fe200078e0004 */
[----:B------:R-:W-:-:S04]  /*0200*/  @P3 LOP3.LUT R19, R19, 0x100, RZ, 0xfc, !PT ;  /* 0x0000010013133812 */ /* 0x000fc800078efcff */
[----:B------:R0:W5:Y:S02]  /*0210*/  @P3 LDG.E.128 R32, desc[UR4][R4.64] ;  /* 0x0000000404203981 */ /* 0x000164000c1e1d00 */
[----:B------:R-:W2:Y:S01]  /*0220*/  @P1 LDC.64 R16, c[0x0][0x278] ;  /* 0x00009e00ff101b82 */ /* 0x000ea20000000a00 */
[----:B---3--:R-:W-:-:S05]  /*0230*/  @P2 IMAD.WIDE.U32 R10, R19, 0x10, R6 ;  /* 0x00000010130a2825 */ /* 0x008fca00078e0006 */
[----:B------:R0:W5:Y:S01]  /*0240*/  @P2 LDG.E.128 R144, desc[UR4][R10.64] ;  /* 0x000000040a902981 */ /* 0x000162000c1e1d00 */
[C---:B----4-:R-:W-:Y:S01]  /*0250*/  @P2 IMAD.WIDE.U32 R12, R19.reuse, 0x10, R8 ;  /* 0x00000010130c2825 */ /* 0x050fe200078e0008 */
[----:B------:R-:W-:-:S04]  /*0260*/  @P2 IADD3 R19, R19, 0x100, RZ ;  /* 0x0000010013132810 */ /* 0x000fc80007ffe0ff */
[----:B------:R0:W5:Y:S01]  /*0270*/  @P2 LDG.E.128 R28, desc[UR4][R12.64] ;  /* 0x000000040c1c2981 */ /* 0x000162000c1e1d00 */
[----:B-1----:R-:W-:-:S05]  /*0280*/  @P1 IMAD.WIDE.U32 R6, R19, 0x10, R14 ;  /* 0x0000001013061825 */ /* 0x002fca00078e000e */
[----:B------:R0:W5:Y:S01]  /*0290*/  @P1 LDG.E.128 R36, desc[UR4][R6.64] ;  /* 0x0000000406241981 */ /* 0x000162000c1e1d00 */
[----:B--2---:R-:W-:-:S05]  /*02a0*/  @P1 IMAD.WIDE.U32 R8, R19, 0x10, R16 ;  /* 0x0000001013081825 */ /* 0x004fca00078e0010 */
[----:B------:R0:W5:Y:S01]  /*02b0*/  @P1 LDG.E.128 R24, desc[UR4][R8.64] ;  /* 0x0000000408181981 */ /* 0x000162000c1e1d00 */
[----:B------:R-:W-:-:S04]  /*02c0*/  LEA.HI R113, R155, UR6, RZ, 0x18 ;  /* 0x000000069b717c11 */ /* 0x000fc8000f8fc0ff */
        /* <DEDUP_REMOVED lines=38> */
[C---:B-----5:R-:W-:Y:S01]  /*0530*/  @P3 PRMT R2, R149.reuse, 0x7632, R2 ;  /* 0x0000763295023816 */ /* 0x060fe20000000002 */
[----:B------:R-:W-:Y:S01]  /*0540*/  ULDC.64 UR6, c[0x0][0x270] ;  /* 0x00009c0000067ab9 */ /* 0x000fe20000000a00 */
[----:B------:R-:W-:Y:S01]  /*0550*/  SHF.L.U32 R153, R149, 0x10, RZ ;  /* 0x0000001095997819 */ /* 0x000fe200000006ff */
[----:B------:R-:W-:Y:S01]  /*0560*/  HFMA2.MMA R138, -RZ, RZ, 0, 5.9604644775390625e-08 ;  /* 0x00000001ff8a7435 */ /* 0x000fe200000001ff */
[C---:B------:R-:W-:Y:S02]  /*0570*/  @P3 PRMT R23, R150.reuse, 0x7632, R23 ;  /* 0x0000763296173816 */ /* 0x040fe40000000017 */
[----:B------:R-:W-:Y:S02]  /*0580*/  SHF.L.U32 R152, R150, 0x10, RZ ;  /* 0x0000001096987819 */ /* 0x000fe400000006ff */
[C---:B------:R-:W-:Y:S02]  /*0590*/  @P3 PRMT R0, R148.reuse, 0x7632, R0 ;  /* 0x0000763294003816 */ /* 0x040fe40000000000 */
[----:B------:R-:W-:-:S02]  /*05a0*/  SHF.L.U32 R154, R148, 0x10, RZ ;  /* 0x00000010949a7819 */ /* 0x000fc400000006ff */
[C---:B------:R-:W-:Y:S02]  /*05b0*/  @P2 PRMT R21, R144.reuse, 0x7632, R21 ;  /* 0x0000763290152816 */ /* 0x040fe40000000015 */
[----:B------:R-:W-:Y:S02]  /*05c0*/  SHF.L.U32 R150, R144, 0x10, RZ ;  /* 0x0000001090967819 */ /* 0x000fe400000006ff */
        /* <DEDUP_REMOVED lines=8> */
[----:B------:R-:W-:Y:S01]  /*0650*/  @P1 PRMT R5, R24, 0x7632, R5 ;  /* 0x0000763218051816 */ /* 0x000fe20000000005 */
[----:B------:R-:W-:Y:S01]  /*0660*/  IMAD.U32 R15, R15, 0x10000, RZ ;  /* 0x000100000f0f7824 */ /* 0x000fe200078e00ff */
[----:B------:R-:W-:-:S02]  /*0670*/  @P3 PRMT R22, R151, 0x7632, R22 ;  /* 0x0000763297163816 */ /* 0x000fc40000000016 */
[C---:B------:R-:W-:Y:S01]  /*0680*/  @P2 PRMT R18, R147.reuse, 0x7632, R18 ;  /* 0x0000763293122816 */ /* 0x040fe20000000012 */
[----:B------:R-:W-:Y:S01]  /*0690*/  IMAD.U32 R147, R147, 0x10000, RZ ;  /* 0x0001000093937824 */ /* 0x000fe200078e00ff */
[C---:B------:R-:W-:Y:S01]  /*06a0*/  @P1 PRMT R17, R36.reuse, 0x7632, R17 ;  /* 0x0000763224111816 */ /* 0x040fe20000000011 */
[----:B------:R-:W-:Y:S01]  /*06b0*/  IMAD.U32 R5, R5, 0x10000, RZ ;  /* 0x0001000005057824 */ /* 0x000fe200078e00ff */
[----:B------:R-:W-:Y:S02]  /*06c0*/  SHF.L.U32 R146, R36, 0x10, RZ ;  /* 0x0000001024927819 */ /* 0x000fe400000006ff */
[----:B------:R-:W-:Y:S02]  /*06d0*/  @P1 PRMT R14, R39, 0x7632, R14 ;  /* 0x00007632270e1816 */ /* 0x000fe4000000000e */
[C---:B------:R-:W-:Y:S02]  /*06e0*/  @P3 PRMT R13, R32.reuse, 0x7632, R13 ;  /* 0x00007632200d3816 */ /* 0x040fe4000000000d */
[----:B------:R-:W-:-:S02]  /*06f0*/  SHF.L.U32 R38, R32, 0x10, RZ ;  /* 0x0000001020267819 */ /* 0x000fc400000006ff */
[C---:B------:R-:W-:Y:S02]  /*0700*/  @P3 PRMT R12, R33.reuse, 0x7632, R12 ;  /* 0x00007632210c3816 */ /* 0x040fe4000000000c */
[----:B------:R-:W-:Y:S01]  /*0710*/  SHF.L.U32 R37, R33, 0x10, RZ ;  /* 0x0000001021257819 */ /* 0x000fe200000006ff */
[----:B------:R-:W-:Y:S01]  /*0720*/  IMAD.U32 R33, R29, 0x10000, RZ ;  /* 0x000100001d217824 */ /* 0x000fe200078e00ff */
        /* <DEDUP_REMOVED lines=8> */
[----:B------:R-:W-:Y:S02]  /*07b0*/  ISETP.NE.U32.AND P0, PT, RZ, UR6, PT ;  /* 0x00000006ff007c0c */ /* 0x000fe4000bf05070 */
[----:B------:R-:W-:-:S02]  /*07c0*/  @P1 PRMT R112, R27, 0x7632, R112 ;  /* 0x000076321b701816 */ /* 0x000fc40000000070 */
[----:B------:R-:W-:Y:S02]  /*07d0*/  SHF.L.U32 R36, R34, 0x10, RZ ;  /* 0x0000001022247819 */ /* 0x000fe400000006ff */
[----:B------:R-:W-:Y:S02]  /*07e0*/  SHF.L.U32 R32, R30, 0x10, RZ ;  /* 0x000000101e207819 */ /* 0x000fe400000006ff */
[----:B------:R-:W-:Y:S02]  /*07f0*/  SHF.L.U32 R34, R28, 0x10, RZ ;  /* 0x000000101c227819 */ /* 0x000fe400000006ff */
[----:B------:R-:W-:Y:S02]  /*0800*/  SHF.L.U32 R30, R24, 0x10, RZ ;  /* 0x00000010181e7819 */ /* 0x000fe400000006ff */
[----:B------:R-:W-:Y:S01]  /*0810*/  SHF.L.U32 R29, R25, 0x10, RZ ;  /* 0x00000010191d7819 */ /* 0x000fe200000006ff */
[----:B------:R-:W-:Y:S01]  /*0820*/  IMAD.U32 R25, R0, 0x10000, RZ ;  /* 0x0001000000197824 */ /* 0x000fe200078e00ff */
[----:B------:R-:W-:-:S02]  /*0830*/  SHF.L.U32 R28, R26, 0x10, RZ ;  /* 0x000000101a1c7819 */ /* 0x000fc400000006ff */
[----:B------:R-:W-:Y:S02]  /*0840*/  SHF.L.U32 R24, R2, 0x10, RZ ;  /* 0x0000001002187819 */ /* 0x000fe400000006ff */
[----:B------:R-:W-:Y:S02]  /*0850*/  SHF.L.U32 R151, R151, 0x10, RZ ;  /* 0x0000001097977819 */ /* 0x000fe400000006ff */
[----:B------:R-:W-:Y:S02]  /*0860*/  SHF.L.U32 R39, R39, 0x10, RZ ;  /* 0x0000001027277819 */ /* 0x000fe400000006ff */
[----:B------:R-:W-:Y:S02]  /*0870*/  SHF.L.U32 R35, R35, 0x10, RZ ;  /* 0x0000001023237819 */ /* 0x000fe400000006ff */
[----:B------:R-:W-:Y:S02]  /*0880*/  SHF.L.U32 R31, R31, 0x10, RZ ;  /* 0x000000101f1f7819 */ /* 0x000fe400000006ff */
[----:B------:R-:W-:-:S02]  /*0890*/  SHF.L.U32 R27, R27, 0x10, RZ ;  /* 0x000000101b1b7819 */ /* 0x000fc400000006ff */
[----:B------:R-:W-:Y:S02]  /*08a0*/  ISETP.NE.AND.EX P0, PT, RZ, UR7, PT, P0 ;  /* 0x00000007ff007c0c */ /* 0x000fe4000bf05300 */
[----:B------:R-:W-:Y:S02]  /*08b0*/  MOV R26, R113 ;  /* 0x00000071001a7202 */ /* 0x000fe40000000f00 */
        /* <DEDUP_REMOVED lines=20> */
[----:B------:R-:W-:-:S07]  /*0a00*/  SHF.L.U32 R0, R112, 0x10, RZ ;  /* 0x0000001070007819 */ /* 0x000fce00000006ff */
.L_x_263:
[----:B------:R-:W0:Y:S01]  /*0a10*/  @P0 LDC.64 R128, c[0x0][0x270] ;  /* 0x00009c00ff800b82 */ /* 0x000e220000000a00 */
[----:B------:R-:W-:-:S07]  /*0a20*/  SHF.R.S32.HI R132, RZ, 0x1f, R26 ;  /* 0x0000001fff847819 */ /* 0x000fce000001141a */
[----:B------:R-:W1:Y:S01]  /*0a30*/  LDC.64 R130, c[0x0][0x250] ;  /* 0x00009400ff827b82 */ /* 0x000e620000000a00 */
[----:B0-----:R-:W-:-:S04]  /*0a40*/  @P0 LEA R128, P4, R26, R128, 0x1 ;  /* 0x000000801a800211 */ /* 0x001fc800078808ff */
[----:B------:R-:W-:-:S03]  /*0a50*/  @P0 LEA.HI.X R129, R26, R129, R132, 0x1, P4 ;  /* 0x000000811a810211 */ /* 0x000fc600020f0c84 */
[----:B------:R-:W0:Y:S01]  /*0a60*/  LDC.64 R132, c[0x0][0x258] ;  /* 0x00009600ff847b82 */ /* 0x000e220000000a00 */
[C---:B-1----:R-:W-:Y:S01]  /*0a70*/  IMAD.WIDE R130, R26.reuse, 0x4, R130 ;  /* 0x000000041a827825 */ /* 0x042fe200078e0282 */
[----:B------:R1:W5:Y:S05]  /*0a80*/  @P0 LDG.E.U16 R139, desc[UR4][R128.64] ;  /* 0x00000004808b0981 */ /* 0x00036a000c1e1500 */
[----:B------:R-:W2:Y:S01]  /*0a90*/  LDG.E R130, desc[UR4][R130.64] ;  /* 0x0000000482827981 */ /* 0x000ea2000c1e1900 */
[----:B0-----:R-:W-:-:S05]  /*0aa0*/  IMAD.WIDE R132, R26, 0x4, R132 ;  /* 0x000000041a847825 */ /* 0x001fca00078e0284 */
[----:B------:R1:W5:Y:S01]  /*0ab0*/  LDG.E R159, desc[UR4][R132.64] ;  /* 0x00000004849f7981 */ /* 0x000362000c1e1900 */
[----:B------:R-:W-:-:S05]  /*0ac0*/  MOV R157, UR20 ;  /* 0x00000014009d7c02 */ /* 0x000fca0008000f00 */
[----:B------:R-:W-:Y:S01]  /*0ad0*/  IMAD R134, R26, R157, RZ ;  /* 0x0000009d1a867224 */ /* 0x000fe200078e02ff */
[----:B------:R-:W-:-:S04]  /*0ae0*/  LOP3.LUT R156, R155, 0xff, RZ, 0xc0, !PT ;  /* 0x000000ff9b9c7812 */ /* 0x000fc800078ec0ff */
[----:B------:R-:W-:-:S04]  /*0af0*/  SHF.R.S32.HI R135, RZ, 0x1f, R134 ;  /* 0x0000001fff877819 */ /* 0x000fc80000011486 */
[----:B------:R-:W-:Y:S01]  /*0b00*/  LEA.HI R135, R135, R134, RZ, 0x3 ;  /* 0x0000008687877211 */ /* 0x000fe200078f18ff */
[----:B------:R-:W-:Y:S01]  /*0b10*/  BSSY B0, `(.L_x_250) ;  /* 0x0000063000007945 */ /* 0x000fe20003800000 */
[----:B------:R-:W-:Y:S02]  /*0b20*/  ISETP.NE.AND P5, PT, RZ, UR8, PT ;  /* 0x00000008ff007c0c */ /* 0x000fe4000bfa5270 */
[----:B------:R-:W-:Y:S02]  /*0b30*/  LEA.HI.SX32 R158, R135, R156, 0x1d ;  /* 0x0000009c879e7211 */ /* 0x000fe400078feaff */
[----:B------:R-:W-:Y:S02]  /*0b40*/  CS2R R142, SRZ ;  /* 0x00000000008e7805 */ /* 0x000fe4000001ff00 */
[----:B------:R-:W-:Y:S02]  /*0b50*/  MOV R141, R158 ;  /* 0x0000009e008d7202 */ /* 0x000fe40000000f00 */
[----:B--2---:R-:W-:Y:S01]  /*0b60*/  FSEL R140, R130, RZ, !P5 ;  /* 0x000000ff828c7208 */ /* 0x004fe20006800000 */
[----:B-1----:R-:W-:Y:S06]  /*0b70*/  @!P3 BRA `(.L_x_251) ;  /* 0x000000040070b947 */ /* 0x002fec0003800000 */
        /* <DEDUP_REMOVED lines=13> */
[----:B------:R-:W-:Y:S02]  /*0c50*/  SHF.L.U32 R143, R129, 0x10, RZ ;  /* 0x00000010818f7819 */ /* 0x000fe400000006ff */
[----:B------:R-:W-:Y:S01]  /*0c60*/  SHF.L.U32 R141, R141, 0x10, RZ ;  /* 0x000000108d8d7819 */ /* 0x000fe200000006ff */
[----:B------:R-:W-:Y:S01]  /*0c70*/  FADD.FTZ R128, -R140, R3 ;  /* 0x000000038c807221 */ /* 0x000fe20000010100 */
[----:B------:R-:W-:Y:S02]  /*0c80*/  PRMT R142, R129, 0x7632, R142 ;  /* 0x00007632818e7816 */ /* 0x000fe4000000008e */
[----:B------:R-:W-:Y:S01]  /*0c90*/  PRMT R169, R130, 0x7632, R169 ;  /* 0x0000763282a97816 */ /* 0x000fe200000000a9 */
[----:B------:R-:W-:Y:S01]  /*0ca0*/  FADD.FTZ R168, -R140, R141 ;  /* 0x0000008d8ca87221 */ /* 0x000fe20000010100 */
[----:B------:R-:W-:Y:S01]  /*0cb0*/  SHF.L.U32 R165, R130, 0x10, RZ ;  /* 0x0000001082a57819 */ /* 0x000fe200000006ff */
[----:B------:R-:W-:Y:S01]  /*0cc0*/  FADD.FTZ R130, -R140, R143 ;  /* 0x0000008f8c827221 */ /* 0x000fe20000010100 */
[----:B------:R-:W-:Y:S01]  /*0cd0*/  PRMT R170, R131, 0x7632, R170 ;  /* 0x0000763283aa7816 */ /* 0x000fe200000000aa */
[----:B-----5:R-:W-:Y:S01]  /*0ce0*/  FMUL.FTZ R3, R159, R128 ;  /* 0x000000809f037220 */ /* 0x020fe20000410000 */
[----:B------:R-:W-:Y:S01]  /*0cf0*/  SHF.L.U32 R167, R131, 0x10, RZ ;  /* 0x0000001083a77819 */ /* 0x000fe200000006ff */
[C---:B------:R-:W-:Y:S01]  /*0d00*/  FMUL.FTZ R163, R159.reuse, R130 ;  /* 0x000000829fa37220 */ /* 0x040fe20000410000 */
[----:B------:R-:W-:Y:S01]  /*0d10*/  FMUL.FTZ R168, R159, R168 ;  /* 0x000000a89fa87220 */ /* 0x000fe20000410000 */
[C---:B---3--:R-:W-:Y:S01]  /*0d20*/  PRMT R129, R132.reuse, 0x7632, R129 ;  /* 0x0000763284817816 */ /* 0x048fe20000000081 */
[----:B------:R-:W-:Y:S01]  /*0d30*/  IMAD.U32 R131, R132, 0x10000, RZ ;  /* 0x0001000084837824 */ /* 0x000fe200078e00ff */
[C---:B------:R-:W-:Y:S01]  /*0d40*/  PRMT R132, R133.reuse, 0x7632, R132 ;  /* 0x0000763285847816 */ /* 0x040fe20000000084 */
[----:B------:R-:W-:Y:S01]  /*0d50*/  FADD.FTZ R130, -R140, R165 ;  /* 0x000000a58c827221 */ /* 0x000fe20000010100 */
[----:B------:R-:W-:Y:S01]  /*0d60*/  SHF.L.U32 R133, R133, 0x10, RZ ;  /* 0x0000001085857819 */ /* 0x000fe200000006ff */
[-C--:B------:R-:W-:Y:S01]  /*0d70*/  FMUL.FTZ R160, R154, R131.reuse ;  /* 0x000000839aa07220 */ /* 0x080fe20000410000 */
[----:B------:R-:W-:Y:S01]  /*0d80*/  SHF.L.U32 R128, R129, 0x10, RZ ;  /* 0x0000001081807819 */ /* 0x000fe200000006ff */
[----:B------:R-:W-:Y:S01]  /*0d90*/  FADD.FTZ R84, R84, R131 ;  /* 0x0000008354547221 */ /* 0x000fe20000010000 */
[----:B------:R-:W-:Y:S01]  /*0da0*/  SHF.L.U32 R129, R142, 0x10, RZ ;  /* 0x000000108e817819 */ /* 0x000fe200000006ff */
[----:B------:R-:W-:Y:S01]  /*0db0*/  FFMA.FTZ R108, R3, R131, R108 ;  /* 0x00000083036c7223 */ /* 0x000fe2000001006c */
[----:B------:R-:W-:Y:S01]  /*0dc0*/  FADD.FTZ R86, R86, R133 ;  /* 0x0000008556567221 */ /* 0x000fe20000010000 */
[-C--:B------:R-:W-:Y:S01]  /*0dd0*/  FFMA.FTZ R110, R163, R133.reuse, R110 ;  /* 0x00000085a36e7223 */ /* 0x080fe2000001006e */
[----:B------:R-:W-:Y:S01]  /*0de0*/  FMUL.FTZ R162, R153, R133 ;  /* 0x0000008599a27220 */ /* 0x000fe20000410000 */
[----:B------:R-:W-:Y:S01]  /*0df0*/  IMAD.U32 R131, R169, 0x10000, RZ ;  /* 0x00010000a9837824 */ /* 0x000fe200078e00ff */
[----:B------:R-:W-:Y:S01]  /*0e00*/  SHF.L.U32 R133, R170, 0x10, RZ ;  /* 0x00000010aa857819 */ /* 0x000fe200000006ff */
[----:B------:R-:W-:Y:S01]  /*0e10*/  FADD.FTZ R85, R85, R128 ;  /* 0x0000008055557221 */ /* 0x000fe20000010000 */
[-C--:B------:R-:W-:Y:S01]  /*0e20*/  FFMA.FTZ R109, R168, R128.reuse, R109 ;  /* 0x00000080a86d7223 */ /* 0x080fe2000001006d */
[----:B------:R-:W-:Y:S01]  /*0e30*/  FMUL.FTZ R169, R25, R128 ;  /* 0x0000008019a97220 */ /* 0x000fe20000410000 */
[C---:B------:R-:W-:Y:S01]  /*0e40*/  FADD.FTZ R170, -R140.reuse, R129 ;  /* 0x000000818caa7221 */ /* 0x040fe20000010100 */
[----:B------:R-:W-:Y:S01]  /*0e50*/  FADD.FTZ R128, RZ, R160 ;  /* 0x000000a0ff807221 */ /* 0x000fe20000010000 */
[----:B------:R-:W-:Y:S01]  /*0e60*/  FFMA.FTZ R129, R3, R160, RZ ;  /* 0x000000a003817223 */ /* 0x000fe200000100ff */
[C---:B------:R-:W-:Y:S01]  /*0e70*/  FMUL.FTZ R165, R159.reuse, R130 ;  /* 0x000000829fa57220 */ /* 0x040fe20000410000 */
[----:B------:R-:W-:Y:S01]  /*0e80*/  FADD.FTZ R172, -R140, R131 ;  /* 0x000000838cac7221 */ /* 0x000fe20000010100 */
[----:B------:R-:W-:Y:S01]  /*0e90*/  SHF.L.U32 R132, R132, 0x10, RZ ;  /* 0x0000001084847819 */ /* 0x000fe200000006ff */
[----:B------:R-:W-:Y:S01]  /*0ea0*/  FADD.FTZ R130, -R140, R167 ;  /* 0x000000a78c827221 */ /* 0x000fe20000010100 */
[----:B------:R-:W-:Y:S01]  /*0eb0*/  FADD.FTZ R131, R128, R169 ;  /* 0x000000a980837221 */ /* 0x000fe20000010000 */
[----:B------:R-:W-:Y:S01]  /*0ec0*/  FFMA.FTZ R128, R168, R169, R129 ;  /* 0x000000a9a8807223 */ /* 0x000fe20000010081 */
[C---:B0-----:R-:W-:Y:S01]  /*0ed0*/  PRMT R136, R134.reuse, 0x7632, R136 ;  /* 0x0000763286887816 */ /* 0x041fe20000000088 */
[C---:B------:R-:W-:Y:S01]  /*0ee0*/  FMUL.FTZ R167, R159.reuse, R130 ;  /* 0x000000829fa77220 */ /* 0x040fe20000410000 */
        /* <DEDUP_REMOVED lines=37> */
.L_x_251:
[----:B------:R-:W-:Y:S05]  /*1140*/  BSYNC B0 ;  /* 0x0000000000007941 */ /* 0x000fea0003800000 */
.L_x_250:
        /* <DEDUP_REMOVED lines=25> */
[----:B------:R-:W-:Y:S01]  /*12e0*/  FADD.FTZ R128, -R140, R179 ;  /* 0x000000b38c807221 */ /* 0x000fe20000010100 */
[----:B------:R-:W-:Y:S02]  /*12f0*/  SHF.L.U32 R183, R183, 0x10, RZ ;  /* 0x00000010b7b77819 */ /* 0x000fe400000006ff */
[----:B------:R-:W-:Y:S01]  /*1300*/  PRMT R187, R130, 0x7632, R187 ;  /* 0x0000763282bb7816 */ /* 0x000fe200000000bb */
[----:B------:R-:W-:Y:S01]  /*1310*/  FMUL.FTZ R179, R159, R128 ;  /* 0x000000809fb37220 */ /* 0x000fe20000410000 */
[----:B---3--:R-:W-:Y:S01]  /*1320*/  PRMT R129, R132, 0x7632, R129 ;  /* 0x0000763284817816 */ /* 0x008fe20000000081 */
[----:B------:R-:W-:Y:S01]  /*1330*/  FADD.FTZ R128, -R140, R181 ;  /* 0x000000b58c807221 */ /* 0x000fe20000010100 */
[----:B------:R-:W-:Y:S01]  /*1340*/  SHF.L.U32 R131, R132, 0x10, RZ ;  /* 0x0000001084837819 */ /* 0x000fe200000006ff */
[----:B------:R-:W-:Y:S01]  /*1350*/  FADD.FTZ R186, -R140, R183 ;  /* 0x000000b78cba7221 */ /* 0x000fe20000010100 */
[----:B------:R-:W-:Y:S01]  /*1360*/  PRMT R132, R133, 0x7632, R132 ;  /* 0x0000763285847816 */ /* 0x000fe20000000084 */
[----:B------:R-:W-:-:S02]  /*1370*/  IMAD.U32 R130, R129, 0x10000, RZ ;  /* 0x0001000081827824 */ /* 0x000fc400078e00ff */
[----:B------:R-:W-:Y:S01]  /*1380*/  FMUL.FTZ R181, R159, R128 ;  /* 0x000000809fb57220 */ /* 0x000fe20000410000 */
[-C--:B------:R-:W-:Y:S01]  /*1390*/  FMUL.FTZ R178, R150, R131.reuse ;  /* 0x0000008396b27220 */ /* 0x080fe20000410000 */
[----:B------:R-:W-:Y:S01]  /*13a0*/  SHF.L.U32 R133, R133, 0x10, RZ ;  /* 0x0000001085857819 */ /* 0x000fe200000006ff */
[----:B------:R-:W-:Y:S01]  /*13b0*/  FMUL.FTZ R183, R21, R130 ;  /* 0x0000008215b77220 */ /* 0x000fe20000410000 */
[----:B------:R-:W-:Y:S01]  /*13c0*/  SHF.L.U32 R185, R185, 0x10, RZ ;  /* 0x00000010b9b97819 */ /* 0x000fe200000006ff */
[----:B------:R-:W-:Y:S01]  /*13d0*/  FADD.FTZ R128, R143, R178 ;  /* 0x000000b28f807221 */ /* 0x000fe20000010000 */
[----:B------:R-:W-:Y:S01]  /*13e0*/  FMUL.FTZ R186, R159, R186 ;  /* 0x000000ba9fba7220 */ /* 0x000fe20000410000 */
[C---:B------:R-:W-:Y:S01]  /*13f0*/  FFMA.FTZ R129, R175.reuse, R178, R142 ;  /* 0x000000b2af817223 */ /* 0x040fe2000001008e */
[----:B------:R-:W-:Y:S01]  /*1400*/  FADD.FTZ R76, R76, R131 ;  /* 0x000000834c4c7221 */ /* 0x000fe20000010000 */
[----:B------:R-:W-:Y:S01]  /*1410*/  FFMA.FTZ R100, R175, R131, R100 ;  /* 0x00000083af647223 */ /* 0x000fe20000010064 */
[----:B------:R-:W-:Y:S01]  /*1420*/  SHF.L.U32 R132, R132, 0x10, RZ ;  /* 0x0000001084847819 */ /* 0x000fe200000006ff */
[----:B------:R-:W-:Y:S01]  /*1430*/  FADD.FTZ R131, R128, R183 ;  /* 0x000000b780837221 */ /* 0x000fe20000010000 */
[----:B------:R-:W-:Y:S01]  /*1440*/  FMUL.FTZ R180, R149, R133 ;  /* 0x0000008595b47220 */ /* 0x000fe20000410000 */
[----:B------:R-:W-:Y:S01]  /*1450*/  FADD.FTZ R190, -R140, R185 ;  /* 0x000000b98cbe7221 */ /* 0x000fe20000010100 */
[----:B------:R-:W-:Y:S01]  /*1460*/  FFMA.FTZ R128, R186, R183, R129 ;  /* 0x000000b7ba807223 */ /* 0x000fe20000010081 */
[C---:B0-----:R-:W-:Y:S01]  /*1470*/  PRMT R136, R134.reuse, 0x7632, R136 ;  /* 0x0000763286887816 */ /* 0x041fe20000000088 */
[----:B------:R-:W-:Y:S01]  /*1480*/  FADD.FTZ R77, R77, R130 ;  /* 0x000000824d4d7221 */ /* 0x000fe20000010000 */
[----:B------:R-:W-:Y:S01]  /*1490*/  SHF.L.U32 R137, R134, 0x10, RZ ;  /* 0x0000001086897819 */ /* 0x000fe200000006ff */
[----:B------:R-:W-:Y:S01]  /*14a0*/  FFMA.FTZ R101, R186, R130, R101 ;  /* 0x00000082ba657223 */ /* 0x000fe20000010065 */
[----:B------:R-:W-:Y:S01]  /*14b0*/  SHF.L.U32 R187, R187, 0x10, RZ ;  /* 0x00000010bbbb7819 */ /* 0x000fe200000006ff */
[----:B------:R-:W-:Y:S01]  /*14c0*/  FMUL.FTZ R190, R159, R190 ;  /* 0x000000be9fbe7220 */ /* 0x000fe20000410000 */
        /* <DEDUP_REMOVED lines=8> */
[----:B------:R-:W-:Y:S01]  /*1550*/  PRMT R134, R135, 0x7632, R134 ;  /* 0x0000763287867816 */ /* 0x000fe20000000086 */
        /* <DEDUP_REMOVED lines=29> */
.L_x_253:
[----:B------:R-:W-:Y:S05]  /*1730*/  BSYNC B0 ;  /* 0x0000000000007941 */ /* 0x000fea0003800000 */
.L_x_252:
        /* <DEDUP_REMOVED lines=13> */
[C---:B--2---:R-:W-:Y:S01]  /*1810*/  PRMT R188, R129.reuse, 0x7632, R188 ;  /* 0x0000763281bc7816 */ /* 0x044fe200000000bc */
[C---:B------:R-:W-:Y:S01]  /*1820*/  IMAD.U32 R193, R130.reuse, 0x10000, RZ ;  /* 0x0001000082c17824 */ /* 0x040fe200078e00ff */
[----:B------:R-:W-:Y:S02]  /*1830*/  SHF.L.U32 R129, R129, 0x10, RZ ;  /* 0x0000001081817819 */ /* 0x000fe400000006ff */
[----:B------:R-:W-:Y:S02]  /*1840*/  PRMT R189, R130, 0x7632, R189 ;  /* 0x0000763282bd7816 */ /* 0x000fe400000000bd */
[C---:B------:R-:W-:Y:S01]  /*1850*/  PRMT R130, R131.reuse, 0x7632, R130 ;  /* 0x0000763283827816 */ /* 0x040fe20000000082 */
[----:B0-----:R-:W-:Y:S01]  /*1860*/  FADD.FTZ R136, -R140, R129 ;  /* 0x000000818c887221 */ /* 0x001fe20000010100 */
[----:B------:R-:W-:Y:S02]  /*1870*/  SHF.L.U32 R131, R131, 0x10, RZ ;  /* 0x0000001083837819 */ /* 0x000fe400000006ff */
[----:B------:R-:W-:Y:S01]  /*1880*/  SHF.L.U32 R129, R188, 0x10, RZ ;  /* 0x00000010bc817819 */ /* 0x000fe200000006ff */
[----:B------:R-:W-:Y:S01]  /*1890*/  FADD.FTZ R188, -R140, R193 ;  /* 0x000000c18cbc7221 */ /* 0x000fe20000010100 */
[----:B------:R-:W-:Y:S01]  /*18a0*/  PRMT R141, R128, 0x7632, R141 ;  /* 0x00007632808d7816 */ /* 0x000fe2000000008d */
[----:B------:R-:W-:Y:S01]  /*18b0*/  FADD.FTZ R208, -R140, R131 ;  /* 0x000000838cd07221 */ /* 0x000fe20000010100 */
[----:B------:R-:W-:Y:S01]  /*18c0*/  SHF.L.U32 R161, R128, 0x10, RZ ;  /* 0x0000001080a17819 */ /* 0x000fe200000006ff */
[----:B------:R-:W-:Y:S01]  /*18d0*/  FADD.FTZ R204, -R140, R129 ;  /* 0x000000818ccc7221 */ /* 0x000fe20000010100 */
[----:B------:R-:W-:Y:S01]  /*18e0*/  SHF.L.U32 R141, R141, 0x10, RZ ;  /* 0x000000108d8d7819 */ /* 0x000fe200000006ff */
[C---:B-----5:R-:W-:Y:S01]  /*18f0*/  FMUL.FTZ R193, R159.reuse, R136 ;  /* 0x000000889fc17220 */ /* 0x060fe20000410000 */
[----:B------:R-:W-:Y:S01]  /*1900*/  SHF.L.U32 R137, R130, 0x10, RZ ;  /* 0x0000001082897819 */ /* 0x000fe200000006ff */
[----:B------:R-:W-:Y:S01]  /*1910*/  FADD.FTZ R128, -R140, R161 ;  /* 0x000000a18c807221 */ /* 0x000fe20000010100 */
[----:B---3--:R-:W-:Y:S01]  /*1920*/  PRMT R129, R132, 0x7632, R129 ;  /* 0x0000763284817816 */ /* 0x008fe20000000081 */
[----:B------:R-:W-:Y:S01]  /*1930*/  FADD.FTZ R202, -R140, R141 ;  /* 0x0000008d8cca7221 */ /* 0x000fe20000010100 */
[----:B------:R-:W-:Y:S01]  /*1940*/  SHF.L.U32 R131, R132, 0x10, RZ ;  /* 0x0000001084837819 */ /* 0x000fe200000006ff */
[----:B------:R-:W-:Y:S01]  /*1950*/  FMUL.FTZ R161, R159, R128 ;  /* 0x000000809fa17220 */ /* 0x000fe20000410000 */
[----:B------:R-:W-:Y:S01]  /*1960*/  SHF.L.U32 R130, R129, 0x10, RZ ;  /* 0x0000001081827819 */ /* 0x000fe200000006ff */
[----:B------:R-:W-:Y:S01]  /*1970*/  FMUL.FTZ R202, R159, R202 ;  /* 0x000000ca9fca7220 */ /* 0x000fe20000410000 */
[C---:B------:R-:W-:Y:S01]  /*1980*/  PRMT R132, R133.reuse, 0x7632, R132 ;  /* 0x0000763285847816 */ /* 0x040fe20000000084 */
[-C--:B------:R-:W-:Y:S01]  /*1990*/  FMUL.FTZ R196, R146, R131.reuse ;  /* 0x0000008392c47220 */ /* 0x080fe20000410000 */
[----:B------:R-:W-:Y:S01]  /*19a0*/  SHF.L.U32 R133, R133, 0x10, RZ ;  /* 0x0000001085857819 */ /* 0x000fe200000006ff */
[----:B------:R-:W-:Y:S01]  /*19b0*/  FMUL.FTZ R197, R17, R130 ;  /* 0x0000008211c57220 */ /* 0x000fe20000410000 */
[----:B------:R-:W-:Y:S01]  /*19c0*/  FADD.FTZ R68, R68, R131 ;  /* 0x0000008344447221 */ /* 0x000fe20000010000 */
[----:B------:R-:W-:Y:S01]  /*19d0*/  FADD.FTZ R128, R143, R196 ;  /* 0x000000c48f807221 */ /* 0x000fe20000010000 */
[C---:B------:R-:W-:Y:S01]  /*19e0*/  FFMA.FTZ R129, R161.reuse, R196, R142 ;  /* 0x000000c4a1817223 */ /* 0x040fe2000001008e */
[----:B------:R-:W-:Y:S01]  /*19f0*/  FFMA.FTZ R92, R161, R131, R92 ;  /* 0x00000083a15c7223 */ /* 0x000fe2000001005c */
[----:B------:R-:W-:-:S02]  /*1a00*/  IMAD.U32 R132, R132, 0x10000, RZ ;  /* 0x0001000084847824 */ /* 0x000fc400078e00ff */
[----:B------:R-:W-:Y:S01]  /*1a10*/  FADD.FTZ R131, R128, R197 ;  /* 0x000000c580837221 */ /* 0x000fe20000010000 */
[----:B------:R-:W-:Y:S01]  /*1a20*/  FMUL.FTZ R198, R145, R133 ;  /* 0x0000008591c67220 */ /* 0x000fe20000410000 */
[----:B------:R-:W-:Y:S01]  /*1a30*/  FFMA.FTZ R128, R202, R197, R129 ;  /* 0x000000c5ca807223 */ /* 0x000fe20000010081 */
[--C-:B------:R-:W-:Y:S01]  /*1a40*/  FADD.FTZ R210, -R140, R137.reuse ;  /* 0x000000898cd27221 */ /* 0x100fe20000010100 */
[----:B------:R-:W-:Y:S01]  /*1a50*/  SHF.L.U32 R189, R189, 0x10, RZ ;  /* 0x00000010bdbd7819 */ /* 0x000fe200000006ff */
[----:B------:R-:W-:Y:S01]  /*1a60*/  FADD.FTZ R69, R69, R130 ;  /* 0x0000008245457221 */ /* 0x000fe20000010000 */
[----:B------:R-:W-:Y:S01]  /*1a70*/  PRMT R137, R134, 0x7632, R137 ;  /* 0x0000763286897816 */ /* 0x000fe20000000089 */
[----:B------:R-:W-:Y:S01]  /*1a80*/  FFMA.FTZ R93, R202, R130, R93 ;  /* 0x00000082ca5d7223 */ /* 0x000fe2000001005d */
[----:B------:R-:W-:Y:S01]  /*1a90*/  SHF.L.U32 R141, R134, 0x10, RZ ;  /* 0x00000010868d7819 */ /* 0x000fe200000006ff */
[----:B------:R-:W-:Y:S01]  /*1aa0*/  FMUL.FTZ R204, R159, R204 ;  /* 0x000000cc9fcc7220 */ /* 0x000fe20000410000 */
        /* <DEDUP_REMOVED lines=30> */
[----:B------:R-:W-:Y:S01]  /*1c90*/  FFMA.FTZ R95, R204, R132, R95 ;  /* 0x00000084cc5f7223 */ /* 0x000fe2000001005f */
[----:B------:R-:W-:Y:S01]  /*1ca0*/  FADD.FTZ R65, R65, R134 ;  /* 0x0000008641417221 */ /* 0x000fe20000010000 */
[----:B------:R-:W-:Y:S01]  /*1cb0*/  FFMA.FTZ R89, R206, R134, R89 ;  /* 0x00000086ce597223 */ /* 0x000fe20000010059 */
[----:B------:R-:W-:Y:S01]  /*1cc0*/  FFMA.FTZ R90, R201, R135, R90 ;  /* 0x00000087c95a7223 */ /* 0x000fe2000001005a */
[----:B------:R-:W-:Y:S01]  /*1cd0*/  FADD.FTZ R67, R67, R140 ;  /* 0x0000008c43437221 */ /* 0x000fe20000010000 */
[----:B------:R-:W-:Y:S01]  /*1ce0*/  FFMA.FTZ R91, R210, R140, R91 ;  /* 0x0000008cd25b7223 */ /* 0x000fe2000001005b */
[----:B------:R-:W-:Y:S01]  /*1cf0*/  FADD.FTZ R143, R130, R205 ;  /* 0x000000cd828f7221 */ /* 0x000fe20000010000 */
[----:B------:R-:W-:-:S07]  /*1d00*/  FFMA.FTZ R142, R210, R205, R128 ;  /* 0x000000cdd28e7223 */ /* 0x000fce0000010080 */
.L_x_255:
[----:B------:R-:W-:Y:S05]  /*1d10*/  BSYNC B0 ;  /* 0x0000000000007941 */ /* 0x000fea0003800000 */
.L_x_254:
        /* <DEDUP_REMOVED lines=27> */
.L_x_278:
[----:B------:R-:W3:Y:S01]  /*1ed0*/  S2R R131, SR_CgaCtaId ;  /* 0x0000000000837919 */ /* 0x000ee20000008800 */
[----:B------:R-:W-:Y:S01]  /*1ee0*/  MOV R130, 0x400 ;  /* 0x0000040000827802 */ /* 0x000fe20000000f00 */
[----:B-1----:R-:W-:Y:S01]  /*1ef0*/  FADD.FTZ R188, R137, R188 ;  /* 0x000000bc89bc7221 */ /* 0x002fe20000010000 */
[----:B------:R-:W-:Y:S01]  /*1f00*/  @!P5 LOP3.LUT R128, R128, 0x7, RZ, 0xc0, !PT ;  /* 0x000000078080d812 */ /* 0x000fe200078ec0ff */
[----:B--2---:R-:W-:Y:S01]  /*1f10*/  FADD.FTZ R189, R136, R189 ;  /* 0x000000bd88bd7221 */ /* 0x004fe20000010000 */
[----:B------:R-:W-:Y:S05]  /*1f20*/  WARPSYNC.ALL ;  /* 0x0000000000007948 */ /* 0x000fea0003800000 */
[----:B------:R-:W-:Y:S01]  /*1f30*/  @!P5 IADD3 R128, R129, R128, RZ ;  /* 0x000000808180d210 */ /* 0x000fe20007ffe0ff */
[----:B------:R-:W-:Y:S01]  /*1f40*/  BSSY B0, `(.L_x_257) ;  /* 0x0000091000007945 */ /* 0x000fe20003800000 */
[----:B------:R-:W-:-:S02]  /*1f50*/  ISETP.NE.AND P6, PT, RZ, UR8, PT ;  /* 0x00000008ff007c0c */ /* 0x000fc4000bfc5270 */
        /* <DEDUP_REMOVED lines=29> */
[----:B------:R-:W0:Y:S02]  /*2130*/  LDC.64 R128, c[0x0][0x220] ;  /* 0x00008800ff807b82 */ /* 0x000e240000000a00 */
[----:B0-----:R-:W-:-:S06]  /*2140*/  IMAD.WIDE.U32 R128, R158, 0x10, R128 ;  /* 0x000000109e807825 */ /* 0x001fcc00078e0080 */
[----:B------:R-:W2:Y:S01]  /*2150*/  LDG.E.128 R128, desc[UR4][R128.64] ;  /* 0x0000000480807981 */ /* 0x000ea2000c1e1d00 */
[----:B------:R-:W-:Y:S01]  /*2160*/  ISETP.NE.U32.AND P5, PT, RZ, UR10, PT ;  /* 0x0000000aff007c0c */ /* 0x000fe2000bfa5070 */
[-CC-:B------:R-:W-:Y:S01]  /*2170*/  FFMA.FTZ R133, R165, R140.reuse, R141.reuse ;  /* 0x0000008ca5857223 */ /* 0x180fe2000001008d */
[-CC-:B------:R-:W-:Y:S01]  /*2180*/  FFMA.FTZ R136, R172, R140.reuse, R141.reuse ;  /* 0x0000008cac887223 */ /* 0x180fe2000001008d */
[----:B------:R-:W-:Y:S01]  /*2190*/  ISETP.NE.U32.AND P6, PT, RZ, UR14, PT ;  /* 0x0000000eff007c0c */ /* 0x000fe2000bfc5070 */
[-C--:B------:R-:W-:Y:S01]  /*21a0*/  FFMA.FTZ R137, R167, R140.reuse, R141 ;  /* 0x0000008ca7897223 */ /* 0x080fe2000001008d */
[----:B------:R-:W-:Y:S01]  /*21b0*/  ISETP.NE.AND.EX P5, PT, RZ, UR11, PT, P5 ;  /* 0x0000000bff007c0c */ /* 0x000fe2000bfa5350 */
[----:B------:R-:W-:Y:S01]  /*21c0*/  FADD.FTZ R132, R164, -R133 ;  /* 0x80000085a4847221 */ /* 0x000fe20000010000 */
[----:B------:R-:W-:Y:S01]  /*21d0*/  FFMA.FTZ R133, R3, R140, R141 ;  /* 0x0000008c03857223 */ /* 0x000fe2000001008d */
[----:B------:R-:W-:Y:S01]  /*21e0*/  FADD.FTZ R136, R173, -R136 ;  /* 0x80000088ad887221 */ /* 0x000fe20000010000 */
[----:B------:R-:W-:Y:S01]  /*21f0*/  ISETP.NE.AND.EX P6, PT, RZ, UR15, PT, P6 ;  /* 0x0000000fff007c0c */ /* 0x000fe2000bfc5360 */
[C---:B------:R-:W-:Y:S01]  /*2200*/  FMUL.FTZ R188, R159.reuse, R132 ;  /* 0x000000849fbc7220 */ /* 0x040fe20000410000 */
[----:B------:R-:W-:Y:S01]  /*2210*/  FADD.FTZ R132, R160, -R133 ;  /* 0x80000085a0847221 */ /* 0x000fe20000010000 */
[----:B------:R-:W-:Y:S01]  /*2220*/  FADD.FTZ R138, R166, -R137 ;  /* 0x80000089a68a7221 */ /* 0x000fe20000010000 */
[C---:B------:R-:W-:Y:S01]  /*2230*/  FMUL.FTZ R214, R159.reuse, R136 ;  /* 0x000000889fd67220 */ /* 0x040fe20000410000 */
[----:B------:R-:W-:Y:S01]  /*2240*/  FFMA.FTZ R136, R170, R140, R141 ;  /* 0x0000008caa887223 */ /* 0x000fe2000001008d */
[C---:B------:R-:W-:Y:S01]  /*2250*/  FMUL.FTZ R132, R159.reuse, R132 ;  /* 0x000000849f847220 */ /* 0x040fe20000410000 */
[----:B------:R-:W-:-:S02]  /*2260*/  FMUL.FTZ R216, R159, R138 ;  /* 0x0000008a9fd87220 */ /* 0x000fc40000410000 */
[----:B------:R-:W-:Y:S01]  /*2270*/  @P5 SHF.L.U32 R135, R114, 0x10, RZ ;  /* 0x0000001072875819 */ /* 0x000fe200000006ff */
[----:B------:R-:W-:Y:S01]  /*2280*/  FADD.FTZ R136, R171, -R136 ;  /* 0x80000088ab887221 */ /* 0x000fe20000010000 */
[----:B------:R-:W-:Y:S02]  /*2290*/  @P5 SHF.L.U32 R133, R112, 0x10, RZ ;  /* 0x0000001070855819 */ /* 0x000fe400000006ff */
[----:B------:R-:W-:Y:S01]  /*22a0*/  @P5 SHF.L.U32 R139, R115, 0x10, RZ ;  /* 0x00000010738b5819 */ /* 0x000fe200000006ff */
[----:B------:R-:W-:Y:S01]  /*22b0*/  @P5 FADD.FTZ R188, R188, R135 ;  /* 0x00000087bcbc5221 */ /* 0x000fe20000010000 */
[-C--:B------:R-:W-:Y:S01]  /*22c0*/  FFMA.FTZ R135, R163, R140.reuse, R141 ;  /* 0x0000008ca3877223 */ /* 0x080fe2000001008d */
[----:B------:R-:W-:Y:S01]  /*22d0*/  @P5 FADD.FTZ R132, R132, R133 ;  /* 0x0000008584845221 */ /* 0x000fe20000010000 */
[----:B------:R-:W-:Y:S01]  /*22e0*/  FFMA.FTZ R133, R176, R140, R141 ;  /* 0x0000008cb0857223 */ /* 0x000fe2000001008d */
[C---:B------:R-:W-:Y:S01]  /*22f0*/  FMUL.FTZ R212, R159.reuse, R136 ;  /* 0x000000889fd47220 */ /* 0x040fe20000410000 */
[----:B------:R-:W-:Y:S01]  /*2300*/  FADD.FTZ R134, R162, -R135 ;  /* 0x80000087a2867221 */ /* 0x000fe20000010000 */
[----:B------:R-:W-:Y:S01]  /*2310*/  @P5 FADD.FTZ R216, R216, R139 ;  /* 0x0000008bd8d85221 */ /* 0x000fe20000010000 */
[----:B------:R-:W-:Y:S01]  /*2320*/  FADD.FTZ R138, R174, -R133 ;  /* 0x80000085ae8a7221 */ /* 0x000fe20000010000 */
[----:B------:R-:W-:Y:S01]  /*2330*/  @P6 F2FP.BF16.F32.PACK_AB R136, RZ, R188 ;  /* 0x000000bcff88623e */ /* 0x000fe200000010ff */
[C---:B------:R-:W-:Y:S01]  /*2340*/  FMUL.FTZ R142, R159.reuse, R134 ;  /* 0x000000869f8e7220 */ /* 0x040fe20000410000 */
[----:B------:R-:W-:Y:S01]  /*2350*/  @P5 PRMT R134, R114, 0x7632, R134 ;  /* 0x0000763272865816 */ /* 0x000fe20000000086 */
[----:B------:R-:W-:Y:S01]  /*2360*/  FMUL.FTZ R218, R159, R138 ;  /* 0x0000008a9fda7220 */ /* 0x000fe20000410000 */
[C---:B------:R-:W-:Y:S01]  /*2370*/  @P5 IMAD.U32 R135, R113.reuse, 0x10000, RZ ;  /* 0x0001000071875824 */ /* 0x040fe200078e00ff */
[----:B------:R-:W-:Y:S01]  /*2380*/  @P6 PRMT R126, R136, 0x7610, R126 ;  /* 0x00007610887e6816 */ /* 0x000fe2000000007e */
[----:B------:R-:W0:Y:S01]  /*2390*/  @P6 LDC.64 R138, c[0x0][0x308] ;  /* 0x0000c200ff8a6b82 */ /* 0x000e220000000a00 */
[----:B------:R-:W-:Y:S01]  /*23a0*/  @P5 SHF.L.U32 R137, R134, 0x10, RZ ;  /* 0x0000001086895819 */ /* 0x000fe200000006ff */
[----:B------:R-:W-:Y:S01]  /*23b0*/  @P5 FADD.FTZ R142, R142, R135 ;  /* 0x000000878e8e5221 */ /* 0x000fe20000010000 */
[----:B------:R-:W-:Y:S01]  /*23c0*/  FFMA.FTZ R134, R168, R140, R141 ;  /* 0x0000008ca8867223 */ /* 0x000fe2000001008d */
[----:B------:R-:W-:Y:S01]  /*23d0*/  @P5 PRMT R135, R113, 0x7632, R135 ;  /* 0x0000763271875816 */ /* 0x000fe20000000087 */
[-C--:B------:R-:W-:Y:S01]  /*23e0*/  FMUL.FTZ R215, R188, R207.reuse ;  /* 0x000000cfbcd77220 */ /* 0x080fe20000410000 */
[--C-:B------:R-:W-:Y:S01]  /*23f0*/  @P5 FADD.FTZ R214, R214, R137.reuse ;  /* 0x00000089d6d65221 */ /* 0x100fe20000010000 */
[----:B------:R-:W-:Y:S01]  /*2400*/  @P5 PRMT R137, R115, 0x7632, R137 ;  /* 0x0000763273895816 */ /* 0x000fe20000000089 */
[----:B------:R-:W-:Y:S01]  /*2410*/  FADD.FTZ R134, R169, -R134 ;  /* 0x80000086a9867221 */ /* 0x000fe20000010000 */
[----:B------:R-:W-:Y:S01]  /*2420*/  @P5 PRMT R133, R112, 0x7632, R133 ;  /* 0x0000763270855816 */ /* 0x000fe20000000085 */
[-C--:B------:R-:W-:Y:S01]  /*2430*/  FMUL.FTZ R188, R142, R207.reuse ;  /* 0x000000cf8ebc7220 */ /* 0x080fe20000410000 */
[----:B------:R-:W-:Y:S01]  /*2440*/  @P5 SHF.L.U32 R137, R137, 0x10, RZ ;  /* 0x0000001089895819 */ /* 0x000fe200000006ff */
[----:B------:R-:W-:Y:S01]  /*2450*/  FMUL.FTZ R134, R159, R134 ;  /* 0x000000869f867220 */ /* 0x000fe20000410000 */
[----:B------:R-:W-:Y:S01]  /*2460*/  @P6 F2FP.BF16.F32.PACK_AB R136, RZ, R214 ;  /* 0x000000d6ff88623e */ /* 0x000fe200000010ff */
[-C--:B------:R-:W-:Y:S01]  /*2470*/  FMUL.FTZ R189, R132, R207.reuse ;  /* 0x000000cf84bd7220 */ /* 0x080fe20000410000 */
[----:B------:R-:W-:Y:S01]  /*2480*/  @P5 SHF.L.U32 R135, R135, 0x10, RZ ;  /* 0x0000001087875819 */ /* 0x000fe200000006ff */
[----:B------:R-:W-:Y:S01]  /*2490*/  @P5 FADD.FTZ R218, R218, R137 ;  /* 0x00000089dada5221 */ /* 0x000fe20000010000 */
[----:B------:R-:W-:Y:S01]  /*24a0*/  @P6 F2FP.BF16.F32.PACK_AB R137, RZ, R216 ;  /* 0x000000d8ff89623e */ /* 0x000fe200000010ff */
[-C--:B------:R-:W-:Y:S01]  /*24b0*/  FMUL.FTZ R216, R216, R207.reuse ;  /* 0x000000cfd8d87220 */ /* 0x080fe20000410000 */
[----:B------:R-:W-:Y:S01]  /*24c0*/  @P6 PRMT R126, R126, 0x5410, R136 ;  /* 0x000054107e7e6816 */ /* 0x000fe20000000088 */
[----:B------:R-:W-:Y:S01]  /*24d0*/  @P5 FADD.FTZ R212, R212, R135 ;  /* 0x00000087d4d45221 */ /* 0x000fe20000010000 */
[----:B------:R-:W-:Y:S01]  /*24e0*/  @P6 PRMT R127, R137, 0x7610, R127 ;  /* 0x00007610897f6816 */ /* 0x000fe2000000007f */
[-C--:B------:R-:W-:Y:S01]  /*24f0*/  FMUL.FTZ R219, R218, R207.reuse ;  /* 0x000000cfdadb7220 */ /* 0x080fe20000410000 */
[----:B------:R-:W1:Y:S01]  /*2500*/  LDC.64 R136, c[0x0][0x2f8] ;  /* 0x0000be00ff887b82 */ /* 0x000e620000000a00 */
[----:B------:R-:W-:Y:S01]  /*2510*/  @P5 SHF.L.U32 R133, R133, 0x10, RZ ;  /* 0x0000001085855819 */ /* 0x000fe200000006ff */
[-C--:B------:R-:W-:Y:S01]  /*2520*/  FMUL.FTZ R214, R214, R207.reuse ;  /* 0x000000cfd6d67220 */ /* 0x080fe20000410000 */
[----:B------:R-:W-:Y:S01]  /*2530*/  @P6 F2FP.BF16.F32.PACK_AB R135, RZ, R142 ;  /* 0x0000008eff87623e */ /* 0x000fe200000010ff */
[----:B------:R-:W-:Y:S01]  /*2540*/  FMUL.FTZ R211, R212, R207 ;  /* 0x000000cfd4d37220 */ /* 0x000fe20000410000 */
[----:B------:R-:W-:Y:S01]  /*2550*/  @P6 F2FP.BF16.F32.PACK_AB R143, RZ, R218 ;  /* 0x000000daff8f623e */ /* 0x000fe200000010ff */
[----:B------:R-:W-:Y:S01]  /*2560*/  @P5 FADD.FTZ R134, R134, R133 ;  /* 0x0000008586865221 */ /* 0x000fe20000010000 */
[----:B------:R-:W-:Y:S01]  /*2570*/  @P6 F2FP.BF16.F32.PACK_AB R133, RZ, R132 ;  /* 0x00000084ff85623e */ /* 0x000fe200000010ff */
[----:B------:R-:W-:Y:S01]  /*2580*/  FMUL.FTZ R132, R38, R189 ;  /* 0x000000bd26847220 */ /* 0x000fe20000410000 */
[----:B------:R-:W-:Y:S01]  /*2590*/  @P6 PRMT R125, R135, 0x7610, R125 ;  /* 0x00007610877d6816 */ /* 0x000fe2000000007d */
[----:B------:R-:W-:Y:S01]  /*25a0*/  FMUL.FTZ R142, R134, R207 ;  /* 0x000000cf868e7220 */ /* 0x000fe20000410000 */
        /* <DEDUP_REMOVED lines=8> */
[----:B------:R-:W-:Y:S01]  /*2630*/  @P6 PRMT R124, R124, 0x5410, R133 ;  /* 0x000054107c7c6816 */ /* 0x000fe20000000085 */
[----:B------:R-:W-:Y:S01]  /*2640*/  FMUL.FTZ R133, R37, R188 ;  /* 0x000000bc25857220 */ /* 0x000fe20000410000 */
[----:B------:R-:W-:Y:S01]  /*2650*/  FMUL.FTZ R209, R11, R214 ;  /* 0x000000d60bd17220 */ /* 0x000fe20000410000 */
[----:B------:R-:W-:Y:S01]  /*2660*/  FMUL.FTZ R212, R12, R211 ;  /* 0x000000d30cd47220 */ /* 0x000fe20000410000 */
[----:B------:R-:W-:Y:S01]  /*2670*/  F2FP.BF16.F32.PACK_AB R132, R135, R132 ;  /* 0x000000848784723e */ /* 0x000fe200000010ff */
[----:B0-----:R-:W-:Y:S01]  /*2680*/  @P6 IMAD.WIDE.U32 R138, R158, 0x10, R138 ;  /* 0x000000109e8a6825 */ /* 0x001fe200078e008a */
[----:B------:R-:W-:-:S02]  /*2690*/  F2FP.BF16.F32.PACK_AB R135, R218, R213 ;  /* 0x000000d5da87723e */ /* 0x000fc400000010ff */
[----:B------:R-:W-:Y:S01]  /*26a0*/  @P6 PRMT R127, R127, 0x5410, R143 ;  /* 0x000054107f7f6816 */ /* 0x000fe2000000008f */
[----:B-1----:R-:W-:Y:S01]  /*26b0*/  IMAD.WIDE.U32 R136, R158, 0x10, R136 ;  /* 0x000000109e887825 */ /* 0x002fe200078e0088 */
[----:B------:R-:W-:Y:S02]  /*26c0*/  F2FP.BF16.F32.PACK_AB R134, R209, R134 ;  /* 0x00000086d186723e */ /* 0x000fe400000010ff */
[----:B------:R-:W-:Y:S01]  /*26d0*/  F2FP.BF16.F32.PACK_AB R133, R212, R133 ;  /* 0x00000085d485723e */ /* 0x000fe200000010ff */
[----:B------:R0:W-:Y:S01]  /*26e0*/  @P6 STG.E.128 desc[UR4][R138.64], R124 ;  /* 0x0000007c8a006986 */ /* 0x0001e2000c101d04 */
[----:B------:R-:W-:-:S03]  /*26f0*/  IADD3 R158, R158, 0x100, RZ ;  /* 0x000001009e9e7810 */ /* 0x000fc60007ffe0ff */
[----:B------:R1:W-:Y:S01]  /*2700*/  STG.E.128 desc[UR4][R136.64], R132 ;  /* 0x0000008488007986 */ /* 0x0003e2000c101d04 */
[C---:B--2---:R-:W-:Y:S02]  /*2710*/  SHF.L.U32 R213, R130.reuse, 0x10, RZ ;  /* 0x0000001082d57819 */ /* 0x044fe400000006ff */
[----:B------:R-:W-:Y:S02]  /*2720*/  PRMT R130, R130, 0x7632, R130 ;  /* 0x0000763282827816 */ /* 0x000fe40000000082 */
[C---:B------:R-:W-:Y:S01]  /*2730*/  SHF.L.U32 R143, R128.reuse, 0x10, RZ ;  /* 0x00000010808f7819 */ /* 0x040fe200000006ff */
[----:B------:R-:W-:Y:S01]  /*2740*/  FFMA.FTZ R56, R213, R215, R56 ;  /* 0x000000d7d5387223 */ /* 0x000fe20000010038 */
[----:B------:R-:W-:Y:S02]  /*2750*/  SHF.L.U32 R209, R129, 0x10, RZ ;  /* 0x0000001081d17819 */ /* 0x000fe400000006ff */
[----:B------:R-:W-:Y:S01]  /*2760*/  SHF.L.U32 R217, R131, 0x10, RZ ;  /* 0x0000001083d97819 */ /* 0x000fe200000006ff */
[----:B------:R-:W-:Y:S01]  /*2770*/  FFMA.FTZ R60, R143, R189, R60 ;  /* 0x000000bd8f3c7223 */ /* 0x000fe2000001003c */
[----:B------:R-:W-:Y:S01]  /*2780*/  PRMT R128, R128, 0x7632, R128 ;  /* 0x0000763280807816 */ /* 0x000fe20000000080 */
[----:B------:R-:W-:Y:S01]  /*2790*/  FFMA.FTZ R62, R209, R188, R62 ;  /* 0x000000bcd13e7223 */ /* 0x000fe2000001003e */
[----:B------:R-:W-:Y:S01]  /*27a0*/  PRMT R129, R129, 0x7632, R129 ;  /* 0x0000763281817816 */ /* 0x000fe20000000081 */
[----:B------:R-:W-:Y:S01]  /*27b0*/  FFMA.FTZ R58, R217, R216, R58 ;  /* 0x000000d8d93a7223 */ /* 0x000fe2000001003a */
[----:B------:R-:W-:Y:S01]  /*27c0*/  PRMT R131, R131, 0x7632, R131 ;  /* 0x0000763283837816 */ /* 0x000fe20000000083 */
[----:B------:R-:W-:Y:S01]  /*27d0*/  IMAD.U32 R128, R128, 0x10000, RZ ;  /* 0x0001000080807824 */ /* 0x000fe200078e00ff */
[----:B0-----:R-:W-:-:S02]  /*27e0*/  SHF.L.U32 R138, R130, 0x10, RZ ;  /* 0x00000010828a7819 */ /* 0x001fc400000006ff */
[----:B------:R-:W-:Y:S01]  /*27f0*/  SHF.L.U32 R130, R129, 0x10, RZ ;  /* 0x0000001081827819 */ /* 0x000fe200000006ff */
[----:B------:R-:W-:Y:S01]  /*2800*/  FFMA.FTZ R61, R128, R142, R61 ;  /* 0x0000008e803d7223 */ /* 0x000fe2000001003d */
[----:B-1----:R-:W-:Y:S01]  /*2810*/  SHF.L.U32 R132, R131, 0x10, RZ ;  /* 0x0000001083847819 */ /* 0x002fe200000006ff */
[----:B------:R-:W-:Y:S02]  /*2820*/  FFMA.FTZ R57, R138, R214, R57 ;  /* 0x000000d68a397223 */ /* 0x000fe40000010039 */
[----:B------:R-:W-:Y:S02]  /*2830*/  FFMA.FTZ R63, R130, R211, R63 ;  /* 0x000000d3823f7223 */ /* 0x000fe4000001003f */
[----:B------:R-:W-:-:S07]  /*2840*/  FFMA.FTZ R59, R132, R219, R59 ;  /* 0x000000db843b7223 */ /* 0x000fce000001003b */
.L_x_258:
[----:B------:R-:W-:Y:S05]  /*2850*/  BSYNC B0 ;  /* 0x0000000000007941 */ /* 0x000fea0003800000 */
.L_x_257:
[----:B------:R-:W-:Y:S04]  /*2860*/  BSSY B0, `(.L_x_259) ;  /* 0x0000074000007945 */ /* 0x000fe80003800000 */
[----:B------:R-:W-:Y:S05]  /*2870*/  @!P2 BRA `(.L_x_260) ;  /* 0x0000000400c8a947 */ /* 0x000fea0003800000 */
[----:B------:R-:W0:Y:S02]  /*2880*/  LDC.64 R128, c[0x0][0x220] ;  /* 0x00008800ff807b82 */ /* 0x000e240000000a00 */
[----:B0-----:R-:W-:-:S06]  /*2890*/  IMAD.WIDE.U32 R128, R158, 0x10, R128 ;  /* 0x000000109e807825 */ /* 0x001fcc00078e0080 */
[----:B------:R-:W2:Y:S01]  /*28a0*/  LDG.E.128 R128, desc[UR4][R128.64] ;  /* 0x0000000480807981 */ /* 0x000ea2000c1e1d00 */
[----:B------:R-:W-:Y:S01]  /*28b0*/  ISETP.NE.U32.AND P5, PT, RZ, UR10, PT ;  /* 0x0000000aff007c0c */ /* 0x000fe2000bfa5070 */
[-CC-:B------:R-:W-:Y:S01]  /*28c0*/  FFMA.FTZ R133, R179, R140.reuse, R141.reuse ;  /* 0x0000008cb3857223 */ /* 0x180fe2000001008d */
[-CC-:B------:R-:W-:Y:S01]  /*28d0*/  FFMA.FTZ R136, R192, R140.reuse, R141.reuse ;  /* 0x0000008cc0887223 */ /* 0x180fe2000001008d */
[-C--:B------:R-:W-:Y:S01]  /*28e0*/  FFMA.FTZ R137, R181, R140.reuse, R141 ;  /* 0x0000008cb5897223 */ /* 0x080fe2000001008d */
[----:B------:R-:W-:Y:S01]  /*28f0*/  ISETP.NE.AND.EX P5, PT, RZ, UR11, PT, P5 ;  /* 0x0000000bff007c0c */ /* 0x000fe2000bfa5350 */
[----:B------:R-:W-:Y:S01]  /*2900*/  FADD.FTZ R132, R182, -R133 ;  /* 0x80000085b6847221 */ /* 0x000fe20000010000 */
[----:B------:R-:W-:Y:S01]  /*2910*/  FFMA.FTZ R133, R175, R140, R141 ;  /* 0x0000008caf857223 */ /* 0x000fe2000001008d */
[----:B------:R-:W-:Y:S01]  /*2920*/  FADD.FTZ R136, R187, -R136 ;  /* 0x80000088bb887221 */ /* 0x000fe20000010000 */
[----:B------:R-:W-:Y:S01]  /*2930*/  FADD.FTZ R138, R184, -R137 ;  /* 0x80000089b88a7221 */ /* 0x000fe20000010000 */
[C---:B------:R-:W-:Y:S01]  /*2940*/  FMUL.FTZ R188, R159.reuse, R132 ;  /* 0x000000849fbc7220 */ /* 0x040fe20000410000 */
[----:B------:R-:W-:Y:S01]  /*2950*/  FADD.FTZ R132, R178, -R133 ;  /* 0x80000085b2847221 */ /* 0x000fe20000010000 */
[----:B------:R-:W-:Y:S01]  /*2960*/  ISETP.NE.U32.AND P6, PT, RZ, UR14, PT ;  /* 0x0000000eff007c0c */ /* 0x000fe2000bfc5070 */
[C---:B------:R-:W-:Y:S01]  /*2970*/  FMUL.FTZ R214, R159.reuse, R136 ;  /* 0x000000889fd67220 */ /* 0x040fe20000410000 */
[C---:B------:R-:W-:Y:S01]  /*2980*/  FMUL.FTZ R216, R159.reuse, R138 ;  /* 0x0000008a9fd87220 */ /* 0x040fe20000410000 */
[----:B------:R-:W-:Y:S01]  /*2990*/  FMUL.FTZ R132, R159, R132 ;  /* 0x000000849f847220 */ /* 0x000fe20000410000 */
[-CC-:B------:R-:W-:Y:S01]  /*29a0*/  FFMA.FTZ R136, R190, R140.reuse, R141.reuse ;  /* 0x0000008cbe887223 */ /* 0x180fe2000001008d */
[----:B------:R-:W-:Y:S01]  /*29b0*/  FFMA.FTZ R138, R194, R140, R141 ;  /* 0x0000008cc28a7223 */ /* 0x000fe2000001008d */
[----:B------:R-:W-:-:S02]  /*29c0*/  @P5 SHF.L.U32 R135, R118, 0x10, RZ ;  /* 0x0000001076875819 */ /* 0x000fc400000006ff */
[----:B------:R-:W-:Y:S01]  /*29d0*/  @P5 SHF.L.U32 R133, R116, 0x10, RZ ;  /* 0x0000001074855819 */ /* 0x000fe200000006ff */
[----:B------:R-:W-:Y:S01]  /*29e0*/  FADD.FTZ R136, R185, -R136 ;  /* 0x80000088b9887221 */ /* 0x000fe20000010000 */
[----:B------:R-:W-:Y:S01]  /*29f0*/  ISETP.NE.AND.EX P6, PT, RZ, UR15, PT, P6 ;  /* 0x0000000fff007c0c */ /* 0x000fe2000bfc5360 */
[----:B------:R-:W-:Y:S01]  /*2a00*/  @P5 FADD.FTZ R188, R188, R135 ;  /* 0x00000087bcbc5221 */ /* 0x000fe20000010000 */
[----:B------:R-:W-:Y:S01]  /*2a10*/  FFMA.FTZ R135, R177, R140, R141 ;  /* 0x0000008cb1877223 */ /* 0x000fe2000001008d */
[----:B------:R-:W-:Y:S01]  /*2a20*/  @P5 SHF.L.U32 R139, R119, 0x10, RZ ;  /* 0x00000010778b5819 */ /* 0x000fe200000006ff */
[----:B------:R-:W-:Y:S01]  /*2a30*/  @P5 FADD.FTZ R132, R132, R133 ;  /* 0x0000008584845221 */ /* 0x000fe20000010000 */
[----:B------:R-:W-:Y:S01]  /*2a40*/  FADD.FTZ R138, R191, -R138 ;  /* 0x8000008abf8a7221 */ /* 0x000fe20000010000 */
[----:B------:R-:W-:Y:S01]  /*2a50*/  FADD.FTZ R134, R180, -R135 ;  /* 0x80000087b4867221 */ /* 0x000fe20000010000 */
[----:B------:R-:W-:Y:S01]  /*2a60*/  @P5 SHF.L.U32 R135, R117, 0x10, RZ ;  /* 0x0000001075875819 */ /* 0x000fe200000006ff */
[----:B------:R-:W-:Y:S01]  /*2a70*/  @P5 FADD.FTZ R216, R216, R139 ;  /* 0x0000008bd8d85221 */ /* 0x000fe20000010000 */
[----:B------:R-:W-:Y:S01]  /*2a80*/  @P5 PRMT R133, R116, 0x7632, R133 ;  /* 0x0000763274855816 */ /* 0x000fe20000000085 */
[C---:B------:R-:W-:Y:S01]  /*2a90*/  FMUL.FTZ R142, R159.reuse, R134 ;  /* 0x000000869f8e7220 */ /* 0x040fe20000410000 */
[----:B------:R-:W-:Y:S01]  /*2aa0*/  @P5 PRMT R134, R118, 0x7632, R134 ;  /* 0x0000763276865816 */ /* 0x000fe20000000086 */
[----:B------:R-:W-:Y:S01]  /*2ab0*/  FMUL.FTZ R212, R159, R136 ;  /* 0x000000889fd47220 */ /* 0x000fe20000410000 */
[----:B------:R-:W-:Y:S01]  /*2ac0*/  @P5 SHF.L.U32 R133, R133, 0x10, RZ ;  /* 0x0000001085855819 */ /* 0x000fe200000006ff */
[----:B------:R-:W-:Y:S01]  /*2ad0*/  @P5 FADD.FTZ R142, R142, R135 ;  /* 0x000000878e8e5221 */ /* 0x000fe20000010000 */
[----:B------:R-:W-:Y:S01]  /*2ae0*/  @P5 SHF.L.U32 R137, R134, 0x10, RZ ;  /* 0x0000001086895819 */ /* 0x000fe200000006ff */
[----:B------:R-:W-:Y:S01]  /*2af0*/  FFMA.FTZ R134, R186, R140, R141 ;  /* 0x0000008cba867223 */ /* 0x000fe2000001008d */
[----:B------:R-:W-:Y:S01]  /*2b00*/  @P5 PRMT R135, R117, 0x7632, R135 ;  /* 0x0000763275875816 */ /* 0x000fe20000000087 */
[----:B------:R-:W-:Y:S01]  /*2b10*/  FMUL.FTZ R218, R159, R138 ;  /* 0x0000008a9fda7220 */ /* 0x000fe20000410000 */
[----:B------:R-:W-:Y:S01]  /*2b20*/  @P6 F2FP.BF16.F32.PACK_AB R136, RZ, R188 ;  /* 0x000000bcff88623e */ /* 0x000fe200000010ff */
[--C-:B------:R-:W-:Y:S01]  /*2b30*/  @P5 FADD.FTZ R214, R214, R137.reuse ;  /* 0x00000089d6d65221 */ /* 0x100fe20000010000 */
[----:B------:R-:W-:Y:S01]  /*2b40*/  @P5 PRMT R137, R119, 0x7632, R137 ;  /* 0x0000763277895816 */ /* 0x000fe20000000089 */
[----:B------:R-:W-:Y:S01]  /*2b50*/  FADD.FTZ R134, R183, -R134 ;  /* 0x80000086b7867221 */ /* 0x000fe20000010000 */
[----:B------:R-:W-:Y:S01]  /*2b60*/  @P5 SHF.L.U32 R135, R135, 0x10, RZ ;  /* 0x0000001087875819 */ /* 0x000fe200000006ff */
[----:B------:R-:W-:Y:S01]  /*2b70*/  FMUL.FTZ R215, R188, R207 ;  /* 0x000000cfbcd77220 */ /* 0x000fe20000410000 */
[----:B------:R-:W-:Y:S01]  /*2b80*/  @P6 PRMT R126, R136, 0x7610, R126 ;  /* 0x00007610887e6816 */ /* 0x000fe2000000007e */
[----:B------:R-:W-:-:S02]  /*2b90*/  @P5 IMAD.U32 R137, R137, 0x10000, RZ ;  /* 0x0001000089895824 */ /* 0x000fc400078e00ff */
[----:B------:R-:W-:Y:S01]  /*2ba0*/  FMUL.FTZ R134, R159, R134 ;  /* 0x000000869f867220 */ /* 0x000fe20000410000 */
[----:B------:R-:W-:Y:S01]  /*2bb0*/  @P5 FADD.FTZ R212, R212, R135 ;  /* 0x00000087d4d45221 */ /* 0x000fe20000010000 */
[----:B------:R-:W-:Y:S01]  /*2bc0*/  @P6 F2FP.BF16.F32.PACK_AB R135, RZ, R142 ;  /* 0x0000008eff87623e */ /* 0x000fe200000010ff */
[----:B------:R-:W-:Y:S01]  /*2bd0*/  @P5 FADD.FTZ R218, R218, R137 ;  /* 0x00000089dada5221 */ /* 0x000fe20000010000 */
[----:B------:R-:W-:Y:S01]  /*2be0*/  @P5 FADD.FTZ R134, R134, R133 ;  /* 0x0000008586865221 */ /* 0x000fe20000010000 */
        /* <DEDUP_REMOVED lines=8> */
[----:B------:R-:W-:Y:S01]  /*2c70*/  @P6 F2FP.BF16.F32.PACK_AB R136, RZ, R214 ;  /* 0x000000d6ff88623e */ /* 0x000fe200000010ff */
[-C--:B------:R-:W-:Y:S01]  /*2c80*/  FMUL.FTZ R214, R214, R207.reuse ;  /* 0x000000cfd6d67220 */ /* 0x080fe20000410000 */
[----:B------:R-:W-:Y:S01]  /*2c90*/  @P6 PRMT R124, R133, 0x7610, R124 ;  /* 0x00007610857c6816 */ /* 0x000fe2000000007c */
[-C--:B------:R-:W-:Y:S01]  /*2ca0*/  FMUL.FTZ R211, R212, R207.reuse ;  /* 0x000000cfd4d37220 */ /* 0x080fe20000410000 */
[----:B------:R-:W-:Y:S01]  /*2cb0*/  @P6 F2FP.BF16.F32.PACK_AB R135, RZ, R212 ;  /* 0x000000d4ff87623e */ /* 0x000fe200000010ff */
[----:B------:R-:W-:Y:S01]  /*2cc0*/  FMUL.FTZ R219, R218, R207 ;  /* 0x000000cfdadb7220 */ /* 0x000fe20000410000 */
[----:B------:R-:W-:Y:S01]  /*2cd0*/  @P6 F2FP.BF16.F32.PACK_AB R137, RZ, R218 ;  /* 0x000000daff89623e */ /* 0x000fe200000010ff */
[----:B------:R-:W-:Y:S01]  /*2ce0*/  FMUL.FTZ R132, R34, R189 ;  /* 0x000000bd22847220 */ /* 0x000fe20000410000 */
[----:B------:R-:W-:Y:S01]  /*2cf0*/  @P6 F2FP.BF16.F32.PACK_AB R133, RZ, R134 ;  /* 0x00000086ff85623e */ /* 0x000fe200000010ff */
[----:B------:R-:W-:Y:S01]  /*2d00*/  FMUL.FTZ R134, R32, R215 ;  /* 0x000000d720867220 */ /* 0x000fe20000410000 */
[----:B------:R-:W-:Y:S01]  /*2d10*/  @P6 LEA R138, P5, R158, UR14, 0x4 ;  /* 0x0000000e9e8a6c11 */ /* 0x000fe2000f8a20ff */
[----:B------:R-:W-:Y:S01]  /*2d20*/  FMUL.FTZ R212, R8, R211 ;  /* 0x000000d308d47220 */ /* 0x000fe20000410000 */
[----:B------:R-:W-:Y:S01]  /*2d30*/  @P6 PRMT R125, R125, 0x5410, R135 ;  /* 0x000054107d7d6816 */ /* 0x000fe20000000087 */
[----:B------:R-:W-:Y:S01]  /*2d40*/  FMUL.FTZ R135, R9, R142 ;  /* 0x0000008e09877220 */ /* 0x000fe20000410000 */
[----:B------:R-:W-:Y:S01]  /*2d50*/  @P6 PRMT R127, R127, 0x5410, R137 ;  /* 0x000054107f7f6816 */ /* 0x000fe20000000089 */
[----:B------:R-:W-:Y:S01]  /*2d60*/  FMUL.FTZ R137, R7, R214 ;  /* 0x000000d607897220 */ /* 0x000fe20000410000 */
[----:B------:R-:W-:Y:S01]  /*2d70*/  @P6 PRMT R124, R124, 0x5410, R133 ;  /* 0x000054107c7c6816 */ /* 0x000fe20000000085 */
[----:B------:R-:W-:Y:S01]  /*2d80*/  FMUL.FTZ R133, R33, R188 ;  /* 0x000000bc21857220 */ /* 0x000fe20000410000 */
[----:B------:R-:W-:Y:S01]  /*2d90*/  @P6 PRMT R126, R126, 0x5410, R136 ;  /* 0x000054107e7e6816 */ /* 0x000fe20000000088 */
[----:B------:R-:W-:Y:S01]  /*2da0*/  FMUL.FTZ R143, R31, R216 ;  /* 0x000000d81f8f7220 */ /* 0x000fe20000410000 */
[----:B------:R-:W-:Y:S01]  /*2db0*/  @P6 LEA.HI.X R139, R158, UR15, RZ, 0x4, P5 ;  /* 0x0000000f9e8b6c11 */ /* 0x000fe2000a8f24ff */
[----:B------:R-:W-:Y:S01]  /*2dc0*/  FMUL.FTZ R218, R6, R219 ;  /* 0x000000db06da7220 */ /* 0x000fe20000410000 */
[----:B------:R-:W-:-:S02]  /*2dd0*/  LEA R136, P5, R158, UR16, 0x4 ;  /* 0x000000109e887c11 */ /* 0x000fc4000f8a20ff */
[----:B------:R-:W-:Y:S01]  /*2de0*/  F2FP.BF16.F32.PACK_AB R134, R137, R134 ;  /* 0x000000868986723e */ /* 0x000fe200000010ff */
[----:B------:R0:W-:Y:S01]  /*2df0*/  @P6 STG.E.128 desc[UR4][R138.64], R124 ;  /* 0x0000007c8a006986 */ /* 0x0001e2000c101d04 */
[----:B------:R-:W-:Y:S02]  /*2e00*/  F2FP.BF16.F32.PACK_AB R132, R135, R132 ;  /* 0x000000848784723e */ /* 0x000fe400000010ff */
[----:B------:R-:W-:Y:S02]  /*2e10*/  F2FP.BF16.F32.PACK_AB R133, R212, R133 ;  /* 0x00000085d485723e */ /* 0x000fe400000010ff */
[----:B------:R-:W-:Y:S02]  /*2e20*/  LEA.HI.X R137, R158, UR17, RZ, 0x4, P5 ;  /* 0x000000119e897c11 */ /* 0x000fe4000a8f24ff */
[----:B------:R-:W-:Y:S02]  /*2e30*/  F2FP.BF16.F32.PACK_AB R135, R218, R143 ;  /* 0x0000008fda87723e */ /* 0x000fe400000010ff */
        /* <DEDUP_REMOVED lines=13> */
[----:B------:R-:W-:-:S02]  /*2f10*/  PRMT R131, R131, 0x7632, R131 ;  /* 0x0000763283837816 */ /* 0x000fc40000000083 */
[----:B0-----:R-:W-:Y:S02]  /*2f20*/  SHF.L.U32 R138, R130, 0x10, RZ ;  /* 0x00000010828a7819 */ /* 0x001fe400000006ff */
[----:B------:R-:W-:Y:S02]  /*2f30*/  SHF.L.U32 R128, R128, 0x10, RZ ;  /* 0x0000001080807819 */ /* 0x000fe400000006ff */
[----:B------:R-:W-:Y:S01]  /*2f40*/  SHF.L.U32 R130, R129, 0x10, RZ ;  /* 0x0000001081827819 */ /* 0x000fe200000006ff */
[----:B------:R-:W-:Y:S01]  /*2f50*/  FFMA.FTZ R49, R138, R214, R49 ;  /* 0x000000d68a317223 */ /* 0x000fe20000010031 */
[----:B-1----:R-:W-:Y:S01]  /*2f60*/  SHF.L.U32 R132, R131, 0x10, RZ ;  /* 0x0000001083847819 */ /* 0x002fe200000006ff */
[----:B------:R-:W-:Y:S02]  /*2f70*/  FFMA.FTZ R53, R128, R142, R53 ;  /* 0x0000008e80357223 */ /* 0x000fe40000010035 */
[----:B------:R-:W-:Y:S02]  /*2f80*/  FFMA.FTZ R55, R130, R211, R55 ;  /* 0x000000d382377223 */ /* 0x000fe40000010037 */
[----:B------:R-:W-:-:S07]  /*2f90*/  FFMA.FTZ R51, R132, R219, R51 ;  /* 0x000000db84337223 */ /* 0x000fce0000010033 */
.L_x_260:
[----:B------:R-:W-:Y:S05]  /*2fa0*/  BSYNC B0 ;  /* 0x0000000000007941 */ /* 0x000fea0003800000 */
.L_x_259:
        /* <DEDUP_REMOVED lines=8> */
[-CC-:B------:R-:W-:Y:S01]  /*3030*/  FFMA.FTZ R133, R161, R140.reuse, R141.reuse ;  /* 0x0000008ca1857223 */ /* 0x180fe2000001008d */
[----:B------:R-:W-:Y:S01]  /*3040*/  ISETP.NE.AND.EX P5, PT, RZ, UR11, PT, P5 ;  /* 0x0000000bff007c0c */ /* 0x000fe2000bfa5350 */
[-CC-:B------:R-:W-:Y:S01]  /*3050*/  FFMA.FTZ R134, R202, R140.reuse, R141.reuse ;  /* 0x0000008cca867223 */ /* 0x180fe2000001008d */
[-CC-:B------:R-:W-:Y:S01]  /*3060*/  FFMA.FTZ R138, R204, R140.reuse, R141.reuse ;  /* 0x0000008ccc8a7223 */ /* 0x180fe2000001008d */
[-CC-:B------:R-:W-:Y:S01]  /*3070*/  FFMA.FTZ R142, R206, R140.reuse, R141.reuse ;  /* 0x0000008cce8e7223 */ /* 0x180fe2000001008d */
[-CC-:B------:R-:W-:Y:S01]  /*3080*/  FFMA.FTZ R139, R201, R140.reuse, R141.reuse ;  /* 0x0000008cc98b7223 */ /* 0x180fe2000001008d */
[----:B------:R-:W-:Y:S01]  /*3090*/  FFMA.FTZ R188, R210, R140, R141 ;  /* 0x0000008cd2bc7223 */ /* 0x000fe2000001008d */
[----:B------:R-:W-:Y:S01]  /*30a0*/  FADD.FTZ R136, R198, -R135 ;  /* 0x80000087c6887221 */ /* 0x000fe20000010000 */
[----:B------:R-:W-:Y:S01]  /*30b0*/  FADD.FTZ R140, R200, -R137 ;  /* 0x80000089c88c7221 */ /* 0x000fe20000010000 */
[----:B------:R-:W-:Y:S01]  /*30c0*/  FADD.FTZ R132, R196, -R133 ;  /* 0x80000085c4847221 */ /* 0x000fe20000010000 */
[----:B------:R-:W-:Y:S01]  /*30d0*/  ISETP.NE.U32.AND P6, PT, RZ, UR14, PT ;  /* 0x0000000eff007c0c */ /* 0x000fe2000bfc5070 */
[C---:B------:R-:W-:Y:S01]  /*30e0*/  FMUL.FTZ R136, R159.reuse, R136 ;  /* 0x000000889f887220 */ /* 0x040fe20000410000 */
[C---:B------:R-:W-:Y:S01]  /*30f0*/  FMUL.FTZ R140, R159.reuse, R140 ;  /* 0x0000008c9f8c7220 */ /* 0x040fe20000410000 */
[----:B------:R-:W-:Y:S01]  /*3100*/  FMUL.FTZ R132, R159, R132 ;  /* 0x000000849f847220 */ /* 0x000fe20000410000 */
[----:B------:R-:W-:Y:S01]  /*3110*/  @P5 SHF.L.U32 R135, R121, 0x10, RZ ;  /* 0x0000001079875819 */ /* 0x000fe200000006ff */
[----:B------:R-:W-:Y:S01]  /*3120*/  @P5 IMAD.U32 R137, R122, 0x10000, RZ ;  /* 0x000100007a895824 */ /* 0x000fe200078e00ff */
[----:B------:R-:W-:Y:S01]  /*3130*/  @P5 SHF.L.U32 R133, R120, 0x10, RZ ;  /* 0x0000001078855819 */ /* 0x000fe200000006ff */
[----:B------:R-:W-:Y:S01]  /*3140*/  FADD.FTZ R212, R208, -R139 ;  /* 0x8000008bd0d47221 */ /* 0x000fe20000010000 */
[----:B------:R-:W-:Y:S01]  /*3150*/  ISETP.NE.AND.EX P6, PT, RZ, UR15, PT, P6 ;  /* 0x0000000fff007c0c */ /* 0x000fe2000bfc5360 */
[----:B------:R-:W-:Y:S01]  /*3160*/  @P5 FADD.FTZ R140, R140, R137 ;  /* 0x000000898c8c5221 */ /* 0x000fe20000010000 */
[----:B------:R-:W-:Y:S01]  /*3170*/  @P5 FADD.FTZ R136, R136, R135 ;  /* 0x0000008788885221 */ /* 0x000fe20000010000 */
[----:B------:R-:W-:Y:S01]  /*3180*/  @P5 FADD.FTZ R132, R132, R133 ;  /* 0x0000008584845221 */ /* 0x000fe20000010000 */
[----:B------:R-:W-:Y:S01]  /*3190*/  @P5 PRMT R137, R122, 0x7632, R137 ;  /* 0x000076327a895816 */ /* 0x000fe20000000089 */
[----:B------:R-:W-:Y:S01]  /*31a0*/  FADD.FTZ R138, R199, -R138 ;  /* 0x8000008ac78a7221 */ /* 0x000fe20000010000 */
[----:B------:R-:W-:Y:S01]  /*31b0*/  @P5 PRMT R135, R121, 0x7632, R135 ;  /* 0x0000763279875816 */ /* 0x000fe20000000087 */
[----:B------:R-:W-:Y:S01]  /*31c0*/  FADD.FTZ R142, R203, -R142 ;  /* 0x8000008ecb8e7221 */ /* 0x000fe20000010000 */
[----:B------:R-:W-:Y:S01]  /*31d0*/  @P5 PRMT R133, R120, 0x7632, R133 ;  /* 0x0000763278855816 */ /* 0x000fe20000000085 */
[----:B------:R-:W-:Y:S01]  /*31e0*/  FADD.FTZ R134, R197, -R134 ;  /* 0x80000086c5867221 */ /* 0x000fe20000010000 */
[----:B------:R-:W-:Y:S01]  /*31f0*/  @P5 SHF.L.U32 R139, R123, 0x10, RZ ;  /* 0x000000107b8b5819 */ /* 0x000fe200000006ff */
[----:B------:R-:W-:Y:S01]  /*3200*/  FADD.FTZ R214, R205, -R188 ;  /* 0x800000bccdd67221 */ /* 0x000fe20000010000 */
[----:B------:R-:W-:Y:S01]  /*3210*/  @P5 PRMT R141, R123, 0x7632, R141 ;  /* 0x000076327b8d5816 */ /* 0x000fe2000000008d */
[----:B------:R-:W-:Y:S01]  /*3220*/  FMUL.FTZ R212, R159, R212 ;  /* 0x000000d49fd47220 */ /* 0x000fe20000410000 */
[----:B------:R-:W-:Y:S01]  /*3230*/  @P5 SHF.L.U32 R137, R137, 0x10, RZ ;  /* 0x0000001089895819 */ /* 0x000fe200000006ff */
[----:B------:R-:W-:Y:S01]  /*3240*/  FMUL.FTZ R138, R159, R138 ;  /* 0x0000008a9f8a7220 */ /* 0x000fe20000410000 */
[----:B------:R-:W-:Y:S01]  /*3250*/  @P5 SHF.L.U32 R135, R135, 0x10, RZ ;  /* 0x0000001087875819 */ /* 0x000fe200000006ff */
[----:B------:R-:W-:Y:S01]  /*3260*/  FMUL.FTZ R188, R159, R142 ;  /* 0x0000008e9fbc7220 */ /* 0x000fe20000410000 */
[----:B------:R-:W-:Y:S01]  /*3270*/  @P5 SHF.L.U32 R133, R133, 0x10, RZ ;  /* 0x0000001085855819 */ /* 0x000fe200000006ff */
[----:B------:R-:W-:Y:S01]  /*3280*/  FMUL.FTZ R134, R159, R134 ;  /* 0x000000869f867220 */ /* 0x000fe20000410000 */
[----:B------:R-:W-:Y:S01]  /*3290*/  @P5 SHF.L.U32 R141, R141, 0x10, RZ ;  /* 0x000000108d8d5819 */ /* 0x000fe200000006ff */
[----:B------:R-:W-:Y:S01]  /*32a0*/  FMUL.FTZ R214, R159, R214 ;  /* 0x000000d69fd67220 */ /* 0x000fe20000410000 */
[----:B------:R-:W-:Y:S01]  /*32b0*/  @P5 FADD.FTZ R212, R212, R139 ;  /* 0x0000008bd4d45221 */ /* 0x000fe20000010000 */
[----:B------:R-:W-:Y:S01]  /*32c0*/  @P5 FADD.FTZ R188, R188, R137 ;  /* 0x00000089bcbc5221 */ /* 0x000fe20000010000 */
[----:B------:R-:W-:Y:S01]  /*32d0*/  @P5 FADD.FTZ R138, R138, R135 ;  /* 0x000000878a8a5221 */ /* 0x000fe20000010000 */
[----:B------:R-:W-:Y:S01]  /*32e0*/  @P5 FADD.FTZ R134, R134, R133 ;  /* 0x0000008586865221 */ /* 0x000fe20000010000 */
[----:B------:R-:W-:Y:S01]  /*32f0*/  @P6 F2FP.BF16.F32.PACK_AB R137, RZ, R140 ;  /* 0x0000008cff89623e */ /* 0x000fe200000010ff */
[----:B------:R-:W-:Y:S01]  /*3300*/  @P5 FADD.FTZ R214, R214, R141 ;  /* 0x0000008dd6d65221 */ /* 0x000fe20000010000 */
        /* <DEDUP_REMOVED lines=11> */
[-C--:B------:R-:W-:Y:S01]  /*33c0*/  FMUL.FTZ R189, R138, R207.reuse ;  /* 0x000000cf8abd7220 */ /* 0x080fe20000410000 */
[----:B------:R-:W-:Y:S01]  /*33d0*/  @P6 F2FP.BF16.F32.PACK_AB R137, RZ, R188 ;  /* 0x000000bcff89623e */ /* 0x000fe200000010ff */
[-C--:B------:R-:W-:Y:S01]  /*33e0*/  FMUL.FTZ R142, R136, R207.reuse ;  /* 0x000000cf888e7220 */ /* 0x080fe20000410000 */
[----:B------:R-:W-:Y:S01]  /*33f0*/  @P6 F2FP.BF16.F32.PACK_AB R135, RZ, R138 ;  /* 0x0000008aff87623e */ /* 0x000fe200000010ff */
[----:B------:R-:W-:Y:S01]  /*3400*/  FMUL.FTZ R212, R212, R207 ;  /* 0x000000cfd4d47220 */ /* 0x000fe20000410000 */
[----:B------:R-:W-:Y:S01]  /*3410*/  @P6 F2FP.BF16.F32.PACK_AB R133, RZ, R134 ;  /* 0x00000086ff85623e */ /* 0x000fe200000010ff */
[----:B------:R-:W-:Y:S01]  /*3420*/  FMUL.FTZ R132, R30, R143 ;  /* 0x0000008f1e847220 */ /* 0x000fe20000410000 */
[----:B------:R-:W-:Y:S01]  /*3430*/  @P6 PRMT R127, R139, 0x7610, R127 ;  /* 0x000076108b7f6816 */ /* 0x000fe2000000007f */
        /* <DEDUP_REMOVED lines=13> */
[----:B------:R-:W-:-:S02]  /*3510*/  @P6 LEA.HI.X R139, R158, UR15, RZ, 0x4, P5 ;  /* 0x0000000f9e8b6c11 */ /* 0x000fc4000a8f24ff */
[----:B------:R-:W-:Y:S02]  /*3520*/  LEA R136, P5, R158, UR16, 0x4 ;  /* 0x000000109e887c11 */ /* 0x000fe4000f8a20ff */
[----:B------:R-:W-:Y:S01]  /*3530*/  F2FP.BF16.F32.PACK_AB R134, R137, R134 ;  /* 0x000000868986723e */ /* 0x000fe200000010ff */
[----:B------:R-:W-:Y:S01]  /*3540*/  @P6 STG.E.128 desc[UR4][R138.64], R124 ;  /* 0x0000007c8a006986 */ /* 0x000fe2000c101d04 */
[----:B------:R-:W-:Y:S02]  /*3550*/  F2FP.BF16.F32.PACK_AB R132, R135, R132 ;  /* 0x000000848784723e */ /* 0x000fe400000010ff */
[----:B------:R-:W-:Y:S02]  /*3560*/  F2FP.BF16.F32.PACK_AB R133, R188, R133 ;  /* 0x00000085bc85723e */ /* 0x000fe400000010ff */
[----:B------:R-:W-:Y:S02]  /*3570*/  LEA.HI.X R137, R158, UR17, RZ, 0x4, P5 ;  /* 0x000000119e897c11 */ /* 0x000fe4000a8f24ff */
[----:B------:R-:W-:-:S05]  /*3580*/  F2FP.BF16.F32.PACK_AB R135, R214, R141 ;  /* 0x0000008dd687723e */ /* 0x000fca00000010ff */
[----:B------:R0:W-:Y:S01]  /*3590*/  STG.E.128 desc[UR4][R136.64], R132 ;  /* 0x0000008488007986 */ /* 0x0001e2000c101d04 */
[----:B--2---:R-:W-:Y:S02]  /*35a0*/  SHF.L.U32 R207, R130, 0x10, RZ ;  /* 0x0000001082cf7819 */ /* 0x004fe400000006ff */
[----:B------:R-:W-:Y:S02]  /*35b0*/  SHF.L.U32 R141, R128, 0x10, RZ ;  /* 0x00000010808d7819 */ /* 0x000fe400000006ff */
[----:B------:R-:W-:Y:S01]  /*35c0*/  PRMT R130, R130, 0x7632, R130 ;  /* 0x0000763282827816 */ /* 0x000fe20000000082 */
[----:B------:R-:W-:Y:S01]  /*35d0*/  FFMA.FTZ R40, R207, R209, R40 ;  /* 0x000000d1cf287223 */ /* 0x000fe20000010028 */
[----:B------:R-:W-:Y:S01]  /*35e0*/  SHF.L.U32 R159, R129, 0x10, RZ ;  /* 0x00000010819f7819 */ /* 0x000fe200000006ff */
[----:B------:R-:W-:Y:S01]  /*35f0*/  FFMA.FTZ R44, R141, R143, R44 ;  /* 0x0000008f8d2c7223 */ /* 0x000fe2000001002c */
[----:B------:R-:W-:Y:S02]  /*3600*/  SHF.L.U32 R213, R131, 0x10, RZ ;  /* 0x0000001083d57819 */ /* 0x000fe400000006ff */
        /* <DEDUP_REMOVED lines=9> */
[----:B------:R-:W-:Y:S01]  /*36a0*/  SHF.L.U32 R134, R131, 0x10, RZ ;  /* 0x0000001083867819 */ /* 0x000fe200000006ff */
[----:B------:R-:W-:Y:S02]  /*36b0*/  FFMA.FTZ R41, R132, R211, R41 ;  /* 0x000000d384297223 */ /* 0x000fe40000010029 */
[----:B------:R-:W-:Y:S02]  /*36c0*/  FFMA.FTZ R47, R130, R189, R47 ;  /* 0x000000bd822f7223 */ /* 0x000fe4000001002f */
[----:B------:R-:W-:-:S07]  /*36d0*/  FFMA.FTZ R43, R134, R215, R43 ;  /* 0x000000d7862b7223 */ /* 0x000fce000001002b */
.L_x_262:
[----:B------:R-:W-:Y:S05]  /*36e0*/  BSYNC B0 ;  /* 0x0000000000007941 */ /* 0x000fea0003800000 */
.L_x_261:
[----:B------:R-:W-:Y:S02]  /*36f0*/  IADD3 R26, R26, UR18, RZ ;  /* 0x000000121a1a7c10 */ /* 0x000fe4000fffe0ff */
[----:B------:R-:W-:Y:S02]  /*3700*/  SEL R138, RZ, 0x1, P4 ;  /* 0x00000001ff8a7807 */ /* 0x000fe40002000000 */
[----:B------:R-:W-:-:S13]  /*3710*/  ISETP.GE.AND P5, PT, R26, UR19, PT ;  /* 0x000000131a007c0c */ /* 0x000fda000bfa6270 */
[----:B------:R-:W-:Y:S05]  /*3720*/  @!P5 BRA `(.L_x_263) ;  /* 0xffffffd000b8d947 */ /* 0x000fea000383ffff */
.L_x_249:
[----:B------:R-:W0:Y:S01]  /*3730*/  S2R R0, SR_TID.X ;  /* 0x0000000000007919 */ /* 0x000e220000002100 */
[----:B------:R-:W0:Y:S01]  /*3740*/  S2UR UR6, SR_CTAID.X ;  /* 0x00000000000679c3 */ /* 0x000e220000002500 */
[----:B------:R-:W-:Y:S01]  /*3750*/  BSSY B0, `(.L_x_264) ;  /* 0x0000012000007945 */ /* 0x000fe20003800000 */
[----:B0-----:R-:W-:-:S05]  /*3760*/  LEA.HI R0, R0, UR6, RZ, 0x18 ;  /* 0x0000000600007c11 */ /* 0x001fca000f8fc0ff */
[----:B------:R-:W-:-:S05]  /*3770*/  IMAD R157, R0, R157, RZ ;  /* 0x0000009d009d7224 */ /* 0x000fca00078e02ff */
[----:B------:R-:W-:Y:S01]  /*3780*/  LEA.HI R157, R157, R156, RZ, 0x1d ;  /* 0x0000009c9d9d7211 */ /* 0x000fe200078fe8ff */
[----:B------:R-:W-:Y:S06]  /*3790*/  @!P3 BRA `(.L_x_265) ;  /* 0x000000000034b947 */ /* 0x000fec0003800000 */
[----:B------:R-:W0:Y:S08]  /*37a0*/  LDC.64 R2, c[0x0][0x2d0] ;  /* 0x0000b400ff027b82 */ /* 0x000e300000000a00 */
[----:B------:R-:W1:Y:S08]  /*37b0*/  LDC.64 R4, c[0x0][0x2d8] ;  /* 0x0000b600ff047b82 */ /* 0x000e700000000a00 */
[----:B------:R-:W2:Y:S01]  /*37c0*/  LDC.64 R6, c[0x0][0x2f0] ;  /* 0x0000bc00ff067b82 */ /* 0x000ea20000000a00 */
[----:B0-----:R-:W-:-:S05]  /*37d0*/  IMAD.WIDE.U32 R2, R157, 0x20, R2 ;  /* 0x000000209d027825 */ /* 0x001fca00078e0002 */
[----:B------:R0:W-:Y:S01]  /*37e0*/  STG.E.128 desc[UR4][R2.64], R84 ;  /* 0x0000005402007986 */ /* 0x0001e2000c101d04 */
[----:B-1----:R-:W-:-:S03]  /*37f0*/  IMAD.WIDE.U32 R4, R157, 0x20, R4 ;  /* 0x000000209d047825 */ /* 0x002fc600078e0004 */
[----:B------:R0:W-:Y:S04]  /*3800*/  STG.E.128 desc[UR4][R2.64+0x10], R80 ;  /* 0x0000105002007986 */ /* 0x0001e8000c101d04 */
[----:B------:R0:W-:Y:S01]  /*3810*/  STG.E.128 desc[UR4][R4.64], R108 ;  /* 0x0000006c04007986 */ /* 0x0001e2000c101d04 */
[----:B--2---:R-:W-:-:S03]  /*3820*/  IMAD.WIDE.U32 R6, R157, 0x20, R6 ;  /* 0x000000209d067825 */ /* 0x004fc600078e0006 */
[----:B------:R0:W-:Y:S01]  /*3830*/  STG.E.128 desc[UR4][R4.64+0x10], R104 ;  /* 0x0000106804007986 */ /* 0x0001e2000c101d04 */
[----:B------:R-:W-:-:S03]  /*3840*/  IADD3 R157, R157, 0x100, RZ ;  /* 0x000001009d9d7810 */ /* 0x000fc60007ffe0ff */
[----:B------:R0:W-:Y:S04]  /*3850*/  STG.E.128 desc[UR4][R6.64], R60 ;  /* 0x0000003c06007986 */ /* 0x0001e8000c101d04 */
[----:B------:R0:W-:Y:S02]  /*3860*/  STG.E.128 desc[UR4][R6.64+0x10], R56 ;  /* 0x0000103806007986 */ /* 0x0001e4000c101d04 */
.L_x_265:
[----:B------:R-:W-:Y:S05]  /*3870*/  BSYNC B0 ;  /* 0x0000000000007941 */ /* 0x000fea0003800000 */
.L_x_264:
[----:B------:R-:W-:Y:S04]  /*3880*/  BSSY B0, `(.L_x_266) ;  /* 0x000000f000007945 */ /* 0x000fe80003800000 */
[----:B------:R-:W-:Y:S05]  /*3890*/  @!P2 BRA `(.L_x_267) ;  /* 0x000000000034a947 */ /* 0x000fea0003800000 */
[----:B0-----:R-:W0:Y:S08]  /*38a0*/  LDC.64 R2, c[0x0][0x2d0] ;  /* 0x0000b400ff027b82 */ /* 0x001e300000000a00 */
        /* <DEDUP_REMOVED lines=12> */
.L_x_267:
[----:B------:R-:W-:Y:S05]  /*3970*/  BSYNC B0 ;  /* 0x0000000000007941 */ /* 0x000fea0003800000 */
.L_x_266:
[----:B------:R-:W-:Y:S05]  /*3980*/  @!P1 EXIT ;  /* 0x000000000000994d */ /* 0x000fea0003800000 */
[----:B0--3--:R-:W0:Y:S08]  /*3990*/  LDC.64 R2, c[0x0][0x2d0] ;  /* 0x0000b400ff027b82 */ /* 0x009e300000000a00 */
[----:B------:R-:W1:Y:S08]  /*39a0*/  LDC.64 R4, c[0x0][0x2d8] ;  /* 0x0000b600ff047b82 */ /* 0x000e700000000a00 */
[----:B------:R-:W2:Y:S01]  /*39b0*/  LDC.64 R6, c[0x0][0x2f0] ;  /* 0x0000bc00ff067b82 */ /* 0x000ea20000000a00 */
[----:B0-----:R-:W-:-:S05]  /*39c0*/  IMAD.WIDE.U32 R2, R157, 0x20, R2 ;  /* 0x000000209d027825 */ /* 0x001fca00078e0002 */
[----:B------:R-:W-:Y:S01]  /*39d0*/  STG.E.128 desc[UR4][R2.64], R68 ;  /* 0x0000004402007986 */ /* 0x000fe2000c101d04 */
[----:B-1----:R-:W-:-:S03]  /*39e0*/  IMAD.WIDE.U32 R4, R157, 0x20, R4 ;  /* 0x000000209d047825 */ /* 0x002fc600078e0004 */
[----:B------:R-:W-:Y:S04]  /*39f0*/  STG.E.128 desc[UR4][R2.64+0x10], R64 ;  /* 0x0000104002007986 */ /* 0x000fe8000c101d04 */
[----:B------:R-:W-:Y:S01]  /*3a00*/  STG.E.128 desc[UR4][R4.64], R92 ;  /* 0x0000005c04007986 */ /* 0x000fe2000c101d04 */
[----:B--2---:R-:W-:-:S03]  /*3a10*/  IMAD.WIDE.U32 R6, R157, 0x20, R6 ;  /* 0x000000209d067825 */ /* 0x004fc600078e0006 */
[----:B------:R-:W-:Y:S04]  /*3a20*/  STG.E.128 desc[UR4][R4.64+0x10], R88 ;  /* 0x0000105804007986 */ /* 0x000fe8000c101d04 */
[----:B------:R-:W-:Y:S04]  /*3a30*/  STG.E.128 desc[UR4][R6.64], R44 ;  /* 0x0000002c06007986 */ /* 0x000fe8000c101d04 */
[----:B------:R-:W-:Y:S01]  /*3a40*/  STG.E.128 desc[UR4][R6.64+0x10], R40 ;  /* 0x0000102806007986 */ /* 0x000fe2000c101d04 */
[----:B------:R-:W-:Y:S05]  /*3a50*/  EXIT ;  /* 0x000000000000794d */ /* 0x000fea0003800000 */
.L_x_256:
[----:B------:R-:W-:Y:S02]  /*3a60*/  MOV R139, R143 ;  /* 0x0000008f008b7202 */ /* 0x000fe40000000f00 */
[----:B------:R-:W-:Y:S02]  /*3a70*/  MOV R140, 0x10 ;  /* 0x00000010008c7802 */ /* 0x000fe40000000f00 */
[----:B------:R-:W-:Y:S02]  /*3a80*/  MOV R141, 0x1f ;  /* 0x0000001f008d7802 */ /* 0x000fe40000000f00 */
[----:B------:R-:W-:-:S07]  /*3a90*/  MOV R138, 0xffffffff ;  /* 0xffffffff008a7802 */ /* 0x000fce0000000f00 */
[----:B------:R-:W-:Y:S05]  /*3aa0*/  WARPSYNC.COLLECTIVE R138, `(.L_x_268) ;  /* 0x000000008a087348 */ /* 0x000fea0003c00000 */
[----:B------:R0:W1:Y:S02]  /*3ab0*/  SHFL.DOWN P6, R189, R139, R140, R141 ;  /* 0x0800008c8bbd7389 */ /* 0x00006400000c008d */
[----:B01----:R-:W-:Y:S01]  /*3ac0*/  ENDCOLLECTIVE ;  /* 0x000000000000791b */ /* 0x003fe20003800000 */
.L_x_268:
[----:B------:R-:W-:Y:S01]  /*3ad0*/  MOV R139, R142 ;  /* 0x0000008e008b7202 */ /* 0x000fe20000000f00 */
[----:B------:R-:W-:-:S07]  /*3ae0*/  IMAD.MOV.U32 R130, RZ, RZ, R189 ;  /* 0x000000ffff827224 */ /* 0x000fce00078e00bd */
[----:B------:R-:W-:Y:S05]  /*3af0*/  WARPSYNC.COLLECTIVE R138, `(.L_x_269) ;  /* 0x000000008a087348 */ /* 0x000fea0003c00000 */
[----:B------:R0:W1:Y:S02]  /*3b00*/  SHFL.DOWN P6, R189, R139, R140, R141 ;  /* 0x0800008c8bbd7389 */ /* 0x00006400000c008d */
[----:B01----:R-:W-:Y:S01]  /*3b10*/  ENDCOLLECTIVE ;  /* 0x000000000000791b */ /* 0x003fe20003800000 */
.L_x_269:
[----:B------:R-:W-:-:S05]  /*3b20*/  FADD.FTZ R130, R130, R143 ;  /* 0x0000008f82827221 */ /* 0x000fca0000010000 */
[----:B------:R-:W-:Y:S02]  /*3b30*/  MOV R139, R130 ;  /* 0x00000082008b7202 */ /* 0x000fe40000000f00 */
[----:B------:R-:W-:Y:S02]  /*3b40*/  MOV R140, 0x8 ;  /* 0x00000008008c7802 */ /* 0x000fe40000000f00 */
[----:B------:R-:W-:-:S07]  /*3b50*/  MOV R131, R189 ;  /* 0x000000bd00837202 */ /* 0x000fce0000000f00 */
[----:B------:R-:W-:Y:S05]  /*3b60*/  WARPSYNC.COLLECTIVE R138, `(.L_x_270) ;  /* 0x000000008a087348 */ /* 0x000fea0003c00000 */
[----:B------:R0:W1:Y:S02]  /*3b70*/  SHFL.DOWN P6, R189, R139, R140, R141 ;  /* 0x0800008c8bbd7389 */ /* 0x00006400000c008d */
[----:B01----:R-:W-:Y:S01]  /*3b80*/  ENDCOLLECTIVE ;  /* 0x000000000000791b */ /* 0x003fe20003800000 */
.L_x_270:
[----:B------:R-:W-:-:S05]  /*3b90*/  FADD.FTZ R131, R131, R142 ;  /* 0x0000008e83837221 */ /* 0x000fca0000010000 */
[----:B------:R-:W-:Y:S02]  /*3ba0*/  MOV R139, R131 ;  /* 0x00000083008b7202 */ /* 0x000fe40000000f00 */
[----:B------:R-:W-:-:S07]  /*3bb0*/  MOV R133, R189 ;  /* 0x000000bd00857202 */ /* 0x000fce0000000f00 */
[----:B------:R-:W-:Y:S05]  /*3bc0*/  WARPSYNC.COLLECTIVE R138, `(.L_x_271) ;  /* 0x000000008a087348 */ /* 0x000fea0003c00000 */
[----:B------:R0:W1:Y:S02]  /*3bd0*/  SHFL.DOWN P6, R189, R139, R140, R141 ;  /* 0x0800008c8bbd7389 */ /* 0x00006400000c008d */
[----:B01----:R-:W-:Y:S01]  /*3be0*/  ENDCOLLECTIVE ;  /* 0x000000000000791b */ /* 0x003fe20003800000 */
.L_x_271:
[----:B------:R-:W-:-:S05]  /*3bf0*/  FADD.FTZ R133, R130, R133 ;  /* 0x0000008582857221 */ /* 0x000fca0000010000 */
[----:B------:R-:W-:Y:S02]  /*3c00*/  MOV R139, R133 ;  /* 0x00000085008b7202 */ /* 0x000fe40000000f00 */
[----:B------:R-:W-:Y:S02]  /*3c10*/  MOV R140, 0x4 ;  /* 0x00000004008c7802 */ /* 0x000fe40000000f00 */
[----:B------:R-:W-:-:S07]  /*3c20*/  MOV R132, R189 ;  /* 0x000000bd00847202 */ /* 0x000fce0000000f00 */
[----:B------:R-:W-:Y:S05]  /*3c30*/  WARPSYNC.COLLECTIVE R138, `(.L_x_272) ;  /* 0x000000008a087348 */ /* 0x000fea0003c00000 */
[----:B------:R0:W1:Y:S02]  /*3c40*/  SHFL.DOWN P6, R189, R139, R140, R141 ;  /* 0x0800008c8bbd7389 */ /* 0x00006400000c008d */
[----:B01----:R-:W-:Y:S01]  /*3c50*/  ENDCOLLECTIVE ;  /* 0x000000000000791b */ /* 0x003fe20003800000 */
.L_x_272:
[----:B------:R-:W-:-:S04]  /*3c60*/  FADD.FTZ R132, R131, R132 ;  /* 0x0000008483847221 */ /* 0x000fc80000010000 */
[----:B------:R-:W-:Y:S01]  /*3c70*/  IMAD.MOV.U32 R139, RZ, RZ, R132 ;  /* 0x000000ffff8b7224 */ /* 0x000fe200078e0084 */
[----:B------:R-:W-:-:S07]  /*3c80*/  MOV R134, R189 ;  /* 0x000000bd00867202 */ /* 0x000fce0000000f00 */
[----:B------:R-:W-:Y:S05]  /*3c90*/  WARPSYNC.COLLECTIVE R138, `(.L_x_273) ;  /* 0x000000008a087348 */ /* 0x000fea0003c00000 */
[----:B------:R0:W1:Y:S02]  /*3ca0*/  SHFL.DOWN P6, R189, R139, R140, R141 ;  /* 0x0800008c8bbd7389 */ /* 0x00006400000c008d */
[----:B01----:R-:W-:Y:S01]  /*3cb0*/  ENDCOLLECTIVE ;  /* 0x000000000000791b */ /* 0x003fe20003800000 */
.L_x_273:
[----:B------:R-:W-:-:S05]  /*3cc0*/  FADD.FTZ R134, R133, R134 ;  /* 0x0000008685867221 */ /* 0x000fca0000010000 */
[----:B------:R-:W-:Y:S02]  /*3cd0*/  MOV R139, R134 ;  /* 0x00000086008b7202 */ /* 0x000fe40000000f00 */
[----:B------:R-:W-:Y:S02]  /*3ce0*/  MOV R140, 0x2 ;  /* 0x00000002008c7802 */ /* 0x000fe40000000f00 */
[----:B------:R-:W-:-:S07]  /*3cf0*/  MOV R135, R189 ;  /* 0x000000bd00877202 */ /* 0x000fce0000000f00 */
[----:B------:R-:W-:Y:S05]  /*3d00*/  WARPSYNC.COLLECTIVE R138, `(.L_x_274) ;  /* 0x000000008a087348 */ /* 0x000fea0003c00000 */
[----:B------:R0:W1:Y:S02]  /*3d10*/  SHFL.DOWN P6, R189, R139, R140, R141 ;  /* 0x0800008c8bbd7389 */ /* 0x00006400000c008d */
[----:B01----:R-:W-:Y:S01]  /*3d20*/  ENDCOLLECTIVE ;  /* 0x000000000000791b */ /* 0x003fe20003800000 */
.L_x_274:
[----:B------:R-:W-:-:S05]  /*3d30*/  FADD.FTZ R135, R132, R135 ;  /* 0x0000008784877221 */ /* 0x000fca0000010000 */
[----:B------:R-:W-:Y:S02]  /*3d40*/  MOV R139, R135 ;  /* 0x00000087008b7202 */ /* 0x000fe40000000f00 */
[----:B------:R-:W-:-:S07]  /*3d50*/  MOV R137, R189 ;  /* 0x000000bd00897202 */ /* 0x000fce0000000f00 */
[----:B------:R-:W-:Y:S05]  /*3d60*/  WARPSYNC.COLLECTIVE R138, `(.L_x_275) ;  /* 0x000000008a087348 */ /* 0x000fea0003c00000 */
[----:B------:R0:W1:Y:S02]  /*3d70*/  SHFL.DOWN P6, R189, R139, R140, R141 ;  /* 0x0800008c8bbd7389 */ /* 0x00006400000c008d */
[----:B01----:R-:W-:Y:S01]  /*3d80*/  ENDCOLLECTIVE ;  /* 0x000000000000791b */ /* 0x003fe20003800000 */
.L_x_275:
[----:B------:R-:W-:-:S05]  /*3d90*/  FADD.FTZ R137, R134, R137 ;  /* 0x0000008986897221 */ /* 0x000fca0000010000 */
[----:B------:R-:W-:Y:S02]  /*3da0*/  MOV R139, R137 ;  /* 0x00000089008b7202 */ /* 0x000fe40000000f00 */
[----:B------:R-:W-:Y:S02]  /*3db0*/  MOV R140, 0x1 ;  /* 0x00000001008c7802 */ /* 0x000fe40000000f00 */
[----:B------:R-:W-:-:S07]  /*3dc0*/  MOV R136, R189 ;  /* 0x000000bd00887202 */ /* 0x000fce0000000f00 */
[----:B------:R-:W-:Y:S05]  /*3dd0*/  WARPSYNC.COLLECTIVE R138, `(.L_x_276) ;  /* 0x000000008a087348 */ /* 0x000fea0003c00000 */
[----:B------:R0:W1:Y:S02]  /*3de0*/  SHFL.DOWN P6, R189, R139, R140, R141 ;  /* 0x0800008c8bbd7389 */ /* 0x00006400000c008d */
[----:B01----:R-:W-:Y:S01]  /*3df0*/  ENDCOLLECTIVE ;  /* 0x000000000000791b */ /* 0x003fe20003800000 */
.L_x_276:
[----:B------:R-:W-:-:S05]  /*3e00*/  FADD.FTZ R136, R135, R136 ;  /* 0x0000008887887221 */ /* 0x000fca0000010000 */
[----:B------:R-:W-:Y:S02]  /*3e10*/  MOV R139, R136 ;  /* 0x00000088008b7202 */ /* 0x000fe40000000f00 */
[----:B------:R-:W-:-:S07]  /*3e20*/  MOV R188, R189 ;  /* 0x000000bd00bc7202 */ /* 0x000fce0000000f00 */
[----:B------:R-:W-:Y:S05]  /*3e30*/  WARPSYNC.COLLECTIVE R138, `(.L_x_277) ;  /* 0x000000008a087348 */ /* 0x000fea0003c00000 */
[----:B------:R0:W1:Y:S02]  /*3e40*/  SHFL.DOWN P6, R189, R139, R140, R141 ;  /* 0x0800008c8bbd7389 */ /* 0x00006400000c008d */
[----:B01----:R-:W-:Y:S01]  /*3e50*/  ENDCOLLECTIVE ;  /* 0x000000000000791b */ /* 0x003fe20003800000 */
.L_x_277:
[----:B------:R-:W-:Y:S05]  /*3e60*/  BRA `(.L_x_278) ;  /* 0xffffffe000187947 */ /* 0x000fea000383ffff */
.L_x_279:
        /* <DEDUP_REMOVED lines=9> */
.L_x_11263:


//--------------------- .text._ZN10layer_norm13ln_bwd_kernelINS_13Kernel_traitsI13__nv_bfloat16S2_S2_S2_fjLj6144ELj1ELj1ELj8ELj16ENS_18Kernel_traits_baseILj6144ES2_S2_S2_S2_fjLj256EEEEELb0ELb1ELb0ELb1EEEvNS_9BwdParamsE --------------------------
	.section	.text._ZN10layer_norm13ln_bwd_kernelINS_13Kernel_traitsI13__nv_bfloat16S2_S2_S2_fjLj6144ELj1ELj1ELj8ELj16ENS_18Kernel_traits_baseILj6144ES2_S2_S2_S2_fjLj256EEEEELb0ELb1ELb0ELb1EEEvNS_9BwdParamsE,"ax",@progbits
	.align	128
        .global         _ZN10layer_norm13ln_bwd_kernelINS_13Kernel_traitsI13__nv_bfloat16S2_S2_S2_fjLj6144ELj1ELj1ELj8ELj16ENS_18Kernel_traits_baseILj6144ES2_S2_S2_S2_fjLj256EEEEELb0ELb1ELb0ELb1EEEvNS_9BwdParamsE
        .type           _ZN10layer_norm13ln_bwd_kernelINS_13Kernel_traitsI13__nv_bfloat16S2_S2_S2_fjLj6144ELj1ELj1ELj8ELj16ENS_18Kernel_traits_baseILj6144ES2_S2_S2_S2_fjLj256EEEEELb0ELb1ELb0ELb1EEEvNS_9BwdParamsE,@function
        .size           _ZN10layer_norm13ln_bwd_kernelINS_13Kernel_traitsI13__nv_bfloat16S2_S2_S2_fjLj6144ELj1ELj1ELj8ELj16ENS_18Kernel_traits_baseILj6144ES2_S2_S2_S2_fjLj256EEEEELb0ELb1ELb0ELb1EEEvNS_9BwdParamsE,(.L_x_11264 - _ZN10layer_norm13ln_bwd_kernelINS_13Kernel_traitsI13__nv_bfloat16S2_S2_S2_fjLj6144ELj1ELj1ELj8ELj16ENS_18Kernel_traits_baseILj6144ES2_S2_S2_S2_fjLj256EEEEELb0ELb1ELb0ELb1EEEvNS_9BwdParamsE)
        .other          _ZN10layer_norm13ln_bwd_kernelINS_13Kernel_traitsI13__nv_bfloat16S2_S2_S2_fjLj6144ELj1ELj1ELj8ELj16ENS_18Kernel_traits_baseILj6144ES2_S2_S2_S2_fjLj256EEEEELb0ELb1ELb0ELb1EEEvNS_9BwdParamsE,@"STO_CUDA_ENTRY STV_DEFAULT"
_ZN10layer_norm13ln_bwd_kernelINS_13Kernel_traitsI13__nv_bfloat16S2_S2_S2_fjLj6144ELj1ELj1ELj8ELj16ENS_18Kernel_traits_baseILj6144ES2_S2_S2_S2_fjLj256EEEEELb0ELb1ELb0ELb1EEEvNS_9BwdParamsE:
.text._ZN10layer_norm13ln_bwd_kernelINS_13Kernel_traitsI13__nv_bfloat16S2_S2_S2_fjLj6144ELj1ELj1ELj8ELj16ENS_18Kernel_traits_baseILj6144ES2_S2_S2_S2_fjLj256EEEEELb0ELb1ELb0ELb1EEEvNS_9BwdParamsE:
        /* <DEDUP_REMOVED lines=52> */
.L_x_280:
[----:B------:R-:W-:Y:S01]  /*0340*/  SHF.L.U32 R0, R97, 0x4, RZ ;  /* 0x0000000461007819 */ /* 0x000fe200000006ff */
[----:B------:R-:W-:-:S03]  /*0350*/  ULDC.64 UR4, c[0x0][0x260] ;  /* 0x0000980000047ab9 */ /* 0x000fc60000000a00 */
[----:B------:R-:W-:-:S04]  /*0360*/  LOP3.LUT R0, R0, 0xff0, RZ, 0xc0, !PT ;  /* 0x00000ff000007812 */ /* 0x000fc800078ec0ff */
[----:B------:R-:W-:-:S04]  /*0370*/  IADD3 R2, P0, R0, UR4, RZ ;  /* 0x0000000400027c10 */ /* 0x000fc8000ff1e0ff */
[----:B------:R-:W-:Y:S01]  /*0380*/  IADD3.X R3, RZ, UR5, RZ, P0, !PT ;  /* 0x00000005ff037c10 */ /* 0x000fe200087fe4ff */
[----:B------:R-:W-:Y:S02]  /*0390*/  ULDC.64 UR4, c[0x0][0x278] ;  /* 0x00009e0000047ab9 */ /* 0x000fe40000000a00 */
[----:B------:R-:W-:Y:S02]  /*03a0*/  IADD3 R4, P0, R0, UR4, RZ ;  /* 0x0000000400047c10 */ /* 0x000fe4000ff1e0ff */
[----:B------:R-:W2:Y:S02]  /*03b0*/  LDG.E.128 R8, desc[UR6][R2.64] ;  /* 0x0000000602087981 */ /* 0x000ea4000c1e1d00 */
[----:B------:R-:W-:Y:S01]  /*03c0*/  IADD3.X R5, RZ, UR5, RZ, P0, !PT ;  /* 0x00000005ff057c10 */ /* 0x000fe200087fe4ff */
[----:B------:R-:W-:Y:S01]  /*03d0*/  ULDC.64 UR4, c[0x0][0x270] ;  /* 0x00009c0000047ab9 */ /* 0x000fe20000000a00 */
[----:B------:R-:W3:Y:S04]  /*03e0*/  LDG.E.128 R16, desc[UR6][R2.64+0x1000] ;  /* 0x0010000602107981 */ /* 0x000ee8000c1e1d00 */
[----:B------:R-:W4:Y:S04]  /*03f0*/  LDG.E.128 R12, desc[UR6][R4.64] ;  /* 0x00000006040c7981 */ /* 0x000f28000c1e1d00 */
[----:B------:R-:W5:Y:S04]  /*0400*/  LDG.E.128 R20, desc[UR6][R4.64+0x1000] ;  /* 0x0010000604147981 */ /* 0x000f68000c1e1d00 */
[----:B------:R0:W5:Y:S04]  /*0410*/  LDG.E.128 R28, desc[UR6][R4.64+0x2000] ;  /* 0x00200006041c7981 */ /* 0x000168000c1e1d00 */
[----:B------:R1:W5:Y:S01]  /*0420*/  LDG.E.128 R24, desc[UR6][R2.64+0x2000] ;  /* 0x0020000602187981 */ /* 0x000362000c1e1d00 */
[----:B------:R-:W-:Y:S01]  /*0430*/  ISETP.NE.U32.AND P0, PT, RZ, UR4, PT ;  /* 0x00000004ff007c0c */ /* 0x000fe2000bf05070 */
[----:B------:R-:W-:-:S02]  /*0440*/  HFMA2.MMA R172, -RZ, RZ, 0, 5.9604644775390625e-08 ;  /* 0x00000001ffac7435 */ /* 0x000fc400000001ff */
[----:B------:R-:W-:Y:S01]  /*0450*/  HFMA2.MMA R0, -RZ, RZ, 0, 0 ;  /* 0x00000000ff007435 */ /* 0x000fe200000001ff */
[----:B------:R-:W-:Y:S02]  /*0460*/  ISETP.NE.AND.EX P0, PT, RZ, UR5, PT, P0 ;  /* 0x00000005ff007c0c */ /* 0x000fe4000bf05300 */
[----:B------:R-:W-:Y:S02]  /*0470*/  CS2R R54, SRZ ;  /* 0x0000000000367805 */ /* 0x000fe4000001ff00 */
[----:B------:R-:W-:Y:S02]  /*0480*/  MOV R96, RZ ;  /* 0x000000ff00607202 */ /* 0x000fe40000000f00 */
        /* <DEDUP_REMOVED lines=16> */
[----:B------:R-:W-:Y:S01]  /*0590*/  CS2R R106, SRZ ;  /* 0x00000000006a7805 */ /* 0x000fe2000001ff00 */
[----:B------:R-:W-:Y:S01]  /*05a0*/  IMAD.MOV.U32 R112, RZ, RZ, RZ ;  /* 0x000000ffff707224 */ /* 0x000fe200078e00ff */
[----:B------:R-:W-:Y:S02]  /*05b0*/  CS2R R110, SRZ ;  /* 0x00000000006e7805 */ /* 0x000fe4000001ff00 */
[----:B------:R-:W-:Y:S02]  /*05c0*/  CS2R R6, SRZ ;  /* 0x0000000000067805 */ /* 0x000fe4000001ff00 */
[----:B0-----:R-:W-:Y:S02]  /*05d0*/  CS2R R4, SRZ ;  /* 0x0000000000047805 */ /* 0x001fe4000001ff00 */
[----:B-1----:R-:W-:-:S02]  /*05e0*/  CS2R R2, SRZ ;  /* 0x0000000000027805 */ /* 0x002fc4000001ff00 */
[----:B------:R-:W-:Y:S02]  /*05f0*/  MOV R138, RZ ;  /* 0x000000ff008a7202 */ /* 0x000fe40000000f00 */
[----:B--2---:R-:W-:Y:S02]  /*0600*/  PRMT R141, R10, 0x7632, R141 ;  /* 0x000076320a8d7816 */ /* 0x004fe4000000008d */
[----:B------:R-:W-:Y:S02]  /*0610*/  PRMT R139, R8, 0x7632, R139 ;  /* 0x00007632088b7816 */ /* 0x000fe4000000008b */
[----:B---3--:R-:W-:Y:S02]  /*0620*/  PRMT R154, R19, 0x7632, R154 ;  /* 0x00007632139a7816 */ /* 0x008fe4000000009a */
[----:B------:R-:W-:Y:S02]  /*0630*/  PRMT R140, R9, 0x7632, R140 ;  /* 0x00007632098c7816 */ /* 0x000fe4000000008c */
[----:B----4-:R-:W-:-:S02]  /*0640*/  PRMT R159, R12, 0x7632, R159 ;  /* 0x000076320c9f7816 */ /* 0x010fc4000000009f */
[----:B------:R-:W-:Y:S02]  /*0650*/  PRMT R142, R11, 0x7632, R142 ;  /* 0x000076320b8e7816 */ /* 0x000fe4000000008e */
[----:B-----5:R-:W-:Y:S02]  /*0660*/  PRMT R164, R21, 0x7632, R164 ;  /* 0x0000763215a47816 */ /* 0x020fe400000000a4 */
[----:B------:R-:W-:Y:S02]  /*0670*/  PRMT R143, R16, 0x7632, R143 ;  /* 0x00007632108f7816 */ /* 0x000fe4000000008f */
[----:B------:R-:W-:Y:S02]  /*0680*/  PRMT R169, R30, 0x7632, R169 ;  /* 0x000076321ea97816 */ /* 0x000fe400000000a9 */
[----:B------:R-:W-:Y:S02]  /*0690*/  PRMT R150, R17, 0x7632, R150 ;  /* 0x0000763211967816 */ /* 0x000fe40000000096 */
[----:B------:R-:W-:-:S02]  /*06a0*/  PRMT R151, R18, 0x7632, R151 ;  /* 0x0000763212977816 */ /* 0x000fc40000000097 */
[----:B------:R-:W-:Y:S02]  /*06b0*/  PRMT R155, R24, 0x7632, R155 ;  /* 0x00007632189b7816 */ /* 0x000fe4000000009b */
[----:B------:R-:W-:Y:S02]  /*06c0*/  PRMT R156, R25, 0x7632, R156 ;  /* 0x00007632199c7816 */ /* 0x000fe4000000009c */
        /* <DEDUP_REMOVED lines=10> */
[----:B------:R-:W-:Y:S01]  /*0770*/  PRMT R170, R31, 0x7632, R170 ;  /* 0x000076321faa7816 */ /* 0x000fe200000000aa */
[----:B------:R-:W-:Y:S01]  /*0780*/  IMAD.U32 R114, R9, 0x10000, RZ ;  /* 0x0001000009727824 */ /* 0x000fe200078e00ff */
[----:B------:R-:W-:Y:S01]  /*0790*/  SHF.L.U32 R113, R8, 0x10, RZ ;  /* 0x0000001008717819 */ /* 0x000fe200000006ff */
[----:B------:R-:W-:Y:S01]  /*07a0*/  IMAD.U32 R119, R18, 0x10000, RZ ;  /* 0x0001000012777824 */ /* 0x000fe200078e00ff */
[----:B------:R-:W-:Y:S01]  /*07b0*/  SHF.L.U32 R115, R10, 0x10, RZ ;  /* 0x000000100a737819 */ /* 0x000fe200000006ff */
[----:B------:R-:W-:Y:S01]  /*07c0*/  IMAD.U32 R124, R27, 0x10000, RZ ;  /* 0x000100001b7c7824 */ /* 0x000fe200078e00ff */
[----:B------:R-:W-:Y:S01]  /*07d0*/  SHF.L.U32 R116, R11, 0x10, RZ ;  /* 0x000000100b747819 */ /* 0x000fe200000006ff */
[----:B------:R-:W-:Y:S01]  /*07e0*/  IMAD.U32 R129, R20, 0x10000, RZ ;  /* 0x0001000014817824 */ /* 0x000fe200078e00ff */
[----:B------:R-:W-:Y:S01]  /*07f0*/  SHF.L.U32 R117, R16, 0x10, RZ ;  /* 0x0000001010757819 */ /* 0x000fe200000006ff */
[----:B------:R-:W-:Y:S01]  /*0800*/  IMAD.U32 R134, R29, 0x10000, RZ ;  /* 0x000100001d867824 */ /* 0x000fe200078e00ff */
[----:B------:R-:W-:-:S02]  /*0810*/  SHF.L.U32 R118, R17, 0x10, RZ ;  /* 0x0000001011767819 */ /* 0x000fc400000006ff */
[----:B------:R-:W-:Y:S02]  /*0820*/  CS2R R16, SRZ ;  /* 0x0000000000107805 */ /* 0x000fe4000001ff00 */
[----:B------:R-:W-:Y:S02]  /*0830*/  SHF.L.U32 R120, R19, 0x10, RZ ;  /* 0x0000001013787819 */ /* 0x000fe400000006ff */
[----:B------:R-:W-:Y:S02]  /*0840*/  CS2R R18, SRZ ;  /* 0x0000000000127805 */ /* 0x000fe4000001ff00 */
[----:B------:R-:W-:Y:S02]  /*0850*/  SHF.L.U32 R121, R24, 0x10, RZ ;  /* 0x0000001018797819 */ /* 0x000fe400000006ff */
[----:B------:R-:W-:Y:S02]  /*0860*/  CS2R R10, SRZ ;  /* 0x00000000000a7805 */ /* 0x000fe4000001ff00 */
        /* <DEDUP_REMOVED lines=8> */
[----:B------:R-:W-:Y:S01]  /*08f0*/  SHF.L.U32 R127, R14, 0x10, RZ ;  /* 0x000000100e7f7819 */ /* 0x000fe200000006ff */
[----:B------:R-:W-:Y:S01]  /*0900*/  IMAD.U32 R141, R141, 0x10000, RZ ;  /* 0x000100008d8d7824 */ /* 0x000fe200078e00ff */
[----:B------:R-:W-:Y:S02]  /*0910*/  SHF.L.U32 R128, R15, 0x10, RZ ;  /* 0x000000100f807819 */ /* 0x000fe400000006ff */
[----:B------:R-:W-:Y:S02]  /*0920*/  CS2R R14, SRZ ;  /* 0x00000000000e7805 */ /* 0x000fe4000001ff00 */
[----:B------:R-:W-:Y:S02]  /*0930*/  SHF.L.U32 R130, R21, 0x10, RZ ;  /* 0x0000001015827819 */ /* 0x000fe400000006ff */
[----:B------:R-:W-:-:S02]  /*0940*/  CS2R R20, SRZ ;  /* 0x0000000000147805 */ /* 0x000fc4000001ff00 */
[----:B------:R-:W-:Y:S01]  /*0950*/  SHF.L.U32 R131, R22, 0x10, RZ ;  /* 0x0000001016837819 */ /* 0x000fe200000006ff */
[----:B------:R-:W-:Y:S01]  /*0960*/  IMAD.U32 R154, R154, 0x10000, RZ ;  /* 0x000100009a9a7824 */ /* 0x000fe200078e00ff */
[----:B------:R-:W-:Y:S02]  /*0970*/  SHF.L.U32 R132, R23, 0x10, RZ ;  /* 0x0000001017847819 */ /* 0x000fe400000006ff */
[----:B------:R-:W-:Y:S02]  /*0980*/  CS2R R22, SRZ ;  /* 0x0000000000167805 */ /* 0x000fe4000001ff00 */
[----:B------:R-:W-:Y:S02]  /*0990*/  SHF.L.U32 R133, R28, 0x10, RZ ;  /* 0x000000101c857819 */ /* 0x000fe400000006ff */
[----:B------:R-:W-:Y:S02]  /*09a0*/  CS2R R28, SRZ ;  /* 0x00000000001c7805 */ /* 0x000fe4000001ff00 */
[----:B------:R-:W-:Y:S01]  /*09b0*/  SHF.L.U32 R135, R30, 0x10, RZ ;  /* 0x000000101e877819 */ /* 0x000fe200000006ff */
[----:B------:R-:W-:Y:S01]  /*09c0*/  IMAD.U32 R159, R159, 0x10000, RZ ;  /* 0x000100009f9f7824 */ /* 0x000fe200078e00ff */
[----:B------:R-:W-:-:S02]  /*09d0*/  SHF.L.U32 R136, R31, 0x10, RZ ;  /* 0x000000101f887819 */ /* 0x000fc400000006ff */
[----:B------:R-:W-:Y:S02]  /*09e0*/  CS2R R30, SRZ ;  /* 0x00000000001e7805 */ /* 0x000fe4000001ff00 */
[----:B------:R-:W-:Y:S01]  /*09f0*/  SHF.L.U32 R139, R139, 0x10, RZ ;  /* 0x000000108b8b7819 */ /* 0x000fe200000006ff */
        /* <DEDUP_REMOVED lines=19> */
[----:B------:R-:W-:-:S07]  /*0b30*/  SHF.L.U32 R170, R170, 0x10, RZ ;  /* 0x00000010aaaa7819 */ /* 0x000fce00000006ff */
.L_x_284:
[----:B------:R-:W0:Y:S01]  /*0b40*/  @P0 LDC.64 R72, c[0x0][0x270] ;  /* 0x00009c00ff480b82 */ /* 0x000e220000000a00 */
[----:B------:R-:W-:Y:S01]  /*0b50*/  IMAD R74, R137, UR9, RZ ;  /* 0x00000009894a7c24 */ /* 0x000fe2000f8e02ff */
[----:B------:R-:W-:-:S04]  /*0b60*/  SHF.R.S32.HI R76, RZ, 0x1f, R137 ;  /* 0x0000001fff4c7819 */ /* 0x000fc80000011489 */
[----:B------:R-:W-:Y:S02]  /*0b70*/  SHF.R.S32.HI R75, RZ, 0x1f, R74 ;  /* 0x0000001fff4b7819 */ /* 0x000fe4000001144a */
[----:B------:R-:W1:Y:S02]  /*0b80*/  LDC.64 R88, c[0x0][0x238] ;  /* 0x00008e00ff587b82 */ /* 0x000e640000000a00 */
[----:B------:R-:W-:Y:S02]  /*0b90*/  LEA.HI R75, R75, R74, RZ, 0x3 ;  /* 0x0000004a4b4b7211 */ /* 0x000fe400078f18ff */
[----:B------:R-:W-:-:S04]  /*0ba0*/  LOP3.LUT R74, R97, 0xff, RZ, 0xc0, !PT ;  /* 0x000000ff614a7812 */ /* 0x000fc800078ec0ff */
[----:B------:R-:W2:Y:S01]  /*0bb0*/  LDC.64 R92, c[0x0][0x2b8] ;  /* 0x0000ae00ff5c7b82 */ /* 0x000ea20000000a00 */
[----:B------:R-:W-:-:S07]  /*0bc0*/  LEA.HI.SX32 R175, R75, R74, 0x1d ;  /* 0x0000004a4baf7211 */ /* 0x000fce00078feaff */
[----:B------:R-:W3:Y:S01]  /*0bd0*/  LDC.64 R146, c[0x0][0x250] ;  /* 0x00009400ff927b82 */ /* 0x000ee20000000a00 */
[----:B0-----:R-:W-:-:S07]  /*0be0*/  @P0 LEA R90, P1, R137, R72, 0x1 ;  /* 0x00000048895a0211 */ /* 0x001fce00078208ff */
[----:B------:R-:W0:Y:S01]  /*0bf0*/  LDC.64 R144, c[0x0][0x258] ;  /* 0x00009600ff907b82 */ /* 0x000e220000000a00 */
[C---:B------:R-:W-:Y:S02]  /*0c00*/  IADD3 R173, R175.reuse, 0x100, RZ ;  /* 0x00000100afad7810 */ /* 0x040fe40007ffe0ff */
[----:B------:R-:W-:Y:S02]  /*0c10*/  IADD3 R171, R175, 0x200, RZ ;  /* 0x00000200afab7810 */ /* 0x000fe40007ffe0ff */
[----:B------:R-:W-:Y:S01]  /*0c20*/  @P0 LEA.HI.X R91, R137, R73, R76, 0x1, P1 ;  /* 0x00000049895b0211 */ /* 0x000fe200008f0c4c */
[----:B-1----:R-:W-:-:S04]  /*0c30*/  IMAD.WIDE.U32 R72, R175, 0x10, R88 ;  /* 0x00000010af487825 */ /* 0x002fc800078e0058 */
[C---:B------:R-:W-:Y:S01]  /*0c40*/  IMAD.WIDE.U32 R80, R173.reuse, 0x10, R88 ;  /* 0x00000010ad507825 */ /* 0x040fe200078e0058 */
[----:B------:R-:W4:Y:S03]  /*0c50*/  @P0 LDG.E.U16 R174, desc[UR6][R90.64] ;  /* 0x000000065aae0981 */ /* 0x000f26000c1e1500 */
[--C-:B--2---:R-:W-:Y:S01]  /*0c60*/  IMAD.WIDE.U32 R84, R173, 0x10, R92.reuse ;  /* 0x00000010ad547825 */ /* 0x104fe200078e005c */
[----:B------:R-:W2:Y:S03]  /*0c70*/  LDG.E.128 R72, desc[UR6][R72.64] ;  /* 0x0000000648487981 */ /* 0x000ea6000c1e1d00 */
[----:B------:R-:W-:Y:S01]  /*0c80*/  IMAD.WIDE.U32 R76, R175, 0x10, R92 ;  /* 0x00000010af4c7825 */ /* 0x000fe200078e005c */
[----:B------:R-:W2:Y:S03]  /*0c90*/  LDG.E.128 R80, desc[UR6][R80.64] ;  /* 0x0000000650507981 */ /* 0x000ea6000c1e1d00 */
[----:B---3--:R-:W-:Y:S01]  /*0ca0*/  IMAD.WIDE R146, R137, 0x4, R146 ;  /* 0x0000000489927825 */ /* 0x008fe200078e0292 */
[----:B------:R-:W3:Y:S03]  /*0cb0*/  LDG.E.128 R84, desc[UR6][R84.64] ;  /* 0x0000000654547981 */ /* 0x000ee6000c1e1d00 */
[----:B------:R-:W-:Y:S01]  /*0cc0*/  IMAD.WIDE.U32 R88, R171, 0x10, R88 ;  /* 0x00000010ab587825 */ /* 0x000fe200078e0058 */
[----:B------:R1:W3:Y:S04]  /*0cd0*/  LDG.E R186, desc[UR6][R146.64] ;  /* 0x0000000692ba7981 */ /* 0x0002e8000c1e1900 */
[----:B------:R-:W3:Y:S01]  /*0ce0*/  LDG.E.128 R76, desc[UR6][R76.64] ;  /* 0x000000064c4c7981 */ /* 0x000ee2000c1e1d00 */
[----:B0-----:R-:W-:-:S03]  /*0cf0*/  IMAD.WIDE R152, R137, 0x4, R144 ;  /* 0x0000000489987825 */ /* 0x001fc600078e0290 */
[----:B------:R-:W3:Y:S01]  /*0d00*/  LDG.E.128 R88, desc[UR6][R88.64] ;  /* 0x0000000658587981 */ /* 0x000ee2000c1e1d00 */
[----:B------:R-:W-:-:S03]  /*0d10*/  IMAD.WIDE.U32 R92, R171, 0x10, R92 ;  /* 0x00000010ab5c7825 */ /* 0x000fc600078e005c */
[----:B------:R0:W3:Y:S04]  /*0d20*/  LDG.E R152, desc[UR6][R152.64] ;  /* 0x0000000698987981 */ /* 0x0000e8000c1e1900 */
[----:B------:R-:W3:Y:S01]  /*0d30*/  LDG.E.128 R92, desc[UR6][R92.64] ;  /* 0x000000065c5c7981 */ /* 0x000ee2000c1e1d00 */
[----:B------:R-:W-:-:S04]  /*0d40*/  ISETP.NE.U32.AND P1, PT, RZ, UR10, PT ;  /* 0x0000000aff007c0c */ /* 0x000fc8000bf25070 */
[----:B------:R-:W-:-:S13]  /*0d50*/  ISETP.NE.AND.EX P1, PT, RZ, UR11, PT, P1 ;  /* 0x0000000bff007c0c */ /* 0x000fda000bf25310 */
[----:B------:R-:W0:Y:S08]  /*0d60*/  @P1 LDC.64 R148, c[0x0][0x2c8] ;  /* 0x0000b200ff941b82 */ /* 0x000e300000000a00 */
[----:B------:R-:W0:Y:S08]  /*0d70*/  @P1 LDC.64 R144, c[0x0][0x2c8] ;  /* 0x0000b200ff901b82 */ /* 0x000e300000000a00 */
[----:B-1----:R-:W1:Y:S01]  /*0d80*/  @P1 LDC.64 R146, c[0x0][0x2c8] ;  /* 0x0000b200ff921b82 */ /* 0x002e620000000a00 */
[----:B------:R-:W-:-:S02]  /*0d90*/  ISETP.NE.AND P4, PT, RZ, UR8, PT ;  /* 0x00000008ff007c0c */ /* 0x000fc4000bf85270 */
[----:B0-----:R-:W-:Y:S01]  /*0da0*/  MOV R153, 0x3f800000 ;  /* 0x3f80000000997802 */ /* 0x001fe20000000f00 */
[----:B------:R-:W-:Y:S01]  /*0db0*/  @P1 IMAD.WIDE.U32 R148, R173, 0x10, R148 ;  /* 0x00000010ad941825 */ /* 0x000fe200078e0094 */
[----:B------:R-:W-:-:S04]  /*0dc0*/  LOP3.LUT P3, RZ, R172, 0xff, RZ, 0xc0, !PT ;  /* 0x000000ffacff7812 */ /* 0x000fc8000786c0ff */
[----:B------:R0:W5:Y:S01]  /*0dd0*/  @P1 LDG.E.128 R60, desc[UR6][R148.64] ;  /* 0x00000006943c1981 */ /* 0x000162000c1e1d00 */
[----:B------:R-:W-:-:S05]  /*0de0*/  @P1 IMAD.WIDE.U32 R144, R175, 0x10, R144 ;  /* 0x00000010af901825 */ /* 0x000fca00078e0090 */
[----:B------:R0:W5:Y:S01]  /*0df0*/  @P1 LDG.E.128 R56, desc[UR6][R144.64] ;  /* 0x0000000690381981 */ /* 0x000162000c1e1d00 */
[----:B-1----:R-:W-:-:S05]  /*0e00*/  @P1 IMAD.WIDE.U32 R146, R171, 0x10, R146 ;  /* 0x00000010ab921825 */ /* 0x002fca00078e0092 */
[----:B------:R1:W5:Y:S01]  /*0e10*/  @P1 LDG.E.128 R64, desc[UR6][R146.64] ;  /* 0x0000000692401981 */ /* 0x000362000c1e1d00 */
[----:B------:R-:W-:Y:S01]  /*0e20*/  UMOV UR4, 0xffffffff ;  /* 0xffffffff00047882 */ /* 0x000fe20000000000 */
[----:B------:R-:W-:Y:S01]  /*0e30*/  LOP3.LUT P2, RZ, R97, 0x1f, RZ, 0xc0, !PT ;  /* 0x0000001f61ff7812 */ /* 0x000fe2000784c0ff */
[----:B----4-:R-:W-:Y:S01]  /*0e40*/  @P0 IMAD.U32 R153, R174, 0x10000, RZ ;  /* 0x00010000ae990824 */ /* 0x010fe200078e00ff */
[----:B--2---:R-:W-:Y:S02]  /*0e50*/  PRMT R177, R73, 0x7632, R177 ;  /* 0x0000763249b17816 */ /* 0x004fe400000000b1 */
[C---:B------:R-:W-:Y:S02]  /*0e60*/  PRMT R172, R72.reuse, 0x7632, R172 ;  /* 0x0000763248ac7816 */ /* 0x040fe400000000ac */
[----:B------:R-:W-:Y:S02]  /*0e70*/  SHF.L.U32 R174, R72, 0x10, RZ ;  /* 0x0000001048ae7819 */ /* 0x000fe400000006ff */
[----:B------:R-:W-:-:S02]  /*0e80*/  PRMT R182, R75, 0x7632, R182 ;  /* 0x000076324bb67816 */ /* 0x000fc400000000b6 */
[C---:B---3--:R-:W-:Y:S02]  /*0e90*/  PRMT R72, R87.reuse, 0x7632, R72 ;  /* 0x0000763257487816 */ /* 0x048fe40000000048 */
[----:B0-----:R-:W-:Y:S02]  /*0ea0*/  SHF.L.U32 R149, R87, 0x10, RZ ;  /* 0x0000001057957819 */ /* 0x001fe400000006ff */
[----:B------:R-:W-:Y:S02]  /*0eb0*/  FSEL R194, R186, RZ, !P4 ;  /* 0x000000ffbac27208 */ /* 0x000fe40006000000 */
[----:B------:R-:W-:Y:S02]  /*0ec0*/  SHF.L.U32 R177, R177, 0x10, RZ ;  /* 0x00000010b1b17819 */ /* 0x000fe400000006ff */
[C---:B------:R-:W-:Y:S02]  /*0ed0*/  PRMT R178, R77.reuse, 0x7632, R178 ;  /* 0x000076324db27816 */ /* 0x040fe400000000b2 */
[----:B------:R-:W-:-:S02]  /*0ee0*/  SHF.L.U32 R179, R77, 0x10, RZ ;  /* 0x000000104db37819 */ /* 0x000fc400000006ff */
[----:B------:R-:W-:Y:S02]  /*0ef0*/  PRMT R87, R88, 0x7632, R87 ;  /* 0x0000763258577816 */ /* 0x000fe40000000057 */
[----:B------:R-:W-:Y:S02]  /*0f00*/  PRMT R77, R80, 0x7632, R77 ;  /* 0x00007632504d7816 */ /* 0x000fe4000000004d */
[----:B------:R-:W-:Y:S01]  /*0f10*/  SHF.L.U32 R88, R88, 0x10, RZ ;  /* 0x0000001058587819 */ /* 0x000fe200000006ff */
[----:B------:R-:W-:Y:S01]  /*0f20*/  IMAD.U32 R176, R76, 0x10000, RZ ;  /* 0x000100004cb07824 */ /* 0x000fe200078e00ff */
[----:B------:R-:W-:Y:S02]  /*0f30*/  SHF.L.U32 R181, R74, 0x10, RZ ;  /* 0x000000104ab57819 */ /* 0x000fe400000006ff */
[----:B------:R-:W-:Y:S02]  /*0f40*/  PRMT R148, R76, 0x7632, R148 ;  /* 0x000076324c947816 */ /* 0x000fe40000000094 */
[----:B------:R-:W-:-:S02]  /*0f50*/  PRMT R186, R89, 0x7632, R186 ;  /* 0x0000763259ba7816 */ /* 0x000fc400000000ba */
[----:B------:R-:W-:Y:S01]  /*0f60*/  SHF.L.U32 R188, R89, 0x10, RZ ;  /* 0x0000001059bc7819 */ /* 0x000fe200000006ff */
[----:B------:R-:W-:Y:S01]  /*0f70*/  FADD.FTZ R89, -R194, R174 ;  /* 0x000000aec2597221 */ /* 0x000fe20000010100 */
[----:B------:R-:W-:Y:S02]  /*0f80*/  SHF.L.U32 R172, R172, 0x10, RZ ;  /* 0x00000010acac7819 */ /* 0x000fe400000006ff */
[----:B------:R-:W-:Y:S02]  /*0f90*/  SHF.L.U32 R182, R182, 0x10, RZ ;  /* 0x00000010b6b67819 */ /* 0x000fe400000006ff */
[C---:B------:R-:W-:Y:S02]  /*0fa0*/  PRMT R144, R79.reuse, 0x7632, R144 ;  /* 0x000076324f907816 */ /* 0x040fe40000000090 */
[----:B------:R-:W-:Y:S02]  /*0fb0*/  SHF.L.U32 R185, R79, 0x10, RZ ;  /* 0x000000104fb97819 */ /* 0x000fe400000006ff */
[----:B------:R-:W-:Y:S01]  /*0fc0*/  SHF.L.U32 R80, R80, 0x10, RZ ;  /* 0x0000001050507819 */ /* 0x000fe200000006ff */
[C---:B------:R-:W-:Y:S01]  /*0fd0*/  FADD.FTZ R187, -R194.reuse, R177 ;  /* 0x000000b1c2bb7221 */ /* 0x040fe20000010100 */
[----:B------:R-:W-:Y:S01]  /*0fe0*/  SHF.L.U32 R73, R73, 0x10, RZ ;  /* 0x0000001049497819 */ /* 0x000fe200000006ff */
[----:B------:R-:W-:Y:S01]  /*0ff0*/  IMAD.U32 R77, R77, 0x10000, RZ ;  /* 0x000100004d4d7824 */ /* 0x000fe200078e00ff */
[C---:B------:R-:W-:Y:S01]  /*1000*/  PRMT R79, R81.reuse, 0x7632, R79 ;  /* 0x00007632514f7816 */ /* 0x040fe2000000004f */
[----:B------:R-:W-:Y:S01]  /*1010*/  IMAD.U32 R81, R81, 0x10000, RZ ;  /* 0x0001000051517824 */ /* 0x000fe200078e00ff */
[----:B------:R-:W-:Y:S01]  /*1020*/  PRMT R184, R83, 0x7632, R184 ;  /* 0x0000763253b87816 */ /* 0x000fe200000000b8 */
[----:B------:R-:W-:Y:S01]  /*1030*/  FADD.FTZ R211, -R194, R88 ;  /* 0x00000058c2d37221 */ /* 0x000fe20000010100 */
[----:B------:R-:W-:Y:S01]  /*1040*/  SHF.L.U32 R75, R75, 0x10, RZ ;  /* 0x000000104b4b7819 */ /* 0x000fe200000006ff */
[----:B------:R-:W-:Y:S01]  /*1050*/  IMAD.U32 R192, R91, 0x10000, RZ ;  /* 0x000100005bc07824 */ /* 0x000fe200078e00ff */
[----:B-1----:R-:W-:Y:S01]  /*1060*/  PRMT R147, R82, 0x7632, R147 ;  /* 0x0000763252937816 */ /* 0x002fe20000000093 */
[----:B------:R-:W-:Y:S01]  /*1070*/  FADD.FTZ R191, -R194, R181 ;  /* 0x000000b5c2bf7221 */ /* 0x000fe20000010100 */
[----:B------:R-:W-:Y:S01]  /*1080*/  SHF.L.U32 R83, R83, 0x10, RZ ;  /* 0x0000001053537819 */ /* 0x000fe200000006ff */
[----:B------:R-:W-:Y:S01]  /*1090*/  IMAD.U32 R186, R186, 0x10000, RZ ;  /* 0x00010000baba7824 */ /* 0x000fe200078e00ff */
[----:B------:R-:W-:Y:S01]  /*10a0*/  SHF.L.U32 R148, R148, 0x10, RZ ;  /* 0x0000001094947819 */ /* 0x000fe200000006ff */
[----:B------:R-:W-:Y:S01]  /*10b0*/  FMUL.FTZ R88, R113, R176 ;  /* 0x000000b071587220 */ /* 0x000fe20000410000 */
[----:B------:R-:W-:Y:S01]  /*10c0*/  PRMT R189, R90, 0x7632, R189 ;  /* 0x000076325abd7816 */ /* 0x000fe200000000bd */
[----:B------:R-:W-:Y:S01]  /*10d0*/  FADD.FTZ R181, -R194, R172 ;  /* 0x000000acc2b57221 */ /* 0x000fe20000010100 */
[----:B------:R-:W-:Y:S01]  /*10e0*/  SHF.L.U32 R90, R90, 0x10, RZ ;  /* 0x000000105a5a7819 */ /* 0x000fe200000006ff */
[----:B------:R-:W-:Y:S01]  /*10f0*/  FADD.FTZ R197, -R194, R182 ;  /* 0x000000b6c2c57221 */ /* 0x000fe20000010100 */
[----:B------:R-:W-:Y:S01]  /*1100*/  FMUL.FTZ R89, R152, R89 ;  /* 0x0000005998597220 */ /* 0x000fe20000410000 */
[C---:B------:R-:W-:Y:S01]  /*1110*/  PRMT R76, R85.reuse, 0x7632, R76 ;  /* 0x00007632554c7816 */ /* 0x040fe2000000004c */
[C---:B------:R-:W-:Y:S01]  /*1120*/  FADD.FTZ R199, -R194.reuse, R80 ;  /* 0x00000050c2c77221 */ /* 0x040fe20000010100 */
[----:B------:R-:W-:Y:S01]  /*1130*/  SHF.L.U32 R145, R85, 0x10, RZ ;  /* 0x0000001055917819 */ /* 0x000fe200000006ff */
[C---:B------:R-:W-:Y:S01]  /*1140*/  FADD.FTZ R213, -R194.reuse, R188 ;  /* 0x000000bcc2d57221 */ /* 0x040fe20000010100 */
[----:B------:R-:W-:Y:S01]  /*1150*/  PRMT R190, R91, 0x7632, R190 ;  /* 0x000076325bbe7816 */ /* 0x000fe200000000be */
[C---:B------:R-:W-:Y:S01]  /*1160*/  FADD.FTZ R91, -R194.reuse, R73 ;  /* 0x00000049c25b7221 */ /* 0x040fe20000010100 */
[C---:B------:R-:W-:Y:S01]  /*1170*/  FADD.FTZ R201, -R194.reuse, R81 ;  /* 0x00000051c2c97221 */ /* 0x040fe20000010100 */
[----:B------:R-:W-:Y:S01]  /*1180*/  SHF.L.U32 R85, R147, 0x10, RZ ;  /* 0x0000001093557819 */ /* 0x000fe200000006ff */
[----:B------:R-:W-:Y:S01]  /*1190*/  FADD.FTZ R203, -R194, R77 ;  /* 0x0000004dc2cb7221 */ /* 0x000fe20000010100 */
[----:B------:R-:W-:Y:S01]  /*11a0*/  FMUL.FTZ R188, R152, R187 ;  /* 0x000000bb98bc7220 */ /* 0x000fe20000410000 */
[C---:B------:R-:W-:Y:S01]  /*11b0*/  FADD.FTZ R195, -R194.reuse, R75 ;  /* 0x0000004bc2c37221 */ /* 0x040fe20000010100 */
[C---:B------:R-:W-:Y:S01]  /*11c0*/  FADD.FTZ R209, -R194.reuse, R83 ;  /* 0x00000053c2d17221 */ /* 0x040fe20000010100 */
[C---:B------:R-:W-:Y:S01]  /*11d0*/  FADD.FTZ R147, -R194.reuse, R192 ;  /* 0x000000c0c2937221 */ /* 0x040fe20000010100 */
[----:B------:R-:W-:Y:S01]  /*11e0*/  FADD.FTZ R77, -R194, R186 ;  /* 0x000000bac24d7221 */ /* 0x000fe20000010100 */
[----:B------:R-:W-:Y:S01]  /*11f0*/  PRMT R174, R93, 0x7632, R174 ;  /* 0x000076325dae7816 */ /* 0x000fe200000000ae */
[----:B------:R-:W-:Y:S01]  /*1200*/  FMUL.FTZ R187, R139, R148 ;  /* 0x000000948bbb7220 */ /* 0x000fe20000410000 */
[----:B------:R-:W-:Y:S01]  /*1210*/  SHF.L.U32 R215, R93, 0x10, RZ ;  /* 0x000000105dd77819 */ /* 0x000fe200000006ff */
[----:B------:R-:W-:Y:S01]  /*1220*/  FADD.FTZ R80, RZ, R88 ;  /* 0x00000058ff507221 */ /* 0x000fe20000010000 */
[----:B------:R-:W-:Y:S01]  /*1230*/  SHF.L.U32 R75, R189, 0x10, RZ ;  /* 0x00000010bd4b7819 */ /* 0x000fe200000006ff */
[C---:B------:R-:W-:Y:S01]  /*1240*/  FMUL.FTZ R186, R152.reuse, R181 ;  /* 0x000000b598ba7220 */ /* 0x040fe20000410000 */
[----:B------:R-:W-:Y:S01]  /*1250*/  FMUL.FTZ R192, R152, R197 ;  /* 0x000000c598c07220 */ /* 0x000fe20000410000 */
[----:B------:R-:W-:Y:S01]  /*1260*/  FFMA.FTZ R93, R89, R88, RZ ;  /* 0x00000058595d7223 */ /* 0x000fe200000100ff */
[----:B------:R-:W-:Y:S01]  /*1270*/  PRMT R180, R74, 0x7632, R180 ;  /* 0x000076324ab47816 */ /* 0x000fe200000000b4 */
[----:B------:R-:W-:Y:S01]  /*1280*/  FADD.FTZ R177, -R194, R90 ;  /* 0x0000005ac2b17221 */ /* 0x000fe20000010100 */
[----:B------:R-:W-:Y:S01]  /*1290*/  SHF.L.U32 R189, R178, 0x10, RZ ;  /* 0x00000010b2bd7819 */ /* 0x000fe200000006ff */
[C---:B------:R-:W-:Y:S01]  /*12a0*/  FMUL.FTZ R197, R152.reuse, R199 ;  /* 0x000000c798c57220 */ /* 0x040fe20000410000 */
[C---:B------:R-:W-:Y:S01]  /*12b0*/  FMUL.FTZ R90, R152.reuse, R91 ;  /* 0x0000005b985a7220 */ /* 0x040fe20000410000 */
[----:B------:R-:W-:Y:S01]  /*12c0*/  FMUL.FTZ R199, R152, R201 ;  /* 0x000000c998c77220 */ /* 0x000fe20000410000 */
[----:B------:R-:W-:Y:S01]  /*12d0*/  FMUL.FTZ R91, R114, R179 ;  /* 0x000000b3725b7220 */ /* 0x000fe20000410000 */
[----:B------:R-:W-:Y:S01]  /*12e0*/  FMUL.FTZ R201, R152, R209 ;  /* 0x000000d198c97220 */ /* 0x000fe20000410000 */
[----:B------:R-:W-:Y:S01]  /*12f0*/  FADD.FTZ R80, R80, R187 ;  /* 0x000000bb50507221 */ /* 0x000fe20000010000 */
[----:B------:R-:W-:Y:S01]  /*1300*/  FFMA.FTZ R93, R186, R187, R93 ;  /* 0x000000bbba5d7223 */ /* 0x000fe2000001005d */
[----:B------:R-:W-:Y:S01]  /*1310*/  SHF.L.U32 R183, R78, 0x10, RZ ;  /* 0x000000104eb77819 */ /* 0x000fe200000006ff */
[----:B------:R-:W-:Y:S01]  /*1320*/  FMUL.FTZ R182, R152, R191 ;  /* 0x000000bf98b67220 */ /* 0x000fe20000410000 */
[----:B------:R-:W-:Y:S01]  /*1330*/  SHF.L.U32 R180, R180, 0x10, RZ ;  /* 0x00000010b4b47819 */ /* 0x000fe200000006ff */
[----:B------:R-:W-:Y:S01]  /*1340*/  FADD.FTZ R106, R189, R106 ;  /* 0x0000006abd6a7221 */ /* 0x000fe20000010000 */
[----:B------:R-:W-:Y:S01]  /*1350*/  PRMT R146, R78, 0x7632, R146 ;  /* 0x000076324e927816 */ /* 0x000fe20000000092 */
[-C--:B------:R-:W-:Y:S01]  /*1360*/  FFMA.FTZ R107, R188, R189.reuse, R107 ;  /* 0x000000bdbc6b7223 */ /* 0x080fe2000001006b */
[----:B------:R-:W-:Y:S01]  /*1370*/  FMUL.FTZ R189, R140, R189 ;  /* 0x000000bd8cbd7220 */ /* 0x000fe20000410000 */
[----:B------:R-:W-:Y:S01]  /*1380*/  FADD.FTZ R24, R149, R24 ;  /* 0x0000001895187221 */ /* 0x000fe20000010000 */
[-C--:B------:R-:W-:Y:S01]  /*1390*/  FFMA.FTZ R8, R201, R149.reuse, R8 ;  /* 0x00000095c9087223 */ /* 0x080fe20000010008 */
[----:B------:R-:W-:Y:S01]  /*13a0*/  FMUL.FTZ R200, R120, R149 ;  /* 0x0000009578c87220 */ /* 0x000fe20000410000 */
[----:B------:R-:W-:Y:S01]  /*13b0*/  FADD.FTZ R80, R80, R91 ;  /* 0x0000005b50507221 */ /* 0x000fe20000010000 */
[----:B------:R-:W-:Y:S01]  /*13c0*/  FFMA.FTZ R149, R90, R91, R93 ;  /* 0x0000005b5a957223 */ /* 0x000fe2000001005d */
[----:B------:R-:W-:Y:S01]  /*13d0*/  FADD.FTZ R193, -R194, R180 ;  /* 0x000000b4c2c17221 */ /* 0x000fe20000010100 */
        /* <DEDUP_REMOVED lines=8> */
[----:B------:R-:W-:Y:S01]  /*1460*/  SHF.L.U32 R73, R190, 0x10, RZ ;  /* 0x00000010be497819 */ /* 0x000fe200000006ff */
[----:B------:R-:W-:Y:S01]  /*1470*/  FMUL.FTZ R190, R152, R193 ;  /* 0x000000c198be7220 */ /* 0x000fe20000410000 */
[----:B------:R-:W-:Y:S01]  /*1480*/  FMUL.FTZ R193, R141, R146 ;  /* 0x000000928dc17220 */ /* 0x000fe20000410000 */
[----:B------:R-:W-:Y:S01]  /*1490*/  FADD.FTZ R80, R80, R183 ;  /* 0x000000b750507221 */ /* 0x000fe20000010000 */
[----:B------:R-:W-:Y:S01]  /*14a0*/  FFMA.FTZ R149, R182, R183, R149 ;  /* 0x000000b7b6957223 */ /* 0x000fe20000010095 */
[----:B------:R-:W-:-:S02]  /*14b0*/  IMAD.U32 R195, R144, 0x10000, RZ ;  /* 0x0001000090c37824 */ /* 0x000fc400078e00ff */
[----:B------:R-:W-:Y:S01]  /*14c0*/  FADD.FTZ R100, R185, R100 ;  /* 0x00000064b9647221 */ /* 0x000fe20000010000 */
[-C--:B------:R-:W-:Y:S01]  /*14d0*/  FFMA.FTZ R101, R184, R185.reuse, R101 ;  /* 0x000000b9b8657223 */ /* 0x080fe20000010065 */
[----:B------:R-:W-:Y:S01]  /*14e0*/  FMUL.FTZ R185, R116, R185 ;  /* 0x000000b974b97220 */ /* 0x000fe20000410000 */
[----:B------:R-:W-:Y:S01]  /*14f0*/  FADD.FTZ R80, R80, R193 ;  /* 0x000000c150507221 */ /* 0x000fe20000010000 */
[----:B------:R-:W-:Y:S01]  /*1500*/  FFMA.FTZ R149, R190, R193, R149 ;  /* 0x000000c1be957223 */ /* 0x000fe20000010095 */
[----:B------:R-:W-:Y:S01]  /*1510*/  SHF.L.U32 R82, R82, 0x10, RZ ;  /* 0x0000001052527819 */ /* 0x000fe200000006ff */
[----:B------:R-:W-:Y:S01]  /*1520*/  FADD.FTZ R98, R195, R98 ;  /* 0x00000062c3627221 */ /* 0x000fe20000010000 */
[----:B------:R-:W-:Y:S01]  /*1530*/  PRMT R78, R84, 0x7632, R78 ;  /* 0x00007632544e7816 */ /* 0x000fe2000000004e */
[-C--:B------:R-:W-:Y:S01]  /*1540*/  FFMA.FTZ R99, R192, R195.reuse, R99 ;  /* 0x000000c3c0637223 */ /* 0x080fe20000010063 */
[----:B------:R-:W-:Y:S02]  /*1550*/  SHF.L.U32 R79, R79, 0x10, RZ ;  /* 0x000000104f4f7819 */ /* 0x000fe400000006ff */
[----:B------:R-:W-:Y:S01]  /*1560*/  SHF.L.U32 R81, R87, 0x10, RZ ;  /* 0x0000001057517819 */ /* 0x000fe200000006ff */
[----:B------:R-:W-:Y:S01]  /*1570*/  FMUL.FTZ R195, R142, R195 ;  /* 0x000000c38ec37220 */ /* 0x000fe20000410000 */
[----:B------:R-:W-:Y:S01]  /*1580*/  SHF.L.U32 R84, R84, 0x10, RZ ;  /* 0x0000001054547819 */ /* 0x000fe200000006ff */
[----:B------:R-:W-:Y:S01]  /*1590*/  FADD.FTZ R80, R80, R185 ;  /* 0x000000b950507221 */ /* 0x000fe20000010000 */
[C---:B------:R-:W-:Y:S01]  /*15a0*/  PRMT R172, R92.reuse, 0x7632, R172 ;  /* 0x000076325cac7816 */ /* 0x040fe200000000ac */
[----:B------:R-:W-:Y:S01]  /*15b0*/  FADD.FTZ R20, R145, R20 ;  /* 0x0000001491147221 */ /* 0x000fe20000010000 */
[----:B------:R-:W-:Y:S01]  /*15c0*/  SHF.L.U32 R92, R92, 0x10, RZ ;  /* 0x000000105c5c7819 */ /* 0x000fe200000006ff */
[-C--:B------:R-:W-:Y:S01]  /*15d0*/  FFMA.FTZ R4, R199, R145.reuse, R4 ;  /* 0x00000091c7047223 */ /* 0x080fe20000010004 */
[----:B------:R-:W-:Y:S01]  /*15e0*/  FMUL.FTZ R196, R118, R145 ;  /* 0x0000009176c47220 */ /* 0x000fe20000410000 */
[----:B------:R-:W-:Y:S01]  /*15f0*/  FFMA.FTZ R149, R184, R185, R149 ;  /* 0x000000b9b8957223 */ /* 0x000fe20000010095 */
[----:B------:R-:W-:Y:S01]  /*1600*/  FMUL.FTZ R145, R152, R211 ;  /* 0x000000d398917220 */ /* 0x000fe20000410000 */
[C---:B------:R-:W-:Y:S01]  /*1610*/  FADD.FTZ R207, -R194.reuse, R82 ;  /* 0x00000052c2cf7221 */ /* 0x040fe20000010100 */
[C---:B------:R-:W-:Y:S01]  /*1620*/  FADD.FTZ R87, -R194.reuse, R79 ;  /* 0x0000004fc2577221 */ /* 0x040fe20000010100 */
[C---:B------:R-:W-:Y:S01]  /*1630*/  FADD.FTZ R85, -R194.reuse, R85 ;  /* 0x00000055c2557221 */ /* 0x040fe20000010100 */
[C---:B------:R-:W-:Y:S01]  /*1640*/  FADD.FTZ R83, -R194.reuse, R83 ;  /* 0x00000053c2537221 */ /* 0x040fe20000010100 */
[C---:B------:R-:W-:Y:S01]  /*1650*/  FADD.FTZ R81, -R194.reuse, R81 ;  /* 0x00000051c2517221 */ /* 0x040fe20000010100 */
[C---:B------:R-:W-:Y:S01]  /*1660*/  FADD.FTZ R75, -R194.reuse, R75 ;  /* 0x0000004bc24b7221 */ /* 0x040fe20000010100 */
[----:B------:R-:W-:Y:S01]  /*1670*/  FADD.FTZ R73, -R194, R73 ;  /* 0x00000049c2497221 */ /* 0x000fe20000010100 */
[----:B------:R-:W-:Y:S01]  /*1680*/  IMAD.U32 R202, R94, 0x10000, RZ ;  /* 0x000100005eca7824 */ /* 0x000fe200078e00ff */
[----:B------:R-:W-:Y:S01]  /*1690*/  SHF.L.U32 R78, R78, 0x10, RZ ;  /* 0x000000104e4e7819 */ /* 0x000fe200000006ff */
        /* <DEDUP_REMOVED lines=9> */
[-C--:B------:R-:W-:Y:S01]  /*1730*/  FFMA.FTZ R14, R93, R202.reuse, R14 ;  /* 0x000000ca5d0e7223 */ /* 0x080fe2000001000e */
[----:B------:R-:W-:Y:S01]  /*1740*/  FMUL.FTZ R92, R123, R202 ;  /* 0x000000ca7b5c7220 */ /* 0x000fe20000410000 */
[----:B------:R-:W-:Y:S01]  /*1750*/  FMUL.FTZ R206, R152, R87 ;  /* 0x0000005798ce7220 */ /* 0x000fe20000410000 */
[----:B------:R-:W-:Y:S01]  /*1760*/  FADD.FTZ R17, R78, R17 ;  /* 0x000000114e117221 */ /* 0x000fe20000010000 */
[-C--:B------:R-:W-:Y:S01]  /*1770*/  FFMA.FTZ R0, R203, R78.reuse, R0 ;  /* 0x0000004ecb007223 */ /* 0x080fe20000010000 */
[----:B------:R-:W-:Y:S01]  /*1780*/  FMUL.FTZ R202, R143, R78 ;  /* 0x0000004e8fca7220 */ /* 0x000fe20000410000 */
[----:B------:R-:W-:Y:S01]  /*1790*/  FADD.FTZ R87, R177, R194 ;  /* 0x000000c2b1577221 */ /* 0x000fe20000010000 */
[----:B------:R-:W-:Y:S01]  /*17a0*/  FFMA.FTZ R78, R197, R194, R80 ;  /* 0x000000c2c54e7223 */ /* 0x000fe20000010050 */
[----:B------:R-:W-:-:S02]  /*17b0*/  SHF.L.U32 R205, R76, 0x10, RZ ;  /* 0x000000104ccd7819 */ /* 0x000fc400000006ff */
[----:B------:R-:W-:Y:S01]  /*17c0*/  PRMT R204, R95, 0x7632, R204 ;  /* 0x000076325fcc7816 */ /* 0x000fe200000000cc */
[----:B------:R-:W-:Y:S01]  /*17d0*/  FADD.FTZ R87, R87, R202 ;  /* 0x000000ca57577221 */ /* 0x000fe20000010000 */
[----:B------:R-:W-:Y:S01]  /*17e0*/  FFMA.FTZ R78, R203, R202, R78 ;  /* 0x000000cacb4e7223 */ /* 0x000fe2000001004e */
[----:B------:R-:W-:Y:S01]  /*17f0*/  SHF.L.U32 R209, R72, 0x10, RZ ;  /* 0x0000001048d17819 */ /* 0x000fe200000006ff */
[----:B------:R-:W-:Y:S01]  /*1800*/  FADD.FTZ R19, R205, R19 ;  /* 0x00000013cd137221 */ /* 0x000fe20000010000 */
[----:B------:R-:W-:Y:S01]  /*1810*/  PRMT R74, R86, 0x7632, R74 ;  /* 0x00007632564a7816 */ /* 0x000fe2000000004a */
[-C--:B------:R-:W-:Y:S01]  /*1820*/  FFMA.FTZ R3, R206, R205.reuse, R3 ;  /* 0x000000cdce037223 */ /* 0x080fe20000010003 */
[----:B------:R-:W-:Y:S01]  /*1830*/  SHF.L.U32 R72, R204, 0x10, RZ ;  /* 0x00000010cc487819 */ /* 0x000fe200000006ff */
[----:B------:R-:W-:Y:S02]  /*1840*/  IMAD.U32 R86, R86, 0x10000, RZ ;  /* 0x0001000056567824 */ /* 0x000fe400078e00ff */
[----:B------:R-:W-:Y:S01]  /*1850*/  FMUL.FTZ R205, R150, R205 ;  /* 0x000000cd96cd7220 */ /* 0x000fe20000410000 */
[----:B------:R-:W-:Y:S01]  /*1860*/  FMUL.FTZ R204, R152, R85 ;  /* 0x0000005598cc7220 */ /* 0x000fe20000410000 */
[----:B------:R-:W-:Y:S01]  /*1870*/  FADD.FTZ R80, R87, R196 ;  /* 0x000000c457507221 */ /* 0x000fe20000010000 */
[----:B------:R-:W-:Y:S01]  /*1880*/  FFMA.FTZ R85, R199, R196, R78 ;  /* 0x000000c4c7557223 */ /* 0x000fe2000001004e */
[----:B------:R-:W-:Y:S01]  /*1890*/  SHF.L.U32 R82, R74, 0x10, RZ ;  /* 0x000000104a527819 */ /* 0x000fe200000006ff */
[----:B------:R-:W-:Y:S01]  /*18a0*/  FMUL.FTZ R198, R119, R86 ;  /* 0x0000005677c67220 */ /* 0x000fe20000410000 */
[----:B------:R-:W-:Y:S01]  /*18b0*/  FADD.FTZ R87, R80, R205 ;  /* 0x000000cd50577221 */ /* 0x000fe20000010000 */
[----:B------:R-:W-:Y:S01]  /*18c0*/  FMUL.FTZ R191, R152, R207 ;  /* 0x000000cf98bf7220 */ /* 0x000fe20000410000 */
[----:B------:R-:W-:Y:S01]  /*18d0*/  FFMA.FTZ R78, R206, R205, R85 ;  /* 0x000000cdce4e7223 */ /* 0x000fe20000010055 */
[----:B------:R-:W-:Y:S01]  /*18e0*/  FMUL.FTZ R207, R151, R82 ;  /* 0x0000005297cf7220 */ /* 0x000fe20000410000 */
[----:B------:R-:W-:Y:S01]  /*18f0*/  FMUL.FTZ R208, R152, R83 ;  /* 0x0000005398d07220 */ /* 0x000fe20000410000 */
[----:B------:R-:W-:Y:S01]  /*1900*/  FADD.FTZ R80, R87, R198 ;  /* 0x000000c657507221 */ /* 0x000fe20000010000 */
[----:B------:R-:W-:-:S03]  /*1910*/  FFMA.FTZ R83, R191, R198, R78 ;  /* 0x000000c6bf537223 */ /* 0x000fc6000001004e */
[----:B------:R-:W-:Y:S01]  /*1920*/  FADD.FTZ R85, R80, R207 ;  /* 0x000000cf50557221 */ /* 0x000fe20000010000 */
[----:B------:R-:W-:Y:S01]  /*1930*/  FFMA.FTZ R78, R204, R207, R83 ;  /* 0x000000cfcc4e7223 */ /* 0x000fe20000010053 */
[----:B------:R-:W-:Y:S02]  /*1940*/  IMAD.U32 R172, R172, 0x10000, RZ ;  /* 0x00010000acac7824 */ /* 0x000fe400078e00ff */
[----:B------:R-:W-:Y:S01]  /*1950*/  FADD.FTZ R23, R209, R23 ;  /* 0x00000017d1177221 */ /* 0x000fe20000010000 */
[-C--:B------:R-:W-:Y:S01]  /*1960*/  FFMA.FTZ R7, R208, R209.reuse, R7 ;  /* 0x000000d1d0077223 */ /* 0x080fe20000010007 */
[----:B------:R-:W-:Y:S01]  /*1970*/  FMUL.FTZ R209, R154, R209 ;  /* 0x000000d19ad17220 */ /* 0x000fe20000410000 */
[----:B------:R-:W-:Y:S01]  /*1980*/  FADD.FTZ R80, R85, R200 ;  /* 0x000000c855507221 */ /* 0x000fe20000010000 */
[----:B------:R-:W-:Y:S01]  /*1990*/  FADD.FTZ R102, R146, R102 ;  /* 0x0000006692667221 */ /* 0x000fe20000010000 */
[----:B------:R-:W-:Y:S01]  /*19a0*/  FFMA.FTZ R103, R190, R146, R103 ;  /* 0x00000092be677223 */ /* 0x000fe20000010067 */
[----:B------:R-:W-:Y:S01]  /*19b0*/  FFMA.FTZ R83, R201, R200, R78 ;  /* 0x000000c8c9537223 */ /* 0x000fe2000001004e */
[----:B------:R-:W-:Y:S01]  /*19c0*/  FMUL.FTZ R146, R152, R81 ;  /* 0x0000005198927220 */ /* 0x000fe20000410000 */
[----:B------:R-:W-:Y:S01]  /*19d0*/  FADD.FTZ R81, R172, R25 ;  /* 0x00000019ac517221 */ /* 0x000fe20000010000 */
[----:B------:R-:W-:Y:S01]  /*19e0*/  FADD.FTZ R21, R82, R21 ;  /* 0x0000001552157221 */ /* 0x000fe20000010000 */
[----:B------:R-:W-:Y:S01]  /*19f0*/  FFMA.FTZ R5, R204, R82, R5 ;  /* 0x00000052cc057223 */ /* 0x000fe20000010005 */
[----:B------:R-:W-:Y:S01]  /*1a00*/  FADD.FTZ R25, R80, R209 ;  /* 0x000000d150197221 */ /* 0x000fe20000010000 */
[----:B------:R-:W-:Y:S01]  /*1a10*/  FFMA.FTZ R82, R208, R209, R83 ;  /* 0x000000d1d0527223 */ /* 0x000fe20000010053 */
[-C--:B------:R-:W-:Y:S01]  /*1a20*/  FFMA.FTZ R80, R146, R172.reuse, R9 ;  /* 0x000000ac92507223 */ /* 0x080fe20000010009 */
[----:B------:R-:W-:Y:S01]  /*1a30*/  FMUL.FTZ R149, R155, R172 ;  /* 0x000000ac9b957220 */ /* 0x000fe20000410000 */
[----:B------:R-:W-:Y:S01]  /*1a40*/  FADD.FTZ R78, R25, R144 ;  /* 0x00000090194e7221 */ /* 0x000fe20000010000 */
[----:B------:R-:W-:Y:S01]  /*1a50*/  SHF.L.U32 R74, R174, 0x10, RZ ;  /* 0x00000010ae4a7819 */ /* 0x000fe200000006ff */
[----:B------:R-:W-:Y:S01]  /*1a60*/  FFMA.FTZ R9, R145, R144, R82 ;  /* 0x0000009091097223 */ /* 0x000fe20000010052 */
[----:B------:R-:W-:Y:S01]  /*1a70*/  FADD.FTZ R110, R148, R110 ;  /* 0x0000006e946e7221 */ /* 0x000fe20000010000 */
[----:B------:R-:W-:Y:S01]  /*1a80*/  FFMA.FTZ R111, R186, R148, R111 ;  /* 0x00000094ba6f7223 */ /* 0x000fe2000001006f */
[----:B------:R-:W-:Y:S01]  /*1a90*/  PRMT R180, R94, 0x7632, R180 ;  /* 0x000076325eb47816 */ /* 0x000fe200000000b4 */
[----:B------:R-:W-:Y:S01]  /*1aa0*/  FMUL.FTZ R148, R152, R77 ;  /* 0x0000004d98947220 */ /* 0x000fe20000410000 */
[----:B------:R-:W-:Y:S01]  /*1ab0*/  SHF.L.U32 R79, R95, 0x10, RZ ;  /* 0x000000105f4f7819 */ /* 0x000fe200000006ff */
        /* <DEDUP_REMOVED lines=17> */
[-C--:B------:R-:W-:Y:S01]  /*1bd0*/  FFMA.FTZ R13, R172, R76.reuse, R13 ;  /* 0x0000004cac0d7223 */ /* 0x080fe2000001000d */
[----:B------:R-:W-:Y:S01]  /*1be0*/  FMUL.FTZ R179, R157, R76 ;  /* 0x0000004c9db37220 */ /* 0x000fe20000410000 */
[----:B------:R-:W-:Y:S01]  /*1bf0*/  FADD.FTZ R76, R11, R92 ;  /* 0x0000005c0b4c7221 */ /* 0x000fe20000010000 */
[----:B------:R-:W-:Y:S01]  /*1c00*/  FFMA.FTZ R9, R93, R92, R74 ;  /* 0x0000005c5d097223 */ /* 0x000fe2000001004a */
[-C--:B------:R-:W-:Y:S01]  /*1c10*/  FFMA.FTZ R74, R147, R79.reuse, R16 ;  /* 0x0000004f934a7223 */ /* 0x080fe20000010010 */
[----:B------:R-:W-:Y:S01]  /*1c20*/  FMUL.FTZ R174, R124, R79 ;  /* 0x0000004f7cae7220 */ /* 0x000fe20000410000 */
[----:B------:R-:W-:Y:S01]  /*1c30*/  FADD.FTZ R11, R76, R179 ;  /* 0x000000b34c0b7221 */ /* 0x000fe20000010000 */
[----:B------:R-:W-:Y:S01]  /*1c40*/  FFMA.FTZ R16, R172, R179, R9 ;  /* 0x000000b3ac107223 */ /* 0x000fe20000010009 */
        /* <DEDUP_REMOVED lines=14> */
[C---:B------:R-:W-:Y:S01]  /*1d30*/  FFMA.FTZ R15, R178.reuse, R72, R15 ;  /* 0x00000048b20f7223 */ /* 0x040fe2000001000f */
        /* <DEDUP_REMOVED lines=10> */
[----:B------:R-:W-:Y:S01]  /*1de0*/  MOV R16, R74 ;  /* 0x0000004a00107202 */ /* 0x000fe20000000f00 */
[----:B-1----:R-:W-:-:S03]  /*1df0*/  FADD.FTZ R73, R72, R73 ;  /* 0x0000004948497221 */ /* 0x002fc60000010000 */
[----:B------:R-:W0:Y:S04]  /*1e00*/  SHFL.DOWN PT, R76, R25, 0x4, 0x1f ;  /* 0x08801f00194c7f89 */ /* 0x000e2800000e0000 */
[----:B------:R-:W1:Y:S01]  /*1e10*/  SHFL.DOWN PT, R78, R73, 0x4, 0x1f ;  /* 0x08801f00494e7f89 */ /* 0x000e6200000e0000 */
[----:B0-----:R-:W-:Y:S01]  /*1e20*/  FADD.FTZ R76, R25, R76 ;  /* 0x0000004c194c7221 */ /* 0x001fe20000010000 */
[----:B------:R-:W-:Y:S02]  /*1e30*/  IMAD.MOV.U32 R25, RZ, RZ, R81 ;  /* 0x000000ffff197224 */ /* 0x000fe400078e0051 */
[----:B-1----:R-:W-:Y:S02]  /*1e40*/  FADD.FTZ R78, R73, R78 ;  /* 0x0000004e494e7221 */ /* 0x002fe40000010000 */
[----:B------:R-:W0:Y:S04]  /*1e50*/  SHFL.DOWN PT, R9, R76, 0x2, 0x1f ;  /* 0x08401f004c097f89 */ /* 0x000e2800000e0000 */
[----:B------:R-:W1:Y:S01]  /*1e60*/  SHFL.DOWN PT, R11, R78, 0x2, 0x1f ;  /* 0x08401f004e0b7f89 */ /* 0x000e6200000e0000 */
[----:B0-----:R-:W-:Y:S01]  /*1e70*/  FADD.FTZ R75, R76, R9 ;  /* 0x000000094c4b7221 */ /* 0x001fe20000010000 */
[----:B------:R-:W-:Y:S01]  /*1e80*/  MOV R9, R80 ;  /* 0x0000005000097202 */ /* 0x000fe20000000f00 */
[----:B-1----:R-:W-:-:S03]  /*1e90*/  FADD.FTZ R79, R78, R11 ;  /* 0x0000000b4e4f7221 */ /* 0x002fc60000010000 */
[----:B------:R0:W1:Y:S01]  /*1ea0*/  SHFL.DOWN PT, R72, R75, 0x1, 0x1f ;  /* 0x08201f004b487f89 */ /* 0x00006200000e0000 */
[----:B------:R-:W-:Y:S02]  /*1eb0*/  MOV R11, R27 ;  /* 0x0000001b000b7202 */ /* 0x000fe40000000f00 */
[----:B------:R-:W-:Y:S01]  /*1ec0*/  MOV R27, R77 ;  /* 0x0000004d001b7202 */ /* 0x000fe20000000f00 */
[----:B------:R0:W2:Y:S06]  /*1ed0*/  SHFL.DOWN PT, R82, R79, 0x1, 0x1f ;  /* 0x08201f004f527f89 */ /* 0x0000ac00000e0000 */
.L_x_295:
[----:B-1----:R-:W-:Y:S01]  /*1ee0*/  FADD.FTZ R72, R75, R72 ;  /* 0x000000484b487221 */ /* 0x002fe20000010000 */
[----:B--2---:R-:W-:Y:S01]  /*1ef0*/  FADD.FTZ R73, R79, R82 ;  /* 0x000000524f497221 */ /* 0x004fe20000010000 */
[----:B------:R-:W-:Y:S06]  /*1f00*/  @P2 BRA `(.L_x_283) ;  /* 0x0000000000242947 */ /* 0x000fec0003800000 */
[----:B------:R-:W1:Y:S01]  /*1f10*/  S2UR UR5, SR_CgaCtaId ;  /* 0x00000000000579c3 */ /* 0x000e620000008800 */
[----:B------:R-:W-:Y:S01]  /*1f20*/  SHF.R.U32.HI R74, RZ, 0x5, R97 ;  /* 0x00000005ff4a7819 */ /* 0x000fe20000011661 */
[----:B------:R-:W-:-:S03]  /*1f30*/  UMOV UR4, 0x400 ;  /* 0x0000040000047882 */ /* 0x000fc60000000000 */
[----:B0-----:R-:W-:-:S04]  /*1f40*/  LOP3.LUT R75, R74, 0x7fffff8, RZ, 0xc0, !PT ;  /* 0x07fffff84a4b7812 */ /* 0x001fc800078ec0ff */
[----:B------:R-:W-:-:S04]  /*1f50*/  @!P3 IADD3 R75, R75, 0x8, RZ ;  /* 0x000000084b4bb810 */ /* 0x000fc80007ffe0ff */
[----:B------:R-:W-:Y:S01]  /*1f60*/  LOP3.LUT R74, R75, 0x7, R74, 0xf8, !PT ;  /* 0x000000074b4a7812 */ /* 0x000fe200078ef84a */
[----:B-1----:R-:W-:-:S06]  /*1f70*/  ULEA UR4, UR5, UR4, 0x18 ;  /* 0x0000000405047291 */ /* 0x002fcc000f8ec03f */
[----:B------:R-:W-:-:S05]  /*1f80*/  LEA R74, R74, UR4, 0x3 ;  /* 0x000000044a4a7c11 */ /* 0x000fca000f8e18ff */
[----:B------:R1:W-:Y:S02]  /*1f90*/  STS.64 [R74+0x6000], R72 ;  /* 0x006000484a007388 */ /* 0x0003e40000000a00 */
.L_x_283:
[----:B------:R-:W-:Y:S05]  /*1fa0*/  WARPSYNC.ALL ;  /* 0x0000000000007948 */ /* 0x000fea0003800000 */
[----:B------:R-:W2:Y:S08]  /*1fb0*/  S2UR UR5, SR_CgaCtaId ;  /* 0x00000000000579c3 */ /* 0x000eb00000008800 */
[----:B------:R-:W-:Y:S01]  /*1fc0*/  BAR.SYNC.DEFER_BLOCKING 0x0 ;  /* 0x0000000000007b1d */ /* 0x000fe20000010000 */
[----:B-1----:R-:W-:-:S02]  /*1fd0*/  SHF.R.U32.HI R72, RZ, 0x5, R97 ;  /* 0x00000005ff487819 */ /* 0x002fc40000011661 */
[----:B------:R-:W-:Y:S02]  /*1fe0*/  ISETP.NE.U32.AND P2, PT, RZ, UR14, PT ;  /* 0x0000000eff007c0c */ /* 0x000fe4000bf45070 */
[----:B------:R-:W-:Y:S01]  /*1ff0*/  LOP3.LUT R72, R72, 0x7fffff8, RZ, 0xc0, !PT ;  /* 0x07fffff848487812 */ /* 0x000fe200078ec0ff */
[----:B------:R-:W-:Y:S01]  /*2000*/  UMOV UR4, 0x400 ;  /* 0x0000040000047882 */ /* 0x000fe20000000000 */
[----:B------:R-:W-:-:S03]  /*2010*/  ISETP.NE.AND.EX P2, PT, RZ, UR15, PT, P2 ;  /* 0x0000000fff007c0c */ /* 0x000fc6000bf45320 */
[----:B------:R-:W-:Y:S01]  /*2020*/  @!P3 VIADD R72, R72, 0x8 ;  /* 0x000000084848b836 */ /* 0x000fe20000000000 */
[----:B--2---:R-:W-:-:S06]  /*2030*/  ULEA UR4, UR5, UR4, 0x18 ;  /* 0x0000000405047291 */ /* 0x004fcc000f8ec03f */
[----:B------:R-:W-:-:S05]  /*2040*/  LEA R180, R72, UR4, 0x3 ;  /* 0x0000000448b47c11 */ /* 0x000fca000f8e18ff */
[----:B0-----:R-:W0:Y:S04]  /*2050*/  LDS.128 R72, [R180+0x6000] ;  /* 0x00600000b4487984 */ /* 0x001e280000000c00 */
[----:B------:R-:W1:Y:S04]  /*2060*/  LDS.128 R76, [R180+0x6010] ;  /* 0x00601000b44c7984 */ /* 0x000e680000000c00 */
[----:B------:R-:W2:Y:S04]  /*2070*/  LDS.128 R80, [R180+0x6020] ;  /* 0x00602000b4507984 */ /* 0x000ea80000000c00 */
[----:B------:R-:W3:Y:S01]  /*2080*/  LDS.128 R84, [R180+0x6030] ;  /* 0x00603000b4547984 */ /* 0x000ee20000000c00 */
[----:B0-----:R-:W-:Y:S01]  /*2090*/  FADD.FTZ R181, RZ, R72 ;  /* 0x00000048ffb57221 */ /* 0x001fe20000010000 */
[----:B------:R-:W-:-:S03]  /*20a0*/  FADD.FTZ R72, RZ, R73 ;  /* 0x00000049ff487221 */ /* 0x000fc60000010000 */
[----:B------:R-:W-:Y:S01]  /*20b0*/  FADD.FTZ R181, R74, R181 ;  /* 0x000000b54ab57221 */ /* 0x000fe20000010000 */
[----:B------:R-:W-:Y:S01]  /*20c0*/  FADD.FTZ R72, R75, R72 ;  /* 0x000000484b487221 */ /* 0x000fe20000010000 */
[----:B-----5:R-:W-:Y:S02]  /*20d0*/  @P1 PRMT R74, R59, 0x7632, R74 ;  /* 0x000076323b4a1816 */ /* 0x020fe4000000004a */
[----:B-1----:R-:W-:Y:S01]  /*20e0*/  FADD.FTZ R181, R181, R76 ;  /* 0x0000004cb5b57221 */ /* 0x002fe20000010000 */
[----:B------:R-:W-:Y:S01]  /*20f0*/  FADD.FTZ R72, R72, R77 ;  /* 0x0000004d48487221 */ /* 0x000fe20000010000 */
[----:B------:R-:W-:Y:S02]  /*2100*/  @P1 SHF.L.U32 R75, R58, 0x10, RZ ;  /* 0x000000103a4b1819 */ /* 0x000fe400000006ff */
[----:B------:R-:W-:Y:S01]  /*2110*/  FADD.FTZ R181, R78, R181 ;  /* 0x000000b54eb57221 */ /* 0x000fe20000010000 */
[----:B------:R-:W-:-:S03]  /*2120*/  FADD.FTZ R72, R79, R72 ;  /* 0x000000484f487221 */ /* 0x000fc60000010000 */
[----:B--2---:R-:W-:Y:S01]  /*2130*/  FADD.FTZ R181, R181, R80 ;  /* 0x00000050b5b57221 */ /* 0x004fe20000010000 */
[----:B------:R-:W-:-:S03]  /*2140*/  FADD.FTZ R72, R72, R81 ;  /* 0x0000005148487221 */ /* 0x000fc60000010000 */
[----:B------:R-:W-:Y:S01]  /*2150*/  FADD.FTZ R181, R82, R181 ;  /* 0x000000b552b57221 */ /* 0x000fe20000010000 */
[----:B------:R-:W-:Y:S01]  /*2160*/  FADD.FTZ R72, R83, R72 ;  /* 0x0000004853487221 */ /* 0x000fe20000010000 */
[----:B------:R-:W-:Y:S02]  /*2170*/  @P1 SHF.L.U32 R83, R59, 0x10, RZ ;  /* 0x000000103b531819 */ /* 0x000fe400000006ff */
[----:B---3--:R-:W-:Y:S01]  /*2180*/  FADD.FTZ R181, R181, R84 ;  /* 0x00000054b5b57221 */ /* 0x008fe20000010000 */
[----:B------:R-:W-:Y:S01]  /*2190*/  FADD.FTZ R72, R72, R85 ;  /* 0x0000005548487221 */ /* 0x000fe20000010000 */
[----:B------:R-:W-:Y:S02]  /*21a0*/  @P1 SHF.L.U32 R85, R74, 0x10, RZ ;  /* 0x000000104a551819 */ /* 0x000fe400000006ff */
[----:B------:R-:W-:Y:S01]  /*21b0*/  FADD.FTZ R86, R86, R181 ;  /* 0x000000b556567221 */ /* 0x000fe20000010000 */
[----:B------:R-:W-:Y:S01]  /*21c0*/  FADD.FTZ R72, R87, R72 ;  /* 0x0000004857487221 */ /* 0x000fe20000010000 */
[----:B------:R-:W-:-:S02]  /*21d0*/  @P1 PRMT R74, R57, 0x7632, R74 ;  /* 0x00007632394a1816 */ /* 0x000fc4000000004a */
[----:B------:R-:W-:Y:S01]  /*21e0*/  FMUL.FTZ R86, R86, UR12 ;  /* 0x0000000c56567c20 */ /* 0x000fe20008410000 */
[----:B------:R-:W-:Y:S01]  /*21f0*/  FMUL.FTZ R181, R72, UR12 ;  /* 0x0000000c48b57c20 */ /* 0x000fe20008410000 */
[----:B------:R-:W-:-:S03]  /*2200*/  @P1 PRMT R72, R58, 0x7632, R72 ;  /* 0x000076323a481816 */ /* 0x000fc60000000048 */
[----:B------:R-:W-:Y:S02]  /*2210*/  FSEL R180, R86, RZ, !P4 ;  /* 0x000000ff56b47208 */ /* 0x000fe40006000000 */
[----:B------:R-:W-:Y:S02]  /*2220*/  @P1 SHF.L.U32 R81, R72, 0x10, RZ ;  /* 0x0000001048511819 */ /* 0x000fe400000006ff */
[----:B------:R-:W-:Y:S01]  /*2230*/  @P1 PRMT R72, R56, 0x7632, R72 ;  /* 0x0000763238481816 */ /* 0x000fe20000000048 */
        /* <DEDUP_REMOVED lines=8> */
[----:B------:R-:W-:Y:S01]  /*22c0*/  FADD.FTZ R87, R91, -R90 ;  /* 0x8000005a5b577221 */ /* 0x000fe20000010000 */
[----:B------:R-:W-:Y:S01]  /*22d0*/  FADD.FTZ R183, R183, -R182 ;  /* 0x800000b6b7b77221 */ /* 0x000fe20000010000 */
[C---:B------:R-:W-:Y:S01]  /*22e0*/  FMUL.FTZ R182, R152.reuse, R79 ;  /* 0x0000004f98b67220 */ /* 0x040fe20000410000 */
[C---:B------:R-:W-:Y:S01]  /*22f0*/  FMUL.FTZ R78, R152.reuse, R185 ;  /* 0x000000b9984e7220 */ /* 0x040fe20000410000 */
[----:B------:R-:W-:Y:S01]  /*2300*/  FMUL.FTZ R90, R152, R195 ;  /* 0x000000c3985a7220 */ /* 0x000fe20000410000 */
[-CC-:B------:R-:W-:Y:S01]  /*2310*/  FFMA.FTZ R89, R89, R181.reuse, R180.reuse ;  /* 0x000000b559597223 */ /* 0x180fe200000100b4 */
[----:B------:R-:W-:Y:S01]  /*2320*/  @P1 FADD.FTZ R182, R182, R81 ;  /* 0x00000051b6b61221 */ /* 0x000fe20000010000 */
[----:B------:R-:W-:Y:S01]  /*2330*/  @P1 FADD.FTZ R78, R78, R83 ;  /* 0x000000534e4e1221 */ /* 0x000fe20000010000 */
[----:B------:R-:W-:Y:S01]  /*2340*/  @P1 FADD.FTZ R90, R90, R85 ;  /* 0x000000555a5a1221 */ /* 0x000fe20000010000 */
[----:B------:R-:W0:Y:S01]  /*2350*/  LDC.64 R80, c[0x0][0x2f8] ;  /* 0x0000be00ff507b82 */ /* 0x000e220000000a00 */
[--C-:B------:R-:W-:Y:S01]  /*2360*/  FFMA.FTZ R186, R186, R181, R180.reuse ;  /* 0x000000b5baba7223 */ /* 0x100fe200000100b4 */
[----:B------:R-:W-:Y:S01]  /*2370*/  FMUL.FTZ R184, R152, R183 ;  /* 0x000000b798b87220 */ /* 0x000fe20000410000 */
[----:B------:R-:W-:Y:S01]  /*2380*/  @P1 SHF.L.U32 R183, R57, 0x10, RZ ;  /* 0x0000001039b71819 */ /* 0x000fe200000006ff */
[----:B------:R-:W-:Y:S01]  /*2390*/  FFMA.FTZ R188, R188, R181, R180 ;  /* 0x000000b5bcbc7223 */ /* 0x000fe200000100b4 */
[----:B------:R-:W-:Y:S01]  /*23a0*/  @P1 SHF.L.U32 R185, R74, 0x10, RZ ;  /* 0x000000104ab91819 */ /* 0x000fe200000006ff */
[----:B------:R-:W-:Y:S01]  /*23b0*/  FADD.FTZ R73, R88, -R89 ;  /* 0x8000005958497221 */ /* 0x000fe20000010000 */
[----:B------:R-:W-:Y:S01]  /*23c0*/  FADD.FTZ R77, R187, -R186 ;  /* 0x800000babb4d7221 */ /* 0x000fe20000010000 */
[----:B------:R-:W1:Y:S01]  /*23d0*/  LDC.64 R84, c[0x0][0x220] ;  /* 0x00008800ff547b82 */ /* 0x000e620000000a00 */
[----:B------:R-:W-:Y:S01]  /*23e0*/  @P1 FADD.FTZ R184, R184, R75 ;  /* 0x0000004bb8b81221 */ /* 0x000fe20000010000 */
[----:B------:R-:W-:Y:S01]  /*23f0*/  FMUL.FTZ R74, R152, R87 ;  /* 0x00000057984a7220 */ /* 0x000fe20000410000 */
[----:B------:R-:W-:Y:S01]  /*2400*/  @P1 SHF.L.U32 R79, R72, 0x10, RZ ;  /* 0x00000010484f1819 */ /* 0x000fe200000006ff */
[----:B------:R-:W-:Y:S01]  /*2410*/  FADD.FTZ R189, R189, -R188 ;  /* 0x800000bcbdbd7221 */ /* 0x000fe20000010000 */
[----:B------:R-:W-:-:S02]  /*2420*/  @P1 IMAD.U32 R75, R56, 0x10000, RZ ;  /* 0x00010000384b1824 */ /* 0x000fc400078e00ff */
[C---:B------:R-:W-:Y:S01]  /*2430*/  FMUL.FTZ R72, R152.reuse, R73 ;  /* 0x0000004998487220 */ /* 0x040fe20000410000 */
[----:B------:R-:W-:Y:S01]  /*2440*/  FMUL.FTZ R186, R152, R77 ;  /* 0x0000004d98ba7220 */ /* 0x000fe20000410000 */
[----:B------:R-:W2:Y:S01]  /*2450*/  @P2 LDC.64 R82, c[0x0][0x308] ;  /* 0x0000c200ff522b82 */ /* 0x000ea20000000a00 */
[----:B------:R-:W-:Y:S01]  /*2460*/  @P1 FADD.FTZ R74, R74, R183 ;  /* 0x000000b74a4a1221 */ /* 0x000fe20000010000 */
[----:B------:R-:W-:Y:S01]  /*2470*/  @P2 F2FP.BF16.F32.PACK_AB R76, RZ, R184 ;  /* 0x000000b8ff4c223e */ /* 0x000fe200000010ff */
[----:B------:R-:W-:Y:S01]  /*2480*/  FMUL.FTZ R188, R152, R189 ;  /* 0x000000bd98bc7220 */ /* 0x000fe20000410000 */
[----:B------:R-:W-:Y:S01]  /*2490*/  @P2 F2FP.BF16.F32.PACK_AB R77, RZ, R78 ;  /* 0x0000004eff4d223e */ /* 0x000fe200000010ff */
[----:B------:R-:W-:Y:S01]  /*24a0*/  @P1 FADD.FTZ R72, R72, R75 ;  /* 0x0000004b48481221 */ /* 0x000fe20000010000 */
[----:B------:R-:W-:Y:S01]  /*24b0*/  @P2 F2FP.BF16.F32.PACK_AB R88, RZ, R182 ;  /* 0x000000b6ff58223e */ /* 0x000fe200000010ff */
[----:B------:R-:W-:Y:S01]  /*24c0*/  FMUL.FTZ R184, R184, R153 ;  /* 0x00000099b8b87220 */ /* 0x000fe20000410000 */
[----:B------:R-:W-:Y:S01]  /*24d0*/  @P2 F2FP.BF16.F32.PACK_AB R75, RZ, R74 ;  /* 0x0000004aff4b223e */ /* 0x000fe200000010ff */
[----:B0-----:R-:W-:Y:S01]  /*24e0*/  IMAD.WIDE.U32 R80, R175, 0x10, R80 ;  /* 0x00000010af507825 */ /* 0x001fe200078e0050 */
[----:B------:R-:W-:-:S03]  /*24f0*/  @P2 PRMT R70, R76, 0x7610, R70 ;  /* 0x000076104c462816 */ /* 0x000fc60000000046 */
[-C--:B------:R-:W-:Y:S01]  /*2500*/  FMUL.FTZ R182, R182, R153.reuse ;  /* 0x00000099b6b67220 */ /* 0x080fe20000410000 */
[----:B------:R-:W-:Y:S01]  /*2510*/  @P2 PRMT R71, R77, 0x7610, R71 ;  /* 0x000076104d472816 */ /* 0x000fe20000000047 */
[----:B------:R-:W-:Y:S01]  /*2520*/  FMUL.FTZ R183, R78, R153 ;  /* 0x000000994eb77220 */ /* 0x000fe20000410000 */
[----:B------:R-:W-:Y:S01]  /*2530*/  @P1 FADD.FTZ R186, R186, R79 ;  /* 0x0000004fbaba1221 */ /* 0x000fe20000010000 */
[----:B------:R-:W-:Y:S01]  /*2540*/  @P1 FADD.FTZ R188, R188, R185 ;  /* 0x000000b9bcbc1221 */ /* 0x000fe20000010000 */
[----:B-1----:R-:W-:Y:S01]  /*2550*/  IMAD.WIDE.U32 R76, R175, 0x10, R84 ;  /* 0x00000010af4c7825 */ /* 0x002fe200078e0054 */
[----:B------:R-:W-:-:S03]  /*2560*/  @P2 PRMT R69, R75, 0x7610, R69 ;  /* 0x000076104b452816 */ /* 0x000fc60000000045 */
[----:B------:R-:W-:Y:S01]  /*2570*/  FMUL.FTZ R189, R74, R153 ;  /* 0x000000994abd7220 */ /* 0x000fe20000410000 */
[----:B------:R-:W-:Y:S01]  /*2580*/  @P2 F2FP.BF16.F32.PACK_AB R73, RZ, R72 ;  /* 0x00000048ff49223e */ /* 0x000fe200000010ff */
[----:B------:R-:W-:Y:S01]  /*2590*/  FMUL.FTZ R74, R127, R184 ;  /* 0x000000b87f4a7220 */ /* 0x000fe20000410000 */
[----:B------:R-:W-:Y:S01]  /*25a0*/  FMUL.FTZ R75, R161, R182 ;  /* 0x000000b6a14b7220 */ /* 0x000fe20000410000 */
[----:B------:R-:W-:Y:S01]  /*25b0*/  FMUL.FTZ R78, R128, R183 ;  /* 0x000000b7804e7220 */ /* 0x000fe20000410000 */
[----:B------:R-:W-:Y:S01]  /*25c0*/  @P2 F2FP.BF16.F32.PACK_AB R86, RZ, R186 ;  /* 0x000000baff56223e */ /* 0x000fe200000010ff */
[----:B--2---:R-:W-:-:S04]  /*25d0*/  @P2 IMAD.WIDE.U32 R82, R175, 0x10, R82 ;  /* 0x00000010af522825 */ /* 0x004fc800078e0052 */
[-C--:B------:R-:W-:Y:S01]  /*25e0*/  FMUL.FTZ R175, R90, R153.reuse ;  /* 0x000000995aaf7220 */ /* 0x080fe20000410000 */
[----:B------:R-:W-:Y:S01]  /*25f0*/  @P2 F2FP.BF16.F32.PACK_AB R87, RZ, R188 ;  /* 0x000000bcff57223e */ /* 0x000fe200000010ff */
[----:B------:R-:W-:Y:S01]  /*2600*/  FMUL.FTZ R185, R72, R153 ;  /* 0x0000009948b97220 */ /* 0x000fe20000410000 */
[----:B------:R-:W-:Y:S01]  /*2610*/  @P2 PRMT R68, R73, 0x7610, R68 ;  /* 0x0000761049442816 */ /* 0x000fe20000000044 */
[----:B------:R-:W-:Y:S01]  /*2620*/  FMUL.FTZ R79, R162, R175 ;  /* 0x000000afa24f7220 */ /* 0x000fe20000410000 */
[-C--:B------:R-:W-:Y:S01]  /*2630*/  FMUL.FTZ R186, R186, R153.reuse ;  /* 0x00000099baba7220 */ /* 0x080fe20000410000 */
[----:B------:R-:W-:Y:S01]  /*2640*/  FMUL.FTZ R188, R188, R153 ;  /* 0x00000099bcbc7220 */ /* 0x000fe20000410000 */
[----:B------:R-:W-:Y:S01]  /*2650*/  F2FP.BF16.F32.PACK_AB R74, R75, R74 ;  /* 0x0000004a4b4a723e */ /* 0x000fe200000010ff */
[----:B------:R-:W-:Y:S01]  /*2660*/  FMUL.FTZ R72, R125, R185 ;  /* 0x000000b97d487220 */ /* 0x000fe20000410000 */
[----:B------:R-:W-:Y:S01]  /*2670*/  F2FP.BF16.F32.PACK_AB R75, R79, R78 ;  /* 0x0000004e4f4b723e */ /* 0x000fe200000010ff */
[----:B------:R-:W-:Y:S01]  /*2680*/  FMUL.FTZ R73, R126, R189 ;  /* 0x000000bd7e497220 */ /* 0x000fe20000410000 */
[----:B------:R-:W-:Y:S01]  /*2690*/  @P2 F2FP.BF16.F32.PACK_AB R190, RZ, R90 ;  /* 0x0000005affbe223e */ /* 0x000fe200000010ff */
[----:B------:R-:W2:Y:S01]  /*26a0*/  LDG.E.128 R76, desc[UR6][R76.64] ;  /* 0x000000064c4c7981 */ /* 0x000ea2000c1e1d00 */
[----:B------:R-:W-:Y:S01]  /*26b0*/  FMUL.FTZ R90, R160, R188 ;  /* 0x000000bca05a7220 */ /* 0x000fe20000410000 */
[----:B------:R-:W-:Y:S01]  /*26c0*/  FMUL.FTZ R195, R159, R186 ;  /* 0x000000ba9fc37220 */ /* 0x000fe20000410000 */
[----:B------:R-:W-:Y:S01]  /*26d0*/  @P2 PRMT R68, R68, 0x5410, R86 ;  /* 0x0000541044442816 */ /* 0x000fe20000000056 */
[-CC-:B------:R-:W-:Y:S01]  /*26e0*/  FFMA.FTZ R91, R203, R181.reuse, R180.reuse ;  /* 0x000000b5cb5b7223 */ /* 0x180fe200000100b4 */
[--C-:B------:R-:W-:Y:S01]  /*26f0*/  @P2 PRMT R69, R69, 0x5410, R87.reuse ;  /* 0x0000541045452816 */ /* 0x100fe20000000057 */
[-C--:B------:R-:W-:Y:S01]  /*2700*/  FFMA.FTZ R208, R208, R181.reuse, R180 ;  /* 0x000000b5d0d07223 */ /* 0x080fe200000100b4 */
[----:B------:R-:W-:Y:S01]  /*2710*/  @P1 PRMT R86, R60, 0x7632, R86 ;  /* 0x000076323c561816 */ /* 0x000fe20000000056 */
[-CC-:B------:R-:W-:Y:S01]  /*2720*/  FFMA.FTZ R89, R197, R181.reuse, R180.reuse ;  /* 0x000000b5c5597223 */ /* 0x180fe200000100b4 */
[----:B------:R-:W-:Y:S01]  /*2730*/  @P1 PRMT R87, R61, 0x7632, R87 ;  /* 0x000076323d571816 */ /* 0x000fe20000000057 */
[----:B------:R-:W-:Y:S01]  /*2740*/  FFMA.FTZ R193, R201, R181, R180 ;  /* 0x000000b5c9c17223 */ /* 0x000fe200000100b4 */
[----:B------:R-:W-:Y:S01]  /*2750*/  @P2 PRMT R70, R70, 0x5410, R88 ;  /* 0x0000541046462816 */ /* 0x000fe20000000058 */
[----:B------:R-:W-:Y:S01]  /*2760*/  FADD.FTZ R91, R202, -R91 ;  /* 0x8000005bca5b7221 */ /* 0x000fe20000010000 */
[----:B------:R-:W-:Y:S01]  /*2770*/  @P2 PRMT R71, R71, 0x5410, R190 ;  /* 0x0000541047472816 */ /* 0x000fe200000000be */
[----:B------:R-:W-:Y:S01]  /*2780*/  FADD.FTZ R209, R209, -R208 ;  /* 0x800000d0d1d17221 */ /* 0x000fe20000010000 */
[----:B------:R-:W-:Y:S01]  /*2790*/  F2FP.BF16.F32.PACK_AB R73, R90, R73 ;  /* 0x000000495a49723e */ /* 0x000fe200000010ff */
[-CC-:B------:R-:W-:Y:S01]  /*27a0*/  FFMA.FTZ R187, R199, R181.reuse, R180.reuse ;  /* 0x000000b5c7bb7223 */ /* 0x180fe200000100b4 */
[----:B------:R-:W-:Y:S01]  /*27b0*/  F2FP.BF16.F32.PACK_AB R72, R195, R72 ;  /* 0x00000048c348723e */ /* 0x000fe200000010ff */
[-CC-:B------:R-:W-:Y:S01]  /*27c0*/  FFMA.FTZ R206, R206, R181.reuse, R180.reuse ;  /* 0x000000b5cece7223 */ /* 0x180fe200000100b4 */
[----:B------:R-:W-:Y:S01]  /*27d0*/  @P1 SHF.L.U32 R197, R86, 0x10, RZ ;  /* 0x0000001056c51819 */ /* 0x000fe200000006ff */
[----:B------:R-:W-:Y:S01]  /*27e0*/  FFMA.FTZ R191, R191, R181, R180 ;  /* 0x000000b5bfbf7223 */ /* 0x000fe200000100b4 */
[----:B------:R-:W-:Y:S01]  /*27f0*/  @P1 SHF.L.U32 R201, R87, 0x10, RZ ;  /* 0x0000001057c91819 */ /* 0x000fe200000006ff */
[----:B------:R-:W-:Y:S01]  /*2800*/  IMAD.WIDE.U32 R86, R173, 0x10, R84 ;  /* 0x00000010ad567825 */ /* 0x000fe200078e0054 */
[----:B------:R-:W-:Y:S01]  /*2810*/  @P1 PRMT R90, R63, 0x7632, R90 ;  /* 0x000076323f5a1816 */ /* 0x000fe2000000005a */
[----:B------:R-:W-:Y:S02]  /*2820*/  @P2 STG.E.128 desc[UR6][R82.64], R68 ;  /* 0x0000004452002986 */ /* 0x000fe4000c101d06 */
[C---:B------:R-:W-:Y:S01]  /*2830*/  FMUL.FTZ R190, R152.reuse, R91 ;  /* 0x0000005b98be7220 */ /* 0x040fe20000410000 */
[----:B------:R-:W-:Y:S01]  /*2840*/  FMUL.FTZ R202, R152, R209 ;  /* 0x000000d198ca7220 */ /* 0x000fe20000410000 */
[----:B------:R-:W-:Y:S01]  /*2850*/  @P1 SHF.L.U32 R91, R90, 0x10, RZ ;  /* 0x000000105a5b1819 */ /* 0x000fe200000006ff */
[----:B------:R0:W-:Y:S01]  /*2860*/  STG.E.128 desc[UR6][R80.64], R72 ;  /* 0x0000004850007986 */ /* 0x0001e2000c101d06 */
[----:B------:R-:W-:Y:S01]  /*2870*/  FFMA.FTZ R204, R204, R181, R180 ;  /* 0x000000b5cccc7223 */ /* 0x000fe200000100b4 */
[----:B------:R-:W-:Y:S01]  /*2880*/  FADD.FTZ R187, R196, -R187 ;  /* 0x800000bbc4bb7221 */ /* 0x000fe20000010000 */
[----:B------:R-:W-:Y:S01]  /*2890*/  FADD.FTZ R205, R205, -R206 ;  /* 0x800000cecdcd7221 */ /* 0x000fe20000010000 */
[----:B------:R-:W-:Y:S01]  /*28a0*/  @P1 FADD.FTZ R202, R202, R91 ;  /* 0x0000005bcaca1221 */ /* 0x000fe20000010000 */
[----:B------:R-:W-:Y:S01]  /*28b0*/  FADD.FTZ R89, R194, -R89 ;  /* 0x80000059c2597221 */ /* 0x000fe20000010000 */
[----:B------:R-:W1:Y:S01]  /*28c0*/  @P2 LDC.64 R90, c[0x0][0x308] ;  /* 0x0000c200ff5a2b82 */ /* 0x000e620000000a00 */
[----:B------:R-:W-:Y:S01]  /*28d0*/  FADD.FTZ R191, R198, -R191 ;  /* 0x800000bfc6bf7221 */ /* 0x000fe20000010000 */
[----:B------:R-:W-:Y:S01]  /*28e0*/  FADD.FTZ R207, R207, -R204 ;  /* 0x800000cccfcf7221 */ /* 0x000fe20000010000 */
[----:B------:R-:W-:Y:S01]  /*28f0*/  FADD.FTZ R193, R200, -R193 ;  /* 0x800000c1c8c17221 */ /* 0x000fe20000010000 */
[----:B------:R-:W-:Y:S01]  /*2900*/  @P1 IMAD.U32 R199, R61, 0x10000, RZ ;  /* 0x000100003dc71824 */ /* 0x000fe200078e00ff */
[----:B0-----:R0:W3:Y:S01]  /*2910*/  LDG.E.128 R72, desc[UR6][R86.64] ;  /* 0x0000000656487981 */ /* 0x0010e2000c1e1d00 */
[----:B------:R-:W-:Y:S01]  /*2920*/  @P1 PRMT R83, R62, 0x7632, R83 ;  /* 0x000076323e531816 */ /* 0x000fe20000000053 */
[C---:B------:R-:W-:Y:S01]  /*2930*/  FMUL.FTZ R82, R152.reuse, R187 ;  /* 0x000000bb98527220 */ /* 0x040fe20000410000 */
[----:B------:R-:W-:Y:S01]  /*2940*/  FMUL.FTZ R80, R152, R205 ;  /* 0x000000cd98507220 */ /* 0x000fe20000410000 */
[----:B------:R-:W-:Y:S01]  /*2950*/  @P1 SHF.L.U32 R195, R60, 0x10, RZ ;  /* 0x000000103cc31819 */ /* 0x000fe200000006ff */
[----:B------:R-:W-:Y:S01]  /*2960*/  FMUL.FTZ R88, R152, R89 ;  /* 0x0000005998587220 */ /* 0x000fe20000410000 */
[----:B------:R-:W-:Y:S01]  /*2970*/  @P1 SHF.L.U32 R81, R62, 0x10, RZ ;  /* 0x000000103e511819 */ /* 0x000fe200000006ff */
[----:B------:R-:W-:Y:S01]  /*2980*/  @P1 IMAD.U32 R83, R83, 0x10000, RZ ;  /* 0x0001000053531824 */ /* 0x000fe200078e00ff */
[----:B------:R-:W-:Y:S01]  /*2990*/  @P1 SHF.L.U32 R89, R63, 0x10, RZ ;  /* 0x000000103f591819 */ /* 0x000fe200000006ff */
[C---:B------:R-:W-:Y:S01]  /*29a0*/  FMUL.FTZ R196, R152.reuse, R191 ;  /* 0x000000bf98c47220 */ /* 0x040fe20000410000 */
[C---:B------:R-:W-:Y:S01]  /*29b0*/  FMUL.FTZ R192, R152.reuse, R207 ;  /* 0x000000cf98c07220 */ /* 0x040fe20000410000 */
[----:B------:R-:W-:Y:S01]  /*29c0*/  FMUL.FTZ R194, R152, R193 ;  /* 0x000000c198c27220 */ /* 0x000fe20000410000 */
[----:B------:R-:W-:Y:S01]  /*29d0*/  @P1 FADD.FTZ R82, R82, R199 ;  /* 0x000000c752521221 */ /* 0x000fe20000010000 */
[----:B------:R-:W-:Y:S01]  /*29e0*/  @P1 FADD.FTZ R80, R80, R201 ;  /* 0x000000c950501221 */ /* 0x000fe20000010000 */
[----:B------:R-:W-:Y:S01]  /*29f0*/  @P1 FADD.FTZ R88, R88, R195 ;  /* 0x000000c358581221 */ /* 0x000fe20000010000 */
[----:B------:R-:W-:Y:S01]  /*2a00*/  @P1 FADD.FTZ R190, R190, R197 ;  /* 0x000000c5bebe1221 */ /* 0x000fe20000010000 */
[----:B------:R-:W-:Y:S01]  /*2a10*/  @P1 FADD.FTZ R196, R196, R81 ;  /* 0x00000051c4c41221 */ /* 0x000fe20000010000 */
[----:B------:R-:W-:Y:S01]  /*2a20*/  @P1 FADD.FTZ R192, R192, R83 ;  /* 0x00000053c0c01221 */ /* 0x000fe20000010000 */
[----:B------:R-:W-:Y:S01]  /*2a30*/  @P1 FADD.FTZ R194, R194, R89 ;  /* 0x00000059c2c21221 */ /* 0x000fe20000010000 */
[-C--:B------:R-:W-:Y:S01]  /*2a40*/  FMUL.FTZ R193, R82, R153.reuse ;  /* 0x0000009952c17220 */ /* 0x080fe20000410000 */
[-C--:B------:R-:W-:Y:S01]  /*2a50*/  FMUL.FTZ R187, R80, R153.reuse ;  /* 0x0000009950bb7220 */ /* 0x080fe20000410000 */
[----:B0-----:R-:W-:Y:S01]  /*2a60*/  @P2 F2FP.BF16.F32.PACK_AB R86, RZ, R88 ;  /* 0x00000058ff56223e */ /* 0x001fe200000010ff */
[-C--:B------:R-:W-:Y:S01]  /*2a70*/  FMUL.FTZ R191, R88, R153.reuse ;  /* 0x0000009958bf7220 */ /* 0x080fe20000410000 */
[----:B------:R-:W-:Y:S01]  /*2a80*/  @P2 F2FP.BF16.F32.PACK_AB R87, RZ, R190 ;  /* 0x000000beff57223e */ /* 0x000fe200000010ff */
[----:B------:R-:W-:Y:S01]  /*2a90*/  FMUL.FTZ R195, R194, R153 ;  /* 0x00000099c2c37220 */ /* 0x000fe20000410000 */
[----:B------:R-:W-:Y:S01]  /*2aa0*/  @P2 F2FP.BF16.F32.PACK_AB R198, RZ, R196 ;  /* 0x000000c4ffc6223e */ /* 0x000fe200000010ff */
[----:B------:R-:W-:Y:S01]  /*2ab0*/  FMUL.FTZ R81, R130, R193 ;  /* 0x000000c182517220 */ /* 0x000fe20000410000 */
[----:B------:R-:W-:Y:S01]  /*2ac0*/  @P2 F2FP.BF16.F32.PACK_AB R199, RZ, R192 ;  /* 0x000000c0ffc7223e */ /* 0x000fe200000010ff */
[----:B------:R-:W-:Y:S01]  /*2ad0*/  FMUL.FTZ R88, R164, R187 ;  /* 0x000000bba4587220 */ /* 0x000fe20000410000 */
[----:B------:R-:W-:Y:S01]  /*2ae0*/  @P2 F2FP.BF16.F32.PACK_AB R200, RZ, R194 ;  /* 0x000000c2ffc8223e */ /* 0x000fe200000010ff */
[-C--:B------:R-:W-:Y:S01]  /*2af0*/  FMUL.FTZ R190, R190, R153.reuse ;  /* 0x00000099bebe7220 */ /* 0x080fe20000410000 */
[----:B------:R-:W-:Y:S01]  /*2b00*/  @P2 F2FP.BF16.F32.PACK_AB R89, RZ, R82 ;  /* 0x00000052ff59223e */ /* 0x000fe200000010ff */
[-C--:B------:R-:W-:Y:S01]  /*2b10*/  FMUL.FTZ R196, R196, R153.reuse ;  /* 0x00000099c4c47220 */ /* 0x080fe20000410000 */
[-C--:B------:R-:W-:Y:S01]  /*2b20*/  FMUL.FTZ R192, R192, R153.reuse ;  /* 0x00000099c0c07220 */ /* 0x080fe20000410000 */
[----:B------:R-:W-:Y:S01]  /*2b30*/  FMUL.FTZ R194, R202, R153 ;  /* 0x00000099cac27220 */ /* 0x000fe20000410000 */
[----:B------:R-:W-:Y:S01]  /*2b40*/  @P2 F2FP.BF16.F32.PACK_AB R197, RZ, R80 ;  /* 0x00000050ffc5223e */ /* 0x000fe200000010ff */
[----:B------:R-:W-:Y:S01]  /*2b50*/  FMUL.FTZ R80, R129, R191 ;  /* 0x000000bf81507220 */ /* 0x000fe20000410000 */
[----:B------:R-:W-:Y:S01]  /*2b60*/  FMUL.FTZ R82, R131, R196 ;  /* 0x000000c483527220 */ /* 0x000fe20000410000 */
[----:B------:R-:W-:Y:S01]  /*2b70*/  FMUL.FTZ R83, R132, R195 ;  /* 0x000000c384537220 */ /* 0x000fe20000410000 */
[----:B------:R-:W-:Y:S01]  /*2b80*/  FMUL.FTZ R204, R166, R194 ;  /* 0x000000c2a6cc7220 */ /* 0x000fe20000410000 */
[----:B------:R-:W-:Y:S01]  /*2b90*/  FMUL.FTZ R203, R165, R192 ;  /* 0x000000c0a5cb7220 */ /* 0x000fe20000410000 */
[----:B------:R-:W-:Y:S01]  /*2ba0*/  FMUL.FTZ R201, R163, R190 ;  /* 0x000000bea3c97220 */ /* 0x000fe20000410000 */
[----:B------:R-:W-:-:S02]  /*2bb0*/  @P2 F2FP.BF16.F32.PACK_AB R202, RZ, R202 ;  /* 0x000000caffca223e */ /* 0x000fc400000010ff */
[----:B------:R-:W-:Y:S02]  /*2bc0*/  F2FP.BF16.F32.PACK_AB R81, R88, R81 ;  /* 0x000000515851723e */ /* 0x000fe400000010ff */
[----:B------:R-:W-:Y:S02]  /*2bd0*/  @P2 PRMT R68, R86, 0x7610, R68 ;  /* 0x0000761056442816 */ /* 0x000fe40000000044 */
[----:B------:R-:W-:Y:S02]  /*2be0*/  @P2 PRMT R69, R89, 0x7610, R69 ;  /* 0x0000761059452816 */ /* 0x000fe40000000045 */
[----:B------:R-:W-:Y:S02]  /*2bf0*/  @P2 PRMT R70, R198, 0x7610, R70 ;  /* 0x00007610c6462816 */ /* 0x000fe40000000046 */
[----:B------:R-:W-:Y:S02]  /*2c00*/  @P2 PRMT R71, R200, 0x7610, R71 ;  /* 0x00007610c8472816 */ /* 0x000fe40000000047 */
[C---:B------:R-:W-:Y:S01]  /*2c10*/  LEA R88, P4, R173.reuse, UR16, 0x4 ;  /* 0x00000010ad587c11 */ /* 0x040fe2000f8820ff */
[----:B-1----:R-:W-:Y:S01]  /*2c20*/  @P2 IMAD.WIDE.U32 R90, R173, 0x10, R90 ;  /* 0x00000010ad5a2825 */ /* 0x002fe200078e005a */
[----:B------:R-:W-:-:S02]  /*2c30*/  @P2 PRMT R68, R68, 0x5410, R87 ;  /* 0x0000541044442816 */ /* 0x000fc40000000057 */
[----:B------:R-:W-:Y:S01]  /*2c40*/  @P2 PRMT R69, R69, 0x5410, R197 ;  /* 0x0000541045452816 */ /* 0x000fe200000000c5 */
[----:B------:R-:W-:Y:S01]  /*2c50*/  IMAD.WIDE.U32 R84, R171, 0x10, R84 ;  /* 0x00000010ab547825 */ /* 0x000fe200078e0054 */
[----:B------:R-:W-:Y:S02]  /*2c60*/  @P2 PRMT R70, R70, 0x5410, R199 ;  /* 0x0000541046462816 */ /* 0x000fe400000000c7 */
[----:B------:R-:W-:Y:S02]  /*2c70*/  @P2 PRMT R71, R71, 0x5410, R202 ;  /* 0x0000541047472816 */ /* 0x000fe400000000ca */
[----:B------:R-:W-:Y:S02]  /*2c80*/  F2FP.BF16.F32.PACK_AB R83, R204, R83 ;  /* 0x00000053cc53723e */ /* 0x000fe400000010ff */
[----:B------:R-:W-:Y:S02]  /*2c90*/  F2FP.BF16.F32.PACK_AB R82, R203, R82 ;  /* 0x00000052cb52723e */ /* 0x000fe400000010ff */
[----:B------:R-:W-:-:S02]  /*2ca0*/  F2FP.BF16.F32.PACK_AB R80, R201, R80 ;  /* 0x00000050c950723e */ /* 0x000fc400000010ff */
[----:B------:R-:W-:Y:S01]  /*2cb0*/  LEA.HI.X R89, R173, UR17, RZ, 0x4, P4 ;  /* 0x00000011ad597c11 */ /* 0x000fe2000a0f24ff */
[----:B------:R0:W-:Y:S04]  /*2cc0*/  @P2 STG.E.128 desc[UR6][R90.64], R68 ;  /* 0x000000445a002986 */ /* 0x0001e8000c101d06 */
[----:B------:R1:W-:Y:S04]  /*2cd0*/  STG.E.128 desc[UR6][R88.64], R80 ;  /* 0x0000005058007986 */ /* 0x0003e8000c101d06 */
[----:B------:R-:W4:Y:S01]  /*2ce0*/  LDG.E.128 R84, desc[UR6][R84.64] ;  /* 0x0000000654547981 */ /* 0x000f22000c1e1d00 */
[----:B------:R-:W-:-:S04]  /*2cf0*/  FFMA.FTZ R95, R95, R181, R180 ;  /* 0x000000b55f5f7223 */ /* 0x000fc800000100b4 */
[----:B------:R-:W-:Y:S01]  /*2d00*/  FADD.FTZ R95, R94, -R95 ;  /* 0x8000005f5e5f7221 */ /* 0x000fe20000010000 */
[-CC-:B------:R-:W-:Y:S01]  /*2d10*/  FFMA.FTZ R146, R146, R181.reuse, R180.reuse ;  /* 0x000000b592927223 */ /* 0x180fe200000100b4 */
[-CC-:B------:R-:W-:Y:S01]  /*2d20*/  FFMA.FTZ R145, R145, R181.reuse, R180.reuse ;  /* 0x000000b591917223 */ /* 0x180fe200000100b4 */
[----:B------:R-:W-:Y:S01]  /*2d30*/  FFMA.FTZ R172, R172, R181, R180 ;  /* 0x000000b5acac7223 */ /* 0x000fe200000100b4 */
[----:B0-----:R-:W-:Y:S01]  /*2d40*/  FMUL.FTZ R90, R152, R95 ;  /* 0x0000005f985a7220 */ /* 0x001fe20000410000 */
[----:B-1----:R-:W-:Y:S01]  /*2d50*/  @P1 SHF.L.U32 R89, R65, 0x10, RZ ;  /* 0x0000001041591819 */ /* 0x002fe200000006ff */
[----:B------:R-:W-:Y:S01]  /*2d60*/  FADD.FTZ R149, R149, -R146 ;  /* 0x8000009295957221 */ /* 0x000fe20000010000 */
[----:B------:R-:W-:Y:S01]  /*2d70*/  @P1 PRMT R80, R64, 0x7632, R80 ;  /* 0x0000763240501816 */ /* 0x000fe20000000050 */
[----:B------:R-:W-:Y:S02]  /*2d80*/  FADD.FTZ R145, R144, -R145 ;  /* 0x8000009190917221 */ /* 0x000fe40000010000 */
[--C-:B------:R-:W-:Y:S01]  /*2d90*/  @P1 FADD.FTZ R90, R90, R89.reuse ;  /* 0x000000595a5a1221 */ /* 0x100fe20000010000 */
[----:B------:R-:W-:Y:S01]  /*2da0*/  @P1 PRMT R89, R66, 0x7632, R89 ;  /* 0x0000763242591816 */ /* 0x000fe20000000059 */
[----:B------:R-:W-:Y:S01]  /*2db0*/  FFMA.FTZ R93, R93, R181, R180 ;  /* 0x000000b55d5d7223 */ /* 0x000fe200000100b4 */
[----:B------:R-:W-:Y:S01]  /*2dc0*/  FADD.FTZ R179, R179, -R172 ;  /* 0x800000acb3b37221 */ /* 0x000fe20000010000 */
[----:B------:R-:W-:Y:S01]  /*2dd0*/  @P1 SHF.L.U32 R83, R80, 0x10, RZ ;  /* 0x0000001050531819 */ /* 0x000fe200000006ff */
[----:B------:R-:W-:Y:S01]  /*2de0*/  FMUL.FTZ R88, R152, R149 ;  /* 0x0000009598587220 */ /* 0x000fe20000410000 */
[----:B------:R-:W-:Y:S01]  /*2df0*/  @P1 SHF.L.U32 R81, R64, 0x10, RZ ;  /* 0x0000001040511819 */ /* 0x000fe200000006ff */
[----:B------:R-:W-:Y:S01]  /*2e00*/  FMUL.FTZ R82, R152, R145 ;  /* 0x0000009198527220 */ /* 0x000fe20000410000 */
[----:B------:R-:W-:Y:S01]  /*2e10*/  @P1 PRMT R80, R65, 0x7632, R80 ;  /* 0x0000763241501816 */ /* 0x000fe20000000050 */
[----:B------:R-:W-:Y:S01]  /*2e20*/  FADD.FTZ R93, R92, -R93 ;  /* 0x8000005d5c5d7221 */ /* 0x000fe20000010000 */
[----:B------:R-:W-:Y:S01]  /*2e30*/  @P1 SHF.L.U32 R89, R89, 0x10, RZ ;  /* 0x0000001059591819 */ /* 0x000fe200000006ff */
[----:B------:R-:W-:Y:S01]  /*2e40*/  FMUL.FTZ R144, R152, R179 ;  /* 0x000000b398907220 */ /* 0x000fe20000410000 */
[----:B------:R-:W-:Y:S01]  /*2e50*/  FFMA.FTZ R148, R148, R181, R180 ;  /* 0x000000b594947223 */ /* 0x000fe200000100b4 */
[----:B------:R-:W-:Y:S01]  /*2e60*/  @P1 FADD.FTZ R88, R88, R83 ;  /* 0x0000005358581221 */ /* 0x000fe20000010000 */
[----:B------:R-:W-:Y:S01]  /*2e70*/  @P1 FADD.FTZ R82, R82, R81 ;  /* 0x0000005152521221 */ /* 0x000fe20000010000 */
[----:B------:R-:W-:Y:S01]  /*2e80*/  @P1 SHF.L.U32 R83, R66, 0x10, RZ ;  /* 0x0000001042531819 */ /* 0x000fe200000006ff */
[----:B------:R-:W-:Y:S01]  /*2e90*/  FMUL.FTZ R94, R152, R93 ;  /* 0x0000005d985e7220 */ /* 0x000fe20000410000 */
[----:B------:R-:W-:-:S02]  /*2ea0*/  @P1 IMAD.U32 R81, R80, 0x10000, RZ ;  /* 0x0001000050511824 */ /* 0x000fc400078e00ff */
[----:B------:R-:W-:Y:S01]  /*2eb0*/  @P1 FADD.FTZ R144, R144, R89 ;  /* 0x0000005990901221 */ /* 0x000fe20000010000 */
[----:B------:R-:W-:Y:S01]  /*2ec0*/  FADD.FTZ R177, R177, -R148 ;  /* 0x80000094b1b17221 */ /* 0x000fe20000010000 */
[----:B------:R-:W-:-:S03]  /*2ed0*/  @P1 FADD.FTZ R94, R94, R83 ;  /* 0x000000535e5e1221 */ /* 0x000fc60000010000 */
[----:B------:R-:W-:-:S04]  /*2ee0*/  FMUL.FTZ R92, R152, R177 ;  /* 0x000000b1985c7220 */ /* 0x000fc80000410000 */
[----:B------:R-:W-:Y:S01]  /*2ef0*/  @P1 FADD.FTZ R92, R92, R81 ;  /* 0x000000515c5c1221 */ /* 0x000fe20000010000 */
[-CC-:B------:R-:W-:Y:S01]  /*2f00*/  FFMA.FTZ R147, R147, R181.reuse, R180.reuse ;  /* 0x000000b593937223 */ /* 0x180fe200000100b4 */
[----:B------:R-:W-:Y:S01]  /*2f10*/  FFMA.FTZ R181, R178, R181, R180 ;  /* 0x000000b5b2b57223 */ /* 0x000fe200000100b4 */
[C---:B------:R-:W-:Y:S02]  /*2f20*/  @P1 PRMT R93, R67.reuse, 0x7632, R93 ;  /* 0x00007632435d1816 */ /* 0x040fe4000000005d */
[----:B------:R-:W-:Y:S01]  /*2f30*/  FADD.FTZ R147, R174, -R147 ;  /* 0x80000093ae937221 */ /* 0x000fe20000010000 */
[----:B------:R-:W-:Y:S01]  /*2f40*/  FADD.FTZ R181, R176, -R181 ;  /* 0x800000b5b0b57221 */ /* 0x000fe20000010000 */
[----:B------:R-:W-:Y:S02]  /*2f50*/  @P1 SHF.L.U32 R91, R67, 0x10, RZ ;  /* 0x00000010435b1819 */ /* 0x000fe400000006ff */
[C---:B------:R-:W-:Y:S01]  /*2f60*/  FMUL.FTZ R146, R152.reuse, R147 ;  /* 0x0000009398927220 */ /* 0x040fe20000410000 */
[----:B------:R-:W-:Y:S01]  /*2f70*/  @P1 SHF.L.U32 R93, R93, 0x10, RZ ;  /* 0x000000105d5d1819 */ /* 0x000fe200000006ff */
[----:B------:R-:W-:-:S02]  /*2f80*/  FMUL.FTZ R152, R152, R181 ;  /* 0x000000b598987220 */ /* 0x000fc40000410000 */
[----:B------:R-:W-:Y:S02]  /*2f90*/  @P1 FADD.FTZ R146, R146, R91 ;  /* 0x0000005b92921221 */ /* 0x000fe40000010000 */
[----:B------:R-:W-:Y:S01]  /*2fa0*/  @P1 FADD.FTZ R152, R152, R93 ;  /* 0x0000005d98981221 */ /* 0x000fe20000010000 */
[----:B------:R-:W-:Y:S01]  /*2fb0*/  @P2 F2FP.BF16.F32.PACK_AB R93, RZ, R144 ;  /* 0x00000090ff5d223e */ /* 0x000fe200000010ff */
[-C--:B------:R-:W-:Y:S01]  /*2fc0*/  FMUL.FTZ R91, R92, R153.reuse ;  /* 0x000000995c5b7220 */ /* 0x080fe20000410000 */
[-C--:B------:R-:W-:Y:S01]  /*2fd0*/  FMUL.FTZ R144, R144, R153.reuse ;  /* 0x0000009990907220 */ /* 0x080fe20000410000 */
[----:B------:R-:W-:Y:S01]  /*2fe0*/  FMUL.FTZ R145, R146, R153 ;  /* 0x0000009992917220 */ /* 0x000fe20000410000 */
[----:B------:R-:W-:Y:S02]  /*2ff0*/  @P2 F2FP.BF16.F32.PACK_AB R95, RZ, R146 ;  /* 0x00000092ff5f223e */ /* 0x000fe400000010ff */
[----:B------:R-:W-:Y:S01]  /*3000*/  IADD3 R137, R137, UR18, RZ ;  /* 0x0000001289897c10 */ /* 0x000fe2000fffe0ff */
[----:B------:R-:W-:Y:S01]  /*3010*/  FMUL.FTZ R149, R169, R144 ;  /* 0x00000090a9957220 */ /* 0x000fe20000410000 */
[----:B------:R-:W-:-:S02]  /*3020*/  @P2 PRMT R71, R95, 0x7610, R71 ;  /* 0x000076105f472816 */ /* 0x000fc40000000047 */
[----:B------:R-:W-:Y:S02]  /*3030*/  SEL R172, RZ, 0x1, P3 ;  /* 0x00000001ffac7807 */ /* 0x000fe40001800000 */
[C---:B--2---:R-:W-:Y:S02]  /*3040*/  SHF.L.U32 R89, R79.reuse, 0x10, RZ ;  /* 0x000000104f597819 */ /* 0x044fe400000006ff */
[----:B------:R-:W-:Y:S02]  /*3050*/  PRMT R80, R79, 0x7632, R80 ;  /* 0x000076324f507816 */ /* 0x000fe40000000050 */
[C---:B------:R-:W-:Y:S02]  /*3060*/  SHF.L.U32 R79, R76.reuse, 0x10, RZ ;  /* 0x000000104c4f7819 */ /* 0x040fe400000006ff */
[----:B------:R-:W-:Y:S01]  /*3070*/  PRMT R76, R76, 0x7632, R76 ;  /* 0x000076324c4c7816 */ /* 0x000fe2000000004c */
[C---:B------:R-:W-:Y:S01]  /*3080*/  IMAD.U32 R83, R78.reuse, 0x10000, RZ ;  /* 0x000100004e537824 */ /* 0x040fe200078e00ff */
[----:B------:R-:W-:-:S02]  /*3090*/  PRMT R78, R78, 0x7632, R78 ;  /* 0x000076324e4e7816 */ /* 0x000fc4000000004e */
[----:B------:R-:W-:Y:S02]  /*30a0*/  SHF.L.U32 R76, R76, 0x10, RZ ;  /* 0x000000104c4c7819 */ /* 0x000fe400000006ff */
[----:B------:R-:W-:Y:S02]  /*30b0*/  SHF.L.U32 R78, R78, 0x10, RZ ;  /* 0x000000104e4e7819 */ /* 0x000fe400000006ff */
[C---:B------:R-:W-:Y:S01]  /*30c0*/  SHF.L.U32 R81, R77.reuse, 0x10, RZ ;  /* 0x000000104d517819 */ /* 0x040fe200000006ff */
[----:B------:R-:W-:Y:S01]  /*30d0*/  FFMA.FTZ R33, R76, R186, R33 ;  /* 0x000000ba4c217223 */ /* 0x000fe20000010021 */
[----:B------:R-:W-:Y:S01]  /*30e0*/  PRMT R77, R77, 0x7632, R77 ;  /* 0x000076324d4d7816 */ /* 0x000fe2000000004d */
[----:B------:R-:W-:-:S03]  /*30f0*/  FFMA.FTZ R37, R78, R182, R37 ;  /* 0x000000b64e257223 */ /* 0x000fc60000010025 */
[----:B------:R-:W-:Y:S01]  /*3100*/  SHF.L.U32 R78, R77, 0x10, RZ ;  /* 0x000000104d4e7819 */ /* 0x000fe200000006ff */
[----:B------:R-:W-:Y:S01]  /*3110*/  FFMA.FTZ R38, R83, R184, R38 ;  /* 0x000000b853267223 */ /* 0x000fe20000010026 */
[----:B------:R-:W-:-:S03]  /*3120*/  FFMA.FTZ R34, R79, R185, R34 ;  /* 0x000000b94f227223 */ /* 0x000fc60000010022 */
[----:B------:R-:W-:Y:S01]  /*3130*/  FFMA.FTZ R35, R78, R188, R35 ;  /* 0x000000bc4e237223 */ /* 0x000fe20000010023 */
[----:B---3--:R-:W-:Y:S02]  /*3140*/  PRMT R76, R74, 0x7632, R76 ;  /* 0x000076324a4c7816 */ /* 0x008fe4000000004c */
[----:B------:R-:W-:Y:S02]  /*3150*/  SHF.L.U32 R77, R72, 0x10, RZ ;  /* 0x00000010484d7819 */ /* 0x000fe400000006ff */
[----:B------:R-:W-:Y:S02]  /*3160*/  SHF.L.U32 R76, R76, 0x10, RZ ;  /* 0x000000104c4c7819 */ /* 0x000fe400000006ff */
[----:B------:R-:W-:Y:S01]  /*3170*/  SHF.L.U32 R83, R75, 0x10, RZ ;  /* 0x000000104b537819 */ /* 0x000fe200000006ff */
[----:B------:R-:W-:Y:S02]  /*3180*/  FFMA.FTZ R42, R77, R191, R42 ;  /* 0x000000bf4d2a7223 */ /* 0x000fe4000001002a */
[----:B------:R-:W-:Y:S01]  /*3190*/  FFMA.FTZ R45, R76, R192, R45 ;  /* 0x000000c04c2d7223 */ /* 0x000fe2000001002d */
[----:B------:R-:W-:Y:S01]  /*31a0*/  PRMT R75, R75, 0x7632, R75 ;  /* 0x000076324b4b7816 */ /* 0x000fe2000000004b */
[----:B------:R-:W0:Y:S03]  /*31b0*/  @P2 LDC.64 R76, c[0x0][0x308] ;  /* 0x0000c200ff4c2b82 */ /* 0x000e260000000a00 */
[----:B------:R-:W-:-:S02]  /*31c0*/  SHF.L.U32 R78, R75, 0x10, RZ ;  /* 0x000000104b4e7819 */ /* 0x000fc400000006ff */
[C---:B------:R-:W-:Y:S01]  /*31d0*/  SHF.L.U32 R79, R73.reuse, 0x10, RZ ;  /* 0x00000010494f7819 */ /* 0x040fe200000006ff */
[----:B------:R-:W-:Y:S01]  /*31e0*/  IMAD.U32 R80, R80, 0x10000, RZ ;  /* 0x0001000050507824 */ /* 0x000fe200078e00ff */
[----:B------:R-:W-:Y:S01]  /*31f0*/  PRMT R72, R72, 0x7632, R72 ;  /* 0x0000763248487816 */ /* 0x000fe20000000048 */
[----:B------:R-:W-:Y:S01]  /*3200*/  FFMA.FTZ R47, R78, R194, R47 ;  /* 0x000000c24e2f7223 */ /* 0x000fe2000001002f */
[----:B------:R-:W-:Y:S01]  /*3210*/  PRMT R73, R73, 0x7632, R73 ;  /* 0x0000763249497816 */ /* 0x000fe20000000049 */
[----:B------:R-:W-:Y:S01]  /*3220*/  FFMA.FTZ R36, R81, R189, R36 ;  /* 0x000000bd51247223 */ /* 0x000fe20000010024 */
[----:B------:R-:W-:Y:S01]  /*3230*/  @P2 F2FP.BF16.F32.PACK_AB R78, RZ, R82 ;  /* 0x00000052ff4e223e */ /* 0x000fe200000010ff */
[----:B------:R-:W-:Y:S02]  /*3240*/  IMAD.U32 R81, R74, 0x10000, RZ ;  /* 0x000100004a517824 */ /* 0x000fe400078e00ff */
[----:B------:R-:W-:Y:S01]  /*3250*/  FFMA.FTZ R44, R79, R193, R44 ;  /* 0x000000c14f2c7223 */ /* 0x000fe2000001002c */
[----:B------:R-:W-:Y:S01]  /*3260*/  FFMA.FTZ R48, R83, R195, R48 ;  /* 0x000000c353307223 */ /* 0x000fe20000010030 */
[----:B------:R-:W-:Y:S01]  /*3270*/  FFMA.FTZ R40, R89, R183, R40 ;  /* 0x000000b759287223 */ /* 0x000fe20000010028 */
[----:B------:R-:W-:Y:S01]  /*3280*/  SHF.L.U32 R72, R72, 0x10, RZ ;  /* 0x0000001048487819 */ /* 0x000fe200000006ff */
[----:B------:R-:W-:Y:S01]  /*3290*/  FFMA.FTZ R39, R80, R175, R39 ;  /* 0x000000af50277223 */ /* 0x000fe20000010027 */
[----:B------:R-:W-:Y:S01]  /*32a0*/  SHF.L.U32 R74, R73, 0x10, RZ ;  /* 0x00000010494a7819 */ /* 0x000fe200000006ff */
[-C--:B------:R-:W-:Y:S01]  /*32b0*/  FMUL.FTZ R82, R82, R153.reuse ;  /* 0x0000009952527220 */ /* 0x080fe20000410000 */
[----:B------:R-:W-:Y:S01]  /*32c0*/  @P2 F2FP.BF16.F32.PACK_AB R79, RZ, R88 ;  /* 0x00000058ff4f223e */ /* 0x000fe200000010ff */
[-C--:B------:R-:W-:Y:S01]  /*32d0*/  FMUL.FTZ R88, R88, R153.reuse ;  /* 0x0000009958587220 */ /* 0x080fe20000410000 */
[----:B------:R-:W-:Y:S01]  /*32e0*/  @P2 F2FP.BF16.F32.PACK_AB R83, RZ, R94 ;  /* 0x0000005eff53223e */ /* 0x000fe200000010ff */
[-C--:B------:R-:W-:Y:S01]  /*32f0*/  FMUL.FTZ R89, R90, R153.reuse ;  /* 0x000000995a597220 */ /* 0x080fe20000410000 */
[-C--:B------:R-:W-:Y:S01]  /*3300*/  FMUL.FTZ R94, R94, R153.reuse ;  /* 0x000000995e5e7220 */ /* 0x080fe20000410000 */
[----:B------:R-:W-:Y:S01]  /*3310*/  @P2 PRMT R68, R78, 0x7610, R68 ;  /* 0x000076104e442816 */ /* 0x000fe20000000044 */
[----:B------:R-:W-:Y:S01]  /*3320*/  FMUL.FTZ R153, R152, R153 ;  /* 0x0000009998997220 */ /* 0x000fe20000410000 */
[----:B------:R-:W-:-:S02]  /*3330*/  @P2 F2FP.BF16.F32.PACK_AB R80, RZ, R90 ;  /* 0x0000005aff50223e */ /* 0x000fc400000010ff */
[----:B------:R-:W-:Y:S01]  /*3340*/  LEA R78, P1, R171, UR16, 0x4 ;  /* 0x00000010ab4e7c11 */ /* 0x000fe2000f8220ff */
[----:B------:R-:W-:Y:S01]  /*3350*/  FFMA.FTZ R46, R81, R196, R46 ;  /* 0x000000c4512e7223 */ /* 0x000fe2000001002e */
[----:B------:R-:W-:Y:S01]  /*3360*/  FFMA.FTZ R41, R72, R190, R41 ;  /* 0x000000be48297223 */ /* 0x000fe20000010029 */
[----:B------:R-:W-:Y:S01]  /*3370*/  FFMA.FTZ R43, R74, R187, R43 ;  /* 0x000000bb4a2b7223 */ /* 0x000fe2000001002b */
[----:B------:R-:W-:Y:S01]  /*3380*/  @P2 F2FP.BF16.F32.PACK_AB R81, RZ, R92 ;  /* 0x0000005cff51223e */ /* 0x000fe200000010ff */
[----:B------:R-:W-:Y:S01]  /*3390*/  FMUL.FTZ R72, R133, R82 ;  /* 0x0000005285487220 */ /* 0x000fe20000410000 */
[----:B------:R-:W-:Y:S01]  /*33a0*/  @P2 PRMT R68, R68, 0x5410, R79 ;  /* 0x0000541044442816 */ /* 0x000fe2000000004f */
[----:B------:R-:W-:Y:S01]  /*33b0*/  FMUL.FTZ R73, R134, R89 ;  /* 0x0000005986497220 */ /* 0x000fe20000410000 */
[----:B------:R-:W-:Y:S01]  /*33c0*/  FMUL.FTZ R74, R135, R94 ;  /* 0x0000005e874a7220 */ /* 0x000fe20000410000 */
[----:B------:R-:W-:Y:S01]  /*33d0*/  FMUL.FTZ R75, R136, R145 ;  /* 0x00000091884b7220 */ /* 0x000fe20000410000 */
[----:B------:R-:W-:Y:S01]  /*33e0*/  FMUL.FTZ R92, R170, R153 ;  /* 0x00000099aa5c7220 */ /* 0x000fe20000410000 */
[----:B------:R-:W-:Y:S01]  /*33f0*/  FMUL.FTZ R90, R168, R91 ;  /* 0x0000005ba85a7220 */ /* 0x000fe20000410000 */
[----:B------:R-:W-:Y:S01]  /*3400*/  FMUL.FTZ R147, R167, R88 ;  /* 0x00000058a7937220 */ /* 0x000fe20000410000 */
[----:B------:R-:W-:-:S02]  /*3410*/  @P2 F2FP.BF16.F32.PACK_AB R152, RZ, R152 ;  /* 0x00000098ff98223e */ /* 0x000fc400000010ff */
[----:B------:R-:W-:Y:S02]  /*3420*/  @P2 PRMT R69, R80, 0x7610, R69 ;  /* 0x0000761050452816 */ /* 0x000fe40000000045 */
[----:B------:R-:W-:Y:S02]  /*3430*/  @P2 PRMT R70, R83, 0x7610, R70 ;  /* 0x0000761053462816 */ /* 0x000fe40000000046 */
[----:B------:R-:W-:Y:S02]  /*3440*/  LEA.HI.X R79, R171, UR17, RZ, 0x4, P1 ;  /* 0x00000011ab4f7c11 */ /* 0x000fe400088f24ff */
[----:B------:R-:W-:Y:S01]  /*3450*/  ISETP.GE.AND P1, PT, R137, UR19, PT ;  /* 0x0000001389007c0c */ /* 0x000fe2000bf26270 */
[----:B0-----:R-:W-:Y:S01]  /*3460*/  @P2 IMAD.WIDE.U32 R76, R171, 0x10, R76 ;  /* 0x00000010ab4c2825 */ /* 0x001fe200078e004c */
[----:B------:R-:W-:Y:S02]  /*3470*/  @P2 PRMT R69, R69, 0x5410, R81 ;  /* 0x0000541045452816 */ /* 0x000fe40000000051 */
[----:B------:R-:W-:-:S02]  /*3480*/  @P2 PRMT R70, R70, 0x5410, R93 ;  /* 0x0000541046462816 */ /* 0x000fc4000000005d */
[----:B------:R-:W-:Y:S02]  /*3490*/  @P2 PRMT R71, R71, 0x5410, R152 ;  /* 0x0000541047472816 */ /* 0x000fe40000000098 */
[----:B------:R-:W-:Y:S02]  /*34a0*/  F2FP.BF16.F32.PACK_AB R75, R92, R75 ;  /* 0x0000004b5c4b723e */ /* 0x000fe400000010ff */
[----:B------:R-:W-:Y:S02]  /*34b0*/  F2FP.BF16.F32.PACK_AB R74, R149, R74 ;  /* 0x0000004a954a723e */ /* 0x000fe400000010ff */
[----:B------:R-:W-:Y:S02]  /*34c0*/  F2FP.BF16.F32.PACK_AB R73, R90, R73 ;  /* 0x000000495a49723e */ /* 0x000fe400000010ff */
[----:B------:R-:W-:Y:S01]  /*34d0*/  F2FP.BF16.F32.PACK_AB R72, R147, R72 ;  /* 0x000000489348723e */ /* 0x000fe200000010ff */
[----:B------:R-:W-:Y:S01]  /*34e0*/  @P2 STG.E.128 desc[UR6][R76.64], R68 ;  /* 0x000000444c002986 */ /* 0x000fe2000c101d06 */
[----:B----4-:R-:W-:Y:S01]  /*34f0*/  IMAD.U32 R81, R84, 0x10000, RZ ;  /* 0x0001000054517824 */ /* 0x010fe200078e00ff */
[----:B------:R-:W-:-:S02]  /*3500*/  SHF.L.U32 R83, R85, 0x10, RZ ;  /* 0x0000001055537819 */ /* 0x000fc400000006ff */
[----:B------:R-:W-:Y:S02]  /*3510*/  SHF.L.U32 R93, R86, 0x10, RZ ;  /* 0x00000010565d7819 */ /* 0x000fe400000006ff */
[----:B------:R-:W-:Y:S02]  /*3520*/  SHF.L.U32 R95, R87, 0x10, RZ ;  /* 0x00000010575f7819 */ /* 0x000fe400000006ff */
[----:B------:R-:W-:Y:S02]  /*3530*/  PRMT R84, R84, 0x7632, R84 ;  /* 0x0000763254547816 */ /* 0x000fe40000000054 */
[----:B------:R-:W-:Y:S02]  /*3540*/  PRMT R85, R85, 0x7632, R85 ;  /* 0x0000763255557816 */ /* 0x000fe40000000055 */
[----:B------:R-:W-:Y:S02]  /*3550*/  PRMT R86, R86, 0x7632, R86 ;  /* 0x0000763256567816 */ /* 0x000fe40000000056 */
[----:B------:R-:W-:Y:S01]  /*3560*/  PRMT R87, R87, 0x7632, R87 ;  /* 0x0000763257577816 */ /* 0x000fe20000000057 */
[----:B------:R0:W-:Y:S01]  /*3570*/  STG.E.128 desc[UR6][R78.64], R72 ;  /* 0x000000484e007986 */ /* 0x0001e2000c101d06 */
[----:B------:R-:W-:-:S02]  /*3580*/  SHF.L.U32 R84, R84, 0x10, RZ ;  /* 0x0000001054547819 */ /* 0x000fc400000006ff */
[----:B------:R-:W-:Y:S01]  /*3590*/  SHF.L.U32 R86, R86, 0x10, RZ ;  /* 0x0000001056567819 */ /* 0x000fe200000006ff */
[----:B------:R-:W-:Y:S01]  /*35a0*/  FFMA.FTZ R50, R81, R82, R50 ;  /* 0x0000005251327223 */ /* 0x000fe20000010032 */
[----:B------:R-:W-:Y:S01]  /*35b0*/  FFMA.FTZ R52, R83, R89, R52 ;  /* 0x0000005953347223 */ /* 0x000fe20000010034 */
[----:B------:R-:W-:Y:S01]  /*35c0*/  FFMA.FTZ R54, R93, R94, R54 ;  /* 0x0000005e5d367223 */ /* 0x000fe20000010036 */
[----:B------:R-:W-:Y:S01]  /*35d0*/  FFMA.FTZ R96, R95, R145, R96 ;  /* 0x000000915f607223 */ /* 0x000fe20000010060 */
[----:B------:R-:W-:Y:S01]  /*35e0*/  FFMA.FTZ R49, R84, R88, R49 ;  /* 0x0000005854317223 */ /* 0x000fe20000010031 */
[----:B------:R-:W-:Y:S01]  /*35f0*/  FFMA.FTZ R53, R86, R144, R53 ;  /* 0x0000009056357223 */ /* 0x000fe20000010035 */
[----:B0-----:R-:W-:Y:S01]  /*3600*/  SHF.L.U32 R74, R87, 0x10, RZ ;  /* 0x00000010574a7819 */ /* 0x001fe200000006ff */
[----:B------:R-:W-:-:S04]  /*3610*/  IMAD.U32 R72, R85, 0x10000, RZ ;  /* 0x0001000055487824 */ /* 0x000fc800078e00ff */
[----:B------:R-:W-:Y:S01]  /*3620*/  FFMA.FTZ R51, R72, R91, R51 ;  /* 0x0000005b48337223 */ /* 0x000fe20000010033 */
[----:B------:R-:W-:Y:S01]  /*3630*/  FFMA.FTZ R55, R74, R153, R55 ;  /* 0x000000994a377223 */ /* 0x000fe20000010037 */
[----:B------:R-:W-:Y:S06]  /*3640*/  @!P1 BRA `(.L_x_284) ;  /* 0xffffffd4003c9947 */ /* 0x000fec000383ffff */
[----:B------:R-:W-:Y:S01]  /*3650*/  IMAD.MOV.U32 R78, RZ, RZ, R20 ;  /* 0x000000ffff4e7224 */ /* 0x000fe200078e0014 */
[----:B------:R-:W-:Y:S01]  /*3660*/  MOV R20, R22 ;  /* 0x0000001600147202 */ /* 0x000fe20000000f00 */
        /* <DEDUP_REMOVED lines=11> */
[----:B------:R-:W-:-:S02]  /*3720*/  MOV R38, R40 ;  /* 0x0000002800267202 */ /* 0x000fc40000000f00 */
[----:B------:R-:W-:Y:S02]  /*3730*/  MOV R40, R42 ;  /* 0x0000002a00287202 */ /* 0x000fe40000000f00 */
[----:B------:R-:W-:Y:S02]  /*3740*/  MOV R42, R44 ;  /* 0x0000002c002a7202 */ /* 0x000fe40000000f00 */
        /* <DEDUP_REMOVED lines=33> */
[----:B------:R-:W-:-:S07]  /*3960*/  MOV R54, R96 ;  /* 0x0000006000367202 */ /* 0x000fce0000000f00 */
.L_x_281:
[----:B------:R-:W0:Y:S01]  /*3970*/  S2UR UR4, SR_CTAID.X ;  /* 0x00000000000479c3 */ /* 0x000e220000002500 */
[----:B------:R-:W-:-:S07]  /*3980*/  LOP3.LUT R17, R97, 0xff, RZ, 0xc0, !PT ;  /* 0x000000ff61117812 */ /* 0x000fce00078ec0ff */
[----:B------:R-:W1:Y:S08]  /*3990*/  LDC.64 R2, c[0x0][0x2d0] ;  /* 0x0000b400ff027b82 */ /* 0x000e700000000a00 */
[----:B------:R-:W2:Y:S08]  /*39a0*/  LDC.64 R12, c[0x0][0x2d8] ;  /* 0x0000b600ff0c7b82 */ /* 0x000eb00000000a00 */
[----:B------:R-:W3:Y:S01]  /*39b0*/  LDC.64 R14, c[0x0][0x2f0] ;  /* 0x0000bc00ff0e7b82 */ /* 0x000ee20000000a00 */
[----:B0-----:R-:W-:Y:S01]  /*39c0*/  LEA.HI R0, R97, UR4, RZ, 0x18 ;  /* 0x0000000461007c11 */ /* 0x001fe2000f8fc0ff */
[----:B------:R-:W-:-:S04]  /*39d0*/  ULDC UR4, c[0x0][0x218] ;  /* 0x0000860000047ab9 */ /* 0x000fc80000000800 */
[----:B------:R-:W-:-:S05]  /*39e0*/  IMAD R0, R0, UR4, RZ ;  /* 0x0000000400007c24 */ /* 0x000fca000f8e02ff */
[----:B------:R-:W-:-:S05]  /*39f0*/  LEA.HI R17, R0, R17, RZ, 0x1d ;  /* 0x0000001100117211 */ /* 0x000fca00078fe8ff */
[----:B-1----:R-:W-:-:S04]  /*3a00*/  IMAD.WIDE.U32 R2, R17, 0x20, R2 ;  /* 0x0000002011027825 */ /* 0x002fc800078e0002 */
[C---:B--2---:R-:W-:Y:S01]  /*3a10*/  IMAD.WIDE.U32 R12, R17.reuse, 0x20, R12 ;  /* 0x00000020110c7825 */ /* 0x044fe200078e000c */
[----:B------:R-:W-:Y:S03]  /*3a20*/  STG.E.128 desc[UR6][R2.64], R64 ;  /* 0x0000004002007986 */ /* 0x000fe6000c101d06 */
        /* <DEDUP_REMOVED lines=19> */
.L_x_282:
[----:B------:R-:W-:Y:S01]  /*3b60*/  HFMA2.MMA R86, -RZ, RZ, 0, 1.847743988037109375e-06 ;  /* 0x0000001fff567435 */ /* 0x000fe200000001ff */
[----:B------:R-:W-:Y:S01]  /*3b70*/  MOV R84, R11 ;  /* 0x0000000b00547202 */ /* 0x000fe20000000f00 */
[----:B------:R-:W-:Y:S01]  /*3b80*/  IMAD.MOV.U32 R85, RZ, RZ, 0x10 ;  /* 0x00000010ff557424 */ /* 0x000fe200078e00ff */
[----:B------:R-:W-:-:S08]  /*3b90*/  MOV R83, 0xffffffff ;  /* 0xffffffff00537802 */ /* 0x000fd00000000f00 */
[----:B-----5:R-:W-:Y:S05]  /*3ba0*/  WARPSYNC.COLLECTIVE R83, `(.L_x_285) ;  /* 0x0000000053087348 */ /* 0x020fea0003c00000 */
[----:B------:R0:W1:Y:S02]  /*3bb0*/  SHFL.DOWN P5, R82, R84, R85, R86 ;  /* 0x0800005554527389 */ /* 0x00006400000a0056 */
[----:B01---5:R-:W-:Y:S01]  /*3bc0*/  ENDCOLLECTIVE ;  /* 0x000000000000791b */ /* 0x023fe20003800000 */
.L_x_285:
[----:B------:R-:W-:Y:S02]  /*3bd0*/  MOV R84, R9 ;  /* 0x0000000900547202 */ /* 0x000fe40000000f00 */
[----:B------:R-:W-:-:S07]  /*3be0*/  MOV R16, R82 ;  /* 0x0000005200107202 */ /* 0x000fce0000000f00 */
[----:B------:R-:W-:Y:S05]  /*3bf0*/  WARPSYNC.COLLECTIVE R83, `(.L_x_286) ;  /* 0x0000000053087348 */ /* 0x000fea0003c00000 */
[----:B------:R0:W1:Y:S02]  /*3c00*/  SHFL.DOWN P5, R82, R84, R85, R86 ;  /* 0x0800005554527389 */ /* 0x00006400000a0056 */
[----:B01----:R-:W-:Y:S01]  /*3c10*/  ENDCOLLECTIVE ;  /* 0x000000000000791b */ /* 0x003fe20003800000 */
.L_x_286:
[----:B------:R-:W-:Y:S01]  /*3c20*/  FADD.FTZ R16, R11, R16 ;  /* 0x000000100b107221 */ /* 0x000fe20000010000 */
[----:B------:R-:W-:-:S03]  /*3c30*/  HFMA2.MMA R85, -RZ, RZ, 0, 4.76837158203125e-07 ;  /* 0x00000008ff557435 */ /* 0x000fc600000001ff */
[----:B------:R-:W-:Y:S01]  /*3c40*/  IMAD.MOV.U32 R84, RZ, RZ, R16 ;  /* 0x000000ffff547224 */ /* 0x000fe200078e0010 */
[----:B------:R-:W-:-:S07]  /*3c50*/  MOV R72, R82 ;  /* 0x0000005200487202 */ /* 0x000fce0000000f00 */
[----:B------:R-:W-:Y:S05]  /*3c60*/  WARPSYNC.COLLECTIVE R83, `(.L_x_287) ;  /* 0x0000000053087348 */ /* 0x000fea0003c00000 */
[----:B------:R0:W1:Y:S02]  /*3c70*/  SHFL.DOWN P5, R82, R84, R85, R86 ;  /* 0x0800005554527389 */ /* 0x00006400000a0056 */
[----:B01----:R-:W-:Y:S01]  /*3c80*/  ENDCOLLECTIVE ;  /* 0x000000000000791b */ /* 0x003fe20003800000 */
.L_x_287:
[----:B------:R-:W-:-:S05]  /*3c90*/  FADD.FTZ R72, R9, R72 ;  /* 0x0000004809487221 */ /* 0x000fca0000010000 */
[----:B------:R-:W-:Y:S02]  /*3ca0*/  MOV R84, R72 ;  /* 0x0000004800547202 */ /* 0x000fe40000000f00 */
[----:B------:R-:W-:-:S07]  /*3cb0*/  MOV R25, R82 ;  /* 0x0000005200197202 */ /* 0x000fce0000000f00 */
[----:B------:R-:W-:Y:S05]  /*3cc0*/  WARPSYNC.COLLECTIVE R83, `(.L_x_288) ;  /* 0x0000000053087348 */ /* 0x000fea0003c00000 */
[----:B------:R0:W1:Y:S02]  /*3cd0*/  SHFL.DOWN P5, R82, R84, R85, R86 ;  /* 0x0800005554527389 */ /* 0x00006400000a0056 */
[----:B01----:R-:W-:Y:S01]  /*3ce0*/  ENDCOLLECTIVE ;  /* 0x000000000000791b */ /* 0x003fe20003800000 */
.L_x_288:
[----:B------:R-:W-:Y:S01]  /*3cf0*/  FADD.FTZ R25, R16, R25 ;  /* 0x0000001910197221 */ /* 0x000fe20000010000 */
[----:B------:R-:W-:-:S04]  /*3d00*/  MOV R16, R74 ;  /* 0x0000004a00107202 */ /* 0x000fc80000000f00 */
[----:B------:R-:W-:Y:S01]  /*3d10*/  MOV R84, R25 ;  /* 0x0000001900547202 */ /* 0x000fe20000000f00 */
[----:B------:R-:W-:Y:S01]  /*3d20*/  IMAD.MOV.U32 R85, RZ, RZ, 0x4 ;  /* 0x00000004ff557424 */ /* 0x000fe200078e00ff */
[----:B------:R-:W-:-:S07]  /*3d30*/  MOV R73, R82 ;  /* 0x0000005200497202 */ /* 0x000fce0000000f00 */
[----:B------:R-:W-:Y:S05]  /*3d40*/  WARPSYNC.COLLECTIVE R83, `(.L_x_289) ;  /* 0x0000000053087348 */ /* 0x000fea0003c00000 */
[----:B------:R0:W1:Y:S02]  /*3d50*/  SHFL.DOWN P5, R82, R84, R85, R86 ;  /* 0x0800005554527389 */ /* 0x00006400000a0056 */
[----:B01----:R-:W-:Y:S01]  /*3d60*/  ENDCOLLECTIVE ;  /* 0x000000000000791b */ /* 0x003fe20003800000 */
.L_x_289:
[----:B------:R-:W-:-:S05]  /*3d70*/  FADD.FTZ R73, R72, R73 ;  /* 0x0000004948497221 */ /* 0x000fca0000010000 */
[----:B------:R-:W-:Y:S02]  /*3d80*/  MOV R84, R73 ;  /* 0x0000004900547202 */ /* 0x000fe40000000f00 */
[----:B------:R-:W-:-:S07]  /*3d90*/  MOV R76, R82 ;  /* 0x00000052004c7202 */ /* 0x000fce0000000f00 */
[----:B------:R-:W-:Y:S05]  /*3da0*/  WARPSYNC.COLLECTIVE R83, `(.L_x_290) ;  /* 0x0000000053087348 */ /* 0x000fea0003c00000 */
[----:B------:R0:W1:Y:S02]  /*3db0*/  SHFL.DOWN P5, R82, R84, R85, R86 ;  /* 0x0800005554527389 */ /* 0x00006400000a0056 */
[----:B01----:R-:W-:Y:S01]  /*3dc0*/  ENDCOLLECTIVE ;  /* 0x000000000000791b */ /* 0x003fe20003800000 */
.L_x_290:
[----:B------:R-:W-:Y:S01]  /*3dd0*/  FADD.FTZ R76, R25, R76 ;  /* 0x0000004c194c7221 */ /* 0x000fe20000010000 */
[----:B------:R-:W-:Y:S01]  /*3de0*/  MOV R25, R81 ;  /* 0x0000005100197202 */ /* 0x000fe20000000f00 */
[----:B------:R-:W-:-:S03]  /*3df0*/  HFMA2.MMA R85, -RZ, RZ, 0, 1.1920928955078125e-07 ;  /* 0x00000002ff557435 */ /* 0x000fc600000001ff */
[----:B------:R-:W-:Y:S02]  /*3e00*/  MOV R84, R76 ;  /* 0x0000004c00547202 */ /* 0x000fe40000000f00 */
[----:B------:R-:W-:-:S07]  /*3e10*/  MOV R78, R82 ;  /* 0x00000052004e7202 */ /* 0x000fce0000000f00 */
[----:B------:R-:W-:Y:S05]  /*3e20*/  WARPSYNC.COLLECTIVE R83, `(.L_x_291) ;  /* 0x0000000053087348 */ /* 0x000fea0003c00000 */
[----:B------:R0:W1:Y:S02]  /*3e30*/  SHFL.DOWN P5, R82, R84, R85, R86 ;  /* 0x0800005554527389 */ /* 0x00006400000a0056 */
[----:B01----:R-:W-:Y:S01]  /*3e40*/  ENDCOLLECTIVE ;  /* 0x000000000000791b */ /* 0x003fe20003800000 */
.L_x_291:
[----:B------:R-:W-:-:S05]  /*3e50*/  FADD.FTZ R78, R73, R78 ;  /* 0x0000004e494e7221 */ /* 0x000fca0000010000 */
[----:B------:R-:W-:Y:S01]  /*3e60*/  MOV R84, R78 ;  /* 0x0000004e00547202 */ /* 0x000fe20000000f00 */
[----:B------:R-:W-:-:S07]  /*3e70*/  IMAD.MOV.U32 R9, RZ, RZ, R82 ;  /* 0x000000ffff097224 */ /* 0x000fce00078e0052 */
[----:B------:R-:W-:Y:S05]  /*3e80*/  WARPSYNC.COLLECTIVE R83, `(.L_x_292) ;  /* 0x0000000053087348 */ /* 0x000fea0003c00000 */
[----:B------:R0:W1:Y:S02]  /*3e90*/  SHFL.DOWN P5, R82, R84, R85, R86 ;  /* 0x0800005554527389 */ /* 0x00006400000a0056 */
[----:B01----:R-:W-:Y:S01]  /*3ea0*/  ENDCOLLECTIVE ;  /* 0x000000000000791b */ /* 0x003fe20003800000 */
.L_x_292:
[----:B------:R-:W-:Y:S01]  /*3eb0*/  FADD.FTZ R75, R76, R9 ;  /* 0x000000094c4b7221 */ /* 0x000fe20000010000 */
[----:B------:R-:W-:Y:S01]  /*3ec0*/  MOV R9, R80 ;  /* 0x0000005000097202 */ /* 0x000fe20000000f00 */
[----:B------:R-:W-:-:S03]  /*3ed0*/  HFMA2.MMA R85, -RZ, RZ, 0, 5.9604644775390625e-08 ;  /* 0x00000001ff557435 */ /* 0x000fc600000001ff */
[----:B------:R-:W-:Y:S02]  /*3ee0*/  MOV R84, R75 ;  /* 0x0000004b00547202 */ /* 0x000fe40000000f00 */
[----:B------:R-:W-:-:S07]  /*3ef0*/  MOV R11, R82 ;  /* 0x00000052000b7202 */ /* 0x000fce0000000f00 */
[----:B------:R-:W-:Y:S05]  /*3f00*/  WARPSYNC.COLLECTIVE R83, `(.L_x_293) ;  /* 0x0000000053087348 */ /* 0x000fea0003c00000 */
[----:B------:R0:W1:Y:S02]  /*3f10*/  SHFL.DOWN P5, R82, R84, R85, R86 ;  /* 0x0800005554527389 */ /* 0x00006400000a0056 */
[----:B01----:R-:W-:Y:S01]  /*3f20*/  ENDCOLLECTIVE ;  /* 0x000000000000791b */ /* 0x003fe20003800000 */
.L_x_293:
[----:B------:R-:W-:Y:S01]  /*3f30*/  FADD.FTZ R79, R78, R11 ;  /* 0x0000000b4e4f7221 */ /* 0x000fe20000010000 */
[----:B------:R-:W-:Y:S02]  /*3f40*/  MOV R11, R27 ;  /* 0x0000001b000b7202 */ /* 0x000fe40000000f00 */
[----:B------:R-:W-:Y:S01]  /*3f50*/  MOV R27, R77 ;  /* 0x0000004d001b7202 */ /* 0x000fe20000000f00 */
[----:B------:R-:W-:Y:S01]  /*3f60*/  IMAD.MOV.U32 R84, RZ, RZ, R79 ;  /* 0x000000ffff547224 */ /* 0x000fe200078e004f */
[----:B------:R-:W-:-:S07]  /*3f70*/  MOV R72, R82 ;  /* 0x0000005200487202 */ /* 0x000fce0000000f00 */
[----:B------:R-:W-:Y:S05]  /*3f80*/  WARPSYNC.COLLECTIVE R83, `(.L_x_294) ;  /* 0x0000000053087348 */ /* 0x000fea0003c00000 */
[----:B------:R0:W1:Y:S02]  /*3f90*/  SHFL.DOWN P5, R82, R84, R85, R86 ;  /* 0x0800005554527389 */ /* 0x00006400000a0056 */
[----:B01----:R-:W-:Y:S01]  /*3fa0*/  ENDCOLLECTIVE ;  /* 0x000000000000791b */ /* 0x003fe20003800000 */
.L_x_294:
[----:B------:R-:W-:Y:S05]  /*3fb0*/  BRA `(.L_x_295) ;  /* 0xffffffdc00c87947 */ /* 0x000fea000383ffff */
.L_x_296:
        /* <DEDUP_REMOVED lines=12> */
.L_x_11264:


//--------------------- .text._ZN10layer_norm13ln_bwd_kernelINS_13Kernel_traitsI13__nv_bfloat16S2_S2_S2_fjLj6144ELj1ELj1ELj8ELj16ENS_18Kernel_traits_baseILj6144ES2_S2_S2_S2_fjLj256EEEEELb0ELb1ELb1ELb0EEEvNS_9BwdParamsE --------------------------
	.section	.text._ZN10layer_norm13ln_bwd_kernelINS_13Kernel_traitsI13__nv_bfloat16S2_S2_S2_fjLj6144ELj1ELj1ELj8ELj16ENS_18Kernel_traits_baseILj6144ES2_S2_S2_S2_fjLj256EEEEELb0ELb1ELb1ELb0EEEvNS_9BwdParamsE,"ax",@progbits
	.align	128
        .global         _ZN10layer_norm13ln_bwd_kernelINS_13Kernel_traitsI13__nv_bfloat16S2_S2_S2_fjLj6144ELj1ELj1ELj8ELj16ENS_18Kernel_traits_baseILj6144ES2_S2_S2_S2_fjLj256EEEEELb0ELb1ELb1ELb0EEEvNS_9BwdParamsE
        .type           _ZN10layer_norm13ln_bwd_kernelINS_13Kernel_traitsI13__nv_bfloat16S2_S2_S2_fjLj6144ELj1ELj1ELj8ELj16ENS_18Kernel_traits_baseILj6144ES2_S2_S2_S2_fjLj256EEEEELb0ELb1ELb1ELb0EEEvNS_9BwdParamsE,@function
        .size           _ZN10layer_norm13ln_bwd_kernelINS_13Kernel_traitsI13__nv_bfloat16S2_S2_S2_fjLj6144ELj1ELj1ELj8ELj16ENS_18Kernel_traits_baseILj6144ES2_S2_S2_S2_fjLj256EEEEELb0ELb1ELb1ELb0EEEvNS_9BwdParamsE,(.L_x_11265 - _ZN10layer_norm13ln_bwd_kernelINS_13Kernel_traitsI13__nv_bfloat16S2_S2_S2_fjLj6144ELj1ELj1ELj8ELj16ENS_18Kernel_traits_baseILj6144ES2_S2_S2_S2_fjLj256EEEEELb0ELb1ELb1ELb0EEEvNS_9BwdParamsE)
        .other          _ZN10layer_norm13ln_bwd_kernelINS_13Kernel_traitsI13__nv_bfloat16S2_S2_S2_fjLj6144ELj1ELj1ELj8ELj16ENS_18Kernel_traits_baseILj6144ES2_S2_S2_S2_fjLj256EEEEELb0ELb1ELb1ELb0EEEvNS_9BwdParamsE,@"STO_CUDA_ENTRY STV_DEFAULT"
_ZN10layer_norm13ln_bwd_kernelINS_13Kernel_traitsI13__nv_bfloat16S2_S2_S2_fjLj6144ELj1ELj1ELj8ELj16ENS_18Kernel_traits_baseILj6144ES2_S2_S2_S2_fjLj256EEEEELb0ELb1ELb1ELb0EEEvNS_9BwdParamsE:
.text._ZN10layer_norm13ln_bwd_kernelINS_13Kernel_traitsI13__nv_bfloat16S2_S2_S2_fjLj6144ELj1ELj1ELj8ELj16ENS_18Kernel_traits_baseILj6144ES2_S2_S2_S2_fjLj256EEEEELb0ELb1ELb1ELb0EEEvNS_9BwdParamsE:
        /* <DEDUP_REMOVED lines=15> */
[----:B------:R-:W-:Y:S01]  /*00f0*/  LOP3.LUT R0, R166, 0xff, RZ, 0x3c, !PT ;  /* 0x000000ffa6007812 */ /* 0x000fe200078e3cff */
[----:B------:R-:W-:-:S03]  /*0100*/  IMAD.MOV.U32 R35, RZ, RZ, R166 ;  /* 0x000000ffff237224 */ /* 0x000fc600078e00a6 */
[----:B------:R-:W-:-:S04]  /*0110*/  LEA.HI.SX32 R108, R3, R0, 0x1d ;  /* 0x00000000036c7211 */ /* 0x000fc800078feaff */
[C---:B------:R-:W-:Y:S02]  /*0120*/  LOP3.LUT P0, RZ, R108.reuse, 0xffffff00, RZ, 0xc0, !PT ;  /* 0xffffff006cff7812 */ /* 0x040fe4000780c0ff */
[C---:B------:R-:W-:Y:S02]  /*0130*/  ISETP.GE.U32.AND P1, PT, R108.reuse, 0x200, PT ;  /* 0x000002006c00780c */ /* 0x040fe40003f26070 */
[----:B------:R-:W-:Y:S02]  /*0140*/  ISETP.GE.U32.AND P3, PT, R108, 0x300, PT ;  /* 0x000003006c00780c */ /* 0x000fe40003f66070 */
[----:B------:R-:W-:Y:S02]  /*0150*/  CS2R R104, SRZ ;  /* 0x0000000000687805 */ /* 0x000fe4000001ff00 */
[----:B------:R-:W-:Y:S02]  /*0160*/  CS2R R106, SRZ ;  /* 0x00000000006a7805 */ /* 0x000fe4000001ff00 */
[----:B------:R-:W-:-:S02]  /*0170*/  CS2R R100, SRZ ;  /* 0x0000000000647805 */ /* 0x000fc4000001ff00 */
[----:B------:R-:W-:Y:S01]  /*0180*/  P2R R0, PR, RZ, 0x8 ;  /* 0x00000008ff007803 */ /* 0x000fe20000000000 */
[----:B------:R-:W0:Y:S08]  /*0190*/  @P0 LDC.64 R2, c[0x0][0x260] ;  /* 0x00009800ff020b82 */ /* 0x000e300000000a00 */
[----:B------:R-:W2:Y:S08]  /*01a0*/  @P0 LDC.64 R20, c[0x0][0x278] ;  /* 0x00009e00ff140b82 */ /* 0x000eb00000000a00 */
[----:B------:R-:W3:Y:S08]  /*01b0*/  @P1 LDC.64 R22, c[0x0][0x260] ;  /* 0x00009800ff161b82 */ /* 0x000ef00000000a00 */
[----:B------:R-:W4:Y:S01]  /*01c0*/  @P1 LDC.64 R24, c[0x0][0x278] ;  /* 0x00009e00ff181b82 */ /* 0x000f220000000a00 */
[----:B0-----:R-:W-:-:S05]  /*01d0*/  @P0 IMAD.WIDE.U32 R2, R35, 0x10, R2 ;  /* 0x0000001023020825 */ /* 0x001fca00078e0002 */
[----:B------:R-:W5:Y:S02]  /*01e0*/  @P0 LDG.E.128 R112, desc[UR4][R2.64] ;  /* 0x0000000402700981 */ /* 0x000f64000c1e1d00 */
[----:B------:R-:W0:Y:S01]  /*01f0*/  @P3 LDC.64 R30, c[0x0][0x260] ;  /* 0x00009800ff1e3b82 */ /* 0x000e220000000a00 */
[C---:B--2---:R-:W-:Y:S01]  /*0200*/  @P0 IMAD.WIDE.U32 R20, R35.reuse, 0x10, R20 ;  /* 0x0000001023140825 */ /* 0x044fe200078e0014 */
[----:B------:R-:W-:-:S04]  /*0210*/  @P0 LOP3.LUT R35, R35, 0x100, RZ, 0xfc, !PT ;  /* 0x0000010023230812 */ /* 0x000fc800078efcff */
[----:B------:R-:W5:Y:S02]  /*0220*/  @P0 LDG.E.128 R12, desc[UR4][R20.64] ;  /* 0x00000004140c0981 */ /* 0x000f64000c1e1d00 */
[----:B------:R-:W2:Y:S01]  /*0230*/  @P3 LDC.64 R32, c[0x0][0x278] ;  /* 0x00009e00ff203b82 */ /* 0x000ea20000000a00 */
[----:B---3--:R-:W-:-:S05]  /*0240*/  @P1 IMAD.WIDE.U32 R26, R35, 0x10, R22 ;  /* 0x00000010231a1825 */ /* 0x008fca00078e0016 */
[----:B------:R-:W5:Y:S01]  /*0250*/  @P1 LDG.E.128 R116, desc[UR4][R26.64] ;  /* 0x000000041a741981 */ /* 0x000f62000c1e1d00 */
[C---:B----4-:R-:W-:Y:S01]  /*0260*/  @P1 IMAD.WIDE.U32 R28, R35.reuse, 0x10, R24 ;  /* 0x00000010231c1825 */ /* 0x050fe200078e0018 */
[----:B------:R-:W-:-:S04]  /*0270*/  @P1 IADD3 R35, R35, 0x100, RZ ;  /* 0x0000010023231810 */ /* 0x000fc80007ffe0ff */
[----:B------:R1:W5:Y:S01]  /*0280*/  @P1 LDG.E.128 R8, desc[UR4][R28.64] ;  /* 0x000000041c081981 */ /* 0x000362000c1e1d00 */
[----:B0-----:R-:W-:-:S05]  /*0290*/  @P3 IMAD.WIDE.U32 R22, R35, 0x10, R30 ;  /* 0x0000001023163825 */ /* 0x001fca00078e001e */
[----:B------:R0:W5:Y:S01]  /*02a0*/  @P3 LDG.E.128 R16, desc[UR4][R22.64] ;  /* 0x0000000416103981 */ /* 0x000162000c1e1d00 */
[----:B--2---:R-:W-:-:S05]  /*02b0*/  @P3 IMAD.WIDE.U32 R24, R35, 0x10, R32 ;  /* 0x0000001023183825 */ /* 0x004fca00078e0020 */
        /* <DEDUP_REMOVED lines=35> */
[----:B------:R-:W-:Y:S01]  /*04f0*/  CS2R R38, SRZ ;  /* 0x0000000000267805 */ /* 0x000fe2000001ff00 */
[----:B0-----:R-:W-:Y:S06]  /*0500*/  @P2 BRA `(.L_x_297) ;  /* 0x0000004800082947 */ /* 0x001fec0003800000 */
[----:B------:R-:W0:Y:S01]  /*0510*/  LDC.U8 R28, c[0x0][0x2a0] ;  /* 0x0000a800ff1c7b82 */ /* 0x000e220000000000 */
[----:B------:R-:W-:Y:S01]  /*0520*/  ULDC.64 UR6, c[0x0][0x2c8] ;  /* 0x0000b20000067ab9 */ /* 0x000fe20000000a00 */
[C---:B-----5:R-:W-:Y:S01]  /*0530*/  @P0 PRMT R25, R114.reuse, 0x7632, R25 ;  /* 0x0000763272190816 */ /* 0x060fe20000000019 */
[----:B------:R-:W-:Y:S01]  /*0540*/  IMAD.U32 R163, R114, 0x10000, RZ ;  /* 0x0001000072a37824 */ /* 0x000fe200078e00ff */
[----:B------:R-:W-:Y:S01]  /*0550*/  ISETP.NE.U32.AND P2, PT, RZ, UR6, PT ;  /* 0x00000006ff007c0c */ /* 0x000fe2000bf45070 */
[C---:B------:R-:W-:Y:S01]  /*0560*/  IMAD.U32 R157, R16.reuse, 0x10000, RZ ;  /* 0x00010000109d7824 */ /* 0x040fe200078e00ff */
[----:B------:R-:W-:Y:S01]  /*0570*/  @P3 PRMT R114, R16, 0x7632, R114 ;  /* 0x0000763210723816 */ /* 0x000fe20000000072 */
[C---:B------:R-:W-:Y:S01]  /*0580*/  IMAD.U32 R165, R112.reuse, 0x10000, RZ ;  /* 0x0001000070a57824 */ /* 0x040fe200078e00ff */
[----:B------:R-:W-:Y:S01]  /*0590*/  ISETP.NE.AND.EX P2, PT, RZ, UR7, PT, P2 ;  /* 0x00000007ff007c0c */ /* 0x000fe2000bf45320 */
[----:B------:R-:W-:Y:S01]  /*05a0*/  IMAD.U32 R148, R9, 0x10000, RZ ;  /* 0x0001000009947824 */ /* 0x000fe200078e00ff */
[----:B------:R-:W-:Y:S01]  /*05b0*/  @P0 PRMT R27, R112, 0x7632, R27 ;  /* 0x00007632701b0816 */ /* 0x000fe2000000001b */
[----:B------:R-:W-:Y:S01]  /*05c0*/  IMAD.U32 R33, R4, 0x10000, RZ ;  /* 0x0001000004217824 */ /* 0x000fe200078e00ff */
[C---:B------:R-:W-:Y:S01]  /*05d0*/  @P0 PRMT R26, R113.reuse, 0x7632, R26 ;  /* 0x00007632711a0816 */ /* 0x040fe2000000001a */
[----:B------:R-:W-:Y:S01]  /*05e0*/  HFMA2.MMA R144, -RZ, RZ, 0, 5.9604644775390625e-08 ;  /* 0x00000001ff907435 */ /* 0x000fe200000001ff */
[----:B------:R-:W-:Y:S01]  /*05f0*/  SHF.L.U32 R164, R113, 0x10, RZ ;  /* 0x0000001071a47819 */ /* 0x000fe200000006ff */
[----:B------:R-:W-:Y:S01]  /*0600*/  IMAD.U32 R154, R19, 0x10000, RZ ;  /* 0x00010000139a7824 */ /* 0x000fe200078e00ff */
[----:B------:R-:W-:Y:S01]  /*0610*/  @P3 PRMT R16, R17, 0x7632, R16 ;  /* 0x0000763211103816 */ /* 0x000fe20000000010 */
[----:B------:R-:W-:Y:S01]  /*0620*/  IMAD.U32 R151, R14, 0x10000, RZ ;  /* 0x000100000e977824 */ /* 0x000fe200078e00ff */
[C---:B------:R-:W-:Y:S01]  /*0630*/  @P0 PRMT R109, R12.reuse, 0x7632, R109 ;  /* 0x000076320c6d0816 */ /* 0x040fe2000000006d */
[----:B------:R-:W-:Y:S01]  /*0640*/  IMAD.U32 R30, R7, 0x10000, RZ ;  /* 0x00010000071e7824 */ /* 0x000fe200078e00ff */
[----:B------:R-:W-:Y:S01]  /*0650*/  SHF.L.U32 R153, R12, 0x10, RZ ;  /* 0x000000100c997819 */ /* 0x000fe200000006ff */
[----:B------:R-:W-:Y:S01]  /*0660*/  IMAD.U32 R160, R117, 0x10000, RZ ;  /* 0x0001000075a07824 */ /* 0x000fe200078e00ff */
[----:B------:R-:W-:Y:S01]  /*0670*/  @P1 PRMT R110, R9, 0x7632, R110 ;  /* 0x00007632096e1816 */ /* 0x000fe2000000006e */
[----:B------:R-:W-:Y:S01]  /*0680*/  IMAD.U32 R27, R27, 0x10000, RZ ;  /* 0x000100001b1b7824 */ /* 0x000fe200078e00ff */
[----:B------:R-:W-:-:S02]  /*0690*/  @P0 PRMT R24, R115, 0x7632, R24 ;  /* 0x0000763273180816 */ /* 0x000fc40000000018 */
[----:B------:R-:W-:Y:S02]  /*06a0*/  SHF.L.U32 R162, R115, 0x10, RZ ;  /* 0x0000001073a27819 */ /* 0x000fe400000006ff */
[----:B------:R-:W-:Y:S01]  /*06b0*/  @P1 PRMT R21, R118, 0x7632, R21 ;  /* 0x0000763276151816 */ /* 0x000fe20000000015 */
[----:B------:R-:W-:Y:S01]  /*06c0*/  IMAD.U32 R24, R24, 0x10000, RZ ;  /* 0x0001000018187824 */ /* 0x000fe200078e00ff */
[----:B------:R-:W-:Y:S02]  /*06d0*/  SHF.L.U32 R156, R17, 0x10, RZ ;  /* 0x00000010119c7819 */ /* 0x000fe400000006ff */
[----:B------:R-:W-:Y:S01]  /*06e0*/  @P0 PRMT R3, R13, 0x7632, R3 ;  /* 0x000076320d030816 */ /* 0x000fe20000000003 */
[----:B------:R-:W-:Y:S01]  /*06f0*/  IMAD.U32 R21, R21, 0x10000, RZ ;  /* 0x0001000015157824 */ /* 0x000fe200078e00ff */
[----:B------:R-:W-:Y:S02]  /*0700*/  SHF.L.U32 R152, R13, 0x10, RZ ;  /* 0x000000100d987819 */ /* 0x000fe400000006ff */
[----:B------:R-:W-:-:S02]  /*0710*/  @P0 PRMT R12, R15, 0x7632, R12 ;  /* 0x000076320f0c0816 */ /* 0x000fc4000000000c */
[C---:B------:R-:W-:Y:S02]  /*0720*/  @P1 PRMT R111, R8.reuse, 0x7632, R111 ;  /* 0x00007632086f1816 */ /* 0x040fe4000000006f */
[----:B------:R-:W-:Y:S01]  /*0730*/  SHF.L.U32 R149, R8, 0x10, RZ ;  /* 0x0000001008957819 */ /* 0x000fe200000006ff */
[----:B------:R-:W-:Y:S01]  /*0740*/  IMAD.U32 R12, R12, 0x10000, RZ ;  /* 0x000100000c0c7824 */ /* 0x000fe200078e00ff */
[----:B------:R-:W-:Y:S02]  /*0750*/  @P1 PRMT R9, R10, 0x7632, R9 ;  /* 0x000076320a091816 */ /* 0x000fe40000000009 */
[----:B------:R-:W-:Y:S02]  /*0760*/  @P3 PRMT R113, R4, 0x7632, R113 ;  /* 0x0000763204713816 */ /* 0x000fe40000000071 */
[----:B------:R-:W-:Y:S01]  /*0770*/  @P3 PRMT R112, R5, 0x7632, R112 ;  /* 0x0000763205703816 */ /* 0x000fe20000000070 */
[----:B------:R-:W-:Y:S01]  /*0780*/  IMAD.U32 R9, R9, 0x10000, RZ ;  /* 0x0001000009097824 */ /* 0x000fe200078e00ff */
[----:B------:R-:W-:-:S02]  /*0790*/  SHF.L.U32 R32, R5, 0x10, RZ ;  /* 0x0000001005207819 */ /* 0x000fc400000006ff */
[----:B------:R-:W-:Y:S02]  /*07a0*/  @P1 PRMT R23, R116, 0x7632, R23 ;  /* 0x0000763274171816 */ /* 0x000fe40000000017 */
        /* <DEDUP_REMOVED lines=8> */
[----:B------:R-:W-:Y:S02]  /*0830*/  ISETP.LT.U32.OR P2, PT, R108, 0x300, !P2 ;  /* 0x000003006c00780c */ /* 0x000fe40005741470 */
[----:B------:R-:W-:Y:S01]  /*0840*/  SHF.L.U32 R155, R18, 0x10, RZ ;  /* 0x00000010129b7819 */ /* 0x000fe200000006ff */
[----:B------:R-:W-:Y:S01]  /*0850*/  IMAD.U32 R18, R16, 0x10000, RZ ;  /* 0x0001000010127824 */ /* 0x000fe200078e00ff */
[----:B------:R-:W-:Y:S01]  /*0860*/  SHF.L.U32 R150, R15, 0x10, RZ ;  /* 0x000000100f967819 */ /* 0x000fe200000006ff */
[----:B------:R-:W-:Y:S01]  /*0870*/  IMAD.U32 R15, R109, 0x10000, RZ ;  /* 0x000100006d0f7824 */ /* 0x000fe200078e00ff */
[----:B------:R-:W-:-:S02]  /*0880*/  SHF.L.U32 R35, R10, 0x10, RZ ;  /* 0x000000100a237819 */ /* 0x000fc400000006ff */
[----:B------:R-:W-:Y:S02]  /*0890*/  SHF.L.U32 R34, R11, 0x10, RZ ;  /* 0x000000100b227819 */ /* 0x000fe400000006ff */
[----:B------:R-:W-:Y:S01]  /*08a0*/  SHF.L.U32 R31, R6, 0x10, RZ ;  /* 0x00000010061f7819 */ /* 0x000fe200000006ff */
[----:B------:R-:W-:Y:S01]  /*08b0*/  IMAD.U32 R6, R112, 0x10000, RZ ;  /* 0x0001000070067824 */ /* 0x000fe200078e00ff */
[----:B------:R-:W-:Y:S02]  /*08c0*/  SHF.L.U32 R161, R116, 0x10, RZ ;  /* 0x0000001074a17819 */ /* 0x000fe400000006ff */
[----:B------:R-:W-:Y:S02]  /*08d0*/  SHF.L.U32 R159, R118, 0x10, RZ ;  /* 0x00000010769f7819 */ /* 0x000fe400000006ff */
[----:B------:R-:W-:Y:S02]  /*08e0*/  SHF.L.U32 R158, R119, 0x10, RZ ;  /* 0x00000010779e7819 */ /* 0x000fe400000006ff */
[----:B------:R-:W-:-:S02]  /*08f0*/  P2R R2, PR, RZ, 0x4 ;  /* 0x00000004ff027803 */ /* 0x000fc40000000000 */
[----:B------:R-:W-:Y:S02]  /*0900*/  MOV R105, RZ ;  /* 0x000000ff00697202 */ /* 0x000fe40000000f00 */
        /* <DEDUP_REMOVED lines=15> */
[----:B0-----:R-:W-:-:S07]  /*0a00*/  SHF.L.U32 R4, R4, 0x10, RZ ;  /* 0x0000001004047819 */ /* 0x001fce00000006ff */
.L_x_396:
[----:B0-23--:R-:W0:Y:S08]  /*0a10*/  LDC.64 R134, c[0x0][0x288] ;  /* 0x0000a200ff867b82 */ /* 0x00de300000000a00 */
[----:B------:R-:W1:Y:S08]  /*0a20*/  LDC.64 R136, c[0x0][0x258] ;  /* 0x00009600ff887b82 */ /* 0x000e700000000a00 */
[----:B------:R-:W2:Y:S01]  /*0a30*/  LDC.64 R132, c[0x0][0x280] ;  /* 0x0000a000ff847b82 */ /* 0x000ea20000000a00 */
[----:B0-----:R-:W-:-:S07]  /*0a40*/  IMAD.WIDE R134, R29, 0x4, R134 ;  /* 0x000000041d867825 */ /* 0x001fce00078e0286 */
[----:B------:R-:W0:Y:S01]  /*0a50*/  LDC.64 R140, c[0x0][0x2c8] ;  /* 0x0000b200ff8c7b82 */ /* 0x000e220000000a00 */
[----:B------:R-:W3:Y:S01]  /*0a60*/  LDG.E R135, desc[UR4][R134.64] ;  /* 0x0000000486877981 */ /* 0x000ee2000c1e1900 */
[----:B-1----:R-:W-:-:S05]  /*0a70*/  IMAD.WIDE R136, R29, 0x4, R136 ;  /* 0x000000041d887825 */ /* 0x002fca00078e0288 */
[----:B------:R1:W5:Y:S01]  /*0a80*/  LDG.E R170, desc[UR4][R136.64] ;  /* 0x0000000488aa7981 */ /* 0x000362000c1e1900 */
[----:B--2---:R-:W-:-:S05]  /*0a90*/  IMAD.WIDE R132, R29, 0x4, R132 ;  /* 0x000000041d847825 */ /* 0x004fca00078e0284 */
[----:B------:R1:W5:Y:S01]  /*0aa0*/  LDG.E R171, desc[UR4][R132.64] ;  /* 0x0000000484ab7981 */ /* 0x000362000c1e1900 */
[----:B------:R-:W-:-:S04]  /*0ab0*/  IMAD.U32 R168, RZ, RZ, UR9 ;  /* 0x00000009ffa87e24 */ /* 0x000fc8000f8e00ff */
        /* <DEDUP_REMOVED lines=16> */
.L_x_302:
[----:B------:R-:W-:-:S07]  /*0bc0*/  IADD3 R133, R169, 0x100, RZ ;  /* 0x00000100a9857810 */ /* 0x000fce0007ffe0ff */
.L_x_301:
[----:B------:R-:W-:Y:S05]  /*0bd0*/  BSYNC B1 ;  /* 0x0000000000017941 */ /* 0x000fea0003800000 */
.L_x_300:
[----:B------:R-:W-:Y:S04]  /*0be0*/  BSSY B1, `(.L_x_303) ;  /* 0x0000008000017945 */ /* 0x000fe80003800000 */
[----:B------:R-:W-:Y:S05]  /*0bf0*/  @!P1 BRA `(.L_x_304) ;  /* 0x0000000000189947 */ /* 0x000fea0003800000 */
[----:B------:R-:W-:-:S04]  /*0c00*/  ISETP.NE.U32.AND P3, PT, RZ, UR14, PT ;  /* 0x0000000eff007c0c */ /* 0x000fc8000bf65070 */
[----:B------:R-:W-:-:S13]  /*0c10*/  ISETP.NE.AND.EX P3, PT, RZ, UR15, PT, P3 ;  /* 0x0000000fff007c0c */ /* 0x000fda000bf65330 */
[----:B------:R-:W-:Y:S05]  /*0c20*/  @!P3 BRA `(.L_x_305) ;  /* 0x000000000008b947 */ /* 0x000fea0003800000 */
[----:B------:R-:W-:-:S06]  /*0c30*/  IMAD.WIDE.U32 R112, R133, 0x10, R140 ;  /* 0x0000001085707825 */ /* 0x000fcc00078e008c */
[----:B------:R-:W5:Y:S02]  /*0c40*/  LDG.E.128 R112, desc[UR4][R112.64] ;  /* 0x0000000470707981 */ /* 0x000f64000c1e1d00 */
.L_x_305:
[----:B------:R-:W-:-:S07]  /*0c50*/  VIADD R133, R133, 0x100 ;  /* 0x0000010085857836 */ /* 0x000fce0000000000 */
.L_x_304:
[----:B------:R-:W-:Y:S05]  /*0c60*/  BSYNC B1 ;  /* 0x0000000000017941 */ /* 0x000fea0003800000 */
.L_x_303:
[----:B------:R-:W-:Y:S01]  /*0c70*/  ISETP.NE.AND P3, PT, R2, RZ, PT ;  /* 0x000000ff0200720c */ /* 0x000fe20003f65270 */
[----:B------:R-:W-:Y:S01]  /*0c80*/  HFMA2.MMA R189, -RZ, RZ, 0, 0 ;  /* 0x00000000ffbd7435 */ /* 0x000fe200000001ff */
[----:B------:R-:W-:-:S11]  /*0c90*/  MOV R146, RZ ;  /* 0x000000ff00927202 */ /* 0x000fd60000000f00 */
[----:B------:R-:W-:Y:S05]  /*0ca0*/  @P3 BRA `(.L_x_306) ;  /* 0x0000001000a43947 */ /* 0x000fea0003800000 */
[----:B------:R-:W-:-:S06]  /*0cb0*/  IMAD.WIDE.U32 R116, R133, 0x10, R140 ;  /* 0x0000001085747825 */ /* 0x000fcc00078e008c */
[----:B------:R-:W5:Y:S01]  /*0cc0*/  LDG.E.128 R116, desc[UR4][R116.64] ;  /* 0x0000000474747981 */ /* 0x000f62000c1e1d00 */
[----:B------:R-:W-:Y:S05]  /*0cd0*/  BRA `(.L_x_306) ;  /* 0x0000001000987947 */ /* 0x000fea0003800000 */
.L_x_299:
        /* <DEDUP_REMOVED lines=8> */
[----:B------:R-:W-:Y:S01]  /*0d60*/  MOV R146, RZ ;  /* 0x000000ff00927202 */ /* 0x000fe20000000f00 */
[----:B------:R-:W-:-:S03]  /*0d70*/  IMAD.MOV.U32 R221, RZ, RZ, R169 ;  /* 0x000000ffffdd7224 */ /* 0x000fc600078e00a9 */
        /* <DEDUP_REMOVED lines=14> */
[----:B------:R-:W-:Y:S01]  /*0e60*/  IADD3 R221, R169, 0x100, RZ ;  /* 0x00000100a9dd7810 */ /* 0x000fe20007ffe0ff */
[----:B------:R-:W-:Y:S01]  /*0e70*/  VIADD R147, R147, 0x100 ;  /* 0x0000010093937836 */ /* 0x000fe20000000000 */
[----:B--2---:R-:W-:Y:S01]  /*0e80*/  SHF.L.U32 R146, R132, 0x10, RZ ;  /* 0x0000001084927819 */ /* 0x004fe200000006ff */
[----:B------:R-:W-:Y:S01]  /*0e90*/  IMAD.U32 R178, R134, 0x10000, RZ ;  /* 0x0001000086b27824 */ /* 0x000fe200078e00ff */
[----:B------:R-:W-:Y:S02]  /*0ea0*/  PRMT R3, R132, 0x7632, R3 ;  /* 0x0000763284037816 */ /* 0x000fe40000000003 */
[----:B------:R-:W-:Y:S01]  /*0eb0*/  PRMT R172, R133, 0x7632, R172 ;  /* 0x0000763285ac7816 */ /* 0x000fe200000000ac */
[----:B------:R-:W-:Y:S01]  /*0ec0*/  FADD.FTZ R177, -R145, R178 ;  /* 0x000000b291b17221 */ /* 0x000fe20000010100 */
[----:B------:R-:W-:Y:S01]  /*0ed0*/  SHF.L.U32 R174, R133, 0x10, RZ ;  /* 0x0000001085ae7819 */ /* 0x000fe200000006ff */
[----:B------:R-:W-:Y:S01]  /*0ee0*/  FADD.FTZ R133, -R145, R146 ;  /* 0x0000009291857221 */ /* 0x000fe20000010100 */
[----:B------:R-:W-:Y:S01]  /*0ef0*/  PRMT R176, R134, 0x7632, R176 ;  /* 0x0000763286b07816 */ /* 0x000fe200000000b0 */
[----:B------:R-:W-:Y:S01]  /*0f00*/  IMAD.U32 R134, R3, 0x10000, RZ ;  /* 0x0001000003867824 */ /* 0x000fe200078e00ff */
[----:B------:R-:W-:Y:S01]  /*0f10*/  SHF.L.U32 R180, R135, 0x10, RZ ;  /* 0x0000001087b47819 */ /* 0x000fe200000006ff */
[----:B-----5:R-:W-:Y:S01]  /*0f20*/  FMUL.FTZ R3, R170, R133 ;  /* 0x00000085aa037220 */ /* 0x020fe20000410000 */
[C---:B---3--:R-:W-:Y:S01]  /*0f30*/  PRMT R132, R136.reuse, 0x7632, R132 ;  /* 0x0000763288847816 */ /* 0x048fe20000000084 */
[C---:B------:R-:W-:Y:S01]  /*0f40*/  FADD.FTZ R133, -R145.reuse, R134 ;  /* 0x0000008691857221 */ /* 0x040fe20000010100 */
[----:B------:R-:W-:Y:S01]  /*0f50*/  SHF.L.U32 R136, R136, 0x10, RZ ;  /* 0x0000001088887819 */ /* 0x000fe200000006ff */
[----:B------:R-:W-:Y:S01]  /*0f60*/  FADD.FTZ R175, -R145, R174 ;  /* 0x000000ae91af7221 */ /* 0x000fe20000010100 */
[----:B------:R-:W-:Y:S01]  /*0f70*/  PRMT R179, R135, 0x7632, R179 ;  /* 0x0000763287b37816 */ /* 0x000fe200000000b3 */
[----:B------:R-:W-:Y:S01]  /*0f80*/  FMUL.FTZ R177, R170, R177 ;  /* 0x000000b1aab17220 */ /* 0x000fe20000410000 */
[----:B0-----:R-:W-:Y:S01]  /*0f90*/  PRMT R142, R138, 0x7632, R142 ;  /* 0x000076328a8e7816 */ /* 0x001fe2000000008e */
[----:B------:R-:W-:Y:S01]  /*0fa0*/  FMUL.FTZ R175, R170, R175 ;  /* 0x000000afaaaf7220 */ /* 0x000fe20000410000 */
[----:B------:R-:W-:Y:S01]  /*0fb0*/  SHF.L.U32 R143, R138, 0x10, RZ ;  /* 0x000000108a8f7819 */ /* 0x000fe200000006ff */
[----:B------:R-:W-:Y:S01]  /*0fc0*/  IMAD.U32 R182, R179, 0x10000, RZ ;  /* 0x00010000b3b67824 */ /* 0x000fe200078e00ff */
[C---:B------:R-:W-:Y:S01]  /*0fd0*/  PRMT R181, R139.reuse, 0x7632, R181 ;  /* 0x000076328bb57816 */ /* 0x040fe200000000b5 */
[----:B------:R-:W-:Y:S01]  /*0fe0*/  IMAD.U32 R142, R142, 0x10000, RZ ;  /* 0x000100008e8e7824 */ /* 0x000fe200078e00ff */
[----:B------:R-:W-:Y:S01]  /*0ff0*/  SHF.L.U32 R185, R139, 0x10, RZ ;  /* 0x000000108bb97819 */ /* 0x000fe200000006ff */
[----:B------:R-:W-:Y:S01]  /*1000*/  FADD.FTZ R139, -R145, R180 ;  /* 0x000000b4918b7221 */ /* 0x000fe20000010100 */
[----:B------:R-:W-:Y:S01]  /*1010*/  PRMT R135, R137, 0x7632, R135 ;  /* 0x0000763289877816 */ /* 0x000fe20000000087 */
[----:B------:R-:W-:Y:S01]  /*1020*/  FMUL.FTZ R180, R170, R133 ;  /* 0x00000085aab47220 */ /* 0x000fe20000410000 */
[----:B------:R-:W-:Y:S01]  /*1030*/  SHF.L.U32 R138, R172, 0x10, RZ ;  /* 0x00000010ac8a7819 */ /* 0x000fe200000006ff */
[----:B------:R-:W-:Y:S01]  /*1040*/  FMUL.FTZ R172, R165, R136 ;  /* 0x00000088a5ac7220 */ /* 0x000fe20000410000 */
[----:B------:R-:W-:Y:S01]  /*1050*/  SHF.L.U32 R132, R132, 0x10, RZ ;  /* 0x0000001084847819 */ /* 0x000fe200000006ff */
[----:B------:R-:W-:Y:S01]  /*1060*/  IMAD.U32 R137, R137, 0x10000, RZ ;  /* 0x0001000089897824 */ /* 0x000fe200078e00ff */
[----:B------:R-:W-:Y:S01]  /*1070*/  SHF.L.U32 R183, R135, 0x10, RZ ;  /* 0x0000001087b77819 */ /* 0x000fe200000006ff */
[----:B------:R-:W-:Y:S01]  /*1080*/  FADD.FTZ R135, -R145, R138 ;  /* 0x0000008a91877221 */ /* 0x000fe20000010100 */
[----:B------:R-:W-:Y:S01]  /*1090*/  SHF.L.U32 R187, R181, 0x10, RZ ;  /* 0x00000010b5bb7819 */ /* 0x000fe200000006ff */
[----:B------:R-:W-:Y:S01]  /*10a0*/  FADD.FTZ R81, R81, R132 ;  /* 0x0000008451517221 */ /* 0x000fe20000010000 */
[-C--:B------:R-:W-:Y:S01]  /*10b0*/  FFMA.FTZ R105, R180, R132.reuse, R105 ;  /* 0x00000084b4697223 */ /* 0x080fe20000010069 */
[----:B------:R-:W-:Y:S01]  /*10c0*/  FMUL.FTZ R181, R27, R132 ;  /* 0x000000841bb57220 */ /* 0x000fe20000410000 */
[----:B------:R-:W-:Y:S01]  /*10d0*/  FADD.FTZ R132, RZ, R172 ;  /* 0x000000acff847221 */ /* 0x000fe20000010000 */
[C---:B------:R-:W-:Y:S01]  /*10e0*/  FMUL.FTZ R179, R170.reuse, R139 ;  /* 0x0000008baab37220 */ /* 0x040fe20000410000 */
[----:B------:R-:W-:Y:S01]  /*10f0*/  FFMA.FTZ R133, R3, R172, RZ ;  /* 0x000000ac03857223 */ /* 0x000fe200000100ff */
[----:B------:R-:W-:Y:S01]  /*1100*/  FADD.FTZ R139, -R145, R182 ;  /* 0x000000b6918b7221 */ /* 0x000fe20000010100 */
[----:B------:R-:W-:Y:S01]  /*1110*/  FMUL.FTZ R182, R170, R135 ;  /* 0x00000087aab67220 */ /* 0x000fe20000410000 */
[----:B------:R-:W-:Y:S01]  /*1120*/  FADD.FTZ R135, R132, R181 ;  /* 0x000000b584877221 */ /* 0x000fe20000010000 */
[----:B------:R-:W-:Y:S01]  /*1130*/  FMUL.FTZ R174, R164, R137 ;  /* 0x00000089a4ae7220 */ /* 0x000fe20000410000 */
[----:B------:R-:W-:Y:S01]  /*1140*/  FFMA.FTZ R132, R180, R181, R133 ;  /* 0x000000b5b4847223 */ /* 0x000fe20000010085 */
[----:B------:R-:W-:Y:S01]  /*1150*/  SHF.L.U32 R146, R176, 0x10, RZ ;  /* 0x00000010b0927819 */ /* 0x000fe200000006ff */
[----:B------:R-:W-:Y:S01]  /*1160*/  FADD.FTZ R83, R83, R183 ;  /* 0x000000b753537221 */ /* 0x000fe20000010000 */
[-C--:B------:R-:W-:Y:S01]  /*1170*/  FFMA.FTZ R107, R182, R183.reuse, R107 ;  /* 0x000000b7b66b7223 */ /* 0x080fe2000001006b */
[----:B------:R-:W-:Y:S01]  /*1180*/  FMUL.FTZ R183, R26, R183 ;  /* 0x000000b71ab77220 */ /* 0x000fe20000410000 */
[----:B------:R-:W-:Y:S01]  /*1190*/  FADD.FTZ R134, R135, R174 ;  /* 0x000000ae87867221 */ /* 0x000fe20000010000 */
[C---:B------:R-:W-:Y:S01]  /*11a0*/  FFMA.FTZ R133, R175.reuse, R174, R132 ;  /* 0x000000aeaf857223 */ /* 0x040fe20000010084 */
[----:B------:R-:W-:Y:S01]  /*11b0*/  FADD.FTZ R82, R82, R137 ;  /* 0x0000008952527221 */ /* 0x000fe20000010000 */
[----:B------:R-:W-:Y:S01]  /*11c0*/  FFMA.FTZ R106, R175, R137, R106 ;  /* 0x00000089af6a7223 */ /* 0x000fe2000001006a */
[----:B------:R-:W-:Y:S01]  /*11d0*/  FMUL.FTZ R176, R163, R143 ;  /* 0x0000008fa3b07220 */ /* 0x000fe20000410000 */
[----:B------:R-:W-:Y:S01]  /*11e0*/  FADD.FTZ R137, -R145, R146 ;  /* 0x0000009291897221 */ /* 0x000fe20000010100 */
[----:B------:R-:W-:Y:S01]  /*11f0*/  FADD.FTZ R135, R134, R183 ;  /* 0x000000b786877221 */ /* 0x000fe20000010000 */
[----:B------:R-:W-:Y:S01]  /*1200*/  FFMA.FTZ R132, R182, R183, R133 ;  /* 0x000000b7b6847223 */ /* 0x000fe20000010085 */
[----:B------:R-:W-:Y:S01]  /*1210*/  FADD.FTZ R78, R78, R185 ;  /* 0x000000b94e4e7221 */ /* 0x000fe20000010000 */
[-C--:B------:R-:W-:Y:S01]  /*1220*/  FFMA.FTZ R102, R179, R185.reuse, R102 ;  /* 0x000000b9b3667223 */ /* 0x080fe20000010066 */
[----:B------:R-:W-:Y:S01]  /*1230*/  FMUL.FTZ R178, R162, R185 ;  /* 0x000000b9a2b27220 */ /* 0x000fe20000410000 */
[C---:B------:R-:W-:Y:S01]  /*1240*/  FMUL.FTZ R184, R170.reuse, R137 ;  /* 0x00000089aab87220 */ /* 0x040fe20000410000 */
[----:B------:R-:W-:Y:S01]  /*1250*/  FMUL.FTZ R185, R25, R142 ;  /* 0x0000008e19b97220 */ /* 0x000fe20000410000 */
[----:B------:R-:W-:Y:S01]  /*1260*/  FADD.FTZ R134, R135, R176 ;  /* 0x000000b087867221 */ /* 0x000fe20000010000 */
[----:B------:R-:W-:Y:S01]  /*1270*/  FFMA.FTZ R133, R177, R176, R132 ;  /* 0x000000b0b1857223 */ /* 0x000fe20000010084 */
[----:B------:R-:W-:Y:S01]  /*1280*/  FMUL.FTZ R186, R170, R139 ;  /* 0x0000008baaba7220 */ /* 0x000fe20000410000 */
[----:B------:R-:W-:Y:S01]  /*1290*/  FADD.FTZ R79, R79, R187 ;  /* 0x000000bb4f4f7221 */ /* 0x000fe20000010000 */
        /* <DEDUP_REMOVED lines=14> */
.L_x_308:
[----:B------:R-:W-:Y:S05]  /*1380*/  BSYNC B1 ;  /* 0x0000000000017941 */ /* 0x000fea0003800000 */
.L_x_307:
        /* <DEDUP_REMOVED lines=12> */
[----:B------:R-:W-:Y:S01]  /*1450*/  IADD3 R147, R147, 0x100, RZ ;  /* 0x0000010093937810 */ /* 0x000fe20007ffe0ff */
[----:B------:R-:W-:Y:S01]  /*1460*/  VIADD R221, R221, 0x100 ;  /* 0x00000100dddd7836 */ /* 0x000fe20000000000 */
[----:B--2---:R-:W-:Y:S02]  /*1470*/  SHF.L.U32 R194, R133, 0x10, RZ ;  /* 0x0000001085c27819 */ /* 0x004fe400000006ff */
[C---:B------:R-:W-:Y:S02]  /*1480*/  PRMT R188, R132.reuse, 0x7632, R188 ;  /* 0x0000763284bc7816 */ /* 0x040fe400000000bc */
[----:B------:R-:W-:Y:S01]  /*1490*/  SHF.L.U32 R190, R132, 0x10, RZ ;  /* 0x0000001084be7819 */ /* 0x000fe200000006ff */
[----:B------:R-:W-:Y:S01]  /*14a0*/  FADD.FTZ R193, -R145, R194 ;  /* 0x000000c291c17221 */ /* 0x000fe20000010100 */
[----:B------:R-:W-:Y:S01]  /*14b0*/  SHF.L.U32 R200, R135, 0x10, RZ ;  /* 0x0000001087c87819 */ /* 0x000fe200000006ff */
[----:B------:R-:W-:Y:S01]  /*14c0*/  IMAD.U32 R188, R188, 0x10000, RZ ;  /* 0x00010000bcbc7824 */ /* 0x000fe200078e00ff */
[C---:B------:R-:W-:Y:S01]  /*14d0*/  PRMT R195, R134.reuse, 0x7632, R195 ;  /* 0x0000763286c37816 */ /* 0x040fe200000000c3 */
[----:B------:R-:W-:Y:S01]  /*14e0*/  IMAD.U32 R134, R134, 0x10000, RZ ;  /* 0x0001000086867824 */ /* 0x000fe200078e00ff */
[----:B------:R-:W-:Y:S01]  /*14f0*/  PRMT R192, R133, 0x7632, R192 ;  /* 0x0000763285c07816 */ /* 0x000fe200000000c0 */
[C---:B------:R-:W-:Y:S01]  /*1500*/  FADD.FTZ R191, -R145.reuse, R190 ;  /* 0x000000be91bf7221 */ /* 0x040fe20000010100 */
[C---:B---3--:R-:W-:Y:S01]  /*1510*/  PRMT R132, R136.reuse, 0x7632, R132 ;  /* 0x0000763288847816 */ /* 0x048fe20000000084 */
[----:B------:R-:W-:Y:S01]  /*1520*/  FADD.FTZ R197, -R145, R200 ;  /* 0x000000c891c57221 */ /* 0x000fe20000010100 */
[----:B------:R-:W-:Y:S01]  /*1530*/  SHF.L.U32 R136, R136, 0x10, RZ ;  /* 0x0000001088887819 */ /* 0x000fe200000006ff */
[----:B-----5:R-:W-:Y:S01]  /*1540*/  FMUL.FTZ R193, R170, R193 ;  /* 0x000000c1aac17220 */ /* 0x020fe20000410000 */
[C---:B------:R-:W-:Y:S01]  /*1550*/  PRMT R133, R137.reuse, 0x7632, R133 ;  /* 0x0000763289857816 */ /* 0x040fe20000000085 */
[----:B------:R-:W-:Y:S01]  /*1560*/  IMAD.U32 R137, R137, 0x10000, RZ ;  /* 0x0001000089897824 */ /* 0x000fe200078e00ff */
[----:B------:R-:W-:Y:S01]  /*1570*/  PRMT R196, R135, 0x7632, R196 ;  /* 0x0000763287c47816 */ /* 0x000fe200000000c4 */
[----:B------:R-:W-:Y:S01]  /*1580*/  FADD.FTZ R135, -R145, R134 ;  /* 0x0000008691877221 */ /* 0x000fe20000010100 */
[C---:B0-----:R-:W-:Y:S01]  /*1590*/  PRMT R142, R138.reuse, 0x7632, R142 ;  /* 0x000076328a8e7816 */ /* 0x041fe2000000008e */
[----:B------:R-:W-:Y:S01]  /*15a0*/  FMUL.FTZ R190, R161, R136 ;  /* 0x00000088a1be7220 */ /* 0x000fe20000410000 */
[----:B------:R-:W-:Y:S01]  /*15b0*/  SHF.L.U32 R143, R138, 0x10, RZ ;  /* 0x000000108a8f7819 */ /* 0x000fe200000006ff */
[----:B------:R-:W-:Y:S01]  /*15c0*/  FMUL.FTZ R191, R170, R191 ;  /* 0x000000bfaabf7220 */ /* 0x000fe20000410000 */
[----:B------:R-:W-:Y:S01]  /*15d0*/  SHF.L.U32 R138, R192, 0x10, RZ ;  /* 0x00000010c08a7819 */ /* 0x000fe200000006ff */
[----:B------:R-:W-:Y:S01]  /*15e0*/  FMUL.FTZ R197, R170, R197 ;  /* 0x000000c5aac57220 */ /* 0x000fe20000410000 */
[----:B------:R-:W-:Y:S01]  /*15f0*/  SHF.L.U32 R198, R195, 0x10, RZ ;  /* 0x00000010c3c67819 */ /* 0x000fe200000006ff */
[----:B------:R-:W-:Y:S01]  /*1600*/  IMAD.U32 R200, R196, 0x10000, RZ ;  /* 0x00010000c4c87824 */ /* 0x000fe200078e00ff */
[----:B------:R-:W-:Y:S01]  /*1610*/  PRMT R199, R139, 0x7632, R199 ;  /* 0x000076328bc77816 */ /* 0x000fe200000000c7 */
[----:B------:R-:W-:Y:S01]  /*1620*/  FADD.FTZ R74, R74, R137 ;  /* 0x000000894a4a7221 */ /* 0x000fe20000010000 */
[----:B------:R-:W-:Y:S01]  /*1630*/  SHF.L.U32 R134, R132, 0x10, RZ ;  /* 0x0000001084867819 */ /* 0x000fe200000006ff */
[----:B------:R-:W-:Y:S01]  /*1640*/  FMUL.FTZ R195, R170, R135 ;  /* 0x00000087aac37220 */ /* 0x000fe20000410000 */
[----:B------:R-:W-:Y:S01]  /*1650*/  SHF.L.U32 R201, R133, 0x10, RZ ;  /* 0x0000001085c97819 */ /* 0x000fe200000006ff */
[----:B------:R-:W-:Y:S01]  /*1660*/  FADD.FTZ R133, -R145, R188 ;  /* 0x000000bc91857221 */ /* 0x000fe20000010100 */
[----:B------:R-:W-:Y:S01]  /*1670*/  SHF.L.U32 R139, R139, 0x10, RZ ;  /* 0x000000108b8b7819 */ /* 0x000fe200000006ff */
[-C--:B------:R-:W-:Y:S01]  /*1680*/  FFMA.FTZ R98, R193, R137.reuse, R98 ;  /* 0x00000089c1627223 */ /* 0x080fe20000010062 */
[----:B------:R-:W-:Y:S01]  /*1690*/  FMUL.FTZ R192, R160, R137 ;  /* 0x00000089a0c07220 */ /* 0x000fe20000410000 */
[----:B------:R-:W-:Y:S01]  /*16a0*/  SHF.L.U32 R205, R199, 0x10, RZ ;  /* 0x00000010c7cd7819 */ /* 0x000fe200000006ff */
[C---:B------:R-:W-:Y:S01]  /*16b0*/  FADD.FTZ R135, -R145.reuse, R138 ;  /* 0x0000008a91877221 */ /* 0x040fe20000010100 */
[----:B------:R-:W-:Y:S01]  /*16c0*/  FADD.FTZ R137, -R145, R198 ;  /* 0x000000c691897221 */ /* 0x000fe20000010100 */
[----:B------:R-:W-:Y:S01]  /*16d0*/  FMUL.FTZ R198, R170, R133 ;  /* 0x00000085aac67220 */ /* 0x000fe20000410000 */
[----:B------:R-:W-:Y:S01]  /*16e0*/  FADD.FTZ R132, R189, R190 ;  /* 0x000000bebd847221 */ /* 0x000fe20000010000 */
[----:B------:R-:W-:Y:S01]  /*16f0*/  FMUL.FTZ R199, R23, R134 ;  /* 0x0000008617c77220 */ /* 0x000fe20000410000 */
[----:B------:R-:W-:Y:S01]  /*1700*/  FADD.FTZ R70, R70, R139 ;  /* 0x0000008b46467221 */ /* 0x000fe20000010000 */
[-C--:B------:R-:W-:Y:S01]  /*1710*/  FFMA.FTZ R94, R197, R139.reuse, R94 ;  /* 0x0000008bc55e7223 */ /* 0x080fe2000001005e */
[----:B------:R-:W-:Y:S01]  /*1720*/  FMUL.FTZ R196, R158, R139 ;  /* 0x0000008b9ec47220 */ /* 0x000fe20000410000 */
[----:B------:R-:W-:Y:S01]  /*1730*/  FFMA.FTZ R133, R191, R190, R146 ;  /* 0x000000bebf857223 */ /* 0x000fe20000010092 */
[----:B------:R-:W-:Y:S01]  /*1740*/  FADD.FTZ R139, -R145, R200 ;  /* 0x000000c8918b7221 */ /* 0x000fe20000010100 */
[----:B------:R-:W-:Y:S01]  /*1750*/  FMUL.FTZ R200, R170, R135 ;  /* 0x00000087aac87220 */ /* 0x000fe20000410000 */
[----:B------:R-:W-:Y:S01]  /*1760*/  FADD.FTZ R135, R132, R199 ;  /* 0x000000c784877221 */ /* 0x000fe20000010000 */
[C---:B------:R-:W-:Y:S01]  /*1770*/  FFMA.FTZ R132, R198.reuse, R199, R133 ;  /* 0x000000c7c6847223 */ /* 0x040fe20000010085 */
[----:B------:R-:W-:Y:S01]  /*1780*/  FADD.FTZ R73, R73, R134 ;  /* 0x0000008649497221 */ /* 0x000fe20000010000 */
[----:B------:R-:W-:Y:S01]  /*1790*/  FFMA.FTZ R97, R198, R134, R97 ;  /* 0x00000086c6617223 */ /* 0x000fe20000010061 */
[----:B------:R-:W-:Y:S01]  /*17a0*/  FADD.FTZ R75, R75, R201 ;  /* 0x000000c94b4b7221 */ /* 0x000fe20000010000 */
[-C--:B------:R-:W-:Y:S01]  /*17b0*/  FFMA.FTZ R99, R200, R201.reuse, R99 ;  /* 0x000000c9c8637223 */ /* 0x080fe20000010063 */
[----:B------:R-:W-:Y:S01]  /*17c0*/  FMUL.FTZ R201, R22, R201 ;  /* 0x000000c916c97220 */ /* 0x000fe20000410000 */
[----:B------:R-:W-:Y:S01]  /*17d0*/  FADD.FTZ R134, R135, R192 ;  /* 0x000000c087867221 */ /* 0x000fe20000010000 */
[----:B------:R-:W-:Y:S01]  /*17e0*/  FFMA.FTZ R133, R193, R192, R132 ;  /* 0x000000c0c1857223 */ /* 0x000fe20000010084 */
[----:B------:R-:W-:-:S02]  /*17f0*/  IMAD.U32 R142, R142, 0x10000, RZ ;  /* 0x000100008e8e7824 */ /* 0x000fc400078e00ff */
[----:B------:R-:W-:Y:S01]  /*1800*/  FMUL.FTZ R194, R159, R143 ;  /* 0x0000008f9fc27220 */ /* 0x000fe20000410000 */
[----:B------:R-:W-:Y:S01]  /*1810*/  FADD.FTZ R135, R134, R201 ;  /* 0x000000c986877221 */ /* 0x000fe20000010000 */
[----:B------:R-:W-:Y:S01]  /*1820*/  FFMA.FTZ R132, R200, R201, R133 ;  /* 0x000000c9c8847223 */ /* 0x000fe20000010085 */
        /* <DEDUP_REMOVED lines=20> */
.L_x_310:
[----:B------:R-:W-:Y:S05]  /*1970*/  BSYNC B1 ;  /* 0x0000000000017941 */ /* 0x000fea0003800000 */
.L_x_309:
        /* <DEDUP_REMOVED lines=12> */
[C---:B--2---:R-:W-:Y:S02]  /*1a40*/  PRMT R143, R133.reuse, 0x7632, R143 ;  /* 0x00007632858f7816 */ /* 0x044fe4000000008f */
[----:B------:R-:W-:Y:S02]  /*1a50*/  SHF.L.U32 R206, R133, 0x10, RZ ;  /* 0x0000001085ce7819 */ /* 0x000fe400000006ff */
[C---:B------:R-:W-:Y:S01]  /*1a60*/  PRMT R133, R134.reuse, 0x7632, R133 ;  /* 0x0000763286857816 */ /* 0x040fe20000000085 */
[----:B------:R-:W-:Y:S01]  /*1a70*/  IMAD.U32 R134, R134, 0x10000, RZ ;  /* 0x0001000086867824 */ /* 0x000fe200078e00ff */
[C---:B------:R-:W-:Y:S01]  /*1a80*/  PRMT R142, R132.reuse, 0x7632, R142 ;  /* 0x00007632848e7816 */ /* 0x040fe2000000008e */
[----:B------:R-:W-:Y:S01]  /*1a90*/  FADD.FTZ R207, -R145, R206 ;  /* 0x000000ce91cf7221 */ /* 0x000fe20000010100 */
[----:B------:R-:W-:Y:S01]  /*1aa0*/  SHF.L.U32 R188, R132, 0x10, RZ ;  /* 0x0000001084bc7819 */ /* 0x000fe200000006ff */
[----:B------:R-:W-:-:S02]  /*1ab0*/  IMAD.U32 R132, R143, 0x10000, RZ ;  /* 0x000100008f847824 */ /* 0x000fc400078e00ff */
[----:B------:R-:W-:Y:S01]  /*1ac0*/  FADD.FTZ R209, -R145, R134 ;  /* 0x0000008691d17221 */ /* 0x000fe20000010100 */
[----:B------:R-:W-:Y:S01]  /*1ad0*/  SHF.L.U32 R134, R133, 0x10, RZ ;  /* 0x0000001085867819 */ /* 0x000fe200000006ff */
[----:B-----5:R-:W-:Y:S01]  /*1ae0*/  FMUL.FTZ R207, R170, R207 ;  /* 0x000000cfaacf7220 */ /* 0x020fe20000410000 */
[C---:B0-----:R-:W-:Y:S01]  /*1af0*/  FADD.FTZ R141, -R145.reuse, R132 ;  /* 0x00000084918d7221 */ /* 0x041fe20000010100 */
[----:B------:R-:W-:Y:S01]  /*1b00*/  SHF.L.U32 R142, R142, 0x10, RZ ;  /* 0x000000108e8e7819 */ /* 0x000fe200000006ff */
[C---:B------:R-:W-:Y:S01]  /*1b10*/  FADD.FTZ R173, -R145.reuse, R188 ;  /* 0x000000bc91ad7221 */ /* 0x040fe20000010100 */
[C---:B---3--:R-:W-:Y:S01]  /*1b20*/  PRMT R132, R136.reuse, 0x7632, R132 ;  /* 0x0000763288847816 */ /* 0x048fe20000000084 */
[----:B------:R-:W-:Y:S02]  /*1b30*/  IMAD.U32 R136, R136, 0x10000, RZ ;  /* 0x0001000088887824 */ /* 0x000fe400078e00ff */
[C---:B------:R-:W-:Y:S01]  /*1b40*/  FADD.FTZ R143, -R145.reuse, R134 ;  /* 0x00000086918f7221 */ /* 0x040fe20000010100 */
[----:B------:R-:W-:Y:S01]  /*1b50*/  FADD.FTZ R133, -R145, R142 ;  /* 0x0000008e91857221 */ /* 0x000fe20000010100 */
[----:B------:R-:W-:Y:S01]  /*1b60*/  SHF.L.U32 R134, R132, 0x10, RZ ;  /* 0x0000001084867819 */ /* 0x000fe200000006ff */
[----:B------:R-:W-:Y:S01]  /*1b70*/  FMUL.FTZ R206, R157, R136 ;  /* 0x000000889dce7220 */ /* 0x000fe20000410000 */
[C---:B------:R-:W-:Y:S01]  /*1b80*/  PRMT R147, R135.reuse, 0x7632, R147 ;  /* 0x0000763287937816 */ /* 0x040fe20000000093 */
[C---:B------:R-:W-:Y:S01]  /*1b90*/  FMUL.FTZ R173, R170.reuse, R173 ;  /* 0x000000adaaad7220 */ /* 0x040fe20000410000 */
[----:B------:R-:W-:Y:S01]  /*1ba0*/  SHF.L.U32 R208, R135, 0x10, RZ ;  /* 0x0000001087d07819 */ /* 0x000fe200000006ff */
[C---:B------:R-:W-:Y:S01]  /*1bb0*/  FMUL.FTZ R212, R170.reuse, R133 ;  /* 0x00000085aad47220 */ /* 0x040fe20000410000 */
[----:B------:R-:W-:Y:S01]  /*1bc0*/  PRMT R135, R137, 0x7632, R135 ;  /* 0x0000763289877816 */ /* 0x000fe20000000087 */
[----:B------:R-:W-:Y:S01]  /*1bd0*/  FADD.FTZ R132, R189, R206 ;  /* 0x000000cebd847221 */ /* 0x000fe20000010000 */
[----:B------:R-:W-:Y:S01]  /*1be0*/  SHF.L.U32 R137, R137, 0x10, RZ ;  /* 0x0000001089897819 */ /* 0x000fe200000006ff */
[----:B------:R-:W-:Y:S01]  /*1bf0*/  FMUL.FTZ R213, R19, R134 ;  /* 0x0000008613d57220 */ /* 0x000fe20000410000 */
[----:B------:R-:W-:Y:S01]  /*1c00*/  SHF.L.U32 R140, R147, 0x10, RZ ;  /* 0x00000010938c7819 */ /* 0x000fe200000006ff */
[----:B------:R-:W-:Y:S01]  /*1c10*/  FFMA.FTZ R133, R173, R206, R146 ;  /* 0x000000cead857223 */ /* 0x000fe20000010092 */
[----:B------:R-:W-:Y:S01]  /*1c20*/  SHF.L.U32 R215, R135, 0x10, RZ ;  /* 0x0000001087d77819 */ /* 0x000fe200000006ff */
[C---:B------:R-:W-:Y:S01]  /*1c30*/  FADD.FTZ R211, -R145.reuse, R208 ;  /* 0x000000d091d37221 */ /* 0x040fe20000010100 */
[----:B------:R-:W-:Y:S01]  /*1c40*/  FMUL.FTZ R214, R170, R141 ;  /* 0x0000008daad67220 */ /* 0x000fe20000410000 */
[----:B------:R-:W-:Y:S01]  /*1c50*/  FADD.FTZ R135, R132, R213 ;  /* 0x000000d584877221 */ /* 0x000fe20000010000 */
[----:B------:R-:W-:Y:S01]  /*1c60*/  FMUL.FTZ R208, R156, R137 ;  /* 0x000000899cd07220 */ /* 0x000fe20000410000 */
[----:B------:R-:W-:Y:S01]  /*1c70*/  FFMA.FTZ R132, R212, R213, R133 ;  /* 0x000000d5d4847223 */ /* 0x000fe20000010085 */
[--C-:B------:R-:W-:Y:S01]  /*1c80*/  FADD.FTZ R145, -R145, R140.reuse ;  /* 0x0000008c91917221 */ /* 0x100fe20000010100 */
        /* <DEDUP_REMOVED lines=14> */
[C---:B------:R-:W-:Y:S01]  /*1d70*/  PRMT R142, R139.reuse, 0x7632, R142 ;  /* 0x000076328b8e7816 */ /* 0x040fe2000000008e */
[----:B------:R-:W-:Y:S02]  /*1d80*/  IMAD.U32 R139, R139, 0x10000, RZ ;  /* 0x000100008b8b7824 */ /* 0x000fe400078e00ff */
[----:B------:R-:W-:Y:S01]  /*1d90*/  FMUL.FTZ R216, R170, R143 ;  /* 0x0000008faad87220 */ /* 0x000fe20000410000 */
        /* <DEDUP_REMOVED lines=21> */
[----:B------:R-:W-:Y:S01]  /*1ef0*/  FFMA.FTZ R86, R211, R139, R86 ;  /* 0x0000008bd3567223 */ /* 0x000fe20000010056 */
[----:B------:R-:W-:Y:S01]  /*1f00*/  FADD.FTZ R63, R63, R142 ;  /* 0x0000008e3f3f7221 */ /* 0x000fe20000010000 */
[----:B------:R-:W-:Y:S01]  /*1f10*/  FFMA.FTZ R87, R220, R142, R87 ;  /* 0x0000008edc577223 */ /* 0x000fe20000010057 */
[----:B------:R-:W-:Y:S01]  /*1f20*/  FADD.FTZ R189, R134, R219 ;  /* 0x000000db86bd7221 */ /* 0x000fe20000010000 */
[----:B------:R-:W-:-:S07]  /*1f30*/  FFMA.FTZ R146, R220, R219, R132 ;  /* 0x000000dbdc927223 */ /* 0x000fce0000010084 */
.L_x_306:
[----:B------:R-:W-:Y:S05]  /*1f40*/  BSYNC B0 ;  /* 0x0000000000007941 */ /* 0x000fea0003800000 */
.L_x_298:
[----:B------:R-:W-:Y:S01]  /*1f50*/  LOP3.LUT P4, RZ, R144, 0xff, RZ, 0xc0, !PT ;  /* 0x000000ff90ff7812 */ /* 0x000fe2000788c0ff */
[----:B------:R-:W-:Y:S01]  /*1f60*/  UMOV UR6, 0xffffffff ;  /* 0xffffffff00067882 */ /* 0x000fe20000000000 */
[----:B------:R-:W-:Y:S02]  /*1f70*/  SHF.R.U32.HI R132, RZ, 0x5, R167 ;  /* 0x00000005ff847819 */ /* 0x000fe400000116a7 */
[----:B------:R-:W-:Y:S02]  /*1f80*/  LOP3.LUT P3, RZ, R167, 0x1f, RZ, 0xc0, !PT ;  /* 0x0000001fa7ff7812 */ /* 0x000fe4000786c0ff */
[----:B------:R-:W-:Y:S02]  /*1f90*/  LOP3.LUT R133, R132, 0x7fffff8, RZ, 0xc0, !PT ;  /* 0x07fffff884857812 */ /* 0x000fe400078ec0ff */
[----:B------:R-:W-:-:S05]  /*1fa0*/  P2R R221, PR, RZ, 0x10 ;  /* 0x00000010ffdd7803 */ /* 0x000fca0000000000 */
[----:B------:R-:W-:Y:S01]  /*1fb0*/  @!P4 IADD3 R133, R133, 0x8, RZ ;  /* 0x000000088585c810 */ /* 0x000fe20007ffe0ff */
        /* <DEDUP_REMOVED lines=19> */
.L_x_411:
[----:B------:R-:W4:Y:S01]  /*20f0*/  S2R R135, SR_CgaCtaId ;  /* 0x0000000000877919 */ /* 0x000f220000008800 */
[----:B------:R-:W-:Y:S01]  /*2100*/  @!P3 LOP3.LUT R132, R132, 0x7, RZ, 0xc0, !PT ;  /* 0x000000078484b812 */ /* 0x000fe200078ec0ff */
[----:B--2---:R-:W-:Y:S01]  /*2110*/  FADD.FTZ R188, R141, R188 ;  /* 0x000000bc8dbc7221 */ /* 0x004fe20000010000 */
[----:B------:R-:W-:Y:S01]  /*2120*/  MOV R134, 0x400 ;  /* 0x0000040000867802 */ /* 0x000fe20000000f00 */
[----:B---3--:R-:W-:Y:S01]  /*2130*/  FADD.FTZ R189, R140, R189 ;  /* 0x000000bd8cbd7221 */ /* 0x008fe20000010000 */
[----:B------:R-:W-:Y:S05]  /*2140*/  WARPSYNC.ALL ;  /* 0x0000000000007948 */ /* 0x000fea0003800000 */
[----:B------:R-:W-:Y:S01]  /*2150*/  @!P3 IMAD.IADD R132, R133, 0x1, R132 ;  /* 0x000000018584b824 */ /* 0x000fe200078e0284 */
[----:B------:R-:W-:Y:S01]  /*2160*/  BSSY B0, `(.L_x_312) ;  /* 0x00000fe000007945 */ /* 0x000fe20003800000 */
[----:B----4-:R-:W-:-:S04]  /*2170*/  LEA R134, R135, R134, 0x18 ;  /* 0x0000008687867211 */ /* 0x010fc800078ec0ff */
[-C--:B------:R-:W-:Y:S02]  /*2180*/  @!P3 LEA R222, R132, R134.reuse, 0x3 ;  /* 0x0000008684deb211 */ /* 0x080fe400078e18ff */
[----:B------:R-:W-:-:S03]  /*2190*/  LEA R223, R133, R134, 0x3 ;  /* 0x0000008685df7211 */ /* 0x000fc600078e18ff */
[----:B------:R-:W-:Y:S01]  /*21a0*/  @!P3 STS.64 [R222+0x6000], R188 ;  /* 0x006000bcde00b388 */ /* 0x000fe20000000a00 */
[----:B------:R-:W-:Y:S01]  /*21b0*/  BAR.SYNC.DEFER_BLOCKING 0x0 ;  /* 0x0000000000007b1d */ /* 0x000fe20000010000 */
[----:B-----5:R-:W-:-:S13]  /*21c0*/  ISETP.GE.AND P3, PT, R171, 0x1, PT ;  /* 0x00000001ab00780c */ /* 0x020fda0003f66270 */
[----:B------:R-:W-:-:S04]  /*21d0*/  @P3 VIADD R171, R171, 0xffffffff ;  /* 0xffffffffabab3836 */ /* 0x000fc80000000000 */
[----:B------:R-:W-:Y:S01]  /*21e0*/  @P3 IMAD R171, R171, R168, RZ ;  /* 0x000000a8abab3224 */ /* 0x000fe200078e02ff */
[----:B------:R-:W2:Y:S04]  /*21f0*/  LDS.128 R132, [R223+0x6000] ;  /* 0x00600000df847984 */ /* 0x000ea80000000c00 */
[----:B------:R-:W3:Y:S04]  /*2200*/  LDS.128 R136, [R223+0x6010] ;  /* 0x00601000df887984 */ /* 0x000ee80000000c00 */
[----:B01----:R-:W0:Y:S04]  /*2210*/  LDS.128 R140, [R223+0x6020] ;  /* 0x00602000df8c7984 */ /* 0x003e280000000c00 */
[----:B------:R-:W1:Y:S01]  /*2220*/  LDS.128 R144, [R223+0x6030] ;  /* 0x00603000df907984 */ /* 0x000e620000000c00 */
[----:B--2---:R-:W-:Y:S01]  /*2230*/  FADD.FTZ R225, RZ, R132 ;  /* 0x00000084ffe17221 */ /* 0x004fe20000010000 */
[----:B------:R-:W-:-:S03]  /*2240*/  FADD.FTZ R132, RZ, R133 ;  /* 0x00000085ff847221 */ /* 0x000fc60000010000 */
[----:B------:R-:W-:Y:S01]  /*2250*/  FADD.FTZ R225, R134, R225 ;  /* 0x000000e186e17221 */ /* 0x000fe20000010000 */
[----:B------:R-:W-:Y:S01]  /*2260*/  FADD.FTZ R132, R135, R132 ;  /* 0x0000008487847221 */ /* 0x000fe20000010000 */
[----:B------:R-:W-:Y:S02]  /*2270*/  @P3 SHF.R.S32.HI R134, RZ, 0x1f, R171 ;  /* 0x0000001fff863819 */ /* 0x000fe400000114ab */
[----:B---3--:R-:W-:Y:S01]  /*2280*/  FADD.FTZ R225, R225, R136 ;  /* 0x00000088e1e17221 */ /* 0x008fe20000010000 */
[----:B------:R-:W-:Y:S01]  /*2290*/  FADD.FTZ R132, R132, R137 ;  /* 0x0000008984847221 */ /* 0x000fe20000010000 */
[----:B------:R-:W-:Y:S01]  /*22a0*/  HFMA2.MMA R137, -RZ, RZ, 0, 0 ;  /* 0x00000000ff897435 */ /* 0x000fe200000001ff */
[----:B------:R-:W-:Y:S01]  /*22b0*/  @P3 LEA.HI R171, R134, R171, RZ, 0x3 ;  /* 0x000000ab86ab3211 */ /* 0x000fe200078f18ff */
[----:B------:R-:W-:Y:S01]  /*22c0*/  FADD.FTZ R225, R138, R225 ;  /* 0x000000e18ae17221 */ /* 0x000fe20000010000 */
[----:B------:R-:W-:-:S03]  /*22d0*/  FADD.FTZ R132, R139, R132 ;  /* 0x000000848b847221 */ /* 0x000fc60000010000 */
[----:B0-----:R-:W-:Y:S01]  /*22e0*/  FADD.FTZ R225, R225, R140 ;  /* 0x0000008ce1e17221 */ /* 0x001fe20000010000 */
[----:B------:R-:W-:Y:S01]  /*22f0*/  FADD.FTZ R132, R132, R141 ;  /* 0x0000008d84847221 */ /* 0x000fe20000010000 */
[----:B------:R-:W-:Y:S02]  /*2300*/  @P3 LEA.HI.SX32 R137, R171, R166, 0x1d ;  /* 0x000000a6ab893211 */ /* 0x000fe400078feaff */
[----:B------:R-:W-:Y:S01]  /*2310*/  FADD.FTZ R225, R142, R225 ;  /* 0x000000e18ee17221 */ /* 0x000fe20000010000 */
[----:B------:R-:W-:-:S03]  /*2320*/  FADD.FTZ R132, R143, R132 ;  /* 0x000000848f847221 */ /* 0x000fc60000010000 */
[----:B-1----:R-:W-:Y:S01]  /*2330*/  FADD.FTZ R225, R225, R144 ;  /* 0x00000090e1e17221 */ /* 0x002fe20000010000 */
[----:B------:R-:W-:-:S03]  /*2340*/  FADD.FTZ R132, R132, R145 ;  /* 0x0000009184847221 */ /* 0x000fc60000010000 */
[----:B------:R-:W-:Y:S01]  /*2350*/  FADD.FTZ R136, R146, R225 ;  /* 0x000000e192887221 */ /* 0x000fe20000010000 */
[----:B------:R-:W-:-:S03]  /*2360*/  FADD.FTZ R132, R147, R132 ;  /* 0x0000008493847221 */ /* 0x000fc60000010000 */
[----:B------:R-:W-:Y:S01]  /*2370*/  FMUL.FTZ R136, R136, UR8 ;  /* 0x0000000888887c20 */ /* 0x000fe20008410000 */
[----:B------:R-:W-:Y:S01]  /*2380*/  FMUL.FTZ R138, R132, UR8 ;  /* 0x00000008848a7c20 */ /* 0x000fe20008410000 */
[----:B------:R-:W-:Y:S06]  /*2390*/  @!P0 BRA `(.L_x_313) ;  /* 0x0000000c00688947 */ /* 0x000fec0003800000 */
[----:B------:R-:W-:Y:S04]  /*23a0*/  BSSY B1, `(.L_x_314) ;  /* 0x0000005000017945 */ /* 0x000fe80003800000 */
[----:B------:R-:W-:Y:S05]  /*23b0*/  @!P3 BRA `(.L_x_315) ;  /* 0x00000000000cb947 */ /* 0x000fea0003800000 */
[----:B------:R-:W0:Y:S02]  /*23c0*/  LDC.64 R120, c[0x0][0x220] ;  /* 0x00008800ff787b82 */ /* 0x000e240000000a00 */
[----:B0-----:R-:W-:-:S06]  /*23d0*/  IMAD.WIDE.U32 R120, R137, 0x10, R120 ;  /* 0x0000001089787825 */ /* 0x001fcc00078e0078 */
[----:B------:R-:W5:Y:S02]  /*23e0*/  LDG.E.128 R120, desc[UR4][R120.64] ;  /* 0x0000000478787981 */ /* 0x000f64000c1e1d00 */
.L_x_315:
[----:B------:R-:W-:Y:S05]  /*23f0*/  BSYNC B1 ;  /* 0x0000000000017941 */ /* 0x000fea0003800000 */
.L_x_314:
[----:B------:R-:W-:Y:S04]  /*2400*/  BSSY B1, `(.L_x_316) ;  /* 0x0000013000017945 */ /* 0x000fe80003800000 */
[----:B------:R-:W-:Y:S05]  /*2410*/  @P2 BRA `(.L_x_317) ;  /* 0x00000000001c2947 */ /* 0x000fea0003800000 */
[----:B------:R-:W-:Y:S01]  /*2420*/  UISETP.NE.U32.AND UP0, UPT, UR14, URZ, UPT ;  /* 0x0000003f0e00728c */ /* 0x000fe2000bf05070 */
[----:B------:R-:W-:-:S03]  /*2430*/  MOV R133, RZ ;  /* 0x000000ff00857202 */ /* 0x000fc60000000f00 */
[----:B------:R-:W-:-:S06]  /*2440*/  UISETP.NE.AND.EX UP0, UPT, UR15, URZ, UPT, UP0 ;  /* 0x0000003f0f00728c */ /* 0x000fcc000bf05300 */
[----:B------:R-:W-:-:S13]  /*2450*/  PLOP3.LUT P4, PT, PT, PT, UP0, 0x80, 0x0 ;  /* 0x000000000000781c */ /* 0x000fda0003f8f008 */
[----:B------:R-:W-:Y:S05]  /*2460*/  @!P4 BRA `(.L_x_318) ;  /* 0x000000000030c947 */ /* 0x000fea0003800000 */
[----:B------:R-:W-:Y:S01]  /*2470*/  IMAD.U32 R133, R108, 0x10000, RZ ;  /* 0x000100006c857824 */ /* 0x000fe200078e00ff */
[----:B------:R-:W-:Y:S06]  /*2480*/  BRA `(.L_x_318) ;  /* 0x0000000000287947 */ /* 0x000fec0003800000 */
.L_x_317:
[----:B------:R-:W-:Y:S01]  /*2490*/  UISETP.NE.U32.AND UP0, UPT, UR14, URZ, UPT ;  /* 0x0000003f0e00728c */ /* 0x000fe2000bf05070 */
[----:B------:R-:W-:-:S03]  /*24a0*/  ISETP.NE.AND P4, PT, R28, RZ, PT ;  /* 0x000000ff1c00720c */ /* 0x000fc60003f85270 */
[----:B------:R-:W-:Y:S01]  /*24b0*/  UISETP.NE.AND.EX UP0, UPT, UR15, URZ, UPT, UP0 ;  /* 0x0000003f0f00728c */ /* 0x000fe2000bf05300 */
[----:B------:R-:W-:-:S05]  /*24c0*/  FSEL R132, R136, RZ, !P4 ;  /* 0x000000ff88847208 */ /* 0x000fca0006000000 */
[----:B------:R-:W-:Y:S01]  /*24d0*/  PLOP3.LUT P4, PT, PT, PT, UP0, 0x80, 0x0 ;  /* 0x000000000000781c */ /* 0x000fe20003f8f008 */
[----:B------:R-:W-:-:S04]  /*24e0*/  FFMA.FTZ R133, R3, R138, R132 ;  /* 0x0000008a03857223 */ /* 0x000fc80000010084 */
[----:B------:R-:W-:-:S04]  /*24f0*/  FADD.FTZ R133, R172, -R133 ;  /* 0x80000085ac857221 */ /* 0x000fc80000010000 */
[----:B------:R-:W-:-:S04]  /*2500*/  FMUL.FTZ R133, R170, R133 ;  /* 0x00000085aa857220 */ /* 0x000fc80000410000 */
[----:B------:R-:W-:-:S05]  /*2510*/  @P4 SHF.L.U32 R132, R108, 0x10, RZ ;  /* 0x000000106c844819 */ /* 0x000fca00000006ff */
[----:B------:R-:W-:-:S07]  /*2520*/  @P4 FADD.FTZ R133, R133, R132 ;  /* 0x0000008485854221 */ /* 0x000fce0000010000 */
.L_x_318:
[----:B------:R-:W-:Y:S05]  /*2530*/  BSYNC B1 ;  /* 0x0000000000017941 */ /* 0x000fea0003800000 */
.L_x_316:
[----:B------:R-:W0:Y:S01]  /*2540*/  @P3 LDC R132, c[0x0][0x29c] ;  /* 0x0000a700ff843b82 */ /* 0x000e220000000800 */
[----:B------:R-:W-:Y:S01]  /*2550*/  ISETP.NE.U32.AND P5, PT, RZ, UR10, PT ;  /* 0x0000000aff007c0c */ /* 0x000fe2000bfa5070 */
[----:B------:R-:W-:Y:S03]  /*2560*/  BSSY B1, `(.L_x_319) ;  /* 0x0000018000017945 */ /* 0x000fe60003800000 */
[----:B------:R-:W-:Y:S01]  /*2570*/  ISETP.NE.AND.EX P5, PT, RZ, UR11, PT, P5 ;  /* 0x0000000bff007c0c */ /* 0x000fe2000bfa5350 */
[----:B0-----:R-:W-:Y:S01]  /*2580*/  @P3 FMUL.FTZ R135, R133, R132 ;  /* 0x0000008485873220 */ /* 0x001fe20000410000 */
[----:B-----5:R-:W-:-:S11]  /*2590*/  @P3 SHF.L.U32 R132, R120, 0x10, RZ ;  /* 0x0000001078843819 */ /* 0x020fd600000006ff */
[----:B------:R-:W-:Y:S01]  /*25a0*/  @P5 F2FP.BF16.F32.PACK_AB R133, RZ, R133 ;  /* 0x00000085ff85523e */ /* 0x000fe200000010ff */
[----:B------:R-:W-:Y:S01]  /*25b0*/  @P3 FMUL.FTZ R134, R153, R135 ;  /* 0x0000008799863220 */ /* 0x000fe20000410000 */
[----:B------:R-:W-:Y:S02]  /*25c0*/  @P3 FFMA.FTZ R56, R135, R132, R56 ;  /* 0x0000008487383223 */ /* 0x000fe40000010038 */
[----:B------:R-:W-:Y:S02]  /*25d0*/  @P5 PRMT R124, R133, 0x7610, R124 ;  /* 0x00007610857c5816 */ /* 0x000fe4000000007c */
[----:B------:R-:W-:-:S04]  /*25e0*/  @P3 F2FP.BF16.F32.PACK_AB R134, RZ, R134 ;  /* 0x00000086ff86323e */ /* 0x000fc800000010ff */
[----:B------:R-:W-:Y:S01]  /*25f0*/  @P3 PRMT R128, R134, 0x7610, R128 ;  /* 0x0000761086803816 */ /* 0x000fe20000000080 */
[----:B------:R-:W-:Y:S06]  /*2600*/  @P2 BRA `(.L_x_320) ;  /* 0x0000000000142947 */ /* 0x000fec0003800000 */
[----:B------:R-:W-:Y:S01]  /*2610*/  IMAD.MOV.U32 R133, RZ, RZ, RZ ;  /* 0x000000ffff857224 */ /* 0x000fe200078e00ff */
[----:B------:R-:W-:Y:S06]  /*2620*/  @!P4 BRA `(.L_x_321) ;  /* 0x00000000002cc947 */ /* 0x000fec0003800000 */
[----:B------:R-:W-:-:S04]  /*2630*/  PRMT R133, R108, 0x7632, R133 ;  /* 0x000076326c857816 */ /* 0x000fc80000000085 */
[----:B------:R-:W-:Y:S01]  /*2640*/  SHF.L.U32 R133, R133, 0x10, RZ ;  /* 0x0000001085857819 */ /* 0x000fe200000006ff */
[----:B------:R-:W-:Y:S06]  /*2650*/  BRA `(.L_x_321) ;  /* 0x0000000000207947 */ /* 0x000fec0003800000 */
.L_x_320:
[----:B------:R-:W-:Y:S02]  /*2660*/  ISETP.NE.AND P6, PT, R28, RZ, PT ;  /* 0x000000ff1c00720c */ /* 0x000fe40003fc5270 */
[----:B------:R-:W-:Y:S02]  /*2670*/  @P4 PRMT R134, R108, 0x7632, R134 ;  /* 0x000076326c864816 */ /* 0x000fe40000000086 */
[----:B------:R-:W-:Y:S02]  /*2680*/  FSEL R133, R136, RZ, !P6 ;  /* 0x000000ff88857208 */ /* 0x000fe40007000000 */
[----:B------:R-:W-:-:S03]  /*2690*/  @P4 SHF.L.U32 R134, R134, 0x10, RZ ;  /* 0x0000001086864819 */ /* 0x000fc600000006ff */
[----:B------:R-:W-:-:S04]  /*26a0*/  FFMA.FTZ R132, R180, R138, R133 ;  /* 0x0000008ab4847223 */ /* 0x000fc80000010085 */
[----:B------:R-:W-:-:S04]  /*26b0*/  FADD.FTZ R133, R181, -R132 ;  /* 0x80000084b5857221 */ /* 0x000fc80000010000 */
[----:B------:R-:W-:-:S04]  /*26c0*/  FMUL.FTZ R133, R170, R133 ;  /* 0x00000085aa857220 */ /* 0x000fc80000410000 */
[----:B------:R-:W-:-:S07]  /*26d0*/  @P4 FADD.FTZ R133, R133, R134 ;  /* 0x0000008685854221 */ /* 0x000fce0000010000 */
.L_x_321:
[----:B------:R-:W-:Y:S05]  /*26e0*/  BSYNC B1 ;  /* 0x0000000000017941 */ /* 0x000fea0003800000 */
.L_x_319:
[----:B------:R-:W0:Y:S01]  /*26f0*/  @P3 LDC R132, c[0x0][0x29c] ;  /* 0x0000a700ff843b82 */ /* 0x000e220000000800 */
[----:B------:R-:W-:Y:S01]  /*2700*/  @P3 PRMT R134, R120, 0x7632, R134 ;  /* 0x0000763278863816 */ /* 0x000fe20000000086 */
[----:B------:R-:W-:Y:S04]  /*2710*/  BSSY B1, `(.L_x_322) ;  /* 0x0000015000017945 */ /* 0x000fe80003800000 */
[----:B------:R-:W-:Y:S02]  /*2720*/  @P3 IMAD.U32 R134, R134, 0x10000, RZ ;  /* 0x0001000086863824 */ /* 0x000fe400078e00ff */
[----:B0-----:R-:W-:Y:S01]  /*2730*/  @P3 FMUL.FTZ R132, R133, R132 ;  /* 0x0000008485843220 */ /* 0x001fe20000410000 */
[----:B------:R-:W-:-:S03]  /*2740*/  @P5 F2FP.BF16.F32.PACK_AB R133, RZ, R133 ;  /* 0x00000085ff85523e */ /* 0x000fc600000010ff */
[----:B------:R-:W-:Y:S01]  /*2750*/  @P3 FMUL.FTZ R135, R15, R132 ;  /* 0x000000840f873220 */ /* 0x000fe20000410000 */
[----:B------:R-:W-:Y:S01]  /*2760*/  @P3 FFMA.FTZ R57, R132, R134, R57 ;  /* 0x0000008684393223 */ /* 0x000fe20000010039 */
[----:B------:R-:W-:-:S03]  /*2770*/  @P5 PRMT R124, R124, 0x5410, R133 ;  /* 0x000054107c7c5816 */ /* 0x000fc60000000085 */
[----:B------:R-:W-:-:S04]  /*2780*/  @P3 F2FP.BF16.F32.PACK_AB R135, RZ, R135 ;  /* 0x00000087ff87323e */ /* 0x000fc800000010ff */
[----:B------:R-:W-:Y:S01]  /*2790*/  @P3 PRMT R128, R128, 0x5410, R135 ;  /* 0x0000541080803816 */ /* 0x000fe20000000087 */
[----:B------:R-:W-:Y:S06]  /*27a0*/  @P2 BRA `(.L_x_323) ;  /* 0x0000000000102947 */ /* 0x000fec0003800000 */
[----:B------:R-:W-:Y:S01]  /*27b0*/  HFMA2.MMA R133, -RZ, RZ, 0, 0 ;  /* 0x00000000ff857435 */ /* 0x000fe200000001ff */
[----:B------:R-:W-:Y:S10]  /*27c0*/  @!P4 BRA `(.L_x_324) ;  /* 0x000000000024c947 */ /* 0x000ff40003800000 */
[----:B------:R-:W-:Y:S01]  /*27d0*/  SHF.L.U32 R133, R109, 0x10, RZ ;  /* 0x000000106d857819 */ /* 0x000fe200000006ff */
[----:B------:R-:W-:Y:S06]  /*27e0*/  BRA `(.L_x_324) ;  /* 0x00000000001c7947 */ /* 0x000fec0003800000 */
.L_x_323:
[----:B------:R-:W-:-:S04]  /*27f0*/  ISETP.NE.AND P6, PT, R28, RZ, PT ;  /* 0x000000ff1c00720c */ /* 0x000fc80003fc5270 */
[----:B------:R-:W-:-:S05]  /*2800*/  FSEL R132, R136, RZ, !P6 ;  /* 0x000000ff88847208 */ /* 0x000fca0007000000 */
[----:B------:R-:W-:Y:S01]  /*2810*/  FFMA.FTZ R133, R175, R138, R132 ;  /* 0x0000008aaf857223 */ /* 0x000fe20000010084 */
[----:B------:R-:W-:-:S03]  /*2820*/  @P4 IMAD.U32 R132, R109, 0x10000, RZ ;  /* 0x000100006d844824 */ /* 0x000fc600078e00ff */
[----:B------:R-:W-:-:S04]  /*2830*/  FADD.FTZ R133, R174, -R133 ;  /* 0x80000085ae857221 */ /* 0x000fc80000010000 */
[----:B------:R-:W-:-:S04]  /*2840*/  FMUL.FTZ R133, R170, R133 ;  /* 0x00000085aa857220 */ /* 0x000fc80000410000 */
[----:B------:R-:W-:-:S07]  /*2850*/  @P4 FADD.FTZ R133, R133, R132 ;  /* 0x0000008485854221 */ /* 0x000fce0000010000 */
.L_x_324:
[----:B------:R-:W-:Y:S05]  /*2860*/  BSYNC B1 ;  /* 0x0000000000017941 */ /* 0x000fea0003800000 */
.L_x_322:
[----:B------:R-:W0:Y:S01]  /*2870*/  @P3 LDC R132, c[0x0][0x29c] ;  /* 0x0000a700ff843b82 */ /* 0x000e220000000800 */
[----:B------:R-:W-:Y:S01]  /*2880*/  BSSY B1, `(.L_x_325) ;  /* 0x0000017000017945 */ /* 0x000fe20003800000 */
[----:B0-----:R-:W-:Y:S01]  /*2890*/  @P3 FMUL.FTZ R135, R133, R132 ;  /* 0x0000008485873220 */ /* 0x001fe20000410000 */
[----:B------:R-:W-:Y:S02]  /*28a0*/  @P3 SHF.L.U32 R132, R121, 0x10, RZ ;  /* 0x0000001079843819 */ /* 0x000fe400000006ff */
[----:B------:R-:W-:Y:S01]  /*28b0*/  @P5 F2FP.BF16.F32.PACK_AB R133, RZ, R133 ;  /* 0x00000085ff85523e */ /* 0x000fe200000010ff */
[----:B------:R-:W-:Y:S02]  /*28c0*/  @P3 FMUL.FTZ R134, R152, R135 ;  /* 0x0000008798863220 */ /* 0x000fe40000410000 */
[----:B------:R-:W-:Y:S01]  /*28d0*/  @P3 FFMA.FTZ R58, R135, R132, R58 ;  /* 0x00000084873a3223 */ /* 0x000fe2000001003a */
[----:B------:R-:W-:Y:S02]  /*28e0*/  @P5 PRMT R125, R133, 0x7610, R125 ;  /* 0x00007610857d5816 */ /* 0x000fe4000000007d */
[----:B------:R-:W-:-:S04]  /*28f0*/  @P3 F2FP.BF16.F32.PACK_AB R134, RZ, R134 ;  /* 0x00000086ff86323e */ /* 0x000fc800000010ff */
[----:B------:R-:W-:Y:S01]  /*2900*/  @P3 PRMT R129, R134, 0x7610, R129 ;  /* 0x0000761086813816 */ /* 0x000fe20000000081 */
[----:B------:R-:W-:Y:S06]  /*2910*/  @P2 BRA `(.L_x_326) ;  /* 0x0000000000142947 */ /* 0x000fec0003800000 */
[----:B------:R-:W-:Y:S01]  /*2920*/  MOV R133, RZ ;  /* 0x000000ff00857202 */ /* 0x000fe20000000f00 */
[----:B------:R-:W-:Y:S06]  /*2930*/  @!P4 BRA `(.L_x_327) ;  /* 0x00000000002cc947 */ /* 0x000fec0003800000 */
[----:B------:R-:W-:-:S05]  /*2940*/  PRMT R133, R109, 0x7632, R133 ;  /* 0x000076326d857816 */ /* 0x000fca0000000085 */
[----:B------:R-:W-:Y:S01]  /*2950*/  IMAD.U32 R133, R133, 0x10000, RZ ;  /* 0x0001000085857824 */ /* 0x000fe200078e00ff */
[----:B------:R-:W-:Y:S06]  /*2960*/  BRA `(.L_x_327) ;  /* 0x0000000000207947 */ /* 0x000fec0003800000 */
.L_x_326:
        /* <DEDUP_REMOVED lines=8> */
.L_x_327:
[----:B------:R-:W-:Y:S05]  /*29f0*/  BSYNC B1 ;  /* 0x0000000000017941 */ /* 0x000fea0003800000 */
.L_x_325:
[----:B------:R-:W0:Y:S01]  /*2a00*/  @P3 LDC R132, c[0x0][0x29c] ;  /* 0x0000a700ff843b82 */ /* 0x000e220000000800 */
[----:B------:R-:W-:Y:S01]  /*2a10*/  @P3 PRMT R134, R121, 0x7632, R134 ;  /* 0x0000763279863816 */ /* 0x000fe20000000086 */
[----:B------:R-:W-:Y:S03]  /*2a20*/  BSSY B1, `(.L_x_328) ;  /* 0x0000015000017945 */ /* 0x000fe60003800000 */
[----:B------:R-:W-:Y:S01]  /*2a30*/  @P3 SHF.L.U32 R134, R134, 0x10, RZ ;  /* 0x0000001086863819 */ /* 0x000fe200000006ff */
        /* <DEDUP_REMOVED lines=8> */
[----:B------:R-:W-:Y:S01]  /*2ac0*/  IMAD.MOV.U32 R133, RZ, RZ, RZ ;  /* 0x000000ffff857224 */ /* 0x000fe200078e00ff */
[----:B------:R-:W-:Y:S06]  /*2ad0*/  @!P4 BRA `(.L_x_330) ;  /* 0x000000000024c947 */ /* 0x000fec0003800000 */
[----:B------:R-:W-:Y:S01]  /*2ae0*/  SHF.L.U32 R133, R110, 0x10, RZ ;  /* 0x000000106e857819 */ /* 0x000fe200000006ff */
[----:B------:R-:W-:Y:S06]  /*2af0*/  BRA `(.L_x_330) ;  /* 0x00000000001c7947 */ /* 0x000fec0003800000 */
.L_x_329:
[----:B------:R-:W-:-:S04]  /*2b00*/  ISETP.NE.AND P6, PT, R28, RZ, PT ;  /* 0x000000ff1c00720c */ /* 0x000fc80003fc5270 */
[----:B------:R-:W-:-:S05]  /*2b10*/  FSEL R132, R136, RZ, !P6 ;  /* 0x000000ff88847208 */ /* 0x000fca0007000000 */
[----:B------:R-:W-:Y:S01]  /*2b20*/  FFMA.FTZ R133, R177, R138, R132 ;  /* 0x0000008ab1857223 */ /* 0x000fe20000010084 */
[----:B------:R-:W-:-:S03]  /*2b30*/  @P4 SHF.L.U32 R132, R110, 0x10, RZ ;  /* 0x000000106e844819 */ /* 0x000fc600000006ff */
[----:B------:R-:W-:-:S04]  /*2b40*/  FADD.FTZ R133, R176, -R133 ;  /* 0x80000085b0857221 */ /* 0x000fc80000010000 */
[----:B------:R-:W-:-:S04]  /*2b50*/  FMUL.FTZ R133, R170, R133 ;  /* 0x00000085aa857220 */ /* 0x000fc80000410000 */
[----:B------:R-:W-:-:S07]  /*2b60*/  @P4 FADD.FTZ R133, R133, R132 ;  /* 0x0000008485854221 */ /* 0x000fce0000010000 */
.L_x_330:
[----:B------:R-:W-:Y:S05]  /*2b70*/  BSYNC B1 ;  /* 0x0000000000017941 */ /* 0x000fea0003800000 */
.L_x_328:
[----:B------:R-:W0:Y:S01]  /*2b80*/  @P3 LDC R132, c[0x0][0x29c] ;  /* 0x0000a700ff843b82 */ /* 0x000e220000000800 */
[----:B------:R-:W-:Y:S01]  /*2b90*/  BSSY B1, `(.L_x_331) ;  /* 0x0000017000017945 */ /* 0x000fe20003800000 */
[----:B0-----:R-:W-:Y:S01]  /*2ba0*/  @P3 FMUL.FTZ R135, R133, R132 ;  /* 0x0000008485873220 */ /* 0x001fe20000410000 */
[----:B------:R-:W-:Y:S01]  /*2bb0*/  @P3 IMAD.U32 R132, R122, 0x10000, RZ ;  /* 0x000100007a843824 */ /* 0x000fe200078e00ff */
[----:B------:R-:W-:Y:S02]  /*2bc0*/  @P5 F2FP.BF16.F32.PACK_AB R133, RZ, R133 ;  /* 0x00000085ff85523e */ /* 0x000fe400000010ff */
        /* <DEDUP_REMOVED lines=8> */
[----:B------:R-:W-:-:S04]  /*2c50*/  PRMT R133, R110, 0x7632, R133 ;  /* 0x000076326e857816 */ /* 0x000fc80000000085 */
[----:B------:R-:W-:Y:S01]  /*2c60*/  SHF.L.U32 R133, R133, 0x10, RZ ;  /* 0x0000001085857819 */ /* 0x000fe200000006ff */
[----:B------:R-:W-:Y:S06]  /*2c70*/  BRA `(.L_x_333) ;  /* 0x0000000000207947 */ /* 0x000fec0003800000 */
.L_x_332:
[----:B------:R-:W-:Y:S02]  /*2c80*/  ISETP.NE.AND P6, PT, R28, RZ, PT ;  /* 0x000000ff1c00720c */ /* 0x000fe40003fc5270 */
[----:B------:R-:W-:Y:S02]  /*2c90*/  @P4 PRMT R134, R110, 0x7632, R134 ;  /* 0x000076326e864816 */ /* 0x000fe40000000086 */
[----:B------:R-:W-:-:S03]  /*2ca0*/  FSEL R133, R136, RZ, !P6 ;  /* 0x000000ff88857208 */ /* 0x000fc60007000000 */
[----:B------:R-:W-:Y:S02]  /*2cb0*/  @P4 IMAD.U32 R134, R134, 0x10000, RZ ;  /* 0x0001000086864824 */ /* 0x000fe400078e00ff */
[----:B------:R-:W-:-:S04]  /*2cc0*/  FFMA.FTZ R132, R184, R138, R133 ;  /* 0x0000008ab8847223 */ /* 0x000fc80000010085 */
[----:B------:R-:W-:-:S04]  /*2cd0*/  FADD.FTZ R133, R185, -R132 ;  /* 0x80000084b9857221 */ /* 0x000fc80000010000 */
[----:B------:R-:W-:-:S04]  /*2ce0*/  FMUL.FTZ R133, R170, R133 ;  /* 0x00000085aa857220 */ /* 0x000fc80000410000 */
[----:B------:R-:W-:-:S07]  /*2cf0*/  @P4 FADD.FTZ R133, R133, R134 ;  /* 0x0000008685854221 */ /* 0x000fce0000010000 */
.L_x_333:
[----:B------:R-:W-:Y:S05]  /*2d00*/  BSYNC B1 ;  /* 0x0000000000017941 */ /* 0x000fea0003800000 */
.L_x_331:
        /* <DEDUP_REMOVED lines=12> */
[----:B------:R-:W-:Y:S01]  /*2dd0*/  MOV R133, RZ ;  /* 0x000000ff00857202 */ /* 0x000fe20000000f00 */
[----:B------:R-:W-:Y:S06]  /*2de0*/  @!P4 BRA `(.L_x_336) ;  /* 0x000000000024c947 */ /* 0x000fec0003800000 */
[----:B------:R-:W-:Y:S01]  /*2df0*/  IMAD.U32 R133, R111, 0x10000, RZ ;  /* 0x000100006f857824 */ /* 0x000fe200078e00ff */
[----:B------:R-:W-:Y:S06]  /*2e00*/  BRA `(.L_x_336) ;  /* 0x00000000001c7947 */ /* 0x000fec0003800000 */
.L_x_335:
[----:B------:R-:W-:-:S04]  /*2e10*/  ISETP.NE.AND P6, PT, R28, RZ, PT ;  /* 0x000000ff1c00720c */ /* 0x000fc80003fc5270 */
[----:B------:R-:W-:-:S05]  /*2e20*/  FSEL R132, R136, RZ, !P6 ;  /* 0x000000ff88847208 */ /* 0x000fca0007000000 */
[----:B------:R-:W-:Y:S01]  /*2e30*/  FFMA.FTZ R133, R179, R138, R132 ;  /* 0x0000008ab3857223 */ /* 0x000fe20000010084 */
[----:B------:R-:W-:-:S03]  /*2e40*/  @P4 SHF.L.U32 R132, R111, 0x10, RZ ;  /* 0x000000106f844819 */ /* 0x000fc600000006ff */
[----:B------:R-:W-:-:S04]  /*2e50*/  FADD.FTZ R133, R178, -R133 ;  /* 0x80000085b2857221 */ /* 0x000fc80000010000 */
[----:B------:R-:W-:-:S04]  /*2e60*/  FMUL.FTZ R133, R170, R133 ;  /* 0x00000085aa857220 */ /* 0x000fc80000410000 */
[----:B------:R-:W-:-:S07]  /*2e70*/  @P4 FADD.FTZ R133, R133, R132 ;  /* 0x0000008485854221 */ /* 0x000fce0000010000 */
.L_x_336:
[----:B------:R-:W-:Y:S05]  /*2e80*/  BSYNC B1 ;  /* 0x0000000000017941 */ /* 0x000fea0003800000 */
.L_x_334:
        /* <DEDUP_REMOVED lines=16> */
.L_x_338:
        /* <DEDUP_REMOVED lines=8> */
.L_x_339:
[----:B------:R-:W-:Y:S05]  /*3010*/  BSYNC B1 ;  /* 0x0000000000017941 */ /* 0x000fea0003800000 */
.L_x_337:
[----:B------:R-:W0:Y:S01]  /*3020*/  @P5 LDC.64 R132, c[0x0][0x308] ;  /* 0x0000c200ff845b82 */ /* 0x000e220000000a00 */
[----:B------:R-:W-:-:S04]  /*3030*/  @P5 F2FP.BF16.F32.PACK_AB R140, RZ, R139 ;  /* 0x0000008bff8c523e */ /* 0x000fc800000010ff */
[----:B------:R-:W-:-:S03]  /*3040*/  @P5 PRMT R127, R127, 0x5410, R140 ;  /* 0x000054107f7f5816 */ /* 0x000fc6000000008c */
[----:B------:R-:W1:Y:S01]  /*3050*/  @P3 LDC R140, c[0x0][0x29c] ;  /* 0x0000a700ff8c3b82 */ /* 0x000e620000000800 */
[C---:B0-----:R-:W-:Y:S01]  /*3060*/  @P5 IMAD.WIDE.U32 R134, R169.reuse, 0x10, R132 ;  /* 0x00000010a9865825 */ /* 0x041fe200078e0084 */
[----:B------:R-:W-:-:S06]  /*3070*/  IADD3 R169, R169, 0x100, RZ ;  /* 0x00000100a9a97810 */ /* 0x000fcc0007ffe0ff */
[----:B------:R-:W0:Y:S01]  /*3080*/  @P3 LDC.64 R132, c[0x0][0x2f8] ;  /* 0x0000be00ff843b82 */ /* 0x000e220000000a00 */
[----:B------:R2:W-:Y:S01]  /*3090*/  @P5 STG.E.128 desc[UR4][R134.64], R124 ;  /* 0x0000007c86005986 */ /* 0x0005e2000c101d04 */
[----:B-1----:R-:W-:-:S04]  /*30a0*/  @P3 FMUL.FTZ R140, R139, R140 ;  /* 0x0000008c8b8c3220 */ /* 0x002fc80000410000 */
[----:B------:R-:W-:-:S05]  /*30b0*/  @P3 FMUL.FTZ R139, R12, R140 ;  /* 0x0000008c0c8b3220 */ /* 0x000fca0000410000 */
[----:B------:R-:W-:-:S04]  /*30c0*/  @P3 F2FP.BF16.F32.PACK_AB R139, RZ, R139 ;  /* 0x0000008bff8b323e */ /* 0x000fc800000010ff */
[--C-:B------:R-:W-:Y:S02]  /*30d0*/  @P3 PRMT R131, R131, 0x5410, R139.reuse ;  /* 0x0000541083833816 */ /* 0x100fe4000000008b */
[----:B------:R-:W-:Y:S01]  /*30e0*/  @P3 PRMT R139, R123, 0x7632, R139 ;  /* 0x000076327b8b3816 */ /* 0x000fe2000000008b */
[C---:B0-----:R-:W-:Y:S01]  /*30f0*/  @P3 IMAD.WIDE.U32 R132, R137.reuse, 0x10, R132 ;  /* 0x0000001089843825 */ /* 0x041fe200078e0084 */
[----:B------:R-:W-:-:S03]  /*3100*/  IADD3 R137, R137, 0x100, RZ ;  /* 0x0000010089897810 */ /* 0x000fc60007ffe0ff */
[----:B------:R-:W-:Y:S01]  /*3110*/  @P3 IMAD.U32 R139, R139, 0x10000, RZ ;  /* 0x000100008b8b3824 */ /* 0x000fe200078e00ff */
[----:B------:R2:W-:Y:S03]  /*3120*/  @P3 STG.E.128 desc[UR4][R132.64], R128 ;  /* 0x0000008084003986 */ /* 0x0005e6000c101d04 */
[----:B------:R-:W-:-:S07]  /*3130*/  @P3 FFMA.FTZ R55, R140, R139, R55 ;  /* 0x0000008b8c373223 */ /* 0x000fce0000010037 */
.L_x_313:
[----:B------:R-:W-:Y:S05]  /*3140*/  BSYNC B0 ;  /* 0x0000000000007941 */ /* 0x000fea0003800000 */
.L_x_312:
[----:B------:R-:W-:Y:S04]  /*3150*/  BSSY B0, `(.L_x_340) ;  /* 0x00000dc000007945 */ /* 0x000fe80003800000 */
[----:B------:R-:W-:Y:S05]  /*3160*/  @!P1 BRA `(.L_x_341) ;  /* 0x0000000c00689947 */ /* 0x000fea0003800000 */
[----:B------:R-:W-:Y:S04]  /*3170*/  BSSY B1, `(.L_x_342) ;  /* 0x0000005000017945 */ /* 0x000fe80003800000 */
[----:B------:R-:W-:Y:S05]  /*3180*/  @!P3 BRA `(.L_x_343) ;  /* 0x00000000000cb947 */ /* 0x000fea0003800000 */
[----:B------:R-:W0:Y:S02]  /*3190*/  LDC.64 R120, c[0x0][0x220] ;  /* 0x00008800ff787b82 */ /* 0x000e240000000a00 */
[----:B0-----:R-:W-:-:S06]  /*31a0*/  IMAD.WIDE.U32 R120, R137, 0x10, R120 ;  /* 0x0000001089787825 */ /* 0x001fcc00078e0078 */
[----:B------:R-:W5:Y:S02]  /*31b0*/  LDG.E.128 R120, desc[UR4][R120.64] ;  /* 0x0000000478787981 */ /* 0x000f64000c1e1d00 */
.L_x_343:
[----:B------:R-:W-:Y:S05]  /*31c0*/  BSYNC B1 ;  /* 0x0000000000017941 */ /* 0x000fea0003800000 */
.L_x_342:
[----:B------:R-:W-:Y:S04]  /*31d0*/  BSSY B1, `(.L_x_344) ;  /* 0x0000013000017945 */ /* 0x000fe80003800000 */
[----:B------:R-:W-:Y:S05]  /*31e0*/  @P2 BRA `(.L_x_345) ;  /* 0x00000000001c2947 */ /* 0x000fea0003800000 */
[----:B------:R-:W-:Y:S01]  /*31f0*/  UISETP.NE.U32.AND UP0, UPT, UR14, URZ, UPT ;  /* 0x0000003f0e00728c */ /* 0x000fe2000bf05070 */
[----:B--2---:R-:W-:-:S03]  /*3200*/  IMAD.MOV.U32 R133, RZ, RZ, RZ ;  /* 0x000000ffff857224 */ /* 0x004fc600078e00ff */
[----:B------:R-:W-:-:S06]  /*3210*/  UISETP.NE.AND.EX UP0, UPT, UR15, URZ, UPT, UP0 ;  /* 0x0000003f0f00728c */ /* 0x000fcc000bf05300 */
[----:B------:R-:W-:-:S13]  /*3220*/  PLOP3.LUT P4, PT, PT, PT, UP0, 0x80, 0x0 ;  /* 0x000000000000781c */ /* 0x000fda0003f8f008 */
[----:B------:R-:W-:Y:S05]  /*3230*/  @!P4 BRA `(.L_x_346) ;  /* 0x000000000030c947 */ /* 0x000fea0003800000 */
[----:B------:R-:W-:Y:S01]  /*3240*/  SHF.L.U32 R133, R112, 0x10, RZ ;  /* 0x0000001070857819 */ /* 0x000fe200000006ff */
[----:B------:R-:W-:Y:S06]  /*3250*/  BRA `(.L_x_346) ;  /* 0x0000000000287947 */ /* 0x000fec0003800000 */
.L_x_345:
[----:B------:R-:W-:Y:S01]  /*3260*/  UISETP.NE.U32.AND UP0, UPT, UR14, URZ, UPT ;  /* 0x0000003f0e00728c */ /* 0x000fe2000bf05070 */
[----:B------:R-:W-:-:S03]  /*3270*/  ISETP.NE.AND P4, PT, R28, RZ, PT ;  /* 0x000000ff1c00720c */ /* 0x000fc60003f85270 */
[----:B------:R-:W-:Y:S01]  /*3280*/  UISETP.NE.AND.EX UP0, UPT, UR15, URZ, UPT, UP0 ;  /* 0x0000003f0f00728c */ /* 0x000fe2000bf05300 */
[----:B--2---:R-:W-:-:S05]  /*3290*/  FSEL R132, R136, RZ, !P4 ;  /* 0x000000ff88847208 */ /* 0x004fca0006000000 */
[----:B------:R-:W-:Y:S01]  /*32a0*/  PLOP3.LUT P4, PT, PT, PT, UP0, 0x80, 0x0 ;  /* 0x000000000000781c */ /* 0x000fe20003f8f008 */
[----:B------:R-:W-:-:S04]  /*32b0*/  FFMA.FTZ R133, R191, R138, R132 ;  /* 0x0000008abf857223 */ /* 0x000fc80000010084 */
[----:B------:R-:W-:-:S04]  /*32c0*/  FADD.FTZ R133, R190, -R133 ;  /* 0x80000085be857221 */ /* 0x000fc80000010000 */
[----:B------:R-:W-:-:S04]  /*32d0*/  FMUL.FTZ R133, R170, R133 ;  /* 0x00000085aa857220 */ /* 0x000fc80000410000 */
[----:B------:R-:W-:-:S05]  /*32e0*/  @P4 SHF.L.U32 R132, R112, 0x10, RZ ;  /* 0x0000001070844819 */ /* 0x000fca00000006ff */
[----:B------:R-:W-:-:S07]  /*32f0*/  @P4 FADD.FTZ R133, R133, R132 ;  /* 0x0000008485854221 */ /* 0x000fce0000010000 */
.L_x_346:
[----:B------:R-:W-:Y:S05]  /*3300*/  BSYNC B1 ;  /* 0x0000000000017941 */ /* 0x000fea0003800000 */
.L_x_344:
[----:B------:R-:W0:Y:S01]  /*3310*/  @P3 LDC R132, c[0x0][0x29c] ;  /* 0x0000a700ff843b82 */ /* 0x000e220000000800 */
[----:B------:R-:W-:Y:S01]  /*3320*/  ISETP.NE.U32.AND P5, PT, RZ, UR10, PT ;  /* 0x0000000aff007c0c */ /* 0x000fe2000bfa5070 */
[----:B-----5:R-:W-:Y:S01]  /*3330*/  @P3 IMAD.U32 R135, R120, 0x10000, RZ ;  /* 0x0001000078873824 */ /* 0x020fe200078e00ff */
[----:B------:R-:W-:Y:S02]  /*3340*/  BSSY B1, `(.L_x_347) ;  /* 0x0000017000017945 */ /* 0x000fe40003800000 */
[----:B------:R-:W-:Y:S01]  /*3350*/  ISETP.NE.AND.EX P5, PT, RZ, UR11, PT, P5 ;  /* 0x0000000bff007c0c */ /* 0x000fe2000bfa5350 */
[----:B0-----:R-:W-:-:S12]  /*3360*/  @P3 FMUL.FTZ R132, R133, R132 ;  /* 0x0000008485843220 */ /* 0x001fd80000410000 */
[----:B------:R-:W-:Y:S01]  /*3370*/  @P5 F2FP.BF16.F32.PACK_AB R133, RZ, R133 ;  /* 0x00000085ff85523e */ /* 0x000fe200000010ff */
[-C--:B------:R-:W-:Y:S01]  /*3380*/  @P3 FMUL.FTZ R134, R149, R132.reuse ;  /* 0x0000008495863220 */ /* 0x080fe20000410000 */
[----:B------:R-:W-:Y:S02]  /*3390*/  @P3 FFMA.FTZ R48, R135, R132, R48 ;  /* 0x0000008487303223 */ /* 0x000fe40000010030 */
[----:B------:R-:W-:Y:S02]  /*33a0*/  @P5 PRMT R124, R133, 0x7610, R124 ;  /* 0x00007610857c5816 */ /* 0x000fe4000000007c */
        /* <DEDUP_REMOVED lines=8> */
.L_x_348:
        /* <DEDUP_REMOVED lines=8> */
.L_x_349:
[----:B------:R-:W-:Y:S05]  /*34b0*/  BSYNC B1 ;  /* 0x0000000000017941 */ /* 0x000fea0003800000 */
.L_x_347:
        /* <DEDUP_REMOVED lines=16> */
.L_x_351:
[----:B------:R-:W-:-:S04]  /*35c0*/  ISETP.NE.AND P6, PT, R28, RZ, PT ;  /* 0x000000ff1c00720c */ /* 0x000fc80003fc5270 */
[----:B------:R-:W-:-:S05]  /*35d0*/  FSEL R132, R136, RZ, !P6 ;  /* 0x000000ff88847208 */ /* 0x000fca0007000000 */
[----:B------:R-:W-:Y:S01]  /*35e0*/  FFMA.FTZ R133, R193, R138, R132 ;  /* 0x0000008ac1857223 */ /* 0x000fe20000010084 */
[----:B------:R-:W-:-:S03]  /*35f0*/  @P4 SHF.L.U32 R132, R113, 0x10, RZ ;  /* 0x0000001071844819 */ /* 0x000fc600000006ff */
[----:B------:R-:W-:-:S04]  /*3600*/  FADD.FTZ R133, R192, -R133 ;  /* 0x80000085c0857221 */ /* 0x000fc80000010000 */
[----:B------:R-:W-:-:S04]  /*3610*/  FMUL.FTZ R133, R170, R133 ;  /* 0x00000085aa857220 */ /* 0x000fc80000410000 */
[----:B------:R-:W-:-:S07]  /*3620*/  @P4 FADD.FTZ R133, R133, R132 ;  /* 0x0000008485854221 */ /* 0x000fce0000010000 */
.L_x_352:
[----:B------:R-:W-:Y:S05]  /*3630*/  BSYNC B1 ;  /* 0x0000000000017941 */ /* 0x000fea0003800000 */
.L_x_350:
[----:B------:R-:W0:Y:S01]  /*3640*/  @P3 LDC R132, c[0x0][0x29c] ;  /* 0x0000a700ff843b82 */ /* 0x000e220000000800 */
[----:B------:R-:W-:Y:S01]  /*3650*/  @P3 SHF.L.U32 R139, R121, 0x10, RZ ;  /* 0x00000010798b3819 */ /* 0x000fe200000006ff */
[----:B------:R-:W-:Y:S01]  /*3660*/  BSSY B1, `(.L_x_353) ;  /* 0x0000016000017945 */ /* 0x000fe20003800000 */
[----:B0-----:R-:W-:Y:S01]  /*3670*/  @P3 FMUL.FTZ R135, R133, R132 ;  /* 0x0000008485873220 */ /* 0x001fe20000410000 */
[----:B------:R-:W-:-:S03]  /*3680*/  @P5 F2FP.BF16.F32.PACK_AB R133, RZ, R133 ;  /* 0x00000085ff85523e */ /* 0x000fc600000010ff */
[-C--:B------:R-:W-:Y:S01]  /*3690*/  @P3 FMUL.FTZ R132, R148, R135.reuse ;  /* 0x0000008794843220 */ /* 0x080fe20000410000 */
[----:B------:R-:W-:Y:S01]  /*36a0*/  @P3 FFMA.FTZ R50, R139, R135, R50 ;  /* 0x000000878b323223 */ /* 0x000fe20000010032 */
[----:B------:R-:W-:-:S03]  /*36b0*/  @P5 PRMT R125, R133, 0x7610, R125 ;  /* 0x00007610857d5816 */ /* 0x000fc6000000007d */
        /* <DEDUP_REMOVED lines=8> */
.L_x_354:
        /* <DEDUP_REMOVED lines=8> */
.L_x_355:
[----:B------:R-:W-:Y:S05]  /*37c0*/  BSYNC B1 ;  /* 0x0000000000017941 */ /* 0x000fea0003800000 */
.L_x_353:
        /* <DEDUP_REMOVED lines=16> */
.L_x_357:
[----:B------:R-:W-:-:S04]  /*38d0*/  ISETP.NE.AND P6, PT, R28, RZ, PT ;  /* 0x000000ff1c00720c */ /* 0x000fc80003fc5270 */
[----:B------:R-:W-:-:S05]  /*38e0*/  FSEL R132, R136, RZ, !P6 ;  /* 0x000000ff88847208 */ /* 0x000fca0007000000 */
[----:B------:R-:W-:Y:S01]  /*38f0*/  FFMA.FTZ R133, R195, R138, R132 ;  /* 0x0000008ac3857223 */ /* 0x000fe20000010084 */
[----:B------:R-:W-:-:S03]  /*3900*/  @P4 IMAD.U32 R132, R114, 0x10000, RZ ;  /* 0x0001000072844824 */ /* 0x000fc600078e00ff */
[----:B------:R-:W-:-:S04]  /*3910*/  FADD.FTZ R133, R194, -R133 ;  /* 0x80000085c2857221 */ /* 0x000fc80000010000 */
[----:B------:R-:W-:-:S04]  /*3920*/  FMUL.FTZ R133, R170, R133 ;  /* 0x00000085aa857220 */ /* 0x000fc80000410000 */
[----:B------:R-:W-:-:S07]  /*3930*/  @P4 FADD.FTZ R133, R133, R132 ;  /* 0x0000008485854221 */ /* 0x000fce0000010000 */
.L_x_358:
[----:B------:R-:W-:Y:S05]  /*3940*/  BSYNC B1 ;  /* 0x0000000000017941 */ /* 0x000fea0003800000 */
.L_x_356:
        /* <DEDUP_REMOVED lines=16> */
.L_x_360:
        /* <DEDUP_REMOVED lines=8> */
.L_x_361:
[----:B------:R-:W-:Y:S05]  /*3ad0*/  BSYNC B1 ;  /* 0x0000000000017941 */ /* 0x000fea0003800000 */
.L_x_359:
        /* <DEDUP_REMOVED lines=16> */
.L_x_363:
[----:B------:R-:W-:-:S04]  /*3be0*/  ISETP.NE.AND P6, PT, R28, RZ, PT ;  /* 0x000000ff1c00720c */ /* 0x000fc80003fc5270 */
[----:B------:R-:W-:-:S05]  /*3bf0*/  FSEL R132, R136, RZ, !P6 ;  /* 0x000000ff88847208 */ /* 0x000fca0007000000 */
[----:B------:R-:W-:Y:S01]  /*3c00*/  FFMA.FTZ R133, R197, R138, R132 ;  /* 0x0000008ac5857223 */ /* 0x000fe20000010084 */
[----:B------:R-:W-:-:S03]  /*3c10*/  @P4 SHF.L.U32 R132, R115, 0x10, RZ ;  /* 0x0000001073844819 */ /* 0x000fc600000006ff */
[----:B------:R-:W-:-:S04]  /*3c20*/  FADD.FTZ R133, R196, -R133 ;  /* 0x80000085c4857221 */ /* 0x000fc80000010000 */
[----:B------:R-:W-:-:S04]  /*3c30*/  FMUL.FTZ R133, R170, R133 ;  /* 0x00000085aa857220 */ /* 0x000fc80000410000 */
[----:B------:R-:W-:-:S07]  /*3c40*/  @P4 FADD.FTZ R133, R133, R132 ;  /* 0x0000008485854221 */ /* 0x000fce0000010000 */
.L_x_364:
[----:B------:R-:W-:Y:S05]  /*3c50*/  BSYNC B1 ;  /* 0x0000000000017941 */ /* 0x000fea0003800000 */
.L_x_362:
[----:B------:R-:W0:Y:S01]  /*3c60*/  @P3 LDC R132, c[0x0][0x29c] ;  /* 0x0000a700ff843b82 */ /* 0x000e220000000800 */
[----:B------:R-:W-:Y:S01]  /*3c70*/  @P3 IMAD.U32 R139, R123, 0x10000, RZ ;  /* 0x000100007b8b3824 */ /* 0x000fe200078e00ff */
        /* <DEDUP_REMOVED lines=14> */
.L_x_366:
        /* <DEDUP_REMOVED lines=8> */
.L_x_367:
[----:B------:R-:W-:Y:S05]  /*3de0*/  BSYNC B1 ;  /* 0x0000000000017941 */ /* 0x000fea0003800000 */
.L_x_365:
        /* <DEDUP_REMOVED lines=13> */
[----:B0-----:R-:W-:-:S03]  /*3ec0*/  @P3 IMAD.WIDE.U32 R132, R137, 0x10, R132 ;  /* 0x0000001089843825 */ /* 0x001fc600078e0084 */
[----:B------:R-:W-:Y:S01]  /*3ed0*/  @P3 SHF.L.U32 R139, R139, 0x10, RZ ;  /* 0x000000108b8b3819 */ /* 0x000fe200000006ff */
[----:B------:R-:W-:Y:S01]  /*3ee0*/  VIADD R137, R137, 0x100 ;  /* 0x0000010089897836 */ /* 0x000fe20000000000 */
[----:B------:R3:W-:Y:S03]  /*3ef0*/  @P3 STG.E.128 desc[UR4][R132.64], R128 ;  /* 0x0000008084003986 */ /* 0x0007e6000c101d04 */
[----:B------:R-:W-:-:S07]  /*3f00*/  @P3 FFMA.FTZ R47, R140, R139, R47 ;  /* 0x0000008b8c2f3223 */ /* 0x000fce000001002f */
.L_x_341:
[----:B------:R-:W-:Y:S05]  /*3f10*/  BSYNC B0 ;  /* 0x0000000000007941 */ /* 0x000fea0003800000 */
.L_x_340:
[----:B------:R-:W-:Y:S01]  /*3f20*/  ISETP.NE.AND P4, PT, R0, RZ, PT ;  /* 0x000000ff0000720c */ /* 0x000fe20003f85270 */
[----:B------:R-:W-:-:S12]  /*3f30*/  BSSY B0, `(.L_x_368) ;  /* 0x00000da000007945 */ /* 0x000fd80003800000 */
[----:B------:R-:W-:Y:S05]  /*3f40*/  @!P4 BRA `(.L_x_369) ;  /* 0x0000000c0060c947 */ /* 0x000fea0003800000 */
[----:B------:R-:W-:Y:S04]  /*3f50*/  BSSY B1, `(.L_x_370) ;  /* 0x0000005000017945 */ /* 0x000fe80003800000 */
[----:B------:R-:W-:Y:S05]  /*3f60*/  @!P3 BRA `(.L_x_371) ;  /* 0x00000000000cb947 */ /* 0x000fea0003800000 */
[----:B------:R-:W0:Y:S02]  /*3f70*/  LDC.64 R120, c[0x0][0x220] ;  /* 0x00008800ff787b82 */ /* 0x000e240000000a00 */
[----:B0-----:R-:W-:-:S06]  /*3f80*/  IMAD.WIDE.U32 R120, R137, 0x10, R120 ;  /* 0x0000001089787825 */ /* 0x001fcc00078e0078 */
[----:B------:R-:W5:Y:S02]  /*3f90*/  LDG.E.128 R120, desc[UR4][R120.64] ;  /* 0x0000000478787981 */ /* 0x000f64000c1e1d00 */
.L_x_371:
[----:B------:R-:W-:Y:S05]  /*3fa0*/  BSYNC B1 ;  /* 0x0000000000017941 */ /* 0x000fea0003800000 */
.L_x_370:
[----:B------:R-:W-:Y:S04]  /*3fb0*/  BSSY B1, `(.L_x_372) ;  /* 0x0000013000017945 */ /* 0x000fe80003800000 */
[----:B------:R-:W-:Y:S05]  /*3fc0*/  @P2 BRA `(.L_x_373) ;  /* 0x00000000001c2947 */ /* 0x000fea0003800000 */
[----:B------:R-:W-:Y:S01]  /*3fd0*/  UISETP.NE.U32.AND UP0, UPT, UR14, URZ, UPT ;  /* 0x0000003f0e00728c */ /* 0x000fe2000bf05070 */
[----:B--23--:R-:W-:-:S03]  /*3fe0*/  MOV R133, RZ ;  /* 0x000000ff00857202 */ /* 0x00cfc60000000f00 */
[----:B------:R-:W-:-:S06]  /*3ff0*/  UISETP.NE.AND.EX UP0, UPT, UR15, URZ, UPT, UP0 ;  /* 0x0000003f0f00728c */ /* 0x000fcc000bf05300 */
[----:B------:R-:W-:-:S13]  /*4000*/  PLOP3.LUT P4, PT, PT, PT, UP0, 0x80, 0x0 ;  /* 0x000000000000781c */ /* 0x000fda0003f8f008 */
[----:B------:R-:W-:Y:S05]  /*4010*/  @!P4 BRA `(.L_x_374) ;  /* 0x000000000030c947 */ /* 0x000fea0003800000 */
[----:B------:R-:W-:Y:S01]  /*4020*/  SHF.L.U32 R133, R116, 0x10, RZ ;  /* 0x0000001074857819 */ /* 0x000fe200000006ff */
[----:B------:R-:W-:Y:S06]  /*4030*/  BRA `(.L_x_374) ;  /* 0x0000000000287947 */ /* 0x000fec0003800000 */
.L_x_373:
[----:B------:R-:W-:Y:S01]  /*4040*/  UISETP.NE.U32.AND UP0, UPT, UR14, URZ, UPT ;  /* 0x0000003f0e00728c */ /* 0x000fe2000bf05070 */
[----:B------:R-:W-:-:S03]  /*4050*/  ISETP.NE.AND P4, PT, R28, RZ, PT ;  /* 0x000000ff1c00720c */ /* 0x000fc60003f85270 */
[----:B------:R-:W-:Y:S01]  /*4060*/  UISETP.NE.AND.EX UP0, UPT, UR15, URZ, UPT, UP0 ;  /* 0x0000003f0f00728c */ /* 0x000fe2000bf05300 */
[----:B--23--:R-:W-:-:S05]  /*4070*/  FSEL R132, R136, RZ, !P4 ;  /* 0x000000ff88847208 */ /* 0x00cfca0006000000 */
[----:B------:R-:W-:Y:S01]  /*4080*/  PLOP3.LUT P4, PT, PT, PT, UP0, 0x80, 0x0 ;  /* 0x000000000000781c */ /* 0x000fe20003f8f008 */
[----:B------:R-:W-:-:S04]  /*4090*/  FFMA.FTZ R133, R173, R138, R132 ;  /* 0x0000008aad857223 */ /* 0x000fc80000010084 */
[----:B------:R-:W-:-:S04]  /*40a0*/  FADD.FTZ R133, R206, -R133 ;  /* 0x80000085ce857221 */ /* 0x000fc80000010000 */
[----:B------:R-:W-:-:S04]  /*40b0*/  FMUL.FTZ R133, R170, R133 ;  /* 0x00000085aa857220 */ /* 0x000fc80000410000 */
[----:B------:R-:W-:-:S04]  /*40c0*/  @P4 IMAD.U32 R132, R116, 0x10000, RZ ;  /* 0x0001000074844824 */ /* 0x000fc800078e00ff */
[----:B------:R-:W-:-:S07]  /*40d0*/  @P4 FADD.FTZ R133, R133, R132 ;  /* 0x0000008485854221 */ /* 0x000fce0000010000 */
.L_x_374:
[----:B------:R-:W-:Y:S05]  /*40e0*/  BSYNC B1 ;  /* 0x0000000000017941 */ /* 0x000fea0003800000 */
.L_x_372:
[----:B------:R-:W0:Y:S01]  /*40f0*/  @P3 LDC R132, c[0x0][0x29c] ;  /* 0x0000a700ff843b82 */ /* 0x000e220000000800 */
[----:B------:R-:W-:Y:S01]  /*4100*/  ISETP.NE.U32.AND P5, PT, RZ, UR10, PT ;  /* 0x0000000aff007c0c */ /* 0x000fe2000bfa5070 */
[----:B------:R-:W-:Y:S01]  /*4110*/  BSSY B1, `(.L_x_375) ;  /* 0x0000018000017945 */ /* 0x000fe20003800000 */
[----:B-----5:R-:W-:Y:S02]  /*4120*/  @P3 SHF.L.U32 R135, R120, 0x10, RZ ;  /* 0x0000001078873819 */ /* 0x020fe400000006ff */
        /* <DEDUP_REMOVED lines=11> */
[----:B------:R-:W-:-:S05]  /*41e0*/  PRMT R133, R116, 0x7632, R133 ;  /* 0x0000763274857816 */ /* 0x000fca0000000085 */
[----:B------:R-:W-:Y:S01]  /*41f0*/  IMAD.U32 R133, R133, 0x10000, RZ ;  /* 0x0001000085857824 */ /* 0x000fe200078e00ff */
[----:B------:R-:W-:Y:S06]  /*4200*/  BRA `(.L_x_377) ;  /* 0x0000000000207947 */ /* 0x000fec0003800000 */
.L_x_376:
        /* <DEDUP_REMOVED lines=8> */
.L_x_377:
[----:B------:R-:W-:Y:S05]  /*4290*/  BSYNC B1 ;  /* 0x0000000000017941 */ /* 0x000fea0003800000 */
.L_x_375:
        /* <DEDUP_REMOVED lines=16> */
.L_x_379:
[----:B------:R-:W-:-:S04]  /*43a0*/  ISETP.NE.AND P6, PT, R28, RZ, PT ;  /* 0x000000ff1c00720c */ /* 0x000fc80003fc5270 */
[----:B------:R-:W-:-:S05]  /*43b0*/  FSEL R132, R136, RZ, !P6 ;  /* 0x000000ff88847208 */ /* 0x000fca0007000000 */
[----:B------:R-:W-:Y:S01]  /*43c0*/  FFMA.FTZ R133, R207, R138, R132 ;  /* 0x0000008acf857223 */ /* 0x000fe20000010084 */
[----:B------:R-:W-:-:S03]  /*43d0*/  @P4 SHF.L.U32 R132, R117, 0x10, RZ ;  /* 0x0000001075844819 */ /* 0x000fc600000006ff */
[----:B------:R-:W-:-:S04]  /*43e0*/  FADD.FTZ R133, R208, -R133 ;  /* 0x80000085d0857221 */ /* 0x000fc80000010000 */
[----:B------:R-:W-:-:S04]  /*43f0*/  FMUL.FTZ R133, R170, R133 ;  /* 0x00000085aa857220 */ /* 0x000fc80000410000 */
[----:B------:R-:W-:-:S07]  /*4400*/  @P4 FADD.FTZ R133, R133, R132 ;  /* 0x0000008485854221 */ /* 0x000fce0000010000 */
.L_x_380:
[----:B------:R-:W-:Y:S05]  /*4410*/  BSYNC B1 ;  /* 0x0000000000017941 */ /* 0x000fea0003800000 */
.L_x_378:
        /* <DEDUP_REMOVED lines=13> */
[----:B------:R-:W-:-:S04]  /*44f0*/  PRMT R133, R117, 0x7632, R133 ;  /* 0x0000763275857816 */ /* 0x000fc80000000085 */
[----:B------:R-:W-:Y:S01]  /*4500*/  SHF.L.U32 R133, R133, 0x10, RZ ;  /* 0x0000001085857819 */ /* 0x000fe200000006ff */
[----:B------:R-:W-:Y:S06]  /*4510*/  BRA `(.L_x_383) ;  /* 0x0000000000207947 */ /* 0x000fec0003800000 */
.L_x_382:
        /* <DEDUP_REMOVED lines=8> */
.L_x_383:
[----:B------:R-:W-:Y:S05]  /*45a0*/  BSYNC B1 ;  /* 0x0000000000017941 */ /* 0x000fea0003800000 */
.L_x_381:
        /* <DEDUP_REMOVED lines=14> */
[----:B------:R-:W-:Y:S01]  /*4690*/  IMAD.U32 R133, R118, 0x10000, RZ ;  /* 0x0001000076857824 */ /* 0x000fe200078e00ff */
[----:B------:R-:W-:Y:S06]  /*46a0*/  BRA `(.L_x_386) ;  /* 0x00000000001c7947 */ /* 0x000fec0003800000 */
.L_x_385:
[----:B------:R-:W-:-:S04]  /*46b0*/  ISETP.NE.AND P6, PT, R28, RZ, PT ;  /* 0x000000ff1c00720c */ /* 0x000fc80003fc5270 */
[----:B------:R-:W-:-:S05]  /*46c0*/  FSEL R132, R136, RZ, !P6 ;  /* 0x000000ff88847208 */ /* 0x000fca0007000000 */
[----:B------:R-:W-:Y:S01]  /*46d0*/  FFMA.FTZ R133, R209, R138, R132 ;  /* 0x0000008ad1857223 */ /* 0x000fe20000010084 */
[----:B------:R-:W-:-:S03]  /*46e0*/  @P4 SHF.L.U32 R132, R118, 0x10, RZ ;  /* 0x0000001076844819 */ /* 0x000fc600000006ff */
[----:B------:R-:W-:-:S04]  /*46f0*/  FADD.FTZ R133, R210, -R133 ;  /* 0x80000085d2857221 */ /* 0x000fc80000010000 */
[----:B------:R-:W-:-:S04]  /*4700*/  FMUL.FTZ R133, R170, R133 ;  /* 0x00000085aa857220 */ /* 0x000fc80000410000 */
[----:B------:R-:W-:-:S07]  /*4710*/  @P4 FADD.FTZ R133, R133, R132 ;  /* 0x0000008485854221 */ /* 0x000fce0000010000 */
.L_x_386:
[----:B------:R-:W-:Y:S05]  /*4720*/  BSYNC B1 ;  /* 0x0000000000017941 */ /* 0x000fea0003800000 */
.L_x_384:
        /* <DEDUP_REMOVED lines=16> */
.L_x_388:
        /* <DEDUP_REMOVED lines=8> */
.L_x_389:
[----:B------:R-:W-:Y:S05]  /*48b0*/  BSYNC B1 ;  /* 0x0000000000017941 */ /* 0x000fea0003800000 */
.L_x_387:
        /* <DEDUP_REMOVED lines=14> */
[----:B------:R-:W-:Y:S01]  /*49a0*/  SHF.L.U32 R133, R119, 0x10, RZ ;  /* 0x0000001077857819 */ /* 0x000fe200000006ff */
[----:B------:R-:W-:Y:S06]  /*49b0*/  BRA `(.L_x_392) ;  /* 0x00000000001c7947 */ /* 0x000fec0003800000 */
.L_x_391:
[----:B------:R-:W-:-:S04]  /*49c0*/  ISETP.NE.AND P6, PT, R28, RZ, PT ;  /* 0x000000ff1c00720c */ /* 0x000fc80003fc5270 */
[----:B------:R-:W-:-:S05]  /*49d0*/  FSEL R132, R136, RZ, !P6 ;  /* 0x000000ff88847208 */ /* 0x000fca0007000000 */
[----:B------:R-:W-:Y:S01]  /*49e0*/  FFMA.FTZ R133, R211, R138, R132 ;  /* 0x0000008ad3857223 */ /* 0x000fe20000010084 */
[----:B------:R-:W-:-:S03]  /*49f0*/  @P4 IMAD.U32 R132, R119, 0x10000, RZ ;  /* 0x0001000077844824 */ /* 0x000fc600078e00ff */
[----:B------:R-:W-:-:S04]  /*4a00*/  FADD.FTZ R133, R218, -R133 ;  /* 0x80000085da857221 */ /* 0x000fc80000010000 */
[----:B------:R-:W-:-:S04]  /*4a10*/  FMUL.FTZ R133, R170, R133 ;  /* 0x00000085aa857220 */ /* 0x000fc80000410000 */
[----:B------:R-:W-:-:S07]  /*4a20*/  @P4 FADD.FTZ R133, R133, R132 ;  /* 0x0000008485854221 */ /* 0x000fce0000010000 */
.L_x_392:
[----:B------:R-:W-:Y:S05]  /*4a30*/  BSYNC B1 ;  /* 0x0000000000017941 */ /* 0x000fea0003800000 */
.L_x_390:
        /* <DEDUP_REMOVED lines=16> */
.L_x_394:
        /* <DEDUP_REMOVED lines=8> */
.L_x_395:
[----:B------:R-:W-:Y:S05]  /*4bc0*/  BSYNC B1 ;  /* 0x0000000000017941 */ /* 0x000fea0003800000 */
.L_x_393:
[----:B------:R-:W0:Y:S08]  /*4bd0*/  @P3 LDC R139, c[0x0][0x29c] ;  /* 0x0000a700ff8b3b82 */ /* 0x000e300000000800 */
[----:B------:R-:W1:Y:S08]  /*4be0*/  @P5 LDC.64 R134, c[0x0][0x308] ;  /* 0x0000c200ff865b82 */ /* 0x000e700000000a00 */
[----:B------:R-:W2:Y:S01]  /*4bf0*/  @P3 LDC.64 R132, c[0x0][0x2f8] ;  /* 0x0000be00ff843b82 */ /* 0x000ea20000000a00 */
[----:B0-----:R-:W-:Y:S01]  /*4c00*/  @P3 FMUL.FTZ R136, R170, R139 ;  /* 0x0000008baa883220 */ /* 0x001fe20000410000 */
[----:B------:R-:W-:-:S03]  /*4c10*/  @P5 F2FP.BF16.F32.PACK_AB R170, RZ, R170 ;  /* 0x000000aaffaa523e */ /* 0x000fc600000010ff */
[----:B------:R-:W-:Y:S01]  /*4c20*/  @P3 FMUL.FTZ R138, R4, R136 ;  /* 0x00000088048a3220 */ /* 0x000fe20000410000 */
[----:B------:R-:W-:Y:S01]  /*4c30*/  @P5 PRMT R127, R127, 0x5410, R170 ;  /* 0x000054107f7f5816 */ /* 0x000fe200000000aa */
[----:B-1----:R-:W-:-:S03]  /*4c40*/  @P5 IMAD.WIDE.U32 R134, R169, 0x10, R134 ;  /* 0x00000010a9865825 */ /* 0x002fc600078e0086 */
[----:B------:R-:W-:-:S04]  /*4c50*/  @P3 F2FP.BF16.F32.PACK_AB R138, RZ, R138 ;  /* 0x0000008aff8a323e */ /* 0x000fc800000010ff */
[----:B------:R-:W-:Y:S01]  /*4c60*/  @P3 PRMT R131, R131, 0x5410, R138 ;  /* 0x0000541083833816 */ /* 0x000fe2000000008a */
[----:B------:R0:W-:Y:S01]  /*4c70*/  @P5 STG.E.128 desc[UR4][R134.64], R124 ;  /* 0x0000007c86005986 */ /* 0x0001e2000c101d04 */
[----:B--2---:R-:W-:Y:S01]  /*4c80*/  @P3 IMAD.WIDE.U32 R132, R137, 0x10, R132 ;  /* 0x0000001089843825 */ /* 0x004fe200078e0084 */
[----:B------:R-:W-:-:S04]  /*4c90*/  @P3 PRMT R137, R123, 0x7632, R137 ;  /* 0x000076327b893816 */ /* 0x000fc80000000089 */
[----:B------:R0:W-:Y:S01]  /*4ca0*/  @P3 STG.E.128 desc[UR4][R132.64], R128 ;  /* 0x0000008084003986 */ /* 0x0001e2000c101d04 */
[----:B------:R-:W-:-:S05]  /*4cb0*/  @P3 SHF.L.U32 R137, R137, 0x10, RZ ;  /* 0x0000001089893819 */ /* 0x000fca00000006ff */
[----:B------:R-:W-:-:S07]  /*4cc0*/  @P3 FFMA.FTZ R39, R136, R137, R39 ;  /* 0x0000008988273223 */ /* 0x000fce0000010027 */
.L_x_369:
[----:B------:R-:W-:Y:S05]  /*4cd0*/  BSYNC B0 ;  /* 0x0000000000007941 */ /* 0x000fea0003800000 */
.L_x_368:
[----:B------:R-:W-:Y:S01]  /*4ce0*/  VIADD R29, R29, UR12 ;  /* 0x0000000c1d1d7c36 */ /* 0x000fe20008000000 */
[----:B------:R-:W-:-:S04]  /*4cf0*/  ISETP.NE.AND P3, PT, R221, RZ, PT ;  /* 0x000000ffdd00720c */ /* 0x000fc80003f65270 */
[----:B------:R-:W-:Y:S02]  /*4d00*/  ISETP.GE.AND P2, PT, R29, UR13, PT ;  /* 0x0000000d1d007c0c */ /* 0x000fe4000bf46270 */
[----:B------:R-:W-:-:S11]  /*4d10*/  SEL R144, RZ, 0x1, P3 ;  /* 0x00000001ff907807 */ /* 0x000fd60001800000 */
[----:B------:R-:W-:Y:S05]  /*4d20*/  @!P2 BRA `(.L_x_396) ;  /* 0xffffffbc0038a947 */ /* 0x000fea000383ffff */
.L_x_297:
[----:B------:R-:W1:Y:S01]  /*4d30*/  S2R R2, SR_TID.X ;  /* 0x0000000000027919 */ /* 0x000e620000002100 */
[----:B------:R-:W1:Y:S01]  /*4d40*/  S2UR UR6, SR_CTAID.X ;  /* 0x00000000000679c3 */ /* 0x000e620000002500 */
[----:B------:R-:W-:Y:S01]  /*4d50*/  BSSY B0, `(.L_x_397) ;  /* 0x0000012000007945 */ /* 0x000fe20003800000 */
[----:B-1----:R-:W-:-:S05]  /*4d60*/  LEA.HI R3, R2, UR6, RZ, 0x18 ;  /* 0x0000000602037c11 */ /* 0x002fca000f8fc0ff */
[----:B------:R-:W-:-:S05]  /*4d70*/  IMAD R3, R3, R168, RZ ;  /* 0x000000a803037224 */ /* 0x000fca00078e02ff */
[----:B-----5:R-:W-:Y:S01]  /*4d80*/  LEA.HI R9, R3, R166, RZ, 0x1d ;  /* 0x000000a603097211 */ /* 0x020fe200078fe8ff */
[----:B------:R-:W-:Y:S06]  /*4d90*/  @!P0 BRA `(.L_x_398) ;  /* 0x0000000000348947 */ /* 0x000fec0003800000 */
[----:B------:R-:W1:Y:S08]  /*4da0*/  LDC.64 R2, c[0x0][0x2d0] ;  /* 0x0000b400ff027b82 */ /* 0x000e700000000a00 */
[----:B------:R-:W4:Y:S08]  /*4db0*/  LDC.64 R4, c[0x0][0x2d8] ;  /* 0x0000b600ff047b82 */ /* 0x000f300000000a00 */
[----:B------:R-:W5:Y:S01]  /*4dc0*/  LDC.64 R6, c[0x0][0x2f0] ;  /* 0x0000bc00ff067b82 */ /* 0x000f620000000a00 */
[----:B-1----:R-:W-:-:S05]  /*4dd0*/  IMAD.WIDE.U32 R2, R9, 0x20, R2 ;  /* 0x0000002009027825 */ /* 0x002fca00078e0002 */
[----:B------:R1:W-:Y:S01]  /*4de0*/  STG.E.128 desc[UR4][R2.64], R80 ;  /* 0x0000005002007986 */ /* 0x0003e2000c101d04 */
[----:B----4-:R-:W-:-:S03]  /*4df0*/  IMAD.WIDE.U32 R4, R9, 0x20, R4 ;  /* 0x0000002009047825 */ /* 0x010fc600078e0004 */
[----:B------:R1:W-:Y:S04]  /*4e00*/  STG.E.128 desc[UR4][R2.64+0x10], R76 ;  /* 0x0000104c02007986 */ /* 0x0003e8000c101d04 */
[----:B------:R1:W-:Y:S01]  /*4e10*/  STG.E.128 desc[UR4][R4.64], R104 ;  /* 0x0000006804007986 */ /* 0x0003e2000c101d04 */
[----:B-----5:R-:W-:-:S03]  /*4e20*/  IMAD.WIDE.U32 R6, R9, 0x20, R6 ;  /* 0x0000002009067825 */ /* 0x020fc600078e0006 */
[----:B------:R1:W-:Y:S01]  /*4e30*/  STG.E.128 desc[UR4][R4.64+0x10], R100 ;  /* 0x0000106404007986 */ /* 0x0003e2000c101d04 */
[----:B------:R-:W-:-:S03]  /*4e40*/  IADD3 R9, R9, 0x100, RZ ;  /* 0x0000010009097810 */ /* 0x000fc60007ffe0ff */
[----:B------:R1:W-:Y:S04]  /*4e50*/  STG.E.128 desc[UR4][R6.64], R56 ;  /* 0x0000003806007986 */ /* 0x0003e8000c101d04 */
[----:B------:R1:W-:Y:S02]  /*4e60*/  STG.E.128 desc[UR4][R6.64+0x10], R52 ;  /* 0x0000103406007986 */ /* 0x0003e4000c101d04 */
.L_x_398:
[----:B------:R-:W-:Y:S05]  /*4e70*/  BSYNC B0 ;  /* 0x0000000000007941 */ /* 0x000fea0003800000 */
.L_x_397:
[----:B------:R-:W-:Y:S04]  /*4e80*/  BSSY B0, `(.L_x_399) ;  /* 0x000000f000007945 */ /* 0x000fe80003800000 */
[----:B------:R-:W-:Y:S05]  /*4e90*/  @!P1 BRA `(.L_x_400) ;  /* 0x0000000000349947 */ /* 0x000fea0003800000 */
[----:B-1----:R-:W1:Y:S08]  /*4ea0*/  LDC.64 R2, c[0x0][0x2d0] ;  /* 0x0000b400ff027b82 */ /* 0x002e700000000a00 */
        /* <DEDUP_REMOVED lines=12> */
.L_x_400:
[----:B------:R-:W-:Y:S05]  /*4f70*/  BSYNC B0 ;  /* 0x0000000000007941 */ /* 0x000fea0003800000 */
.L_x_399:
[----:B------:R-:W-:-:S13]  /*4f80*/  ISETP.NE.AND P0, PT, R0, RZ, PT ;  /* 0x000000ff0000720c */ /* 0x000fda0003f05270 */
[----:B------:R-:W-:Y:S05]  /*4f90*/  @!P0 EXIT ;  /* 0x000000000000894d */ /* 0x000fea0003800000 */
[----:B-1----:R-:W1:Y:S08]  /*4fa0*/  LDC.64 R2, c[0x0][0x2d0] ;  /* 0x0000b400ff027b82 */ /* 0x002e700000000a00 */
[----:B------:R-:W4:Y:S08]  /*4fb0*/  LDC.64 R4, c[0x0][0x2d8] ;  /* 0x0000b600ff047b82 */ /* 0x000f300000000a00 */
[----:B------:R-:W5:Y:S01]  /*4fc0*/  LDC.64 R6, c[0x0][0x2f0] ;  /* 0x0000bc00ff067b82 */ /* 0x000f620000000a00 */
[----:B-1----:R-:W-:-:S05]  /*4fd0*/  IMAD.WIDE.U32 R2, R9, 0x20, R2 ;  /* 0x0000002009027825 */ /* 0x002fca00078e0002 */
[----:B------:R-:W-:Y:S01]  /*4fe0*/  STG.E.128 desc[UR4][R2.64], R64 ;  /* 0x0000004002007986 */ /* 0x000fe2000c101d04 */
[----:B----4-:R-:W-:-:S03]  /*4ff0*/  IMAD.WIDE.U32 R4, R9, 0x20, R4 ;  /* 0x0000002009047825 */ /* 0x010fc600078e0004 */
[----:B------:R-:W-:Y:S04]  /*5000*/  STG.E.128 desc[UR4][R2.64+0x10], R60 ;  /* 0x0000103c02007986 */ /* 0x000fe8000c101d04 */
[----:B------:R-:W-:Y:S01]  /*5010*/  STG.E.128 desc[UR4][R4.64], R88 ;  /* 0x0000005804007986 */ /* 0x000fe2000c101d04 */
[----:B-----5:R-:W-:-:S03]  /*5020*/  IMAD.WIDE.U32 R6, R9, 0x20, R6 ;  /* 0x0000002009067825 */ /* 0x020fc600078e0006 */
[----:B------:R-:W-:Y:S04]  /*5030*/  STG.E.128 desc[UR4][R4.64+0x10], R84 ;  /* 0x0000105404007986 */ /* 0x000fe8000c101d04 */
[----:B------:R-:W-:Y:S04]  /*5040*/  STG.E.128 desc[UR4][R6.64], R40 ;  /* 0x0000002806007986 */ /* 0x000fe8000c101d04 */
[----:B------:R-:W-:Y:S01]  /*5050*/  STG.E.128 desc[UR4][R6.64+0x10], R36 ;  /* 0x0000102406007986 */ /* 0x000fe2000c101d04 */
[----:B------:R-:W-:Y:S05]  /*5060*/  EXIT ;  /* 0x000000000000794d */ /* 0x000fea0003800000 */
.L_x_311:
[----:B------:R-:W-:Y:S01]  /*5070*/  HFMA2.MMA R147, -RZ, RZ, 0, 1.847743988037109375e-06 ;  /* 0x0000001fff937435 */ /* 0x000fe200000001ff */
[----:B------:R-:W-:Y:S01]  /*5080*/  IMAD.MOV.U32 R145, RZ, RZ, R189 ;  /* 0x000000ffff917224 */ /* 0x000fe200078e00bd */
[----:B------:R-:W-:Y:S01]  /*5090*/  MOV R144, 0x10 ;  /* 0x0000001000907802 */ /* 0x000fe20000000f00 */
[----:B0-----:R-:W-:-:S08]  /*50a0*/  IMAD.MOV.U32 R142, RZ, RZ, -0x1 ;  /* 0xffffffffff8e7424 */ /* 0x001fd000078e00ff */
[----:B-----5:R-:W-:Y:S05]  /*50b0*/  WARPSYNC.COLLECTIVE R142, `(.L_x_401) ;  /* 0x000000008e087348 */ /* 0x020fea0003c00000 */
[----:B------:R0:W1:Y:S02]  /*50c0*/  SHFL.DOWN P4, R143, R145, R144, R147 ;  /* 0x08000090918f7389 */ /* 0x0000640000080093 */
[----:B01---5:R-:W-:Y:S01]  /*50d0*/  ENDCOLLECTIVE ;  /* 0x000000000000791b */ /* 0x023fe20003800000 */
.L_x_401:
[----:B------:R-:W-:Y:S02]  /*50e0*/  MOV R145, R146 ;  /* 0x0000009200917202 */ /* 0x000fe40000000f00 */
[----:B------:R-:W-:-:S07]  /*50f0*/  MOV R134, R143 ;  /* 0x0000008f00867202 */ /* 0x000fce0000000f00 */
[----:B------:R-:W-:Y:S05]  /*5100*/  WARPSYNC.COLLECTIVE R142, `(.L_x_402) ;  /* 0x000000008e087348 */ /* 0x000fea0003c00000 */
[----:B------:R0:W1:Y:S02]  /*5110*/  SHFL.DOWN P4, R143, R145, R144, R147 ;  /* 0x08000090918f7389 */ /* 0x0000640000080093 */
[----:B01----:R-:W-:Y:S01]  /*5120*/  ENDCOLLECTIVE ;  /* 0x000000000000791b */ /* 0x003fe20003800000 */
.L_x_402:
[----:B------:R-:W-:Y:S01]  /*5130*/  FADD.FTZ R134, R134, R189 ;  /* 0x000000bd86867221 */ /* 0x000fe20000010000 */
[----:B------:R-:W-:-:S04]  /*5140*/  HFMA2.MMA R144, -RZ, RZ, 0, 4.76837158203125e-07 ;  /* 0x00000008ff907435 */ /* 0x000fc800000001ff */
[----:B------:R-:W-:Y:S01]  /*5150*/  MOV R145, R134 ;  /* 0x0000008600917202 */ /* 0x000fe20000000f00 */
[----:B------:R-:W-:-:S07]  /*5160*/  IMAD.MOV.U32 R135, RZ, RZ, R143 ;  /* 0x000000ffff877224 */ /* 0x000fce00078e008f */
[----:B------:R-:W-:Y:S05]  /*5170*/  WARPSYNC.COLLECTIVE R142, `(.L_x_403) ;  /* 0x000000008e087348 */ /* 0x000fea0003c00000 */
[----:B------:R0:W1:Y:S02]  /*5180*/  SHFL.DOWN P4, R143, R145, R144, R147 ;  /* 0x08000090918f7389 */ /* 0x0000640000080093 */
[----:B01----:R-:W-:Y:S01]  /*5190*/  ENDCOLLECTIVE ;  /* 0x000000000000791b */ /* 0x003fe20003800000 */
.L_x_403:
[----:B------:R-:W-:-:S05]  /*51a0*/  FADD.FTZ R135, R135, R146 ;  /* 0x0000009287877221 */ /* 0x000fca0000010000 */
[----:B------:R-:W-:Y:S01]  /*51b0*/  MOV R145, R135 ;  /* 0x0000008700917202 */ /* 0x000fe20000000f00 */
[----:B------:R-:W-:-:S07]  /*51c0*/  IMAD.MOV.U32 R137, RZ, RZ, R143 ;  /* 0x000000ffff897224 */ /* 0x000fce00078e008f */
[----:B------:R-:W-:Y:S05]  /*51d0*/  WARPSYNC.COLLECTIVE R142, `(.L_x_404) ;  /* 0x000000008e087348 */ /* 0x000fea0003c00000 */
[----:B------:R0:W1:Y:S02]  /*51e0*/  SHFL.DOWN P4, R143, R145, R144, R147 ;  /* 0x08000090918f7389 */ /* 0x0000640000080093 */
[----:B01----:R-:W-:Y:S01]  /*51f0*/  ENDCOLLECTIVE ;  /* 0x000000000000791b */ /* 0x003fe20003800000 */
.L_x_404:
[----:B------:R-:W-:Y:S01]  /*5200*/  FADD.FTZ R137, R134, R137 ;  /* 0x0000008986897221 */ /* 0x000fe20000010000 */
[----:B------:R-:W-:-:S03]  /*5210*/  HFMA2.MMA R144, -RZ, RZ, 0, 2.384185791015625e-07 ;  /* 0x00000004ff907435 */ /* 0x000fc600000001ff */
[----:B------:R-:W-:Y:S01]  /*5220*/  IMAD.MOV.U32 R145, RZ, RZ, R137 ;  /* 0x000000ffff917224 */ /* 0x000fe200078e0089 */
[----:B------:R-:W-:-:S07]  /*5230*/  MOV R136, R143 ;  /* 0x0000008f00887202 */ /* 0x000fce0000000f00 */
[----:B------:R-:W-:Y:S05]  /*5240*/  WARPSYNC.COLLECTIVE R142, `(.L_x_405) ;  /* 0x000000008e087348 */ /* 0x000fea0003c00000 */
[----:B------:R0:W1:Y:S02]  /*5250*/  SHFL.DOWN P4, R143, R145, R144, R147 ;  /* 0x08000090918f7389 */ /* 0x0000640000080093 */
[----:B01----:R-:W-:Y:S01]  /*5260*/  ENDCOLLECTIVE ;  /* 0x000000000000791b */ /* 0x003fe20003800000 */
.L_x_405:
[----:B------:R-:W-:-:S04]  /*5270*/  FADD.FTZ R136, R135, R136 ;  /* 0x0000008887887221 */ /* 0x000fc80000010000 */
[----:B------:R-:W-:Y:S01]  /*5280*/  IMAD.MOV.U32 R145, RZ, RZ, R136 ;  /* 0x000000ffff917224 */ /* 0x000fe200078e0088 */
[----:B------:R-:W-:-:S07]  /*5290*/  MOV R138, R143 ;  /* 0x0000008f008a7202 */ /* 0x000fce0000000f00 */
[----:B------:R-:W-:Y:S05]  /*52a0*/  WARPSYNC.COLLECTIVE R142, `(.L_x_406) ;  /* 0x000000008e087348 */ /* 0x000fea0003c00000 */
[----:B------:R0:W1:Y:S02]  /*52b0*/  SHFL.DOWN P4, R143, R145, R144, R147 ;  /* 0x08000090918f7389 */ /* 0x0000640000080093 */
[----:B01----:R-:W-:Y:S01]  /*52c0*/  ENDCOLLECTIVE ;  /* 0x000000000000791b */ /* 0x003fe20003800000 */
.L_x_406:
[----:B------:R-:W-:-:S05]  /*52d0*/  FADD.FTZ R138, R137, R138 ;  /* 0x0000008a898a7221 */ /* 0x000fca0000010000 */
[----:B------:R-:W-:Y:S01]  /*52e0*/  MOV R145, R138 ;  /* 0x0000008a00917202 */ /* 0x000fe20000000f00 */
[----:B------:R-:W-:Y:S01]  /*52f0*/  IMAD.MOV.U32 R144, RZ, RZ, 0x2 ;  /* 0x00000002ff907424 */ /* 0x000fe200078e00ff */
[----:B------:R-:W-:-:S07]  /*5300*/  MOV R139, R143 ;  /* 0x0000008f008b7202 */ /* 0x000fce0000000f00 */
[----:B------:R-:W-:Y:S05]  /*5310*/  WARPSYNC.COLLECTIVE R142, `(.L_x_407) ;  /* 0x000000008e087348 */ /* 0x000fea0003c00000 */
[----:B------:R0:W1:Y:S02]  /*5320*/  SHFL.DOWN P4, R143, R145, R144, R147 ;  /* 0x08000090918f7389 */ /* 0x0000640000080093 */
[----:B01----:R-:W-:Y:S01]  /*5330*/  ENDCOLLECTIVE ;  /* 0x000000000000791b */ /* 0x003fe20003800000 */
.L_x_407:
[----:B------:R-:W-:-:S05]  /*5340*/  FADD.FTZ R139, R136, R139 ;  /* 0x0000008b888b7221 */ /* 0x000fca0000010000 */
[----:B------:R-:W-:Y:S02]  /*5350*/  MOV R145, R139 ;  /* 0x0000008b00917202 */ /* 0x000fe40000000f00 */
[----:B------:R-:W-:-:S07]  /*5360*/  MOV R141, R143 ;  /* 0x0000008f008d7202 */ /* 0x000fce0000000f00 */
[----:B------:R-:W-:Y:S05]  /*5370*/  WARPSYNC.COLLECTIVE R142, `(.L_x_408) ;  /* 0x000000008e087348 */ /* 0x000fea0003c00000 */
[----:B------:R0:W1:Y:S02]  /*5380*/  SHFL.DOWN P4, R143, R145, R144, R147 ;  /* 0x08000090918f7389 */ /* 0x0000640000080093 */
[----:B01----:R-:W-:Y:S01]  /*5390*/  ENDCOLLECTIVE ;  /* 0x000000000000791b */ /* 0x003fe20003800000 */
.L_x_408:
[----:B------:R-:W-:Y:S01]  /*53a0*/  FADD.FTZ R141, R138, R141 ;  /* 0x0000008d8a8d7221 */ /* 0x000fe20000010000 */
[----:B------:R-:W-:-:S04]  /*53b0*/  HFMA2.MMA R144, -RZ, RZ, 0, 5.9604644775390625e-08 ;  /* 0x00000001ff907435 */ /* 0x000fc800000001ff */
[----:B------:R-:W-:Y:S01]  /*53c0*/  MOV R145, R141 ;  /* 0x0000008d00917202 */ /* 0x000fe20000000f00 */
[----:B------:R-:W-:-:S07]  /*53d0*/  IMAD.MOV.U32 R140, RZ, RZ, R143 ;  /* 0x000000ffff8c7224 */ /* 0x000fce00078e008f */
[----:B------:R-:W-:Y:S05]  /*53e0*/  WARPSYNC.COLLECTIVE R142, `(.L_x_409) ;  /* 0x000000008e087348 */ /* 0x000fea0003c00000 */
[----:B------:R0:W1:Y:S02]  /*53f0*/  SHFL.DOWN P4, R143, R145, R144, R147 ;  /* 0x08000090918f7389 */ /* 0x0000640000080093 */
[----:B01----:R-:W-:Y:S01]  /*5400*/  ENDCOLLECTIVE ;  /* 0x000000000000791b */ /* 0x003fe20003800000 */
.L_x_409:
[----:B------:R-:W-:-:S05]  /*5410*/  FADD.FTZ R140, R139, R140 ;  /* 0x0000008c8b8c7221 */ /* 0x000fca0000010000 */
[----:B------:R-:W-:Y:S01]  /*5420*/  MOV R145, R140 ;  /* 0x0000008c00917202 */ /* 0x000fe20000000f00 */
[----:B------:R-:W-:-:S07]  /*5430*/  IMAD.MOV.U32 R188, RZ, RZ, R143 ;  /* 0x000000ffffbc7224 */ /* 0x000fce00078e008f */
[----:B------:R-:W-:Y:S05]  /*5440*/  WARPSYNC.COLLECTIVE R142, `(.L_x_410) ;  /* 0x000000008e087348 */ /* 0x000fea0003c00000 */
[----:B------:R0:W1:Y:S02]  /*5450*/  SHFL.DOWN P4, R143, R145, R144, R147 ;  /* 0x08000090918f7389 */ /* 0x0000640000080093 */
[----:B01----:R-:W-:Y:S01]  /*5460*/  ENDCOLLECTIVE ;  /* 0x000000000000791b */ /* 0x003fe20003800000 */
.L_x_410:
[----:B------:R-:W-:Y:S01]  /*5470*/  MOV R189, R143 ;  /* 0x0000008f00bd7202 */ /* 0x000fe20000000f00 */
[----:B------:R-:W-:Y:S06]  /*5480*/  BRA `(.L_x_411) ;  /* 0xffffffcc00187947 */ /* 0x000fec000383ffff */
.L_x_412:
        /* <DEDUP_REMOVED lines=15> */
.L_x_11265:


//--------------------- .text._ZN10layer_norm13ln_bwd_kernelINS_13Kernel_traitsI13__nv_bfloat16S2_S2_S2_fjLj6144ELj1ELj1ELj8ELj16ENS_18Kernel_traits_baseILj6144ES2_S2_S2_S2_fjLj256EEEEELb0ELb1ELb1ELb1EEEvNS_9BwdParamsE --------------------------
	.section	.text._ZN10layer_norm13ln_bwd_kernelINS_13Kernel_traitsI13__nv_bfloat16S2_S2_S2_fjLj6144ELj1ELj1ELj8ELj16ENS_18Kernel_traits_baseILj6144ES2_S2_S2_S2_fjLj256EEEEELb0ELb1ELb1ELb1EEEvNS_9BwdParamsE,"ax",@progbits
	.align	128
        .global         _ZN10layer_norm13ln_bwd_kernelINS_13Kernel_traitsI13__nv_bfloat16S2_S2_S2_fjLj6144ELj1ELj1ELj8ELj16ENS_18Kernel_traits_baseILj6144ES2_S2_S2_S2_fjLj256EEEEELb0ELb1ELb1ELb1EEEvNS_9BwdParamsE
        .type           _ZN10layer_norm13ln_bwd_kernelINS_13Kernel_traitsI13__nv_bfloat16S2_S2_S2_fjLj6144ELj1ELj1ELj8ELj16ENS_18Kernel_traits_baseILj6144ES2_S2_S2_S2_fjLj256EEEEELb0ELb1ELb1ELb1EEEvNS_9BwdParamsE,@function
        .size           _ZN10layer_norm13ln_bwd_kernelINS_13Kernel_traitsI13__nv_bfloat16S2_S2_S2_fjLj6144ELj1ELj1ELj8ELj16ENS_18Kernel_traits_baseILj6144ES2_S2_S2_S2_fjLj256EEEEELb0ELb1ELb1ELb1EEEvNS_9BwdParamsE,(.L_x_11266 - _ZN10layer_norm13ln_bwd_kernelINS_13Kernel_traitsI13__nv_bfloat16S2_S2_S2_fjLj6144ELj1ELj1ELj8ELj16ENS_18Kernel_traits_baseILj6144ES2_S2_S2_S2_fjLj256EEEEELb0ELb1ELb1ELb1EEEvNS_9BwdParamsE)
        .other          _ZN10layer_norm13ln_bwd_kernelINS_13Kernel_traitsI13__nv_bfloat16S2_S2_S2_fjLj6144ELj1ELj1ELj8ELj16ENS_18Kernel_traits_baseILj6144ES2_S2_S2_S2_fjLj256EEEEELb0ELb1ELb1ELb1EEEvNS_9BwdParamsE,@"STO_CUDA_ENTRY STV_DEFAULT"
_ZN10layer_norm13ln_bwd_kernelINS_13Kernel_traitsI13__nv_bfloat16S2_S2_S2_fjLj6144ELj1ELj1ELj8ELj16ENS_18Kernel_traits_baseILj6144ES2_S2_S2_S2_fjLj256EEEEELb0ELb1ELb1ELb1EEEvNS_9BwdParamsE:
.text._ZN10layer_norm13ln_bwd_kernelINS_13Kernel_traitsI13__nv_bfloat16S2_S2_S2_fjLj6144ELj1ELj1ELj8ELj16ENS_18Kernel_traits_baseILj6144ES2_S2_S2_S2_fjLj256EEEEELb0ELb1ELb1ELb1EEEvNS_9BwdParamsE:
[----:B------:R-:W-:Y:S01]  /*0000*/  LDC R1, c[0x0][0x28] ;  /* 0x00000a00ff017b82 */ /* 0x000fe20000000800 */
[----:B------:R-:W0:Y:S01]  /*0010*/  S2R R188, SR_TID.X ;  /* 0x0000000000bc7919 */ /* 0x000e220000002100 */
[----:B------:R-:W-:-:S06]  /*0020*/  ULDC.64 UR4, c[0x0][0x278] ;  /* 0x00009e0000047ab9 */ /* 0x000fcc0000000a00 */
[----:B------:R-:W1:Y:S01]  /*0030*/  S2UR UR6, SR_CTAID.X ;  /* 0x00000000000679c3 */ /* 0x000e620000002500 */
[----:B------:R-:W-:Y:S01]  /*0040*/  ULDC UR8, c[0x0][0x290] ;  /* 0x0000a40000087ab9 */ /* 0x000fe20000000800 */
[----:B------:R-:W-:Y:S01]  /*0050*/  ULDC.64 UR14, c[0x0][0x2c8] ;  /* 0x0000b200000e7ab9 */ /* 0x000fe20000000a00 */
[----:B------:R-:W-:Y:S01]  /*0060*/  ULDC.64 UR10, c[0x0][0x308] ;  /* 0x0000c200000a7ab9 */ /* 0x000fe20000000a00 */
[----:B------:R-:W-:Y:S01]  /*0070*/  ULDC.64 UR12, c[0x0][0x210] ;  /* 0x00008400000c7ab9 */ /* 0x000fe20000000a00 */
[----:B0-----:R-:W-:-:S04]  /*0080*/  SHF.L.U32 R0, R188, 0x4, RZ ;  /* 0x00000004bc007819 */ /* 0x001fc800000006ff */
[----:B------:R-:W-:-:S04]  /*0090*/  LOP3.LUT R0, R0, 0xff0, RZ, 0xc0, !PT ;  /* 0x00000ff000007812 */ /* 0x000fc800078ec0ff */
[----:B------:R-:W-:-:S05]  /*00a0*/  IADD3 R4, P0, R0, UR4, RZ ;  /* 0x0000000400047c10 */ /* 0x000fca000ff1e0ff */
[----:B------:R-:W-:Y:S01]  /*00b0*/  IMAD.X R5, RZ, RZ, UR5, P0 ;  /* 0x00000005ff057e24 */ /* 0x000fe200080e06ff */
[----:B------:R-:W-:-:S04]  /*00c0*/  ULDC.64 UR4, c[0x0][0x208] ;  /* 0x0000820000047ab9 */ /* 0x000fc80000000a00 */
[----:B------:R0:W5:Y:S04]  /*00d0*/  LDG.E.128 R44, desc[UR4][R4.64] ;  /* 0x00000004042c7981 */ /* 0x000168000c1e1d00 */
[----:B------:R0:W5:Y:S04]  /*00e0*/  LDG.E.128 R48, desc[UR4][R4.64+0x1000] ;  /* 0x0010000404307981 */ /* 0x000168000c1e1d00 */
[----:B------:R0:W5:Y:S01]  /*00f0*/  LDG.E.128 R52, desc[UR4][R4.64+0x2000] ;  /* 0x0020000404347981 */ /* 0x000162000c1e1d00 */
[C---:B-1----:R-:W-:Y:S01]  /*0100*/  LEA.HI R0, R188.reuse, UR6, RZ, 0x18 ;  /* 0x00000006bc007c11 */ /* 0x042fe2000f8fc0ff */
[----:B------:R-:W-:Y:S01]  /*0110*/  ULDC UR6, c[0x0][0x214] ;  /* 0x0000850000067ab9 */ /* 0x000fe20000000800 */
[----:B------:R-:W-:-:S02]  /*0120*/  LOP3.LUT R2, R188, 0xff, RZ, 0xc0, !PT ;  /* 0x000000ffbc027812 */ /* 0x000fc400078ec0ff */
[----:B------:R-:W-:-:S13]  /*0130*/  ISETP.GE.AND P0, PT, R0, UR6, PT ;  /* 0x0000000600007c0c */ /* 0x000fda000bf06270 */
[----:B0-----:R-:W-:Y:S05]  /*0140*/  @!P0 BRA `(.L_x_413) ;  /* 0x0000000000948947 */ /* 0x001fea0003800000 */
        /* <DEDUP_REMOVED lines=37> */
.L_x_413:
[----:B------:R-:W-:Y:S02]  /*03a0*/  ULDC.64 UR6, c[0x0][0x260] ;  /* 0x0000980000067ab9 */ /* 0x000fe40000000a00 */
[----:B------:R-:W-:-:S04]  /*03b0*/  LEA R10, P0, R2, UR6, 0x4 ;  /* 0x00000006020a7c11 */ /* 0x000fc8000f8020ff */
[----:B------:R-:W-:-:S05]  /*03c0*/  IADD3.X R11, RZ, UR7, RZ, P0, !PT ;  /* 0x00000007ff0b7c10 */ /* 0x000fca00087fe4ff */
[----:B------:R-:W2:Y:S04]  /*03d0*/  LDG.E.128 R12, desc[UR4][R10.64+0x1000] ;  /* 0x001000040a0c7981 */ /* 0x000ea8000c1e1d00 */
[----:B------:R-:W3:Y:S04]  /*03e0*/  LDG.E.128 R16, desc[UR4][R10.64+0x2000] ;  /* 0x002000040a107981 */ /* 0x000ee8000c1e1d00 */
[----:B------:R-:W4:Y:S01]  /*03f0*/  LDG.E.128 R4, desc[UR4][R10.64] ;  /* 0x000000040a047981 */ /* 0x000f22000c1e1d00 */
[----:B------:R-:W-:Y:S01]  /*0400*/  IMAD.MOV.U32 R212, RZ, RZ, 0x1 ;  /* 0x00000001ffd47424 */ /* 0x000fe200078e00ff */
        /* <DEDUP_REMOVED lines=36> */
[C---:B--2---:R-:W-:Y:S01]  /*0650*/  PRMT R23, R12.reuse, 0x7632, R23 ;  /* 0x000076320c177816 */ /* 0x044fe20000000017 */
[----:B------:R-:W-:Y:S01]  /*0660*/  IMAD.U32 R8, R12, 0x10000, RZ ;  /* 0x000100000c087824 */ /* 0x000fe200078e00ff */
[C---:B---3--:R-:W-:Y:S01]  /*0670*/  PRMT R27, R16.reuse, 0x7632, R27 ;  /* 0x00007632101b7816 */ /* 0x048fe2000000001b */
[----:B------:R-:W-:-:S02]  /*0680*/  IMAD.U32 R12, R16, 0x10000, RZ ;  /* 0x00010000100c7824 */ /* 0x000fc400078e00ff */
[----:B------:R-:W0:Y:S01]  /*0690*/  LDC.U8 R16, c[0x0][0x2a0] ;  /* 0x0000a800ff107b82 */ /* 0x000e220000000000 */
[----:B----4-:R-:W-:Y:S02]  /*06a0*/  PRMT R20, R5, 0x7632, R20 ;  /* 0x0000763205147816 */ /* 0x010fe40000000014 */
[----:B------:R-:W-:Y:S01]  /*06b0*/  PRMT R22, R7, 0x7632, R22 ;  /* 0x0000763207167816 */ /* 0x000fe20000000016 */
[----:B------:R-:W-:Y:S01]  /*06c0*/  IMAD.U32 R10, R14, 0x10000, RZ ;  /* 0x000100000e0a7824 */ /* 0x000fe200078e00ff */
[----:B------:R-:W-:Y:S02]  /*06d0*/  PRMT R21, R6, 0x7632, R21 ;  /* 0x0000763206157816 */ /* 0x000fe40000000015 */
[----:B------:R-:W-:Y:S02]  /*06e0*/  PRMT R24, R13, 0x7632, R24 ;  /* 0x000076320d187816 */ /* 0x000fe40000000018 */
[----:B------:R-:W-:Y:S01]  /*06f0*/  PRMT R25, R14, 0x7632, R25 ;  /* 0x000076320e197816 */ /* 0x000fe20000000019 */
[----:B------:R-:W-:Y:S01]  /*0700*/  IMAD.U32 R14, R18, 0x10000, RZ ;  /* 0x00010000120e7824 */ /* 0x000fe200078e00ff */
[----:B------:R-:W-:-:S02]  /*0710*/  PRMT R26, R15, 0x7632, R26 ;  /* 0x000076320f1a7816 */ /* 0x000fc4000000001a */
[----:B------:R-:W-:Y:S02]  /*0720*/  SHF.L.U32 R11, R15, 0x10, RZ ;  /* 0x000000100f0b7819 */ /* 0x000fe400000006ff */
[----:B------:R-:W-:Y:S02]  /*0730*/  PRMT R28, R17, 0x7632, R28 ;  /* 0x00007632111c7816 */ /* 0x000fe4000000001c */
[----:B------:R-:W-:Y:S01]  /*0740*/  PRMT R29, R18, 0x7632, R29 ;  /* 0x00007632121d7816 */ /* 0x000fe2000000001d */
[----:B------:R-:W-:Y:S01]  /*0750*/  IMAD.U32 R18, R20, 0x10000, RZ ;  /* 0x0001000014127824 */ /* 0x000fe200078e00ff */
[C---:B------:R-:W-:Y:S01]  /*0760*/  PRMT R30, R19.reuse, 0x7632, R30 ;  /* 0x00007632131e7816 */ /* 0x040fe2000000001e */
[----:B------:R-:W-:Y:S01]  /*0770*/  IMAD.U32 R20, R22, 0x10000, RZ ;  /* 0x0001000016147824 */ /* 0x000fe200078e00ff */
[----:B------:R-:W-:Y:S01]  /*0780*/  SHF.L.U32 R15, R19, 0x10, RZ ;  /* 0x00000010130f7819 */ /* 0x000fe200000006ff */
[----:B------:R-:W-:Y:S01]  /*0790*/  IMAD.U32 R22, R24, 0x10000, RZ ;  /* 0x0001000018167824 */ /* 0x000fe200078e00ff */
[----:B------:R-:W-:-:S02]  /*07a0*/  PRMT R3, R4, 0x7632, R3 ;  /* 0x0000763204037816 */ /* 0x000fc40000000003 */
[----:B------:R-:W-:Y:S01]  /*07b0*/  SHF.L.U32 R19, R21, 0x10, RZ ;  /* 0x0000001015137819 */ /* 0x000fe200000006ff */
[----:B------:R-:W-:Y:S01]  /*07c0*/  IMAD.U32 R24, R26, 0x10000, RZ ;  /* 0x000100001a187824 */ /* 0x000fe200078e00ff */
[----:B------:R-:W-:Y:S01]  /*07d0*/  SHF.L.U32 R21, R23, 0x10, RZ ;  /* 0x0000001017157819 */ /* 0x000fe200000006ff */
[----:B------:R-:W-:Y:S01]  /*07e0*/  IMAD.U32 R26, R28, 0x10000, RZ ;  /* 0x000100001c1a7824 */ /* 0x000fe200078e00ff */
[----:B------:R-:W-:Y:S02]  /*07f0*/  SHF.L.U32 R9, R13, 0x10, RZ ;  /* 0x000000100d097819 */ /* 0x000fe400000006ff */
[----:B------:R-:W-:Y:S01]  /*0800*/  SHF.L.U32 R23, R25, 0x10, RZ ;  /* 0x0000001019177819 */ /* 0x000fe200000006ff */
[----:B------:R-:W-:Y:S01]  /*0810*/  IMAD.U32 R4, R4, 0x10000, RZ ;  /* 0x0001000004047824 */ /* 0x000fe200078e00ff */
[----:B------:R-:W-:Y:S01]  /*0820*/  SHF.L.U32 R13, R17, 0x10, RZ ;  /* 0x00000010110d7819 */ /* 0x000fe200000006ff */
[----:B------:R-:W-:Y:S01]  /*0830*/  IMAD.U32 R6, R6, 0x10000, RZ ;  /* 0x0001000006067824 */ /* 0x000fe200078e00ff */
[----:B------:R-:W-:Y:S01]  /*0840*/  SHF.L.U32 R25, R27, 0x10, RZ ;  /* 0x000000101b197819 */ /* 0x000fe200000006ff */
[----:B------:R-:W-:Y:S01]  /*0850*/  IMAD.U32 R28, R30, 0x10000, RZ ;  /* 0x000100001e1c7824 */ /* 0x000fe200078e00ff */
[----:B------:R-:W-:-:S02]  /*0860*/  SHF.L.U32 R5, R5, 0x10, RZ ;  /* 0x0000001005057819 */ /* 0x000fc400000006ff */
[----:B------:R-:W-:Y:S02]  /*0870*/  SHF.L.U32 R7, R7, 0x10, RZ ;  /* 0x0000001007077819 */ /* 0x000fe400000006ff */
[----:B------:R-:W-:Y:S02]  /*0880*/  SHF.L.U32 R17, R3, 0x10, RZ ;  /* 0x0000001003117819 */ /* 0x000fe400000006ff */
[----:B------:R-:W-:-:S07]  /*0890*/  SHF.L.U32 R27, R29, 0x10, RZ ;  /* 0x000000101d1b7819 */ /* 0x000fce00000006ff */
.L_x_491:
[----:B-1----:R-:W1:Y:S08]  /*08a0*/  LDC.64 R142, c[0x0][0x288] ;  /* 0x0000a200ff8e7b82 */ /* 0x002e700000000a00 */
[----:B------:R-:W2:Y:S08]  /*08b0*/  LDC.64 R30, c[0x0][0x258] ;  /* 0x00009600ff1e7b82 */ /* 0x000eb00000000a00 */
[----:B------:R-:W3:Y:S01]  /*08c0*/  LDC.64 R140, c[0x0][0x280] ;  /* 0x0000a000ff8c7b82 */ /* 0x000ee20000000a00 */
[----:B-1----:R-:W-:-:S07]  /*08d0*/  IMAD.WIDE R142, R0, 0x4, R142 ;  /* 0x00000004008e7825 */ /* 0x002fce00078e028e */
[----:B------:R-:W1:Y:S01]  /*08e0*/  LDC R213, c[0x0][0x218] ;  /* 0x00008600ffd57b82 */ /* 0x000e620000000800 */
[----:B------:R-:W4:Y:S01]  /*08f0*/  LDG.E R142, desc[UR4][R142.64] ;  /* 0x000000048e8e7981 */ /* 0x000f22000c1e1900 */
[----:B--2---:R-:W-:-:S06]  /*0900*/  IMAD.WIDE R144, R0, 0x4, R30 ;  /* 0x0000000400907825 */ /* 0x004fcc00078e021e */
[----:B------:R-:W2:Y:S01]  /*0910*/  LDC.64 R184, c[0x0][0x2c8] ;  /* 0x0000b200ffb87b82 */ /* 0x000ea20000000a00 */
[----:B-----5:R0:W5:Y:S01]  /*0920*/  LDG.E R29, desc[UR4][R144.64] ;  /* 0x00000004901d7981 */ /* 0x020162000c1e1900 */
[----:B---3--:R-:W-:-:S05]  /*0930*/  IMAD.WIDE R140, R0, 0x4, R140 ;  /* 0x00000004008c7825 */ /* 0x008fca00078e028c */
[----:B------:R3:W5:Y:S01]  /*0940*/  LDG.E R214, desc[UR4][R140.64] ;  /* 0x000000048cd67981 */ /* 0x000762000c1e1900 */
[----:B-1----:R-:W-:-:S05]  /*0950*/  IMAD R30, R0, R213, RZ ;  /* 0x000000d5001e7224 */ /* 0x002fca00078e02ff */
[----:B------:R-:W-:-:S04]  /*0960*/  SHF.R.S32.HI R31, RZ, 0x1f, R30 ;  /* 0x0000001fff1f7819 */ /* 0x000fc8000001141e */
[----:B------:R-:W-:-:S04]  /*0970*/  LEA.HI R31, R31, R30, RZ, 0x3 ;  /* 0x0000001e1f1f7211 */ /* 0x000fc800078f18ff */
[----:B------:R-:W-:Y:S01]  /*0980*/  LEA.HI.SX32 R209, R31, R2, 0x1d ;  /* 0x000000021fd17211 */ /* 0x000fe200078feaff */
[----:B------:R-:W-:Y:S03]  /*0990*/  BSSY B0, `(.L_x_415) ;  /* 0x0000126000007945 */ /* 0x000fe60003800000 */
[C---:B------:R-:W-:Y:S01]  /*09a0*/  IADD3 R31, R209.reuse, 0x100, RZ ;  /* 0x00000100d11f7810 */ /* 0x040fe20007ffe0ff */
[C---:B------:R-:W-:Y:S02]  /*09b0*/  VIADD R30, R209.reuse, 0x200 ;  /* 0x00000200d11e7836 */ /* 0x040fe40000000000 */
[----:B--2---:R-:W-:-:S04]  /*09c0*/  IMAD.WIDE.U32 R188, R209, 0x10, R184 ;  /* 0x00000010d1bc7825 */ /* 0x004fc800078e00b8 */
[----:B------:R-:W-:-:S04]  /*09d0*/  IMAD.WIDE.U32 R186, R31, 0x10, R184 ;  /* 0x000000101fba7825 */ /* 0x000fc800078e00b8 */
[----:B------:R-:W-:Y:S01]  /*09e0*/  IMAD.WIDE.U32 R184, R30, 0x10, R184 ;  /* 0x000000101eb87825 */ /* 0x000fe200078e00b8 */
[----:B----4-:R-:W-:-:S13]  /*09f0*/  ISETP.GT.AND P2, PT, R142, RZ, PT ;  /* 0x000000ff8e00720c */ /* 0x010fda0003f44270 */
[----:B0--3--:R-:W-:Y:S05]  /*0a00*/  @P2 BRA `(.L_x_416) ;  /* 0x0000000000342947 */ /* 0x009fea0003800000 */
[----:B------:R-:W-:Y:S01]  /*0a10*/  MOV R210, UR14 ;  /* 0x0000000e00d27c02 */ /* 0x000fe20008000f00 */
[----:B------:R-:W-:Y:S01]  /*0a20*/  IMAD.U32 R211, RZ, RZ, UR15 ;  /* 0x0000000fffd37e24 */ /* 0x000fe2000f8e00ff */
[----:B------:R-:W-:Y:S01]  /*0a30*/  HFMA2.MMA R140, -RZ, RZ, 0, 0 ;  /* 0x00000000ff8c7435 */ /* 0x000fe200000001ff */
[----:B------:R-:W-:Y:S01]  /*0a40*/  IMAD.MOV.U32 R142, RZ, RZ, RZ ;  /* 0x000000ffff8e7224 */ /* 0x000fe200078e00ff */
[----:B------:R-:W-:-:S04]  /*0a50*/  ISETP.NE.U32.AND P0, PT, R210, RZ, PT ;  /* 0x000000ffd200720c */ /* 0x000fc80003f05070 */
[----:B------:R-:W-:-:S13]  /*0a60*/  ISETP.NE.AND.EX P0, PT, R211, RZ, PT, P0 ;  /* 0x000000ffd300720c */ /* 0x000fda0003f05300 */
[----:B------:R-:W-:Y:S05]  /*0a70*/  @!P0 BRA `(.L_x_417) ;  /* 0x00000010005c8947 */ /* 0x000fea0003800000 */
[----:B------:R0:W5:Y:S04]  /*0a80*/  LDG.E.128 R40, desc[UR4][R188.64] ;  /* 0x00000004bc287981 */ /* 0x000168000c1e1d00 */
[----:B------:R0:W5:Y:S04]  /*0a90*/  LDG.E.128 R36, desc[UR4][R186.64] ;  /* 0x00000004ba247981 */ /* 0x000168000c1e1d00 */
[----:B------:R0:W5:Y:S01]  /*0aa0*/  LDG.E.128 R32, desc[UR4][R184.64] ;  /* 0x00000004b8207981 */ /* 0x000162000c1e1d00 */
[----:B------:R-:W-:Y:S01]  /*0ab0*/  MOV R140, RZ ;  /* 0x000000ff008c7202 */ /* 0x000fe20000000f00 */
[----:B------:R-:W-:Y:S01]  /*0ac0*/  IMAD.MOV.U32 R142, RZ, RZ, RZ ;  /* 0x000000ffff8e7224 */ /* 0x000fe200078e00ff */
[----:B------:R-:W-:Y:S06]  /*0ad0*/  BRA `(.L_x_417) ;  /* 0x0000001000447947 */ /* 0x000fec0003800000 */
.L_x_416:
[----:B------:R-:W-:Y:S01]  /*0ae0*/  IADD3 R140, R142, -0x1, RZ ;  /* 0xffffffff8e8c7810 */ /* 0x000fe20007ffe0ff */
[----:B------:R-:W0:Y:S04]  /*0af0*/  LDC.64 R156, c[0x0][0x238] ;  /* 0x00008e00ff9c7b82 */ /* 0x000e280000000a00 */
[----:B------:R-:W-:-:S04]  /*0b00*/  IMAD R140, R140, R213, RZ ;  /* 0x000000d58c8c7224 */ /* 0x000fc800078e02ff */
[----:B------:R-:W1:Y:S01]  /*0b10*/  LDC.64 R160, c[0x0][0x2b8] ;  /* 0x0000ae00ffa07b82 */ /* 0x000e620000000a00 */
[----:B------:R-:W-:-:S04]  /*0b20*/  SHF.R.S32.HI R3, RZ, 0x1f, R140 ;  /* 0x0000001fff037819 */ /* 0x000fc8000001148c */
[----:B------:R-:W-:-:S03]  /*0b30*/  LEA.HI R3, R3, R140, RZ, 0x3 ;  /* 0x0000008c03037211 */ /* 0x000fc600078f18ff */
[----:B------:R-:W2:Y:S01]  /*0b40*/  LDC.64 R164, c[0x0][0x250] ;  /* 0x00009400ffa47b82 */ /* 0x000ea20000000a00 */
[----:B------:R-:W-:-:S05]  /*0b50*/  LEA.HI.SX32 R3, R3, R2, 0x1d ;  /* 0x0000000203037211 */ /* 0x000fca00078feaff */
[----:B------:R-:W-:Y:S02]  /*0b60*/  VIADD R153, R3, 0x100 ;  /* 0x0000010003997836 */ /* 0x000fe40000000000 */
[----:B0-----:R-:W-:-:S04]  /*0b70*/  IMAD.WIDE.U32 R140, R209, 0x10, R156 ;  /* 0x00000010d18c7825 */ /* 0x001fc800078e009c */
[----:B------:R-:W-:Y:S02]  /*0b80*/  IMAD.WIDE.U32 R148, R31, 0x10, R156 ;  /* 0x000000101f947825 */ /* 0x000fe400078e009c */
[----:B------:R-:W3:Y:S02]  /*0b90*/  LDG.E.128 R140, desc[UR4][R140.64] ;  /* 0x000000048c8c7981 */ /* 0x000ee4000c1e1d00 */
[----:B-1----:R-:W-:-:S04]  /*0ba0*/  IMAD.WIDE.U32 R144, R3, 0x10, R160 ;  /* 0x0000001003907825 */ /* 0x002fc800078e00a0 */
[----:B------:R-:W-:Y:S01]  /*0bb0*/  IMAD.WIDE.U32 R152, R153, 0x10, R160 ;  /* 0x0000001099987825 */ /* 0x000fe200078e00a0 */
[----:B------:R-:W4:Y:S03]  /*0bc0*/  LDG.E.128 R148, desc[UR4][R148.64] ;  /* 0x0000000494947981 */ /* 0x000f26000c1e1d00 */
[----:B--2---:R-:W-:Y:S01]  /*0bd0*/  IMAD.WIDE R164, R0, 0x4, R164 ;  /* 0x0000000400a47825 */ /* 0x004fe200078e02a4 */
[----:B------:R-:W2:Y:S03]  /*0be0*/  LDG.E.128 R144, desc[UR4][R144.64] ;  /* 0x0000000490907981 */ /* 0x000ea6000c1e1d00 */
[----:B------:R-:W-:Y:S01]  /*0bf0*/  IMAD.WIDE.U32 R156, R30, 0x10, R156 ;  /* 0x000000101e9c7825 */ /* 0x000fe200078e009c */
[----:B------:R-:W2:Y:S01]  /*0c00*/  LDG.E.128 R152, desc[UR4][R152.64] ;  /* 0x0000000498987981 */ /* 0x000ea2000c1e1d00 */
[----:B------:R-:W-:-:S03]  /*0c10*/  IADD3 R3, R3, 0x200, RZ ;  /* 0x0000020003037810 */ /* 0x000fc60007ffe0ff */
[----:B------:R0:W2:Y:S04]  /*0c20*/  LDG.E R164, desc[UR4][R164.64] ;  /* 0x00000004a4a47981 */ /* 0x0000a8000c1e1900 */
[----:B------:R-:W2:Y:S01]  /*0c30*/  LDG.E.128 R156, desc[UR4][R156.64] ;  /* 0x000000049c9c7981 */ /* 0x000ea2000c1e1d00 */
[----:B------:R-:W-:-:S06]  /*0c40*/  IMAD.WIDE.U32 R160, R3, 0x10, R160 ;  /* 0x0000001003a07825 */ /* 0x000fcc00078e00a0 */
[----:B------:R-:W2:Y:S01]  /*0c50*/  LDG.E.128 R160, desc[UR4][R160.64] ;  /* 0x00000004a0a07981 */ /* 0x000ea2000c1e1d00 */
[----:B------:R-:W-:Y:S01]  /*0c60*/  IMAD.U32 R210, RZ, RZ, UR14 ;  /* 0x0000000effd27e24 */ /* 0x000fe2000f8e00ff */
[----:B------:R-:W-:-:S04]  /*0c70*/  MOV R211, UR15 ;  /* 0x0000000f00d37c02 */ /* 0x000fc80008000f00 */
[----:B------:R-:W-:-:S04]  /*0c80*/  ISETP.NE.U32.AND P0, PT, R210, RZ, PT ;  /* 0x000000ffd200720c */ /* 0x000fc80003f05070 */
[----:B------:R-:W-:-:S13]  /*0c90*/  ISETP.NE.AND.EX P0, PT, R211, RZ, PT, P0 ;  /* 0x000000ffd300720c */ /* 0x000fda0003f05300 */
[----:B------:R1:W5:Y:S04]  /*0ca0*/  @P0 LDG.E.128 R40, desc[UR4][R188.64] ;  /* 0x00000004bc280981 */ /* 0x000368000c1e1d00 */
[----:B------:R1:W5:Y:S04]  /*0cb0*/  @P0 LDG.E.128 R36, desc[UR4][R186.64] ;  /* 0x00000004ba240981 */ /* 0x000368000c1e1d00 */
[----:B------:R1:W5:Y:S01]  /*0cc0*/  @P0 LDG.E.128 R32, desc[UR4][R184.64] ;  /* 0x00000004b8200981 */ /* 0x000362000c1e1d00 */
[----:B------:R-:W-:Y:S02]  /*0cd0*/  ISETP.NE.AND P0, PT, R16, RZ, PT ;  /* 0x000000ff1000720c */ /* 0x000fe40003f05270 */
[----:B---3--:R-:W-:-:S02]  /*0ce0*/  PRMT R3, R140, 0x7632, R3 ;  /* 0x000076328c037816 */ /* 0x008fc40000000003 */
[----:B------:R-:W-:Y:S02]  /*0cf0*/  PRMT R167, R142, 0x7632, R167 ;  /* 0x000076328ea77816 */ /* 0x000fe400000000a7 */
[----:B0-----:R-:W-:Y:S02]  /*0d00*/  PRMT R165, R141, 0x7632, R165 ;  /* 0x000076328da57816 */ /* 0x001fe400000000a5 */
[C---:B----4-:R-:W-:Y:S02]  /*0d10*/  PRMT R175, R151.reuse, 0x7632, R175 ;  /* 0x0000763297af7816 */ /* 0x050fe400000000af */
[----:B------:R-:W-:Y:S02]  /*0d20*/  SHF.L.U32 R151, R151, 0x10, RZ ;  /* 0x0000001097977819 */ /* 0x000fe400000006ff */
[C---:B--2---:R-:W-:Y:S01]  /*0d30*/  PRMT R182, R146.reuse, 0x7632, R182 ;  /* 0x0000763292b67816 */ /* 0x044fe200000000b6 */
[----:B------:R-:W-:Y:S01]  /*0d40*/  IMAD.U32 R181, R146, 0x10000, RZ ;  /* 0x0001000092b57824 */ /* 0x000fe200078e00ff */
[----:B------:R-:W-:-:S02]  /*0d50*/  PRMT R179, R147, 0x7632, R179 ;  /* 0x0000763293b37816 */ /* 0x000fc400000000b3 */
[----:B------:R-:W-:Y:S01]  /*0d60*/  SHF.L.U32 R190, R147, 0x10, RZ ;  /* 0x0000001093be7819 */ /* 0x000fe200000006ff */
[C---:B------:R-:W-:Y:S01]  /*0d70*/  IMAD.U32 R147, R152.reuse, 0x10000, RZ ;  /* 0x0001000098937824 */ /* 0x040fe200078e00ff */
[C---:B------:R-:W-:Y:S02]  /*0d80*/  PRMT R183, R145.reuse, 0x7632, R183 ;  /* 0x0000763291b77816 */ /* 0x040fe400000000b7 */
[----:B------:R-:W-:Y:S02]  /*0d90*/  SHF.L.U32 R180, R145, 0x10, RZ ;  /* 0x0000001091b47819 */ /* 0x000fe400000006ff */
[----:B------:R-:W-:Y:S02]  /*0da0*/  PRMT R146, R152, 0x7632, R146 ;  /* 0x0000763298927816 */ /* 0x000fe40000000092 */
[----:B------:R-:W-:Y:S01]  /*0db0*/  FSEL R208, R164, RZ, !P0 ;  /* 0x000000ffa4d07208 */ /* 0x000fe20004000000 */
[----:B------:R-:W-:Y:S01]  /*0dc0*/  IMAD.U32 R140, R140, 0x10000, RZ ;  /* 0x000100008c8c7824 */ /* 0x000fe200078e00ff */
[C---:B------:R-:W-:Y:S01]  /*0dd0*/  PRMT R145, R148.reuse, 0x7632, R145 ;  /* 0x0000763294917816 */ /* 0x040fe20000000091 */
[----:B------:R-:W-:Y:S01]  /*0de0*/  IMAD.U32 R148, R148, 0x10000, RZ ;  /* 0x0001000094947824 */ /* 0x000fe200078e00ff */
[C---:B------:R-:W-:Y:S01]  /*0df0*/  PRMT R152, R156.reuse, 0x7632, R152 ;  /* 0x000076329c987816 */ /* 0x040fe20000000098 */
[----:B------:R-:W-:Y:S01]  /*0e00*/  IMAD.U32 R156, R156, 0x10000, RZ ;  /* 0x000100009c9c7824 */ /* 0x000fe200078e00ff */
[----:B------:R-:W-:Y:S01]  /*0e10*/  PRMT R176, R158, 0x7632, R176 ;  /* 0x000076329eb07816 */ /* 0x000fe200000000b0 */
[----:B------:R-:W-:Y:S01]  /*0e20*/  IMAD.U32 R3, R3, 0x10000, RZ ;  /* 0x0001000003037824 */ /* 0x000fe200078e00ff */
[----:B------:R-:W-:Y:S01]  /*0e30*/  PRMT R171, R149, 0x7632, R171 ;  /* 0x0000763295ab7816 */ /* 0x000fe200000000ab */
[----:B------:R-:W-:Y:S01]  /*0e40*/  IMAD.U32 R168, R142, 0x10000, RZ ;  /* 0x000100008ea87824 */ /* 0x000fe200078e00ff */
[----:B------:R-:W-:Y:S01]  /*0e50*/  SHF.L.U32 R165, R165, 0x10, RZ ;  /* 0x00000010a5a57819 */ /* 0x000fe200000006ff */
[----:B------:R-:W-:Y:S01]  /*0e60*/  IMAD.U32 R158, R158, 0x10000, RZ ;  /* 0x000100009e9e7824 */ /* 0x000fe200078e00ff */
[----:B------:R-:W-:Y:S01]  /*0e70*/  SHF.L.U32 R166, R141, 0x10, RZ ;  /* 0x000000108da67819 */ /* 0x000fe200000006ff */
[----:B------:R-:W-:Y:S01]  /*0e80*/  IMAD.U32 R167, R167, 0x10000, RZ ;  /* 0x00010000a7a77824 */ /* 0x000fe200078e00ff */
[C---:B------:R-:W-:Y:S01]  /*0e90*/  PRMT R169, R143.reuse, 0x7632, R169 ;  /* 0x000076328fa97816 */ /* 0x040fe200000000a9 */
[----:B------:R-:W-:Y:S01]  /*0ea0*/  IMAD.U32 R173, R150, 0x10000, RZ ;  /* 0x0001000096ad7824 */ /* 0x000fe200078e00ff */
[----:B------:R-:W-:Y:S01]  /*0eb0*/  SHF.L.U32 R170, R143, 0x10, RZ ;  /* 0x000000108faa7819 */ /* 0x000fe200000006ff */
[----:B-1----:R-:W-:Y:S01]  /*0ec0*/  FADD.FTZ R188, -R208, R151 ;  /* 0x00000097d0bc7221 */ /* 0x002fe20000010100 */
[----:B------:R-:W-:Y:S01]  /*0ed0*/  SHF.L.U32 R149, R149, 0x10, RZ ;  /* 0x0000001095957819 */ /* 0x000fe200000006ff */
[----:B------:R-:W-:Y:S01]  /*0ee0*/  IMAD.U32 R143, R154, 0x10000, RZ ;  /* 0x000100009a8f7824 */ /* 0x000fe200078e00ff */
[----:B------:R-:W-:Y:S01]  /*0ef0*/  PRMT R172, R150, 0x7632, R172 ;  /* 0x0000763296ac7816 */ /* 0x000fe200000000ac */
[C---:B------:R-:W-:Y:S01]  /*0f00*/  FADD.FTZ R150, -R208.reuse, R140 ;  /* 0x0000008cd0967221 */ /* 0x040fe20000010100 */
[C---:B------:R-:W-:Y:S01]  /*0f10*/  PRMT R177, R159.reuse, 0x7632, R177 ;  /* 0x000076329fb17816 */ /* 0x040fe200000000b1 */
[----:B------:R-:W-:Y:S01]  /*0f20*/  FADD.FTZ R164, -R208, R148 ;  /* 0x00000094d0a47221 */ /* 0x000fe20000010100 */
[----:B------:R-:W-:Y:S01]  /*0f30*/  PRMT R178, R144, 0x7632, R178 ;  /* 0x0000763290b27816 */ /* 0x000fe200000000b2 */
[----:B------:R-:W-:Y:S01]  /*0f40*/  FADD.FTZ R194, -R208, R156 ;  /* 0x0000009cd0c27221 */ /* 0x000fe20000010100 */
[----:B------:R-:W-:Y:S01]  /*0f50*/  PRMT R141, R154, 0x7632, R141 ;  /* 0x000076329a8d7816 */ /* 0x000fe2000000008d */
[----:B------:R-:W-:Y:S01]  /*0f60*/  IMAD.U32 R151, R176, 0x10000, RZ ;  /* 0x00010000b0977824 */ /* 0x000fe200078e00ff */
[----:B------:R-:W-:Y:S01]  /*0f70*/  SHF.L.U32 R159, R159, 0x10, RZ ;  /* 0x000000109f9f7819 */ /* 0x000fe200000006ff */
[----:B------:R-:W-:Y:S01]  /*0f80*/  FADD.FTZ R156, -R208, R3 ;  /* 0x00000003d09c7221 */ /* 0x000fe20000010100 */
[C---:B------:R-:W-:Y:S01]  /*0f90*/  PRMT R154, R157.reuse, 0x7632, R154 ;  /* 0x000076329d9a7816 */ /* 0x040fe2000000009a */
[----:B------:R-:W-:Y:S01]  /*0fa0*/  IMAD.U32 R187, R144, 0x10000, RZ ;  /* 0x0001000090bb7824 */ /* 0x000fe200078e00ff */
[----:B------:R-:W-:Y:S01]  /*0fb0*/  SHF.L.U32 R148, R152, 0x10, RZ ;  /* 0x0000001098947819 */ /* 0x000fe200000006ff */
[C---:B------:R-:W-:Y:S01]  /*0fc0*/  FADD.FTZ R168, -R208.reuse, R168 ;  /* 0x000000a8d0a87221 */ /* 0x040fe20000010100 */
[C---:B------:R-:W-:Y:S01]  /*0fd0*/  FADD.FTZ R204, -R208.reuse, R158 ;  /* 0x0000009ed0cc7221 */ /* 0x040fe20000010100 */
[C---:B------:R-:W-:Y:S01]  /*0fe0*/  FADD.FTZ R152, -R208.reuse, R167 ;  /* 0x000000a7d0987221 */ /* 0x040fe20000010100 */
[----:B------:R-:W-:Y:S01]  /*0ff0*/  SHF.L.U32 R157, R157, 0x10, RZ ;  /* 0x000000109d9d7819 */ /* 0x000fe200000006ff */
[C---:B------:R-:W-:Y:S01]  /*1000*/  FADD.FTZ R158, -R208.reuse, R165 ;  /* 0x000000a5d09e7221 */ /* 0x040fe20000010100 */
[C---:B------:R-:W-:Y:S01]  /*1010*/  FADD.FTZ R174, -R208.reuse, R149 ;  /* 0x00000095d0ae7221 */ /* 0x040fe20000010100 */
[C---:B------:R-:W-:Y:S01]  /*1020*/  FADD.FTZ R216, -R208.reuse, R151 ;  /* 0x00000097d0d87221 */ /* 0x040fe20000010100 */
[C---:B-----5:R-:W-:Y:S01]  /*1030*/  FMUL.FTZ R3, R29.reuse, R150 ;  /* 0x000000961d037220 */ /* 0x060fe20000410000 */
[----:B------:R-:W-:Y:S01]  /*1040*/  FADD.FTZ R166, -R208, R166 ;  /* 0x000000a6d0a67221 */ /* 0x000fe20000010100 */
[----:B------:R-:W-:Y:S01]  /*1050*/  SHF.L.U32 R149, R154, 0x10, RZ ;  /* 0x000000109a957819 */ /* 0x000fe200000006ff */
[----:B------:R-:W-:Y:S01]  /*1060*/  FADD.FTZ R218, -R208, R159 ;  /* 0x0000009fd0da7221 */ /* 0x000fe20000010100 */
[C---:B------:R-:W-:Y:S01]  /*1070*/  PRMT R151, R160.reuse, 0x7632, R151 ;  /* 0x00007632a0977816 */ /* 0x040fe20000000097 */
[----:B------:R-:W-:Y:S01]  /*1080*/  FMUL.FTZ R156, R29, R156 ;  /* 0x0000009c1d9c7220 */ /* 0x000fe20000410000 */
[----:B------:R-:W-:Y:S01]  /*1090*/  SHF.L.U32 R185, R160, 0x10, RZ ;  /* 0x00000010a0b97819 */ /* 0x000fe200000006ff */
[----:B------:R-:W-:-:S02]  /*10a0*/  IMAD.U32 R150, R178, 0x10000, RZ ;  /* 0x00010000b2967824 */ /* 0x000fc400078e00ff */
[C---:B------:R-:W-:Y:S01]  /*10b0*/  FMUL.FTZ R159, R29.reuse, R168 ;  /* 0x000000a81d9f7220 */ /* 0x040fe20000410000 */
[----:B------:R-:W-:Y:S01]  /*10c0*/  FMUL.FTZ R160, R29, R152 ;  /* 0x000000981da07220 */ /* 0x000fe20000410000 */
[----:B------:R-:W-:Y:S01]  /*10d0*/  FMUL.FTZ R178, R4, R187 ;  /* 0x000000bb04b27220 */ /* 0x000fe20000410000 */
[----:B------:R-:W-:Y:S01]  /*10e0*/  SHF.L.U32 R183, R183, 0x10, RZ ;  /* 0x00000010b7b77819 */ /* 0x000fe200000006ff */
[----:B------:R-:W-:Y:S01]  /*10f0*/  FMUL.FTZ R158, R29, R158 ;  /* 0x0000009e1d9e7220 */ /* 0x000fe20000410000 */
[----:B------:R-:W-:Y:S01]  /*1100*/  SHF.L.U32 R152, R182, 0x10, RZ ;  /* 0x00000010b6987819 */ /* 0x000fe200000006ff */
[----:B------:R-:W-:Y:S01]  /*1110*/  FADD.FTZ R198, -R208, R157 ;  /* 0x0000009dd0c67221 */ /* 0x000fe20000010100 */
[----:B------:R-:W-:Y:S02]  /*1120*/  IMAD.U32 R191, R179, 0x10000, RZ ;  /* 0x00010000b3bf7824 */ /* 0x000fe400078e00ff */
[----:B------:R-:W-:Y:S01]  /*1130*/  FMUL.FTZ R157, R29, R166 ;  /* 0x000000a61d9d7220 */ /* 0x000fe20000410000 */
[-C--:B------:R-:W-:Y:S01]  /*1140*/  FFMA.FTZ R57, R156, R150.reuse, R57 ;  /* 0x000000969c397223 */ /* 0x080fe20000010039 */
[----:B------:R-:W-:Y:S01]  /*1150*/  FADD.FTZ R133, R133, R150 ;  /* 0x0000009685857221 */ /* 0x000fe20000010000 */
[----:B------:R-:W-:Y:S01]  /*1160*/  FMUL.FTZ R179, R17, R150 ;  /* 0x0000009611b37220 */ /* 0x000fe20000410000 */
[----:B------:R-:W-:Y:S01]  /*1170*/  PRMT R142, R155, 0x7632, R142 ;  /* 0x000076329b8e7816 */ /* 0x000fe2000000008e */
[----:B------:R-:W-:Y:S01]  /*1180*/  FADD.FTZ R200, -R208, R149 ;  /* 0x00000095d0c87221 */ /* 0x000fe20000010100 */
[-C--:B------:R-:W-:Y:S01]  /*1190*/  FFMA.FTZ R68, R159, R181.reuse, R68 ;  /* 0x000000b59f447223 */ /* 0x080fe20000010044 */
[----:B------:R-:W-:Y:S01]  /*11a0*/  FADD.FTZ R128, R128, R181 ;  /* 0x000000b580807221 */ /* 0x000fe20000010000 */
[----:B------:R-:W-:Y:S01]  /*11b0*/  FMUL.FTZ R182, R6, R181 ;  /* 0x000000b506b67220 */ /* 0x000fe20000410000 */
[----:B------:R-:W-:Y:S01]  /*11c0*/  FADD.FTZ R150, RZ, R178 ;  /* 0x000000b2ff967221 */ /* 0x000fe20000010000 */
[----:B------:R-:W-:Y:S01]  /*11d0*/  IMAD.U32 R145, R145, 0x10000, RZ ;  /* 0x0001000091917824 */ /* 0x000fe200078e00ff */
[----:B------:R-:W-:Y:S01]  /*11e0*/  SHF.L.U32 R140, R172, 0x10, RZ ;  /* 0x00000010ac8c7819 */ /* 0x000fe200000006ff */
[-C--:B------:R-:W-:Y:S01]  /*11f0*/  FFMA.FTZ R59, R158, R183.reuse, R59 ;  /* 0x000000b79e3b7223 */ /* 0x080fe2000001003b */
[----:B------:R-:W-:Y:S01]  /*1200*/  FADD.FTZ R135, R135, R183 ;  /* 0x000000b787877221 */ /* 0x000fe20000010000 */
[----:B------:R-:W-:Y:S01]  /*1210*/  FMUL.FTZ R181, R18, R183 ;  /* 0x000000b712b57220 */ /* 0x000fe20000410000 */
[----:B------:R-:W-:Y:S01]  /*1220*/  FFMA.FTZ R149, R3, R178, RZ ;  /* 0x000000b203957223 */ /* 0x000fe200000100ff */
[-C--:B------:R-:W-:Y:S01]  /*1230*/  FFMA.FTZ R69, R160, R152.reuse, R69 ;  /* 0x00000098a0457223 */ /* 0x080fe20000010045 */
[----:B------:R-:W-:Y:S01]  /*1240*/  FADD.FTZ R129, R129, R152 ;  /* 0x0000009881817221 */ /* 0x000fe20000010000 */
[----:B------:R-:W-:Y:S01]  /*1250*/  FMUL.FTZ R183, R19, R152 ;  /* 0x0000009813b77220 */ /* 0x000fe20000410000 */
[----:B------:R-:W-:Y:S01]  /*1260*/  PRMT R144, R153, 0x7632, R144 ;  /* 0x0000763299907816 */ /* 0x000fe20000000090 */
[----:B------:R-:W-:Y:S01]  /*1270*/  FADD.FTZ R184, -R208, R173 ;  /* 0x000000add0b87221 */ /* 0x000fe20000010100 */
[----:B------:R-:W-:Y:S01]  /*1280*/  FFMA.FTZ R58, R157, R180, R58 ;  /* 0x000000b49d3a7223 */ /* 0x000fe2000001003a */
[----:B------:R-:W-:Y:S01]  /*1290*/  FADD.FTZ R134, R134, R180 ;  /* 0x000000b486867221 */ /* 0x000fe20000010000 */
[----:B------:R-:W-:-:S02]  /*12a0*/  IMAD.U32 R152, R141, 0x10000, RZ ;  /* 0x000100008d987824 */ /* 0x000fc400078e00ff */
[----:B------:R-:W-:Y:S01]  /*12b0*/  FMUL.FTZ R180, R5, R180 ;  /* 0x000000b405b47220 */ /* 0x000fe20000410000 */
[----:B------:R-:W-:Y:S01]  /*12c0*/  SHF.L.U32 R199, R142, 0x10, RZ ;  /* 0x000000108ec77819 */ /* 0x000fe200000006ff */
[----:B------:R-:W-:Y:S01]  /*12d0*/  FADD.FTZ R141, R150, R179 ;  /* 0x000000b3968d7221 */ /* 0x000fe20000010000 */
[----:B------:R-:W-:Y:S01]  /*12e0*/  FADD.FTZ R172, -R208, R145 ;  /* 0x00000091d0ac7221 */ /* 0x000fe20000010100 */
[----:B------:R-:W-:Y:S01]  /*12f0*/  FFMA.FTZ R142, R156, R179, R149 ;  /* 0x000000b39c8e7223 */ /* 0x000fe20000010095 */
[C---:B------:R-:W-:Y:S01]  /*1300*/  FADD.FTZ R186, -R208.reuse, R140 ;  /* 0x0000008cd0ba7221 */ /* 0x040fe20000010100 */
[----:B------:R-:W-:Y:S01]  /*1310*/  FADD.FTZ R196, -R208, R148 ;  /* 0x00000094d0c47221 */ /* 0x000fe20000010100 */
[----:B------:R-:W-:Y:S01]  /*1320*/  PRMT R140, R163, 0x7632, R140 ;  /* 0x00007632a38c7816 */ /* 0x000fe2000000008c */
[----:B------:R-:W-:Y:S01]  /*1330*/  FMUL.FTZ R167, R29, R184 ;  /* 0x000000b81da77220 */ /* 0x000fe20000410000 */
[----:B------:R-:W-:Y:S01]  /*1340*/  SHF.L.U32 R206, R163, 0x10, RZ ;  /* 0x00000010a3ce7819 */ /* 0x000fe200000006ff */
[----:B------:R-:W-:Y:S01]  /*1350*/  FMUL.FTZ R163, R29, R164 ;  /* 0x000000a41da37220 */ /* 0x000fe20000410000 */
[----:B------:R-:W-:Y:S01]  /*1360*/  SHF.L.U32 R195, R144, 0x10, RZ ;  /* 0x0000001090c37819 */ /* 0x000fe200000006ff */
[----:B------:R-:W-:Y:S01]  /*1370*/  FADD.FTZ R144, R141, R180 ;  /* 0x000000b48d907221 */ /* 0x000fe20000010000 */
[----:B------:R-:W-:Y:S01]  /*1380*/  FMUL.FTZ R164, R29, R172 ;  /* 0x000000ac1da47220 */ /* 0x000fe20000410000 */
[----:B------:R-:W-:Y:S01]  /*1390*/  FFMA.FTZ R141, R157, R180, R142 ;  /* 0x000000b49d8d7223 */ /* 0x000fe2000001008e */
[----:B------:R-:W-:Y:S01]  /*13a0*/  SHF.L.U32 R169, R169, 0x10, RZ ;  /* 0x00000010a9a97819 */ /* 0x000fe200000006ff */
[----:B------:R-:W-:Y:S01]  /*13b0*/  FMUL.FTZ R172, R29, R196 ;  /* 0x000000c41dac7220 */ /* 0x000fe20000410000 */
[----:B------:R-:W-:Y:S01]  /*13c0*/  FADD.FTZ R170, -R208, R170 ;  /* 0x000000aad0aa7221 */ /* 0x000fe20000010100 */
[-C--:B------:R-:W-:Y:S01]  /*13d0*/  FFMA.FTZ R80, R167, R143.reuse, R80 ;  /* 0x0000008fa7507223 */ /* 0x080fe20000010050 */
[----:B------:R-:W-:Y:S01]  /*13e0*/  FADD.FTZ R120, R120, R143 ;  /* 0x0000008f78787221 */ /* 0x000fe20000010000 */
[----:B------:R-:W-:Y:S01]  /*13f0*/  FMUL.FTZ R196, R10, R143 ;  /* 0x0000008f0ac47220 */ /* 0x000fe20000410000 */
[----:B------:R-:W-:Y:S01]  /*1400*/  FADD.FTZ R143, R144, R181 ;  /* 0x000000b5908f7221 */ /* 0x000fe20000010000 */
[----:B------:R-:W-:Y:S01]  /*1410*/  FFMA.FTZ R142, R158, R181, R141 ;  /* 0x000000b59e8e7223 */ /* 0x000fe2000001008d */
[C---:B------:R-:W-:Y:S01]  /*1420*/  PRMT R189, R161.reuse, 0x7632, R189 ;  /* 0x00007632a1bd7816 */ /* 0x040fe200000000bd */
[----:B------:R-:W-:-:S02]  /*1430*/  IMAD.U32 R202, R161, 0x10000, RZ ;  /* 0x00010000a1ca7824 */ /* 0x000fc400078e00ff */
[----:B------:R-:W-:Y:S01]  /*1440*/  FADD.FTZ R154, -R208, R169 ;  /* 0x000000a9d09a7221 */ /* 0x000fe20000010100 */
[----:B------:R-:W-:Y:S01]  /*1450*/  FMUL.FTZ R161, R29, R170 ;  /* 0x000000aa1da17220 */ /* 0x000fe20000410000 */
[----:B------:R-:W-:Y:S01]  /*1460*/  FADD.FTZ R144, R143, R182 ;  /* 0x000000b68f907221 */ /* 0x000fe20000010000 */
[----:B------:R-:W-:Y:S01]  /*1470*/  FFMA.FTZ R141, R159, R182, R142 ;  /* 0x000000b69f8d7223 */ /* 0x000fe2000001008e */
[C---:B------:R-:W-:Y:S01]  /*1480*/  PRMT R148, R162.reuse, 0x7632, R148 ;  /* 0x00007632a2947816 */ /* 0x040fe20000000094 */
[----:B------:R-:W-:Y:S01]  /*1490*/  IMAD.U32 R175, R175, 0x10000, RZ ;  /* 0x00010000afaf7824 */ /* 0x000fe200078e00ff */
[----:B------:R-:W-:Y:S01]  /*14a0*/  SHF.L.U32 R145, R162, 0x10, RZ ;  /* 0x00000010a2917819 */ /* 0x000fe200000006ff */
[----:B------:R-:W-:Y:S01]  /*14b0*/  FMUL.FTZ R162, R29, R154 ;  /* 0x0000009a1da27220 */ /* 0x000fe20000410000 */
[-C--:B------:R-:W-:Y:S01]  /*14c0*/  FFMA.FTZ R70, R161, R190.reuse, R70 ;  /* 0x000000bea1467223 */ /* 0x080fe20000010046 */
[----:B------:R-:W-:Y:S01]  /*14d0*/  FADD.FTZ R130, R130, R190 ;  /* 0x000000be82827221 */ /* 0x000fe20000010000 */
[----:B------:R-:W-:Y:S01]  /*14e0*/  FMUL.FTZ R190, R7, R190 ;  /* 0x000000be07be7220 */ /* 0x000fe20000410000 */
[----:B------:R-:W-:Y:S01]  /*14f0*/  FADD.FTZ R143, R144, R183 ;  /* 0x000000b7908f7221 */ /* 0x000fe20000010000 */
[----:B------:R-:W-:Y:S01]  /*1500*/  FFMA.FTZ R142, R160, R183, R141 ;  /* 0x000000b7a08e7223 */ /* 0x000fe2000001008d */
[----:B------:R-:W-:Y:S01]  /*1510*/  FADD.FTZ R192, -R208, R175 ;  /* 0x000000afd0c07221 */ /* 0x000fe20000010100 */
[-C--:B------:R-:W-:Y:S01]  /*1520*/  FFMA.FTZ R71, R162, R191.reuse, R71 ;  /* 0x000000bfa2477223 */ /* 0x080fe20000010047 */
[----:B------:R-:W-:Y:S01]  /*1530*/  FADD.FTZ R131, R131, R191 ;  /* 0x000000bf83837221 */ /* 0x000fe20000010000 */
[----:B------:R-:W-:Y:S01]  /*1540*/  FMUL.FTZ R191, R20, R191 ;  /* 0x000000bf14bf7220 */ /* 0x000fe20000410000 */
        /* <DEDUP_REMOVED lines=9> */
[----:B------:R-:W-:Y:S01]  /*15e0*/  FADD.FTZ R176, -R208, R171 ;  /* 0x000000abd0b07221 */ /* 0x000fe20000010100 */
[----:B------:R-:W-:Y:S01]  /*15f0*/  FMUL.FTZ R193, R21, R146 ;  /* 0x0000009215c17220 */ /* 0x000fe20000410000 */
[----:B------:R-:W-:Y:S01]  /*1600*/  FADD.FTZ R142, R143, R192 ;  /* 0x000000c08f8e7221 */ /* 0x000fe20000010000 */
[----:B------:R-:W-:Y:S01]  /*1610*/  FFMA.FTZ R141, R163, R192, R144 ;  /* 0x000000c0a38d7223 */ /* 0x000fe20000010090 */
[C---:B------:R-:W-:Y:S01]  /*1620*/  FMUL.FTZ R171, R29.reuse, R194 ;  /* 0x000000c21dab7220 */ /* 0x040fe20000410000 */
[----:B------:R-:W-:Y:S01]  /*1630*/  FMUL.FTZ R166, R29, R176 ;  /* 0x000000b01da67220 */ /* 0x000fe20000410000 */
[----:B------:R-:W-:Y:S01]  /*1640*/  FMUL.FTZ R194, R9, R153 ;  /* 0x0000009909c27220 */ /* 0x000fe20000410000 */
[----:B------:R-:W-:Y:S01]  /*1650*/  FADD.FTZ R143, R142, R193 ;  /* 0x000000c18e8f7221 */ /* 0x000fe20000010000 */
[----:B------:R-:W-:Y:S01]  /*1660*/  FMUL.FTZ R165, R29, R174 ;  /* 0x000000ae1da57220 */ /* 0x000fe20000410000 */
[----:B------:R-:W-:Y:S01]  /*1670*/  FFMA.FTZ R142, R164, R193, R141 ;  /* 0x000000c1a48e7223 */ /* 0x000fe2000001008d */
[-C--:B------:R-:W-:Y:S01]  /*1680*/  FFMA.FTZ R75, R166, R195.reuse, R75 ;  /* 0x000000c3a64b7223 */ /* 0x080fe2000001004b */
[----:B------:R-:W-:Y:S01]  /*1690*/  FADD.FTZ R127, R127, R195 ;  /* 0x000000c37f7f7221 */ /* 0x000fe20000010000 */
[----:B------:R-:W-:Y:S01]  /*16a0*/  FMUL.FTZ R195, R22, R195 ;  /* 0x000000c316c37220 */ /* 0x000fe20000410000 */
[----:B------:R-:W-:Y:S01]  /*16b0*/  FADD.FTZ R144, R143, R194 ;  /* 0x000000c28f907221 */ /* 0x000fe20000010000 */
[----:B------:R-:W-:-:S03]  /*16c0*/  FFMA.FTZ R141, R165, R194, R142 ;  /* 0x000000c2a58d7223 */ /* 0x000fc6000001008e */
        /* <DEDUP_REMOVED lines=16> */
[----:B------:R-:W-:Y:S01]  /*17d0*/  FFMA.FTZ R141, R169, R198, R142 ;  /* 0x000000c6a98d7223 */ /* 0x000fe2000001008e */
[----:B------:R-:W-:Y:S01]  /*17e0*/  FMUL.FTZ R174, R29, R200 ;  /* 0x000000c81dae7220 */ /* 0x000fe20000410000 */
[----:B------:R-:W-:Y:S01]  /*17f0*/  SHF.L.U32 R150, R151, 0x10, RZ ;  /* 0x0000001097967819 */ /* 0x000fe200000006ff */
[----:B------:R-:W-:Y:S01]  /*1800*/  FADD.FTZ R143, R144, R199 ;  /* 0x000000c7908f7221 */ /* 0x000fe20000010000 */
[----:B------:R-:W-:Y:S01]  /*1810*/  FMUL.FTZ R200, R12, R185 ;  /* 0x000000b90cc87220 */ /* 0x000fe20000410000 */
[----:B------:R-:W-:-:S02]  /*1820*/  FFMA.FTZ R144, R170, R199, R141 ;  /* 0x000000c7aa907223 */ /* 0x000fc4000001008d */
[----:B------:R-:W-:Y:S01]  /*1830*/  FMUL.FTZ R201, R25, R150 ;  /* 0x0000009619c97220 */ /* 0x000fe20000410000 */
[----:B------:R-:W-:Y:S01]  /*1840*/  FADD.FTZ R142, R143, R200 ;  /* 0x000000c88f8e7221 */ /* 0x000fe20000010000 */
[----:B------:R-:W-:Y:S01]  /*1850*/  FFMA.FTZ R141, R171, R200, R144 ;  /* 0x000000c8ab8d7223 */ /* 0x000fe20000010090 */
[-C--:B------:R-:W-:Y:S01]  /*1860*/  FFMA.FTZ R86, R173, R202.reuse, R86 ;  /* 0x000000caad567223 */ /* 0x080fe20000010056 */
[----:B------:R-:W-:Y:S01]  /*1870*/  FADD.FTZ R118, R118, R202 ;  /* 0x000000ca76767221 */ /* 0x000fe20000010000 */
[----:B------:R-:W-:Y:S01]  /*1880*/  SHF.L.U32 R144, R140, 0x10, RZ ;  /* 0x000000108c907819 */ /* 0x000fe200000006ff */
[----:B------:R-:W-:Y:S02]  /*1890*/  IMAD.U32 R189, R189, 0x10000, RZ ;  /* 0x00010000bdbd7824 */ /* 0x000fe400078e00ff */
[----:B------:R-:W-:Y:S01]  /*18a0*/  FMUL.FTZ R202, R13, R202 ;  /* 0x000000ca0dca7220 */ /* 0x000fe20000410000 */
[----:B------:R-:W-:Y:S01]  /*18b0*/  FADD.FTZ R143, R142, R201 ;  /* 0x000000c98e8f7221 */ /* 0x000fe20000010000 */
[----:B------:R-:W-:Y:S01]  /*18c0*/  FFMA.FTZ R140, R172, R201, R141 ;  /* 0x000000c9ac8c7223 */ /* 0x000fe2000001008d */
[----:B------:R-:W-:Y:S01]  /*18d0*/  FMUL.FTZ R203, R26, R189 ;  /* 0x000000bd1acb7220 */ /* 0x000fe20000410000 */
[----:B------:R-:W-:Y:S01]  /*18e0*/  SHF.L.U32 R177, R177, 0x10, RZ ;  /* 0x00000010b1b17819 */ /* 0x000fe200000006ff */
[----:B------:R-:W-:Y:S01]  /*18f0*/  FADD.FTZ R142, R143, R202 ;  /* 0x000000ca8f8e7221 */ /* 0x000fe20000010000 */
[----:B------:R-:W-:Y:S01]  /*1900*/  FFMA.FTZ R141, R173, R202, R140 ;  /* 0x000000caad8d7223 */ /* 0x000fe2000001008c */
[C---:B------:R-:W-:Y:S01]  /*1910*/  FMUL.FTZ R175, R29.reuse, R204 ;  /* 0x000000cc1daf7220 */ /* 0x040fe20000410000 */
[----:B------:R-:W-:Y:S01]  /*1920*/  SHF.L.U32 R148, R148, 0x10, RZ ;  /* 0x0000001094947819 */ /* 0x000fe200000006ff */
[----:B------:R-:W-:Y:S01]  /*1930*/  FMUL.FTZ R204, R14, R145 ;  /* 0x000000910ecc7220 */ /* 0x000fe20000410000 */
[----:B------:R-:W-:Y:S01]  /*1940*/  FADD.FTZ R143, R142, R203 ;  /* 0x000000cb8e8f7221 */ /* 0x000fe20000010000 */
[----:B------:R-:W-:Y:S01]  /*1950*/  FFMA.FTZ R140, R174, R203, R141 ;  /* 0x000000cbae8c7223 */ /* 0x000fe2000001008d */
[----:B------:R-:W-:Y:S01]  /*1960*/  FADD.FTZ R208, -R208, R177 ;  /* 0x000000b1d0d07221 */ /* 0x000fe20000010100 */
[C---:B------:R-:W-:Y:S01]  /*1970*/  FMUL.FTZ R177, R29.reuse, R218 ;  /* 0x000000da1db17220 */ /* 0x040fe20000410000 */
[----:B------:R-:W-:Y:S01]  /*1980*/  FMUL.FTZ R176, R29, R216 ;  /* 0x000000d81db07220 */ /* 0x000fe20000410000 */
[----:B------:R-:W-:Y:S01]  /*1990*/  FMUL.FTZ R205, R27, R148 ;  /* 0x000000941bcd7220 */ /* 0x000fe20000410000 */
[----:B------:R-:W-:Y:S01]  /*19a0*/  FADD.FTZ R142, R143, R204 ;  /* 0x000000cc8f8e7221 */ /* 0x000fe20000010000 */
[----:B------:R-:W-:Y:S01]  /*19b0*/  FFMA.FTZ R141, R175, R204, R140 ;  /* 0x000000ccaf8d7223 */ /* 0x000fe2000001008c */
[-C--:B------:R-:W-:Y:S01]  /*19c0*/  FFMA.FTZ R62, R177, R206.reuse, R62 ;  /* 0x000000ceb13e7223 */ /* 0x080fe2000001003e */
[----:B------:R-:W-:Y:S01]  /*19d0*/  FADD.FTZ R66, R66, R206 ;  /* 0x000000ce42427221 */ /* 0x000fe20000010000 */
        /* <DEDUP_REMOVED lines=33> */
.L_x_417:
[----:B------:R-:W-:Y:S05]  /*1bf0*/  BSYNC B0 ;  /* 0x0000000000007941 */ /* 0x000fea0003800000 */
.L_x_415:
[----:B0-----:R-:W0:Y:S01]  /*1c00*/  S2R R188, SR_TID.X ;  /* 0x0000000000bc7919 */ /* 0x001e220000002100 */
[----:B------:R-:W-:Y:S01]  /*1c10*/  LOP3.LUT P3, RZ, R212, 0xff, RZ, 0xc0, !PT ;  /* 0x000000ffd4ff7812 */ /* 0x000fe2000786c0ff */
[----:B------:R-:W-:Y:S01]  /*1c20*/  UMOV UR6, 0xffffffff ;  /* 0xffffffff00067882 */ /* 0x000fe20000000000 */
[----:B0-----:R-:W-:Y:S02]  /*1c30*/  SHF.R.U32.HI R143, RZ, 0x5, R188 ;  /* 0x00000005ff8f7819 */ /* 0x001fe400000116bc */
[----:B------:R-:W-:Y:S02]  /*1c40*/  LOP3.LUT P0, RZ, R188, 0x1f, RZ, 0xc0, !PT ;  /* 0x0000001fbcff7812 */ /* 0x000fe4000780c0ff */
[----:B------:R-:W-:-:S07]  /*1c50*/  LOP3.LUT R144, R143, 0x7fffff8, RZ, 0xc0, !PT ;  /* 0x07fffff88f907812 */ /* 0x000fce00078ec0ff */
[----:B------:R-:W-:Y:S01]  /*1c60*/  @!P3 VIADD R144, R144, 0x8 ;  /* 0x000000089090b836 */ /* 0x000fe20000000000 */
        /* <DEDUP_REMOVED lines=19> */
.L_x_502:
[----:B------:R-:W3:Y:S01]  /*1da0*/  S2R R149, SR_CgaCtaId ;  /* 0x0000000000957919 */ /* 0x000ee20000008800 */
[----:B-----5:R-:W-:Y:S01]  /*1db0*/  ISETP.GE.AND P4, PT, R214, 0x1, PT ;  /* 0x00000001d600780c */ /* 0x020fe20003f86270 */
[----:B01----:R-:W-:Y:S01]  /*1dc0*/  FADD.FTZ R184, R184, R145 ;  /* 0x00000091b8b87221 */ /* 0x003fe20000010000 */
[----:B------:R-:W-:Y:S01]  /*1dd0*/  @!P0 LOP3.LUT R143, R143, 0x7, RZ, 0xc0, !PT ;  /* 0x000000078f8f8812 */ /* 0x000fe200078ec0ff */
[----:B--2---:R-:W-:Y:S01]  /*1de0*/  FADD.FTZ R185, R142, R185 ;  /* 0x000000b98eb97221 */ /* 0x004fe20000010000 */
[----:B------:R-:W-:Y:S01]  /*1df0*/  MOV R146, 0x400 ;  /* 0x0000040000927802 */ /* 0x000fe20000000f00 */
[----:B------:R-:W-:Y:S05]  /*1e00*/  WARPSYNC.ALL ;  /* 0x0000000000007948 */ /* 0x000fea0003800000 */
[----:B------:R-:W-:Y:S01]  /*1e10*/  @!P0 IMAD.IADD R143, R144, 0x1, R143 ;  /* 0x00000001908f8824 */ /* 0x000fe200078e028f */
[----:B------:R-:W-:-:S02]  /*1e20*/  HFMA2.MMA R189, -RZ, RZ, 0, 0 ;  /* 0x00000000ffbd7435 */ /* 0x000fc400000001ff */
[----:B------:R-:W0:Y:S01]  /*1e30*/  @P4 LDC.64 R140, c[0x0][0x220] ;  /* 0x00008800ff8c4b82 */ /* 0x000e220000000a00 */
[----:B------:R-:W-:-:S05]  /*1e40*/  @P4 IADD3 R214, R214, -0x1, RZ ;  /* 0xffffffffd6d64810 */ /* 0x000fca0007ffe0ff */
[----:B------:R-:W-:-:S05]  /*1e50*/  @P4 IMAD R214, R214, R213, RZ ;  /* 0x000000d5d6d64224 */ /* 0x000fca00078e02ff */
[----:B------:R-:W-:-:S04]  /*1e60*/  @P4 SHF.R.S32.HI R147, RZ, 0x1f, R214 ;  /* 0x0000001fff934819 */ /* 0x000fc800000114d6 */
[----:B------:R-:W-:Y:S02]  /*1e70*/  @P4 LEA.HI R147, R147, R214, RZ, 0x3 ;  /* 0x000000d693934211 */ /* 0x000fe400078f18ff */
[----:B---3--:R-:W-:Y:S02]  /*1e80*/  LEA R146, R149, R146, 0x18 ;  /* 0x0000009295927211 */ /* 0x008fe400078ec0ff */
[----:B------:R-:W-:Y:S02]  /*1e90*/  @P4 LEA.HI.SX32 R189, R147, R2, 0x1d ;  /* 0x0000000293bd4211 */ /* 0x000fe400078feaff */
[----:B------:R-:W-:-:S03]  /*1ea0*/  @!P0 LEA R212, R143, R146, 0x3 ;  /* 0x000000928fd48211 */ /* 0x000fc600078e18ff */
[----:B0-----:R-:W-:Y:S02]  /*1eb0*/  @P4 IMAD.WIDE.U32 R186, R189, 0x10, R140 ;  /* 0x00000010bdba4825 */ /* 0x001fe400078e008c */
[----:B------:R-:W-:Y:S01]  /*1ec0*/  @!P0 STS.64 [R212+0x6000], R184 ;  /* 0x006000b8d4008388 */ /* 0x000fe20000000a00 */
[----:B------:R-:W-:Y:S06]  /*1ed0*/  BAR.SYNC.DEFER_BLOCKING 0x0 ;  /* 0x0000000000007b1d */ /* 0x000fec0000010000 */
[----:B------:R0:W5:Y:S01]  /*1ee0*/  @P4 LDG.E.128 R76, desc[UR4][R186.64] ;  /* 0x00000004ba4c4981 */ /* 0x000162000c1e1d00 */
[----:B------:R-:W-:Y:S01]  /*1ef0*/  LEA R213, R144, R146, 0x3 ;  /* 0x0000009290d57211 */ /* 0x000fe200078e18ff */
[----:B------:R-:W-:Y:S04]  /*1f00*/  BSSY B0, `(.L_x_419) ;  /* 0x0000027000007945 */ /* 0x000fe80003800000 */
[----:B------:R-:W1:Y:S04]  /*1f10*/  LDS.128 R140, [R213+0x6000] ;  /* 0x00600000d58c7984 */ /* 0x000e680000000c00 */
[----:B------:R-:W2:Y:S04]  /*1f20*/  LDS.128 R144, [R213+0x6010] ;  /* 0x00601000d5907984 */ /* 0x000ea80000000c00 */
[----:B------:R-:W3:Y:S04]  /*1f30*/  LDS.128 R148, [R213+0x6020] ;  /* 0x00602000d5947984 */ /* 0x000ee80000000c00 */
[----:B------:R-:W4:Y:S01]  /*1f40*/  LDS.128 R152, [R213+0x6030] ;  /* 0x00603000d5987984 */ /* 0x000f220000000c00 */
        /* <DEDUP_REMOVED lines=8> */
[----:B---3--:R-:W-:Y:S01]  /*1fd0*/  FADD.FTZ R215, R215, R148 ;  /* 0x00000094d7d77221 */ /* 0x008fe20000010000 */
[----:B------:R-:W-:-:S03]  /*1fe0*/  FADD.FTZ R140, R140, R149 ;  /* 0x000000958c8c7221 */ /* 0x000fc60000010000 */
[----:B------:R-:W-:Y:S01]  /*1ff0*/  FADD.FTZ R215, R150, R215 ;  /* 0x000000d796d77221 */ /* 0x000fe20000010000 */
[----:B------:R-:W-:-:S03]  /*2000*/  FADD.FTZ R140, R151, R140 ;  /* 0x0000008c978c7221 */ /* 0x000fc60000010000 */
[----:B----4-:R-:W-:Y:S01]  /*2010*/  FADD.FTZ R215, R215, R152 ;  /* 0x00000098d7d77221 */ /* 0x010fe20000010000 */
[----:B------:R-:W-:-:S03]  /*2020*/  FADD.FTZ R140, R140, R153 ;  /* 0x000000998c8c7221 */ /* 0x000fc60000010000 */
[----:B------:R-:W-:Y:S01]  /*2030*/  FADD.FTZ R146, R154, R215 ;  /* 0x000000d79a927221 */ /* 0x000fe20000010000 */
[----:B------:R-:W-:-:S03]  /*2040*/  FADD.FTZ R140, R155, R140 ;  /* 0x0000008c9b8c7221 */ /* 0x000fc60000010000 */
[----:B------:R-:W-:Y:S01]  /*2050*/  FMUL.FTZ R146, R146, UR8 ;  /* 0x0000000892927c20 */ /* 0x000fe20008410000 */
[----:B------:R-:W-:Y:S01]  /*2060*/  FMUL.FTZ R147, R140, UR8 ;  /* 0x000000088c937c20 */ /* 0x000fe20008410000 */
[----:B0-----:R-:W-:Y:S06]  /*2070*/  @P2 BRA `(.L_x_420) ;  /* 0x0000000000182947 */ /* 0x001fec0003800000 */
[----:B------:R-:W-:Y:S01]  /*2080*/  ISETP.NE.U32.AND P0, PT, R210, RZ, PT ;  /* 0x000000ffd200720c */ /* 0x000fe20003f05070 */
[----:B------:R-:W-:-:S03]  /*2090*/  IMAD.MOV.U32 R140, RZ, RZ, RZ ;  /* 0x000000ffff8c7224 */ /* 0x000fc600078e00ff */
[----:B------:R-:W-:-:S13]  /*20a0*/  ISETP.NE.AND.EX P0, PT, R211, RZ, PT, P0 ;  /* 0x000000ffd300720c */ /* 0x000fda0003f05300 */
[----:B------:R-:W-:Y:S05]  /*20b0*/  @!P0 BRA `(.L_x_421) ;  /* 0x00000000002c8947 */ /* 0x000fea0003800000 */
[----:B------:R-:W-:Y:S01]  /*20c0*/  SHF.L.U32 R140, R40, 0x10, RZ ;  /* 0x00000010288c7819 */ /* 0x000fe200000006ff */
[----:B------:R-:W-:Y:S06]  /*20d0*/  BRA `(.L_x_421) ;  /* 0x0000000000247947 */ /* 0x000fec0003800000 */
.L_x_420:
[----:B------:R-:W-:Y:S02]  /*20e0*/  ISETP.NE.U32.AND P0, PT, R210, RZ, PT ;  /* 0x000000ffd200720c */ /* 0x000fe40003f05070 */
[----:B------:R-:W-:Y:S02]  /*20f0*/  ISETP.NE.AND P1, PT, R16, RZ, PT ;  /* 0x000000ff1000720c */ /* 0x000fe40003f25270 */
[----:B------:R-:W-:Y:S02]  /*2100*/  ISETP.NE.AND.EX P0, PT, R211, RZ, PT, P0 ;  /* 0x000000ffd300720c */ /* 0x000fe40003f05300 */
[----:B------:R-:W-:-:S05]  /*2110*/  FSEL R140, R146, RZ, !P1 ;  /* 0x000000ff928c7208 */ /* 0x000fca0004800000 */
[----:B------:R-:W-:-:S04]  /*2120*/  FFMA.FTZ R141, R3, R147, R140 ;  /* 0x00000093038d7223 */ /* 0x000fc8000001008c */
[----:B------:R-:W-:Y:S02]  /*2130*/  FADD.FTZ R140, R178, -R141 ;  /* 0x8000008db28c7221 */ /* 0x000fe40000010000 */
[----:B------:R-:W-:Y:S02]  /*2140*/  @P0 SHF.L.U32 R141, R40, 0x10, RZ ;  /* 0x00000010288d0819 */ /* 0x000fe400000006ff */
[----:B------:R-:W-:-:S04]  /*2150*/  FMUL.FTZ R140, R29, R140 ;  /* 0x0000008c1d8c7220 */ /* 0x000fc80000410000 */
[----:B------:R-:W-:-:S07]  /*2160*/  @P0 FADD.FTZ R140, R140, R141 ;  /* 0x0000008d8c8c0221 */ /* 0x000fce0000010000 */
.L_x_421:
[----:B------:R-:W-:Y:S05]  /*2170*/  BSYNC B0 ;  /* 0x0000000000007941 */ /* 0x000fea0003800000 */
.L_x_419:
[----:B------:R-:W0:Y:S01]  /*2180*/  @P4 LDC R141, c[0x0][0x29c] ;  /* 0x0000a700ff8d4b82 */ /* 0x000e220000000800 */
[----:B------:R-:W-:Y:S01]  /*2190*/  ISETP.NE.U32.AND P1, PT, RZ, UR10, PT ;  /* 0x0000000aff007c0c */ /* 0x000fe2000bf25070 */
[----:B------:R-:W-:Y:S01]  /*21a0*/  @P4 IMAD.U32 R142, R44, 0x10000, RZ ;  /* 0x000100002c8e4824 */ /* 0x000fe200078e00ff */
[----:B------:R-:W-:Y:S02]  /*21b0*/  BSSY B0, `(.L_x_422) ;  /* 0x0000018000007945 */ /* 0x000fe40003800000 */
[----:B------:R-:W-:Y:S01]  /*21c0*/  ISETP.NE.AND.EX P1, PT, RZ, UR11, PT, P1 ;  /* 0x0000000bff007c0c */ /* 0x000fe2000bf25310 */
[----:B0-----:R-:W-:-:S12]  /*21d0*/  @P4 FMUL.FTZ R141, R140, R141 ;  /* 0x0000008d8c8d4220 */ /* 0x001fd80000410000 */
[----:B------:R-:W-:Y:S01]  /*21e0*/  @P1 F2FP.BF16.F32.PACK_AB R140, RZ, R140 ;  /* 0x0000008cff8c123e */ /* 0x000fe200000010ff */
[C---:B------:R-:W-:Y:S01]  /*21f0*/  @P4 FMUL.FTZ R143, R141.reuse, R142 ;  /* 0x0000008e8d8f4220 */ /* 0x040fe20000410000 */
[----:B-----5:R-:W-:Y:S02]  /*2200*/  @P4 SHF.L.U32 R142, R76, 0x10, RZ ;  /* 0x000000104c8e4819 */ /* 0x020fe400000006ff */
[----:B------:R-:W-:Y:S02]  /*2210*/  @P1 PRMT R136, R140, 0x7610, R136 ;  /* 0x000076108c881816 */ /* 0x000fe40000000088 */
[----:B------:R-:W-:Y:S01]  /*2220*/  @P4 F2FP.BF16.F32.PACK_AB R143, RZ, R143 ;  /* 0x0000008fff8f423e */ /* 0x000fe200000010ff */
[----:B------:R-:W-:-:S03]  /*2230*/  @P4 FFMA.FTZ R92, R141, R142, R92 ;  /* 0x0000008e8d5c4223 */ /* 0x000fc6000001005c */
[----:B------:R-:W-:Y:S01]  /*2240*/  @P4 PRMT R88, R143, 0x7610, R88 ;  /* 0x000076108f584816 */ /* 0x000fe20000000058 */
[----:B------:R-:W-:Y:S06]  /*2250*/  @P2 BRA `(.L_x_423) ;  /* 0x0000000000142947 */ /* 0x000fec0003800000 */
[----:B------:R-:W-:Y:S01]  /*2260*/  MOV R140, RZ ;  /* 0x000000ff008c7202 */ /* 0x000fe20000000f00 */
[----:B------:R-:W-:Y:S06]  /*2270*/  @!P0 BRA `(.L_x_424) ;  /* 0x00000000002c8947 */ /* 0x000fec0003800000 */
[----:B------:R-:W-:-:S05]  /*2280*/  PRMT R140, R40, 0x7632, R140 ;  /* 0x00007632288c7816 */ /* 0x000fca000000008c */
[----:B------:R-:W-:Y:S01]  /*2290*/  IMAD.U32 R140, R140, 0x10000, RZ ;  /* 0x000100008c8c7824 */ /* 0x000fe200078e00ff */
[----:B------:R-:W-:Y:S06]  /*22a0*/  BRA `(.L_x_424) ;  /* 0x0000000000207947 */ /* 0x000fec0003800000 */
.L_x_423:
[----:B------:R-:W-:-:S04]  /*22b0*/  ISETP.NE.AND P5, PT, R16, RZ, PT ;  /* 0x000000ff1000720c */ /* 0x000fc80003fa5270 */
[----:B------:R-:W-:-:S05]  /*22c0*/  FSEL R141, R146, RZ, !P5 ;  /* 0x000000ff928d7208 */ /* 0x000fca0006800000 */
[--C-:B------:R-:W-:Y:S01]  /*22d0*/  FFMA.FTZ R140, R156, R147, R141.reuse ;  /* 0x000000939c8c7223 */ /* 0x100fe2000001008d */
[----:B------:R-:W-:-:S03]  /*22e0*/  @P0 PRMT R141, R40, 0x7632, R141 ;  /* 0x00007632288d0816 */ /* 0x000fc6000000008d */
[----:B------:R-:W-:Y:S01]  /*22f0*/  FADD.FTZ R140, R179, -R140 ;  /* 0x8000008cb38c7221 */ /* 0x000fe20000010000 */
[----:B------:R-:W-:-:S03]  /*2300*/  @P0 SHF.L.U32 R141, R141, 0x10, RZ ;  /* 0x000000108d8d0819 */ /* 0x000fc600000006ff */
[----:B------:R-:W-:-:S04]  /*2310*/  FMUL.FTZ R140, R29, R140 ;  /* 0x0000008c1d8c7220 */ /* 0x000fc80000410000 */
[----:B------:R-:W-:-:S07]  /*2320*/  @P0 FADD.FTZ R140, R140, R141 ;  /* 0x0000008d8c8c0221 */ /* 0x000fce0000010000 */
.L_x_424:
[----:B------:R-:W-:Y:S05]  /*2330*/  BSYNC B0 ;  /* 0x0000000000007941 */ /* 0x000fea0003800000 */
.L_x_422:
[----:B------:R-:W0:Y:S01]  /*2340*/  @P4 LDC R145, c[0x0][0x29c] ;  /* 0x0000a700ff914b82 */ /* 0x000e220000000800 */
[----:B------:R-:W-:Y:S01]  /*2350*/  @P4 PRMT R141, R44, 0x7632, R141 ;  /* 0x000076322c8d4816 */ /* 0x000fe2000000008d */
[----:B------:R-:W-:Y:S03]  /*2360*/  BSSY B0, `(.L_x_425) ;  /* 0x0000017000007945 */ /* 0x000fe60003800000 */
[----:B------:R-:W-:Y:S02]  /*2370*/  @P4 SHF.L.U32 R143, R141, 0x10, RZ ;  /* 0x000000108d8f4819 */ /* 0x000fe400000006ff */
[----:B------:R-:W-:-:S05]  /*2380*/  @P4 PRMT R141, R76, 0x7632, R141 ;  /* 0x000076324c8d4816 */ /* 0x000fca000000008d */
[----:B------:R-:W-:Y:S02]  /*2390*/  @P4 IMAD.U32 R141, R141, 0x10000, RZ ;  /* 0x000100008d8d4824 */ /* 0x000fe400078e00ff */
[----:B0-----:R-:W-:Y:S01]  /*23a0*/  @P4 FMUL.FTZ R142, R140, R145 ;  /* 0x000000918c8e4220 */ /* 0x001fe20000410000 */
[----:B------:R-:W-:-:S03]  /*23b0*/  @P1 F2FP.BF16.F32.PACK_AB R140, RZ, R140 ;  /* 0x0000008cff8c123e */ /* 0x000fc600000010ff */
[C---:B------:R-:W-:Y:S01]  /*23c0*/  @P4 FMUL.FTZ R143, R142.reuse, R143 ;  /* 0x0000008f8e8f4220 */ /* 0x040fe20000410000 */
        /* <DEDUP_REMOVED lines=9> */
.L_x_426:
[----:B------:R-:W-:-:S04]  /*2460*/  ISETP.NE.AND P5, PT, R16, RZ, PT ;  /* 0x000000ff1000720c */ /* 0x000fc80003fa5270 */
[----:B------:R-:W-:-:S05]  /*2470*/  FSEL R140, R146, RZ, !P5 ;  /* 0x000000ff928c7208 */ /* 0x000fca0006800000 */
[----:B------:R-:W-:-:S04]  /*2480*/  FFMA.FTZ R141, R157, R147, R140 ;  /* 0x000000939d8d7223 */ /* 0x000fc8000001008c */
[----:B------:R-:W-:Y:S01]  /*2490*/  FADD.FTZ R140, R180, -R141 ;  /* 0x8000008db48c7221 */ /* 0x000fe20000010000 */
[----:B------:R-:W-:-:S03]  /*24a0*/  @P0 IMAD.U32 R141, R41, 0x10000, RZ ;  /* 0x00010000298d0824 */ /* 0x000fc600078e00ff */
[----:B------:R-:W-:-:S04]  /*24b0*/  FMUL.FTZ R140, R29, R140 ;  /* 0x0000008c1d8c7220 */ /* 0x000fc80000410000 */
[----:B------:R-:W-:-:S07]  /*24c0*/  @P0 FADD.FTZ R140, R140, R141 ;  /* 0x0000008d8c8c0221 */ /* 0x000fce0000010000 */
.L_x_427:
[----:B------:R-:W-:Y:S05]  /*24d0*/  BSYNC B0 ;  /* 0x0000000000007941 */ /* 0x000fea0003800000 */
.L_x_425:
[----:B------:R-:W0:Y:S01]  /*24e0*/  @P4 LDC R141, c[0x0][0x29c] ;  /* 0x0000a700ff8d4b82 */ /* 0x000e220000000800 */
[----:B------:R-:W-:Y:S01]  /*24f0*/  @P4 SHF.L.U32 R142, R45, 0x10, RZ ;  /* 0x000000102d8e4819 */ /* 0x000fe200000006ff */
[----:B------:R-:W-:Y:S01]  /*2500*/  BSSY B0, `(.L_x_428) ;  /* 0x0000017000007945 */ /* 0x000fe20003800000 */
[----:B0-----:R-:W-:Y:S01]  /*2510*/  @P4 FMUL.FTZ R141, R140, R141 ;  /* 0x0000008d8c8d4220 */ /* 0x001fe20000410000 */
[----:B------:R-:W-:-:S03]  /*2520*/  @P1 F2FP.BF16.F32.PACK_AB R140, RZ, R140 ;  /* 0x0000008cff8c123e */ /* 0x000fc600000010ff */
[----:B------:R-:W-:Y:S01]  /*2530*/  @P4 FMUL.FTZ R143, R141, R142 ;  /* 0x0000008e8d8f4220 */ /* 0x000fe20000410000 */
[----:B------:R-:W-:Y:S02]  /*2540*/  @P4 SHF.L.U32 R142, R77, 0x10, RZ ;  /* 0x000000104d8e4819 */ /* 0x000fe400000006ff */
[----:B------:R-:W-:Y:S02]  /*2550*/  @P1 PRMT R137, R140, 0x7610, R137 ;  /* 0x000076108c891816 */ /* 0x000fe40000000089 */
[----:B------:R-:W-:Y:S01]  /*2560*/  @P4 F2FP.BF16.F32.PACK_AB R143, RZ, R143 ;  /* 0x0000008fff8f423e */ /* 0x000fe200000010ff */
[----:B------:R-:W-:-:S03]  /*2570*/  @P4 FFMA.FTZ R94, R141, R142, R94 ;  /* 0x0000008e8d5e4223 */ /* 0x000fc6000001005e */
[----:B------:R-:W-:Y:S01]  /*2580*/  @P4 PRMT R89, R143, 0x7610, R89 ;  /* 0x000076108f594816 */ /* 0x000fe20000000059 */
[----:B------:R-:W-:Y:S06]  /*2590*/  @P2 BRA `(.L_x_429) ;  /* 0x0000000000142947 */ /* 0x000fec0003800000 */
[----:B------:R-:W-:Y:S01]  /*25a0*/  IMAD.MOV.U32 R140, RZ, RZ, RZ ;  /* 0x000000ffff8c7224 */ /* 0x000fe200078e00ff */
[----:B------:R-:W-:Y:S06]  /*25b0*/  @!P0 BRA `(.L_x_430) ;  /* 0x00000000002c8947 */ /* 0x000fec0003800000 */
[----:B------:R-:W-:-:S04]  /*25c0*/  PRMT R140, R41, 0x7632, R140 ;  /* 0x00007632298c7816 */ /* 0x000fc8000000008c */
[----:B------:R-:W-:Y:S01]  /*25d0*/  SHF.L.U32 R140, R140, 0x10, RZ ;  /* 0x000000108c8c7819 */ /* 0x000fe200000006ff */
[----:B------:R-:W-:Y:S06]  /*25e0*/  BRA `(.L_x_430) ;  /* 0x0000000000207947 */ /* 0x000fec0003800000 */
.L_x_429:
        /* <DEDUP_REMOVED lines=8> */
.L_x_430:
[----:B------:R-:W-:Y:S05]  /*2670*/  BSYNC B0 ;  /* 0x0000000000007941 */ /* 0x000fea0003800000 */
.L_x_428:
[----:B------:R-:W0:Y:S01]  /*2680*/  @P4 LDC R145, c[0x0][0x29c] ;  /* 0x0000a700ff914b82 */ /* 0x000e220000000800 */
[----:B------:R-:W-:Y:S01]  /*2690*/  @P4 PRMT R141, R45, 0x7632, R141 ;  /* 0x000076322d8d4816 */ /* 0x000fe2000000008d */
[----:B------:R-:W-:Y:S04]  /*26a0*/  BSSY B0, `(.L_x_431) ;  /* 0x0000017000007945 */ /* 0x000fe80003800000 */
[----:B------:R-:W-:Y:S01]  /*26b0*/  @P4 IMAD.U32 R143, R141, 0x10000, RZ ;  /* 0x000100008d8f4824 */ /* 0x000fe200078e00ff */
[----:B------:R-:W-:-:S04]  /*26c0*/  @P4 PRMT R141, R77, 0x7632, R141 ;  /* 0x000076324d8d4816 */ /* 0x000fc8000000008d */
[----:B------:R-:W-:Y:S01]  /*26d0*/  @P4 SHF.L.U32 R141, R141, 0x10, RZ ;  /* 0x000000108d8d4819 */ /* 0x000fe200000006ff */
        /* <DEDUP_REMOVED lines=12> */
.L_x_432:
[----:B------:R-:W-:-:S04]  /*27a0*/  ISETP.NE.AND P5, PT, R16, RZ, PT ;  /* 0x000000ff1000720c */ /* 0x000fc80003fa5270 */
[----:B------:R-:W-:-:S05]  /*27b0*/  FSEL R140, R146, RZ, !P5 ;  /* 0x000000ff928c7208 */ /* 0x000fca0006800000 */
[----:B------:R-:W-:-:S04]  /*27c0*/  FFMA.FTZ R141, R159, R147, R140 ;  /* 0x000000939f8d7223 */ /* 0x000fc8000001008c */
[----:B------:R-:W-:Y:S01]  /*27d0*/  FADD.FTZ R140, R182, -R141 ;  /* 0x8000008db68c7221 */ /* 0x000fe20000010000 */
[----:B------:R-:W-:-:S03]  /*27e0*/  @P0 SHF.L.U32 R141, R42, 0x10, RZ ;  /* 0x000000102a8d0819 */ /* 0x000fc600000006ff */
[----:B------:R-:W-:-:S04]  /*27f0*/  FMUL.FTZ R140, R29, R140 ;  /* 0x0000008c1d8c7220 */ /* 0x000fc80000410000 */
[----:B------:R-:W-:-:S07]  /*2800*/  @P0 FADD.FTZ R140, R140, R141 ;  /* 0x0000008d8c8c0221 */ /* 0x000fce0000010000 */
.L_x_433:
[----:B------:R-:W-:Y:S05]  /*2810*/  BSYNC B0 ;  /* 0x0000000000007941 */ /* 0x000fea0003800000 */
.L_x_431:
[----:B------:R-:W0:Y:S01]  /*2820*/  @P4 LDC R141, c[0x0][0x29c] ;  /* 0x0000a700ff8d4b82 */ /* 0x000e220000000800 */
[----:B------:R-:W-:Y:S01]  /*2830*/  @P4 SHF.L.U32 R142, R46, 0x10, RZ ;  /* 0x000000102e8e4819 */ /* 0x000fe200000006ff */
[----:B------:R-:W-:Y:S01]  /*2840*/  BSSY B0, `(.L_x_434) ;  /* 0x0000017000007945 */ /* 0x000fe20003800000 */
[----:B0-----:R-:W-:Y:S01]  /*2850*/  @P4 FMUL.FTZ R141, R140, R141 ;  /* 0x0000008d8c8d4220 */ /* 0x001fe20000410000 */
[----:B------:R-:W-:-:S03]  /*2860*/  @P1 F2FP.BF16.F32.PACK_AB R140, RZ, R140 ;  /* 0x0000008cff8c123e */ /* 0x000fc600000010ff */
[----:B------:R-:W-:Y:S01]  /*2870*/  @P4 FMUL.FTZ R143, R141, R142 ;  /* 0x0000008e8d8f4220 */ /* 0x000fe20000410000 */
[----:B------:R-:W-:Y:S01]  /*2880*/  @P4 IMAD.U32 R142, R78, 0x10000, RZ ;  /* 0x000100004e8e4824 */ /* 0x000fe200078e00ff */
[----:B------:R-:W-:-:S03]  /*2890*/  @P1 PRMT R138, R140, 0x7610, R138 ;  /* 0x000076108c8a1816 */ /* 0x000fc6000000008a */
[----:B------:R-:W-:Y:S01]  /*28a0*/  @P4 F2FP.BF16.F32.PACK_AB R143, RZ, R143 ;  /* 0x0000008fff8f423e */ /* 0x000fe200000010ff */
[----:B------:R-:W-:-:S03]  /*28b0*/  @P4 FFMA.FTZ R96, R141, R142, R96 ;  /* 0x0000008e8d604223 */ /* 0x000fc60000010060 */
[----:B------:R-:W-:Y:S01]  /*28c0*/  @P4 PRMT R90, R143, 0x7610, R90 ;  /* 0x000076108f5a4816 */ /* 0x000fe2000000005a */
[----:B------:R-:W-:Y:S06]  /*28d0*/  @P2 BRA `(.L_x_435) ;  /* 0x0000000000142947 */ /* 0x000fec0003800000 */
[----:B------:R-:W-:Y:S01]  /*28e0*/  HFMA2.MMA R140, -RZ, RZ, 0, 0 ;  /* 0x00000000ff8c7435 */ /* 0x000fe200000001ff */
[----:B------:R-:W-:Y:S10]  /*28f0*/  @!P0 BRA `(.L_x_436) ;  /* 0x00000000002c8947 */ /* 0x000ff40003800000 */
[----:B------:R-:W-:-:S04]  /*2900*/  PRMT R140, R42, 0x7632, R140 ;  /* 0x000076322a8c7816 */ /* 0x000fc8000000008c */
[----:B------:R-:W-:Y:S01]  /*2910*/  SHF.L.U32 R140, R140, 0x10, RZ ;  /* 0x000000108c8c7819 */ /* 0x000fe200000006ff */
[----:B------:R-:W-:Y:S06]  /*2920*/  BRA `(.L_x_436) ;  /* 0x0000000000207947 */ /* 0x000fec0003800000 */
.L_x_435:
[----:B------:R-:W-:-:S04]  /*2930*/  ISETP.NE.AND P5, PT, R16, RZ, PT ;  /* 0x000000ff1000720c */ /* 0x000fc80003fa5270 */
[----:B------:R-:W-:-:S05]  /*2940*/  FSEL R141, R146, RZ, !P5 ;  /* 0x000000ff928d7208 */ /* 0x000fca0006800000 */
[--C-:B------:R-:W-:Y:S01]  /*2950*/  FFMA.FTZ R140, R160, R147, R141.reuse ;  /* 0x00000093a08c7223 */ /* 0x100fe2000001008d */
[----:B------:R-:W-:-:S03]  /*2960*/  @P0 PRMT R141, R42, 0x7632, R141 ;  /* 0x000076322a8d0816 */ /* 0x000fc6000000008d */
[----:B------:R-:W-:Y:S02]  /*2970*/  FADD.FTZ R140, R183, -R140 ;  /* 0x8000008cb78c7221 */ /* 0x000fe40000010000 */
[----:B------:R-:W-:Y:S02]  /*2980*/  @P0 IMAD.U32 R141, R141, 0x10000, RZ ;  /* 0x000100008d8d0824 */ /* 0x000fe400078e00ff */
[----:B------:R-:W-:-:S04]  /*2990*/  FMUL.FTZ R140, R29, R140 ;  /* 0x0000008c1d8c7220 */ /* 0x000fc80000410000 */
[----:B------:R-:W-:-:S07]  /*29a0*/  @P0 FADD.FTZ R140, R140, R141 ;  /* 0x0000008d8c8c0221 */ /* 0x000fce0000010000 */
.L_x_436:
[----:B------:R-:W-:Y:S05]  /*29b0*/  BSYNC B0 ;  /* 0x0000000000007941 */ /* 0x000fea0003800000 */
.L_x_434:
[----:B------:R-:W0:Y:S01]  /*29c0*/  @P4 LDC R145, c[0x0][0x29c] ;  /* 0x0000a700ff914b82 */ /* 0x000e220000000800 */
[----:B------:R-:W-:Y:S01]  /*29d0*/  @P4 PRMT R141, R46, 0x7632, R141 ;  /* 0x000076322e8d4816 */ /* 0x000fe2000000008d */
[----:B------:R-:W-:Y:S03]  /*29e0*/  BSSY B0, `(.L_x_437) ;  /* 0x0000017000007945 */ /* 0x000fe60003800000 */
[----:B------:R-:W-:Y:S02]  /*29f0*/  @P4 SHF.L.U32 R143, R141, 0x10, RZ ;  /* 0x000000108d8f4819 */ /* 0x000fe400000006ff */
        /* <DEDUP_REMOVED lines=14> */
.L_x_438:
[----:B------:R-:W-:-:S04]  /*2ae0*/  ISETP.NE.AND P5, PT, R16, RZ, PT ;  /* 0x000000ff1000720c */ /* 0x000fc80003fa5270 */
[----:B------:R-:W-:-:S05]  /*2af0*/  FSEL R140, R146, RZ, !P5 ;  /* 0x000000ff928c7208 */ /* 0x000fca0006800000 */
[----:B------:R-:W-:-:S04]  /*2b00*/  FFMA.FTZ R141, R161, R147, R140 ;  /* 0x00000093a18d7223 */ /* 0x000fc8000001008c */
[----:B------:R-:W-:Y:S01]  /*2b10*/  FADD.FTZ R140, R190, -R141 ;  /* 0x8000008dbe8c7221 */ /* 0x000fe20000010000 */
[----:B------:R-:W-:-:S03]  /*2b20*/  @P0 SHF.L.U32 R141, R43, 0x10, RZ ;  /* 0x000000102b8d0819 */ /* 0x000fc600000006ff */
[----:B------:R-:W-:-:S04]  /*2b30*/  FMUL.FTZ R140, R29, R140 ;  /* 0x0000008c1d8c7220 */ /* 0x000fc80000410000 */
[----:B------:R-:W-:-:S07]  /*2b40*/  @P0 FADD.FTZ R140, R140, R141 ;  /* 0x0000008d8c8c0221 */ /* 0x000fce0000010000 */
.L_x_439:
[----:B------:R-:W-:Y:S05]  /*2b50*/  BSYNC B0 ;  /* 0x0000000000007941 */ /* 0x000fea0003800000 */
.L_x_437:
[----:B------:R-:W0:Y:S01]  /*2b60*/  @P4 LDC R141, c[0x0][0x29c] ;  /* 0x0000a700ff8d4b82 */ /* 0x000e220000000800 */
[----:B------:R-:W-:Y:S01]  /*2b70*/  @P4 IMAD.U32 R142, R47, 0x10000, RZ ;  /* 0x000100002f8e4824 */ /* 0x000fe200078e00ff */
        /* <DEDUP_REMOVED lines=15> */
.L_x_441:
        /* <DEDUP_REMOVED lines=8> */
.L_x_442:
[----:B------:R-:W-:Y:S05]  /*2cf0*/  BSYNC B0 ;  /* 0x0000000000007941 */ /* 0x000fea0003800000 */
.L_x_440:
[----:B------:R-:W0:Y:S01]  /*2d00*/  @P4 LDC R151, c[0x0][0x29c] ;  /* 0x0000a700ff974b82 */ /* 0x000e220000000800 */
[----:B------:R-:W-:-:S04]  /*2d10*/  @P4 PRMT R149, R47, 0x7632, R149 ;  /* 0x000076322f954816 */ /* 0x000fc80000000095 */
[----:B------:R-:W-:-:S03]  /*2d20*/  @P4 SHF.L.U32 R149, R149, 0x10, RZ ;  /* 0x0000001095954819 */ /* 0x000fc600000006ff */
[----:B------:R-:W1:Y:S08]  /*2d30*/  @P1 LDC.64 R140, c[0x0][0x308] ;  /* 0x0000c200ff8c1b82 */ /* 0x000e700000000a00 */
[----:B------:R-:W2:Y:S08]  /*2d40*/  @P4 LDC.64 R144, c[0x0][0x2f8] ;  /* 0x0000be00ff904b82 */ /* 0x000eb00000000a00 */
[----:B------:R-:W3:Y:S01]  /*2d50*/  @P4 LDC.64 R142, c[0x0][0x220] ;  /* 0x00008800ff8e4b82 */ /* 0x000ee20000000a00 */
[----:B0-----:R-:W-:Y:S01]  /*2d60*/  @P4 FMUL.FTZ R150, R148, R151 ;  /* 0x0000009794964220 */ /* 0x001fe20000410000 */
[----:B------:R-:W-:Y:S01]  /*2d70*/  @P1 F2FP.BF16.F32.PACK_AB R148, RZ, R148 ;  /* 0x00000094ff94123e */ /* 0x000fe200000010ff */
[----:B------:R-:W-:-:S02]  /*2d80*/  @P4 VIADD R151, R189, 0x100 ;  /* 0x00000100bd974836 */ /* 0x000fc40000000000 */
[----:B------:R-:W-:Y:S01]  /*2d90*/  @P4 FMUL.FTZ R149, R150, R149 ;  /* 0x0000009596954220 */ /* 0x000fe20000410000 */
[----:B------:R-:W-:Y:S01]  /*2da0*/  @P1 PRMT R139, R139, 0x5410, R148 ;  /* 0x000054108b8b1816 */ /* 0x000fe20000000094 */
[----:B-1----:R-:W-:Y:S01]  /*2db0*/  @P1 IMAD.WIDE.U32 R140, R209, 0x10, R140 ;  /* 0x00000010d18c1825 */ /* 0x002fe200078e008c */
[----:B------:R-:W-:Y:S02]  /*2dc0*/  @P4 PRMT R148, R79, 0x7632, R148 ;  /* 0x000076324f944816 */ /* 0x000fe40000000094 */
[----:B------:R-:W-:Y:S02]  /*2dd0*/  @P4 F2FP.BF16.F32.PACK_AB R149, RZ, R149 ;  /* 0x00000095ff95423e */ /* 0x000fe400000010ff */
[----:B------:R0:W-:Y:S02]  /*2de0*/  @P1 STG.E.128 desc[UR4][R140.64], R136 ;  /* 0x000000888c001986 */ /* 0x0001e4000c101d04 */
[----:B------:R-:W-:Y:S01]  /*2df0*/  @P4 PRMT R91, R91, 0x5410, R149 ;  /* 0x000054105b5b4816 */ /* 0x000fe20000000095 */
[----:B--2---:R-:W-:-:S05]  /*2e00*/  @P4 IMAD.WIDE.U32 R144, R189, 0x10, R144 ;  /* 0x00000010bd904825 */ /* 0x004fca00078e0090 */
[----:B------:R0:W-:Y:S01]  /*2e10*/  @P4 STG.E.128 desc[UR4][R144.64], R88 ;  /* 0x0000005890004986 */ /* 0x0001e2000c101d04 */
[----:B---3--:R-:W-:-:S05]  /*2e20*/  @P4 IMAD.WIDE.U32 R142, R151, 0x10, R142 ;  /* 0x00000010978e4825 */ /* 0x008fca00078e008e */
[----:B------:R0:W5:Y:S01]  /*2e30*/  @P4 LDG.E.128 R76, desc[UR4][R142.64] ;  /* 0x000000048e4c4981 */ /* 0x000162000c1e1d00 */
[----:B------:R-:W-:Y:S01]  /*2e40*/  @P4 SHF.L.U32 R148, R148, 0x10, RZ ;  /* 0x0000001094944819 */ /* 0x000fe200000006ff */
[----:B------:R-:W-:Y:S04]  /*2e50*/  BSSY B0, `(.L_x_443) ;  /* 0x000000e000007945 */ /* 0x000fe80003800000 */
[----:B------:R-:W-:Y:S01]  /*2e60*/  @P4 FFMA.FTZ R99, R150, R148, R99 ;  /* 0x0000009496634223 */ /* 0x000fe20000010063 */
[----:B------:R-:W-:Y:S06]  /*2e70*/  @P2 BRA `(.L_x_444) ;  /* 0x0000000000102947 */ /* 0x000fec0003800000 */
[----:B0-----:R-:W-:Y:S01]  /*2e80*/  HFMA2.MMA R140, -RZ, RZ, 0, 0 ;  /* 0x00000000ff8c7435 */ /* 0x001fe200000001ff */
[----:B------:R-:W-:Y:S10]  /*2e90*/  @!P0 BRA `(.L_x_445) ;  /* 0x0000000000248947 */ /* 0x000ff40003800000 */
[----:B------:R-:W-:Y:S01]  /*2ea0*/  IMAD.U32 R140, R36, 0x10000, RZ ;  /* 0x00010000248c7824 */ /* 0x000fe200078e00ff */
[----:B------:R-:W-:Y:S06]  /*2eb0*/  BRA `(.L_x_445) ;  /* 0x00000000001c7947 */ /* 0x000fec0003800000 */
.L_x_444:
[----:B------:R-:W-:-:S04]  /*2ec0*/  ISETP.NE.AND P5, PT, R16, RZ, PT ;  /* 0x000000ff1000720c */ /* 0x000fc80003fa5270 */
[----:B0-----:R-:W-:-:S05]  /*2ed0*/  FSEL R140, R146, RZ, !P5 ;  /* 0x000000ff928c7208 */ /* 0x001fca0006800000 */
[----:B------:R-:W-:-:S04]  /*2ee0*/  FFMA.FTZ R141, R163, R147, R140 ;  /* 0x00000093a38d7223 */ /* 0x000fc8000001008c */
[----:B------:R-:W-:Y:S01]  /*2ef0*/  FADD.FTZ R140, R192, -R141 ;  /* 0x8000008dc08c7221 */ /* 0x000fe20000010000 */
[----:B------:R-:W-:-:S03]  /*2f00*/  @P0 SHF.L.U32 R141, R36, 0x10, RZ ;  /* 0x00000010248d0819 */ /* 0x000fc600000006ff */
[----:B------:R-:W-:-:S04]  /*2f10*/  FMUL.FTZ R140, R29, R140 ;  /* 0x0000008c1d8c7220 */ /* 0x000fc80000410000 */
[----:B------:R-:W-:-:S07]  /*2f20*/  @P0 FADD.FTZ R140, R140, R141 ;  /* 0x0000008d8c8c0221 */ /* 0x000fce0000010000 */
.L_x_445:
[----:B------:R-:W-:Y:S05]  /*2f30*/  BSYNC B0 ;  /* 0x0000000000007941 */ /* 0x000fea0003800000 */
.L_x_443:
[----:B------:R-:W0:Y:S01]  /*2f40*/  @P4 LDC R141, c[0x0][0x29c] ;  /* 0x0000a700ff8d4b82 */ /* 0x000e220000000800 */
[----:B------:R-:W-:Y:S01]  /*2f50*/  @P4 SHF.L.U32 R142, R48, 0x10, RZ ;  /* 0x00000010308e4819 */ /* 0x000fe200000006ff */
[----:B-----5:R-:W-:Y:S01]  /*2f60*/  @P4 IMAD.U32 R143, R76, 0x10000, RZ ;  /* 0x000100004c8f4824 */ /* 0x020fe200078e00ff */
[----:B------:R-:W-:Y:S01]  /*2f70*/  BSSY B0, `(.L_x_446) ;  /* 0x0000016000007945 */ /* 0x000fe20003800000 */
        /* <DEDUP_REMOVED lines=13> */
.L_x_447:
        /* <DEDUP_REMOVED lines=8> */
.L_x_448:
[----:B------:R-:W-:Y:S05]  /*30d0*/  BSYNC B0 ;  /* 0x0000000000007941 */ /* 0x000fea0003800000 */
.L_x_446:
        /* <DEDUP_REMOVED lines=18> */
.L_x_450:
[----:B------:R-:W-:-:S04]  /*3200*/  ISETP.NE.AND P5, PT, R16, RZ, PT ;  /* 0x000000ff1000720c */ /* 0x000fc80003fa5270 */
[----:B------:R-:W-:-:S05]  /*3210*/  FSEL R140, R146, RZ, !P5 ;  /* 0x000000ff928c7208 */ /* 0x000fca0006800000 */
[----:B------:R-:W-:-:S04]  /*3220*/  FFMA.FTZ R141, R165, R147, R140 ;  /* 0x00000093a58d7223 */ /* 0x000fc8000001008c */
[----:B------:R-:W-:Y:S01]  /*3230*/  FADD.FTZ R140, R194, -R141 ;  /* 0x8000008dc28c7221 */ /* 0x000fe20000010000 */
[----:B------:R-:W-:-:S03]  /*3240*/  @P0 SHF.L.U32 R141, R37, 0x10, RZ ;  /* 0x00000010258d0819 */ /* 0x000fc600000006ff */
[----:B------:R-:W-:-:S04]  /*3250*/  FMUL.FTZ R140, R29, R140 ;  /* 0x0000008c1d8c7220 */ /* 0x000fc80000410000 */
[----:B------:R-:W-:-:S07]  /*3260*/  @P0 FADD.FTZ R140, R140, R141 ;  /* 0x0000008d8c8c0221 */ /* 0x000fce0000010000 */
.L_x_451:
[----:B------:R-:W-:Y:S05]  /*3270*/  BSYNC B0 ;  /* 0x0000000000007941 */ /* 0x000fea0003800000 */
.L_x_449:
[----:B------:R-:W0:Y:S01]  /*3280*/  @P4 LDC R141, c[0x0][0x29c] ;  /* 0x0000a700ff8d4b82 */ /* 0x000e220000000800 */
[----:B------:R-:W-:Y:S01]  /*3290*/  @P4 IMAD.U32 R142, R49, 0x10000, RZ ;  /* 0x00010000318e4824 */ /* 0x000fe200078e00ff */
[----:B------:R-:W-:Y:S01]  /*32a0*/  @P4 SHF.L.U32 R143, R77, 0x10, RZ ;  /* 0x000000104d8f4819 */ /* 0x000fe200000006ff */
        /* <DEDUP_REMOVED lines=14> */
.L_x_453:
        /* <DEDUP_REMOVED lines=8> */
.L_x_454:
[----:B------:R-:W-:Y:S05]  /*3410*/  BSYNC B0 ;  /* 0x0000000000007941 */ /* 0x000fea0003800000 */
.L_x_452:
        /* <DEDUP_REMOVED lines=18> */
.L_x_456:
[----:B------:R-:W-:-:S04]  /*3540*/  ISETP.NE.AND P5, PT, R16, RZ, PT ;  /* 0x000000ff1000720c */ /* 0x000fc80003fa5270 */
[----:B------:R-:W-:-:S05]  /*3550*/  FSEL R140, R146, RZ, !P5 ;  /* 0x000000ff928c7208 */ /* 0x000fca0006800000 */
[----:B------:R-:W-:-:S04]  /*3560*/  FFMA.FTZ R141, R167, R147, R140 ;  /* 0x00000093a78d7223 */ /* 0x000fc8000001008c */
[----:B------:R-:W-:Y:S01]  /*3570*/  FADD.FTZ R140, R196, -R141 ;  /* 0x8000008dc48c7221 */ /* 0x000fe20000010000 */
[----:B------:R-:W-:-:S03]  /*3580*/  @P0 IMAD.U32 R141, R38, 0x10000, RZ ;  /* 0x00010000268d0824 */ /* 0x000fc600078e00ff */
[----:B------:R-:W-:-:S04]  /*3590*/  FMUL.FTZ R140, R29, R140 ;  /* 0x0000008c1d8c7220 */ /* 0x000fc80000410000 */
[----:B------:R-:W-:-:S07]  /*35a0*/  @P0 FADD.FTZ R140, R140, R141 ;  /* 0x0000008d8c8c0221 */ /* 0x000fce0000010000 */
.L_x_457:
[----:B------:R-:W-:Y:S05]  /*35b0*/  BSYNC B0 ;  /* 0x0000000000007941 */ /* 0x000fea0003800000 */
.L_x_455:
[----:B------:R-:W0:Y:S01]  /*35c0*/  @P4 LDC R141, c[0x0][0x29c] ;  /* 0x0000a700ff8d4b82 */ /* 0x000e220000000800 */
[----:B------:R-:W-:Y:S01]  /*35d0*/  @P4 SHF.L.U32 R142, R50, 0x10, RZ ;  /* 0x00000010328e4819 */ /* 0x000fe200000006ff */
[----:B------:R-:W-:Y:S01]  /*35e0*/  BSSY B0, `(.L_x_458) ;  /* 0x0000017000007945 */ /* 0x000fe20003800000 */
        /* <DEDUP_REMOVED lines=14> */
.L_x_459:
        /* <DEDUP_REMOVED lines=8> */
.L_x_460:
[----:B------:R-:W-:Y:S05]  /*3750*/  BSYNC B0 ;  /* 0x0000000000007941 */ /* 0x000fea0003800000 */
.L_x_458:
        /* <DEDUP_REMOVED lines=18> */
.L_x_462:
[----:B------:R-:W-:-:S04]  /*3880*/  ISETP.NE.AND P5, PT, R16, RZ, PT ;  /* 0x000000ff1000720c */ /* 0x000fc80003fa5270 */
[----:B------:R-:W-:-:S05]  /*3890*/  FSEL R140, R146, RZ, !P5 ;  /* 0x000000ff928c7208 */ /* 0x000fca0006800000 */
[----:B------:R-:W-:-:S04]  /*38a0*/  FFMA.FTZ R141, R169, R147, R140 ;  /* 0x00000093a98d7223 */ /* 0x000fc8000001008c */
[----:B------:R-:W-:Y:S01]  /*38b0*/  FADD.FTZ R140, R198, -R141 ;  /* 0x8000008dc68c7221 */ /* 0x000fe20000010000 */
[----:B------:R-:W-:-:S03]  /*38c0*/  @P0 SHF.L.U32 R141, R39, 0x10, RZ ;  /* 0x00000010278d0819 */ /* 0x000fc600000006ff */
[----:B------:R-:W-:-:S04]  /*38d0*/  FMUL.FTZ R140, R29, R140 ;  /* 0x0000008c1d8c7220 */ /* 0x000fc80000410000 */
[----:B------:R-:W-:-:S07]  /*38e0*/  @P0 FADD.FTZ R140, R140, R141 ;  /* 0x0000008d8c8c0221 */ /* 0x000fce0000010000 */
.L_x_463:
[----:B------:R-:W-:Y:S05]  /*38f0*/  BSYNC B0 ;  /* 0x0000000000007941 */ /* 0x000fea0003800000 */
.L_x_461:
[----:B------:R-:W0:Y:S01]  /*3900*/  @P4 LDC R141, c[0x0][0x29c] ;  /* 0x0000a700ff8d4b82 */ /* 0x000e220000000800 */
[----:B------:R-:W-:Y:S01]  /*3910*/  @P4 SHF.L.U32 R142, R51, 0x10, RZ ;  /* 0x00000010338e4819 */ /* 0x000fe200000006ff */
[----:B------:R-:W-:Y:S01]  /*3920*/  @P4 IMAD.U32 R143, R79, 0x10000, RZ ;  /* 0x000100004f8f4824 */ /* 0x000fe200078e00ff */
        /* <DEDUP_REMOVED lines=14> */
.L_x_465:
        /* <DEDUP_REMOVED lines=8> */
.L_x_466:
[----:B------:R-:W-:Y:S05]  /*3a90*/  BSYNC B0 ;  /* 0x0000000000007941 */ /* 0x000fea0003800000 */
.L_x_464:
[----:B------:R-:W0:Y:S01]  /*3aa0*/  @P4 LDC R151, c[0x0][0x29c] ;  /* 0x0000a700ff974b82 */ /* 0x000e220000000800 */
[----:B------:R-:W-:-:S04]  /*3ab0*/  @P4 PRMT R149, R51, 0x7632, R149 ;  /* 0x0000763233954816 */ /* 0x000fc80000000095 */
[----:B------:R-:W-:-:S03]  /*3ac0*/  @P4 SHF.L.U32 R149, R149, 0x10, RZ ;  /* 0x0000001095954819 */ /* 0x000fc600000006ff */
[----:B------:R-:W1:Y:S08]  /*3ad0*/  @P1 LDC.64 R140, c[0x0][0x308] ;  /* 0x0000c200ff8c1b82 */ /* 0x000e700000000a00 */
[----:B------:R-:W2:Y:S08]  /*3ae0*/  @P4 LDC.64 R142, c[0x0][0x2f8] ;  /* 0x0000be00ff8e4b82 */ /* 0x000eb00000000a00 */
[----:B------:R-:W3:Y:S01]  /*3af0*/  @P4 LDC.64 R144, c[0x0][0x220] ;  /* 0x00008800ff904b82 */ /* 0x000ee20000000a00 */
[----:B0-----:R-:W-:Y:S01]  /*3b00*/  @P4 FMUL.FTZ R150, R148, R151 ;  /* 0x0000009794964220 */ /* 0x001fe20000410000 */
[----:B------:R-:W-:-:S02]  /*3b10*/  @P1 F2FP.BF16.F32.PACK_AB R148, RZ, R148 ;  /* 0x00000094ff94123e */ /* 0x000fc400000010ff */
[C---:B------:R-:W-:Y:S01]  /*3b20*/  @P4 IADD3 R151, R189.reuse, 0x100, RZ ;  /* 0x00000100bd974810 */ /* 0x040fe20007ffe0ff */
[----:B------:R-:W-:Y:S01]  /*3b30*/  @P4 FMUL.FTZ R149, R150, R149 ;  /* 0x0000009596954220 */ /* 0x000fe20000410000 */
[----:B------:R-:W-:Y:S01]  /*3b40*/  VIADD R189, R189, 0x200 ;  /* 0x00000200bdbd7836 */ /* 0x000fe20000000000 */
        /* <DEDUP_REMOVED lines=18> */
.L_x_468:
[----:B------:R-:W-:-:S04]  /*3c70*/  ISETP.NE.AND P5, PT, R16, RZ, PT ;  /* 0x000000ff1000720c */ /* 0x000fc80003fa5270 */
[----:B0-----:R-:W-:-:S05]  /*3c80*/  FSEL R140, R146, RZ, !P5 ;  /* 0x000000ff928c7208 */ /* 0x001fca0006800000 */
[----:B------:R-:W-:-:S04]  /*3c90*/  FFMA.FTZ R31, R171, R147, R140 ;  /* 0x00000093ab1f7223 */ /* 0x000fc8000001008c */
[----:B------:R-:W-:Y:S01]  /*3ca0*/  FADD.FTZ R140, R200, -R31 ;  /* 0x8000001fc88c7221 */ /* 0x000fe20000010000 */
[----:B------:R-:W-:-:S03]  /*3cb0*/  @P0 SHF.L.U32 R31, R32, 0x10, RZ ;  /* 0x00000010201f0819 */ /* 0x000fc600000006ff */
[----:B------:R-:W-:-:S04]  /*3cc0*/  FMUL.FTZ R140, R29, R140 ;  /* 0x0000008c1d8c7220 */ /* 0x000fc80000410000 */
[----:B------:R-:W-:-:S07]  /*3cd0*/  @P0 FADD.FTZ R140, R140, R31 ;  /* 0x0000001f8c8c0221 */ /* 0x000fce0000010000 */
.L_x_469:
[----:B------:R-:W-:Y:S05]  /*3ce0*/  BSYNC B0 ;  /* 0x0000000000007941 */ /* 0x000fea0003800000 */
.L_x_467:
        /* <DEDUP_REMOVED lines=17> */
.L_x_471:
        /* <DEDUP_REMOVED lines=8> */
.L_x_472:
[----:B------:R-:W-:Y:S05]  /*3e80*/  BSYNC B0 ;  /* 0x0000000000007941 */ /* 0x000fea0003800000 */
.L_x_470:
        /* <DEDUP_REMOVED lines=18> */
.L_x_474:
[----:B------:R-:W-:-:S04]  /*3fb0*/  ISETP.NE.AND P5, PT, R16, RZ, PT ;  /* 0x000000ff1000720c */ /* 0x000fc80003fa5270 */
[----:B------:R-:W-:-:S05]  /*3fc0*/  FSEL R140, R146, RZ, !P5 ;  /* 0x000000ff928c7208 */ /* 0x000fca0006800000 */
[----:B------:R-:W-:-:S04]  /*3fd0*/  FFMA.FTZ R31, R173, R147, R140 ;  /* 0x00000093ad1f7223 */ /* 0x000fc8000001008c */
[----:B------:R-:W-:Y:S01]  /*3fe0*/  FADD.FTZ R140, R202, -R31 ;  /* 0x8000001fca8c7221 */ /* 0x000fe20000010000 */
[----:B------:R-:W-:-:S03]  /*3ff0*/  @P0 SHF.L.U32 R31, R33, 0x10, RZ ;  /* 0x00000010211f0819 */ /* 0x000fc600000006ff */
[----:B------:R-:W-:-:S04]  /*4000*/  FMUL.FTZ R140, R29, R140 ;  /* 0x0000008c1d8c7220 */ /* 0x000fc80000410000 */
[----:B------:R-:W-:-:S07]  /*4010*/  @P0 FADD.FTZ R140, R140, R31 ;  /* 0x0000001f8c8c0221 */ /* 0x000fce0000010000 */
.L_x_475:
[----:B------:R-:W-:Y:S05]  /*4020*/  BSYNC B0 ;  /* 0x0000000000007941 */ /* 0x000fea0003800000 */
.L_x_473:
        /* <DEDUP_REMOVED lines=17> */
.L_x_477:
        /* <DEDUP_REMOVED lines=8> */
.L_x_478:
[----:B------:R-:W-:Y:S05]  /*41c0*/  BSYNC B0 ;  /* 0x0000000000007941 */ /* 0x000fea0003800000 */
.L_x_476:
        /* <DEDUP_REMOVED lines=18> */
.L_x_480:
[----:B------:R-:W-:-:S04]  /*42f0*/  ISETP.NE.AND P5, PT, R16, RZ, PT ;  /* 0x000000ff1000720c */ /* 0x000fc80003fa5270 */
[----:B------:R-:W-:-:S05]  /*4300*/  FSEL R140, R146, RZ, !P5 ;  /* 0x000000ff928c7208 */ /* 0x000fca0006800000 */
[----:B------:R-:W-:-:S04]  /*4310*/  FFMA.FTZ R31, R175, R147, R140 ;  /* 0x00000093af1f7223 */ /* 0x000fc8000001008c */
[----:B------:R-:W-:Y:S01]  /*4320*/  FADD.FTZ R140, R204, -R31 ;  /* 0x8000001fcc8c7221 */ /* 0x000fe20000010000 */
[----:B------:R-:W-:-:S03]  /*4330*/  @P0 IMAD.U32 R31, R34, 0x10000, RZ ;  /* 0x00010000221f0824 */ /* 0x000fc600078e00ff */
[----:B------:R-:W-:-:S04]  /*4340*/  FMUL.FTZ R140, R29, R140 ;  /* 0x0000008c1d8c7220 */ /* 0x000fc80000410000 */
[----:B------:R-:W-:-:S07]  /*4350*/  @P0 FADD.FTZ R140, R140, R31 ;  /* 0x0000001f8c8c0221 */ /* 0x000fce0000010000 */
.L_x_481:
[----:B------:R-:W-:Y:S05]  /*4360*/  BSYNC B0 ;  /* 0x0000000000007941 */ /* 0x000fea0003800000 */
.L_x_479:
        /* <DEDUP_REMOVED lines=17> */
.L_x_483:
        /* <DEDUP_REMOVED lines=8> */
.L_x_484:
[----:B------:R-:W-:Y:S05]  /*4500*/  BSYNC B0 ;  /* 0x0000000000007941 */ /* 0x000fea0003800000 */
.L_x_482:
        /* <DEDUP_REMOVED lines=18> */
.L_x_486:
[----:B------:R-:W-:-:S04]  /*4630*/  ISETP.NE.AND P5, PT, R16, RZ, PT ;  /* 0x000000ff1000720c */ /* 0x000fc80003fa5270 */
[----:B------:R-:W-:-:S05]  /*4640*/  FSEL R140, R146, RZ, !P5 ;  /* 0x000000ff928c7208 */ /* 0x000fca0006800000 */
[----:B------:R-:W-:-:S04]  /*4650*/  FFMA.FTZ R31, R177, R147, R140 ;  /* 0x00000093b11f7223 */ /* 0x000fc8000001008c */
[----:B------:R-:W-:Y:S01]  /*4660*/  FADD.FTZ R140, R206, -R31 ;  /* 0x8000001fce8c7221 */ /* 0x000fe20000010000 */
[----:B------:R-:W-:-:S03]  /*4670*/  @P0 SHF.L.U32 R31, R35, 0x10, RZ ;  /* 0x00000010231f0819 */ /* 0x000fc600000006ff */
[----:B------:R-:W-:-:S04]  /*4680*/  FMUL.FTZ R140, R29, R140 ;  /* 0x0000008c1d8c7220 */ /* 0x000fc80000410000 */
[----:B------:R-:W-:-:S07]  /*4690*/  @P0 FADD.FTZ R140, R140, R31 ;  /* 0x0000001f8c8c0221 */ /* 0x000fce0000010000 */
.L_x_487:
[----:B------:R-:W-:Y:S05]  /*46a0*/  BSYNC B0 ;  /* 0x0000000000007941 */ /* 0x000fea0003800000 */
.L_x_485:
        /* <DEDUP_REMOVED lines=17> */
.L_x_489:
        /* <DEDUP_REMOVED lines=8> */
.L_x_490:
[----:B------:R-:W-:Y:S05]  /*4840*/  BSYNC B0 ;  /* 0x0000000000007941 */ /* 0x000fea0003800000 */
.L_x_488:
[----:B------:R-:W0:Y:S01]  /*4850*/  @P4 LDC R144, c[0x0][0x29c] ;  /* 0x0000a700ff904b82 */ /* 0x000e220000000800 */
[----:B------:R-:W-:Y:S02]  /*4860*/  @P4 PRMT R31, R55, 0x7632, R31 ;  /* 0x00007632371f4816 */ /* 0x000fe4000000001f */
[----:B------:R-:W-:Y:S02]  /*4870*/  IADD3 R0, R0, UR12, RZ ;  /* 0x0000000c00007c10 */ /* 0x000fe4000fffe0ff */
[----:B------:R-:W-:Y:S02]  /*4880*/  @P4 SHF.L.U32 R31, R31, 0x10, RZ ;  /* 0x000000101f1f4819 */ /* 0x000fe400000006ff */
[----:B------:R-:W-:Y:S01]  /*4890*/  ISETP.GE.AND P0, PT, R0, UR13, PT ;  /* 0x0000000d00007c0c */ /* 0x000fe2000bf06270 */
[----:B------:R-:W1:Y:S01]  /*48a0*/  @P1 LDC.64 R140, c[0x0][0x308] ;  /* 0x0000c200ff8c1b82 */ /* 0x000e620000000a00 */
[----:B------:R-:W-:-:S07]  /*48b0*/  SEL R212, RZ, 0x1, P3 ;  /* 0x00000001ffd47807 */ /* 0x000fce0001800000 */
[----:B------:R-:W2:Y:S01]  /*48c0*/  @P4 LDC.64 R142, c[0x0][0x2f8] ;  /* 0x0000be00ff8e4b82 */ /* 0x000ea20000000a00 */
[----:B0-----:R-:W-:Y:S01]  /*48d0*/  @P4 FMUL.FTZ R144, R29, R144 ;  /* 0x000000901d904220 */ /* 0x001fe20000410000 */
[----:B------:R-:W-:-:S03]  /*48e0*/  @P1 F2FP.BF16.F32.PACK_AB R29, RZ, R29 ;  /* 0x0000001dff1d123e */ /* 0x000fc600000010ff */
[----:B------:R-:W-:Y:S01]  /*48f0*/  @P4 FMUL.FTZ R31, R144, R31 ;  /* 0x0000001f901f4220 */ /* 0x000fe20000410000 */
[--C-:B------:R-:W-:Y:S02]  /*4900*/  @P1 PRMT R139, R139, 0x5410, R29.reuse ;  /* 0x000054108b8b1816 */ /* 0x100fe4000000001d */
[----:B------:R-:W-:Y:S01]  /*4910*/  @P4 PRMT R29, R79, 0x7632, R29 ;  /* 0x000076324f1d4816 */ /* 0x000fe2000000001d */
[----:B-1----:R-:W-:Y:S01]  /*4920*/  @P1 IMAD.WIDE.U32 R140, R30, 0x10, R140 ;  /* 0x000000101e8c1825 */ /* 0x002fe200078e008c */
[----:B------:R-:W-:-:S03]  /*4930*/  @P4 F2FP.BF16.F32.PACK_AB R31, RZ, R31 ;  /* 0x0000001fff1f423e */ /* 0x000fc600000010ff */
[----:B------:R-:W-:Y:S01]  /*4940*/  @P4 IMAD.U32 R29, R29, 0x10000, RZ ;  /* 0x000100001d1d4824 */ /* 0x000fe200078e00ff */
[----:B------:R-:W-:Y:S01]  /*4950*/  @P4 PRMT R91, R91, 0x5410, R31 ;  /* 0x000054105b5b4816 */ /* 0x000fe2000000001f */
[----:B------:R1:W-:Y:S01]  /*4960*/  @P1 STG.E.128 desc[UR4][R140.64], R136 ;  /* 0x000000888c001986 */ /* 0x0003e2000c101d04 */
[----:B--2---:R-:W-:-:S04]  /*4970*/  @P4 IMAD.WIDE.U32 R142, R189, 0x10, R142 ;  /* 0x00000010bd8e4825 */ /* 0x004fc800078e008e */
[----:B------:R-:W-:Y:S01]  /*4980*/  @P4 FFMA.FTZ R115, R144, R29, R115 ;  /* 0x0000001d90734223 */ /* 0x000fe20000010073 */
[----:B------:R1:W-:Y:S01]  /*4990*/  @P4 STG.E.128 desc[UR4][R142.64], R88 ;  /* 0x000000588e004986 */ /* 0x0003e2000c101d04 */
[----:B------:R-:W-:Y:S05]  /*49a0*/  @!P0 BRA `(.L_x_491) ;  /* 0xffffffbc00bc8947 */ /* 0x000fea000383ffff */
.L_x_414:
[----:B------:R-:W0:Y:S08]  /*49b0*/  S2UR UR6, SR_CTAID.X ;  /* 0x00000000000679c3 */ /* 0x000e300000002500 */
[----:B------:R-:W2:Y:S08]  /*49c0*/  LDC.64 R4, c[0x0][0x2d0] ;  /* 0x0000b400ff047b82 */ /* 0x000eb00000000a00 */
[----:B------:R-:W3:Y:S08]  /*49d0*/  LDC.64 R6, c[0x0][0x2d8] ;  /* 0x0000b600ff067b82 */ /* 0x000ef00000000a00 */
[----:B------:R-:W4:Y:S01]  /*49e0*/  LDC.64 R8, c[0x0][0x2f0] ;  /* 0x0000bc00ff087b82 */ /* 0x000f220000000a00 */
[----:B0-----:R-:W-:Y:S01]  /*49f0*/  LEA.HI R3, R188, UR6, RZ, 0x18 ;  /* 0x00000006bc037c11 */ /* 0x001fe2000f8fc0ff */
[----:B------:R-:W-:-:S04]  /*4a00*/  ULDC UR6, c[0x0][0x218] ;  /* 0x0000860000067ab9 */ /* 0x000fc80000000800 */
[----:B------:R-:W-:-:S05]  /*4a10*/  IMAD R3, R3, UR6, RZ ;  /* 0x0000000603037c24 */ /* 0x000fca000f8e02ff */
[----:B------:R-:W-:-:S05]  /*4a20*/  LEA.HI R11, R3, R2, RZ, 0x1d ;  /* 0x00000002030b7211 */ /* 0x000fca00078fe8ff */
[----:B--2---:R-:W-:-:S04]  /*4a30*/  IMAD.WIDE.U32 R2, R11, 0x20, R4 ;  /* 0x000000200b027825 */ /* 0x004fc800078e0004 */
[C---:B---3--:R-:W-:Y:S01]  /*4a40*/  IMAD.WIDE.U32 R4, R11.reuse, 0x20, R6 ;  /* 0x000000200b047825 */ /* 0x048fe200078e0006 */
[----:B------:R-:W-:Y:S03]  /*4a50*/  STG.E.128 desc[UR4][R2.64], R132 ;  /* 0x0000008402007986 */ /* 0x000fe6000c101d04 */
[----:B----4-:R-:W-:Y:S01]  /*4a60*/  IMAD.WIDE.U32 R6, R11, 0x20, R8 ;  /* 0x000000200b067825 */ /* 0x010fe200078e0008 */
        /* <DEDUP_REMOVED lines=18> */
.L_x_418:
[----:B------:R-:W-:Y:S01]  /*4b90*/  HFMA2.MMA R152, -RZ, RZ, 0, 9.5367431640625e-07 ;  /* 0x00000010ff987435 */ /* 0x000fe200000001ff */
[----:B------:R-:W-:Y:S01]  /*4ba0*/  MOV R151, R142 ;  /* 0x0000008e00977202 */ /* 0x000fe20000000f00 */
[----:B------:R-:W-:Y:S01]  /*4bb0*/  IMAD.MOV.U32 R153, RZ, RZ, 0x1f ;  /* 0x0000001fff997424 */ /* 0x000fe200078e00ff */
[----:B------:R-:W-:-:S08]  /*4bc0*/  MOV R150, 0xffffffff ;  /* 0xffffffff00967802 */ /* 0x000fd00000000f00 */
[----:B-----5:R-:W-:Y:S05]  /*4bd0*/  WARPSYNC.COLLECTIVE R150, `(.L_x_492) ;  /* 0x0000000096087348 */ /* 0x020fea0003c00000 */
[----:B------:R0:W1:Y:S02]  /*4be0*/  SHFL.DOWN P1, R185, R151, R152, R153 ;  /* 0x0800009897b97389 */ /* 0x0000640000020099 */
[----:B01---5:R-:W-:Y:S01]  /*4bf0*/  ENDCOLLECTIVE ;  /* 0x000000000000791b */ /* 0x023fe20003800000 */
.L_x_492:
[----:B------:R-:W-:Y:S01]  /*4c00*/  IMAD.MOV.U32 R151, RZ, RZ, R140 ;  /* 0x000000ffff977224 */ /* 0x000fe200078e008c */
[----:B------:R-:W-:-:S07]  /*4c10*/  MOV R141, R185 ;  /* 0x000000b9008d7202 */ /* 0x000fce0000000f00 */
[----:B------:R-:W-:Y:S05]  /*4c20*/  WARPSYNC.COLLECTIVE R150, `(.L_x_493) ;  /* 0x0000000096087348 */ /* 0x000fea0003c00000 */
[----:B------:R0:W1:Y:S02]  /*4c30*/  SHFL.DOWN P1, R185, R151, R152, R153 ;  /* 0x0800009897b97389 */ /* 0x0000640000020099 */
[----:B01----:R-:W-:Y:S01]  /*4c40*/  ENDCOLLECTIVE ;  /* 0x000000000000791b */ /* 0x003fe20003800000 */
.L_x_493:
[----:B------:R-:W-:-:S05]  /*4c50*/  FADD.FTZ R141, R141, R142 ;  /* 0x0000008e8d8d7221 */ /* 0x000fca0000010000 */
[----:B------:R-:W-:Y:S01]  /*4c60*/  MOV R151, R141 ;  /* 0x0000008d00977202 */ /* 0x000fe20000000f00 */
[----:B------:R-:W-:Y:S01]  /*4c70*/  IMAD.MOV.U32 R152, RZ, RZ, 0x8 ;  /* 0x00000008ff987424 */ /* 0x000fe200078e00ff */
[----:B------:R-:W-:-:S07]  /*4c80*/  MOV R145, R185 ;  /* 0x000000b900917202 */ /* 0x000fce0000000f00 */
[----:B------:R-:W-:Y:S05]  /*4c90*/  WARPSYNC.COLLECTIVE R150, `(.L_x_494) ;  /* 0x0000000096087348 */ /* 0x000fea0003c00000 */
[----:B------:R0:W1:Y:S02]  /*4ca0*/  SHFL.DOWN P1, R185, R151, R152, R153 ;  /* 0x0800009897b97389 */ /* 0x0000640000020099 */
[----:B01----:R-:W-:Y:S01]  /*4cb0*/  ENDCOLLECTIVE ;  /* 0x000000000000791b */ /* 0x003fe20003800000 */
.L_x_494:
[----:B------:R-:W-:-:S05]  /*4cc0*/  FADD.FTZ R145, R145, R140 ;  /* 0x0000008c91917221 */ /* 0x000fca0000010000 */
[----:B------:R-:W-:Y:S02]  /*4cd0*/  MOV R151, R145 ;  /* 0x0000009100977202 */ /* 0x000fe40000000f00 */
[----:B------:R-:W-:-:S07]  /*4ce0*/  MOV R146, R185 ;  /* 0x000000b900927202 */ /* 0x000fce0000000f00 */
[----:B------:R-:W-:Y:S05]  /*4cf0*/  WARPSYNC.COLLECTIVE R150, `(.L_x_495) ;  /* 0x0000000096087348 */ /* 0x000fea0003c00000 */
[----:B------:R0:W1:Y:S02]  /*4d00*/  SHFL.DOWN P1, R185, R151, R152, R153 ;  /* 0x0800009897b97389 */ /* 0x0000640000020099 */
[----:B01----:R-:W-:Y:S01]  /*4d10*/  ENDCOLLECTIVE ;  /* 0x000000000000791b */ /* 0x003fe20003800000 */
.L_x_495:
[----:B------:R-:W-:Y:S01]  /*4d20*/  FADD.FTZ R146, R141, R146 ;  /* 0x000000928d927221 */ /* 0x000fe20000010000 */
[----:B------:R-:W-:-:S04]  /*4d30*/  HFMA2.MMA R152, -RZ, RZ, 0, 2.384185791015625e-07 ;  /* 0x00000004ff987435 */ /* 0x000fc800000001ff */
[----:B------:R-:W-:Y:S01]  /*4d40*/  MOV R151, R146 ;  /* 0x0000009200977202 */ /* 0x000fe20000000f00 */
[----:B------:R-:W-:-:S07]  /*4d50*/  IMAD.MOV.U32 R148, RZ, RZ, R185 ;  /* 0x000000ffff947224 */ /* 0x000fce00078e00b9 */
[----:B------:R-:W-:Y:S05]  /*4d60*/  WARPSYNC.COLLECTIVE R150, `(.L_x_496) ;  /* 0x0000000096087348 */ /* 0x000fea0003c00000 */
[----:B------:R0:W1:Y:S02]  /*4d70*/  SHFL.DOWN P1, R185, R151, R152, R153 ;  /* 0x0800009897b97389 */ /* 0x0000640000020099 */
[----:B01----:R-:W-:Y:S01]  /*4d80*/  ENDCOLLECTIVE ;  /* 0x000000000000791b */ /* 0x003fe20003800000 */
.L_x_496:
[----:B------:R-:W-:-:S05]  /*4d90*/  FADD.FTZ R148, R145, R148 ;  /* 0x0000009491947221 */ /* 0x000fca0000010000 */
[----:B------:R-:W-:Y:S01]  /*4da0*/  MOV R151, R148 ;  /* 0x0000009400977202 */ /* 0x000fe20000000f00 */
[----:B------:R-:W-:-:S07]  /*4db0*/  IMAD.MOV.U32 R147, RZ, RZ, R185 ;  /* 0x000000ffff937224 */ /* 0x000fce00078e00b9 */
[----:B------:R-:W-:Y:S05]  /*4dc0*/  WARPSYNC.COLLECTIVE R150, `(.L_x_497) ;  /* 0x0000000096087348 */ /* 0x000fea0003c00000 */
[----:B------:R0:W1:Y:S02]  /*4dd0*/  SHFL.DOWN P1, R185, R151, R152, R153 ;  /* 0x0800009897b97389 */ /* 0x0000640000020099 */
[----:B01----:R-:W-:Y:S01]  /*4de0*/  ENDCOLLECTIVE ;  /* 0x000000000000791b */ /* 0x003fe20003800000 */
.L_x_497:
[----:B------:R-:W-:Y:S01]  /*4df0*/  FADD.FTZ R147, R146, R147 ;  /* 0x0000009392937221 */ /* 0x000fe20000010000 */
[----:B------:R-:W-:-:S03]  /*4e00*/  HFMA2.MMA R152, -RZ, RZ, 0, 1.1920928955078125e-07 ;  /* 0x00000002ff987435 */ /* 0x000fc600000001ff */
[----:B------:R-:W-:Y:S01]  /*4e10*/  IMAD.MOV.U32 R151, RZ, RZ, R147 ;  /* 0x000000ffff977224 */ /* 0x000fe200078e0093 */
[----:B------:R-:W-:-:S07]  /*4e20*/  MOV R149, R185 ;  /* 0x000000b900957202 */ /* 0x000fce0000000f00 */
[----:B------:R-:W-:Y:S05]  /*4e30*/  WARPSYNC.COLLECTIVE R150, `(.L_x_498) ;  /* 0x0000000096087348 */ /* 0x000fea0003c00000 */
[----:B------:R0:W1:Y:S02]  /*4e40*/  SHFL.DOWN P1, R185, R151, R152, R153 ;  /* 0x0800009897b97389 */ /* 0x0000640000020099 */
[----:B01----:R-:W-:Y:S01]  /*4e50*/  ENDCOLLECTIVE ;  /* 0x000000000000791b */ /* 0x003fe20003800000 */
.L_x_498:
[----:B------:R-:W-:-:S04]  /*4e60*/  FADD.FTZ R149, R148, R149 ;  /* 0x0000009594957221 */ /* 0x000fc80000010000 */
[----:B------:R-:W-:Y:S01]  /*4e70*/  IMAD.MOV.U32 R151, RZ, RZ, R149 ;  /* 0x000000ffff977224 */ /* 0x000fe200078e0095 */
[----:B------:R-:W-:-:S07]  /*4e80*/  MOV R140, R185 ;  /* 0x000000b9008c7202 */ /* 0x000fce0000000f00 */
[----:B------:R-:W-:Y:S05]  /*4e90*/  WARPSYNC.COLLECTIVE R150, `(.L_x_499) ;  /* 0x0000000096087348 */ /* 0x000fea0003c00000 */
[----:B------:R0:W1:Y:S02]  /*4ea0*/  SHFL.DOWN P1, R185, R151, R152, R153 ;  /* 0x0800009897b97389 */ /* 0x0000640000020099 */
[----:B01----:R-:W-:Y:S01]  /*4eb0*/  ENDCOLLECTIVE ;  /* 0x000000000000791b */ /* 0x003fe20003800000 */
.L_x_499:
[----:B------:R-:W-:-:S05]  /*4ec0*/  FADD.FTZ R184, R147, R140 ;  /* 0x0000008c93b87221 */ /* 0x000fca0000010000 */
[----:B------:R-:W-:Y:S01]  /*4ed0*/  MOV R151, R184 ;  /* 0x000000b800977202 */ /* 0x000fe20000000f00 */
[----:B------:R-:W-:Y:S01]  /*4ee0*/  IMAD.MOV.U32 R152, RZ, RZ, 0x1 ;  /* 0x00000001ff987424 */ /* 0x000fe200078e00ff */
[----:B------:R-:W-:-:S07]  /*4ef0*/  MOV R142, R185 ;  /* 0x000000b9008e7202 */ /* 0x000fce0000000f00 */
[----:B------:R-:W-:Y:S05]  /*4f00*/  WARPSYNC.COLLECTIVE R150, `(.L_x_500) ;  /* 0x0000000096087348 */ /* 0x000fea0003c00000 */
[----:B------:R0:W1:Y:S02]  /*4f10*/  SHFL.DOWN P1, R185, R151, R152, R153 ;  /* 0x0800009897b97389 */ /* 0x0000640000020099 */
[----:B01----:R-:W-:Y:S01]  /*4f20*/  ENDCOLLECTIVE ;  /* 0x000000000000791b */ /* 0x003fe20003800000 */
.L_x_500:
[----:B------:R-:W-:-:S05]  /*4f30*/  FADD.FTZ R142, R149, R142 ;  /* 0x0000008e958e7221 */ /* 0x000fca0000010000 */
[----:B------:R-:W-:Y:S02]  /*4f40*/  MOV R151, R142 ;  /* 0x0000008e00977202 */ /* 0x000fe40000000f00 */
[----:B------:R-:W-:-:S07]  /*4f50*/  MOV R145, R185 ;  /* 0x000000b900917202 */ /* 0x000fce0000000f00 */
[----:B------:R-:W-:Y:S05]  /*4f60*/  WARPSYNC.COLLECTIVE R150, `(.L_x_501) ;  /* 0x0000000096087348 */ /* 0x000fea0003c00000 */
[----:B------:R0:W1:Y:S02]  /*4f70*/  SHFL.DOWN P1, R185, R151, R152, R153 ;  /* 0x0800009897b97389 */ /* 0x0000640000020099 */
[----:B01----:R-:W-:Y:S01]  /*4f80*/  ENDCOLLECTIVE ;  /* 0x000000000000791b */ /* 0x003fe20003800000 */
.L_x_501:
[----:B------:R-:W-:Y:S05]  /*4f90*/  BRA `(.L_x_502) ;  /* 0xffffffcc00807947 */ /* 0x000fea000383ffff */
.L_x_503:
        /* <DEDUP_REMOVED lines=14> */
.L_x_11266:


//--------------------- .text._ZN10layer_norm13ln_bwd_kernelINS_13Kernel_traitsI13__nv_bfloat16S2_S2_S2_fjLj6144ELj1ELj1ELj8ELj16ENS_18Kernel_traits_baseILj6144ES2_S2_S2_S2_fjLj256EEEEELb1ELb0ELb0ELb0EEEvNS_9BwdParamsE --------------------------
	.section	.text._ZN10layer_norm13ln_bwd_kernelINS_13Kernel_traitsI13__nv_bfloat16S2_S2_S2_fjLj6144ELj1ELj1ELj8ELj16ENS_18Kernel_traits_baseILj6144ES2_S2_S2_S2_fjLj256EEEEELb1ELb0ELb0ELb0EEEvNS_9BwdParamsE,"ax",@progbits
	.align	128
        .global         _ZN10layer_norm13ln_bwd_kernelINS_13Kernel_traitsI13__nv_bfloat16S2_S2_S2_fjLj6144ELj1ELj1ELj8ELj16ENS_18Kernel_traits_baseILj6144ES2_S2_S2_S2_fjLj256EEEEELb1ELb0ELb0ELb0EEEvNS_9BwdParamsE
        .type           _ZN10layer_norm13ln_bwd_kernelINS_13Kernel_traitsI13__nv_bfloat16S2_S2_S2_fjLj6144ELj1ELj1ELj8ELj16ENS_18Kernel_traits_baseILj6144ES2_S2_S2_S2_fjLj256EEEEELb1ELb0ELb0ELb0EEEvNS_9BwdParamsE,@function
        .size           _ZN10layer_norm13ln_bwd_kernelINS_13Kernel_traitsI13__nv_bfloat16S2_S2_S2_fjLj6144ELj1ELj1ELj8ELj16ENS_18Kernel_traits_baseILj6144ES2_S2_S2_S2_fjLj256EEEEELb1ELb0ELb0ELb0EEEvNS_9BwdParamsE,(.L_x_11267 - _ZN10layer_norm13ln_bwd_kernelINS_13Kernel_traitsI13__nv_bfloat16S2_S2_S2_fjLj6144ELj1ELj1ELj8ELj16ENS_18Kernel_traits_baseILj6144ES2_S2_S2_S2_fjLj256EEEEELb1ELb0ELb0ELb0EEEvNS_9BwdParamsE)
        .other          _ZN10layer_norm13ln_bwd_kernelINS_13Kernel_traitsI13__nv_bfloat16S2_S2_S2_fjLj6144ELj1ELj1ELj8ELj16ENS_18Kernel_traits_baseILj6144ES2_S2_S2_S2_fjLj256EEEEELb1ELb0ELb0ELb0EEEvNS_9BwdParamsE,@"STO_CUDA_ENTRY STV_DEFAULT"
_ZN10layer_norm13ln_bwd_kernelINS_13Kernel_traitsI13__nv_bfloat16S2_S2_S2_fjLj6144ELj1ELj1ELj8ELj16ENS_18Kernel_traits_baseILj6144ES2_S2_S2_S2_fjLj256EEEEELb1ELb0ELb0ELb0EEEvNS_9BwdParamsE:
.text._ZN10layer_norm13ln_bwd_kernelINS_13Kernel_traitsI13__nv_bfloat16S2_S2_S2_fjLj6144ELj1ELj1ELj8ELj16ENS_18Kernel_traits_baseILj6144ES2_S2_S2_S2_fjLj256EEEEELb1ELb0ELb0ELb0EEEvNS_9BwdParamsE:
        /* <DEDUP_REMOVED lines=10> */
[----:B------:R-:W-:Y:S01]  /*00a0*/  ULDC.U8 UR8, c[0x0][0x2a0] ;  /* 0x0000a80000087ab9 */ /* 0x000fe20000000000 */
[----:B------:R-:W-:Y:S01]  /*00b0*/  ULDC UR9, c[0x0][0x290] ;  /* 0x0000a40000097ab9 */ /* 0x000fe20000000800 */
[----:B------:R-:W-:Y:S01]  /*00c0*/  LEA.HI R0, R0, R109, RZ, 0x3 ;  /* 0x0000006d00007211 */ /* 0x000fe200078f18ff */
[----:B------:R-:W-:Y:S01]  /*00d0*/  ULDC.64 UR10, c[0x0][0x2c8] ;  /* 0x0000b200000a7ab9 */ /* 0x000fe20000000a00 */
        /* <DEDUP_REMOVED lines=52> */
[----:B------:R-:W-:Y:S01]  /*0420*/  @P3 PRMT R97, R84, 0x7632, R97 ;  /* 0x0000763254613816 */ /* 0x000fe20000000061 */
[----:B------:R-:W-:Y:S01]  /*0430*/  IMAD.MOV.U32 R53, RZ, RZ, RZ ;  /* 0x000000ffff357224 */ /* 0x000fe200078e00ff */
[----:B------:R-:W-:Y:S01]  /*0440*/  @P3 PRMT R98, R85, 0x7632, R98 ;  /* 0x0000763255623816 */ /* 0x000fe20000000062 */
[----:B------:R-:W-:Y:S01]  /*0450*/  IMAD.U32 R104, R104, 0x10000, RZ ;  /* 0x0001000068687824 */ /* 0x000fe200078e00ff */
[----:B------:R-:W-:Y:S02]  /*0460*/  @P3 PRMT R99, R86, 0x7632, R99 ;  /* 0x0000763256633816 */ /* 0x000fe40000000063 */
[----:B------:R-:W-:Y:S02]  /*0470*/  @P3 PRMT R100, R87, 0x7632, R100 ;  /* 0x0000763257643816 */ /* 0x000fe40000000064 */
[----:B------:R-:W-:-:S02]  /*0480*/  @P2 PRMT R101, R88, 0x7632, R101 ;  /* 0x0000763258652816 */ /* 0x000fc40000000065 */
[C---:B------:R-:W-:Y:S01]  /*0490*/  @P2 PRMT R102, R89.reuse, 0x7632, R102 ;  /* 0x0000763259662816 */ /* 0x040fe20000000066 */
[----:B------:R-:W-:Y:S01]  /*04a0*/  IMAD.U32 R89, R89, 0x10000, RZ ;  /* 0x0001000059597824 */ /* 0x000fe200078e00ff */
        /* <DEDUP_REMOVED lines=29> */
.L_x_518:
[----:B012---:R-:W0:Y:S01]  /*0680*/  @P0 LDC.64 R72, c[0x0][0x270] ;  /* 0x00009c00ff480b82 */ /* 0x007e220000000a00 */
[----:B------:R-:W-:-:S07]  /*0690*/  SHF.R.S32.HI R70, RZ, 0x1f, R96 ;  /* 0x0000001fff467819 */ /* 0x000fce0000011460 */
[----:B------:R-:W1:Y:S01]  /*06a0*/  LDC.64 R68, c[0x0][0x250] ;  /* 0x00009400ff447b82 */ /* 0x000e620000000a00 */
[----:B0-----:R-:W-:-:S04]  /*06b0*/  @P0 LEA R72, P4, R96, R72, 0x1 ;  /* 0x0000004860480211 */ /* 0x001fc800078808ff */
[----:B------:R-:W-:-:S03]  /*06c0*/  @P0 LEA.HI.X R73, R96, R73, R70, 0x1, P4 ;  /* 0x0000004960490211 */ /* 0x000fc600020f0c46 */
[----:B------:R-:W0:Y:S01]  /*06d0*/  LDC.64 R70, c[0x0][0x258] ;  /* 0x00009600ff467b82 */ /* 0x000e220000000a00 */
[C---:B-1----:R-:W-:Y:S01]  /*06e0*/  IMAD.WIDE R68, R96.reuse, 0x4, R68 ;  /* 0x0000000460447825 */ /* 0x042fe200078e0244 */
[----:B------:R-:W2:Y:S05]  /*06f0*/  @P0 LDG.E.U16 R72, desc[UR4][R72.64] ;  /* 0x0000000448480981 */ /* 0x000eaa000c1e1500 */
[----:B------:R-:W3:Y:S01]  /*0700*/  LDG.E R68, desc[UR4][R68.64] ;  /* 0x0000000444447981 */ /* 0x000ee2000c1e1900 */
[----:B0-----:R-:W-:-:S05]  /*0710*/  IMAD.WIDE R70, R96, 0x4, R70 ;  /* 0x0000000460467825 */ /* 0x001fca00078e0246 */
[----:B-----5:R0:W5:Y:S01]  /*0720*/  LDG.E R159, desc[UR4][R70.64] ;  /* 0x00000004469f7981 */ /* 0x020162000c1e1900 */
[----:B------:R-:W-:Y:S01]  /*0730*/  MOV R109, UR19 ;  /* 0x00000013006d7c02 */ /* 0x000fe20008000f00 */
[----:B------:R-:W-:Y:S01]  /*0740*/  BSSY B0, `(.L_x_505) ;  /* 0x000006c000007945 */ /* 0x000fe20003800000 */
[----:B------:R-:W-:Y:S02]  /*0750*/  LOP3.LUT R110, R161, 0xff, RZ, 0xc0, !PT ;  /* 0x000000ffa16e7812 */ /* 0x000fe400078ec0ff */
[----:B------:R-:W-:Y:S02]  /*0760*/  CS2R R78, SRZ ;  /* 0x00000000004e7805 */ /* 0x000fe4000001ff00 */
[----:B------:R-:W-:Y:S01]  /*0770*/  ISETP.NE.AND P5, PT, RZ, UR8, PT ;  /* 0x00000008ff007c0c */ /* 0x000fe2000bfa5270 */
[----:B------:R-:W-:Y:S01]  /*0780*/  IMAD R74, R96, R109, RZ ;  /* 0x0000006d604a7224 */ /* 0x000fe200078e02ff */
[----:B------:R-:W-:-:S04]  /*0790*/  MOV R160, 0x3f800000 ;  /* 0x3f80000000a07802 */ /* 0x000fc80000000f00 */
[----:B------:R-:W-:-:S04]  /*07a0*/  SHF.R.S32.HI R75, RZ, 0x1f, R74 ;  /* 0x0000001fff4b7819 */ /* 0x000fc8000001144a */
[----:B------:R-:W-:-:S04]  /*07b0*/  LEA.HI R75, R75, R74, RZ, 0x3 ;  /* 0x0000004a4b4b7211 */ /* 0x000fc800078f18ff */
[----:B------:R-:W-:-:S05]  /*07c0*/  LEA.HI.SX32 R111, R75, R110, 0x1d ;  /* 0x0000006e4b6f7211 */ /* 0x000fca00078feaff */
[----:B------:R-:W-:Y:S01]  /*07d0*/  IMAD.MOV.U32 R163, RZ, RZ, R111 ;  /* 0x000000ffffa37224 */ /* 0x000fe200078e006f */
[----:B--2---:R-:W-:Y:S02]  /*07e0*/  @P0 SHF.L.U32 R160, R72, 0x10, RZ ;  /* 0x0000001048a00819 */ /* 0x004fe400000006ff */
        /* <DEDUP_REMOVED lines=11> */
[C---:B------:R-:W-:Y:S02]  /*08a0*/  @P4 LEA.HI.X R79, R111.reuse, UR11, RZ, 0x4, P5 ;  /* 0x0000000b6f4f4c11 */ /* 0x040fe4000a8f24ff */
[----:B------:R-:W-:-:S03]  /*08b0*/  LEA R84, P5, R111, UR14, 0x3 ;  /* 0x0000000e6f547c11 */ /* 0x000fc6000f8a18ff */
[----:B------:R0:W5:Y:S01]  /*08c0*/  @P4 LDG.E.128 R4, desc[UR4][R78.64] ;  /* 0x000000044e044981 */ /* 0x000162000c1e1d00 */
[----:B------:R-:W-:-:S06]  /*08d0*/  LEA.HI.X R85, R111, UR15, RZ, 0x3, P5 ;  /* 0x0000000f6f557c11 */ /* 0x000fcc000a8f1cff */
[----:B------:R-:W5:Y:S01]  /*08e0*/  LDG.E.64 R84, desc[UR4][R84.64] ;  /* 0x0000000454547981 */ /* 0x000f62000c1e1b00 */
[----:B------:R-:W-:Y:S02]  /*08f0*/  IADD3 R163, R111, 0x100, RZ ;  /* 0x000001006fa37810 */ /* 0x000fe40007ffe0ff */
[C---:B--2---:R-:W-:Y:S02]  /*0900*/  PRMT R117, R68.reuse, 0x7632, R117 ;  /* 0x0000763244757816 */ /* 0x044fe40000000075 */
[----:B------:R-:W-:Y:S02]  /*0910*/  SHF.L.U32 R68, R68, 0x10, RZ ;  /* 0x0000001044447819 */ /* 0x000fe400000006ff */
[----:B------:R-:W-:-:S03]  /*0920*/  SHF.L.U32 R112, R69, 0x10, RZ ;  /* 0x0000001045707819 */ /* 0x000fc600000006ff */
[----:B------:R-:W-:Y:S01]  /*0930*/  FADD.FTZ R68, -R77, R68 ;  /* 0x000000444d447221 */ /* 0x000fe20000010100 */
[----:B------:R-:W-:-:S03]  /*0940*/  SHF.L.U32 R114, R70, 0x10, RZ ;  /* 0x0000001046727819 */ /* 0x000fc600000006ff */
[----:B-----5:R-:W-:Y:S01]  /*0950*/  FMUL.FTZ R3, R159, R68 ;  /* 0x000000449f037220 */ /* 0x020fe20000410000 */
[----:B------:R-:W-:Y:S01]  /*0960*/  FADD.FTZ R68, -R77, R112 ;  /* 0x000000704d447221 */ /* 0x000fe20000010100 */
[----:B------:R-:W-:Y:S02]  /*0970*/  PRMT R118, R69, 0x7632, R118 ;  /* 0x0000763245767816 */ /* 0x000fe40000000076 */
[----:B------:R-:W-:Y:S01]  /*0980*/  PRMT R122, R71, 0x7632, R122 ;  /* 0x00007632477a7816 */ /* 0x000fe2000000007a */
[----:B------:R-:W-:Y:S01]  /*0990*/  FMUL.FTZ R113, R159, R68 ;  /* 0x000000449f717220 */ /* 0x000fe20000410000 */
[----:B------:R-:W-:Y:S01]  /*09a0*/  SHF.L.U32 R116, R71, 0x10, RZ ;  /* 0x0000001047747819 */ /* 0x000fe200000006ff */
[----:B------:R-:W-:Y:S01]  /*09b0*/  FADD.FTZ R68, -R77, R114 ;  /* 0x000000724d447221 */ /* 0x000fe20000010100 */
[C---:B---3--:R-:W-:Y:S02]  /*09c0*/  PRMT R69, R72.reuse, 0x7632, R69 ;  /* 0x0000763248457816 */ /* 0x048fe40000000045 */
[----:B------:R-:W-:-:S02]  /*09d0*/  SHF.L.U32 R71, R72, 0x10, RZ ;  /* 0x0000001048477819 */ /* 0x000fc400000006ff */
[----:B------:R-:W-:Y:S01]  /*09e0*/  PRMT R72, R73, 0x7632, R72 ;  /* 0x0000763249487816 */ /* 0x000fe20000000048 */
[----:B------:R-:W-:Y:S01]  /*09f0*/  FMUL.FTZ R115, R159, R68 ;  /* 0x000000449f737220 */ /* 0x000fe20000410000 */
[----:B------:R-:W-:Y:S02]  /*0a00*/  SHF.L.U32 R68, R117, 0x10, RZ ;  /* 0x0000001075447819 */ /* 0x000fe400000006ff */
[----:B------:R-:W-:Y:S01]  /*0a10*/  SHF.L.U32 R121, R72, 0x10, RZ ;  /* 0x0000001048797819 */ /* 0x000fe200000006ff */
[----:B------:R-:W-:Y:S01]  /*0a20*/  FADD.FTZ R72, -R77, R116 ;  /* 0x000000744d487221 */ /* 0x000fe20000010100 */
[C---:B0-----:R-:W-:Y:S02]  /*0a30*/  PRMT R78, R74.reuse, 0x7632, R78 ;  /* 0x000076324a4e7816 */ /* 0x041fe4000000004e */
[----:B------:R-:W-:Y:S01]  /*0a40*/  SHF.L.U32 R79, R74, 0x10, RZ ;  /* 0x000000104a4f7819 */ /* 0x000fe200000006ff */
[----:B------:R-:W-:Y:S01]  /*0a50*/  FMUL.FTZ R117, R159, R72 ;  /* 0x000000489f757220 */ /* 0x000fe20000410000 */
[----:B------:R-:W-:Y:S01]  /*0a60*/  PRMT R119, R70, 0x7632, R119 ;  /* 0x0000763246777816 */ /* 0x000fe20000000077 */
[----:B------:R-:W-:Y:S01]  /*0a70*/  FADD.FTZ R68, -R77, R68 ;  /* 0x000000444d447221 */ /* 0x000fe20000010100 */
[----:B------:R-:W-:Y:S01]  /*0a80*/  PRMT R74, R75, 0x7632, R74 ;  /* 0x000076324b4a7816 */ /* 0x000fe2000000004a */
[----:B------:R-:W-:Y:S01]  /*0a90*/  FMUL.FTZ R112, R0, R71 ;  /* 0x0000004700707220 */ /* 0x000fe20000410000 */
[----:B------:R-:W-:-:S02]  /*0aa0*/  SHF.L.U32 R70, R69, 0x10, RZ ;  /* 0x0000001045467819 */ /* 0x000fc400000006ff */
[----:B------:R-:W-:Y:S01]  /*0ab0*/  SHF.L.U32 R72, R118, 0x10, RZ ;  /* 0x0000001076487819 */ /* 0x000fe200000006ff */
[----:B------:R-:W-:Y:S01]  /*0ac0*/  FMUL.FTZ R120, R159, R68 ;  /* 0x000000449f787220 */ /* 0x000fe20000410000 */
[----:B------:R-:W-:Y:S01]  /*0ad0*/  SHF.L.U32 R125, R74, 0x10, RZ ;  /* 0x000000104a7d7819 */ /* 0x000fe200000006ff */
[----:B------:R-:W-:Y:S01]  /*0ae0*/  FADD.FTZ R68, RZ, R112 ;  /* 0x00000070ff447221 */ /* 0x000fe20000010000 */
[----:B------:R-:W-:Y:S01]  /*0af0*/  SHF.L.U32 R74, R119, 0x10, RZ ;  /* 0x00000010774a7819 */ /* 0x000fe200000006ff */
[----:B------:R-:W-:Y:S01]  /*0b00*/  FADD.FTZ R72, -R77, R72 ;  /* 0x000000484d487221 */ /* 0x000fe20000010100 */
[----:B------:R-:W-:Y:S01]  /*0b10*/  SHF.L.U32 R73, R73, 0x10, RZ ;  /* 0x0000001049497819 */ /* 0x000fe200000006ff */
[----:B------:R-:W-:Y:S01]  /*0b20*/  FMUL.FTZ R119, R97, R70 ;  /* 0x0000004661777220 */ /* 0x000fe20000410000 */
[C---:B------:R-:W-:Y:S01]  /*0b30*/  FFMA.FTZ R69, R3.reuse, R112, RZ ;  /* 0x0000007003457223 */ /* 0x040fe200000100ff */
[----:B------:R-:W-:Y:S01]  /*0b40*/  FADD.FTZ R28, R28, R71 ;  /* 0x000000471c1c7221 */ /* 0x000fe20000010000 */
[----:B------:R-:W-:Y:S01]  /*0b50*/  FFMA.FTZ R52, R3, R71, R52 ;  /* 0x0000004703347223 */ /* 0x000fe20000010034 */
[----:B------:R-:W-:-:S02]  /*0b60*/  IMAD.U32 R126, R122, 0x10000, RZ ;  /* 0x000100007a7e7824 */ /* 0x000fc400078e00ff */
[----:B------:R-:W-:Y:S01]  /*0b70*/  FMUL.FTZ R122, R159, R72 ;  /* 0x000000489f7a7220 */ /* 0x000fe20000410000 */
[----:B------:R-:W-:Y:S01]  /*0b80*/  FADD.FTZ R71, R68, R119 ;  /* 0x0000007744477221 */ /* 0x000fe20000010000 */
[----:B------:R-:W-:Y:S01]  /*0b90*/  FMUL.FTZ R114, R2, R73 ;  /* 0x0000004902727220 */ /* 0x000fe20000410000 */
        /* <DEDUP_REMOVED lines=10> */
[C---:B------:R-:W-:Y:S01]  /*0c40*/  FADD.FTZ R74, -R77.reuse, R74 ;  /* 0x0000004a4d4a7221 */ /* 0x040fe20000010100 */
[----:B------:R-:W-:Y:S01]  /*0c50*/  FADD.FTZ R71, R70, R121 ;  /* 0x0000007946477221 */ /* 0x000fe20000010000 */
[----:B------:R-:W-:Y:S01]  /*0c60*/  FFMA.FTZ R68, R122, R121, R69 ;  /* 0x000000797a447223 */ /* 0x000fe20000010045 */
[----:B------:R-:W-:Y:S01]  /*0c70*/  FADD.FTZ R126, -R77, R126 ;  /* 0x0000007e4d7e7221 */ /* 0x000fe20000010100 */
[----:B------:R-:W-:-:S02]  /*0c80*/  IMAD.U32 R75, R75, 0x10000, RZ ;  /* 0x000100004b4b7824 */ /* 0x000fc400078e00ff */
        /* <DEDUP_REMOVED lines=23> */
.L_x_506:
[----:B------:R-:W-:Y:S05]  /*0e00*/  BSYNC B0 ;  /* 0x0000000000007941 */ /* 0x000fea0003800000 */
.L_x_505:
        /* <DEDUP_REMOVED lines=19> */
[----:B------:R-:W-:-:S03]  /*0f40*/  PRMT R135, R69, 0x7632, R135 ;  /* 0x0000763245877816 */ /* 0x000fc60000000087 */
[----:B------:R-:W-:Y:S01]  /*0f50*/  FADD.FTZ R68, -R77, R68 ;  /* 0x000000444d447221 */ /* 0x000fe20000010100 */
[----:B------:R-:W-:Y:S02]  /*0f60*/  SHF.L.U32 R130, R69, 0x10, RZ ;  /* 0x0000001045827819 */ /* 0x000fe400000006ff */
[----:B------:R-:W-:Y:S01]  /*0f70*/  PRMT R138, R71, 0x7632, R138 ;  /* 0x00007632478a7816 */ /* 0x000fe2000000008a */
[----:B-----5:R-:W-:Y:S01]  /*0f80*/  FMUL.FTZ R127, R159, R68 ;  /* 0x000000449f7f7220 */ /* 0x020fe20000410000 */
[----:B------:R-:W-:Y:S02]  /*0f90*/  SHF.L.U32 R140, R71, 0x10, RZ ;  /* 0x00000010478c7819 */ /* 0x000fe400000006ff */
[----:B------:R-:W-:Y:S02]  /*0fa0*/  SHF.L.U32 R68, R134, 0x10, RZ ;  /* 0x0000001086447819 */ /* 0x000fe400000006ff */
[C---:B---3--:R-:W-:Y:S02]  /*0fb0*/  PRMT R69, R72.reuse, 0x7632, R69 ;  /* 0x0000763248457816 */ /* 0x048fe40000000045 */
[----:B------:R-:W-:-:S02]  /*0fc0*/  SHF.L.U32 R71, R72, 0x10, RZ ;  /* 0x0000001048477819 */ /* 0x000fc400000006ff */
[----:B------:R-:W-:Y:S01]  /*0fd0*/  PRMT R72, R73, 0x7632, R72 ;  /* 0x0000763249487816 */ /* 0x000fe20000000048 */
[C---:B------:R-:W-:Y:S01]  /*0fe0*/  IMAD.U32 R139, R74.reuse, 0x10000, RZ ;  /* 0x000100004a8b7824 */ /* 0x040fe200078e00ff */
[----:B------:R-:W-:Y:S02]  /*0ff0*/  PRMT R133, R74, 0x7632, R133 ;  /* 0x000076324a857816 */ /* 0x000fe40000000085 */
[C---:B------:R-:W-:Y:S02]  /*1000*/  PRMT R136, R70.reuse, 0x7632, R136 ;  /* 0x0000763246887816 */ /* 0x040fe40000000088 */
[----:B------:R-:W-:Y:S01]  /*1010*/  PRMT R74, R75, 0x7632, R74 ;  /* 0x000076324b4a7816 */ /* 0x000fe2000000004a */
[----:B------:R-:W-:Y:S01]  /*1020*/  FADD.FTZ R68, -R77, R68 ;  /* 0x000000444d447221 */ /* 0x000fe20000010100 */
[----:B------:R-:W-:Y:S02]  /*1030*/  SHF.L.U32 R132, R70, 0x10, RZ ;  /* 0x0000001046847819 */ /* 0x000fe400000006ff */
[----:B------:R-:W-:Y:S01]  /*1040*/  SHF.L.U32 R137, R72, 0x10, RZ ;  /* 0x0000001048897819 */ /* 0x000fe200000006ff */
[----:B0-----:R-:W-:Y:S01]  /*1050*/  FMUL.FTZ R128, R88, R71 ;  /* 0x0000004758807220 */ /* 0x001fe20000410000 */
[----:B------:R-:W-:-:S02]  /*1060*/  SHF.L.U32 R70, R69, 0x10, RZ ;  /* 0x0000001045467819 */ /* 0x000fc400000006ff */
[----:B------:R-:W-:Y:S02]  /*1070*/  SHF.L.U32 R72, R135, 0x10, RZ ;  /* 0x0000001087487819 */ /* 0x000fe400000006ff */
[----:B------:R-:W-:Y:S01]  /*1080*/  SHF.L.U32 R141, R74, 0x10, RZ ;  /* 0x000000104a8d7819 */ /* 0x000fe200000006ff */
[----:B------:R-:W-:Y:S02]  /*1090*/  IMAD.U32 R74, R136, 0x10000, RZ ;  /* 0x00010000884a7824 */ /* 0x000fe400078e00ff */
[----:B------:R-:W-:Y:S01]  /*10a0*/  FMUL.FTZ R136, R159, R68 ;  /* 0x000000449f887220 */ /* 0x000fe20000410000 */
[----:B------:R-:W-:Y:S01]  /*10b0*/  SHF.L.U32 R73, R73, 0x10, RZ ;  /* 0x0000001049497819 */ /* 0x000fe200000006ff */
[C---:B------:R-:W-:Y:S01]  /*10c0*/  FADD.FTZ R130, -R77.reuse, R130 ;  /* 0x000000824d827221 */ /* 0x040fe20000010100 */
[----:B------:R-:W-:Y:S01]  /*10d0*/  FADD.FTZ R72, -R77, R72 ;  /* 0x000000484d487221 */ /* 0x000fe20000010100 */
[----:B------:R-:W-:Y:S01]  /*10e0*/  FADD.FTZ R68, R79, R128 ;  /* 0x000000804f447221 */ /* 0x000fe20000010000 */
[----:B------:R-:W-:Y:S01]  /*10f0*/  FMUL.FTZ R135, R101, R70 ;  /* 0x0000004665877220 */ /* 0x000fe20000410000 */
[C---:B------:R-:W-:Y:S01]  /*1100*/  FFMA.FTZ R69, R127.reuse, R128, R78 ;  /* 0x000000807f457223 */ /* 0x040fe2000001004e */
[----:B------:R-:W-:Y:S01]  /*1110*/  FADD.FTZ R20, R20, R71 ;  /* 0x0000004714147221 */ /* 0x000fe20000010000 */
[----:B------:R-:W-:Y:S01]  /*1120*/  FFMA.FTZ R44, R127, R71, R44 ;  /* 0x000000477f2c7223 */ /* 0x000fe2000001002c */
[----:B------:R-:W-:Y:S01]  /*1130*/  SHF.L.U32 R162, R138, 0x10, RZ ;  /* 0x000000108aa27819 */ /* 0x000fe200000006ff */
[C---:B------:R-:W-:Y:S01]  /*1140*/  FMUL.FTZ R129, R159.reuse, R130 ;  /* 0x000000829f817220 */ /* 0x040fe20000410000 */
[----:B------:R-:W-:Y:S01]  /*1150*/  FMUL.FTZ R138, R159, R72 ;  /* 0x000000489f8a7220 */ /* 0x000fe20000410000 */
[----:B------:R-:W-:Y:S01]  /*1160*/  FADD.FTZ R71, R68, R135 ;  /* 0x0000008744477221 */ /* 0x000fe20000010000 */
[----:B------:R-:W-:Y:S01]  /*1170*/  FMUL.FTZ R130, R89, R73 ;  /* 0x0000004959827220 */ /* 0x000fe20000410000 */
[C---:B------:R-:W-:Y:S01]  /*1180*/  FFMA.FTZ R68, R136.reuse, R135, R69 ;  /* 0x0000008788447223 */ /* 0x040fe20000010045 */
[----:B------:R-:W-:Y:S01]  /*1190*/  FADD.FTZ R132, -R77, R132 ;  /* 0x000000844d847221 */ /* 0x000fe20000010100 */
[----:B------:R-:W-:Y:S01]  /*11a0*/  FADD.FTZ R21, R21, R70 ;  /* 0x0000004615157221 */ /* 0x000fe20000010000 */
[----:B------:R-:W-:Y:S01]  /*11b0*/  FFMA.FTZ R45, R136, R70, R45 ;  /* 0x00000046882d7223 */ /* 0x000fe2000001002d */
[----:B------:R-:W-:Y:S01]  /*11c0*/  FADD.FTZ R23, R23, R137 ;  /* 0x0000008917177221 */ /* 0x000fe20000010000 */
[-C--:B------:R-:W-:Y:S01]  /*11d0*/  FFMA.FTZ R47, R138, R137.reuse, R47 ;  /* 0x000000898a2f7223 */ /* 0x080fe2000001002f */
[----:B------:R-:W-:Y:S01]  /*11e0*/  FMUL.FTZ R137, R102, R137 ;  /* 0x0000008966897220 */ /* 0x000fe20000410000 */
[----:B------:R-:W-:Y:S01]  /*11f0*/  FADD.FTZ R70, R71, R130 ;  /* 0x0000008247467221 */ /* 0x000fe20000010000 */
[----:B------:R-:W-:Y:S01]  /*1200*/  FFMA.FTZ R69, R129, R130, R68 ;  /* 0x0000008281457223 */ /* 0x000fe20000010044 */
[C---:B------:R-:W-:Y:S01]  /*1210*/  FADD.FTZ R140, -R77.reuse, R140 ;  /* 0x0000008c4d8c7221 */ /* 0x040fe20000010100 */
[----:B------:R-:W-:Y:S01]  /*1220*/  FADD.FTZ R74, -R77, R74 ;  /* 0x0000004a4d4a7221 */ /* 0x000fe20000010100 */
[----:B------:R-:W-:Y:S01]  /*1230*/  FMUL.FTZ R131, R159, R132 ;  /* 0x000000849f837220 */ /* 0x000fe20000410000 */
[----:B------:R-:W-:Y:S01]  /*1240*/  SHF.L.U32 R142, R133, 0x10, RZ ;  /* 0x00000010858e7819 */ /* 0x000fe200000006ff */
[----:B------:R-:W-:Y:S01]  /*1250*/  FMUL.FTZ R132, R90, R139 ;  /* 0x0000008b5a847220 */ /* 0x000fe20000410000 */
[----:B------:R-:W-:Y:S01]  /*1260*/  FADD.FTZ R71, R70, R137 ;  /* 0x0000008946477221 */ /* 0x000fe20000010000 */
[----:B------:R-:W-:Y:S01]  /*1270*/  FFMA.FTZ R68, R138, R137, R69 ;  /* 0x000000898a447223 */ /* 0x000fe20000010045 */
[C---:B------:R-:W-:Y:S01]  /*1280*/  FMUL.FTZ R133, R159.reuse, R140 ;  /* 0x0000008c9f857220 */ /* 0x040fe20000410000 */
[----:B------:R-:W-:Y:S01]  /*1290*/  FMUL.FTZ R140, R159, R74 ;  /* 0x0000004a9f8c7220 */ /* 0x000fe20000410000 */
[----:B------:R-:W-:Y:S01]  /*12a0*/  SHF.L.U32 R75, R75, 0x10, RZ ;  /* 0x000000104b4b7819 */ /* 0x000fe200000006ff */
[----:B------:R-:W-:Y:S01]  /*12b0*/  FADD.FTZ R16, R16, R139 ;  /* 0x0000008b10107221 */ /* 0x000fe20000010000 */
[----:B------:R-:W-:Y:S01]  /*12c0*/  FFMA.FTZ R40, R131, R139, R40 ;  /* 0x0000008b83287223 */ /* 0x000fe20000010028 */
[----:B------:R-:W-:Y:S01]  /*12d0*/  FADD.FTZ R162, -R77, R162 ;  /* 0x000000a24da27221 */ /* 0x000fe20000010100 */
        /* <DEDUP_REMOVED lines=20> */
.L_x_508:
[----:B------:R-:W-:Y:S05]  /*1420*/  BSYNC B0 ;  /* 0x0000000000007941 */ /* 0x000fea0003800000 */
.L_x_507:
        /* <DEDUP_REMOVED lines=16> */
[C---:B--2---:R-:W-:Y:S02]  /*1530*/  PRMT R143, R68.reuse, 0x7632, R143 ;  /* 0x00007632448f7816 */ /* 0x044fe4000000008f */
[----:B------:R-:W-:Y:S02]  /*1540*/  SHF.L.U32 R68, R68, 0x10, RZ ;  /* 0x0000001044447819 */ /* 0x000fe400000006ff */
[C---:B------:R-:W-:Y:S02]  /*1550*/  PRMT R146, R69.reuse, 0x7632, R146 ;  /* 0x0000763245927816 */ /* 0x040fe40000000092 */
[----:B------:R-:W-:Y:S02]  /*1560*/  SHF.L.U32 R148, R69, 0x10, RZ ;  /* 0x0000001045947819 */ /* 0x000fe400000006ff */
[C---:B------:R-:W-:Y:S02]  /*1570*/  PRMT R69, R70.reuse, 0x7632, R69 ;  /* 0x0000763246457816 */ /* 0x040fe40000000045 */
[----:B------:R-:W-:Y:S01]  /*1580*/  SHF.L.U32 R150, R70, 0x10, RZ ;  /* 0x0000001046967819 */ /* 0x000fe200000006ff */
[----:B------:R-:W-:Y:S01]  /*1590*/  FADD.FTZ R68, -R77, R68 ;  /* 0x000000444d447221 */ /* 0x000fe20000010100 */
[----:B------:R-:W-:Y:S01]  /*15a0*/  PRMT R147, R71, 0x7632, R147 ;  /* 0x0000763247937816 */ /* 0x000fe20000000093 */
[----:B0-----:R-:W-:Y:S01]  /*15b0*/  IMAD.U32 R144, R69, 0x10000, RZ ;  /* 0x0001000045907824 */ /* 0x001fe200078e00ff */
[----:B------:R-:W-:Y:S01]  /*15c0*/  SHF.L.U32 R152, R71, 0x10, RZ ;  /* 0x0000001047987819 */ /* 0x000fe200000006ff */
[----:B------:R-:W-:Y:S01]  /*15d0*/  FADD.FTZ R150, -R77, R150 ;  /* 0x000000964d967221 */ /* 0x000fe20000010100 */
[----:B------:R-:W-:Y:S01]  /*15e0*/  SHF.L.U32 R70, R143, 0x10, RZ ;  /* 0x000000108f467819 */ /* 0x000fe200000006ff */
[----:B-----5:R-:W-:Y:S01]  /*15f0*/  FMUL.FTZ R143, R159, R68 ;  /* 0x000000449f8f7220 */ /* 0x020fe20000410000 */
[----:B---3--:R-:W-:-:S02]  /*1600*/  PRMT R69, R72, 0x7632, R69 ;  /* 0x0000763248457816 */ /* 0x008fc40000000045 */
[----:B------:R-:W-:Y:S01]  /*1610*/  SHF.L.U32 R71, R72, 0x10, RZ ;  /* 0x0000001048477819 */ /* 0x000fe200000006ff */
[----:B------:R-:W-:Y:S01]  /*1620*/  FADD.FTZ R148, -R77, R148 ;  /* 0x000000944d947221 */ /* 0x000fe20000010100 */
[----:B------:R-:W-:Y:S02]  /*1630*/  SHF.L.U32 R146, R146, 0x10, RZ ;  /* 0x0000001092927819 */ /* 0x000fe400000006ff */
[----:B------:R-:W-:Y:S01]  /*1640*/  SHF.L.U32 R158, R147, 0x10, RZ ;  /* 0x00000010939e7819 */ /* 0x000fe200000006ff */
[----:B------:R-:W-:Y:S01]  /*1650*/  FADD.FTZ R156, -R77, R144 ;  /* 0x000000904d9c7221 */ /* 0x000fe20000010100 */
[----:B------:R-:W-:Y:S01]  /*1660*/  SHF.L.U32 R151, R74, 0x10, RZ ;  /* 0x000000104a977819 */ /* 0x000fe200000006ff */
[----:B------:R-:W-:Y:S01]  /*1670*/  FMUL.FTZ R147, R159, R150 ;  /* 0x000000969f937220 */ /* 0x000fe20000410000 */
[----:B------:R-:W-:Y:S01]  /*1680*/  PRMT R68, R75, 0x7632, R68 ;  /* 0x000076324b447816 */ /* 0x000fe20000000044 */
[----:B------:R-:W-:Y:S01]  /*1690*/  FMUL.FTZ R144, R92, R71 ;  /* 0x000000475c907220 */ /* 0x000fe20000410000 */
[----:B------:R-:W-:Y:S01]  /*16a0*/  SHF.L.U32 R72, R69, 0x10, RZ ;  /* 0x0000001045487819 */ /* 0x000fe200000006ff */
[C---:B------:R-:W-:Y:S01]  /*16b0*/  FADD.FTZ R70, -R77.reuse, R70 ;  /* 0x000000464d467221 */ /* 0x040fe20000010100 */
[C---:B------:R-:W-:Y:S01]  /*16c0*/  FADD.FTZ R152, -R77.reuse, R152 ;  /* 0x000000984d987221 */ /* 0x040fe20000010100 */
[C---:B------:R-:W-:Y:S01]  /*16d0*/  FADD.FTZ R154, -R77.reuse, R146 ;  /* 0x000000924d9a7221 */ /* 0x040fe20000010100 */
[----:B------:R-:W-:Y:S01]  /*16e0*/  FADD.FTZ R158, -R77, R158 ;  /* 0x0000009e4d9e7221 */ /* 0x000fe20000010100 */
[----:B------:R-:W-:Y:S01]  /*16f0*/  FMUL.FTZ R145, R159, R148 ;  /* 0x000000949f917220 */ /* 0x000fe20000410000 */
[----:B------:R-:W-:Y:S01]  /*1700*/  PRMT R77, R73, 0x7632, R77 ;  /* 0x00007632494d7816 */ /* 0x000fe2000000004d */
[----:B------:R-:W-:Y:S01]  /*1710*/  FADD.FTZ R8, R8, R151 ;  /* 0x0000009708087221 */ /* 0x000fe20000010000 */
[-C--:B------:R-:W-:Y:S01]  /*1720*/  FFMA.FTZ R32, R147, R151.reuse, R32 ;  /* 0x0000009793207223 */ /* 0x080fe20000010020 */
[----:B------:R-:W-:Y:S01]  /*1730*/  FMUL.FTZ R148, R94, R151 ;  /* 0x000000975e947220 */ /* 0x000fe20000410000 */
[----:B------:R-:W-:Y:S01]  /*1740*/  IMAD.U32 R157, R68, 0x10000, RZ ;  /* 0x00010000449d7824 */ /* 0x000fe200078e00ff */
[----:B------:R-:W-:Y:S01]  /*1750*/  SHF.L.U32 R73, R73, 0x10, RZ ;  /* 0x0000001049497819 */ /* 0x000fe200000006ff */
[----:B------:R-:W-:Y:S01]  /*1760*/  FADD.FTZ R68, R79, R144 ;  /* 0x000000904f447221 */ /* 0x000fe20000010000 */
[----:B------:R-:W-:Y:S01]  /*1770*/  FMUL.FTZ R151, R105, R72 ;  /* 0x0000004869977220 */ /* 0x000fe20000410000 */
[----:B------:R-:W-:Y:S01]  /*1780*/  FMUL.FTZ R150, R159, R70 ;  /* 0x000000469f967220 */ /* 0x000fe20000410000 */
[C---:B------:R-:W-:Y:S01]  /*1790*/  FFMA.FTZ R69, R143.reuse, R144, R78 ;  /* 0x000000908f457223 */ /* 0x040fe2000001004e */
[----:B------:R-:W-:Y:S01]  /*17a0*/  FADD.FTZ R12, R12, R71 ;  /* 0x000000470c0c7221 */ /* 0x000fe20000010000 */
[----:B------:R-:W-:Y:S01]  /*17b0*/  FFMA.FTZ R36, R143, R71, R36 ;  /* 0x000000478f247223 */ /* 0x000fe20000010024 */
[----:B------:R-:W-:Y:S01]  /*17c0*/  SHF.L.U32 R77, R77, 0x10, RZ ;  /* 0x000000104d4d7819 */ /* 0x000fe200000006ff */
[----:B------:R-:W-:Y:S01]  /*17d0*/  FADD.FTZ R71, R68, R151 ;  /* 0x0000009744477221 */ /* 0x000fe20000010000 */
[----:B------:R-:W-:Y:S01]  /*17e0*/  FMUL.FTZ R146, R93, R73 ;  /* 0x000000495d927220 */ /* 0x000fe20000410000 */
[----:B------:R-:W-:Y:S01]  /*17f0*/  FFMA.FTZ R68, R150, R151, R69 ;  /* 0x0000009796447223 */ /* 0x000fe20000010045 */
[----:B------:R-:W-:Y:S01]  /*1800*/  PRMT R149, R74, 0x7632, R149 ;  /* 0x000076324a957816 */ /* 0x000fe20000000095 */
[----:B------:R-:W-:Y:S01]  /*1810*/  FMUL.FTZ R154, R159, R154 ;  /* 0x0000009a9f9a7220 */ /* 0x000fe20000410000 */
[----:B------:R-:W-:Y:S01]  /*1820*/  FMUL.FTZ R153, R106, R77 ;  /* 0x0000004d6a997220 */ /* 0x000fe20000410000 */
[----:B------:R-:W-:Y:S01]  /*1830*/  FADD.FTZ R70, R71, R146 ;  /* 0x0000009247467221 */ /* 0x000fe20000010000 */
[----:B------:R-:W-:Y:S01]  /*1840*/  FFMA.FTZ R69, R145, R146, R68 ;  /* 0x0000009291457223 */ /* 0x000fe20000010044 */
[----:B------:R-:W-:-:S02]  /*1850*/  SHF.L.U32 R74, R149, 0x10, RZ ;  /* 0x00000010954a7819 */ /* 0x000fc400000006ff */
[----:B------:R-:W-:Y:S01]  /*1860*/  FADD.FTZ R71, R70, R153 ;  /* 0x0000009946477221 */ /* 0x000fe20000010000 */
[----:B------:R-:W-:Y:S01]  /*1870*/  FFMA.FTZ R68, R154, R153, R69 ;  /* 0x000000999a447223 */ /* 0x000fe20000010045 */
[----:B------:R-:W-:Y:S01]  /*1880*/  SHF.L.U32 R75, R75, 0x10, RZ ;  /* 0x000000104b4b7819 */ /* 0x000fe200000006ff */
        /* <DEDUP_REMOVED lines=26> */
.L_x_510:
[----:B------:R-:W-:Y:S05]  /*1a30*/  BSYNC B0 ;  /* 0x0000000000007941 */ /* 0x000fea0003800000 */
.L_x_509:
[----:B------:R-:W-:Y:S01]  /*1a40*/  LOP3.LUT P4, RZ, R76, 0xff, RZ, 0xc0, !PT ;  /* 0x000000ff4cff7812 */ /* 0x000fe2000788c0ff */
[----:B------:R-:W-:Y:S01]  /*1a50*/  UMOV UR6, 0xffffffff ;  /* 0xffffffff00067882 */ /* 0x000fe20000000000 */
[----:B------:R-:W-:Y:S02]  /*1a60*/  SHF.R.U32.HI R68, RZ, 0x5, R161 ;  /* 0x00000005ff447819 */ /* 0x000fe400000116a1 */
        /* <DEDUP_REMOVED lines=22> */
.L_x_533:
[----:B------:R-:W3:Y:S01]  /*1bd0*/  S2R R73, SR_CgaCtaId ;  /* 0x0000000000497919 */ /* 0x000ee20000008800 */
[----:B-1----:R-:W-:Y:S01]  /*1be0*/  FADD.FTZ R78, R77, R70 ;  /* 0x000000464d4e7221 */ /* 0x002fe20000010000 */
[----:B------:R-:W-:Y:S01]  /*1bf0*/  @!P5 LOP3.LUT R68, R68, 0x7, RZ, 0xc0, !PT ;  /* 0x000000074444d812 */ /* 0x000fe200078ec0ff */
[----:B--2---:R-:W-:Y:S01]  /*1c00*/  FADD.FTZ R79, R76, R71 ;  /* 0x000000474c4f7221 */ /* 0x004fe20000010000 */
[----:B------:R-:W-:Y:S01]  /*1c10*/  MOV R70, 0x400 ;  /* 0x0000040000467802 */ /* 0x000fe20000000f00 */
[----:B------:R-:W-:Y:S05]  /*1c20*/  WARPSYNC.ALL ;  /* 0x0000000000007948 */ /* 0x000fea0003800000 */
[----:B------:R-:W-:Y:S01]  /*1c30*/  @!P5 IADD3 R68, R69, R68, RZ ;  /* 0x000000444544d210 */ /* 0x000fe20007ffe0ff */
[----:B------:R-:W-:Y:S01]  /*1c40*/  BSSY B0, `(.L_x_512) ;  /* 0x000008d000007945 */ /* 0x000fe20003800000 */
[----:B------:R-:W-:-:S02]  /*1c50*/  ISETP.NE.AND P6, PT, RZ, UR8, PT ;  /* 0x00000008ff007c0c */ /* 0x000fc4000bfc5270 */
[----:B---3--:R-:W-:-:S04]  /*1c60*/  LEA R70, R73, R70, 0x18 ;  /* 0x0000004649467211 */ /* 0x008fc800078ec0ff */
[-C--:B0-----:R-:W-:Y:S02]  /*1c70*/  @!P5 LEA R76, R68, R70.reuse, 0x3 ;  /* 0x00000046444cd211 */ /* 0x081fe400078e18ff */
[----:B------:R-:W-:-:S03]  /*1c80*/  LEA R162, R69, R70, 0x3 ;  /* 0x0000004645a27211 */ /* 0x000fc600078e18ff */
[----:B------:R-:W-:Y:S01]  /*1c90*/  @!P5 STS.64 [R76+0x6000], R78 ;  /* 0x0060004e4c00d388 */ /* 0x000fe20000000a00 */
[----:B------:R-:W-:Y:S06]  /*1ca0*/  BAR.SYNC.DEFER_BLOCKING 0x0 ;  /* 0x0000000000007b1d */ /* 0x000fec0000010000 */
[----:B------:R-:W0:Y:S04]  /*1cb0*/  LDS.128 R72, [R162+0x6000] ;  /* 0x00600000a2487984 */ /* 0x000e280000000c00 */
[----:B------:R-:W1:Y:S01]  /*1cc0*/  LDS.128 R68, [R162+0x6010] ;  /* 0x00601000a2447984 */ /* 0x000e620000000c00 */
[----:B0-----:R-:W-:Y:S01]  /*1cd0*/  FADD.FTZ R77, RZ, R72 ;  /* 0x00000048ff4d7221 */ /* 0x001fe20000010000 */
[----:B------:R-:W-:-:S03]  /*1ce0*/  FADD.FTZ R72, RZ, R73 ;  /* 0x00000049ff487221 */ /* 0x000fc60000010000 */
[----:B------:R-:W-:Y:S01]  /*1cf0*/  FADD.FTZ R77, R74, R77 ;  /* 0x0000004d4a4d7221 */ /* 0x000fe20000010000 */
[----:B------:R-:W-:-:S03]  /*1d00*/  FADD.FTZ R72, R75, R72 ;  /* 0x000000484b487221 */ /* 0x000fc60000010000 */
[----:B-1----:R-:W-:Y:S01]  /*1d10*/  FADD.FTZ R77, R77, R68 ;  /* 0x000000444d4d7221 */ /* 0x002fe20000010000 */
[----:B------:R-:W-:Y:S02]  /*1d20*/  FADD.FTZ R68, R72, R69 ;  /* 0x0000004548447221 */ /* 0x000fe40000010000 */
[----:B------:R-:W0:Y:S01]  /*1d30*/  LDS.128 R72, [R162+0x6020] ;  /* 0x00602000a2487984 */ /* 0x000e220000000c00 */
[----:B------:R-:W-:Y:S01]  /*1d40*/  FADD.FTZ R69, R70, R77 ;  /* 0x0000004d46457221 */ /* 0x000fe20000010000 */
[----:B------:R-:W-:Y:S02]  /*1d50*/  FADD.FTZ R68, R71, R68 ;  /* 0x0000004447447221 */ /* 0x000fe40000010000 */
        /* <DEDUP_REMOVED lines=15> */
[-CC-:B------:R-:W-:Y:S01]  /*1e50*/  FFMA.FTZ R70, R124, R74.reuse, R75.reuse ;  /* 0x0000004a7c467223 */ /* 0x180fe2000001004b */
[--C-:B------:R-:W-:Y:S01]  /*1e60*/  FFMA.FTZ R77, R117, R74, R75.reuse ;  /* 0x0000004a754d7223 */ /* 0x100fe2000001004b */
[----:B------:R-:W-:Y:S01]  /*1e70*/  ISETP.NE.AND.EX P6, PT, RZ, UR11, PT, P6 ;  /* 0x0000000bff007c0c */ /* 0x000fe2000bfc5360 */
[----:B------:R-:W-:Y:S01]  /*1e80*/  FADD.FTZ R68, R119, -R68 ;  /* 0x8000004477447221 */ /* 0x000fe20000010000 */
[----:B------:R-:W-:Y:S01]  /*1e90*/  FADD.FTZ R70, R123, -R70 ;  /* 0x800000467b467221 */ /* 0x000fe20000010000 */
[----:B------:R-:W-:Y:S02]  /*1ea0*/  ISETP.NE.U32.AND P5, PT, RZ, UR16, PT ;  /* 0x00000010ff007c0c */ /* 0x000fe4000bfa5070 */
[C---:B-----5:R-:W-:Y:S01]  /*1eb0*/  FMUL.FTZ R73, R159.reuse, R68 ;  /* 0x000000449f497220 */ /* 0x060fe20000410000 */
[----:B------:R-:W-:Y:S01]  /*1ec0*/  FFMA.FTZ R68, R122, R74, R75 ;  /* 0x0000004a7a447223 */ /* 0x000fe2000001004b */
[----:B------:R-:W-:Y:S01]  /*1ed0*/  FMUL.FTZ R165, R159, R70 ;  /* 0x000000469fa57220 */ /* 0x000fe20000410000 */
[----:B------:R-:W-:-:S02]  /*1ee0*/  ISETP.NE.AND.EX P5, PT, RZ, UR17, PT, P5 ;  /* 0x00000011ff007c0c */ /* 0x000fc4000bfa5350 */
[----:B------:R-:W-:-:S03]  /*1ef0*/  FADD.FTZ R68, R121, -R68 ;  /* 0x8000004479447221 */ /* 0x000fc60000010000 */
[----:B------:R-:W-:Y:S01]  /*1f00*/  @P6 PRMT R69, R4, 0x7632, R69 ;  /* 0x0000763204456816 */ /* 0x000fe20000000045 */
[----:B------:R-:W-:Y:S01]  /*1f10*/  FMUL.FTZ R79, R159, R68 ;  /* 0x000000449f4f7220 */ /* 0x000fe20000410000 */
[----:B------:R-:W-:Y:S02]  /*1f20*/  @P6 PRMT R71, R6, 0x7632, R71 ;  /* 0x0000763206476816 */ /* 0x000fe40000000047 */
[----:B------:R-:W-:Y:S02]  /*1f30*/  @P6 SHF.L.U32 R70, R69, 0x10, RZ ;  /* 0x0000001045466819 */ /* 0x000fe400000006ff */
[----:B------:R-:W-:Y:S01]  /*1f40*/  @P6 SHF.L.U32 R72, R71, 0x10, RZ ;  /* 0x0000001047486819 */ /* 0x000fe200000006ff */
[-C--:B------:R-:W-:Y:S01]  /*1f50*/  FFMA.FTZ R71, R115, R74.reuse, R75 ;  /* 0x0000004a73477223 */ /* 0x080fe2000001004b */
[----:B------:R-:W-:Y:S01]  /*1f60*/  @P6 PRMT R69, R5, 0x7632, R69 ;  /* 0x0000763205456816 */ /* 0x000fe20000000045 */
[----:B------:R-:W-:Y:S02]  /*1f70*/  @P6 FADD.FTZ R73, R73, R70 ;  /* 0x0000004649496221 */ /* 0x000fe40000010000 */
[----:B------:R-:W-:Y:S01]  /*1f80*/  FADD.FTZ R68, R116, -R71 ;  /* 0x8000004774447221 */ /* 0x000fe20000010000 */
[----:B------:R-:W-:Y:S01]  /*1f90*/  @P6 SHF.L.U32 R70, R69, 0x10, RZ ;  /* 0x0000001045466819 */ /* 0x000fe200000006ff */
[----:B------:R-:W-:Y:S01]  /*1fa0*/  FFMA.FTZ R69, R3, R74, R75 ;  /* 0x0000004a03457223 */ /* 0x000fe2000001004b */
[----:B------:R-:W-:Y:S01]  /*1fb0*/  @P6 FADD.FTZ R165, R165, R72 ;  /* 0x00000048a5a56221 */ /* 0x000fe20000010000 */
[----:B------:R-:W-:Y:S01]  /*1fc0*/  FMUL.FTZ R163, R159, R68 ;  /* 0x000000449fa37220 */ /* 0x000fe20000410000 */
[----:B------:R-:W-:Y:S01]  /*1fd0*/  FADD.FTZ R72, R118, -R77 ;  /* 0x8000004d76487221 */ /* 0x000fe20000010000 */
[----:B------:R-:W-:Y:S01]  /*1fe0*/  @P6 FADD.FTZ R79, R79, R70 ;  /* 0x000000464f4f6221 */ /* 0x000fe20000010000 */
[----:B------:R-:W-:Y:S01]  /*1ff0*/  FADD.FTZ R68, R112, -R69 ;  /* 0x8000004570447221 */ /* 0x000fe20000010000 */
[----:B------:R-:W-:Y:S01]  /*2000*/  @P6 SHF.L.U32 R70, R6, 0x10, RZ ;  /* 0x0000001006466819 */ /* 0x000fe200000006ff */
[----:B------:R-:W-:Y:S01]  /*2010*/  FFMA.FTZ R69, R113, R74, R75 ;  /* 0x0000004a71457223 */ /* 0x000fe2000001004b */
[C---:B------:R-:W-:Y:S01]  /*2020*/  FMUL.FTZ R167, R159.reuse, R72 ;  /* 0x000000489fa77220 */ /* 0x040fe20000410000 */
[----:B------:R-:W-:Y:S01]  /*2030*/  FMUL.FTZ R71, R159, R68 ;  /* 0x000000449f477220 */ /* 0x000fe20000410000 */
[----:B------:R-:W-:-:S02]  /*2040*/  @P6 IMAD.U32 R68, R4, 0x10000, RZ ;  /* 0x0001000004446824 */ /* 0x000fc400078e00ff */
[----:B------:R-:W-:Y:S01]  /*2050*/  @P6 FADD.FTZ R163, R163, R70 ;  /* 0x00000046a3a36221 */ /* 0x000fe20000010000 */
[--C-:B------:R-:W-:Y:S01]  /*2060*/  FADD.FTZ R70, R114, -R69.reuse ;  /* 0x8000004572467221 */ /* 0x100fe20000010000 */
[----:B------:R-:W-:Y:S01]  /*2070*/  @P6 PRMT R69, R7, 0x7632, R69 ;  /* 0x0000763207456816 */ /* 0x000fe20000000045 */
[----:B------:R-:W-:Y:S01]  /*2080*/  @P6 FADD.FTZ R71, R71, R68 ;  /* 0x0000004447476221 */ /* 0x000fe20000010000 */
[----:B------:R-:W-:Y:S01]  /*2090*/  @P6 SHF.L.U32 R68, R5, 0x10, RZ ;  /* 0x0000001005446819 */ /* 0x000fe200000006ff */
[----:B------:R-:W-:Y:S01]  /*20a0*/  FMUL.FTZ R77, R159, R70 ;  /* 0x000000469f4d7220 */ /* 0x000fe20000410000 */
[----:B------:R-:W-:-:S03]  /*20b0*/  @P6 SHF.L.U32 R70, R7, 0x10, RZ ;  /* 0x0000001007466819 */ /* 0x000fc600000006ff */
[----:B------:R-:W-:Y:S01]  /*20c0*/  @P6 FADD.FTZ R77, R77, R68 ;  /* 0x000000444d4d6221 */ /* 0x000fe20000010000 */
[----:B------:R-:W-:Y:S01]  /*20d0*/  FFMA.FTZ R68, R126, R74, R75 ;  /* 0x0000004a7e447223 */ /* 0x000fe2000001004b */
[----:B------:R-:W-:Y:S01]  /*20e0*/  @P6 FADD.FTZ R167, R167, R70 ;  /* 0x00000046a7a76221 */ /* 0x000fe20000010000 */
[----:B------:R-:W-:Y:S02]  /*20f0*/  @P6 SHF.L.U32 R70, R69, 0x10, RZ ;  /* 0x0000001045466819 */ /* 0x000fe400000006ff */
[----:B------:R-:W-:Y:S01]  /*2100*/  FADD.FTZ R68, R125, -R68 ;  /* 0x800000447d447221 */ /* 0x000fe20000010000 */
[----:B------:R-:W-:Y:S01]  /*2110*/  @P5 F2FP.BF16.F32.PACK_AB R69, RZ, R163 ;  /* 0x000000a3ff45523e */ /* 0x000fe200000010ff */
[----:B------:R-:W-:Y:S02]  /*2120*/  FMUL.FTZ R163, R163, R160 ;  /* 0x000000a0a3a37220 */ /* 0x000fe40000410000 */
[----:B------:R-:W-:Y:S01]  /*2130*/  FMUL.FTZ R169, R159, R68 ;  /* 0x000000449fa97220 */ /* 0x000fe20000410000 */
[----:B------:R-:W-:Y:S01]  /*2140*/  @P5 F2FP.BF16.F32.PACK_AB R68, RZ, R77 ;  /* 0x0000004dff44523e */ /* 0x000fe200000010ff */
[----:B------:R-:W-:Y:S01]  /*2150*/  FMUL.FTZ R163, R163, UR18 ;  /* 0x00000012a3a37c20 */ /* 0x000fe20008410000 */
[----:B------:R-:W-:Y:S01]  /*2160*/  @P5 PRMT R66, R69, 0x7610, R66 ;  /* 0x0000761045425816 */ /* 0x000fe20000000042 */
[----:B------:R-:W-:Y:S01]  /*2170*/  @P6 FADD.FTZ R169, R169, R70 ;  /* 0x00000046a9a96221 */ /* 0x000fe20000010000 */
[----:B------:R-:W-:Y:S01]  /*2180*/  @P5 PRMT R65, R68, 0x7610, R65 ;  /* 0x0000761044415816 */ /* 0x000fe20000000041 */
[----:B------:R-:W-:Y:S01]  /*2190*/  FMUL.FTZ R77, R77, R160 ;  /* 0x000000a04d4d7220 */ /* 0x000fe20000410000 */
[----:B------:R-:W-:-:S02]  /*21a0*/  ISETP.NE.U32.AND P6, PT, RZ, UR16, PT ;  /* 0x00000010ff007c0c */ /* 0x000fc4000bfc5070 */
[----:B------:R-:W-:Y:S01]  /*21b0*/  @P5 F2FP.BF16.F32.PACK_AB R68, RZ, R71 ;  /* 0x00000047ff44523e */ /* 0x000fe200000010ff */
[----:B------:R-:W-:Y:S01]  /*21c0*/  FMUL.FTZ R77, R77, UR18 ;  /* 0x000000124d4d7c20 */ /* 0x000fe20008410000 */
[----:B------:R-:W-:Y:S01]  /*21d0*/  ISETP.NE.AND.EX P6, PT, RZ, UR17, PT, P6 ;  /* 0x00000011ff007c0c */ /* 0x000fe2000bfc5360 */
[-C--:B------:R-:W-:Y:S01]  /*21e0*/  FMUL.FTZ R71, R71, R160.reuse ;  /* 0x000000a047477220 */ /* 0x080fe20000410000 */
[----:B------:R-:W-:Y:S02]  /*21f0*/  @P5 PRMT R64, R68, 0x7610, R64 ;  /* 0x0000761044405816 */ /* 0x000fe40000000040 */
[----:B------:R-:W-:Y:S01]  /*2200*/  @P5 F2FP.BF16.F32.PACK_AB R69, RZ, R79 ;  /* 0x0000004fff45523e */ /* 0x000fe200000010ff */
[----:B------:R-:W-:Y:S01]  /*2210*/  FMUL.FTZ R71, R71, UR18 ;  /* 0x0000001247477c20 */ /* 0x000fe20008410000 */
[----:B------:R-:W-:Y:S01]  /*2220*/  @P5 F2FP.BF16.F32.PACK_AB R68, RZ, R167 ;  /* 0x000000a7ff44523e */ /* 0x000fe200000010ff */
[-C--:B------:R-:W-:Y:S01]  /*2230*/  FMUL.FTZ R167, R167, R160.reuse ;  /* 0x000000a0a7a77220 */ /* 0x080fe20000410000 */
[----:B------:R-:W-:Y:S01]  /*2240*/  @P5 PRMT R65, R65, 0x5410, R69 ;  /* 0x0000541041415816 */ /* 0x000fe20000000045 */
[-C--:B------:R-:W-:Y:S01]  /*2250*/  FMUL.FTZ R79, R79, R160.reuse ;  /* 0x000000a04f4f7220 */ /* 0x080fe20000410000 */
[----:B------:R-:W-:Y:S01]  /*2260*/  @P5 PRMT R67, R68, 0x7610, R67 ;  /* 0x0000761044435816 */ /* 0x000fe20000000043 */
[----:B------:R-:W-:Y:S01]  /*2270*/  FMUL.FTZ R167, R167, UR18 ;  /* 0x00000012a7a77c20 */ /* 0x000fe20008410000 */
[----:B------:R-:W-:Y:S01]  /*2280*/  @P5 F2FP.BF16.F32.PACK_AB R68, RZ, R73 ;  /* 0x00000049ff44523e */ /* 0x000fe200000010ff */
[----:B------:R-:W-:Y:S01]  /*2290*/  FMUL.FTZ R79, R79, UR18 ;  /* 0x000000124f4f7c20 */ /* 0x000fe20008410000 */
[----:B------:R-:W-:Y:S01]  /*22a0*/  @P5 F2FP.BF16.F32.PACK_AB R69, RZ, R169 ;  /* 0x000000a9ff45523e */ /* 0x000fe200000010ff */
[----:B------:R-:W-:Y:S01]  /*22b0*/  FMUL.FTZ R169, R169, R160 ;  /* 0x000000a0a9a97220 */ /* 0x000fe20000410000 */
[----:B------:R-:W-:-:S02]  /*22c0*/  @P5 PRMT R64, R64, 0x5410, R68 ;  /* 0x0000541040405816 */ /* 0x000fc40000000044 */
[----:B------:R-:W-:Y:S01]  /*22d0*/  @P5 PRMT R67, R67, 0x5410, R69 ;  /* 0x0000541043435816 */ /* 0x000fe20000000045 */
[----:B------:R-:W-:Y:S01]  /*22e0*/  FMUL.FTZ R169, R169, UR18 ;  /* 0x00000012a9a97c20 */ /* 0x000fe20008410000 */
[----:B------:R-:W0:Y:S01]  /*22f0*/  @P6 LDC.64 R68, c[0x0][0x308] ;  /* 0x0000c200ff446b82 */ /* 0x000e220000000a00 */
[----:B------:R-:W-:Y:S01]  /*2300*/  @P5 F2FP.BF16.F32.PACK_AB R70, RZ, R165 ;  /* 0x000000a5ff46523e */ /* 0x000fe200000010ff */
[----:B------:R-:W-:-:S03]  /*2310*/  FMUL.FTZ R165, R165, R160 ;  /* 0x000000a0a5a57220 */ /* 0x000fc60000410000 */
[----:B------:R-:W-:Y:S01]  /*2320*/  @P5 PRMT R66, R66, 0x5410, R70 ;  /* 0x0000541042425816 */ /* 0x000fe20000000046 */
[----:B------:R-:W-:Y:S01]  /*2330*/  FMUL.FTZ R165, R165, UR18 ;  /* 0x00000012a5a57c20 */ /* 0x000fe20008410000 */
[----:B------:R-:W-:-:S04]  /*2340*/  LOP3.LUT P5, RZ, R85, 0xff, RZ, 0xc0, !PT ;  /* 0x000000ff55ff7812 */ /* 0x000fc800078ac0ff */
[----:B------:R-:W-:Y:S02]  /*2350*/  FSEL R70, R163, RZ, P5 ;  /* 0x000000ffa3467208 */ /* 0x000fe40002800000 */
[----:B------:R-:W-:-:S04]  /*2360*/  LOP3.LUT P5, RZ, R85, 0xff00, RZ, 0xc0, !PT ;  /* 0x0000ff0055ff7812 */ /* 0x000fc800078ac0ff */
[----:B------:R-:W-:Y:S02]  /*2370*/  FSEL R165, R165, RZ, P5 ;  /* 0x000000ffa5a57208 */ /* 0x000fe40002800000 */
[----:B------:R-:W-:Y:S02]  /*2380*/  LOP3.LUT P5, RZ, R84, 0xff0000, RZ, 0xc0, !PT ;  /* 0x00ff000054ff7812 */ /* 0x000fe400078ac0ff */
[----:B------:R-:W-:Y:S01]  /*2390*/  F2FP.BF16.F32.PACK_AB R70, R165, R70 ;  /* 0x00000046a546723e */ /* 0x000fe200000010ff */
[----:B0-----:R-:W-:-:S05]  /*23a0*/  @P6 IMAD.WIDE.U32 R68, R111, 0x10, R68 ;  /* 0x000000106f446825 */ /* 0x001fca00078e0044 */
[----:B------:R0:W-:Y:S02]  /*23b0*/  @P6 STG.E.128 desc[UR4][R68.64], R64 ;  /* 0x0000004044006986 */ /* 0x0001e4000c101d04 */
[----:B0-----:R-:W-:Y:S02]  /*23c0*/  MOV R68, R84 ;  /* 0x0000005400447202 */ /* 0x001fe40000000f00 */
[----:B------:R-:W-:Y:S02]  /*23d0*/  FSEL R69, R77, RZ, P5 ;  /* 0x000000ff4d457208 */ /* 0x000fe40002800000 */
[----:B------:R-:W-:Y:S01]  /*23e0*/  LOP3.LUT P5, RZ, R68, 0xff, RZ, 0xc0, !PT ;  /* 0x000000ff44ff7812 */ /* 0x000fe200078ac0ff */
[----:B------:R-:W-:Y:S02]  /*23f0*/  FMUL.FTZ R68, R73, R160 ;  /* 0x000000a049447220 */ /* 0x000fe40000410000 */
[----:B------:R-:W0:Y:S01]  /*2400*/  LDC.64 R72, c[0x0][0x2f8] ;  /* 0x0000be00ff487b82 */ /* 0x000e220000000a00 */
[----:B------:R-:W-:Y:S01]  /*2410*/  FSEL R71, R71, RZ, P5 ;  /* 0x000000ff47477208 */ /* 0x000fe20002800000 */
[----:B------:R-:W-:Y:S01]  /*2420*/  FMUL.FTZ R68, R68, UR18 ;  /* 0x0000001244447c20 */ /* 0x000fe20008410000 */
[----:B------:R-:W-:-:S04]  /*2430*/  LOP3.LUT P5, RZ, R85, 0xff0000, RZ, 0xc0, !PT ;  /* 0x00ff000055ff7812 */ /* 0x000fc800078ac0ff */
[----:B------:R-:W-:Y:S02]  /*2440*/  FSEL R167, R167, RZ, P5 ;  /* 0x000000ffa7a77208 */ /* 0x000fe40002800000 */
[----:B------:R-:W-:-:S04]  /*2450*/  LOP3.LUT P5, RZ, R84, 0xff000000, RZ, 0xc0, !PT ;  /* 0xff00000054ff7812 */ /* 0x000fc800078ac0ff */
[----:B------:R-:W-:Y:S02]  /*2460*/  FSEL R76, R79, RZ, P5 ;  /* 0x000000ff4f4c7208 */ /* 0x000fe40002800000 */
[----:B------:R-:W-:Y:S02]  /*2470*/  LOP3.LUT P5, RZ, R84, 0xff00, RZ, 0xc0, !PT ;  /* 0x0000ff0054ff7812 */ /* 0x000fe400078ac0ff */
[----:B------:R-:W-:Y:S02]  /*2480*/  F2FP.BF16.F32.PACK_AB R69, R76, R69 ;  /* 0x000000454c45723e */ /* 0x000fe400000010ff */
[----:B------:R-:W-:Y:S02]  /*2490*/  FSEL R68, R68, RZ, P5 ;  /* 0x000000ff44447208 */ /* 0x000fe40002800000 */
[----:B------:R-:W-:Y:S02]  /*24a0*/  LOP3.LUT P5, RZ, R85, 0xff000000, RZ, 0xc0, !PT ;  /* 0xff00000055ff7812 */ /* 0x000fe400078ac0ff */
[----:B------:R-:W-:Y:S01]  /*24b0*/  F2FP.BF16.F32.PACK_AB R68, R68, R71 ;  /* 0x000000474444723e */ /* 0x000fe200000010ff */
[----:B0-----:R-:W-:Y:S01]  /*24c0*/  IMAD.WIDE.U32 R72, R111, 0x10, R72 ;  /* 0x000000106f487825 */ /* 0x001fe200078e0048 */
[----:B------:R-:W-:-:S02]  /*24d0*/  FSEL R76, R169, RZ, P5 ;  /* 0x000000ffa94c7208 */ /* 0x000fc40002800000 */
[----:B------:R-:W-:Y:S02]  /*24e0*/  IADD3 R111, R111, 0x100, RZ ;  /* 0x000001006f6f7810 */ /* 0x000fe40007ffe0ff */
[----:B------:R-:W-:-:S05]  /*24f0*/  F2FP.BF16.F32.PACK_AB R71, R76, R167 ;  /* 0x000000a74c47723e */ /* 0x000fca00000010ff */
[----:B------:R0:W-:Y:S02]  /*2500*/  STG.E.128 desc[UR4][R72.64], R68 ;  /* 0x0000004448007986 */ /* 0x0001e4000c101d04 */
.L_x_513:
[----:B------:R-:W-:Y:S05]  /*2510*/  BSYNC B0 ;  /* 0x0000000000007941 */ /* 0x000fea0003800000 */
.L_x_512:
[----:B------:R-:W-:Y:S04]  /*2520*/  BSSY B0, `(.L_x_514) ;  /* 0x0000070000007945 */ /* 0x000fe80003800000 */
[----:B------:R-:W-:Y:S05]  /*2530*/  @!P2 BRA `(.L_x_515) ;  /* 0x0000000400b8a947 */ /* 0x000fea0003800000 */
[----:B------:R-:W-:Y:S01]  /*2540*/  ISETP.NE.U32.AND P5, PT, RZ, UR10, PT ;  /* 0x0000000aff007c0c */ /* 0x000fe2000bfa5070 */
[-CC-:B0-----:R-:W-:Y:S01]  /*2550*/  FFMA.FTZ R68, R136, R74.reuse, R75.reuse ;  /* 0x0000004a88447223 */ /* 0x181fe2000001004b */
        /* <DEDUP_REMOVED lines=25> */
[----:B------:R-:W-:Y:S01]  /*26f0*/  FADD.FTZ R68, R128, -R69 ;  /* 0x8000004580447221 */ /* 0x000fe20000010000 */
[----:B------:R-:W-:Y:S01]  /*2700*/  @P5 FADD.FTZ R79, R79, R70 ;  /* 0x000000464f4f5221 */ /* 0x000fe20000010000 */
[----:B------:R-:W-:-:S02]  /*2710*/  @P5 IMAD.U32 R70, R58, 0x10000, RZ ;  /* 0x000100003a465824 */ /* 0x000fc400078e00ff */
[----:B------:R-:W-:Y:S01]  /*2720*/  FFMA.FTZ R69, R129, R74, R75 ;  /* 0x0000004a81457223 */ /* 0x000fe2000001004b */
[----:B------:R-:W-:Y:S01]  /*2730*/  FMUL.FTZ R71, R159, R68 ;  /* 0x000000449f477220 */ /* 0x000fe20000410000 */
[----:B------:R-:W-:Y:S01]  /*2740*/  @P5 SHF.L.U32 R68, R56, 0x10, RZ ;  /* 0x0000001038445819 */ /* 0x000fe200000006ff */
[----:B------:R-:W-:Y:S01]  /*2750*/  @P5 FADD.FTZ R163, R163, R70 ;  /* 0x00000046a3a35221 */ /* 0x000fe20000010000 */
[--C-:B------:R-:W-:Y:S01]  /*2760*/  FADD.FTZ R70, R130, -R69.reuse ;  /* 0x8000004582467221 */ /* 0x100fe20000010000 */
[----:B------:R-:W-:Y:S01]  /*2770*/  FMUL.FTZ R167, R159, R72 ;  /* 0x000000489fa77220 */ /* 0x000fe20000410000 */
        /* <DEDUP_REMOVED lines=45> */
[----:B0-----:R-:W-:-:S05]  /*2a50*/  @P5 IMAD.WIDE.U32 R68, R111, 0x10, R68 ;  /* 0x000000106f445825 */ /* 0x001fca00078e0044 */
[----:B------:R0:W-:Y:S01]  /*2a60*/  @P5 STG.E.128 desc[UR4][R68.64], R64 ;  /* 0x0000004044005986 */ /* 0x0001e2000c101d04 */
[----:B------:R-:W-:-:S04]  /*2a70*/  LOP3.LUT P5, RZ, R83, 0xff, RZ, 0xc0, !PT ;  /* 0x000000ff53ff7812 */ /* 0x000fc800078ac0ff */
[----:B------:R-:W-:Y:S02]  /*2a80*/  FSEL R70, R163, RZ, P5 ;  /* 0x000000ffa3467208 */ /* 0x000fe40002800000 */
[----:B------:R-:W-:-:S04]  /*2a90*/  LOP3.LUT P5, RZ, R83, 0xff00, RZ, 0xc0, !PT ;  /* 0x0000ff0053ff7812 */ /* 0x000fc800078ac0ff */
[----:B------:R-:W-:Y:S02]  /*2aa0*/  FSEL R165, R165, RZ, P5 ;  /* 0x000000ffa5a57208 */ /* 0x000fe40002800000 */
[----:B------:R-:W-:Y:S02]  /*2ab0*/  LOP3.LUT P5, RZ, R82, 0xff0000, RZ, 0xc0, !PT ;  /* 0x00ff000052ff7812 */ /* 0x000fe400078ac0ff */
[----:B------:R-:W-:Y:S02]  /*2ac0*/  F2FP.BF16.F32.PACK_AB R70, R165, R70 ;  /* 0x00000046a546723e */ /* 0x000fe400000010ff */
[----:B0-----:R-:W-:Y:S02]  /*2ad0*/  MOV R68, R82 ;  /* 0x0000005200447202 */ /* 0x001fe40000000f00 */
[----:B------:R-:W-:Y:S02]  /*2ae0*/  FSEL R69, R77, RZ, P5 ;  /* 0x000000ff4d457208 */ /* 0x000fe40002800000 */
[----:B------:R-:W-:Y:S01]  /*2af0*/  LOP3.LUT P5, RZ, R68, 0xff, RZ, 0xc0, !PT ;  /* 0x000000ff44ff7812 */ /* 0x000fe200078ac0ff */
[----:B------:R-:W-:-:S02]  /*2b00*/  FMUL.FTZ R68, R73, R160 ;  /* 0x000000a049447220 */ /* 0x000fc40000410000 */
        /* <DEDUP_REMOVED lines=17> */
.L_x_515:
[----:B------:R-:W-:Y:S05]  /*2c20*/  BSYNC B0 ;  /* 0x0000000000007941 */ /* 0x000fea0003800000 */
.L_x_514:
        /* <DEDUP_REMOVED lines=8> */
[-CC-:B------:R-:W-:Y:S01]  /*2cb0*/  FFMA.FTZ R69, R143, R74.reuse, R75.reuse ;  /* 0x0000004a8f457223 */ /* 0x180fe2000001004b */
[----:B------:R-:W-:Y:S01]  /*2cc0*/  FADD.FTZ R70, R151, -R70 ;  /* 0x8000004697467221 */ /* 0x000fe20000010000 */
[----:B------:R-:W-:Y:S01]  /*2cd0*/  FFMA.FTZ R78, R156, R74, R75 ;  /* 0x0000004a9c4e7223 */ /* 0x000fe2000001004b */
[C---:B-----5:R-:W-:Y:S01]  /*2ce0*/  FMUL.FTZ R77, R159.reuse, R68 ;  /* 0x000000449f4d7220 */ /* 0x060fe20000410000 */
[----:B------:R-:W-:Y:S01]  /*2cf0*/  FADD.FTZ R72, R146, -R71 ;  /* 0x8000004792487221 */ /* 0x000fe20000010000 */
[----:B------:R-:W-:Y:S01]  /*2d00*/  FMUL.FTZ R71, R159, R70 ;  /* 0x000000469f477220 */ /* 0x000fe20000410000 */
[----:B------:R-:W-:Y:S01]  /*2d10*/  FADD.FTZ R78, R155, -R78 ;  /* 0x8000004e9b4e7221 */ /* 0x000fe20000010000 */
[-CC-:B------:R-:W-:Y:S01]  /*2d20*/  FFMA.FTZ R76, R154, R74.reuse, R75.reuse ;  /* 0x0000004a9a4c7223 */ /* 0x180fe2000001004b */
[-CC-:B------:R-:W-:Y:S01]  /*2d30*/  FFMA.FTZ R73, R149, R74.reuse, R75.reuse ;  /* 0x0000004a95497223 */ /* 0x180fe2000001004b */
[----:B------:R-:W-:Y:S01]  /*2d40*/  FFMA.FTZ R162, R158, R74, R75 ;  /* 0x0000004a9ea27223 */ /* 0x000fe2000001004b */
[----:B------:R-:W-:Y:S01]  /*2d50*/  FMUL.FTZ R79, R159, R78 ;  /* 0x0000004e9f4f7220 */ /* 0x000fe20000410000 */
[C---:B------:R-:W-:Y:S01]  /*2d60*/  @P5 SHF.L.U32 R68, R62.reuse, 0x10, RZ ;  /* 0x000000103e445819 */ /* 0x040fe200000006ff */
[----:B------:R-:W-:Y:S01]  /*2d70*/  FADD.FTZ R76, R153, -R76 ;  /* 0x8000004c994c7221 */ /* 0x000fe20000010000 */
[----:B------:R-:W-:Y:S01]  /*2d80*/  @P5 PRMT R70, R62, 0x7632, R70 ;  /* 0x000076323e465816 */ /* 0x000fe20000000046 */
[----:B------:R-:W-:Y:S01]  /*2d90*/  FADD.FTZ R74, R152, -R73 ;  /* 0x80000049984a7221 */ /* 0x000fe20000010000 */
[----:B------:R-:W-:Y:S01]  /*2da0*/  LOP3.LUT P6, RZ, R81, 0xff, RZ, 0xc0, !PT ;  /* 0x000000ff51ff7812 */ /* 0x000fe200078cc0ff */
[----:B------:R-:W-:Y:S01]  /*2db0*/  @P5 FADD.FTZ R77, R77, R68 ;  /* 0x000000444d4d5221 */ /* 0x000fe20000010000 */
[----:B------:R-:W-:Y:S01]  /*2dc0*/  FADD.FTZ R68, R144, -R69 ;  /* 0x8000004590447221 */ /* 0x000fe20000010000 */
[----:B------:R-:W-:Y:S01]  /*2dd0*/  @P5 SHF.L.U32 R70, R70, 0x10, RZ ;  /* 0x0000001046465819 */ /* 0x000fe200000006ff */
[C---:B------:R-:W-:Y:S01]  /*2de0*/  FMUL.FTZ R75, R159.reuse, R76 ;  /* 0x0000004c9f4b7220 */ /* 0x040fe20000410000 */
[C---:B------:R-:W-:Y:S01]  /*2df0*/  FMUL.FTZ R163, R159.reuse, R74 ;  /* 0x0000004a9fa37220 */ /* 0x040fe20000410000 */
[----:B------:R-:W-:Y:S01]  /*2e00*/  FMUL.FTZ R69, R159, R68 ;  /* 0x000000449f457220 */ /* 0x000fe20000410000 */
[----:B------:R-:W-:Y:S01]  /*2e10*/  @P5 PRMT R68, R60, 0x7632, R68 ;  /* 0x000076323c445816 */ /* 0x000fe20000000044 */
[----:B------:R-:W-:Y:S01]  /*2e20*/  @P5 FADD.FTZ R79, R79, R70 ;  /* 0x000000464f4f5221 */ /* 0x000fe20000010000 */
[----:B------:R-:W-:Y:S01]  /*2e30*/  FMUL.FTZ R73, R159, R72 ;  /* 0x000000489f497220 */ /* 0x000fe20000410000 */
[----:B------:R-:W-:-:S02]  /*2e40*/  FADD.FTZ R162, R157, -R162 ;  /* 0x800000a29da27221 */ /* 0x000fc40000010000 */
[----:B------:R-:W-:Y:S02]  /*2e50*/  @P5 IMAD.U32 R68, R68, 0x10000, RZ ;  /* 0x0001000044445824 */ /* 0x000fe400078e00ff */
[----:B------:R-:W-:Y:S01]  /*2e60*/  FMUL.FTZ R72, R79, R160 ;  /* 0x000000a04f487220 */ /* 0x000fe20000410000 */
[----:B------:R-:W-:Y:S01]  /*2e70*/  FMUL.FTZ R159, R159, R162 ;  /* 0x000000a29f9f7220 */ /* 0x000fe20000410000 */
[----:B------:R-:W-:Y:S01]  /*2e80*/  @P5 FADD.FTZ R71, R71, R68 ;  /* 0x0000004447475221 */ /* 0x000fe20000010000 */
[----:B------:R-:W-:Y:S01]  /*2e90*/  FMUL.FTZ R68, R77, R160 ;  /* 0x000000a04d447220 */ /* 0x000fe20000410000 */
[----:B------:R-:W-:-:S03]  /*2ea0*/  FMUL.FTZ R72, R72, UR18 ;  /* 0x0000001248487c20 */ /* 0x000fc60008410000 */
[----:B------:R-:W-:Y:S01]  /*2eb0*/  FMUL.FTZ R70, R68, UR18 ;  /* 0x0000001244467c20 */ /* 0x000fe20008410000 */
[----:B------:R-:W-:-:S04]  /*2ec0*/  @P5 PRMT R68, R61, 0x7632, R68 ;  /* 0x000076323d445816 */ /* 0x000fc80000000044 */
[----:B------:R-:W-:Y:S02]  /*2ed0*/  @P5 SHF.L.U32 R68, R68, 0x10, RZ ;  /* 0x0000001044445819 */ /* 0x000fe400000006ff */
[----:B------:R-:W-:Y:S02]  /*2ee0*/  FSEL R74, R70, RZ, P6 ;  /* 0x000000ff464a7208 */ /* 0x000fe40003000000 */
[----:B------:R-:W-:Y:S01]  /*2ef0*/  @P5 SHF.L.U32 R70, R61, 0x10, RZ ;  /* 0x000000103d465819 */ /* 0x000fe200000006ff */
[----:B------:R-:W-:Y:S01]  /*2f00*/  @P5 FADD.FTZ R75, R75, R68 ;  /* 0x000000444b4b5221 */ /* 0x000fe20000010000 */
[----:B------:R-:W-:Y:S02]  /*2f10*/  @P5 SHF.L.U32 R68, R60, 0x10, RZ ;  /* 0x000000103c445819 */ /* 0x000fe400000006ff */
[----:B------:R-:W-:Y:S01]  /*2f20*/  LOP3.LUT P6, RZ, R81, 0xff00, RZ, 0xc0, !PT ;  /* 0x0000ff0051ff7812 */ /* 0x000fe200078cc0ff */
[----:B------:R-:W-:Y:S02]  /*2f30*/  @P5 FADD.FTZ R73, R73, R70 ;  /* 0x0000004649495221 */ /* 0x000fe40000010000 */
[--C-:B------:R-:W-:Y:S01]  /*2f40*/  @P5 FADD.FTZ R69, R69, R68.reuse ;  /* 0x0000004445455221 */ /* 0x100fe20000010000 */
[----:B------:R-:W-:-:S02]  /*2f50*/  @P5 PRMT R68, R63, 0x7632, R68 ;  /* 0x000076323f445816 */ /* 0x000fc40000000044 */
[----:B------:R-:W-:Y:S02]  /*2f60*/  FSEL R169, R72, RZ, P6 ;  /* 0x000000ff48a97208 */ /* 0x000fe40003000000 */
[----:B------:R-:W-:Y:S02]  /*2f70*/  @P5 SHF.L.U32 R70, R68, 0x10, RZ ;  /* 0x0000001044465819 */ /* 0x000fe400000006ff */
[----:B------:R-:W-:Y:S02]  /*2f80*/  @P5 SHF.L.U32 R68, R63, 0x10, RZ ;  /* 0x000000103f445819 */ /* 0x000fe400000006ff */
[----:B------:R-:W-:Y:S01]  /*2f90*/  ISETP.NE.U32.AND P6, PT, RZ, UR16, PT ;  /* 0x00000010ff007c0c */ /* 0x000fe2000bfc5070 */
[----:B------:R-:W-:Y:S01]  /*2fa0*/  @P5 FADD.FTZ R159, R159, R70 ;  /* 0x000000469f9f5221 */ /* 0x000fe20000010000 */
[-C--:B------:R-:W-:Y:S01]  /*2fb0*/  FMUL.FTZ R70, R75, R160.reuse ;  /* 0x000000a04b467220 */ /* 0x080fe20000410000 */
[----:B------:R-:W-:Y:S01]  /*2fc0*/  @P5 FADD.FTZ R163, R163, R68 ;  /* 0x00000044a3a35221 */ /* 0x000fe20000010000 */
[----:B------:R-:W-:Y:S01]  /*2fd0*/  FMUL.FTZ R68, R73, R160 ;  /* 0x000000a049447220 */ /* 0x000fe20000410000 */
[----:B------:R-:W-:Y:S01]  /*2fe0*/  ISETP.NE.AND.EX P6, PT, RZ, UR17, PT, P6 ;  /* 0x00000011ff007c0c */ /* 0x000fe2000bfc5360 */
[----:B------:R-:W-:Y:S01]  /*2ff0*/  FMUL.FTZ R70, R70, UR18 ;  /* 0x0000001246467c20 */ /* 0x000fe20008410000 */
[----:B------:R-:W-:Y:S01]  /*3000*/  LOP3.LUT P5, RZ, R80, 0xff0000, RZ, 0xc0, !PT ;  /* 0x00ff000050ff7812 */ /* 0x000fe200078ac0ff */
[----:B------:R-:W-:-:S05]  /*3010*/  FMUL.FTZ R68, R68, UR18 ;  /* 0x0000001244447c20 */ /* 0x000fca0008410000 */
[----:B------:R-:W-:Y:S02]  /*3020*/  FSEL R162, R68, RZ, P5 ;  /* 0x000000ff44a27208 */ /* 0x000fe40002800000 */
[----:B------:R-:W-:Y:S02]  /*3030*/  LOP3.LUT P5, RZ, R80, 0xff000000, RZ, 0xc0, !PT ;  /* 0xff00000050ff7812 */ /* 0x000fe400078ac0ff */
[----:B------:R-:W-:Y:S02]  /*3040*/  MOV R68, R80 ;  /* 0x0000005000447202 */ /* 0x000fe40000000f00 */
[----:B------:R-:W-:Y:S01]  /*3050*/  FSEL R167, R70, RZ, P5 ;  /* 0x000000ff46a77208 */ /* 0x000fe20002800000 */
[-C--:B------:R-:W-:Y:S01]  /*3060*/  FMUL.FTZ R70, R71, R160.reuse ;  /* 0x000000a047467220 */ /* 0x080fe20000410000 */
[----:B------:R-:W-:Y:S02]  /*3070*/  LOP3.LUT P5, RZ, R68, 0xff, RZ, 0xc0, !PT ;  /* 0x000000ff44ff7812 */ /* 0x000fe400078ac0ff */
[----:B------:R-:W-:Y:S01]  /*3080*/  @P6 F2FP.BF16.F32.PACK_AB R68, RZ, R69 ;  /* 0x00000045ff44623e */ /* 0x000fe200000010ff */
[-C--:B------:R-:W-:Y:S01]  /*3090*/  FMUL.FTZ R69, R69, R160.reuse ;  /* 0x000000a045457220 */ /* 0x080fe20000410000 */
[----:B------:R-:W-:Y:S01]  /*30a0*/  @P6 F2FP.BF16.F32.PACK_AB R72, RZ, R163 ;  /* 0x000000a3ff48623e */ /* 0x000fe200000010ff */
[----:B------:R-:W-:Y:S01]  /*30b0*/  FMUL.FTZ R70, R70, UR18 ;  /* 0x0000001246467c20 */ /* 0x000fe20008410000 */
[-C--:B------:R-:W-:Y:S01]  /*30c0*/  FMUL.FTZ R163, R163, R160.reuse ;  /* 0x000000a0a3a37220 */ /* 0x080fe20000410000 */
[----:B------:R-:W-:Y:S01]  /*30d0*/  FMUL.FTZ R69, R69, UR18 ;  /* 0x0000001245457c20 */ /* 0x000fe20008410000 */
[----:B------:R-:W-:Y:S01]  /*30e0*/  FMUL.FTZ R160, R159, R160 ;  /* 0x000000a09fa07220 */ /* 0x000fe20000410000 */
[----:B------:R-:W-:Y:S01]  /*30f0*/  @P6 F2FP.BF16.F32.PACK_AB R77, RZ, R77 ;  /* 0x0000004dff4d623e */ /* 0x000fe200000010ff */
[----:B------:R-:W-:Y:S01]  /*3100*/  FMUL.FTZ R163, R163, UR18 ;  /* 0x00000012a3a37c20 */ /* 0x000fe20008410000 */
[----:B------:R-:W-:Y:S01]  /*3110*/  @P6 F2FP.BF16.F32.PACK_AB R73, RZ, R73 ;  /* 0x00000049ff49623e */ /* 0x000fe200000010ff */
[----:B------:R-:W-:Y:S01]  /*3120*/  FMUL.FTZ R160, R160, UR18 ;  /* 0x00000012a0a07c20 */ /* 0x000fe20008410000 */
[----:B------:R-:W-:-:S02]  /*3130*/  FSEL R78, R69, RZ, P5 ;  /* 0x000000ff454e7208 */ /* 0x000fc40002800000 */
[----:B------:R-:W-:Y:S02]  /*3140*/  LOP3.LUT P5, RZ, R80, 0xff00, RZ, 0xc0, !PT ;  /* 0x0000ff0050ff7812 */ /* 0x000fe400078ac0ff */
[----:B------:R-:W-:Y:S02]  /*3150*/  @P6 PRMT R66, R77, 0x7610, R66 ;  /* 0x000076104d426816 */ /* 0x000fe40000000042 */
[----:B------:R-:W-:Y:S02]  /*3160*/  FSEL R165, R70, RZ, P5 ;  /* 0x000000ff46a57208 */ /* 0x000fe40002800000 */
[----:B------:R-:W-:Y:S02]  /*3170*/  LOP3.LUT P5, RZ, R81, 0xff0000, RZ, 0xc0, !PT ;  /* 0x00ff000051ff7812 */ /* 0x000fe400078ac0ff */
[----:B------:R-:W-:Y:S02]  /*3180*/  @P6 F2FP.BF16.F32.PACK_AB R77, RZ, R75 ;  /* 0x0000004bff4d623e */ /* 0x000fe400000010ff */
[----:B------:R-:W-:-:S02]  /*3190*/  FSEL R163, R163, RZ, P5 ;  /* 0x000000ffa3a37208 */ /* 0x000fc40002800000 */
[----:B------:R-:W-:Y:S02]  /*31a0*/  LOP3.LUT P5, RZ, R81, 0xff000000, RZ, 0xc0, !PT ;  /* 0xff00000051ff7812 */ /* 0x000fe400078ac0ff */
[----:B------:R-:W-:Y:S02]  /*31b0*/  F2FP.BF16.F32.PACK_AB R70, R169, R74 ;  /* 0x0000004aa946723e */ /* 0x000fe400000010ff */
[----:B------:R-:W-:Y:S02]  /*31c0*/  FSEL R160, R160, RZ, P5 ;  /* 0x000000ffa0a07208 */ /* 0x000fe40002800000 */
[----:B------:R-:W-:Y:S02]  /*31d0*/  ISETP.NE.U32.AND P5, PT, RZ, UR16, PT ;  /* 0x00000010ff007c0c */ /* 0x000fe4000bfa5070 */
[----:B------:R-:W-:Y:S02]  /*31e0*/  @P6 PRMT R65, R73, 0x7610, R65 ;  /* 0x0000761049416816 */ /* 0x000fe40000000041 */
[----:B------:R-:W-:-:S02]  /*31f0*/  ISETP.NE.AND.EX P5, PT, RZ, UR17, PT, P5 ;  /* 0x00000011ff007c0c */ /* 0x000fc4000bfa5350 */
[----:B------:R-:W-:Y:S02]  /*3200*/  @P6 PRMT R67, R72, 0x7610, R67 ;  /* 0x0000761048436816 */ /* 0x000fe40000000043 */
[----:B------:R-:W0:Y:S01]  /*3210*/  LDC.64 R72, c[0x0][0x2f8] ;  /* 0x0000be00ff487b82 */ /* 0x000e220000000a00 */
[----:B------:R-:W-:Y:S02]  /*3220*/  @P6 F2FP.BF16.F32.PACK_AB R79, RZ, R79 ;  /* 0x0000004fff4f623e */ /* 0x000fe400000010ff */
[----:B------:R-:W-:Y:S02]  /*3230*/  @P6 PRMT R64, R68, 0x7610, R64 ;  /* 0x0000761044406816 */ /* 0x000fe40000000040 */
[----:B------:R-:W-:Y:S02]  /*3240*/  @P6 F2FP.BF16.F32.PACK_AB R76, RZ, R71 ;  /* 0x00000047ff4c623e */ /* 0x000fe400000010ff */
[----:B------:R-:W-:Y:S02]  /*3250*/  @P6 F2FP.BF16.F32.PACK_AB R159, RZ, R159 ;  /* 0x0000009fff9f623e */ /* 0x000fe400000010ff */
[----:B------:R-:W1:Y:S01]  /*3260*/  @P5 LDC.64 R74, c[0x0][0x308] ;  /* 0x0000c200ff4a5b82 */ /* 0x000e620000000a00 */
[----:B------:R-:W-:-:S02]  /*3270*/  @P6 PRMT R66, R66, 0x5410, R79 ;  /* 0x0000541042426816 */ /* 0x000fc4000000004f */
[----:B------:R-:W-:Y:S02]  /*3280*/  @P6 PRMT R65, R65, 0x5410, R77 ;  /* 0x0000541041416816 */ /* 0x000fe4000000004d */
[----:B------:R-:W-:Y:S02]  /*3290*/  @P6 PRMT R64, R64, 0x5410, R76 ;  /* 0x0000541040406816 */ /* 0x000fe4000000004c */
[----:B------:R-:W-:Y:S02]  /*32a0*/  @P6 PRMT R67, R67, 0x5410, R159 ;  /* 0x0000541043436816 */ /* 0x000fe4000000009f */
[----:B------:R-:W-:Y:S02]  /*32b0*/  F2FP.BF16.F32.PACK_AB R69, R167, R162 ;  /* 0x000000a2a745723e */ /* 0x000fe400000010ff */
[----:B------:R-:W-:Y:S02]  /*32c0*/  F2FP.BF16.F32.PACK_AB R68, R165, R78 ;  /* 0x0000004ea544723e */ /* 0x000fe400000010ff */
[----:B------:R-:W-:Y:S01]  /*32d0*/  F2FP.BF16.F32.PACK_AB R71, R160, R163 ;  /* 0x000000a3a047723e */ /* 0x000fe200000010ff */
[----:B0-----:R-:W-:-:S04]  /*32e0*/  IMAD.WIDE.U32 R72, R111, 0x10, R72 ;  /* 0x000000106f487825 */ /* 0x001fc800078e0048 */
[----:B-1----:R-:W-:-:S05]  /*32f0*/  @P5 IMAD.WIDE.U32 R74, R111, 0x10, R74 ;  /* 0x000000106f4a5825 */ /* 0x002fca00078e004a */
[----:B------:R2:W-:Y:S04]  /*3300*/  @P5 STG.E.128 desc[UR4][R74.64], R64 ;  /* 0x000000404a005986 */ /* 0x0005e8000c101d04 */
[----:B------:R2:W-:Y:S02]  /*3310*/  STG.E.128 desc[UR4][R72.64], R68 ;  /* 0x0000004448007986 */ /* 0x0005e4000c101d04 */
.L_x_517:
[----:B------:R-:W-:Y:S05]  /*3320*/  BSYNC B0 ;  /* 0x0000000000007941 */ /* 0x000fea0003800000 */
.L_x_516:
[----:B------:R-:W-:Y:S02]  /*3330*/  IADD3 R96, R96, UR20, RZ ;  /* 0x0000001460607c10 */ /* 0x000fe4000fffe0ff */
[----:B------:R-:W-:Y:S02]  /*3340*/  SEL R76, RZ, 0x1, P4 ;  /* 0x00000001ff4c7807 */ /* 0x000fe40002000000 */
[----:B------:R-:W-:-:S13]  /*3350*/  ISETP.GE.AND P5, PT, R96, UR21, PT ;  /* 0x0000001560007c0c */ /* 0x000fda000bfa6270 */
[----:B------:R-:W-:Y:S05]  /*3360*/  @!P5 BRA `(.L_x_518) ;  /* 0xffffffd000c4d947 */ /* 0x000fea000383ffff */
.L_x_504:
        /* <DEDUP_REMOVED lines=16> */
.L_x_520:
[----:B------:R-:W-:Y:S05]  /*3470*/  BSYNC B0 ;  /* 0x0000000000007941 */ /* 0x000fea0003800000 */
.L_x_519:
        /* <DEDUP_REMOVED lines=8> */
[----:B------:R-:W-:-:S03]  /*3500*/  VIADD R109, R109, 0x100 ;  /* 0x000001006d6d7836 */ /* 0x000fc60000000000 */
[----:B------:R3:W-:Y:S04]  /*3510*/  STG.E.128 desc[UR4][R4.64], R44 ;  /* 0x0000002c04007986 */ /* 0x0007e8000c101d04 */
[----:B------:R3:W-:Y:S02]  /*3520*/  STG.E.128 desc[UR4][R4.64+0x10], R40 ;  /* 0x0000102804007986 */ /* 0x0007e4000c101d04 */
.L_x_522:
[----:B------:R-:W-:Y:S05]  /*3530*/  BSYNC B0 ;  /* 0x0000000000007941 */ /* 0x000fea0003800000 */
.L_x_521:
        /* <DEDUP_REMOVED lines=10> */
.L_x_511:
[----:B------:R-:W-:Y:S01]  /*35e0*/  HFMA2.MMA R164, -RZ, RZ, 0, 9.5367431640625e-07 ;  /* 0x00000010ffa47435 */ /* 0x000fe200000001ff */
[----:B------:R-:W-:Y:S02]  /*35f0*/  MOV R165, 0x1f ;  /* 0x0000001f00a57802 */ /* 0x000fe40000000f00 */
[----:B------:R-:W-:-:S08]  /*3600*/  MOV R162, 0xffffffff ;  /* 0xffffffff00a27802 */ /* 0x000fd00000000f00 */
[----:B-----5:R-:W-:Y:S05]  /*3610*/  WARPSYNC.COLLECTIVE R162, `(.L_x_523) ;  /* 0x00000000a2087348 */ /* 0x020fea0003c00000 */
[----:B------:R0:W1:Y:S02]  /*3620*/  SHFL.DOWN P6, R163, R79, R164, R165 ;  /* 0x080000a44fa37389 */ /* 0x00006400000c00a5 */
[----:B01---5:R-:W-:Y:S01]  /*3630*/  ENDCOLLECTIVE ;  /* 0x000000000000791b */ /* 0x023fe20003800000 */
.L_x_523:
[----:B------:R-:W-:-:S05]  /*3640*/  MOV R70, R163 ;  /* 0x000000a300467202 */ /* 0x000fca0000000f00 */
[----:B------:R-:W-:Y:S01]  /*3650*/  FADD.FTZ R70, R70, R79 ;  /* 0x0000004f46467221 */ /* 0x000fe20000010000 */
[----:B------:R-:W-:-:S07]  /*3660*/  MOV R79, R78 ;  /* 0x0000004e004f7202 */ /* 0x000fce0000000f00 */
[----:B------:R-:W-:Y:S05]  /*3670*/  WARPSYNC.COLLECTIVE R162, `(.L_x_524) ;  /* 0x00000000a2087348 */ /* 0x000fea0003c00000 */
[----:B------:R0:W1:Y:S02]  /*3680*/  SHFL.DOWN P6, R163, R79, R164, R165 ;  /* 0x080000a44fa37389 */ /* 0x00006400000c00a5 */
[----:B01----:R-:W-:Y:S01]  /*3690*/  ENDCOLLECTIVE ;  /* 0x000000000000791b */ /* 0x003fe20003800000 */
.L_x_524:
[----:B------:R-:W-:Y:S01]  /*36a0*/  HFMA2.MMA R164, -RZ, RZ, 0, 4.76837158203125e-07 ;  /* 0x00000008ffa47435 */ /* 0x000fe200000001ff */
[----:B------:R-:W-:Y:S02]  /*36b0*/  MOV R79, R70 ;  /* 0x00000046004f7202 */ /* 0x000fe40000000f00 */
[----:B------:R-:W-:-:S08]  /*36c0*/  MOV R71, R163 ;  /* 0x000000a300477202 */ /* 0x000fd00000000f00 */
[----:B------:R-:W-:Y:S05]  /*36d0*/  WARPSYNC.COLLECTIVE R162, `(.L_x_525) ;  /* 0x00000000a2087348 */ /* 0x000fea0003c00000 */
[----:B------:R0:W1:Y:S02]  /*36e0*/  SHFL.DOWN P6, R163, R79, R164, R165 ;  /* 0x080000a44fa37389 */ /* 0x00006400000c00a5 */
[----:B01----:R-:W-:Y:S01]  /*36f0*/  ENDCOLLECTIVE ;  /* 0x000000000000791b */ /* 0x003fe20003800000 */
.L_x_525:
[----:B------:R-:W-:-:S05]  /*3700*/  FADD.FTZ R71, R71, R78 ;  /* 0x0000004e47477221 */ /* 0x000fca0000010000 */
[----:B------:R-:W-:Y:S01]  /*3710*/  MOV R79, R71 ;  /* 0x00000047004f7202 */ /* 0x000fe20000000f00 */
[----:B------:R-:W-:-:S07]  /*3720*/  IMAD.MOV.U32 R73, RZ, RZ, R163 ;  /* 0x000000ffff497224 */ /* 0x000fce00078e00a3 */
[----:B------:R-:W-:Y:S05]  /*3730*/  WARPSYNC.COLLECTIVE R162, `(.L_x_526) ;  /* 0x00000000a2087348 */ /* 0x000fea0003c00000 */
[----:B------:R0:W1:Y:S02]  /*3740*/  SHFL.DOWN P6, R163, R79, R164, R165 ;  /* 0x080000a44fa37389 */ /* 0x00006400000c00a5 */
[----:B01----:R-:W-:Y:S01]  /*3750*/  ENDCOLLECTIVE ;  /* 0x000000000000791b */ /* 0x003fe20003800000 */
.L_x_526:
[----:B------:R-:W-:Y:S01]  /*3760*/  FADD.FTZ R73, R70, R73 ;  /* 0x0000004946497221 */ /* 0x000fe20000010000 */
[----:B------:R-:W-:-:S04]  /*3770*/  HFMA2.MMA R164, -RZ, RZ, 0, 2.384185791015625e-07 ;  /* 0x00000004ffa47435 */ /* 0x000fc800000001ff */
[----:B------:R-:W-:Y:S02]  /*3780*/  MOV R79, R73 ;  /* 0x00000049004f7202 */ /* 0x000fe40000000f00 */
[----:B------:R-:W-:-:S07]  /*3790*/  MOV R72, R163 ;  /* 0x000000a300487202 */ /* 0x000fce0000000f00 */
[----:B------:R-:W-:Y:S05]  /*37a0*/  WARPSYNC.COLLECTIVE R162, `(.L_x_527) ;  /* 0x00000000a2087348 */ /* 0x000fea0003c00000 */
[----:B------:R0:W1:Y:S02]  /*37b0*/  SHFL.DOWN P6, R163, R79, R164, R165 ;  /* 0x080000a44fa37389 */ /* 0x00006400000c00a5 */
[----:B01----:R-:W-:Y:S01]  /*37c0*/  ENDCOLLECTIVE ;  /* 0x000000000000791b */ /* 0x003fe20003800000 */
.L_x_527:
[----:B------:R-:W-:-:S05]  /*37d0*/  FADD.FTZ R72, R71, R72 ;  /* 0x0000004847487221 */ /* 0x000fca0000010000 */
[----:B------:R-:W-:Y:S02]  /*37e0*/  MOV R79, R72 ;  /* 0x00000048004f7202 */ /* 0x000fe40000000f00 */
[----:B------:R-:W-:-:S07]  /*37f0*/  MOV R74, R163 ;  /* 0x000000a3004a7202 */ /* 0x000fce0000000f00 */
[----:B------:R-:W-:Y:S05]  /*3800*/  WARPSYNC.COLLECTIVE R162, `(.L_x_528) ;  /* 0x00000000a2087348 */ /* 0x000fea0003c00000 */
[----:B------:R0:W1:Y:S02]  /*3810*/  SHFL.DOWN P6, R163, R79, R164, R165 ;  /* 0x080000a44fa37389 */ /* 0x00006400000c00a5 */
[----:B01----:R-:W-:Y:S01]  /*3820*/  ENDCOLLECTIVE ;  /* 0x000000000000791b */ /* 0x003fe20003800000 */
.L_x_528:
[----:B------:R-:W-:-:S05]  /*3830*/  FADD.FTZ R74, R73, R74 ;  /* 0x0000004a494a7221 */ /* 0x000fca0000010000 */
[----:B------:R-:W-:Y:S01]  /*3840*/  MOV R79, R74 ;  /* 0x0000004a004f7202 */ /* 0x000fe20000000f00 */
[----:B------:R-:W-:Y:S01]  /*3850*/  IMAD.MOV.U32 R164, RZ, RZ, 0x2 ;  /* 0x00000002ffa47424 */ /* 0x000fe200078e00ff */
[----:B------:R-:W-:-:S07]  /*3860*/  MOV R75, R163 ;  /* 0x000000a3004b7202 */ /* 0x000fce0000000f00 */
[----:B------:R-:W-:Y:S05]  /*3870*/  WARPSYNC.COLLECTIVE R162, `(.L_x_529) ;  /* 0x00000000a2087348 */ /* 0x000fea0003c00000 */
[----:B------:R0:W1:Y:S02]  /*3880*/  SHFL.DOWN P6, R163, R79, R164, R165 ;  /* 0x080000a44fa37389 */ /* 0x00006400000c00a5 */
[----:B01----:R-:W-:Y:S01]  /*3890*/  ENDCOLLECTIVE ;  /* 0x000000000000791b */ /* 0x003fe20003800000 */
.L_x_529:
[----:B------:R-:W-:-:S05]  /*38a0*/  FADD.FTZ R75, R72, R75 ;  /* 0x0000004b484b7221 */ /* 0x000fca0000010000 */
[----:B------:R-:W-:Y:S02]  /*38b0*/  MOV R79, R75 ;  /* 0x0000004b004f7202 */ /* 0x000fe40000000f00 */
[----:B------:R-:W-:-:S07]  /*38c0*/  MOV R77, R163 ;  /* 0x000000a3004d7202 */ /* 0x000fce0000000f00 */
[----:B------:R-:W-:Y:S05]  /*38d0*/  WARPSYNC.COLLECTIVE R162, `(.L_x_530) ;  /* 0x00000000a2087348 */ /* 0x000fea0003c00000 */
[----:B------:R0:W1:Y:S02]  /*38e0*/  SHFL.DOWN P6, R163, R79, R164, R165 ;  /* 0x080000a44fa37389 */ /* 0x00006400000c00a5 */
[----:B01----:R-:W-:Y:S01]  /*38f0*/  ENDCOLLECTIVE ;  /* 0x000000000000791b */ /* 0x003fe20003800000 */
.L_x_530:
[----:B------:R-:W-:Y:S01]  /*3900*/  FADD.FTZ R77, R74, R77 ;  /* 0x0000004d4a4d7221 */ /* 0x000fe20000010000 */
[----:B------:R-:W-:-:S04]  /*3910*/  HFMA2.MMA R164, -RZ, RZ, 0, 5.9604644775390625e-08 ;  /* 0x00000001ffa47435 */ /* 0x000fc800000001ff */
[----:B------:R-:W-:Y:S02]  /*3920*/  MOV R79, R77 ;  /* 0x0000004d004f7202 */ /* 0x000fe40000000f00 */
[----:B------:R-:W-:-:S07]  /*3930*/  MOV R76, R163 ;  /* 0x000000a3004c7202 */ /* 0x000fce0000000f00 */
[----:B------:R-:W-:Y:S05]  /*3940*/  WARPSYNC.COLLECTIVE R162, `(.L_x_531) ;  /* 0x00000000a2087348 */ /* 0x000fea0003c00000 */
[----:B------:R0:W1:Y:S02]  /*3950*/  SHFL.DOWN P6, R163, R79, R164, R165 ;  /* 0x080000a44fa37389 */ /* 0x00006400000c00a5 */
[----:B01----:R-:W-:Y:S01]  /*3960*/  ENDCOLLECTIVE ;  /* 0x000000000000791b */ /* 0x003fe20003800000 */
.L_x_531:
[----:B------:R-:W-:-:S05]  /*3970*/  FADD.FTZ R76, R75, R76 ;  /* 0x0000004c4b4c7221 */ /* 0x000fca0000010000 */
[----:B------:R-:W-:Y:S02]  /*3980*/  MOV R79, R76 ;  /* 0x0000004c004f7202 */ /* 0x000fe40000000f00 */
[----:B------:R-:W-:-:S07]  /*3990*/  MOV R70, R163 ;  /* 0x000000a300467202 */ /* 0x000fce0000000f00 */
[----:B------:R-:W-:Y:S05]  /*39a0*/  WARPSYNC.COLLECTIVE R162, `(.L_x_532) ;  /* 0x00000000a2087348 */ /* 0x000fea0003c00000 */
[----:B------:R0:W1:Y:S02]  /*39b0*/  SHFL.DOWN P6, R163, R79, R164, R165 ;  /* 0x080000a44fa37389 */ /* 0x00006400000c00a5 */
[----:B01----:R-:W-:Y:S01]  /*39c0*/  ENDCOLLECTIVE ;  /* 0x000000000000791b */ /* 0x003fe20003800000 */
.L_x_532:
[----:B------:R-:W-:Y:S01]  /*39d0*/  MOV R71, R163 ;  /* 0x000000a300477202 */ /* 0x000fe20000000f00 */
[----:B------:R-:W-:Y:S06]  /*39e0*/  BRA `(.L_x_533) ;  /* 0xffffffe000787947 */ /* 0x000fec000383ffff */
.L_x_534:
        /* <DEDUP_REMOVED lines=9> */
.L_x_11267:


//--------------------- .text._ZN10layer_norm13ln_bwd_kernelINS_13Kernel_traitsI13__nv_bfloat16S2_S2_S2_fjLj6144ELj1ELj1ELj8ELj16ENS_18Kernel_traits_baseILj6144ES2_S2_S2_S2_fjLj256EEEEELb1ELb0ELb0ELb1EEEvNS_9BwdParamsE --------------------------
	.section	.text._ZN10layer_norm13ln_bwd_kernelINS_13Kernel_traitsI13__nv_bfloat16S2_S2_S2_fjLj6144ELj1ELj1ELj8ELj16ENS_18Kernel_traits_baseILj6144ES2_S2_S2_S2_fjLj256EEEEELb1ELb0ELb0ELb1EEEvNS_9BwdParamsE,"ax",@progbits
	.align	128
        .global         _ZN10layer_norm13ln_bwd_kernelINS_13Kernel_traitsI13__nv_bfloat16S2_S2_S2_fjLj6144ELj1ELj1ELj8ELj16ENS_18Kernel_traits_baseILj6144ES2_S2_S2_S2_fjLj256EEEEELb1ELb0ELb0ELb1EEEvNS_9BwdParamsE
        .type           _ZN10layer_norm13ln_bwd_kernelINS_13Kernel_traitsI13__nv_bfloat16S2_S2_S2_fjLj6144ELj1ELj1ELj8ELj16ENS_18Kernel_traits_baseILj6144ES2_S2_S2_S2_fjLj256EEEEELb1ELb0ELb0ELb1EEEvNS_9BwdParamsE,@function
        .size           _ZN10layer_norm13ln_bwd_kernelINS_13Kernel_traitsI13__nv_bfloat16S2_S2_S2_fjLj6144ELj1ELj1ELj8ELj16ENS_18Kernel_traits_baseILj6144ES2_S2_S2_S2_fjLj256EEEEELb1ELb0ELb0ELb1EEEvNS_9BwdParamsE,(.L_x_11268 - _ZN10layer_norm13ln_bwd_kernelINS_13Kernel_traitsI13__nv_bfloat16S2_S2_S2_fjLj6144ELj1ELj1ELj8ELj16ENS_18Kernel_traits_baseILj6144ES2_S2_S2_S2_fjLj256EEEEELb1ELb0ELb0ELb1EEEvNS_9BwdParamsE)
        .other          _ZN10layer_norm13ln_bwd_kernelINS_13Kernel_traitsI13__nv_bfloat16S2_S2_S2_fjLj6144ELj1ELj1ELj8ELj16ENS_18Kernel_traits_baseILj6144ES2_S2_S2_S2_fjLj256EEEEELb1ELb0ELb0ELb1EEEvNS_9BwdParamsE,@"STO_CUDA_ENTRY STV_DEFAULT"
_ZN10layer_norm13ln_bwd_kernelINS_13Kernel_traitsI13__nv_bfloat16S2_S2_S2_fjLj6144ELj1ELj1ELj8ELj16ENS_18Kernel_traits_baseILj6144ES2_S2_S2_S2_fjLj256EEEEELb1ELb0ELb0ELb1EEEvNS_9BwdParamsE:
.text._ZN10layer_norm13ln_bwd_kernelINS_13Kernel_traitsI13__nv_bfloat16S2_S2_S2_fjLj6144ELj1ELj1ELj8ELj16ENS_18Kernel_traits_baseILj6144ES2_S2_S2_S2_fjLj256EEEEELb1ELb0ELb0ELb1EEEvNS_9BwdParamsE:
[----:B------:R-:W-:Y:S01]  /*0000*/  LDC R1, c[0x0][0x28] ;  /* 0x00000a00ff017b82 */ /* 0x000fe20000000800 */
[----:B------:R-:W0:Y:S07]  /*0010*/  S2R R48, SR_TID.X ;  /* 0x0000000000307919 */ /* 0x000e2e0000002100 */
[----:B------:R-:W0:Y:S01]  /*0020*/  S2UR UR4, SR_CTAID.X ;  /* 0x00000000000479c3 */ /* 0x000e220000002500 */
[----:B------:R-:W-:Y:S01]  /*0030*/  ULDC.64 UR6, c[0x0][0x208] ;  /* 0x0000820000067ab9 */ /* 0x000fe20000000a00 */
[----:B------:R-:W-:Y:S01]  /*0040*/  ULDC UR9, c[0x0][0x218] ;  /* 0x0000860000097ab9 */ /* 0x000fe20000000800 */
[----:B------:R-:W-:Y:S01]  /*0050*/  ULDC.U8 UR8, c[0x0][0x2a0] ;  /* 0x0000a80000087ab9 */ /* 0x000fe20000000000 */
[----:B------:R-:W-:Y:S01]  /*0060*/  ULDC UR12, c[0x0][0x290] ;  /* 0x0000a400000c7ab9 */ /* 0x000fe20000000800 */
        /* <DEDUP_REMOVED lines=33> */
.L_x_535:
        /* <DEDUP_REMOVED lines=43> */
[----:B----4-:R-:W-:Y:S02]  /*0530*/  PRMT R114, R8, 0x7632, R114 ;  /* 0x0000763208727816 */ /* 0x010fe40000000072 */
[----:B------:R-:W-:Y:S02]  /*0540*/  PRMT R115, R9, 0x7632, R115 ;  /* 0x0000763209737816 */ /* 0x000fe40000000073 */
[----:B------:R-:W-:Y:S02]  /*0550*/  PRMT R116, R10, 0x7632, R116 ;  /* 0x000076320a747816 */ /* 0x000fe40000000074 */
[----:B------:R-:W-:Y:S02]  /*0560*/  PRMT R117, R11, 0x7632, R117 ;  /* 0x000076320b757816 */ /* 0x000fe40000000075 */
[----:B------:R-:W-:-:S02]  /*0570*/  PRMT R119, R13, 0x7632, R119 ;  /* 0x000076320d777816 */ /* 0x000fc40000000077 */
[----:B------:R-:W-:Y:S02]  /*0580*/  PRMT R120, R14, 0x7632, R120 ;  /* 0x000076320e787816 */ /* 0x000fe40000000078 */
[C---:B------:R-:W-:Y:S01]  /*0590*/  PRMT R121, R15.reuse, 0x7632, R121 ;  /* 0x000076320f797816 */ /* 0x040fe20000000079 */
        /* <DEDUP_REMOVED lines=23> */
[----:B------:R-:W-:-:S07]  /*0710*/  SHF.L.U32 R121, R121, 0x10, RZ ;  /* 0x0000001079797819 */ /* 0x000fce00000006ff */
.L_x_539:
[----:B0-----:R-:W0:Y:S01]  /*0720*/  @P0 LDC.64 R20, c[0x0][0x270] ;  /* 0x00009c00ff140b82 */ /* 0x001e220000000a00 */
[----:B------:R-:W-:Y:S01]  /*0730*/  IMAD R0, R94, UR9, RZ ;  /* 0x000000095e007c24 */ /* 0x000fe2000f8e02ff */
[----:B------:R-:W-:-:S04]  /*0740*/  LOP3.LUT R122, R48, 0xff, RZ, 0xc0, !PT ;  /* 0x000000ff307a7812 */ /* 0x000fc800078ec0ff */
[----:B------:R-:W-:Y:S02]  /*0750*/  SHF.R.S32.HI R3, RZ, 0x1f, R0 ;  /* 0x0000001fff037819 */ /* 0x000fe40000011400 */
[----:B------:R-:W1:Y:S02]  /*0760*/  LDC.64 R38, c[0x0][0x238] ;  /* 0x00008e00ff267b82 */ /* 0x000e640000000a00 */
[----:B------:R-:W-:Y:S02]  /*0770*/  LEA.HI R3, R3, R0, RZ, 0x3 ;  /* 0x0000000003037211 */ /* 0x000fe400078f18ff */
[----:B------:R-:W-:Y:S02]  /*0780*/  SHF.R.S32.HI R0, RZ, 0x1f, R94 ;  /* 0x0000001fff007819 */ /* 0x000fe4000001145e */
[----:B------:R-:W-:Y:S02]  /*0790*/  LEA.HI.SX32 R122, R3, R122, 0x1d ;  /* 0x0000007a037a7211 */ /* 0x000fe400078feaff */
[----:B------:R-:W2:Y:S08]  /*07a0*/  LDC.64 R36, c[0x0][0x250] ;  /* 0x00009400ff247b82 */ /* 0x000eb00000000a00 */
[----:B------:R-:W3:Y:S01]  /*07b0*/  LDC.64 R40, c[0x0][0x2b8] ;  /* 0x0000ae00ff287b82 */ /* 0x000ee20000000a00 */
[----:B0-----:R-:W-:-:S07]  /*07c0*/  @P0 LEA R2, P1, R94, R20, 0x1 ;  /* 0x000000145e020211 */ /* 0x001fce00078208ff */
[----:B------:R-:W0:Y:S01]  /*07d0*/  LDC.64 R44, c[0x0][0x258] ;  /* 0x00009600ff2c7b82 */ /* 0x000e220000000a00 */
[----:B------:R-:W-:Y:S01]  /*07e0*/  @P0 LEA.HI.X R3, R94, R21, R0, 0x1, P1 ;  /* 0x000000155e030211 */ /* 0x000fe200008f0c00 */
[C-C-:B-1----:R-:W-:Y:S01]  /*07f0*/  IMAD.WIDE.U32 R20, R122.reuse, 0x10, R38.reuse ;  /* 0x000000107a147825 */ /* 0x142fe200078e0026 */
[C---:B------:R-:W-:Y:S02]  /*0800*/  IADD3 R123, R122.reuse, 0x100, RZ ;  /* 0x000001007a7b7810 */ /* 0x040fe40007ffe0ff */
[----:B------:R-:W-:Y:S01]  /*0810*/  IADD3 R124, R122, 0x200, RZ ;  /* 0x000002007a7c7810 */ /* 0x000fe20007ffe0ff */
[----:B------:R2:W4:Y:S02]  /*0820*/  @P0 LDG.E.U16 R0, desc[UR6][R2.64] ;  /* 0x0000000602000981 */ /* 0x000524000c1e1500 */
[----:B------:R-:W-:Y:S02]  /*0830*/  IMAD.WIDE.U32 R28, R123, 0x10, R38 ;  /* 0x000000107b1c7825 */ /* 0x000fe400078e0026 */
[----:B------:R-:W4:Y:S04]  /*0840*/  LDG.E.128 R20, desc[UR6][R20.64] ;  /* 0x0000000614147981 */ /* 0x000f28000c1e1d00 */
[----:B------:R-:W4:Y:S01]  /*0850*/  LDG.E.128 R28, desc[UR6][R28.64] ;  /* 0x000000061c1c7981 */ /* 0x000f22000c1e1d00 */
[----:B--2---:R-:W-:-:S04]  /*0860*/  IMAD.WIDE R2, R94, 0x4, R36 ;  /* 0x000000045e027825 */ /* 0x004fc800078e0224 */
[--C-:B---3--:R-:W-:Y:S01]  /*0870*/  IMAD.WIDE.U32 R32, R123, 0x10, R40.reuse ;  /* 0x000000107b207825 */ /* 0x108fe200078e0028 */
[----:B------:R1:W2:Y:S03]  /*0880*/  LDG.E R135, desc[UR6][R2.64] ;  /* 0x0000000602877981 */ /* 0x0002a6000c1e1900 */
[----:B------:R-:W-:Y:S02]  /*0890*/  IMAD.WIDE.U32 R24, R122, 0x10, R40 ;  /* 0x000000107a187825 */ /* 0x000fe400078e0028 */
[----:B------:R-:W3:Y:S02]  /*08a0*/  LDG.E.128 R32, desc[UR6][R32.64] ;  /* 0x0000000620207981 */ /* 0x000ee4000c1e1d00 */
[----:B------:R-:W-:Y:S02]  /*08b0*/  IMAD.WIDE.U32 R36, R124, 0x10, R38 ;  /* 0x000000107c247825 */ /* 0x000fe400078e0026 */
[----:B------:R-:W3:Y:S01]  /*08c0*/  LDG.E.128 R24, desc[UR6][R24.64] ;  /* 0x0000000618187981 */ /* 0x000ee2000c1e1d00 */
[----:B-1----:R-:W1:Y:S01]  /*08d0*/  LDC.64 R2, c[0x0][0x240] ;  /* 0x00009000ff027b82 */ /* 0x002e620000000a00 */
[----:B0-----:R-:W-:-:S02]  /*08e0*/  IMAD.WIDE R44, R94, 0x4, R44 ;  /* 0x000000045e2c7825 */ /* 0x001fc400078e022c */
[----:B------:R-:W3:Y:S04]  /*08f0*/  LDG.E.128 R36, desc[UR6][R36.64] ;  /* 0x0000000624247981 */ /* 0x000ee8000c1e1d00 */
[----:B------:R0:W3:Y:S01]  /*0900*/  LDG.E R126, desc[UR6][R44.64] ;  /* 0x000000062c7e7981 */ /* 0x0000e2000c1e1900 */
[----:B------:R-:W-:-:S06]  /*0910*/  IMAD.WIDE.U32 R40, R124, 0x10, R40 ;  /* 0x000000107c287825 */ /* 0x000fcc00078e0028 */
[----:B------:R-:W3:Y:S01]  /*0920*/  LDG.E.128 R40, desc[UR6][R40.64] ;  /* 0x0000000628287981 */ /* 0x000ee2000c1e1d00 */
[----:B-1----:R-:W-:-:S04]  /*0930*/  IMAD.WIDE.U32 R46, R122, 0x8, R2 ;  /* 0x000000087a2e7825 */ /* 0x002fc800078e0002 */
[--C-:B0-----:R-:W-:Y:S02]  /*0940*/  IMAD.WIDE.U32 R44, R123, 0x8, R2.reuse ;  /* 0x000000087b2c7825 */ /* 0x101fe400078e0002 */
[----:B------:R-:W5:Y:S02]  /*0950*/  LDG.E.64 R46, desc[UR6][R46.64] ;  /* 0x000000062e2e7981 */ /* 0x000f64000c1e1b00 */
[----:B------:R-:W-:Y:S02]  /*0960*/  IMAD.WIDE.U32 R2, R124, 0x8, R2 ;  /* 0x000000087c027825 */ /* 0x000fe400078e0002 */
[----:B------:R-:W5:Y:S04]  /*0970*/  LDG.E.64 R44, desc[UR6][R44.64] ;  /* 0x000000062c2c7981 */ /* 0x000f68000c1e1b00 */
[----:B------:R-:W5:Y:S01]  /*0980*/  LDG.E.64 R2, desc[UR6][R2.64] ;  /* 0x0000000602027981 */ /* 0x000f62000c1e1b00 */
[----:B------:R-:W-:-:S04]  /*0990*/  ISETP.NE.U32.AND P1, PT, RZ, UR10, PT ;  /* 0x0000000aff007c0c */ /* 0x000fc8000bf25070 */
[----:B------:R-:W-:-:S13]  /*09a0*/  ISETP.NE.AND.EX P1, PT, RZ, UR11, PT, P1 ;  /* 0x0000000bff007c0c */ /* 0x000fda000bf25310 */
[----:B------:R-:W0:Y:S08]  /*09b0*/  @P1 LDC.64 R128, c[0x0][0x2c8] ;  /* 0x0000b200ff801b82 */ /* 0x000e300000000a00 */
[----:B------:R-:W1:Y:S08]  /*09c0*/  @P1 LDC.64 R130, c[0x0][0x2c8] ;  /* 0x0000b200ff821b82 */ /* 0x000e700000000a00 */
[----:B------:R-:W1:Y:S01]  /*09d0*/  @P1 LDC.64 R132, c[0x0][0x2c8] ;  /* 0x0000b200ff841b82 */ /* 0x000e620000000a00 */
[----:B------:R-:W-:-:S02]  /*09e0*/  MOV R125, 0x3f800000 ;  /* 0x3f800000007d7802 */ /* 0x000fc40000000f00 */
[----:B------:R-:W-:Y:S01]  /*09f0*/  ISETP.NE.AND P4, PT, RZ, UR8, PT ;  /* 0x00000008ff007c0c */ /* 0x000fe2000bf85270 */
[----:B0-----:R-:W-:-:S05]  /*0a00*/  @P1 IMAD.WIDE.U32 R128, R122, 0x10, R128 ;  /* 0x000000107a801825 */ /* 0x001fca00078e0080 */
[----:B------:R0:W5:Y:S01]  /*0a10*/  @P1 LDG.E.128 R4, desc[UR6][R128.64] ;  /* 0x0000000680041981 */ /* 0x000162000c1e1d00 */
[----:B-1----:R-:W-:-:S05]  /*0a20*/  @P1 IMAD.WIDE.U32 R130, R123, 0x10, R130 ;  /* 0x000000107b821825 */ /* 0x002fca00078e0082 */
[----:B------:R1:W5:Y:S01]  /*0a30*/  @P1 LDG.E.128 R8, desc[UR6][R130.64] ;  /* 0x0000000682081981 */ /* 0x000362000c1e1d00 */
[----:B------:R-:W-:-:S05]  /*0a40*/  @P1 IMAD.WIDE.U32 R132, R124, 0x10, R132 ;  /* 0x000000107c841825 */ /* 0x000fca00078e0084 */
[----:B------:R1:W5:Y:S01]  /*0a50*/  @P1 LDG.E.128 R12, desc[UR6][R132.64] ;  /* 0x00000006840c1981 */ /* 0x000362000c1e1d00 */
[----:B------:R-:W-:Y:S01]  /*0a60*/  UMOV UR4, 0xffffffff ;  /* 0xffffffff00047882 */ /* 0x000fe20000000000 */
[----:B------:R-:W-:Y:S01]  /*0a70*/  LOP3.LUT P2, RZ, R48, 0x1f, RZ, 0xc0, !PT ;  /* 0x0000001f30ff7812 */ /* 0x000fe2000784c0ff */
[----:B----4-:R-:W-:Y:S01]  /*0a80*/  @P0 IMAD.U32 R125, R0, 0x10000, RZ ;  /* 0x00010000007d0824 */ /* 0x010fe200078e00ff */
[----:B------:R-:W-:Y:S02]  /*0a90*/  PRMT R0, R20, 0x7632, R0 ;  /* 0x0000763214007816 */ /* 0x000fe40000000000 */
[----:B0-----:R-:W-:Y:S02]  /*0aa0*/  PRMT R128, R21, 0x7632, R128 ;  /* 0x0000763215807816 */ /* 0x001fe40000000080 */
[----:B------:R-:W-:Y:S01]  /*0ab0*/  PRMT R149, R31, 0x7632, R149 ;  /* 0x000076321f957816 */ /* 0x000fe20000000095 */
[----:B------:R-:W-:Y:S01]  /*0ac0*/  IMAD.U32 R0, R0, 0x10000, RZ ;  /* 0x0001000000007824 */ /* 0x000fe200078e00ff */
[----:B------:R-:W-:-:S02]  /*0ad0*/  SHF.L.U32 R128, R128, 0x10, RZ ;  /* 0x0000001080807819 */ /* 0x000fc400000006ff */
[----:B------:R-:W-:Y:S02]  /*0ae0*/  SHF.L.U32 R20, R20, 0x10, RZ ;  /* 0x0000001014147819 */ /* 0x000fe400000006ff */
[----:B--2---:R-:W-:Y:S02]  /*0af0*/  FSEL R167, R135, RZ, !P4 ;  /* 0x000000ff87a77208 */ /* 0x004fe40006000000 */
[C---:B-1----:R-:W-:Y:S02]  /*0b00*/  PRMT R130, R22.reuse, 0x7632, R130 ;  /* 0x0000763216827816 */ /* 0x042fe40000000082 */
[----:B------:R-:W-:Y:S02]  /*0b10*/  SHF.L.U32 R132, R22, 0x10, RZ ;  /* 0x0000001016847819 */ /* 0x000fe400000006ff */
[C---:B---3--:R-:W-:Y:S02]  /*0b20*/  PRMT R154, R35.reuse, 0x7632, R154 ;  /* 0x00007632239a7816 */ /* 0x048fe4000000009a */
[----:B------:R-:W-:Y:S01]  /*0b30*/  SHF.L.U32 R156, R35, 0x10, RZ ;  /* 0x00000010239c7819 */ /* 0x000fe200000006ff */
[----:B------:R-:W-:Y:S01]  /*0b40*/  FADD.FTZ R135, -R167, R0 ;  /* 0x00000000a7877221 */ /* 0x000fe20000010100 */
[----:B------:R-:W-:-:S02]  /*0b50*/  PRMT R22, R24, 0x7632, R22 ;  /* 0x0000763218167816 */ /* 0x000fc40000000016 */
[----:B------:R-:W-:Y:S02]  /*0b60*/  PRMT R138, R29, 0x7632, R138 ;  /* 0x000076321d8a7816 */ /* 0x000fe4000000008a */
[----:B------:R-:W-:Y:S01]  /*0b70*/  SHF.L.U32 R35, R37, 0x10, RZ ;  /* 0x0000001025237819 */ /* 0x000fe200000006ff */
[----:B------:R-:W-:Y:S01]  /*0b80*/  IMAD.U32 R0, R149, 0x10000, RZ ;  /* 0x0001000095007824 */ /* 0x000fe200078e00ff */
[----:B------:R-:W-:Y:S02]  /*0b90*/  SHF.L.U32 R24, R24, 0x10, RZ ;  /* 0x0000001018187819 */ /* 0x000fe400000006ff */
[----:B------:R-:W-:Y:S02]  /*0ba0*/  PRMT R129, R25, 0x7632, R129 ;  /* 0x0000763219817816 */ /* 0x000fe40000000081 */
[----:B------:R-:W-:Y:S02]  /*0bb0*/  PRMT R136, R27, 0x7632, R136 ;  /* 0x000076321b887816 */ /* 0x000fe40000000088 */
[----:B------:R-:W-:Y:S01]  /*0bc0*/  SHF.L.U32 R141, R29, 0x10, RZ ;  /* 0x000000101d8d7819 */ /* 0x000fe200000006ff */
[----:B------:R-:W-:Y:S01]  /*0bd0*/  FADD.FTZ R29, -R167, R128 ;  /* 0x00000080a71d7221 */ /* 0x000fe20000010100 */
[----:B------:R-:W-:Y:S01]  /*0be0*/  SHF.L.U32 R137, R27, 0x10, RZ ;  /* 0x000000101b897819 */ /* 0x000fe200000006ff */
[----:B------:R-:W-:Y:S01]  /*0bf0*/  FADD.FTZ R27, -R167, R20 ;  /* 0x00000014a71b7221 */ /* 0x000fe20000010100 */
[----:B------:R-:W-:Y:S01]  /*0c00*/  SHF.L.U32 R155, R39, 0x10, RZ ;  /* 0x00000010279b7819 */ /* 0x000fe200000006ff */
[C---:B------:R-:W-:Y:S01]  /*0c10*/  FADD.FTZ R165, -R167.reuse, R35 ;  /* 0x00000023a7a57221 */ /* 0x040fe20000010100 */
[----:B------:R-:W-:Y:S01]  /*0c20*/  SHF.L.U32 R138, R138, 0x10, RZ ;  /* 0x000000108a8a7819 */ /* 0x000fe200000006ff */
[----:B------:R-:W-:Y:S01]  /*0c30*/  FADD.FTZ R159, -R167, R0 ;  /* 0x00000000a79f7221 */ /* 0x000fe20000010100 */
[----:B------:R-:W-:Y:S01]  /*0c40*/  SHF.L.U32 R22, R22, 0x10, RZ ;  /* 0x0000001016167819 */ /* 0x000fe200000006ff */
[----:B------:R-:W-:Y:S01]  /*0c50*/  FMUL.FTZ R35, R97, R24 ;  /* 0x0000001861237220 */ /* 0x000fe20000410000 */
[----:B------:R-:W-:-:S02]  /*0c60*/  SHF.L.U32 R20, R129, 0x10, RZ ;  /* 0x0000001081147819 */ /* 0x000fc400000006ff */
[----:B------:R-:W-:Y:S01]  /*0c70*/  SHF.L.U32 R128, R136, 0x10, RZ ;  /* 0x0000001088807819 */ /* 0x000fe200000006ff */
[C---:B------:R-:W-:Y:S01]  /*0c80*/  FMUL.FTZ R136, R126.reuse, R29 ;  /* 0x0000001d7e887220 */ /* 0x040fe20000410000 */
[----:B------:R-:W-:Y:S01]  /*0c90*/  SHF.L.U32 R21, R21, 0x10, RZ ;  /* 0x0000001015157819 */ /* 0x000fe200000006ff */
[----:B------:R-:W-:Y:S01]  /*0ca0*/  FMUL.FTZ R0, R126, R27 ;  /* 0x0000001b7e007220 */ /* 0x000fe20000410000 */
[C---:B------:R-:W-:Y:S01]  /*0cb0*/  PRMT R152, R38.reuse, 0x7632, R152 ;  /* 0x0000763226987816 */ /* 0x040fe20000000098 */
[C---:B------:R-:W-:Y:S01]  /*0cc0*/  FADD.FTZ R171, -R167.reuse, R155 ;  /* 0x0000009ba7ab7221 */ /* 0x040fe20000010100 */
[----:B------:R-:W-:Y:S01]  /*0cd0*/  SHF.L.U32 R38, R38, 0x10, RZ ;  /* 0x0000001026267819 */ /* 0x000fe200000006ff */
[----:B------:R-:W-:Y:S01]  /*0ce0*/  FADD.FTZ R145, -R167, R141 ;  /* 0x0000008da7917221 */ /* 0x000fe20000010100 */
[----:B------:R-:W-:Y:S01]  /*0cf0*/  SHF.L.U32 R131, R25, 0x10, RZ ;  /* 0x0000001019837819 */ /* 0x000fe200000006ff */
[----:B------:R-:W-:Y:S01]  /*0d00*/  FADD.FTZ R155, -R167, R138 ;  /* 0x0000008aa79b7221 */ /* 0x000fe20000010100 */
[----:B------:R-:W-:Y:S01]  /*0d10*/  PRMT R148, R34, 0x7632, R148 ;  /* 0x0000763222947816 */ /* 0x000fe20000000094 */
[----:B------:R-:W-:Y:S01]  /*0d20*/  FMUL.FTZ R138, R110, R22 ;  /* 0x000000166e8a7220 */ /* 0x000fe20000410000 */
[----:B------:R-:W-:Y:S01]  /*0d30*/  SHF.L.U32 R150, R34, 0x10, RZ ;  /* 0x0000001022967819 */ /* 0x000fe200000006ff */
[----:B------:R-:W-:Y:S01]  /*0d40*/  FADD.FTZ R85, R20, R85 ;  /* 0x0000005514557221 */ /* 0x000fe20000010000 */
[----:B------:R-:W-:Y:S01]  /*0d50*/  PRMT R34, R37, 0x7632, R34 ;  /* 0x0000763225227816 */ /* 0x000fe20000000022 */
[-C--:B------:R-:W-:Y:S01]  /*0d60*/  FFMA.FTZ R91, R136, R20.reuse, R91 ;  /* 0x00000014885b7223 */ /* 0x080fe2000001005b */
[----:B------:R-:W-:Y:S01]  /*0d70*/  FMUL.FTZ R141, R111, R20 ;  /* 0x000000146f8d7220 */ /* 0x000fe20000410000 */
[----:B------:R-:W-:Y:S01]  /*0d80*/  FADD.FTZ R27, RZ, R35 ;  /* 0x00000023ff1b7221 */ /* 0x000fe20000010000 */
[C---:B------:R-:W-:Y:S01]  /*0d90*/  FADD.FTZ R37, -R167.reuse, R21 ;  /* 0x00000015a7257221 */ /* 0x040fe20000010100 */
[----:B------:R-:W-:Y:S01]  /*0da0*/  FMUL.FTZ R135, R126, R135 ;  /* 0x000000877e877220 */ /* 0x000fe20000410000 */
[----:B------:R-:W-:Y:S01]  /*0db0*/  FFMA.FTZ R20, R0, R35, RZ ;  /* 0x0000002300147223 */ /* 0x000fe200000100ff */
[----:B------:R-:W-:Y:S01]  /*0dc0*/  FADD.FTZ R169, -R167, R38 ;  /* 0x00000026a7a97221 */ /* 0x000fe20000010100 */
[----:B------:R-:W-:Y:S01]  /*0dd0*/  PRMT R146, R30, 0x7632, R146 ;  /* 0x000076321e927816 */ /* 0x000fe20000000092 */
[----:B------:R-:W-:Y:S01]  /*0de0*/  FMUL.FTZ R38, R98, R131 ;  /* 0x0000008362267220 */ /* 0x000fe20000410000 */
[----:B------:R-:W-:Y:S01]  /*0df0*/  SHF.L.U32 R147, R30, 0x10, RZ ;  /* 0x000000101e937819 */ /* 0x000fe200000006ff */
[----:B------:R-:W-:Y:S01]  /*0e00*/  FADD.FTZ R27, R27, R138 ;  /* 0x0000008a1b1b7221 */ /* 0x000fe20000010000 */
[----:B------:R-:W-:Y:S01]  /*0e10*/  PRMT R30, R32, 0x7632, R30 ;  /* 0x00007632201e7816 */ /* 0x000fe2000000001e */
[----:B------:R-:W-:Y:S01]  /*0e20*/  FMUL.FTZ R37, R126, R37 ;  /* 0x000000257e257220 */ /* 0x000fe20000410000 */
[----:B------:R-:W-:Y:S01]  /*0e30*/  SHF.L.U32 R140, R32, 0x10, RZ ;  /* 0x00000010208c7819 */ /* 0x000fe200000006ff */
[----:B------:R-:W-:Y:S01]  /*0e40*/  FFMA.FTZ R20, R135, R138, R20 ;  /* 0x0000008a87147223 */ /* 0x000fe20000010014 */
[----:B------:R-:W-:Y:S01]  /*0e50*/  PRMT R134, R23, 0x7632, R134 ;  /* 0x0000763217867816 */ /* 0x000fe20000000086 */
[----:B------:R-:W-:Y:S01]  /*0e60*/  FADD.FTZ R93, R22, R93 ;  /* 0x0000005d165d7221 */ /* 0x000fe20000010000 */
[----:B------:R-:W-:Y:S01]  /*0e70*/  PRMT R32, R36, 0x7632, R32 ;  /* 0x0000763224207816 */ /* 0x000fe20000000020 */
[----:B------:R-:W-:Y:S01]  /*0e80*/  FFMA.FTZ R96, R135, R22, R96 ;  /* 0x0000001687607223 */ /* 0x000fe20000010060 */
[C---:B------:R-:W-:Y:S01]  /*0e90*/  PRMT R133, R26.reuse, 0x7632, R133 ;  /* 0x000076321a857816 */ /* 0x040fe20000000085 */
[----:B------:R-:W-:Y:S01]  /*0ea0*/  IMAD.U32 R26, R26, 0x10000, RZ ;  /* 0x000100001a1a7824 */ /* 0x000fe200078e00ff */
[----:B------:R-:W-:Y:S01]  /*0eb0*/  SHF.L.U32 R36, R36, 0x10, RZ ;  /* 0x0000001024247819 */ /* 0x000fe200000006ff */
[----:B------:R-:W-:Y:S01]  /*0ec0*/  FADD.FTZ R22, R27, R38 ;  /* 0x000000261b167221 */ /* 0x000fe20000010000 */
[----:B------:R-:W-:Y:S01]  /*0ed0*/  SHF.L.U32 R151, R31, 0x10, RZ ;  /* 0x000000101f977819 */ /* 0x000fe200000006ff */
[----:B------:R-:W-:Y:S01]  /*0ee0*/  FADD.FTZ R31, -R167, R132 ;  /* 0x00000084a71f7221 */ /* 0x000fe20000010100 */
[----:B------:R-:W-:Y:S01]  /*0ef0*/  SHF.L.U32 R130, R130, 0x10, RZ ;  /* 0x0000001082827819 */ /* 0x000fe200000006ff */
[----:B------:R-:W-:Y:S01]  /*0f00*/  FFMA.FTZ R27, R37, R38, R20 ;  /* 0x00000026251b7223 */ /* 0x000fe20000010014 */
[----:B------:R-:W-:-:S02]  /*0f10*/  SHF.L.U32 R23, R23, 0x10, RZ ;  /* 0x0000001017177819 */ /* 0x000fc400000006ff */
[----:B------:R-:W-:Y:S01]  /*0f20*/  SHF.L.U32 R134, R134, 0x10, RZ ;  /* 0x0000001086867819 */ /* 0x000fe200000006ff */
[----:B------:R-:W-:Y:S01]  /*0f30*/  FADD.FTZ R161, -R167, R36 ;  /* 0x00000024a7a17221 */ /* 0x000fe20000010100 */
[C---:B------:R-:W-:Y:S01]  /*0f40*/  PRMT R162, R43.reuse, 0x7632, R162 ;  /* 0x000076322ba27816 */ /* 0x040fe200000000a2 */
[----:B------:R-:W-:Y:S01]  /*0f50*/  FADD.FTZ R22, R22, R141 ;  /* 0x0000008d16167221 */ /* 0x000fe20000010000 */
[----:B------:R-:W-:Y:S01]  /*0f60*/  SHF.L.U32 R164, R43, 0x10, RZ ;  /* 0x000000102ba47819 */ /* 0x000fe200000006ff */
[----:B------:R-:W-:Y:S01]  /*0f70*/  FMUL.FTZ R43, R99, R26 ;  /* 0x0000001a632b7220 */ /* 0x000fe20000410000 */
[----:B------:R-:W-:Y:S01]  /*0f80*/  SHF.L.U32 R133, R133, 0x10, RZ ;  /* 0x0000001085857819 */ /* 0x000fe200000006ff */
[----:B------:R-:W-:Y:S01]  /*0f90*/  FMUL.FTZ R36, R126, R31 ;  /* 0x0000001f7e247220 */ /* 0x000fe20000410000 */
[----:B------:R-:W-:Y:S01]  /*0fa0*/  PRMT R153, R39, 0x7632, R153 ;  /* 0x0000763227997816 */ /* 0x000fe20000000099 */
[----:B------:R-:W-:Y:S01]  /*0fb0*/  FADD.FTZ R39, -R167, R130 ;  /* 0x00000082a7277221 */ /* 0x000fe20000010100 */
[----:B------:R-:W-:Y:S01]  /*0fc0*/  SHF.L.U32 R32, R32, 0x10, RZ ;  /* 0x0000001020207819 */ /* 0x000fe200000006ff */
[----:B------:R-:W-:Y:S01]  /*0fd0*/  FFMA.FTZ R27, R136, R141, R27 ;  /* 0x0000008d881b7223 */ /* 0x000fe2000001001b */
[C---:B------:R-:W-:Y:S01]  /*0fe0*/  PRMT R142, R33.reuse, 0x7632, R142 ;  /* 0x00007632218e7816 */ /* 0x040fe2000000008e */
[----:B------:R-:W-:-:S02]  /*0ff0*/  IMAD.U32 R144, R33, 0x10000, RZ ;  /* 0x0001000021907824 */ /* 0x000fc400078e00ff */
[C---:B------:R-:W-:Y:S01]  /*1000*/  FADD.FTZ R33, -R167.reuse, R23 ;  /* 0x00000017a7217221 */ /* 0x040fe20000010100 */
[C---:B------:R-:W-:Y:S01]  /*1010*/  FADD.FTZ R139, -R167.reuse, R134 ;  /* 0x00000086a78b7221 */ /* 0x040fe20000010100 */
[C---:B------:R-:W-:Y:S01]  /*1020*/  PRMT R158, R42.reuse, 0x7632, R158 ;  /* 0x000076322a9e7816 */ /* 0x040fe2000000009e */
[----:B------:R-:W-:Y:S02]  /*1030*/  IMAD.U32 R160, R42, 0x10000, RZ ;  /* 0x000100002aa07824 */ /* 0x000fe400078e00ff */
[----:B------:R-:W-:Y:S01]  /*1040*/  FMUL.FTZ R42, R112, R133 ;  /* 0x00000085702a7220 */ /* 0x000fe20000410000 */
[----:B------:R-:W-:Y:S01]  /*1050*/  FADD.FTZ R29, R22, R43 ;  /* 0x0000002b161d7221 */ /* 0x000fe20000010000 */
[----:B------:R-:W-:Y:S01]  /*1060*/  FMUL.FTZ R39, R126, R39 ;  /* 0x000000277e277220 */ /* 0x000fe20000410000 */
[----:B------:R-:W-:Y:S01]  /*1070*/  FFMA.FTZ R20, R36, R43, R27 ;  /* 0x0000002b24147223 */ /* 0x000fe2000001001b */
[----:B------:R-:W-:Y:S01]  /*1080*/  FADD.FTZ R163, -R167, R32 ;  /* 0x00000020a7a37221 */ /* 0x000fe20000010100 */
[----:B------:R-:W-:Y:S01]  /*1090*/  PRMT R25, R28, 0x7632, R25 ;  /* 0x000076321c197816 */ /* 0x000fe20000000019 */
[C---:B------:R-:W-:Y:S01]  /*10a0*/  FMUL.FTZ R32, R126.reuse, R33 ;  /* 0x000000217e207220 */ /* 0x040fe20000410000 */
[----:B------:R-:W-:Y:S01]  /*10b0*/  FMUL.FTZ R129, R126, R139 ;  /* 0x0000008b7e817220 */ /* 0x000fe20000410000 */
[----:B------:R-:W-:Y:S01]  /*10c0*/  SHF.L.U32 R28, R28, 0x10, RZ ;  /* 0x000000101c1c7819 */ /* 0x000fe200000006ff */
[----:B------:R-:W-:Y:S01]  /*10d0*/  FMUL.FTZ R33, R100, R137 ;  /* 0x0000008964217220 */ /* 0x000fe20000410000 */
[----:B------:R-:W-:Y:S01]  /*10e0*/  FADD.FTZ R22, R29, R42 ;  /* 0x0000002a1d167221 */ /* 0x000fe20000010000 */
[----:B------:R-:W-:Y:S01]  /*10f0*/  FFMA.FTZ R27, R39, R42, R20 ;  /* 0x0000002a271b7223 */ /* 0x000fe20000010014 */
[----:B------:R-:W-:Y:S01]  /*1100*/  FADD.FTZ R64, R128, R64 ;  /* 0x0000004080407221 */ /* 0x000fe20000010000 */
[-C--:B------:R-:W-:Y:S01]  /*1110*/  FFMA.FTZ R82, R129, R128.reuse, R82 ;  /* 0x0000008081527223 */ /* 0x080fe20000010052 */
[----:B------:R-:W-:Y:S01]  /*1120*/  SHF.L.U32 R25, R25, 0x10, RZ ;  /* 0x0000001019197819 */ /* 0x000fe200000006ff */
[----:B------:R-:W-:Y:S01]  /*1130*/  FMUL.FTZ R128, R113, R128 ;  /* 0x0000008071807220 */ /* 0x000fe20000410000 */
[----:B------:R-:W-:Y:S01]  /*1140*/  FADD.FTZ R29, R22, R33 ;  /* 0x00000021161d7221 */ /* 0x000fe20000010000 */
[----:B------:R-:W-:Y:S01]  /*1150*/  FADD.FTZ R143, -R167, R28 ;  /* 0x0000001ca78f7221 */ /* 0x000fe20000010100 */
[C---:B------:R-:W-:Y:S01]  /*1160*/  FFMA.FTZ R20, R32.reuse, R33, R27 ;  /* 0x0000002120147223 */ /* 0x040fe2000001001b */
[----:B------:R-:W-:Y:S01]  /*1170*/  FADD.FTZ R63, R137, R63 ;  /* 0x0000003f893f7221 */ /* 0x000fe20000010000 */
[----:B------:R-:W-:Y:S01]  /*1180*/  FFMA.FTZ R81, R32, R137, R81 ;  /* 0x0000008920517223 */ /* 0x000fe20000010051 */
[----:B------:R-:W-:Y:S01]  /*1190*/  SHF.L.U32 R31, R30, 0x10, RZ ;  /* 0x000000101e1f7819 */ /* 0x000fe200000006ff */
[----:B------:R-:W-:Y:S01]  /*11a0*/  FADD.FTZ R157, -R167, R151 ;  /* 0x00000097a79d7221 */ /* 0x000fe20000010100 */
[----:B------:R-:W-:Y:S01]  /*11b0*/  FMUL.FTZ R137, R101, R140 ;  /* 0x0000008c65897220 */ /* 0x000fe20000410000 */
[----:B------:R-:W-:Y:S01]  /*11c0*/  FADD.FTZ R22, R29, R128 ;  /* 0x000000801d167221 */ /* 0x000fe20000010000 */
[----:B------:R-:W-:Y:S01]  /*11d0*/  FADD.FTZ R151, -R167, R25 ;  /* 0x00000019a7977221 */ /* 0x000fe20000010100 */
[----:B------:R-:W-:Y:S01]  /*11e0*/  FMUL.FTZ R130, R126, R143 ;  /* 0x0000008f7e827220 */ /* 0x000fe20000410000 */
[----:B------:R-:W-:Y:S01]  /*11f0*/  FFMA.FTZ R29, R129, R128, R20 ;  /* 0x00000080811d7223 */ /* 0x000fe20000010014 */
[----:B------:R-:W-:Y:S01]  /*1200*/  SHF.L.U32 R21, R153, 0x10, RZ ;  /* 0x0000001099157819 */ /* 0x000fe200000006ff */
[----:B------:R-:W-:Y:S01]  /*1210*/  FADD.FTZ R27, R22, R137 ;  /* 0x00000089161b7221 */ /* 0x000fe20000010000 */
[----:B------:R-:W-:Y:S01]  /*1220*/  SHF.L.U32 R153, R148, 0x10, RZ ;  /* 0x0000001094997819 */ /* 0x000fe200000006ff */
[----:B------:R-:W-:Y:S01]  /*1230*/  FMUL.FTZ R148, R114, R31 ;  /* 0x0000001f72947220 */ /* 0x000fe20000410000 */
[----:B------:R-:W-:Y:S01]  /*1240*/  FMUL.FTZ R151, R126, R151 ;  /* 0x000000977e977220 */ /* 0x000fe20000410000 */
[----:B------:R-:W-:Y:S01]  /*1250*/  FFMA.FTZ R20, R130, R137, R29 ;  /* 0x0000008982147223 */ /* 0x000fe2000001001d */
[----:B------:R-:W-:Y:S01]  /*1260*/  SHF.L.U32 R23, R152, 0x10, RZ ;  /* 0x0000001098177819 */ /* 0x000fe200000006ff */
[----:B------:R-:W-:-:S02]  /*1270*/  IMAD.U32 R152, R142, 0x10000, RZ ;  /* 0x000100008e987824 */ /* 0x000fc400078e00ff */
[----:B------:R-:W-:Y:S01]  /*1280*/  FMUL.FTZ R155, R126, R155 ;  /* 0x0000009b7e9b7220 */ /* 0x000fe20000410000 */
[----:B------:R-:W-:Y:S01]  /*1290*/  FMUL.FTZ R139, R102, R144 ;  /* 0x00000090668b7220 */ /* 0x000fe20000410000 */
[----:B------:R-:W-:Y:S01]  /*12a0*/  FADD.FTZ R22, R27, R148 ;  /* 0x000000941b167221 */ /* 0x000fe20000010000 */
[----:B------:R-:W-:Y:S01]  /*12b0*/  SHF.L.U32 R146, R146, 0x10, RZ ;  /* 0x0000001092927819 */ /* 0x000fe200000006ff */
[----:B------:R-:W-:Y:S01]  /*12c0*/  FMUL.FTZ R134, R126, R145 ;  /* 0x000000917e867220 */ /* 0x000fe20000410000 */
[----:B------:R-:W-:Y:S01]  /*12d0*/  FFMA.FTZ R27, R151, R148, R20 ;  /* 0x00000094971b7223 */ /* 0x000fe20000010014 */
[----:B------:R-:W-:Y:S01]  /*12e0*/  FADD.FTZ R60, R152, R60 ;  /* 0x0000003c983c7221 */ /* 0x000fe20000010000 */
[-C--:B------:R-:W-:Y:S01]  /*12f0*/  FFMA.FTZ R78, R155, R152.reuse, R78 ;  /* 0x000000989b4e7223 */ /* 0x080fe2000001004e */
[----:B------:R-:W-:Y:S01]  /*1300*/  FMUL.FTZ R152, R115, R152 ;  /* 0x0000009873987220 */ /* 0x000fe20000410000 */
[----:B------:R-:W-:Y:S01]  /*1310*/  FADD.FTZ R29, R22, R139 ;  /* 0x0000008b161d7221 */ /* 0x000fe20000010000 */
[C---:B------:R-:W-:Y:S01]  /*1320*/  FADD.FTZ R147, -R167.reuse, R147 ;  /* 0x00000093a7937221 */ /* 0x040fe20000010100 */
[----:B------:R-:W-:Y:S01]  /*1330*/  FFMA.FTZ R20, R134, R139, R27 ;  /* 0x0000008b86147223 */ /* 0x000fe2000001001b */
[--C-:B------:R-:W-:Y:S01]  /*1340*/  FADD.FTZ R149, -R167, R146.reuse ;  /* 0x00000092a7957221 */ /* 0x100fe20000010100 */
[----:B------:R-:W-:Y:S01]  /*1350*/  PRMT R146, R41, 0x7632, R146 ;  /* 0x0000763229927816 */ /* 0x000fe20000000092 */
[----:B------:R-:W-:Y:S01]  /*1360*/  FADD.FTZ R61, R140, R61 ;  /* 0x0000003d8c3d7221 */ /* 0x000fe20000010000 */
[----:B------:R-:W-:Y:S01]  /*1370*/  FFMA.FTZ R79, R130, R140, R79 ;  /* 0x0000008c824f7223 */ /* 0x000fe2000001004f */
[----:B------:R-:W-:Y:S01]  /*1380*/  FMUL.FTZ R143, R103, R150 ;  /* 0x00000096678f7220 */ /* 0x000fe20000410000 */
[----:B------:R-:W-:Y:S01]  /*1390*/  FADD.FTZ R22, R29, R152 ;  /* 0x000000981d167221 */ /* 0x000fe20000010000 */
[----:B------:R-:W-:Y:S01]  /*13a0*/  SHF.L.U32 R34, R34, 0x10, RZ ;  /* 0x0000001022227819 */ /* 0x000fe200000006ff */
[----:B------:R-:W-:Y:S01]  /*13b0*/  FMUL.FTZ R140, R126, R147 ;  /* 0x000000937e8c7220 */ /* 0x000fe20000410000 */
[----:B------:R-:W-:Y:S01]  /*13c0*/  FFMA.FTZ R27, R155, R152, R20 ;  /* 0x000000989b1b7223 */ /* 0x000fe20000010014 */
[----:B------:R-:W-:Y:S01]  /*13d0*/  FADD.FTZ R95, R24, R95 ;  /* 0x0000005f185f7221 */ /* 0x000fe20000010000 */
[----:B------:R-:W-:Y:S01]  /*13e0*/  FFMA.FTZ R109, R0, R24, R109 ;  /* 0x00000018006d7223 */ /* 0x000fe2000001006d */
[----:B------:R-:W-:Y:S01]  /*13f0*/  SHF.L.U32 R24, R146, 0x10, RZ ;  /* 0x0000001092187819 */ /* 0x000fe200000006ff */
[----:B------:R-:W-:Y:S01]  /*1400*/  FMUL.FTZ R146, R116, R153 ;  /* 0x0000009974927220 */ /* 0x000fe20000410000 */
[----:B------:R-:W-:Y:S01]  /*1410*/  FADD.FTZ R29, R22, R143 ;  /* 0x0000008f161d7221 */ /* 0x000fe20000010000 */
[----:B------:R-:W-:Y:S01]  /*1420*/  FMUL.FTZ R149, R126, R149 ;  /* 0x000000957e957220 */ /* 0x000fe20000410000 */
[----:B------:R-:W-:Y:S01]  /*1430*/  FFMA.FTZ R20, R140, R143, R27 ;  /* 0x0000008f8c147223 */ /* 0x000fe2000001001b */
[C---:B------:R-:W-:Y:S01]  /*1440*/  FADD.FTZ R25, -R167.reuse, R34 ;  /* 0x00000022a7197221 */ /* 0x040fe20000010100 */
[C---:B------:R-:W-:Y:S01]  /*1450*/  FADD.FTZ R23, -R167.reuse, R23 ;  /* 0x00000017a7177221 */ /* 0x040fe20000010100 */
[----:B------:R-:W-:Y:S01]  /*1460*/  FADD.FTZ R21, -R167, R21 ;  /* 0x00000015a7157221 */ /* 0x000fe20000010100 */
[----:B------:R-:W-:Y:S01]  /*1470*/  SHF.L.U32 R167, R41, 0x10, RZ ;  /* 0x0000001029a77819 */ /* 0x000fe200000006ff */
[----:B------:R-:W-:Y:S01]  /*1480*/  FMUL.FTZ R41, R104, R156 ;  /* 0x0000009c68297220 */ /* 0x000fe20000410000 */
[----:B------:R-:W-:Y:S01]  /*1490*/  SHF.L.U32 R154, R154, 0x10, RZ ;  /* 0x000000109a9a7819 */ /* 0x000fe200000006ff */
[----:B------:R-:W-:Y:S01]  /*14a0*/  FADD.FTZ R22, R29, R146 ;  /* 0x000000921d167221 */ /* 0x000fe20000010000 */
[----:B------:R-:W-:Y:S01]  /*14b0*/  FMUL.FTZ R34, R126, R157 ;  /* 0x0000009d7e227220 */ /* 0x000fe20000410000 */
[----:B------:R-:W-:Y:S01]  /*14c0*/  FFMA.FTZ R27, R149, R146, R20 ;  /* 0x00000092951b7223 */ /* 0x000fe20000010014 */
[----:B------:R-:W-:Y:S01]  /*14d0*/  FADD.FTZ R57, R150, R57 ;  /* 0x0000003996397221 */ /* 0x000fe20000010000 */
[----:B------:R-:W-:Y:S01]  /*14e0*/  FFMA.FTZ R75, R140, R150, R75 ;  /* 0x000000968c4b7223 */ /* 0x000fe2000001004b */
[C---:B------:R-:W-:Y:S01]  /*14f0*/  PRMT R28, R40.reuse, 0x7632, R28 ;  /* 0x00007632281c7816 */ /* 0x040fe2000000001c */
[----:B------:R-:W-:Y:S01]  /*1500*/  FADD.FTZ R58, R153, R58 ;  /* 0x0000003a993a7221 */ /* 0x000fe20000010000 */
[----:B------:R-:W-:Y:S01]  /*1510*/  SHF.L.U32 R132, R40, 0x10, RZ ;  /* 0x0000001028847819 */ /* 0x000fe200000006ff */
[----:B------:R-:W-:Y:S01]  /*1520*/  FFMA.FTZ R76, R149, R153, R76 ;  /* 0x00000099954c7223 */ /* 0x000fe2000001004c */
[----:B------:R-:W-:Y:S01]  /*1530*/  FMUL.FTZ R150, R117, R154 ;  /* 0x0000009a75967220 */ /* 0x000fe20000410000 */
[----:B------:R-:W-:Y:S01]  /*1540*/  FADD.FTZ R29, R22, R41 ;  /* 0x00000029161d7221 */ /* 0x000fe20000010000 */
[----:B------:R-:W-:Y:S01]  /*1550*/  FMUL.FTZ R153, R126, R159 ;  /* 0x0000009f7e997220 */ /* 0x000fe20000410000 */
[----:B------:R-:W-:Y:S01]  /*1560*/  FFMA.FTZ R20, R34, R41, R27 ;  /* 0x0000002922147223 */ /* 0x000fe2000001001b */
[----:B------:R-:W-:Y:S01]  /*1570*/  FMUL.FTZ R40, R126, R161 ;  /* 0x000000a17e287220 */ /* 0x000fe20000410000 */
[----:B------:R-:W-:Y:S01]  /*1580*/  FADD.FTZ R66, R133, R66 ;  /* 0x0000004285427221 */ /* 0x000fe20000010000 */
[----:B------:R-:W-:Y:S01]  /*1590*/  FFMA.FTZ R84, R39, R133, R84 ;  /* 0x0000008527547223 */ /* 0x000fe20000010054 */
[----:B------:R-:W-:Y:S01]  /*15a0*/  SHF.L.U32 R161, R28, 0x10, RZ ;  /* 0x000000101ca17819 */ /* 0x000fe200000006ff */
[----:B------:R-:W-:Y:S01]  /*15b0*/  FADD.FTZ R22, R29, R150 ;  /* 0x000000961d167221 */ /* 0x000fe20000010000 */
[----:B------:R-:W-:Y:S01]  /*15c0*/  FMUL.FTZ R133, R105, R132 ;  /* 0x0000008469857220 */ /* 0x000fe20000410000 */
[C---:B------:R-:W-:Y:S01]  /*15d0*/  FFMA.FTZ R29, R153.reuse, R150, R20 ;  /* 0x00000096991d7223 */ /* 0x040fe20000010014 */
        /* <DEDUP_REMOVED lines=33> */
[----:B------:R-:W-:Y:S01]  /*17f0*/  SHF.L.U32 R162, R162, 0x10, RZ ;  /* 0x00000010a2a27819 */ /* 0x000fe200000006ff */
[C---:B------:R-:W-:Y:S01]  /*1800*/  FMUL.FTZ R163, R126.reuse, R21 ;  /* 0x000000157ea37220 */ /* 0x040fe20000410000 */
[----:B------:R-:W-:Y:S01]  /*1810*/  FMUL.FTZ R144, R126, R171 ;  /* 0x000000ab7e907220 */ /* 0x000fe20000410000 */
[----:B------:R-:W-:Y:S01]  /*1820*/  FMUL.FTZ R147, R108, R164 ;  /* 0x000000a46c937220 */ /* 0x000fe20000410000 */
[----:B------:R-:W-:Y:S01]  /*1830*/  FADD.FTZ R22, R23, R158 ;  /* 0x0000009e17167221 */ /* 0x000fe20000010000 */
[----:B------:R-:W-:Y:S01]  /*1840*/  FFMA.FTZ R21, R161, R158, R20 ;  /* 0x0000009ea1157223 */ /* 0x000fe20000010014 */
[----:B------:R-:W-:Y:S01]  /*1850*/  FADD.FTZ R51, R160, R51 ;  /* 0x00000033a0337221 */ /* 0x000fe20000010000 */
[----:B------:R-:W-:Y:S01]  /*1860*/  FFMA.FTZ R69, R142, R160, R69 ;  /* 0x000000a08e457223 */ /* 0x000fe20000010045 */
        /* <DEDUP_REMOVED lines=38> */
.L_x_550:
[----:B------:R-:W-:Y:S01]  /*1ad0*/  LOP3.LUT P3, RZ, R127, 0xff, RZ, 0xc0, !PT ;  /* 0x000000ff7fff7812 */ /* 0x000fe2000786c0ff */
[----:B-1----:R-:W-:Y:S01]  /*1ae0*/  FADD.FTZ R20, R23, R20 ;  /* 0x0000001417147221 */ /* 0x002fe20000010000 */
[----:B--2---:R-:W-:Y:S01]  /*1af0*/  FADD.FTZ R21, R22, R21 ;  /* 0x0000001516157221 */ /* 0x004fe20000010000 */
[----:B------:R-:W-:Y:S10]  /*1b00*/  @P2 BRA `(.L_x_538) ;  /* 0x0000000000242947 */ /* 0x000ff40003800000 */
[----:B------:R-:W1:Y:S01]  /*1b10*/  S2UR UR5, SR_CgaCtaId ;  /* 0x00000000000579c3 */ /* 0x000e620000008800 */
[----:B0-----:R-:W-:Y:S01]  /*1b20*/  SHF.R.U32.HI R22, RZ, 0x5, R48 ;  /* 0x00000005ff167819 */ /* 0x001fe20000011630 */
[----:B------:R-:W-:-:S03]  /*1b30*/  UMOV UR4, 0x400 ;  /* 0x0000040000047882 */ /* 0x000fc60000000000 */
[----:B------:R-:W-:-:S05]  /*1b40*/  LOP3.LUT R23, R22, 0x7fffff8, RZ, 0xc0, !PT ;  /* 0x07fffff816177812 */ /* 0x000fca00078ec0ff */
[----:B------:R-:W-:-:S05]  /*1b50*/  @!P3 VIADD R23, R23, 0x8 ;  /* 0x000000081717b836 */ /* 0x000fca0000000000 */
[----:B------:R-:W-:Y:S01]  /*1b60*/  LOP3.LUT R22, R23, 0x7, R22, 0xf8, !PT ;  /* 0x0000000717167812 */ /* 0x000fe200078ef816 */
[----:B-1----:R-:W-:-:S06]  /*1b70*/  ULEA UR4, UR5, UR4, 0x18 ;  /* 0x0000000405047291 */ /* 0x002fcc000f8ec03f */
[----:B------:R-:W-:-:S05]  /*1b80*/  LEA R22, R22, UR4, 0x3 ;  /* 0x0000000416167c11 */ /* 0x000fca000f8e18ff */
[----:B------:R1:W-:Y:S02]  /*1b90*/  STS.64 [R22+0x6000], R20 ;  /* 0x0060001416007388 */ /* 0x0003e40000000a00 */
.L_x_538:
[----:B------:R-:W-:Y:S05]  /*1ba0*/  WARPSYNC.ALL ;  /* 0x0000000000007948 */ /* 0x000fea0003800000 */
[----:B------:R-:W2:Y:S08]  /*1bb0*/  S2UR UR5, SR_CgaCtaId ;  /* 0x00000000000579c3 */ /* 0x000eb00000008800 */
[----:B------:R-:W-:Y:S01]  /*1bc0*/  BAR.SYNC.DEFER_BLOCKING 0x0 ;  /* 0x0000000000007b1d */ /* 0x000fe20000010000 */
[----:B-1----:R-:W-:-:S02]  /*1bd0*/  SHF.R.U32.HI R20, RZ, 0x5, R48 ;  /* 0x00000005ff147819 */ /* 0x002fc40000011630 */
[----:B-----5:R-:W-:Y:S02]  /*1be0*/  LOP3.LUT P2, RZ, R46, 0xff00, RZ, 0xc0, !PT ;  /* 0x0000ff002eff7812 */ /* 0x020fe4000784c0ff */
[----:B------:R-:W-:Y:S01]  /*1bf0*/  LOP3.LUT R20, R20, 0x7fffff8, RZ, 0xc0, !PT ;  /* 0x07fffff814147812 */ /* 0x000fe200078ec0ff */
[----:B------:R-:W-:Y:S01]  /*1c00*/  UMOV UR4, 0x400 ;  /* 0x0000040000047882 */ /* 0x000fe20000000000 */
[----:B------:R-:W-:Y:S02]  /*1c10*/  LOP3.LUT P6, RZ, R46, 0xff0000, RZ, 0xc0, !PT ;  /* 0x00ff00002eff7812 */ /* 0x000fe400078cc0ff */
[----:B------:R-:W-:Y:S02]  /*1c20*/  @!P3 IADD3 R20, R20, 0x8, RZ ;  /* 0x000000081414b810 */ /* 0x000fe40007ffe0ff */
[----:B------:R-:W-:Y:S01]  /*1c30*/  IADD3 R94, R94, UR16, RZ ;  /* 0x000000105e5e7c10 */ /* 0x000fe2000fffe0ff */
[----:B--2---:R-:W-:-:S06]  /*1c40*/  ULEA UR4, UR5, UR4, 0x18 ;  /* 0x0000000405047291 */ /* 0x004fcc000f8ec03f */
[----:B------:R-:W-:-:S05]  /*1c50*/  LEA R127, R20, UR4, 0x3 ;  /* 0x00000004147f7c11 */ /* 0x000fca000f8e18ff */
[----:B------:R-:W1:Y:S04]  /*1c60*/  LDS.128 R24, [R127+0x6000] ;  /* 0x006000007f187984 */ /* 0x000e680000000c00 */
[----:B0-----:R-:W0:Y:S01]  /*1c70*/  LDS.128 R20, [R127+0x6010] ;  /* 0x006010007f147984 */ /* 0x001e220000000c00 */
[----:B-1----:R-:W-:Y:S01]  /*1c80*/  FADD.FTZ R29, RZ, R24 ;  /* 0x00000018ff1d7221 */ /* 0x002fe20000010000 */
[----:B------:R-:W-:-:S03]  /*1c90*/  FADD.FTZ R24, RZ, R25 ;  /* 0x00000019ff187221 */ /* 0x000fc60000010000 */
[----:B------:R-:W-:Y:S01]  /*1ca0*/  FADD.FTZ R29, R26, R29 ;  /* 0x0000001d1a1d7221 */ /* 0x000fe20000010000 */
[----:B------:R-:W-:-:S03]  /*1cb0*/  FADD.FTZ R24, R27, R24 ;  /* 0x000000181b187221 */ /* 0x000fc60000010000 */
[----:B0-----:R-:W-:Y:S01]  /*1cc0*/  FADD.FTZ R29, R29, R20 ;  /* 0x000000141d1d7221 */ /* 0x001fe20000010000 */
[----:B------:R-:W-:Y:S02]  /*1cd0*/  FADD.FTZ R20, R24, R21 ;  /* 0x0000001518147221 */ /* 0x000fe40000010000 */
[----:B------:R-:W0:Y:S01]  /*1ce0*/  LDS.128 R24, [R127+0x6020] ;  /* 0x006020007f187984 */ /* 0x000e220000000c00 */
[----:B------:R-:W-:Y:S01]  /*1cf0*/  FADD.FTZ R21, R22, R29 ;  /* 0x0000001d16157221 */ /* 0x000fe20000010000 */
[----:B------:R-:W-:Y:S02]  /*1d00*/  FADD.FTZ R20, R23, R20 ;  /* 0x0000001417147221 */ /* 0x000fe40000010000 */
[----:B------:R-:W1:Y:S01]  /*1d10*/  LDS.128 R28, [R127+0x6030] ;  /* 0x006030007f1c7984 */ /* 0x000e620000000c00 */
[----:B0-----:R-:W-:Y:S01]  /*1d20*/  FADD.FTZ R21, R21, R24 ;  /* 0x0000001815157221 */ /* 0x001fe20000010000 */
[----:B------:R-:W-:Y:S01]  /*1d30*/  FADD.FTZ R20, R20, R25 ;  /* 0x0000001914147221 */ /* 0x000fe20000010000 */
[----:B------:R-:W-:-:S02]  /*1d40*/  @P1 SHF.L.U32 R25, R5, 0x10, RZ ;  /* 0x0000001005191819 */ /* 0x000fc400000006ff */
[----:B------:R-:W-:Y:S01]  /*1d50*/  FADD.FTZ R21, R26, R21 ;  /* 0x000000151a157221 */ /* 0x000fe20000010000 */
[----:B------:R-:W-:-:S03]  /*1d60*/  FADD.FTZ R20, R27, R20 ;  /* 0x000000141b147221 */ /* 0x000fc60000010000 */
[----:B-1----:R-:W-:Y:S01]  /*1d70*/  FADD.FTZ R21, R21, R28 ;  /* 0x0000001c15157221 */ /* 0x002fe20000010000 */
[----:B------:R-:W-:Y:S01]  /*1d80*/  FADD.FTZ R20, R20, R29 ;  /* 0x0000001d14147221 */ /* 0x000fe20000010000 */
[----:B------:R-:W-:Y:S02]  /*1d90*/  @P1 IMAD.U32 R29, R6, 0x10000, RZ ;  /* 0x00010000061d1824 */ /* 0x000fe400078e00ff */
[----:B------:R-:W-:Y:S01]  /*1da0*/  FADD.FTZ R21, R30, R21 ;  /* 0x000000151e157221 */ /* 0x000fe20000010000 */
[----:B------:R-:W-:Y:S01]  /*1db0*/  FADD.FTZ R20, R31, R20 ;  /* 0x000000141f147221 */ /* 0x000fe20000010000 */
[----:B------:R-:W-:Y:S02]  /*1dc0*/  @P1 PRMT R31, R7, 0x7632, R31 ;  /* 0x00007632071f1816 */ /* 0x000fe4000000001f */
[----:B------:R-:W-:Y:S01]  /*1dd0*/  FMUL.FTZ R21, R21, UR12 ;  /* 0x0000000c15157c20 */ /* 0x000fe20008410000 */
[----:B------:R-:W-:Y:S01]  /*1de0*/  FMUL.FTZ R23, R20, UR12 ;  /* 0x0000000c14177c20 */ /* 0x000fe20008410000 */
[----:B------:R-:W-:-:S02]  /*1df0*/  @P1 PRMT R20, R4, 0x7632, R20 ;  /* 0x0000763204141816 */ /* 0x000fc40000000014 */
[----:B------:R-:W-:Y:S02]  /*1e00*/  @P1 SHF.L.U32 R31, R31, 0x10, RZ ;  /* 0x000000101f1f1819 */ /* 0x000fe400000006ff */
[----:B------:R-:W-:Y:S02]  /*1e10*/  FSEL R22, R21, RZ, !P4 ;  /* 0x000000ff15167208 */ /* 0x000fe40006000000 */
[----:B------:R-:W-:Y:S02]  /*1e20*/  @P1 SHF.L.U32 R21, R20, 0x10, RZ ;  /* 0x0000001014151819 */ /* 0x000fe400000006ff */
[----:B------:R-:W-:Y:S01]  /*1e30*/  LOP3.LUT P4, RZ, R46, 0xff000000, RZ, 0xc0, !PT ;  /* 0xff0000002eff7812 */ /* 0x000fe2000788c0ff */
[-CC-:B------:R-:W-:Y:S01]  /*1e40*/  FFMA.FTZ R135, R135, R23.reuse, R22.reuse ;  /* 0x0000001787877223 */ /* 0x180fe20000010016 */
[-CC-:B------:R-:W-:Y:S01]  /*1e50*/  FFMA.FTZ R0, R0, R23.reuse, R22.reuse ;  /* 0x0000001700007223 */ /* 0x180fe20000010016 */
[-CC-:B------:R-:W-:Y:S01]  /*1e60*/  FFMA.FTZ R37, R37, R23.reuse, R22.reuse ;  /* 0x0000001725257223 */ /* 0x180fe20000010016 */
[----:B------:R-:W-:Y:S01]  /*1e70*/  FFMA.FTZ R136, R136, R23, R22 ;  /* 0x0000001788887223 */ /* 0x000fe20000010016 */
[----:B------:R-:W-:Y:S01]  /*1e80*/  FADD.FTZ R135, R138, -R135 ;  /* 0x800000878a877221 */ /* 0x000fe20000010000 */
[----:B------:R-:W-:Y:S01]  /*1e90*/  FADD.FTZ R35, R35, -R0 ;  /* 0x8000000023237221 */ /* 0x000fe20000010000 */
[----:B------:R-:W-:Y:S01]  /*1ea0*/  MOV R0, R46 ;  /* 0x0000002e00007202 */ /* 0x000fe20000000f00 */
[----:B------:R-:W-:Y:S01]  /*1eb0*/  FADD.FTZ R37, R38, -R37 ;  /* 0x8000002526257221 */ /* 0x000fe20000010000 */
[C---:B------:R-:W-:Y:S01]  /*1ec0*/  FMUL.FTZ R24, R126.reuse, R135 ;  /* 0x000000877e187220 */ /* 0x040fe20000410000 */
[----:B------:R-:W-:Y:S01]  /*1ed0*/  FMUL.FTZ R38, R126, R35 ;  /* 0x000000237e267220 */ /* 0x000fe20000410000 */
[----:B------:R-:W-:Y:S01]  /*1ee0*/  LOP3.LUT P5, RZ, R0, 0xff, RZ, 0xc0, !PT ;  /* 0x000000ff00ff7812 */ /* 0x000fe200078ac0ff */
[----:B------:R-:W-:Y:S01]  /*1ef0*/  FADD.FTZ R141, R141, -R136 ;  /* 0x800000888d8d7221 */ /* 0x000fe20000010000 */
[----:B------:R-:W-:Y:S01]  /*1f00*/  @P1 FADD.FTZ R24, R24, R21 ;  /* 0x0000001518181221 */ /* 0x000fe20000010000 */
[----:B------:R-:W-:Y:S01]  /*1f10*/  @P1 SHF.L.U32 R21, R4, 0x10, RZ ;  /* 0x0000001004151819 */ /* 0x000fe200000006ff */
[----:B------:R-:W-:Y:S01]  /*1f20*/  FFMA.FTZ R36, R36, R23, R22 ;  /* 0x0000001724247223 */ /* 0x000fe20000010016 */
[----:B------:R-:W-:Y:S01]  /*1f30*/  @P1 PRMT R0, R5, 0x7632, R0 ;  /* 0x0000763205001816 */ /* 0x000fe20000000000 */
[----:B------:R-:W-:Y:S01]  /*1f40*/  FMUL.FTZ R28, R126, R141 ;  /* 0x0000008d7e1c7220 */ /* 0x000fe20000410000 */
[----:B------:R-:W-:Y:S01]  /*1f50*/  FMUL.FTZ R20, R24, R125 ;  /* 0x0000007d18147220 */ /* 0x000fe20000410000 */
[----:B------:R-:W-:Y:S01]  /*1f60*/  @P1 FADD.FTZ R38, R38, R21 ;  /* 0x0000001526261221 */ /* 0x000fe20000010000 */
[----:B------:R-:W-:Y:S01]  /*1f70*/  @P1 SHF.L.U32 R27, R0, 0x10, RZ ;  /* 0x00000010001b1819 */ /* 0x000fe200000006ff */
[----:B------:R-:W-:Y:S01]  /*1f80*/  FADD.FTZ R43, R43, -R36 ;  /* 0x800000242b2b7221 */ /* 0x000fe20000010000 */
[----:B------:R-:W-:Y:S01]  /*1f90*/  FMUL.FTZ R36, R126, R37 ;  /* 0x000000257e247220 */ /* 0x000fe20000410000 */
[----:B------:R-:W-:Y:S01]  /*1fa0*/  FMUL.FTZ R0, R38, R125 ;  /* 0x0000007d26007220 */ /* 0x000fe20000410000 */
[--C-:B------:R-:W-:Y:S01]  /*1fb0*/  FFMA.FTZ R32, R32, R23, R22.reuse ;  /* 0x0000001720207223 */ /* 0x100fe20000010016 */
[----:B------:R-:W-:Y:S01]  /*1fc0*/  @P1 FADD.FTZ R28, R28, R27 ;  /* 0x0000001b1c1c1221 */ /* 0x000fe20000010000 */
[----:B------:R-:W-:Y:S01]  /*1fd0*/  FMUL.FTZ R30, R126, R43 ;  /* 0x0000002b7e1e7220 */ /* 0x000fe20000410000 */
[----:B------:R-:W-:Y:S01]  /*1fe0*/  FMUL.FTZ R0, R0, UR13 ;  /* 0x0000000d00007c20 */ /* 0x000fe20008410000 */
[----:B------:R-:W-:Y:S01]  /*1ff0*/  @P1 FADD.FTZ R36, R36, R25 ;  /* 0x0000001924241221 */ /* 0x000fe20000010000 */
[-C--:B------:R-:W-:Y:S01]  /*2000*/  FMUL.FTZ R26, R28, R125.reuse ;  /* 0x0000007d1c1a7220 */ /* 0x080fe20000410000 */
[----:B------:R-:W-:Y:S01]  /*2010*/  @P1 FADD.FTZ R30, R30, R29 ;  /* 0x0000001d1e1e1221 */ /* 0x000fe20000010000 */
[----:B------:R-:W-:Y:S01]  /*2020*/  FMUL.FTZ R25, R20, UR13 ;  /* 0x0000000d14197c20 */ /* 0x000fe20008410000 */
[----:B------:R-:W-:Y:S01]  /*2030*/  FSEL R20, R0, RZ, P5 ;  /* 0x000000ff00147208 */ /* 0x000fe20002800000 */
[----:B------:R-:W-:Y:S01]  /*2040*/  FMUL.FTZ R0, R26, UR13 ;  /* 0x0000000d1a007c20 */ /* 0x000fe20008410000 */
[----:B------:R-:W-:Y:S01]  /*2050*/  FMUL.FTZ R26, R30, R125 ;  /* 0x0000007d1e1a7220 */ /* 0x000fe20000410000 */
[----:B------:R-:W-:Y:S01]  /*2060*/  LOP3.LUT P5, RZ, R47, 0xff, RZ, 0xc0, !PT ;  /* 0x000000ff2fff7812 */ /* 0x000fe200078ac0ff */
[-CC-:B------:R-:W-:Y:S01]  /*2070*/  FFMA.FTZ R39, R39, R23.reuse, R22.reuse ;  /* 0x0000001727277223 */ /* 0x180fe20000010016 */
[----:B------:R-:W-:Y:S01]  /*2080*/  MOV R27, R44 ;  /* 0x0000002c001b7202 */ /* 0x000fe20000000f00 */
[----:B------:R-:W-:Y:S01]  /*2090*/  FMUL.FTZ R26, R26, UR13 ;  /* 0x0000000d1a1a7c20 */ /* 0x000fe20008410000 */
[-C--:B------:R-:W-:Y:S01]  /*20a0*/  FFMA.FTZ R130, R130, R23.reuse, R22 ;  /* 0x0000001782827223 */ /* 0x080fe20000010016 */
[----:B------:R-:W-:Y:S01]  /*20b0*/  FADD.FTZ R33, R33, -R32 ;  /* 0x8000002021217221 */ /* 0x000fe20000010000 */
[----:B------:R-:W-:Y:S01]  /*20c0*/  FADD.FTZ R39, R42, -R39 ;  /* 0x800000272a277221 */ /* 0x000fe20000010000 */
[----:B------:R-:W-:Y:S01]  /*20d0*/  FFMA.FTZ R129, R129, R23, R22 ;  /* 0x0000001781817223 */ /* 0x000fe20000010016 */
[----:B------:R-:W-:Y:S01]  /*20e0*/  FSEL R26, R26, RZ, P5 ;  /* 0x000000ff1a1a7208 */ /* 0x000fe20002800000 */
[----:B------:R-:W-:Y:S01]  /*20f0*/  FADD.FTZ R137, R137, -R130 ;  /* 0x8000008289897221 */ /* 0x000fe20000010000 */
[----:B------:R-:W-:Y:S01]  /*2100*/  LOP3.LUT P5, RZ, R27, 0xff, RZ, 0xc0, !PT ;  /* 0x000000ff1bff7812 */ /* 0x000fe200078ac0ff */
[----:B------:R-:W-:Y:S01]  /*2110*/  FMUL.FTZ R130, R126, R33 ;  /* 0x000000217e827220 */ /* 0x000fe20000410000 */
[----:B------:R-:W-:Y:S01]  /*2120*/  @P1 PRMT R27, R6, 0x7632, R27 ;  /* 0x00007632061b1816 */ /* 0x000fe2000000001b */
[--C-:B------:R-:W-:Y:S01]  /*2130*/  FFMA.FTZ R151, R151, R23, R22.reuse ;  /* 0x0000001797977223 */ /* 0x100fe20000010016 */
[----:B------:R-:W-:Y:S01]  /*2140*/  @P1 SHF.L.U32 R29, R7, 0x10, RZ ;  /* 0x00000010071d1819 */ /* 0x000fe200000006ff */
[----:B------:R-:W-:Y:S01]  /*2150*/  FADD.FTZ R129, R128, -R129 ;  /* 0x8000008180817221 */ /* 0x000fe20000010000 */
[----:B------:R-:W-:Y:S01]  /*2160*/  @P1 SHF.L.U32 R27, R27, 0x10, RZ ;  /* 0x000000101b1b1819 */ /* 0x000fe200000006ff */
[----:B------:R-:W-:Y:S01]  /*2170*/  FMUL.FTZ R42, R126, R39 ;  /* 0x000000277e2a7220 */ /* 0x000fe20000410000 */
[----:B------:R-:W-:Y:S01]  /*2180*/  FFMA.FTZ R134, R134, R23, R22 ;  /* 0x0000001786867223 */ /* 0x000fe20000010016 */
[--C-:B------:R-:W-:Y:S01]  /*2190*/  @P1 FADD.FTZ R130, R130, R29.reuse ;  /* 0x0000001d82821221 */ /* 0x100fe20000010000 */
[----:B------:R-:W-:Y:S01]  /*21a0*/  @P1 PRMT R29, R8, 0x7632, R29 ;  /* 0x00007632081d1816 */ /* 0x000fe2000000001d */
[----:B------:R-:W-:Y:S01]  /*21b0*/  FADD.FTZ R151, R148, -R151 ;  /* 0x8000009794977221 */ /* 0x000fe20000010000 */
[----:B------:R-:W-:Y:S01]  /*21c0*/  FMUL.FTZ R32, R126, R129 ;  /* 0x000000817e207220 */ /* 0x000fe20000410000 */
[----:B------:R-:W-:Y:S01]  /*21d0*/  @P1 FADD.FTZ R42, R42, R27 ;  /* 0x0000001b2a2a1221 */ /* 0x000fe20000010000 */
[----:B------:R-:W-:Y:S01]  /*21e0*/  FADD.FTZ R139, R139, -R134 ;  /* 0x800000868b8b7221 */ /* 0x000fe20000010000 */
[----:B------:R-:W-:Y:S01]  /*21f0*/  @P1 SHF.L.U32 R27, R8, 0x10, RZ ;  /* 0x00000010081b1819 */ /* 0x000fe200000006ff */
[----:B------:R-:W-:Y:S01]  /*2200*/  FMUL.FTZ R134, R126, R137 ;  /* 0x000000897e867220 */ /* 0x000fe20000410000 */
[----:B------:R-:W-:Y:S01]  /*2210*/  FMUL.FTZ R21, R36, R125 ;  /* 0x0000007d24157220 */ /* 0x000fe20000410000 */
[----:B------:R-:W-:Y:S01]  /*2220*/  FFMA.FTZ R155, R155, R23, R22 ;  /* 0x000000179b9b7223 */ /* 0x000fe20000010016 */
[----:B------:R-:W-:Y:S01]  /*2230*/  @P1 FADD.FTZ R32, R32, R31 ;  /* 0x0000001f20201221 */ /* 0x000fe20000010000 */
[----:B------:R-:W-:-:S02]  /*2240*/  @P1 IMAD.U32 R29, R29, 0x10000, RZ ;  /* 0x000100001d1d1824 */ /* 0x000fc400078e00ff */
[----:B------:R-:W-:Y:S01]  /*2250*/  FMUL.FTZ R46, R126, R151 ;  /* 0x000000977e2e7220 */ /* 0x000fe20000410000 */
[----:B------:R-:W-:Y:S01]  /*2260*/  FFMA.FTZ R140, R140, R23, R22 ;  /* 0x000000178c8c7223 */ /* 0x000fe20000010016 */
[C---:B------:R-:W-:Y:S01]  /*2270*/  @P1 SHF.L.U32 R31, R9.reuse, 0x10, RZ ;  /* 0x00000010091f1819 */ /* 0x040fe200000006ff */
[----:B------:R-:W-:Y:S01]  /*2280*/  FMUL.FTZ R128, R126, R139 ;  /* 0x0000008b7e807220 */ /* 0x000fe20000410000 */
[--C-:B------:R-:W-:Y:S01]  /*2290*/  @P1 FADD.FTZ R134, R134, R27.reuse ;  /* 0x0000001b86861221 */ /* 0x100fe20000010000 */
[----:B------:R-:W-:Y:S01]  /*22a0*/  @P1 PRMT R27, R9, 0x7632, R27 ;  /* 0x00007632091b1816 */ /* 0x000fe2000000001b */
[----:B------:R-:W-:Y:S01]  /*22b0*/  FMUL.FTZ R21, R21, UR13 ;  /* 0x0000000d15157c20 */ /* 0x000fe20008410000 */
[----:B------:R-:W-:Y:S01]  /*22c0*/  FADD.FTZ R155, R152, -R155 ;  /* 0x8000009b989b7221 */ /* 0x000fe20000010000 */
[----:B------:R-:W-:Y:S01]  /*22d0*/  @P1 FADD.FTZ R46, R46, R29 ;  /* 0x0000001d2e2e1221 */ /* 0x000fe20000010000 */
[----:B------:R-:W-:Y:S01]  /*22e0*/  FADD.FTZ R143, R143, -R140 ;  /* 0x8000008c8f8f7221 */ /* 0x000fe20000010000 */
[----:B------:R-:W-:Y:S01]  /*22f0*/  FMUL.FTZ R29, R130, R125 ;  /* 0x0000007d821d7220 */ /* 0x000fe20000410000 */
[----:B------:R-:W-:Y:S01]  /*2300*/  @P1 FADD.FTZ R128, R128, R31 ;  /* 0x0000001f80801221 */ /* 0x000fe20000010000 */
[----:B------:R-:W-:Y:S01]  /*2310*/  @P1 SHF.L.U32 R31, R27, 0x10, RZ ;  /* 0x000000101b1f1819 */ /* 0x000fe200000006ff */
[----:B------:R-:W-:Y:S01]  /*2320*/  FMUL.FTZ R138, R126, R155 ;  /* 0x0000009b7e8a7220 */ /* 0x000fe20000410000 */
[----:B------:R-:W-:Y:S01]  /*2330*/  @P1 SHF.L.U32 R33, R10, 0x10, RZ ;  /* 0x000000100a211819 */ /* 0x000fe200000006ff */
[----:B------:R-:W-:Y:S01]  /*2340*/  FMUL.FTZ R136, R126, R143 ;  /* 0x0000008f7e887220 */ /* 0x000fe20000410000 */
[----:B------:R-:W-:Y:S01]  /*2350*/  FSEL R21, R21, RZ, P6 ;  /* 0x000000ff15157208 */ /* 0x000fe20003000000 */
[----:B------:R-:W-:Y:S01]  /*2360*/  FMUL.FTZ R29, R29, UR13 ;  /* 0x0000000d1d1d7c20 */ /* 0x000fe20008410000 */
[----:B------:R-:W-:Y:S01]  /*2370*/  LOP3.LUT P6, RZ, R47, 0xff0000, RZ, 0xc0, !PT ;  /* 0x00ff00002fff7812 */ /* 0x000fe200078cc0ff */
[-C--:B------:R-:W-:Y:S01]  /*2380*/  FMUL.FTZ R27, R42, R125.reuse ;  /* 0x0000007d2a1b7220 */ /* 0x080fe20000410000 */
[----:B------:R-:W-:Y:S01]  /*2390*/  @P1 FADD.FTZ R138, R138, R31 ;  /* 0x0000001f8a8a1221 */ /* 0x000fe20000010000 */
[----:B------:R-:W-:Y:S01]  /*23a0*/  @P1 FADD.FTZ R136, R136, R33 ;  /* 0x0000002188881221 */ /* 0x000fe20000010000 */
[-C--:B------:R-:W-:Y:S01]  /*23b0*/  FMUL.FTZ R31, R32, R125.reuse ;  /* 0x0000007d201f7220 */ /* 0x080fe20000410000 */
[----:B------:R-:W-:Y:S01]  /*23c0*/  FSEL R25, R25, RZ, P2 ;  /* 0x000000ff19197208 */ /* 0x000fe20001000000 */
[----:B------:R-:W-:Y:S01]  /*23d0*/  FMUL.FTZ R27, R27, UR13 ;  /* 0x0000000d1b1b7c20 */ /* 0x000fe20008410000 */
[-C--:B------:R-:W-:Y:S01]  /*23e0*/  FMUL.FTZ R33, R134, R125.reuse ;  /* 0x0000007d86217220 */ /* 0x080fe20000410000 */
[----:B------:R-:W-:Y:S01]  /*23f0*/  FSEL R35, R29, RZ, P6 ;  /* 0x000000ff1d237208 */ /* 0x000fe20003000000 */
[-C--:B------:R-:W-:Y:S01]  /*2400*/  FMUL.FTZ R29, R46, R125.reuse ;  /* 0x0000007d2e1d7220 */ /* 0x080fe20000410000 */
[----:B------:R-:W-:Y:S01]  /*2410*/  LOP3.LUT P2, RZ, R47, 0xff00, RZ, 0xc0, !PT ;  /* 0x0000ff002fff7812 */ /* 0x000fe2000784c0ff */
[----:B------:R-:W-:Y:S01]  /*2420*/  FMUL.FTZ R31, R31, UR13 ;  /* 0x0000000d1f1f7c20 */ /* 0x000fe20008410000 */
[----:B------:R-:W-:Y:S01]  /*2430*/  FSEL R0, R0, RZ, P4 ;  /* 0x000000ff00007208 */ /* 0x000fe20002000000 */
[----:B------:R-:W-:Y:S01]  /*2440*/  FMUL.FTZ R33, R33, UR13 ;  /* 0x0000000d21217c20 */ /* 0x000fe20008410000 */
[----:B------:R-:W-:Y:S01]  /*2450*/  LOP3.LUT P4, RZ, R47, 0xff000000, RZ, 0xc0, !PT ;  /* 0xff0000002fff7812 */ /* 0x000fe2000788c0ff */
[----:B------:R-:W-:Y:S01]  /*2460*/  FMUL.FTZ R29, R29, UR13 ;  /* 0x0000000d1d1d7c20 */ /* 0x000fe20008410000 */
[----:B------:R-:W-:Y:S01]  /*2470*/  FSEL R27, R27, RZ, P2 ;  /* 0x000000ff1b1b7208 */ /* 0x000fe20001000000 */
[----:B------:R-:W-:Y:S01]  /*2480*/  FMUL.FTZ R39, R136, R125 ;  /* 0x0000007d88277220 */ /* 0x000fe20000410000 */
[C---:B------:R-:W-:Y:S01]  /*2490*/  LOP3.LUT P2, RZ, R44.reuse, 0xff00, RZ, 0xc0, !PT ;  /* 0x0000ff002cff7812 */ /* 0x040fe2000784c0ff */
[-CC-:B------:R-:W-:Y:S01]  /*24a0*/  FFMA.FTZ R149, R149, R23.reuse, R22.reuse ;  /* 0x0000001795957223 */ /* 0x180fe20000010016 */
[----:B------:R-:W-:Y:S01]  /*24b0*/  FSEL R140, R31, RZ, P4 ;  /* 0x000000ff1f8c7208 */ /* 0x000fe20002000000 */
[----:B------:R-:W-:Y:S01]  /*24c0*/  FMUL.FTZ R39, R39, UR13 ;  /* 0x0000000d27277c20 */ /* 0x000fe20008410000 */
[----:B------:R-:W-:Y:S01]  /*24d0*/  LOP3.LUT P6, RZ, R44, 0xff0000, RZ, 0xc0, !PT ;  /* 0x00ff00002cff7812 */ /* 0x000fe200078cc0ff */
[-CC-:B------:R-:W-:Y:S01]  /*24e0*/  FFMA.FTZ R34, R34, R23.reuse, R22.reuse ;  /* 0x0000001722227223 */ /* 0x180fe20000010016 */
[----:B------:R-:W-:Y:S01]  /*24f0*/  LOP3.LUT P4, RZ, R44, 0xff000000, RZ, 0xc0, !PT ;  /* 0xff0000002cff7812 */ /* 0x000fe2000788c0ff */
[-CC-:B------:R-:W-:Y:S01]  /*2500*/  FFMA.FTZ R153, R153, R23.reuse, R22.reuse ;  /* 0x0000001799997223 */ /* 0x180fe20000010016 */
[----:B------:R-:W-:Y:S01]  /*2510*/  FSEL R31, R33, RZ, P5 ;  /* 0x000000ff211f7208 */ /* 0x000fe20002800000 */
[-CC-:B------:R-:W-:Y:S01]  /*2520*/  FFMA.FTZ R40, R40, R23.reuse, R22.reuse ;  /* 0x0000001728287223 */ /* 0x180fe20000010016 */
[----:B------:R-:W-:Y:S01]  /*2530*/  LOP3.LUT P5, RZ, R45, 0xff, RZ, 0xc0, !PT ;  /* 0x000000ff2dff7812 */ /* 0x000fe200078ac0ff */
[-CC-:B------:R-:W-:Y:S01]  /*2540*/  FFMA.FTZ R157, R157, R23.reuse, R22.reuse ;  /* 0x000000179d9d7223 */ /* 0x180fe20000010016 */
[----:B------:R-:W-:Y:S01]  /*2550*/  FSEL R44, R29, RZ, P2 ;  /* 0x000000ff1d2c7208 */ /* 0x000fe20001000000 */
[-CC-:B------:R-:W-:Y:S01]  /*2560*/  FFMA.FTZ R131, R131, R23.reuse, R22.reuse ;  /* 0x0000001783837223 */ /* 0x180fe20000010016 */
[----:B------:R-:W-:Y:S01]  /*2570*/  MOV R29, R2 ;  /* 0x00000002001d7202 */ /* 0x000fe20000000f00 */
[-CC-:B------:R-:W-:Y:S01]  /*2580*/  FFMA.FTZ R156, R156, R23.reuse, R22.reuse ;  /* 0x000000179c9c7223 */ /* 0x180fe20000010016 */
[-CC-:B------:R-:W-:Y:S01]  /*2590*/  FFMA.FTZ R142, R142, R23.reuse, R22.reuse ;  /* 0x000000178e8e7223 */ /* 0x180fe20000010016 */
[-CC-:B------:R-:W-:Y:S01]  /*25a0*/  FFMA.FTZ R161, R161, R23.reuse, R22.reuse ;  /* 0x00000017a1a17223 */ /* 0x180fe20000010016 */
[-CC-:B------:R-:W-:Y:S01]  /*25b0*/  FFMA.FTZ R144, R144, R23.reuse, R22.reuse ;  /* 0x0000001790907223 */ /* 0x180fe20000010016 */
[--C-:B------:R-:W-:Y:S01]  /*25c0*/  FFMA.FTZ R23, R163, R23, R22.reuse ;  /* 0x00000017a3177223 */ /* 0x100fe20000010016 */
[----:B------:R-:W-:Y:S01]  /*25d0*/  @P1 PRMT R22, R10, 0x7632, R22 ;  /* 0x000076320a161816 */ /* 0x000fe20000000016 */
[----:B------:R-:W-:Y:S01]  /*25e0*/  FADD.FTZ R149, R146, -R149 ;  /* 0x8000009592957221 */ /* 0x000fe20000010000 */
[----:B------:R-:W-:Y:S01]  /*25f0*/  FSEL R43, R39, RZ, P5 ;  /* 0x000000ff272b7208 */ /* 0x000fe20002800000 */
[----:B------:R-:W-:Y:S01]  /*2600*/  FMUL.FTZ R33, R138, R125 ;  /* 0x0000007d8a217220 */ /* 0x000fe20000410000 */
[----:B------:R-:W-:Y:S01]  /*2610*/  LOP3.LUT P5, RZ, R29, 0xff, RZ, 0xc0, !PT ;  /* 0x000000ff1dff7812 */ /* 0x000fe200078ac0ff */
[----:B------:R-:W-:Y:S01]  /*2620*/  FADD.FTZ R29, R160, -R23 ;  /* 0x80000017a01d7221 */ /* 0x000fe20000010000 */
[----:B------:R-:W-:Y:S01]  /*2630*/  FADD.FTZ R41, R41, -R34 ;  /* 0x8000002229297221 */ /* 0x000fe20000010000 */
[----:B------:R-:W-:Y:S01]  /*2640*/  @P1 SHF.L.U32 R23, R22, 0x10, RZ ;  /* 0x0000001016171819 */ /* 0x000fe200000006ff */
[----:B------:R-:W-:Y:S01]  /*2650*/  FMUL.FTZ R34, R126, R149 ;  /* 0x000000957e227220 */ /* 0x000fe20000410000 */
[----:B------:R-:W-:Y:S01]  /*2660*/  @P1 PRMT R22, R15, 0x7632, R22 ;  /* 0x000076320f161816 */ /* 0x000fe20000000016 */
[----:B------:R-:W-:Y:S01]  /*2670*/  FADD.FTZ R133, R133, -R40 ;  /* 0x8000002885857221 */ /* 0x000fe20000010000 */
[----:B------:R-:W-:Y:S01]  /*2680*/  FMUL.FTZ R33, R33, UR13 ;  /* 0x0000000d21217c20 */ /* 0x000fe20008410000 */
[----:B------:R-:W-:Y:S01]  /*2690*/  @P1 FADD.FTZ R34, R34, R23 ;  /* 0x0000001722221221 */ /* 0x000fe20000010000 */
[----:B------:R-:W-:Y:S01]  /*26a0*/  FADD.FTZ R145, R145, -R142 ;  /* 0x8000008e91917221 */ /* 0x000fe20000010000 */
[----:B------:R-:W-:Y:S01]  /*26b0*/  @P1 SHF.L.U32 R23, R12, 0x10, RZ ;  /* 0x000000100c171819 */ /* 0x000fe200000006ff */
[----:B------:R-:W-:Y:S01]  /*26c0*/  FMUL.FTZ R142, R126, R133 ;  /* 0x000000857e8e7220 */ /* 0x000fe20000410000 */
[----:B------:R-:W-:-:S02]  /*26d0*/  @P1 IMAD.U32 R39, R22, 0x10000, RZ ;  /* 0x0001000016271824 */ /* 0x000fc400078e00ff */
[----:B------:R-:W-:Y:S01]  /*26e0*/  FADD.FTZ R153, R150, -R153 ;  /* 0x8000009996997221 */ /* 0x000fe20000010000 */
[----:B------:R-:W-:Y:S01]  /*26f0*/  FADD.FTZ R157, R154, -R157 ;  /* 0x8000009d9a9d7221 */ /* 0x000fe20000010000 */
[----:B------:R-:W-:Y:S01]  /*2700*/  FADD.FTZ R131, R132, -R131 ;  /* 0x8000008384837221 */ /* 0x000fe20000010000 */
[----:B------:R-:W-:Y:S01]  /*2710*/  FADD.FTZ R159, R159, -R156 ;  /* 0x8000009c9f9f7221 */ /* 0x000fe20000010000 */
[----:B------:R-:W-:Y:S01]  /*2720*/  FADD.FTZ R161, R158, -R161 ;  /* 0x800000a19ea17221 */ /* 0x000fe20000010000 */
[----:B------:R-:W-:Y:S01]  /*2730*/  FADD.FTZ R147, R147, -R144 ;  /* 0x8000009093937221 */ /* 0x000fe20000010000 */
[----:B------:R-:W-:Y:S01]  /*2740*/  @P1 PRMT R22, R12, 0x7632, R22 ;  /* 0x000076320c161816 */ /* 0x000fe20000000016 */
[----:B------:R-:W-:Y:S01]  /*2750*/  @P1 FADD.FTZ R142, R142, R23 ;  /* 0x000000178e8e1221 */ /* 0x000fe20000010000 */
[----:B------:R-:W-:Y:S01]  /*2760*/  FSEL R148, R33, RZ, P4 ;  /* 0x000000ff21947208 */ /* 0x000fe20002000000 */
[C---:B------:R-:W-:Y:S01]  /*2770*/  FMUL.FTZ R40, R126.reuse, R41 ;  /* 0x000000297e287220 */ /* 0x040fe20000410000 */
[C---:B------:R-:W-:Y:S01]  /*2780*/  @P1 PRMT R33, R11.reuse, 0x7632, R33 ;  /* 0x000076320b211816 */ /* 0x040fe20000000021 */
[C---:B------:R-:W-:Y:S01]  /*2790*/  FMUL.FTZ R132, R126.reuse, R153 ;  /* 0x000000997e847220 */ /* 0x040fe20000410000 */
[C---:B------:R-:W-:Y:S01]  /*27a0*/  FMUL.FTZ R144, R126.reuse, R157 ;  /* 0x0000009d7e907220 */ /* 0x040fe20000410000 */
[C---:B------:R-:W-:Y:S01]  /*27b0*/  FMUL.FTZ R146, R126.reuse, R131 ;  /* 0x000000837e927220 */ /* 0x040fe20000410000 */
[C---:B------:R-:W-:Y:S01]  /*27c0*/  FMUL.FTZ R150, R126.reuse, R159 ;  /* 0x0000009f7e967220 */ /* 0x040fe20000410000 */
[C---:B------:R-:W-:Y:S01]  /*27d0*/  FMUL.FTZ R152, R126.reuse, R145 ;  /* 0x000000917e987220 */ /* 0x040fe20000410000 */
[C---:B------:R-:W-:Y:S01]  /*27e0*/  FMUL.FTZ R154, R126.reuse, R161 ;  /* 0x000000a17e9a7220 */ /* 0x040fe20000410000 */
[----:B------:R-:W-:Y:S01]  /*27f0*/  FMUL.FTZ R156, R126, R147 ;  /* 0x000000937e9c7220 */ /* 0x000fe20000410000 */
[----:B------:R-:W-:Y:S01]  /*2800*/  @P1 SHF.L.U32 R23, R22, 0x10, RZ ;  /* 0x0000001016171819 */ /* 0x000fe200000006ff */
[----:B------:R-:W-:Y:S01]  /*2810*/  FMUL.FTZ R126, R126, R29 ;  /* 0x0000001d7e7e7220 */ /* 0x000fe20000410000 */
[-C--:B------:R-:W-:Y:S01]  /*2820*/  FMUL.FTZ R22, R34, R125.reuse ;  /* 0x0000007d22167220 */ /* 0x080fe20000410000 */
[----:B------:R-:W-:Y:S01]  /*2830*/  @P1 SHF.L.U32 R29, R11, 0x10, RZ ;  /* 0x000000100b1d1819 */ /* 0x000fe200000006ff */
[-C--:B------:R-:W-:Y:S01]  /*2840*/  FMUL.FTZ R37, R128, R125.reuse ;  /* 0x0000007d80257220 */ /* 0x080fe20000410000 */
[----:B------:R-:W-:Y:S01]  /*2850*/  @P1 SHF.L.U32 R33, R33, 0x10, RZ ;  /* 0x0000001021211819 */ /* 0x000fe200000006ff */
[----:B------:R-:W-:Y:S01]  /*2860*/  FMUL.FTZ R22, R22, UR13 ;  /* 0x0000000d16167c20 */ /* 0x000fe20008410000 */
[----:B------:R-:W-:Y:S01]  /*2870*/  LOP3.LUT P2, RZ, R45, 0xff00, RZ, 0xc0, !PT ;  /* 0x0000ff002dff7812 */ /* 0x000fe2000784c0ff */
[----:B------:R-:W-:Y:S01]  /*2880*/  @P1 FADD.FTZ R40, R40, R29 ;  /* 0x0000001d28281221 */ /* 0x000fe20000010000 */
[----:B------:R-:W-:Y:S01]  /*2890*/  FMUL.FTZ R37, R37, UR13 ;  /* 0x0000000d25257c20 */ /* 0x000fe20008410000 */
[--C-:B------:R-:W-:Y:S01]  /*28a0*/  @P1 FADD.FTZ R132, R132, R33.reuse ;  /* 0x0000002184841221 */ /* 0x100fe20000010000 */
[C---:B------:R-:W-:Y:S01]  /*28b0*/  @P1 PRMT R33, R13.reuse, 0x7632, R33 ;  /* 0x000076320d211816 */ /* 0x040fe20000000021 */
[----:B------:R-:W-:Y:S01]  /*28c0*/  @P1 FADD.FTZ R144, R144, R23 ;  /* 0x0000001790901221 */ /* 0x000fe20000010000 */
[----:B------:R-:W-:Y:S01]  /*28d0*/  FSEL R158, R22, RZ, P2 ;  /* 0x000000ff169e7208 */ /* 0x000fe20001000000 */
[----:B------:R-:W-:Y:S01]  /*28e0*/  FMUL.FTZ R22, R40, R125 ;  /* 0x0000007d28167220 */ /* 0x000fe20000410000 */
[----:B------:R-:W-:Y:S01]  /*28f0*/  @P1 SHF.L.U32 R29, R13, 0x10, RZ ;  /* 0x000000100d1d1819 */ /* 0x000fe200000006ff */
[----:B------:R-:W-:Y:S01]  /*2900*/  @P1 FADD.FTZ R126, R126, R39 ;  /* 0x000000277e7e1221 */ /* 0x000fe20000010000 */
[----:B------:R-:W-:Y:S01]  /*2910*/  ISETP.NE.U32.AND P2, PT, RZ, UR14, PT ;  /* 0x0000000eff007c0c */ /* 0x000fe2000bf45070 */
[----:B------:R-:W-:Y:S01]  /*2920*/  FMUL.FTZ R22, R22, UR13 ;  /* 0x0000000d16167c20 */ /* 0x000fe20008410000 */
[----:B------:R-:W-:Y:S01]  /*2930*/  @P1 SHF.L.U32 R33, R33, 0x10, RZ ;  /* 0x0000001021211819 */ /* 0x000fe200000006ff */
[----:B------:R-:W-:Y:S01]  /*2940*/  @P1 FADD.FTZ R146, R146, R29 ;  /* 0x0000001d92921221 */ /* 0x000fe20000010000 */
[----:B------:R-:W-:-:S02]  /*2950*/  @P1 PRMT R23, R14, 0x7632, R23 ;  /* 0x000076320e171816 */ /* 0x000fc40000000017 */
[----:B------:R-:W-:Y:S01]  /*2960*/  FSEL R37, R37, RZ, P6 ;  /* 0x000000ff25257208 */ /* 0x000fe20003000000 */
[----:B------:R-:W-:Y:S01]  /*2970*/  @P1 FADD.FTZ R150, R150, R33 ;  /* 0x0000002196961221 */ /* 0x000fe20000010000 */
[----:B------:R-:W-:Y:S01]  /*2980*/  ISETP.NE.AND.EX P2, PT, RZ, UR15, PT, P2 ;  /* 0x0000000fff007c0c */ /* 0x000fe2000bf45320 */
[----:B------:R-:W-:Y:S01]  /*2990*/  @P1 IMAD.U32 R33, R15, 0x10000, RZ ;  /* 0x000100000f211824 */ /* 0x000fe200078e00ff */
[----:B------:R-:W-:Y:S02]  /*29a0*/  LOP3.LUT P6, RZ, R45, 0xff0000, RZ, 0xc0, !PT ;  /* 0x00ff00002dff7812 */ /* 0x000fe400078cc0ff */
[----:B------:R-:W-:Y:S01]  /*29b0*/  @P1 SHF.L.U32 R39, R14, 0x10, RZ ;  /* 0x000000100e271819 */ /* 0x000fe200000006ff */
[----:B------:R-:W-:Y:S01]  /*29c0*/  @P1 FADD.FTZ R156, R156, R33 ;  /* 0x000000219c9c1221 */ /* 0x000fe20000010000 */
[----:B------:R-:W-:Y:S01]  /*29d0*/  @P1 SHF.L.U32 R29, R23, 0x10, RZ ;  /* 0x00000010171d1819 */ /* 0x000fe200000006ff */
[-C--:B------:R-:W-:Y:S01]  /*29e0*/  FMUL.FTZ R23, R132, R125.reuse ;  /* 0x0000007d84177220 */ /* 0x080fe20000410000 */
[----:B------:R-:W-:Y:S01]  /*29f0*/  LOP3.LUT P4, RZ, R45, 0xff000000, RZ, 0xc0, !PT ;  /* 0xff0000002dff7812 */ /* 0x000fe2000788c0ff */
[----:B------:R-:W-:Y:S01]  /*2a00*/  @P1 FADD.FTZ R152, R152, R39 ;  /* 0x0000002798981221 */ /* 0x000fe20000010000 */
[----:B------:R-:W-:Y:S01]  /*2a10*/  FSEL R45, R22, RZ, P6 ;  /* 0x000000ff162d7208 */ /* 0x000fe20003000000 */
[-C--:B------:R-:W-:Y:S01]  /*2a20*/  FMUL.FTZ R22, R142, R125.reuse ;  /* 0x0000007d8e167220 */ /* 0x080fe20000410000 */
[----:B------:R-:W-:Y:S01]  /*2a30*/  FMUL.FTZ R23, R23, UR13 ;  /* 0x0000000d17177c20 */ /* 0x000fe20008410000 */
[----:B------:R-:W-:Y:S01]  /*2a40*/  @P1 FADD.FTZ R154, R154, R29 ;  /* 0x0000001d9a9a1221 */ /* 0x000fe20000010000 */
[-C--:B------:R-:W-:Y:S01]  /*2a50*/  FMUL.FTZ R33, R146, R125.reuse ;  /* 0x0000007d92217220 */ /* 0x080fe20000410000 */
[----:B------:R-:W-:Y:S01]  /*2a60*/  FMUL.FTZ R29, R22, UR13 ;  /* 0x0000000d161d7c20 */ /* 0x000fe20008410000 */
[-C--:B------:R-:W-:Y:S01]  /*2a70*/  FMUL.FTZ R39, R152, R125.reuse ;  /* 0x0000007d98277220 */ /* 0x080fe20000410000 */
[----:B------:R-:W-:Y:S01]  /*2a80*/  FMUL.FTZ R41, R156, R125 ;  /* 0x0000007d9c297220 */ /* 0x000fe20000410000 */
[----:B------:R-:W-:Y:S01]  /*2a90*/  FSEL R160, R23, RZ, P4 ;  /* 0x000000ff17a07208 */ /* 0x000fe20002000000 */
[----:B------:R-:W-:Y:S01]  /*2aa0*/  FMUL.FTZ R33, R33, UR13 ;  /* 0x0000000d21217c20 */ /* 0x000fe20008410000 */
[----:B------:R-:W0:Y:S01]  /*2ab0*/  @P2 LDC.64 R22, c[0x0][0x308] ;  /* 0x0000c200ff162b82 */ /* 0x000e220000000a00 */
[----:B------:R-:W-:Y:S01]  /*2ac0*/  @P2 F2FP.BF16.F32.PACK_AB R36, RZ, R36 ;  /* 0x00000024ff24223e */ /* 0x000fe200000010ff */
[----:B------:R-:W-:Y:S01]  /*2ad0*/  FMUL.FTZ R39, R39, UR13 ;  /* 0x0000000d27277c20 */ /* 0x000fe20008410000 */
[----:B------:R-:W-:Y:S01]  /*2ae0*/  FSEL R47, R29, RZ, P5 ;  /* 0x000000ff1d2f7208 */ /* 0x000fe20002800000 */
[----:B------:R-:W-:Y:S01]  /*2af0*/  FMUL.FTZ R41, R41, UR13 ;  /* 0x0000000d29297c20 */ /* 0x000fe20008410000 */
[----:B------:R-:W-:-:S02]  /*2b00*/  LOP3.LUT P6, RZ, R2, 0xff0000, RZ, 0xc0, !PT ;  /* 0x00ff000002ff7812 */ /* 0x000fc400078cc0ff */
[C---:B------:R-:W-:Y:S02]  /*2b10*/  LOP3.LUT P4, RZ, R3.reuse, 0xff, RZ, 0xc0, !PT ;  /* 0x000000ff03ff7812 */ /* 0x040fe4000788c0ff */
[----:B------:R-:W-:Y:S02]  /*2b20*/  LOP3.LUT P5, RZ, R3, 0xff0000, RZ, 0xc0, !PT ;  /* 0x00ff000003ff7812 */ /* 0x000fe400078ac0ff */
[----:B------:R-:W-:Y:S02]  /*2b30*/  @P2 F2FP.BF16.F32.PACK_AB R28, RZ, R28 ;  /* 0x0000001cff1c223e */ /* 0x000fe400000010ff */
[----:B------:R-:W-:Y:S02]  /*2b40*/  @P2 PRMT R17, R36, 0x7610, R17 ;  /* 0x0000761024112816 */ /* 0x000fe40000000011 */
[----:B------:R-:W-:Y:S02]  /*2b50*/  FSEL R127, R33, RZ, P6 ;  /* 0x000000ff217f7208 */ /* 0x000fe40003000000 */
[----:B------:R-:W-:-:S02]  /*2b60*/  FSEL R39, R39, RZ, P4 ;  /* 0x000000ff27277208 */ /* 0x000fc40002000000 */
[----:B------:R-:W-:Y:S02]  /*2b70*/  FSEL R41, R41, RZ, P5 ;  /* 0x000000ff29297208 */ /* 0x000fe40002800000 */
[C---:B------:R-:W-:Y:S02]  /*2b80*/  LOP3.LUT P1, RZ, R2.reuse, 0xff00, RZ, 0xc0, !PT ;  /* 0x0000ff0002ff7812 */ /* 0x040fe4000782c0ff */
[----:B------:R-:W-:Y:S01]  /*2b90*/  LOP3.LUT P6, RZ, R2, 0xff000000, RZ, 0xc0, !PT ;  /* 0xff00000002ff7812 */ /* 0x000fe200078cc0ff */
[----:B0-----:R-:W-:Y:S01]  /*2ba0*/  @P2 IMAD.WIDE.U32 R22, R122, 0x10, R22 ;  /* 0x000000107a162825 */ /* 0x001fe200078e0016 */
[C---:B------:R-:W-:Y:S02]  /*2bb0*/  LOP3.LUT P4, RZ, R3.reuse, 0xff00, RZ, 0xc0, !PT ;  /* 0x0000ff0003ff7812 */ /* 0x040fe4000788c0ff */
[----:B------:R-:W-:Y:S02]  /*2bc0*/  LOP3.LUT P5, RZ, R3, 0xff000000, RZ, 0xc0, !PT ;  /* 0xff00000003ff7812 */ /* 0x000fe400078ac0ff */
[----:B------:R-:W-:Y:S01]  /*2bd0*/  @P2 PRMT R17, R17, 0x5410, R28 ;  /* 0x0000541011112816 */ /* 0x000fe2000000001c */
[----:B------:R-:W0:Y:S01]  /*2be0*/  LDC.64 R2, c[0x0][0x2f8] ;  /* 0x0000be00ff027b82 */ /* 0x000e220000000a00 */
[----:B------:R-:W-:-:S02]  /*2bf0*/  @P2 F2FP.BF16.F32.PACK_AB R38, RZ, R38 ;  /* 0x00000026ff26223e */ /* 0x000fc400000010ff */
[----:B------:R-:W-:Y:S02]  /*2c00*/  @P2 F2FP.BF16.F32.PACK_AB R30, RZ, R30 ;  /* 0x0000001eff1e223e */ /* 0x000fe400000010ff */
[----:B------:R-:W-:Y:S02]  /*2c10*/  @P2 F2FP.BF16.F32.PACK_AB R130, RZ, R130 ;  /* 0x00000082ff82223e */ /* 0x000fe400000010ff */
[----:B------:R-:W-:Y:S01]  /*2c20*/  @P2 F2FP.BF16.F32.PACK_AB R24, RZ, R24 ;  /* 0x00000018ff18223e */ /* 0x000fe200000010ff */
[----:B------:R-:W1:Y:S01]  /*2c30*/  @P2 LDC.64 R28, c[0x0][0x308] ;  /* 0x0000c200ff1c2b82 */ /* 0x000e620000000a00 */
[----:B------:R-:W-:Y:S02]  /*2c40*/  @P2 F2FP.BF16.F32.PACK_AB R42, RZ, R42 ;  /* 0x0000002aff2a223e */ /* 0x000fe400000010ff */
[----:B------:R-:W-:Y:S02]  /*2c50*/  @P2 F2FP.BF16.F32.PACK_AB R32, RZ, R32 ;  /* 0x00000020ff20223e */ /* 0x000fe400000010ff */
[----:B------:R-:W-:-:S02]  /*2c60*/  @P2 PRMT R16, R38, 0x7610, R16 ;  /* 0x0000761026102816 */ /* 0x000fc40000000010 */
[----:B------:R-:W-:Y:S02]  /*2c70*/  @P2 PRMT R18, R30, 0x7610, R18 ;  /* 0x000076101e122816 */ /* 0x000fe40000000012 */
[----:B------:R-:W-:Y:S02]  /*2c80*/  @P2 PRMT R19, R130, 0x7610, R19 ;  /* 0x0000761082132816 */ /* 0x000fe40000000013 */
[----:B------:R-:W-:Y:S02]  /*2c90*/  @P2 PRMT R16, R16, 0x5410, R24 ;  /* 0x0000541010102816 */ /* 0x000fe40000000018 */
[----:B------:R-:W-:Y:S02]  /*2ca0*/  @P2 PRMT R18, R18, 0x5410, R42 ;  /* 0x0000541012122816 */ /* 0x000fe4000000002a */
[----:B------:R-:W-:Y:S02]  /*2cb0*/  @P2 PRMT R19, R19, 0x5410, R32 ;  /* 0x0000541013132816 */ /* 0x000fe40000000020 */
[----:B------:R-:W-:Y:S01]  /*2cc0*/  @P2 F2FP.BF16.F32.PACK_AB R134, RZ, R134 ;  /* 0x00000086ff86223e */ /* 0x000fe200000010ff */
[----:B------:R-:W2:Y:S01]  /*2cd0*/  @P2 LDC.64 R32, c[0x0][0x308] ;  /* 0x0000c200ff202b82 */ /* 0x000ea20000000a00 */
[----:B------:R-:W-:Y:S01]  /*2ce0*/  @P2 F2FP.BF16.F32.PACK_AB R128, RZ, R128 ;  /* 0x00000080ff80223e */ /* 0x000fe200000010ff */
[----:B------:R3:W-:Y:S01]  /*2cf0*/  @P2 STG.E.128 desc[UR6][R22.64], R16 ;  /* 0x0000001016002986 */ /* 0x0007e2000c101d06 */
[----:B------:R-:W-:-:S02]  /*2d00*/  @P2 F2FP.BF16.F32.PACK_AB R136, RZ, R136 ;  /* 0x00000088ff88223e */ /* 0x000fc400000010ff */
[----:B------:R-:W-:Y:S01]  /*2d10*/  @P2 F2FP.BF16.F32.PACK_AB R40, RZ, R40 ;  /* 0x00000028ff28223e */ /* 0x000fe200000010ff */
[----:B-1----:R-:W-:Y:S01]  /*2d20*/  @P2 IMAD.WIDE.U32 R28, R123, 0x10, R28 ;  /* 0x000000107b1c2825 */ /* 0x002fe200078e001c */
[----:B------:R-:W-:Y:S02]  /*2d30*/  @P2 F2FP.BF16.F32.PACK_AB R46, RZ, R46 ;  /* 0x0000002eff2e223e */ /* 0x000fe400000010ff */
[----:B------:R-:W-:Y:S02]  /*2d40*/  @P2 F2FP.BF16.F32.PACK_AB R138, RZ, R138 ;  /* 0x0000008aff8a223e */ /* 0x000fe400000010ff */
[----:B------:R-:W-:Y:S02]  /*2d50*/  @P2 F2FP.BF16.F32.PACK_AB R36, RZ, R34 ;  /* 0x00000022ff24223e */ /* 0x000fe400000010ff */
[----:B------:R-:W-:Y:S02]  /*2d60*/  @P2 F2FP.BF16.F32.PACK_AB R132, RZ, R132 ;  /* 0x00000084ff84223e */ /* 0x000fe400000010ff */
[----:B------:R-:W-:Y:S01]  /*2d70*/  F2FP.BF16.F32.PACK_AB R24, R44, R31 ;  /* 0x0000001f2c18723e */ /* 0x000fe200000010ff */
[----:B0-----:R-:W-:Y:S01]  /*2d80*/  IMAD.WIDE.U32 R30, R122, 0x10, R2 ;  /* 0x000000107a1e7825 */ /* 0x001fe200078e0002 */
[----:B------:R-:W-:-:S02]  /*2d90*/  F2FP.BF16.F32.PACK_AB R21, R0, R21 ;  /* 0x000000150015723e */ /* 0x000fc400000010ff */
[----:B------:R-:W-:Y:S02]  /*2da0*/  F2FP.BF16.F32.PACK_AB R20, R25, R20 ;  /* 0x000000141914723e */ /* 0x000fe400000010ff */
[----:B---3--:R-:W-:Y:S02]  /*2db0*/  @P2 PRMT R16, R134, 0x7610, R16 ;  /* 0x0000761086102816 */ /* 0x008fe40000000010 */
[----:B------:R-:W-:Y:S01]  /*2dc0*/  @P2 PRMT R17, R128, 0x7610, R17 ;  /* 0x0000761080112816 */ /* 0x000fe20000000011 */
[----:B--2---:R-:W-:Y:S01]  /*2dd0*/  @P2 IMAD.WIDE.U32 R32, R124, 0x10, R32 ;  /* 0x000000107c202825 */ /* 0x004fe200078e0020 */
[----:B------:R-:W-:Y:S02]  /*2de0*/  @P2 PRMT R18, R136, 0x7610, R18 ;  /* 0x0000761088122816 */ /* 0x000fe40000000012 */
[----:B------:R-:W-:Y:S02]  /*2df0*/  @P2 PRMT R19, R40, 0x7610, R19 ;  /* 0x0000761028132816 */ /* 0x000fe40000000013 */
[----:B------:R-:W-:Y:S01]  /*2e00*/  F2FP.BF16.F32.PACK_AB R23, R140, R35 ;  /* 0x000000238c17723e */ /* 0x000fe200000010ff */
[----:B------:R-:W-:Y:S01]  /*2e10*/  IMAD.WIDE.U32 R34, R123, 0x10, R2 ;  /* 0x000000107b227825 */ /* 0x000fe200078e0002 */
[----:B------:R-:W-:-:S02]  /*2e20*/  F2FP.BF16.F32.PACK_AB R22, R27, R26 ;  /* 0x0000001a1b16723e */ /* 0x000fc400000010ff */
[----:B------:R-:W-:Y:S01]  /*2e30*/  @P2 PRMT R16, R16, 0x5410, R46 ;  /* 0x0000541010102816 */ /* 0x000fe2000000002e */
[----:B------:R-:W-:Y:S01]  /*2e40*/  IMAD.WIDE.U32 R2, R124, 0x10, R2 ;  /* 0x000000107c027825 */ /* 0x000fe200078e0002 */
[----:B------:R-:W-:Y:S01]  /*2e50*/  @P2 PRMT R17, R17, 0x5410, R138 ;  /* 0x0000541011112816 */ /* 0x000fe2000000008a */
[----:B------:R0:W-:Y:S01]  /*2e60*/  STG.E.128 desc[UR6][R30.64], R20 ;  /* 0x000000141e007986 */ /* 0x0001e2000c101d06 */
[----:B------:R-:W-:Y:S02]  /*2e70*/  @P2 PRMT R18, R18, 0x5410, R36 ;  /* 0x0000541012122816 */ /* 0x000fe40000000024 */
[----:B------:R-:W-:Y:S02]  /*2e80*/  @P2 PRMT R19, R19, 0x5410, R132 ;  /* 0x0000541013132816 */ /* 0x000fe40000000084 */
[----:B------:R-:W-:Y:S01]  /*2e90*/  @P2 F2FP.BF16.F32.PACK_AB R0, RZ, R144 ;  /* 0x00000090ff00223e */ /* 0x000fe200000010ff */
[----:B------:R-:W-:Y:S01]  /*2ea0*/  FMUL.FTZ R144, R144, R125 ;  /* 0x0000007d90907220 */ /* 0x000fe20000410000 */
[----:B------:R-:W-:Y:S01]  /*2eb0*/  F2FP.BF16.F32.PACK_AB R27, R160, R45 ;  /* 0x0000002da01b723e */ /* 0x000fe200000010ff */
[----:B------:R1:W-:Y:S01]  /*2ec0*/  @P2 STG.E.128 desc[UR6][R28.64], R16 ;  /* 0x000000101c002986 */ /* 0x0003e2000c101d06 */
[----:B------:R-:W-:Y:S01]  /*2ed0*/  F2FP.BF16.F32.PACK_AB R26, R158, R43 ;  /* 0x0000002b9e1a723e */ /* 0x000fe200000010ff */
[----:B------:R-:W-:Y:S01]  /*2ee0*/  FMUL.FTZ R144, R144, UR13 ;  /* 0x0000000d90907c20 */ /* 0x000fe20008410000 */
[----:B------:R-:W-:-:S02]  /*2ef0*/  F2FP.BF16.F32.PACK_AB R25, R148, R37 ;  /* 0x000000259419723e */ /* 0x000fc400000010ff */
[----:B------:R-:W-:Y:S02]  /*2f00*/  @P2 F2FP.BF16.F32.PACK_AB R142, RZ, R142 ;  /* 0x0000008eff8e223e */ /* 0x000fe400000010ff */
[----:B------:R-:W-:Y:S01]  /*2f10*/  @P2 F2FP.BF16.F32.PACK_AB R146, RZ, R146 ;  /* 0x00000092ff92223e */ /* 0x000fe200000010ff */
[----:B------:R2:W-:Y:S01]  /*2f20*/  STG.E.128 desc[UR6][R34.64], R24 ;  /* 0x0000001822007986 */ /* 0x0005e2000c101d06 */
[----:B------:R-:W-:Y:S01]  /*2f30*/  @P2 F2FP.BF16.F32.PACK_AB R152, RZ, R152 ;  /* 0x00000098ff98223e */ /* 0x000fe200000010ff */
[-C--:B0-----:R-:W-:Y:S01]  /*2f40*/  FMUL.FTZ R20, R126, R125.reuse ;  /* 0x0000007d7e147220 */ /* 0x081fe20000410000 */
[----:B------:R-:W-:Y:S02]  /*2f50*/  @P2 F2FP.BF16.F32.PACK_AB R156, RZ, R156 ;  /* 0x0000009cff9c223e */ /* 0x000fe400000010ff */
[----:B------:R-:W-:Y:S01]  /*2f60*/  @P2 F2FP.BF16.F32.PACK_AB R126, RZ, R126 ;  /* 0x0000007eff7e223e */ /* 0x000fe200000010ff */
[----:B------:R-:W-:Y:S01]  /*2f70*/  FMUL.FTZ R20, R20, UR13 ;  /* 0x0000000d14147c20 */ /* 0x000fe20008410000 */
[----:B-1----:R-:W-:Y:S01]  /*2f80*/  @P2 F2FP.BF16.F32.PACK_AB R29, RZ, R150 ;  /* 0x00000096ff1d223e */ /* 0x002fe200000010ff */
[-C--:B------:R-:W-:Y:S01]  /*2f90*/  FMUL.FTZ R150, R150, R125.reuse ;  /* 0x0000007d96967220 */ /* 0x080fe20000410000 */
[----:B------:R-:W-:Y:S01]  /*2fa0*/  FMUL.FTZ R125, R154, R125 ;  /* 0x0000007d9a7d7220 */ /* 0x000fe20000410000 */
[----:B------:R-:W-:-:S02]  /*2fb0*/  @P2 F2FP.BF16.F32.PACK_AB R154, RZ, R154 ;  /* 0x0000009aff9a223e */ /* 0x000fc400000010ff */
[----:B------:R-:W-:Y:S01]  /*2fc0*/  FMUL.FTZ R150, R150, UR13 ;  /* 0x0000000d96967c20 */ /* 0x000fe20008410000 */
[----:B------:R-:W-:Y:S01]  /*2fd0*/  FMUL.FTZ R125, R125, UR13 ;  /* 0x0000000d7d7d7c20 */ /* 0x000fe20008410000 */
[----:B------:R-:W-:Y:S02]  /*2fe0*/  @P2 PRMT R16, R142, 0x7610, R16 ;  /* 0x000076108e102816 */ /* 0x000fe40000000010 */
[----:B--2---:R-:W-:Y:S02]  /*2ff0*/  FSEL R24, R20, RZ, P5 ;  /* 0x000000ff14187208 */ /* 0x004fe40002800000 */
[----:B------:R-:W-:Y:S02]  /*3000*/  @P2 PRMT R17, R146, 0x7610, R17 ;  /* 0x0000761092112816 */ /* 0x000fe40000000011 */
[----:B------:R-:W-:Y:S02]  /*3010*/  @P2 PRMT R18, R152, 0x7610, R18 ;  /* 0x0000761098122816 */ /* 0x000fe40000000012 */
[----:B------:R-:W-:-:S02]  /*3020*/  @P2 PRMT R19, R156, 0x7610, R19 ;  /* 0x000076109c132816 */ /* 0x000fc40000000013 */
[----:B------:R-:W-:Y:S02]  /*3030*/  FSEL R22, R125, RZ, P4 ;  /* 0x000000ff7d167208 */ /* 0x000fe40002000000 */
[----:B------:R-:W-:Y:S02]  /*3040*/  FSEL R150, R150, RZ, P6 ;  /* 0x000000ff96967208 */ /* 0x000fe40003000000 */
[----:B------:R-:W-:Y:S02]  /*3050*/  FSEL R20, R144, RZ, P1 ;  /* 0x000000ff90147208 */ /* 0x000fe40000800000 */
[----:B------:R-:W-:Y:S02]  /*3060*/  @P2 PRMT R16, R16, 0x5410, R0 ;  /* 0x0000541010102816 */ /* 0x000fe40000000000 */
[----:B------:R-:W-:Y:S02]  /*3070*/  @P2 PRMT R17, R17, 0x5410, R29 ;  /* 0x0000541011112816 */ /* 0x000fe4000000001d */
[----:B------:R-:W-:-:S02]  /*3080*/  @P2 PRMT R18, R18, 0x5410, R154 ;  /* 0x0000541012122816 */ /* 0x000fc4000000009a */
[----:B------:R-:W-:Y:S02]  /*3090*/  @P2 PRMT R19, R19, 0x5410, R126 ;  /* 0x0000541013132816 */ /* 0x000fe4000000007e */
[----:B------:R-:W-:Y:S02]  /*30a0*/  F2FP.BF16.F32.PACK_AB R23, R24, R41 ;  /* 0x000000291817723e */ /* 0x000fe400000010ff */
[----:B------:R-:W-:Y:S01]  /*30b0*/  F2FP.BF16.F32.PACK_AB R22, R22, R39 ;  /* 0x000000271616723e */ /* 0x000fe200000010ff */
[----:B------:R0:W-:Y:S01]  /*30c0*/  @P2 STG.E.128 desc[UR6][R32.64], R16 ;  /* 0x0000001020002986 */ /* 0x0001e2000c101d06 */
[----:B------:R-:W-:Y:S02]  /*30d0*/  F2FP.BF16.F32.PACK_AB R21, R150, R127 ;  /* 0x0000007f9615723e */ /* 0x000fe400000010ff */
[----:B------:R-:W-:Y:S02]  /*30e0*/  F2FP.BF16.F32.PACK_AB R20, R20, R47 ;  /* 0x0000002f1414723e */ /* 0x000fe400000010ff */
[----:B------:R-:W-:-:S02]  /*30f0*/  ISETP.GE.AND P1, PT, R94, UR17, PT ;  /* 0x000000115e007c0c */ /* 0x000fc4000bf26270 */
[----:B------:R-:W-:Y:S01]  /*3100*/  SEL R127, RZ, 0x1, P3 ;  /* 0x00000001ff7f7807 */ /* 0x000fe20001800000 */
[----:B------:R0:W-:Y:S10]  /*3110*/  STG.E.128 desc[UR6][R2.64], R20 ;  /* 0x0000001402007986 */ /* 0x0001f4000c101d06 */
[----:B------:R-:W-:Y:S05]  /*3120*/  @!P1 BRA `(.L_x_539) ;  /* 0xffffffd4007c9947 */ /* 0x000fea000383ffff */
[----:B0-----:R-:W-:Y:S01]  /*3130*/  MOV R17, R84 ;  /* 0x0000005400117202 */ /* 0x001fe20000000f00 */
        /* <DEDUP_REMOVED lines=45> */
[----:B------:R-:W-:-:S07]  /*3410*/  MOV R59, R50 ;  /* 0x00000032003b7202 */ /* 0x000fce0000000f00 */
.L_x_536:
        /* <DEDUP_REMOVED lines=23> */
.L_x_537:
[----:B------:R-:W-:Y:S01]  /*3590*/  HFMA2.MMA R30, -RZ, RZ, 0, 9.5367431640625e-07 ;  /* 0x00000010ff1e7435 */ /* 0x000fe200000001ff */
[----:B------:R-:W-:Y:S01]  /*35a0*/  MOV R31, R23 ;  /* 0x00000017001f7202 */ /* 0x000fe20000000f00 */
[----:B------:R-:W-:Y:S01]  /*35b0*/  IMAD.MOV.U32 R28, RZ, RZ, -0x1 ;  /* 0xffffffffff1c7424 */ /* 0x000fe200078e00ff */
[----:B------:R-:W-:-:S08]  /*35c0*/  MOV R165, 0x1f ;  /* 0x0000001f00a57802 */ /* 0x000fd00000000f00 */
[----:B-----5:R-:W-:Y:S05]  /*35d0*/  WARPSYNC.COLLECTIVE R28, `(.L_x_540) ;  /* 0x000000001c087348 */ /* 0x020fea0003c00000 */
[----:B------:R0:W1:Y:S02]  /*35e0*/  SHFL.DOWN P3, R29, R31, R30, R165 ;  /* 0x0800001e1f1d7389 */ /* 0x00006400000600a5 */
[----:B01---5:R-:W-:Y:S01]  /*35f0*/  ENDCOLLECTIVE ;  /* 0x000000000000791b */ /* 0x023fe20003800000 */
.L_x_540:
[----:B------:R-:W-:Y:S02]  /*3600*/  MOV R31, R20 ;  /* 0x00000014001f7202 */ /* 0x000fe40000000f00 */
[----:B------:R-:W-:-:S07]  /*3610*/  MOV R22, R29 ;  /* 0x0000001d00167202 */ /* 0x000fce0000000f00 */
[----:B------:R-:W-:Y:S05]  /*3620*/  WARPSYNC.COLLECTIVE R28, `(.L_x_541) ;  /* 0x000000001c087348 */ /* 0x000fea0003c00000 */
[----:B------:R0:W1:Y:S02]  /*3630*/  SHFL.DOWN P3, R29, R31, R30, R165 ;  /* 0x0800001e1f1d7389 */ /* 0x00006400000600a5 */
[----:B01----:R-:W-:Y:S01]  /*3640*/  ENDCOLLECTIVE ;  /* 0x000000000000791b */ /* 0x003fe20003800000 */
.L_x_541:
[----:B------:R-:W-:Y:S01]  /*3650*/  FADD.FTZ R22, R23, R22 ;  /* 0x0000001617167221 */ /* 0x000fe20000010000 */
[----:B------:R-:W-:-:S04]  /*3660*/  HFMA2.MMA R30, -RZ, RZ, 0, 4.76837158203125e-07 ;  /* 0x00000008ff1e7435 */ /* 0x000fc800000001ff */
[----:B------:R-:W-:Y:S02]  /*3670*/  MOV R31, R22 ;  /* 0x00000016001f7202 */ /* 0x000fe40000000f00 */
[----:B------:R-:W-:-:S07]  /*3680*/  MOV R21, R29 ;  /* 0x0000001d00157202 */ /* 0x000fce0000000f00 */
[----:B------:R-:W-:Y:S05]  /*3690*/  WARPSYNC.COLLECTIVE R28, `(.L_x_542) ;  /* 0x000000001c087348 */ /* 0x000fea0003c00000 */
[----:B------:R0:W1:Y:S02]  /*36a0*/  SHFL.DOWN P3, R29, R31, R30, R165 ;  /* 0x0800001e1f1d7389 */ /* 0x00006400000600a5 */
[----:B01----:R-:W-:Y:S01]  /*36b0*/  ENDCOLLECTIVE ;  /* 0x000000000000791b */ /* 0x003fe20003800000 */
.L_x_542:
[----:B------:R-:W-:-:S05]  /*36c0*/  FADD.FTZ R21, R20, R21 ;  /* 0x0000001514157221 */ /* 0x000fca0000010000 */
[----:B------:R-:W-:Y:S02]  /*36d0*/  MOV R31, R21 ;  /* 0x00000015001f7202 */ /* 0x000fe40000000f00 */
[----:B------:R-:W-:-:S07]  /*36e0*/  MOV R25, R29 ;  /* 0x0000001d00197202 */ /* 0x000fce0000000f00 */
[----:B------:R-:W-:Y:S05]  /*36f0*/  WARPSYNC.COLLECTIVE R28, `(.L_x_543) ;  /* 0x000000001c087348 */ /* 0x000fea0003c00000 */
[----:B------:R0:W1:Y:S02]  /*3700*/  SHFL.DOWN P3, R29, R31, R30, R165 ;  /* 0x0800001e1f1d7389 */ /* 0x00006400000600a5 */
[----:B01----:R-:W-:Y:S01]  /*3710*/  ENDCOLLECTIVE ;  /* 0x000000000000791b */ /* 0x003fe20003800000 */
.L_x_543:
[----:B------:R-:W-:Y:S01]  /*3720*/  FADD.FTZ R25, R22, R25 ;  /* 0x0000001916197221 */ /* 0x000fe20000010000 */
[----:B------:R-:W-:-:S04]  /*3730*/  HFMA2.MMA R30, -RZ, RZ, 0, 2.384185791015625e-07 ;  /* 0x00000004ff1e7435 */ /* 0x000fc800000001ff */
[----:B------:R-:W-:Y:S01]  /*3740*/  MOV R31, R25 ;  /* 0x00000019001f7202 */ /* 0x000fe20000000f00 */
[----:B------:R-:W-:-:S07]  /*3750*/  IMAD.MOV.U32 R24, RZ, RZ, R29 ;  /* 0x000000ffff187224 */ /* 0x000fce00078e001d */
[----:B------:R-:W-:Y:S05]  /*3760*/  WARPSYNC.COLLECTIVE R28, `(.L_x_544) ;  /* 0x000000001c087348 */ /* 0x000fea0003c00000 */
[----:B------:R0:W1:Y:S02]  /*3770*/  SHFL.DOWN P3, R29, R31, R30, R165 ;  /* 0x0800001e1f1d7389 */ /* 0x00006400000600a5 */
[----:B01----:R-:W-:Y:S01]  /*3780*/  ENDCOLLECTIVE ;  /* 0x000000000000791b */ /* 0x003fe20003800000 */
.L_x_544:
[----:B------:R-:W-:-:S05]  /*3790*/  FADD.FTZ R24, R21, R24 ;  /* 0x0000001815187221 */ /* 0x000fca0000010000 */
[----:B------:R-:W-:Y:S02]  /*37a0*/  MOV R31, R24 ;  /* 0x00000018001f7202 */ /* 0x000fe40000000f00 */
[----:B------:R-:W-:-:S07]  /*37b0*/  MOV R26, R29 ;  /* 0x0000001d001a7202 */ /* 0x000fce0000000f00 */
[----:B------:R-:W-:Y:S05]  /*37c0*/  WARPSYNC.COLLECTIVE R28, `(.L_x_545) ;  /* 0x000000001c087348 */ /* 0x000fea0003c00000 */
[----:B------:R0:W1:Y:S02]  /*37d0*/  SHFL.DOWN P3, R29, R31, R30, R165 ;  /* 0x0800001e1f1d7389 */ /* 0x00006400000600a5 */
[----:B01----:R-:W-:Y:S01]  /*37e0*/  ENDCOLLECTIVE ;  /* 0x000000000000791b */ /* 0x003fe20003800000 */
.L_x_545:
[----:B------:R-:W-:Y:S01]  /*37f0*/  FADD.FTZ R26, R25, R26 ;  /* 0x0000001a191a7221 */ /* 0x000fe20000010000 */
[----:B------:R-:W-:-:S04]  /*3800*/  HFMA2.MMA R30, -RZ, RZ, 0, 1.1920928955078125e-07 ;  /* 0x00000002ff1e7435 */ /* 0x000fc800000001ff */
[----:B------:R-:W-:Y:S02]  /*3810*/  MOV R31, R26 ;  /* 0x0000001a001f7202 */ /* 0x000fe40000000f00 */
[----:B------:R-:W-:-:S07]  /*3820*/  MOV R27, R29 ;  /* 0x0000001d001b7202 */ /* 0x000fce0000000f00 */
[----:B------:R-:W-:Y:S05]  /*3830*/  WARPSYNC.COLLECTIVE R28, `(.L_x_546) ;  /* 0x000000001c087348 */ /* 0x000fea0003c00000 */
[----:B------:R0:W1:Y:S02]  /*3840*/  SHFL.DOWN P3, R29, R31, R30, R165 ;  /* 0x0800001e1f1d7389 */ /* 0x00006400000600a5 */
[----:B01----:R-:W-:Y:S01]  /*3850*/  ENDCOLLECTIVE ;  /* 0x000000000000791b */ /* 0x003fe20003800000 */
.L_x_546:
[----:B------:R-:W-:-:S05]  /*3860*/  FADD.FTZ R27, R24, R27 ;  /* 0x0000001b181b7221 */ /* 0x000fca0000010000 */
[----:B------:R-:W-:Y:S01]  /*3870*/  MOV R31, R27 ;  /* 0x0000001b001f7202 */ /* 0x000fe20000000f00 */
[----:B------:R-:W-:-:S07]  /*3880*/  IMAD.MOV.U32 R23, RZ, RZ, R29 ;  /* 0x000000ffff177224 */ /* 0x000fce00078e001d */
[----:B------:R-:W-:Y:S05]  /*3890*/  WARPSYNC.COLLECTIVE R28, `(.L_x_547) ;  /* 0x000000001c087348 */ /* 0x000fea0003c00000 */
[----:B------:R0:W1:Y:S02]  /*38a0*/  SHFL.DOWN P3, R29, R31, R30, R165 ;  /* 0x0800001e1f1d7389 */ /* 0x00006400000600a5 */
[----:B01----:R-:W-:Y:S01]  /*38b0*/  ENDCOLLECTIVE ;  /* 0x000000000000791b */ /* 0x003fe20003800000 */
.L_x_547:
[----:B------:R-:W-:Y:S01]  /*38c0*/  FADD.FTZ R23, R26, R23 ;  /* 0x000000171a177221 */ /* 0x000fe20000010000 */
[----:B------:R-:W-:-:S04]  /*38d0*/  HFMA2.MMA R30, -RZ, RZ, 0, 5.9604644775390625e-08 ;  /* 0x00000001ff1e7435 */ /* 0x000fc800000001ff */
[----:B------:R-:W-:Y:S02]  /*38e0*/  MOV R31, R23 ;  /* 0x00000017001f7202 */ /* 0x000fe40000000f00 */
[----:B------:R-:W-:-:S07]  /*38f0*/  MOV R20, R29 ;  /* 0x0000001d00147202 */ /* 0x000fce0000000f00 */
[----:B------:R-:W-:Y:S05]  /*3900*/  WARPSYNC.COLLECTIVE R28, `(.L_x_548) ;  /* 0x000000001c087348 */ /* 0x000fea0003c00000 */
[----:B------:R0:W1:Y:S02]  /*3910*/  SHFL.DOWN P3, R29, R31, R30, R165 ;  /* 0x0800001e1f1d7389 */ /* 0x00006400000600a5 */
[----:B01----:R-:W-:Y:S01]  /*3920*/  ENDCOLLECTIVE ;  /* 0x000000000000791b */ /* 0x003fe20003800000 */
.L_x_548:
[----:B------:R-:W-:-:S05]  /*3930*/  FADD.FTZ R22, R27, R20 ;  /* 0x000000141b167221 */ /* 0x000fca0000010000 */
[----:B------:R-:W-:Y:S02]  /*3940*/  MOV R31, R22 ;  /* 0x00000016001f7202 */ /* 0x000fe40000000f00 */
[----:B------:R-:W-:-:S07]  /*3950*/  MOV R20, R29 ;  /* 0x0000001d00147202 */ /* 0x000fce0000000f00 */
[----:B------:R-:W-:Y:S05]  /*3960*/  WARPSYNC.COLLECTIVE R28, `(.L_x_549) ;  /* 0x000000001c087348 */ /* 0x000fea0003c00000 */
[----:B------:R0:W1:Y:S02]  /*3970*/  SHFL.DOWN P3, R29, R31, R30, R165 ;  /* 0x0800001e1f1d7389 */ /* 0x00006400000600a5 */
[----:B01----:R-:W-:Y:S01]  /*3980*/  ENDCOLLECTIVE ;  /* 0x000000000000791b */ /* 0x003fe20003800000 */
.L_x_549:
[----:B------:R-:W-:Y:S01]  /*3990*/  MOV R21, R29 ;  /* 0x0000001d00157202 */ /* 0x000fe20000000f00 */
[----:B------:R-:W-:Y:S06]  /*39a0*/  BRA `(.L_x_550) ;  /* 0xffffffe000487947 */ /* 0x000fec000383ffff */
.L_x_551:
        /* <DEDUP_REMOVED lines=13> */
.L_x_11268:


//--------------------- .text._ZN10layer_norm22ln_bwd_finalize_kernelINS_22Kernel_traits_finalizeILj6144E13__nv_bfloat16S2_S2_S2_fjLb0ELj1024ELj4ENS_18Kernel_traits_baseILj6144ES2_S2_S2_S2_fjLj1024EEEEELb0ELb0EEEvNS_9BwdParamsE --------------------------
	.section	.text._ZN10layer_norm22ln_bwd_finalize_kernelINS_22Kernel_traits_finalizeILj6144E13__nv_bfloat16S2_S2_S2_fjLb0ELj1024ELj4ENS_18Kernel_traits_baseILj6144ES2_S2_S2_S2_fjLj1024EEEEELb0ELb0EEEvNS_9BwdParamsE,"ax",@progbits
	.align	128
        .global         _ZN10layer_norm22ln_bwd_finalize_kernelINS_22Kernel_traits_finalizeILj6144E13__nv_bfloat16S2_S2_S2_fjLb0ELj1024ELj4ENS_18Kernel_traits_baseILj6144ES2_S2_S2_S2_fjLj1024EEEEELb0ELb0EEEvNS_9BwdParamsE
        .type           _ZN10layer_norm22ln_bwd_finalize_kernelINS_22Kernel_traits_finalizeILj6144E13__nv_bfloat16S2_S2_S2_fjLb0ELj1024ELj4ENS_18Kernel_traits_baseILj6144ES2_S2_S2_S2_fjLj1024EEEEELb0ELb0EEEvNS_9BwdParamsE,@function
        .size           _ZN10layer_norm22ln_bwd_finalize_kernelINS_22Kernel_traits_finalizeILj6144E13__nv_bfloat16S2_S2_S2_fjLb0ELj1024ELj4ENS_18Kernel_traits_baseILj6144ES2_S2_S2_S2_fjLj1024EEEEELb0ELb0EEEvNS_9BwdParamsE,(.L_x_11269 - _ZN10layer_norm22ln_bwd_finalize_kernelINS_22Kernel_traits_finalizeILj6144E13__nv_bfloat16S2_S2_S2_fjLb0ELj1024ELj4ENS_18Kernel_traits_baseILj6144ES2_S2_S2_S2_fjLj1024EEEEELb0ELb0EEEvNS_9BwdParamsE)
        .other          _ZN10layer_norm22ln_bwd_finalize_kernelINS_22Kernel_traits_finalizeILj6144E13__nv_bfloat16S2_S2_S2_fjLb0ELj1024ELj4ENS_18Kernel_traits_baseILj6144ES2_S2_S2_S2_fjLj1024EEEEELb0ELb0EEEvNS_9BwdParamsE,@"STO_CUDA_ENTRY STV_DEFAULT"
_ZN10layer_norm22ln_bwd_finalize_kernelINS_22Kernel_traits_finalizeILj6144E13__nv_bfloat16S2_S2_S2_fjLb0ELj1024ELj4ENS_18Kernel_traits_baseILj6144ES2_S2_S2_S2_fjLj1024EEEEELb0ELb0EEEvNS_9BwdParamsE:
.text._ZN10layer_norm22ln_bwd_finalize_kernelINS_22Kernel_traits_finalizeILj6144E13__nv_bfloat16S2_S2_S2_fjLb0ELj1024ELj4ENS_18Kernel_traits_baseILj6144ES2_S2_S2_S2_fjLj1024EEEEELb0ELb0EEEvNS_9BwdParamsE:
[----:B------:R-:W-:Y:S01]  /*0000*/  LDC R1, c[0x0][0x28] ;  /* 0x00000a00ff017b82 */ /* 0x000fe20000000800 */
[----:B------:R-:W0:Y:S01]  /*0010*/  S2R R0, SR_TID.X ;  /* 0x0000000000007919 */ /* 0x000e220000002100 */
[----:B------:R-:W1:Y:S01]  /*0020*/  S2R R6, SR_CTAID.X ;  /* 0x0000000000067919 */ /* 0x000e620000002500 */
[----:B0-----:R-:W-:Y:S02]  /*0030*/  LOP3.LUT R2, R0, 0x1f, RZ, 0xc0, !PT ;  /* 0x0000001f00027812 */ /* 0x001fe400078ec0ff */
[----:B-1----:R-:W-:-:S04]  /*0040*/  SHF.L.U32 R3, R6, 0x5, RZ ;  /* 0x0000000506037819 */ /* 0x002fc800000006ff */
[----:B------:R-:W-:-:S04]  /*0050*/  LOP3.LUT R3, R3, 0xffffffe0, R2, 0xe2, !PT ;  /* 0xffffffe003037812 */ /* 0x000fc800078ee202 */
[----:B------:R-:W-:-:S13]  /*0060*/  ISETP.GT.U32.AND P0, PT, R3, 0x17ff, PT ;  /* 0x000017ff0300780c */ /* 0x000fda0003f04070 */
[----:B------:R-:W-:Y:S05]  /*0070*/  @P0 EXIT ;  /* 0x000000000000094d */ /* 0x000fea0003800000 */
[----:B------:R-:W0:Y:S01]  /*0080*/  S2UR UR5, SR_CgaCtaId ;  /* 0x00000000000579c3 */ /* 0x000e220000008800 */
[--C-:B------:R-:W-:Y:S01]  /*0090*/  SHF.R.U32.HI R5, RZ, 0x5, R0.reuse ;  /* 0x00000005ff057819 */ /* 0x100fe20000011600 */
[----:B------:R-:W-:Y:S01]  /*00a0*/  UMOV UR4, 0x400 ;  /* 0x0000040000047882 */ /* 0x000fe20000000000 */
[----:B------:R-:W-:Y:S01]  /*00b0*/  LOP3.LUT R4, R0, 0x3fffffe0, RZ, 0xc0, !PT ;  /* 0x3fffffe000047812 */ /* 0x000fe200078ec0ff */
[----:B------:R-:W-:Y:S01]  /*00c0*/  ULDC.64 UR6, c[0x0][0x208] ;  /* 0x0000820000067ab9 */ /* 0x000fe20000000a00 */
[C---:B------:R-:W-:Y:S02]  /*00d0*/  LOP3.LUT R7, R5.reuse, 0x1f, R0, 0x78, !PT ;  /* 0x0000001f05077812 */ /* 0x040fe400078e7800 */
[----:B------:R-:W-:Y:S02]  /*00e0*/  SHF.L.U32 R6, R6, 0x4, RZ ;  /* 0x0000000406067819 */ /* 0x000fe400000006ff */
[----:B------:R-:W-:Y:S01]  /*00f0*/  IADD3 R8, R4, R7, RZ ;  /* 0x0000000704087210 */ /* 0x000fe20007ffe0ff */
[----:B------:R-:W-:Y:S01]  /*0100*/  IMAD R9, R2, 0x20, R7 ;  /* 0x0000002002097824 */ /* 0x000fe200078e0207 */
[----:B------:R-:W-:-:S02]  /*0110*/  ISETP.NE.AND P0, PT, R5, 0x1f, PT ;  /* 0x0000001f0500780c */ /* 0x000fc40003f05270 */
[----:B------:R-:W-:Y:S02]  /*0120*/  LOP3.LUT R11, R6, 0x7ffffff0, RZ, 0xc0, !PT ;  /* 0x7ffffff0060b7812 */ /* 0x000fe400078ec0ff */
[C---:B------:R-:W-:Y:S02]  /*0130*/  ISETP.GT.U32.OR P0, PT, R2.reuse, 0xf, P0 ;  /* 0x0000000f0200780c */ /* 0x040fe40000704470 */
[----:B------:R-:W-:Y:S01]  /*0140*/  IADD3 R4, R2, R11, RZ ;  /* 0x0000000b02047210 */ /* 0x000fe20007ffe0ff */
[----:B0-----:R-:W-:-:S06]  /*0150*/  ULEA UR4, UR5, UR4, 0x18 ;  /* 0x0000000405047291 */ /* 0x001fcc000f8ec03f */
[----:B------:R-:W-:Y:S02]  /*0160*/  LEA R7, R8, UR4, 0x2 ;  /* 0x0000000408077c11 */ /* 0x000fe4000f8e10ff */
[----:B------:R-:W-:Y:S02]  /*0170*/  LEA R6, R5, UR4, 0x2 ;  /* 0x0000000405067c11 */ /* 0x000fe4000f8e10ff */
[----:B------:R-:W-:-:S07]  /*0180*/  LEA R8, R9, UR4, 0x2 ;  /* 0x0000000409087c11 */ /* 0x000fce000f8e10ff */
.L_x_564:
[----:B0-2---:R-:W0:Y:S01]  /*0190*/  LDC R10, c[0x0][0x210] ;  /* 0x00008400ff0a7b82 */ /* 0x005e220000000800 */
[----:B------:R-:W-:Y:S01]  /*01a0*/  BSSY B0, `(.L_x_552) ;  /* 0x0000068000007945 */ /* 0x000fe20003800000 */
[----:B------:R-:W-:Y:S01]  /*01b0*/  HFMA2.MMA R22, -RZ, RZ, 0, 0 ;  /* 0x00000000ff167435 */ /* 0x000fe200000001ff */
[----:B------:R-:W-:-:S05]  /*01c0*/  MOV R11, RZ ;  /* 0x000000ff000b7202 */ /* 0x000fca0000000f00 */
[----:B-1----:R-:W1:Y:S01]  /*01d0*/  LDC R12, c[0x0][0x218] ;  /* 0x00008600ff0c7b82 */ /* 0x002e620000000800 */
[----:B0-----:R-:W-:-:S04]  /*01e0*/  ISETP.GE.U32.AND P1, PT, R5, R10, PT ;  /* 0x0000000a0500720c */ /* 0x001fc80003f26070 */
[----:B-1----:R-:W-:-:S13]  /*01f0*/  ISETP.GE.U32.OR P1, PT, R3, R12, P1 ;  /* 0x0000000c0300720c */ /* 0x002fda0000f26470 */
[----:B------:R-:W-:Y:S05]  /*0200*/  @P1 BRA `(.L_x_553) ;  /* 0x0000000400841947 */ /* 0x000fea0003800000 */
[----:B------:R-:W-:Y:S01]  /*0210*/  ISETP.GE.U32.AND P2, PT, R5, R10, PT ;  /* 0x0000000a0500720c */ /* 0x000fe20003f46070 */
[----:B------:R-:W-:-:S12]  /*0220*/  IMAD.MOV.U32 R21, RZ, RZ, R5 ;  /* 0x000000ffff157224 */ /* 0x000fd800078e0005 */
[----:B------:R-:W0:Y:S01]  /*0230*/  @P2 LDC.64 R16, c[0x0][0x2d0] ;  /* 0x0000b400ff102b82 */ /* 0x000e220000000a00 */
[----:B------:R-:W-:-:S07]  /*0240*/  @P2 IMAD R9, R21, R12, R3 ;  /* 0x0000000c15092224 */ /* 0x000fce00078e0203 */
[----:B------:R-:W1:Y:S01]  /*0250*/  @P2 LDC.64 R14, c[0x0][0x2d8] ;  /* 0x0000b600ff0e2b82 */ /* 0x000e620000000a00 */
[----:B0-----:R-:W-:-:S06]  /*0260*/  @P2 IMAD.WIDE.U32 R16, R9, 0x4, R16 ;  /* 0x0000000409102825 */ /* 0x001fcc00078e0010 */
[----:B------:R-:W2:Y:S01]  /*0270*/  @P2 LDG.E R16, desc[UR6][R16.64] ;  /* 0x0000000610102981 */ /* 0x000ea2000c1e1900 */
[----:B-1----:R-:W-:-:S06]  /*0280*/  @P2 IMAD.WIDE.U32 R14, R9, 0x4, R14 ;  /* 0x00000004090e2825 */ /* 0x002fcc00078e000e */
[----:B------:R-:W3:Y:S01]  /*0290*/  @P2 LDG.E R15, desc[UR6][R14.64] ;  /* 0x000000060e0f2981 */ /* 0x000ee2000c1e1900 */
[----:B------:R-:W-:-:S04]  /*02a0*/  @P2 IADD3 R21, R21, 0x20, RZ ;  /* 0x0000002015152810 */ /* 0x000fc80007ffe0ff */
[CC--:B------:R-:W-:Y:S02]  /*02b0*/  ISETP.GE.U32.AND P1, PT, R21.reuse, R10.reuse, PT ;  /* 0x0000000a1500720c */ /* 0x0c0fe40003f26070 */
[----:B------:R-:W-:-:S04]  /*02c0*/  IADD3 R9, -R21, R10, RZ ;  /* 0x0000000a15097210 */ /* 0x000fc80007ffe1ff */
[----:B------:R-:W-:Y:S01]  /*02d0*/  ISETP.LE.U32.OR P1, PT, R9, 0x60, P1 ;  /* 0x000000600900780c */ /* 0x000fe20000f23470 */
[----:B------:R-:W-:Y:S01]  /*02e0*/  IMAD.MOV.U32 R22, RZ, RZ, RZ ;  /* 0x000000ffff167224 */ /* 0x000fe200078e00ff */
[----:B------:R-:W-:Y:S01]  /*02f0*/  MOV R11, RZ ;  /* 0x000000ff000b7202 */ /* 0x000fe20000000f00 */
[----:B------:R-:W-:Y:S04]  /*0300*/  BSSY B1, `(.L_x_554) ;  /* 0x000002b000017945 */ /* 0x000fe80003800000 */
[----:B--2---:R-:W-:Y:S01]  /*0310*/  @P2 FADD.FTZ R11, R11, R16 ;  /* 0x000000100b0b2221 */ /* 0x004fe20000010000 */
[----:B---3--:R-:W-:Y:S01]  /*0320*/  @P2 FADD.FTZ R22, R22, R15 ;  /* 0x0000000f16162221 */ /* 0x008fe20000010000 */
[----:B------:R-:W-:-:S04]  /*0330*/  PLOP3.LUT P2, PT, P2, PT, PT, 0x8, 0x0 ;  /* 0x000000000000781c */ /* 0x000fc8000174e170 */
[----:B------:R-:W-:Y:S09]  /*0340*/  @P1 BRA `(.L_x_555) ;  /* 0x0000000000981947 */ /* 0x000ff20003800000 */
[----:B------:R-:W-:Y:S02]  /*0350*/  PLOP3.LUT P2, PT, PT, PT, PT, 0x8, 0x0 ;  /* 0x000000000000781c */ /* 0x000fe40003f4e170 */
[----:B------:R-:W-:-:S11]  /*0360*/  IADD3 R13, R10, -0x60, RZ ;  /* 0xffffffa00a0d7810 */ /* 0x000fd60007ffe0ff */
.L_x_556:
[----:B------:R-:W0:Y:S01]  /*0370*/  LDC.64 R18, c[0x0][0x2d0] ;  /* 0x0000b400ff127b82 */ /* 0x000e220000000a00 */
[C---:B------:R-:W-:Y:S01]  /*0380*/  IADD3 R25, R21.reuse, 0x20, RZ ;  /* 0x0000002015197810 */ /* 0x040fe20007ffe0ff */
[C---:B------:R-:W-:Y:S01]  /*0390*/  IMAD R23, R21.reuse, R12, R3 ;  /* 0x0000000c15177224 */ /* 0x040fe200078e0203 */
[----:B------:R-:W-:-:S03]  /*03a0*/  IADD3 R17, R21, 0x40, RZ ;  /* 0x0000004015117810 */ /* 0x000fc60007ffe0ff */
[-CC-:B------:R-:W-:Y:S02]  /*03b0*/  IMAD R25, R25, R12.reuse, R3.reuse ;  /* 0x0000000c19197224 */ /* 0x180fe400078e0203 */
[----:B------:R-:W1:Y:S01]  /*03c0*/  LDC.64 R14, c[0x0][0x2d8] ;  /* 0x0000b600ff0e7b82 */ /* 0x000e620000000a00 */
[----:B------:R-:W-:Y:S02]  /*03d0*/  IMAD R17, R17, R12, R3 ;  /* 0x0000000c11117224 */ /* 0x000fe400078e0203 */
[----:B------:R-:W-:Y:S02]  /*03e0*/  VIADD R16, R21, 0x60 ;  /* 0x0000006015107836 */ /* 0x000fe40000000000 */
[----:B0-----:R-:W-:-:S04]  /*03f0*/  IMAD.WIDE.U32 R26, R23, 0x4, R18 ;  /* 0x00000004171a7825 */ /* 0x001fc800078e0012 */
[--C-:B------:R-:W-:Y:S01]  /*0400*/  IMAD.WIDE.U32 R28, R25, 0x4, R18.reuse ;  /* 0x00000004191c7825 */ /* 0x100fe200078e0012 */
[----:B------:R0:W2:Y:S04]  /*0410*/  LDG.E R24, desc[UR6][R26.64] ;  /* 0x000000061a187981 */ /* 0x0000a8000c1e1900 */
[----:B------:R1:W3:Y:S01]  /*0420*/  LDG.E R9, desc[UR6][R28.64] ;  /* 0x000000061c097981 */ /* 0x0002e2000c1e1900 */
[----:B0-----:R-:W-:-:S04]  /*0430*/  IMAD.WIDE.U32 R26, R17, 0x4, R18 ;  /* 0x00000004111a7825 */ /* 0x001fc800078e0012 */
[--C-:B-1----:R-:W-:Y:S01]  /*0440*/  IMAD.WIDE.U32 R28, R23, 0x4, R14.reuse ;  /* 0x00000004171c7825 */ /* 0x102fe200078e000e */
[----:B------:R0:W4:Y:S04]  /*0450*/  LDG.E R20, desc[UR6][R26.64] ;  /* 0x000000061a147981 */ /* 0x000128000c1e1900 */
[----:B------:R-:W5:Y:S01]  /*0460*/  LDG.E R23, desc[UR6][R28.64] ;  /* 0x000000061c177981 */ /* 0x000f62000c1e1900 */
[----:B0-----:R-:W-:-:S04]  /*0470*/  IMAD.WIDE.U32 R26, R25, 0x4, R14 ;  /* 0x00000004191a7825 */ /* 0x001fc800078e000e */
[----:B------:R-:W-:Y:S02]  /*0480*/  IMAD R25, R16, R12, R3 ;  /* 0x0000000c10197224 */ /* 0x000fe400078e0203 */
[----:B------:R-:W-:Y:S01]  /*0490*/  IMAD.WIDE.U32 R16, R17, 0x4, R14 ;  /* 0x0000000411107825 */ /* 0x000fe200078e000e */
[----:B------:R-:W4:Y:S03]  /*04a0*/  LDG.E R26, desc[UR6][R26.64] ;  /* 0x000000061a1a7981 */ /* 0x000f26000c1e1900 */
[C---:B------:R-:W-:Y:S02]  /*04b0*/  IMAD.WIDE.U32 R18, R25.reuse, 0x4, R18 ;  /* 0x0000000419127825 */ /* 0x040fe400078e0012 */
[----:B------:R-:W4:Y:S02]  /*04c0*/  LDG.E R16, desc[UR6][R16.64] ;  /* 0x0000000610107981 */ /* 0x000f24000c1e1900 */
[----:B------:R-:W-:-:S02]  /*04d0*/  IMAD.WIDE.U32 R14, R25, 0x4, R14 ;  /* 0x00000004190e7825 */ /* 0x000fc400078e000e */
[----:B------:R-:W4:Y:S04]  /*04e0*/  LDG.E R18, desc[UR6][R18.64] ;  /* 0x0000000612127981 */ /* 0x000f28000c1e1900 */
[----:B------:R-:W4:Y:S01]  /*04f0*/  LDG.E R14, desc[UR6][R14.64] ;  /* 0x000000060e0e7981 */ /* 0x000f22000c1e1900 */
[----:B------:R-:W-:-:S04]  /*0500*/  IADD3 R21, R21, 0x80, RZ ;  /* 0x0000008015157810 */ /* 0x000fc80007ffe0ff */
[----:B------:R-:W-:Y:S01]  /*0510*/  ISETP.GE.U32.AND P1, PT, R21, R13, PT ;  /* 0x0000000d1500720c */ /* 0x000fe20003f26070 */
[----:B--2---:R-:W-:-:S04]  /*0520*/  FADD.FTZ R24, R24, R11 ;  /* 0x0000000b18187221 */ /* 0x004fc80000010000 */
[----:B---3--:R-:W-:Y:S01]  /*0530*/  FADD.FTZ R9, R24, R9 ;  /* 0x0000000918097221 */ /* 0x008fe20000010000 */
[----:B-----5:R-:W-:-:S03]  /*0540*/  FADD.FTZ R23, R23, R22 ;  /* 0x0000001617177221 */ /* 0x020fc60000010000 */
[----:B----4-:R-:W-:Y:S01]  /*0550*/  FADD.FTZ R9, R9, R20 ;  /* 0x0000001409097221 */ /* 0x010fe20000010000 */
[----:B------:R-:W-:-:S04]  /*0560*/  FADD.FTZ R23, R23, R26 ;  /* 0x0000001a17177221 */ /* 0x000fc80000010000 */
[----:B------:R-:W-:Y:S01]  /*0570*/  FADD.FTZ R23, R23, R16 ;  /* 0x0000001017177221 */ /* 0x000fe20000010000 */
[----:B------:R-:W-:-:S03]  /*0580*/  FADD.FTZ R11, R9, R18 ;  /* 0x00000012090b7221 */ /* 0x000fc60000010000 */
[----:B------:R-:W-:Y:S01]  /*0590*/  FADD.FTZ R22, R23, R14 ;  /* 0x0000000e17167221 */ /* 0x000fe20000010000 */
[----:B------:R-:W-:Y:S06]  /*05a0*/  @!P1 BRA `(.L_x_556) ;  /* 0xfffffffc00709947 */ /* 0x000fec000383ffff */
.L_x_555:
[----:B------:R-:W-:Y:S05]  /*05b0*/  BSYNC B1 ;  /* 0x0000000000017941 */ /* 0x000fea0003800000 */
.L_x_554:
[CC--:B------:R-:W-:Y:S01]  /*05c0*/  ISETP.GE.U32.AND P1, PT, R21.reuse, R10.reuse, PT ;  /* 0x0000000a1500720c */ /* 0x0c0fe20003f26070 */
[----:B------:R-:W-:Y:S01]  /*05d0*/  BSSY B1, `(.L_x_557) ;  /* 0x0000017000017945 */ /* 0x000fe20003800000 */
[----:B------:R-:W-:-:S04]  /*05e0*/  IADD3 R9, -R21, R10, RZ ;  /* 0x0000000a15097210 */ /* 0x000fc80007ffe1ff */
[----:B------:R-:W-:-:S13]  /*05f0*/  ISETP.LE.U32.OR P1, PT, R9, 0x20, P1 ;  /* 0x000000200900780c */ /* 0x000fda0000f23470 */
[----:B------:R-:W-:Y:S05]  /*0600*/  @P1 BRA `(.L_x_558) ;  /* 0x00000000004c1947 */ /* 0x000fea0003800000 */
[----:B------:R-:W0:Y:S01]  /*0610*/  LDC.64 R24, c[0x0][0x2d0] ;  /* 0x0000b400ff187b82 */ /* 0x000e220000000a00 */
[C---:B------:R-:W-:Y:S01]  /*0620*/  IMAD R15, R21.reuse, R12, R3 ;  /* 0x0000000c150f7224 */ /* 0x040fe200078e0203 */
[----:B------:R-:W-:-:S05]  /*0630*/  IADD3 R9, R21, 0x20, RZ ;  /* 0x0000002015097810 */ /* 0x000fca0007ffe0ff */
[----:B------:R-:W-:Y:S01]  /*0640*/  IMAD R9, R9, R12, R3 ;  /* 0x0000000c09097224 */ /* 0x000fe200078e0203 */
[----:B------:R-:W1:Y:S01]  /*0650*/  LDC.64 R16, c[0x0][0x2d8] ;  /* 0x0000b600ff107b82 */ /* 0x000e620000000a00 */
[----:B0-----:R-:W-:-:S04]  /*0660*/  IMAD.WIDE.U32 R18, R15, 0x4, R24 ;  /* 0x000000040f127825 */ /* 0x001fc800078e0018 */
[----:B------:R-:W-:Y:S02]  /*0670*/  IMAD.WIDE.U32 R24, R9, 0x4, R24 ;  /* 0x0000000409187825 */ /* 0x000fe400078e0018 */
[----:B------:R-:W2:Y:S02]  /*0680*/  LDG.E R18, desc[UR6][R18.64] ;  /* 0x0000000612127981 */ /* 0x000ea4000c1e1900 */
[--C-:B-1----:R-:W-:Y:S02]  /*0690*/  IMAD.WIDE.U32 R14, R15, 0x4, R16.reuse ;  /* 0x000000040f0e7825 */ /* 0x102fe400078e0010 */
[----:B------:R-:W3:Y:S02]  /*06a0*/  LDG.E R24, desc[UR6][R24.64] ;  /* 0x0000000618187981 */ /* 0x000ee4000c1e1900 */
[----:B------:R-:W-:Y:S02]  /*06b0*/  IMAD.WIDE.U32 R16, R9, 0x4, R16 ;  /* 0x0000000409107825 */ /* 0x000fe400078e0010 */
[----:B------:R-:W4:Y:S04]  /*06c0*/  LDG.E R15, desc[UR6][R14.64] ;  /* 0x000000060e0f7981 */ /* 0x000f28000c1e1900 */
[----:B------:R-:W5:Y:S01]  /*06d0*/  LDG.E R17, desc[UR6][R16.64] ;  /* 0x0000000610117981 */ /* 0x000f62000c1e1900 */
[----:B------:R-:W-:Y:S01]  /*06e0*/  PLOP3.LUT P2, PT, PT, PT, PT, 0x8, 0x0 ;  /* 0x000000000000781c */ /* 0x000fe20003f4e170 */
[----:B------:R-:W-:-:S02]  /*06f0*/  VIADD R21, R21, 0x40 ;  /* 0x0000004015157836 */ /* 0x000fc40000000000 */
[----:B--2---:R-:W-:-:S04]  /*0700*/  FADD.FTZ R11, R11, R18 ;  /* 0x000000120b0b7221 */ /* 0x004fc80000010000 */
[----:B---3--:R-:W-:Y:S01]  /*0710*/  FADD.FTZ R11, R11, R24 ;  /* 0x000000180b0b7221 */ /* 0x008fe20000010000 */
[----:B----4-:R-:W-:-:S04]  /*0720*/  FADD.FTZ R22, R22, R15 ;  /* 0x0000000f16167221 */ /* 0x010fc80000010000 */
[----:B-----5:R-:W-:-:S07]  /*0730*/  FADD.FTZ R22, R22, R17 ;  /* 0x0000001116167221 */ /* 0x020fce0000010000 */
.L_x_558:
[----:B------:R-:W-:Y:S05]  /*0740*/  BSYNC B1 ;  /* 0x0000000000017941 */ /* 0x000fea0003800000 */
.L_x_557:
[----:B------:R-:W-:Y:S01]  /*0750*/  ISETP.LT.U32.OR P2, PT, R21, R10, P2 ;  /* 0x0000000a1500720c */ /* 0x000fe20001741470 */
[----:B------:R-:W-:-:S12]  /*0760*/  BSSY B1, `(.L_x_553) ;  /* 0x000000b000017945 */ /* 0x000fd80003800000 */
[----:B------:R-:W-:Y:S05]  /*0770*/  @!P2 BRA `(.L_x_559) ;  /* 0x000000000024a947 */ /* 0x000fea0003800000 */
[----:B------:R-:W0:Y:S01]  /*0780*/  LDC.64 R16, c[0x0][0x2d0] ;  /* 0x0000b400ff107b82 */ /* 0x000e220000000a00 */
[----:B------:R-:W-:-:S07]  /*0790*/  IMAD R9, R21, R12, R3 ;  /* 0x0000000c15097224 */ /* 0x000fce00078e0203 */
[----:B------:R-:W1:Y:S01]  /*07a0*/  LDC.64 R14, c[0x0][0x2d8] ;  /* 0x0000b600ff0e7b82 */ /* 0x000e620000000a00 */
[----:B0-----:R-:W-:-:S06]  /*07b0*/  IMAD.WIDE.U32 R16, R9, 0x4, R16 ;  /* 0x0000000409107825 */ /* 0x001fcc00078e0010 */
[----:B------:R-:W2:Y:S01]  /*07c0*/  LDG.E R16, desc[UR6][R16.64] ;  /* 0x0000000610107981 */ /* 0x000ea2000c1e1900 */
[----:B-1----:R-:W-:-:S06]  /*07d0*/  IMAD.WIDE.U32 R14, R9, 0x4, R14 ;  /* 0x00000004090e7825 */ /* 0x002fcc00078e000e */
[----:B------:R-:W3:Y:S01]  /*07e0*/  LDG.E R15, desc[UR6][R14.64] ;  /* 0x000000060e0f7981 */ /* 0x000ee2000c1e1900 */
[----:B--2---:R-:W-:Y:S01]  /*07f0*/  FADD.FTZ R11, R11, R16 ;  /* 0x000000100b0b7221 */ /* 0x004fe20000010000 */
[----:B---3--:R-:W-:-:S07]  /*0800*/  FADD.FTZ R22, R22, R15 ;  /* 0x0000000f16167221 */ /* 0x008fce0000010000 */
.L_x_559:
[----:B------:R-:W-:Y:S05]  /*0810*/  BSYNC B1 ;  /* 0x0000000000017941 */ /* 0x000fea0003800000 */
.L_x_553:
[----:B------:R-:W-:Y:S05]  /*0820*/  BSYNC B0 ;  /* 0x0000000000007941 */ /* 0x000fea0003800000 */
.L_x_552:
[----:B------:R-:W-:Y:S01]  /*0830*/  ISETP.GT.U32.AND P1, PT, R0, 0x3ff, PT ;  /* 0x000003ff0000780c */ /* 0x000fe20003f24070 */
[----:B------:R0:W-:Y:S01]  /*0840*/  STS [R7], R22 ;  /* 0x0000001607007388 */ /* 0x0001e20000000800 */
[----:B------:R-:W-:Y:S05]  /*0850*/  WARPSYNC.ALL ;  /* 0x0000000000007948 */ /* 0x000fea0003800000 */
[----:B------:R0:W-:Y:S01]  /*0860*/  STS [R7+0x1000], R11 ;  /* 0x0010000b07007388 */ /* 0x0001e20000000800 */
[----:B------:R-:W-:Y:S06]  /*0870*/  BAR.SYNC.DEFER_BLOCKING 0x0 ;  /* 0x0000000000007b1d */ /* 0x000fec0000010000 */
[----:B------:R-:W-:Y:S05]  /*0880*/  @P1 BRA `(.L_x_560) ;  /* 0x00000000006c1947 */ /* 0x000fea0003800000 */
[----:B------:R1:W2:Y:S01]  /*0890*/  LDS R9, [R8] ;  /* 0x0000000008097984 */ /* 0x0002a20000000800 */
[----:B------:R-:W-:Y:S01]  /*08a0*/  UMOV UR5, 0xffffffff ;  /* 0xffffffff00057882 */ /* 0x000fe20000000000 */
[----:B------:R-:W-:Y:S02]  /*08b0*/  ISETP.NE.AND P1, PT, R2, RZ, PT ;  /* 0x000000ff0200720c */ /* 0x000fe40003f25270 */
[----:B------:R1:W3:Y:S01]  /*08c0*/  LDS R10, [R8+0x1000] ;  /* 0x00100000080a7984 */ /* 0x0002e20000000800 */
[----:B------:R-:W-:Y:S10]  /*08d0*/  BRA.DIV UR5, `(.L_x_561) ;  /* 0x0000000205b87947 */ /* 0x000ff4000b800000 */
[----:B0--3--:R-:W0:Y:S04]  /*08e0*/  SHFL.BFLY PT, R11, R10, 0x1, 0x1f ;  /* 0x0c201f000a0b7f89 */ /* 0x009e2800000e0000 */
[----:B--2---:R-:W2:Y:S01]  /*08f0*/  SHFL.BFLY PT, R14, R9, 0x1, 0x1f ;  /* 0x0c201f00090e7f89 */ /* 0x004ea200000e0000 */
[----:B0-----:R-:W-:Y:S01]  /*0900*/  FADD.FTZ R11, R10, R11 ;  /* 0x0000000b0a0b7221 */ /* 0x001fe20000010000 */
[----:B--2---:R-:W-:-:S04]  /*0910*/  FADD.FTZ R15, R9, R14 ;  /* 0x0000000e090f7221 */ /* 0x004fc80000010000 */
[----:B------:R-:W0:Y:S04]  /*0920*/  SHFL.BFLY PT, R14, R11, 0x2, 0x1f ;  /* 0x0c401f000b0e7f89 */ /* 0x000e2800000e0000 */
[----:B------:R-:W2:Y:S01]  /*0930*/  SHFL.BFLY PT, R16, R15, 0x2, 0x1f ;  /* 0x0c401f000f107f89 */ /* 0x000ea200000e0000 */
        /* <DEDUP_REMOVED lines=10> */
[----:B------:R0:W2:Y:S04]  /*09e0*/  SHFL.BFLY PT, R11, R10, 0x10, 0x1f ;  /* 0x0e001f000a0b7f89 */ /* 0x0000a800000e0000 */
[----:B------:R0:W3:Y:S02]  /*09f0*/  SHFL.BFLY PT, R9, R18, 0x10, 0x1f ;  /* 0x0e001f0012097f89 */ /* 0x0000e400000e0000 */
.L_x_575:
[----:B---3--:R-:W-:Y:S01]  /*0a00*/  FADD.FTZ R9, R18, R9 ;  /* 0x0000000912097221 */ /* 0x008fe20000010000 */
[----:B--2---:R-:W-:-:S04]  /*0a10*/  FADD.FTZ R11, R10, R11 ;  /* 0x0000000b0a0b7221 */ /* 0x004fc80000010000 */
[----:B------:R2:W-:Y:S04]  /*0a20*/  @!P1 STS [R6+0x2000], R9 ;  /* 0x0020000906009388 */ /* 0x0005e80000000800 */
[----:B------:R2:W-:Y:S02]  /*0a30*/  @!P1 STS [R6+0x2080], R11 ;  /* 0x0020800b06009388 */ /* 0x0005e40000000800 */
.L_x_560:
[----:B--2---:R-:W-:Y:S01]  /*0a40*/  SHF.L.U32 R9, R4, 0x1, RZ ;  /* 0x0000000104097819 */ /* 0x004fe200000006ff */
[----:B------:R-:W-:Y:S05]  /*0a50*/  WARPSYNC.ALL ;  /* 0x0000000000007948 */ /* 0x000fea0003800000 */
[----:B------:R-:W-:Y:S01]  /*0a60*/  BAR.SYNC.DEFER_BLOCKING 0x0 ;  /* 0x0000000000007b1d */ /* 0x000fe20000010000 */
[----:B------:R-:W-:-:S05]  /*0a70*/  ISETP.GE.U32.OR P1, PT, R9, R12, P0 ;  /* 0x0000000c0900720c */ /* 0x000fca0000726470 */
[----:B------:R-:W-:Y:S08]  /*0a80*/  BSSY B0, `(.L_x_562) ;  /* 0x000000e000007945 */ /* 0x000ff00003800000 */
[----:B------:R-:W-:Y:S05]  /*0a90*/  @P1 BRA `(.L_x_563) ;  /* 0x0000000000301947 */ /* 0x000fea0003800000 */
[----:B------:R-:W-:Y:S01]  /*0aa0*/  SHF.L.U32 R9, R0, 0x3, RZ ;  /* 0x0000000300097819 */ /* 0x000fe200000006ff */
[----:B------:R-:W2:Y:S03]  /*0ab0*/  LDC.64 R12, c[0x0][0x318] ;  /* 0x0000c600ff0c7b82 */ /* 0x000ea60000000a00 */
[----:B------:R-:W-:-:S05]  /*0ac0*/  LOP3.LUT R9, R9, 0xf8, RZ, 0xc0, !PT ;  /* 0x000000f809097812 */ /* 0x000fca00078ec0ff */
[----:B------:R-:W3:Y:S01]  /*0ad0*/  LDS.64 R14, [R9+UR4+0x2000] ;  /* 0x00200004090e7984 */ /* 0x000ee20008000a00 */
[----:B0-----:R-:W0:Y:S03]  /*0ae0*/  LDC.64 R10, c[0x0][0x310] ;  /* 0x0000c400ff0a7b82 */ /* 0x001e260000000a00 */
[----:B------:R-:W4:Y:S01]  /*0af0*/  LDS.64 R16, [R9+UR4+0x2080] ;  /* 0x0020800409107984 */ /* 0x000f220008000a00 */
[----:B--2---:R-:W-:-:S04]  /*0b00*/  IMAD.WIDE.U32 R12, R4, 0x4, R12 ;  /* 0x00000004040c7825 */ /* 0x004fc800078e000c */
[----:B0-----:R-:W-:Y:S01]  /*0b10*/  IMAD.WIDE.U32 R10, R4, 0x4, R10 ;  /* 0x00000004040a7825 */ /* 0x001fe200078e000a */
[----:B---3--:R-:W-:Y:S02]  /*0b20*/  F2FP.BF16.F32.PACK_AB R15, R15, R14 ;  /* 0x0000000e0f0f723e */ /* 0x008fe400000010ff */
[----:B----4-:R-:W-:-:S03]  /*0b30*/  F2FP.BF16.F32.PACK_AB R17, R17, R16 ;  /* 0x000000101111723e */ /* 0x010fc600000010ff */
[----:B------:R2:W-:Y:S04]  /*0b40*/  STG.E desc[UR6][R12.64], R15 ;  /* 0x0000000f0c007986 */ /* 0x0005e8000c101906 */
[----:B------:R2:W-:Y:S02]  /*0b50*/  STG.E desc[UR6][R10.64], R17 ;  /* 0x000000110a007986 */ /* 0x0005e4000c101906 */
.L_x_563:
[----:B------:R-:W-:Y:S05]  /*0b60*/  BSYNC B0 ;  /* 0x0000000000007941 */ /* 0x000fea0003800000 */
.L_x_562:
[C---:B------:R-:W-:Y:S01]  /*0b70*/  ISETP.GT.U32.AND P1, PT, R3.reuse, -0x1801, PT ;  /* 0xffffe7ff0300780c */ /* 0x040fe20003f24070 */
[----:B------:R-:W-:Y:S01]  /*0b80*/  VIADD R4, R4, 0xc00 ;  /* 0x00000c0004047836 */ /* 0x000fe20000000000 */
[----:B------:R-:W-:-:S11]  /*0b90*/  IADD3 R3, R3, 0x1800, RZ ;  /* 0x0000180003037810 */ /* 0x000fd60007ffe0ff */
[----:B------:R-:W-:Y:S05]  /*0ba0*/  @P1 BRA `(.L_x_564) ;  /* 0xfffffff400781947 */ /* 0x000fea000383ffff */
[----:B------:R-:W-:Y:S05]  /*0bb0*/  EXIT ;  /* 0x000000000000794d */ /* 0x000fea0003800000 */
.L_x_561:
[----:B------:R-:W-:Y:S01]  /*0bc0*/  HFMA2.MMA R21, -RZ, RZ, 0, 5.9604644775390625e-08 ;  /* 0x00000001ff157435 */ /* 0x000fe200000001ff */
[----:B0--3--:R-:W-:Y:S01]  /*0bd0*/  MOV R22, R10 ;  /* 0x0000000a00167202 */ /* 0x009fe20000000f00 */
[----:B------:R-:W-:Y:S01]  /*0be0*/  IMAD.MOV.U32 R19, RZ, RZ, -0x1 ;  /* 0xffffffffff137424 */ /* 0x000fe200078e00ff */
[----:B------:R-:W-:-:S08]  /*0bf0*/  MOV R24, 0x1f ;  /* 0x0000001f00187802 */ /* 0x000fd00000000f00 */
[----:B-12---:R-:W-:Y:S05]  /*0c00*/  WARPSYNC.COLLECTIVE R19, `(.L_x_565) ;  /* 0x0000000013087348 */ /* 0x006fea0003c00000 */
[----:B------:R0:W3:Y:S02]  /*0c10*/  SHFL.BFLY P2, R20, R22, R21, R24 ;  /* 0x0c00001516147389 */ /* 0x0000e40000040018 */
[----:B0123--:R-:W-:Y:S01]  /*0c20*/  ENDCOLLECTIVE ;  /* 0x000000000000791b */ /* 0x00ffe20003800000 */
.L_x_565:
[----:B------:R-:W-:Y:S01]  /*0c30*/  HFMA2.MMA R21, -RZ, RZ, 0, 1.1920928955078125e-07 ;  /* 0x00000002ff157435 */ /* 0x000fe200000001ff */
[----:B------:R-:W-:-:S05]  /*0c40*/  MOV R11, R20 ;  /* 0x00000014000b7202 */ /* 0x000fca0000000f00 */
[----:B------:R-:W-:-:S05]  /*0c50*/  FADD.FTZ R11, R10, R11 ;  /* 0x0000000b0a0b7221 */ /* 0x000fca0000010000 */
[----:B------:R-:W-:-:S07]  /*0c60*/  MOV R22, R11 ;  /* 0x0000000b00167202 */ /* 0x000fce0000000f00 */
[----:B------:R-:W-:Y:S05]  /*0c70*/  WARPSYNC.COLLECTIVE R19, `(.L_x_566) ;  /* 0x0000000013087348 */ /* 0x000fea0003c00000 */
[----:B------:R0:W1:Y:S02]  /*0c80*/  SHFL.BFLY P2, R20, R22, R21, R24 ;  /* 0x0c00001516147389 */ /* 0x0000640000040018 */
[----:B01----:R-:W-:Y:S01]  /*0c90*/  ENDCOLLECTIVE ;  /* 0x000000000000791b */ /* 0x003fe20003800000 */
.L_x_566:
[----:B------:R-:W-:Y:S01]  /*0ca0*/  HFMA2.MMA R21, -RZ, RZ, 0, 2.384185791015625e-07 ;  /* 0x00000004ff157435 */ /* 0x000fe200000001ff */
[----:B------:R-:W-:-:S04]  /*0cb0*/  IMAD.MOV.U32 R14, RZ, RZ, R20 ;  /* 0x000000ffff0e7224 */ /* 0x000fc800078e0014 */
[----:B------:R-:W-:-:S05]  /*0cc0*/  FADD.FTZ R14, R11, R14 ;  /* 0x0000000e0b0e7221 */ /* 0x000fca0000010000 */
[----:B------:R-:W-:-:S07]  /*0cd0*/  MOV R22, R14 ;  /* 0x0000000e00167202 */ /* 0x000fce0000000f00 */
[----:B------:R-:W-:Y:S05]  /*0ce0*/  WARPSYNC.COLLECTIVE R19, `(.L_x_567) ;  /* 0x0000000013087348 */ /* 0x000fea0003c00000 */
[----:B------:R0:W1:Y:S02]  /*0cf0*/  SHFL.BFLY P2, R20, R22, R21, R24 ;  /* 0x0c00001516147389 */ /* 0x0000640000040018 */
[----:B01----:R-:W-:Y:S01]  /*0d00*/  ENDCOLLECTIVE ;  /* 0x000000000000791b */ /* 0x003fe20003800000 */
.L_x_567:
[----:B------:R-:W-:Y:S01]  /*0d10*/  HFMA2.MMA R21, -RZ, RZ, 0, 4.76837158203125e-07 ;  /* 0x00000008ff157435 */ /* 0x000fe200000001ff */
[----:B------:R-:W-:-:S05]  /*0d20*/  MOV R13, R20 ;  /* 0x00000014000d7202 */ /* 0x000fca0000000f00 */
[----:B------:R-:W-:-:S04]  /*0d30*/  FADD.FTZ R13, R14, R13 ;  /* 0x0000000d0e0d7221 */ /* 0x000fc80000010000 */
[----:B------:R-:W-:-:S07]  /*0d40*/  IMAD.MOV.U32 R22, RZ, RZ, R13 ;  /* 0x000000ffff167224 */ /* 0x000fce00078e000d */
[----:B------:R-:W-:Y:S05]  /*0d50*/  WARPSYNC.COLLECTIVE R19, `(.L_x_568) ;  /* 0x0000000013087348 */ /* 0x000fea0003c00000 */
[----:B------:R0:W1:Y:S02]  /*0d60*/  SHFL.BFLY P2, R20, R22, R21, R24 ;  /* 0x0c00001516147389 */ /* 0x0000640000040018 */
[----:B01----:R-:W-:Y:S01]  /*0d70*/  ENDCOLLECTIVE ;  /* 0x000000000000791b */ /* 0x003fe20003800000 */
.L_x_568:
[----:B------:R-:W-:Y:S01]  /*0d80*/  IMAD.MOV.U32 R21, RZ, RZ, 0x10 ;  /* 0x00000010ff157424 */ /* 0x000fe200078e00ff */
[----:B------:R-:W-:-:S05]  /*0d90*/  MOV R10, R20 ;  /* 0x00000014000a7202 */ /* 0x000fca0000000f00 */
[----:B------:R-:W-:-:S05]  /*0da0*/  FADD.FTZ R10, R13, R10 ;  /* 0x0000000a0d0a7221 */ /* 0x000fca0000010000 */
[----:B------:R-:W-:-:S07]  /*0db0*/  MOV R22, R10 ;  /* 0x0000000a00167202 */ /* 0x000fce0000000f00 */
[----:B------:R-:W-:Y:S05]  /*0dc0*/  WARPSYNC.COLLECTIVE R19, `(.L_x_569) ;  /* 0x0000000013087348 */ /* 0x000fea0003c00000 */
[----:B------:R0:W1:Y:S02]  /*0dd0*/  SHFL.BFLY P2, R20, R22, R21, R24 ;  /* 0x0c00001516147389 */ /* 0x0000640000040018 */
[----:B01----:R-:W-:Y:S01]  /*0de0*/  ENDCOLLECTIVE ;  /* 0x000000000000791b */ /* 0x003fe20003800000 */
.L_x_569:
[----:B------:R-:W-:Y:S01]  /*0df0*/  HFMA2.MMA R21, -RZ, RZ, 0, 5.9604644775390625e-08 ;  /* 0x00000001ff157435 */ /* 0x000fe200000001ff */
[----:B------:R-:W-:Y:S02]  /*0e00*/  MOV R22, R9 ;  /* 0x0000000900167202 */ /* 0x000fe40000000f00 */
[----:B------:R-:W-:-:S08]  /*0e10*/  MOV R11, R20 ;  /* 0x00000014000b7202 */ /* 0x000fd00000000f00 */
[----:B------:R-:W-:Y:S05]  /*0e20*/  WARPSYNC.COLLECTIVE R19, `(.L_x_570) ;  /* 0x0000000013087348 */ /* 0x000fea0003c00000 */
[----:B------:R0:W1:Y:S02]  /*0e30*/  SHFL.BFLY P2, R20, R22, R21, R24 ;  /* 0x0c00001516147389 */ /* 0x0000640000040018 */
[----:B01----:R-:W-:Y:S01]  /*0e40*/  ENDCOLLECTIVE ;  /* 0x000000000000791b */ /* 0x003fe20003800000 */
.L_x_570:
[----:B------:R-:W-:Y:S01]  /*0e50*/  HFMA2.MMA R21, -RZ, RZ, 0, 1.1920928955078125e-07 ;  /* 0x00000002ff157435 */ /* 0x000fe200000001ff */
[----:B------:R-:W-:-:S04]  /*0e60*/  IMAD.MOV.U32 R14, RZ, RZ, R20 ;  /* 0x000000ffff0e7224 */ /* 0x000fc800078e0014 */
[----:B------:R-:W-:-:S05]  /*0e70*/  FADD.FTZ R15, R9, R14 ;  /* 0x0000000e090f7221 */ /* 0x000fca0000010000 */
[----:B------:R-:W-:-:S07]  /*0e80*/  MOV R22, R15 ;  /* 0x0000000f00167202 */ /* 0x000fce0000000f00 */
[----:B------:R-:W-:Y:S05]  /*0e90*/  WARPSYNC.COLLECTIVE R19, `(.L_x_571) ;  /* 0x0000000013087348 */ /* 0x000fea0003c00000 */
[----:B------:R0:W1:Y:S02]  /*0ea0*/  SHFL.BFLY P2, R20, R22, R21, R24 ;  /* 0x0c00001516147389 */ /* 0x0000640000040018 */
[----:B01----:R-:W-:Y:S01]  /*0eb0*/  ENDCOLLECTIVE ;  /* 0x000000000000791b */ /* 0x003fe20003800000 */
.L_x_571:
[----:B------:R-:W-:Y:S01]  /*0ec0*/  HFMA2.MMA R21, -RZ, RZ, 0, 2.384185791015625e-07 ;  /* 0x00000004ff157435 */ /* 0x000fe200000001ff */
[----:B------:R-:W-:-:S05]  /*0ed0*/  MOV R16, R20 ;  /* 0x0000001400107202 */ /* 0x000fca0000000f00 */
[----:B------:R-:W-:-:S04]  /*0ee0*/  FADD.FTZ R16, R15, R16 ;  /* 0x000000100f107221 */ /* 0x000fc80000010000 */
[----:B------:R-:W-:-:S07]  /*0ef0*/  IMAD.MOV.U32 R22, RZ, RZ, R16 ;  /* 0x000000ffff167224 */ /* 0x000fce00078e0010 */
[----:B------:R-:W-:Y:S05]  /*0f00*/  WARPSYNC.COLLECTIVE R19, `(.L_x_572) ;  /* 0x0000000013087348 */ /* 0x000fea0003c00000 */
[----:B------:R0:W1:Y:S02]  /*0f10*/  SHFL.BFLY P2, R20, R22, R21, R24 ;  /* 0x0c00001516147389 */ /* 0x0000640000040018 */
[----:B01----:R-:W-:Y:S01]  /*0f20*/  ENDCOLLECTIVE ;  /* 0x000000000000791b */ /* 0x003fe20003800000 */
.L_x_572:
[----:B------:R-:W-:Y:S01]  /*0f30*/  IMAD.MOV.U32 R21, RZ, RZ, 0x8 ;  /* 0x00000008ff157424 */ /* 0x000fe200078e00ff */
[----:B------:R-:W-:-:S05]  /*0f40*/  MOV R17, R20 ;  /* 0x0000001400117202 */ /* 0x000fca0000000f00 */
[----:B------:R-:W-:-:S05]  /*0f50*/  FADD.FTZ R17, R16, R17 ;  /* 0x0000001110117221 */ /* 0x000fca0000010000 */
[----:B------:R-:W-:-:S07]  /*0f60*/  MOV R22, R17 ;  /* 0x0000001100167202 */ /* 0x000fce0000000f00 */
[----:B------:R-:W-:Y:S05]  /*0f70*/  WARPSYNC.COLLECTIVE R19, `(.L_x_573) ;  /* 0x0000000013087348 */ /* 0x000fea0003c00000 */
[----:B------:R0:W1:Y:S02]  /*0f80*/  SHFL.BFLY P2, R20, R22, R21, R24 ;  /* 0x0c00001516147389 */ /* 0x0000640000040018 */
[----:B01----:R-:W-:Y:S01]  /*0f90*/  ENDCOLLECTIVE ;  /* 0x000000000000791b */ /* 0x003fe20003800000 */
.L_x_573:
[----:B------:R-:W-:Y:S01]  /*0fa0*/  HFMA2.MMA R21, -RZ, RZ, 0, 9.5367431640625e-07 ;  /* 0x00000010ff157435 */ /* 0x000fe200000001ff */
[----:B------:R-:W-:-:S05]  /*0fb0*/  MOV R18, R20 ;  /* 0x0000001400127202 */ /* 0x000fca0000000f00 */
[----:B------:R-:W-:-:S05]  /*0fc0*/  FADD.FTZ R18, R17, R18 ;  /* 0x0000001211127221 */ /* 0x000fca0000010000 */
[----:B------:R-:W-:-:S07]  /*0fd0*/  MOV R22, R18 ;  /* 0x0000001200167202 */ /* 0x000fce0000000f00 */
[----:B------:R-:W-:Y:S05]  /*0fe0*/  WARPSYNC.COLLECTIVE R19, `(.L_x_574) ;  /* 0x0000000013087348 */ /* 0x000fea0003c00000 */
[----:B------:R0:W1:Y:S02]  /*0ff0*/  SHFL.BFLY P2, R20, R22, R21, R24 ;  /* 0x0c00001516147389 */ /* 0x0000640000040018 */
[----:B01----:R-:W-:Y:S01]  /*1000*/  ENDCOLLECTIVE ;  /* 0x000000000000791b */ /* 0x003fe20003800000 */
.L_x_574:
[----:B------:R-:W-:Y:S01]  /*1010*/  MOV R9, R20 ;  /* 0x0000001400097202 */ /* 0x000fe20000000f00 */
[----:B------:R-:W-:Y:S06]  /*1020*/  BRA `(.L_x_575) ;  /* 0xfffffff800747947 */ /* 0x000fec000383ffff */
.L_x_576:
        /* <DEDUP_REMOVED lines=13> */
.L_x_11269:


//--------------------- .text._ZN10layer_norm13ln_bwd_kernelINS_13Kernel_traitsI13__nv_bfloat16S2_S2_S2_fjLj6144ELj1ELj1ELj8ELj16ENS_18Kernel_traits_baseILj6144ES2_S2_S2_S2_fjLj256EEEEELb1ELb0ELb1ELb0EEEvNS_9BwdParamsE --------------------------
	.section	.text._ZN10layer_norm13ln_bwd_kernelINS_13Kernel_traitsI13__nv_bfloat16S2_S2_S2_fjLj6144ELj1ELj1ELj8ELj16ENS_18Kernel_traits_baseILj6144ES2_S2_S2_S2_fjLj256EEEEELb1ELb0ELb1ELb0EEEvNS_9BwdParamsE,"ax",@progbits
	.align	128
        .global         _ZN10layer_norm13ln_bwd_kernelINS_13Kernel_traitsI13__nv_bfloat16S2_S2_S2_fjLj6144ELj1ELj1ELj8ELj16ENS_18Kernel_traits_baseILj6144ES2_S2_S2_S2_fjLj256EEEEELb1ELb0ELb1ELb0EEEvNS_9BwdParamsE
        .type           _ZN10layer_norm13ln_bwd_kernelINS_13Kernel_traitsI13__nv_bfloat16S2_S2_S2_fjLj6144ELj1ELj1ELj8ELj16ENS_18Kernel_traits_baseILj6144ES2_S2_S2_S2_fjLj256EEEEELb1ELb0ELb1ELb0EEEvNS_9BwdParamsE,@function
        .size           _ZN10layer_norm13ln_bwd_kernelINS_13Kernel_traitsI13__nv_bfloat16S2_S2_S2_fjLj6144ELj1ELj1ELj8ELj16ENS_18Kernel_traits_baseILj6144ES2_S2_S2_S2_fjLj256EEEEELb1ELb0ELb1ELb0EEEvNS_9BwdParamsE,(.L_x_11270 - _ZN10layer_norm13ln_bwd_kernelINS_13Kernel_traitsI13__nv_bfloat16S2_S2_S2_fjLj6144ELj1ELj1ELj8ELj16ENS_18Kernel_traits_baseILj6144ES2_S2_S2_S2_fjLj256EEEEELb1ELb0ELb1ELb0EEEvNS_9BwdParamsE)
        .other          _ZN10layer_norm13ln_bwd_kernelINS_13Kernel_traitsI13__nv_bfloat16S2_S2_S2_fjLj6144ELj1ELj1ELj8ELj16ENS_18Kernel_traits_baseILj6144ES2_S2_S2_S2_fjLj256EEEEELb1ELb0ELb1ELb0EEEvNS_9BwdParamsE,@"STO_CUDA_ENTRY STV_DEFAULT"
_ZN10layer_norm13ln_bwd_kernelINS_13Kernel_traitsI13__nv_bfloat16S2_S2_S2_fjLj6144ELj1ELj1ELj8ELj16ENS_18Kernel_traits_baseILj6144ES2_S2_S2_S2_fjLj256EEEEELb1ELb0ELb1ELb0EEEvNS_9BwdParamsE:
.text._ZN10layer_norm13ln_bwd_kernelINS_13Kernel_traitsI13__nv_bfloat16S2_S2_S2_fjLj6144ELj1ELj1ELj8ELj16ENS_18Kernel_traits_baseILj6144ES2_S2_S2_S2_fjLj256EEEEELb1ELb0ELb1ELb0EEEvNS_9BwdParamsE:
        /* <DEDUP_REMOVED lines=12> */
[----:B------:R-:W-:Y:S02]  /*00c0*/  LEA.HI R0, R0, R117, RZ, 0x3 ;  /* 0x0000007500007211 */ /* 0x000fe400078f18ff */
[----:B0-----:R-:W-:-:S04]  /*00d0*/  LOP3.LUT R118, R172, 0xff, RZ, 0xc0, !PT ;  /* 0x000000ffac767812 */ /* 0x001fc800078ec0ff */
[----:B------:R-:W-:Y:S01]  /*00e0*/  LOP3.LUT R3, R118, 0xff, RZ, 0x3c, !PT ;  /* 0x000000ff76037812 */ /* 0x000fe200078e3cff */
[----:B------:R-:W-:-:S03]  /*00f0*/  IMAD.MOV.U32 R11, RZ, RZ, R118 ;  /* 0x000000ffff0b7224 */ /* 0x000fc600078e0076 */
        /* <DEDUP_REMOVED lines=18> */
[----:B------:R-:W-:Y:S01]  /*0220*/  ISETP.GE.AND P2, PT, R104, UR7, PT ;  /* 0x0000000768007c0c */ /* 0x000fe2000bf46270 */
[----:B------:R-:W-:Y:S01]  /*0230*/  ULDC.64 UR6, c[0x0][0x308] ;  /* 0x0000c20000067ab9 */ /* 0x000fe20000000a00 */
        /* <DEDUP_REMOVED lines=25> */
[----:B-----5:R-:W-:Y:S01]  /*03d0*/  @P0 PRMT R105, R92, 0x7632, R105 ;  /* 0x000076325c690816 */ /* 0x020fe20000000069 */
[----:B------:R-:W-:Y:S01]  /*03e0*/  HFMA2.MMA R61, -RZ, RZ, 0, 0 ;  /* 0x00000000ff3d7435 */ /* 0x000fe200000001ff */
[----:B------:R-:W-:Y:S01]  /*03f0*/  @P0 PRMT R107, R94, 0x7632, R107 ;  /* 0x000076325e6b0816 */ /* 0x000fe2000000006b */
[----:B------:R-:W-:Y:S01]  /*0400*/  IMAD.U32 R0, R92, 0x10000, RZ ;  /* 0x000100005c007824 */ /* 0x000fe200078e00ff */
        /* <DEDUP_REMOVED lines=34> */
.L_x_668:
[----:B-123--:R-:W1:Y:S08]  /*0630*/  LDC.64 R74, c[0x0][0x288] ;  /* 0x0000a200ff4a7b82 */ /* 0x00ee700000000a00 */
[----:B------:R-:W2:Y:S08]  /*0640*/  LDC.64 R72, c[0x0][0x258] ;  /* 0x00009600ff487b82 */ /* 0x000eb00000000a00 */
[----:B------:R-:W3:Y:S01]  /*0650*/  LDC.64 R76, c[0x0][0x280] ;  /* 0x0000a000ff4c7b82 */ /* 0x000ee20000000a00 */
[----:B-1----:R-:W-:-:S07]  /*0660*/  IMAD.WIDE R74, R104, 0x4, R74 ;  /* 0x00000004684a7825 */ /* 0x002fce00078e024a */
[----:B------:R-:W1:Y:S01]  /*0670*/  LDC.64 R80, c[0x0][0x2c8] ;  /* 0x0000b200ff507b82 */ /* 0x000e620000000a00 */
[----:B------:R-:W4:Y:S01]  /*0680*/  LDG.E R74, desc[UR4][R74.64] ;  /* 0x000000044a4a7981 */ /* 0x000f22000c1e1900 */
[----:B--2---:R-:W-:-:S05]  /*0690*/  IMAD.WIDE R72, R104, 0x4, R72 ;  /* 0x0000000468487825 */ /* 0x004fca00078e0248 */
[----:B-----5:R2:W5:Y:S01]  /*06a0*/  LDG.E R120, desc[UR4][R72.64] ;  /* 0x0000000448787981 */ /* 0x020562000c1e1900 */
[----:B---3--:R-:W-:-:S05]  /*06b0*/  IMAD.WIDE R76, R104, 0x4, R76 ;  /* 0x00000004684c7825 */ /* 0x008fca00078e024c */
        /* <DEDUP_REMOVED lines=8> */
[----:B-1----:R-:W-:Y:S01]  /*0740*/  IMAD.WIDE.U32 R82, R119, 0x10, R80 ;  /* 0x0000001077527825 */ /* 0x002fe200078e0050 */
[----:B----4-:R-:W-:-:S13]  /*0750*/  ISETP.GT.AND P2, PT, R74, RZ, PT ;  /* 0x000000ff4a00720c */ /* 0x010fda0003f44270 */
[----:B--2---:R-:W-:Y:S05]  /*0760*/  @P2 BRA `(.L_x_579) ;  /* 0x0000000000ac2947 */ /* 0x004fea0003800000 */
[----:B-----5:R-:W-:Y:S01]  /*0770*/  ISETP.GE.AND P3, PT, R167, 0x1, PT ;  /* 0x00000001a700780c */ /* 0x020fe20003f66270 */
[----:B------:R-:W-:Y:S01]  /*0780*/  BSSY B1, `(.L_x_580) ;  /* 0x0000011000017945 */ /* 0x000fe20003800000 */
[----:B------:R-:W-:Y:S01]  /*0790*/  IMAD.MOV.U32 R75, RZ, RZ, RZ ;  /* 0x000000ffff4b7224 */ /* 0x000fe200078e00ff */
[----:B------:R-:W-:-:S10]  /*07a0*/  MOV R77, R119 ;  /* 0x00000077004d7202 */ /* 0x000fd40000000f00 */
[----:B------:R-:W-:-:S05]  /*07b0*/  @P3 IADD3 R72, R167, -0x1, RZ ;  /* 0xffffffffa7483810 */ /* 0x000fca0007ffe0ff */
[----:B------:R-:W-:-:S05]  /*07c0*/  @P3 IMAD R72, R72, R117, RZ ;  /* 0x0000007548483224 */ /* 0x000fca00078e02ff */
[----:B------:R-:W-:-:S04]  /*07d0*/  @P3 SHF.R.S32.HI R73, RZ, 0x1f, R72 ;  /* 0x0000001fff493819 */ /* 0x000fc80000011448 */
[----:B------:R-:W-:-:S04]  /*07e0*/  @P3 LEA.HI R73, R73, R72, RZ, 0x3 ;  /* 0x0000004849493211 */ /* 0x000fc800078f18ff */
[----:B------:R-:W-:Y:S01]  /*07f0*/  @P3 LEA.HI.SX32 R75, R73, R118, 0x1d ;  /* 0x00000076494b3211 */ /* 0x000fe200078feaff */
[----:B------:R-:W-:Y:S06]  /*0800*/  @!P0 BRA `(.L_x_581) ;  /* 0x0000000000208947 */ /* 0x000fec0003800000 */
[----:B------:R-:W1:Y:S01]  /*0810*/  LDC.64 R92, c[0x0][0x240] ;  /* 0x00009000ff5c7b82 */ /* 0x000e620000000a00 */
[----:B------:R-:W-:-:S04]  /*0820*/  ISETP.NE.U32.AND P4, PT, RZ, UR8, PT ;  /* 0x00000008ff007c0c */ /* 0x000fc8000bf85070 */
[----:B------:R-:W-:-:S13]  /*0830*/  ISETP.NE.AND.EX P4, PT, RZ, UR9, PT, P4 ;  /* 0x00000009ff007c0c */ /* 0x000fda000bf85340 */
[----:B------:R2:W5:Y:S01]  /*0840*/  @P4 LDG.E.128 R12, desc[UR4][R82.64] ;  /* 0x00000004520c4981 */ /* 0x000562000c1e1d00 */
[----:B-1----:R-:W-:-:S06]  /*0850*/  IMAD.WIDE.U32 R92, R75, 0x8, R92 ;  /* 0x000000084b5c7825 */ /* 0x002fcc00078e005c */
[----:B------:R-:W5:Y:S01]  /*0860*/  LDG.E.64 R92, desc[UR4][R92.64] ;  /* 0x000000045c5c7981 */ /* 0x000f62000c1e1b00 */
[----:B------:R-:W-:Y:S01]  /*0870*/  VIADD R77, R119, 0x100 ;  /* 0x00000100774d7836 */ /* 0x000fe20000000000 */
[----:B--2---:R-:W-:-:S07]  /*0880*/  IADD3 R75, R75, 0x100, RZ ;  /* 0x000001004b4b7810 */ /* 0x004fce0007ffe0ff */
.L_x_581:
[----:B------:R-:W-:Y:S05]  /*0890*/  BSYNC B1 ;  /* 0x0000000000017941 */ /* 0x000fea0003800000 */
.L_x_580:
[----:B------:R-:W-:Y:S04]  /*08a0*/  BSSY B1, `(.L_x_582) ;  /* 0x000000b000017945 */ /* 0x000fe80003800000 */
[----:B------:R-:W-:Y:S05]  /*08b0*/  @!P1 BRA `(.L_x_583) ;  /* 0x0000000000249947 */ /* 0x000fea0003800000 */
[----:B------:R-:W1:Y:S01]  /*08c0*/  LDC.64 R72, c[0x0][0x240] ;  /* 0x00009000ff487b82 */ /* 0x000e620000000a00 */
[----:B------:R-:W-:-:S04]  /*08d0*/  ISETP.NE.U32.AND P4, PT, RZ, UR8, PT ;  /* 0x00000008ff007c0c */ /* 0x000fc8000bf85070 */
[----:B------:R-:W-:Y:S01]  /*08e0*/  ISETP.NE.AND.EX P4, PT, RZ, UR9, PT, P4 ;  /* 0x00000009ff007c0c */ /* 0x000fe2000bf85340 */
[----:B-1----:R-:W-:-:S12]  /*08f0*/  IMAD.WIDE.U32 R90, R75, 0x8, R72 ;  /* 0x000000084b5a7825 */ /* 0x002fd800078e0048 */
[----:B------:R-:W-:Y:S01]  /*0900*/  @P4 IMAD.WIDE.U32 R72, R77, 0x10, R80 ;  /* 0x000000104d484825 */ /* 0x000fe200078e0050 */
[----:B------:R-:W5:Y:S04]  /*0910*/  LDG.E.64 R90, desc[UR4][R90.64] ;  /* 0x000000045a5a7981 */ /* 0x000f68000c1e1b00 */
[----:B------:R1:W5:Y:S01]  /*0920*/  @P4 LDG.E.128 R8, desc[UR4][R72.64] ;  /* 0x0000000448084981 */ /* 0x000362000c1e1d00 */
[----:B------:R-:W-:Y:S01]  /*0930*/  VIADD R75, R75, 0x100 ;  /* 0x000001004b4b7836 */ /* 0x000fe20000000000 */
[----:B------:R-:W-:-:S07]  /*0940*/  IADD3 R77, R77, 0x100, RZ ;  /* 0x000001004d4d7810 */ /* 0x000fce0007ffe0ff */
.L_x_583:
[----:B------:R-:W-:Y:S05]  /*0950*/  BSYNC B1 ;  /* 0x0000000000017941 */ /* 0x000fea0003800000 */
.L_x_582:
[----:B------:R-:W-:Y:S02]  /*0960*/  ISETP.NE.AND P4, PT, R173, RZ, PT ;  /* 0x000000ffad00720c */ /* 0x000fe40003f85270 */
[----:B------:R-:W-:-:S11]  /*0970*/  CS2R R170, SRZ ;  /* 0x0000000000aa7805 */ /* 0x000fd6000001ff00 */
[----:B------:R-:W-:Y:S05]  /*0980*/  @!P4 BRA `(.L_x_584) ;  /* 0x000000140000c947 */ /* 0x000fea0003800000 */
[----:B------:R-:W2:Y:S01]  /*0990*/  LDC.64 R88, c[0x0][0x240] ;  /* 0x00009000ff587b82 */ /* 0x000ea20000000a00 */
[----:B------:R-:W-:-:S04]  /*09a0*/  ISETP.NE.U32.AND P4, PT, RZ, UR8, PT ;  /* 0x00000008ff007c0c */ /* 0x000fc8000bf85070 */
[----:B------:R-:W-:-:S13]  /*09b0*/  ISETP.NE.AND.EX P4, PT, RZ, UR9, PT, P4 ;  /* 0x00000009ff007c0c */ /* 0x000fda000bf85340 */
[----:B------:R-:W-:-:S05]  /*09c0*/  @P4 IMAD.WIDE.U32 R80, R77, 0x10, R80 ;  /* 0x000000104d504825 */ /* 0x000fca00078e0050 */
[----:B------:R3:W5:Y:S01]  /*09d0*/  @P4 LDG.E.128 R4, desc[UR4][R80.64] ;  /* 0x0000000450044981 */ /* 0x000762000c1e1d00 */
[----:B--2---:R-:W-:-:S06]  /*09e0*/  IMAD.WIDE.U32 R88, R75, 0x8, R88 ;  /* 0x000000084b587825 */ /* 0x004fcc00078e0058 */
[----:B------:R-:W5:Y:S01]  /*09f0*/  LDG.E.64 R88, desc[UR4][R88.64] ;  /* 0x0000000458587981 */ /* 0x000f62000c1e1b00 */
[----:B------:R-:W-:Y:S01]  /*0a00*/  IMAD.MOV.U32 R170, RZ, RZ, RZ ;  /* 0x000000ffffaa7224 */ /* 0x000fe200078e00ff */
[----:B---3--:R-:W-:Y:S06]  /*0a10*/  BRA `(.L_x_584) ;  /* 0x0000001000dc7947 */ /* 0x008fec0003800000 */
.L_x_579:
[----:B------:R-:W1:Y:S02]  /*0a20*/  LDC.64 R72, c[0x0][0x250] ;  /* 0x00009400ff487b82 */ /* 0x000e640000000a00 */
[----:B-1----:R-:W-:-:S06]  /*0a30*/  IMAD.WIDE R72, R104, 0x4, R72 ;  /* 0x0000000468487825 */ /* 0x002fcc00078e0248 */
[----:B------:R-:W2:Y:S01]  /*0a40*/  LDG.E R72, desc[UR4][R72.64] ;  /* 0x0000000448487981 */ /* 0x000ea2000c1e1900 */
[----:B-----5:R-:W-:Y:S01]  /*0a50*/  ISETP.GE.AND P3, PT, R167, 0x1, PT ;  /* 0x00000001a700780c */ /* 0x020fe20003f66270 */
[----:B------:R-:W-:Y:S01]  /*0a60*/  VIADD R74, R74, 0xffffffff ;  /* 0xffffffff4a4a7836 */ /* 0x000fe20000000000 */
[----:B------:R-:W-:Y:S01]  /*0a70*/  HFMA2.MMA R86, -RZ, RZ, 0, 0 ;  /* 0x00000000ff567435 */ /* 0x000fe200000001ff */
[----:B0-----:R-:W-:Y:S01]  /*0a80*/  ISETP.NE.AND P4, PT, R174, RZ, PT ;  /* 0x000000ffae00720c */ /* 0x001fe20003f85270 */
[----:B------:R-:W-:Y:S01]  /*0a90*/  BSSY B1, `(.L_x_585) ;  /* 0x000006d000017945 */ /* 0x000fe20003800000 */
[----:B------:R-:W-:Y:S01]  /*0aa0*/  IMAD R74, R74, R117, RZ ;  /* 0x000000754a4a7224 */ /* 0x000fe200078e02ff */
[----:B------:R-:W-:Y:S01]  /*0ab0*/  CS2R R170, SRZ ;  /* 0x0000000000aa7805 */ /* 0x000fe2000001ff00 */
[----:B------:R-:W-:-:S03]  /*0ac0*/  IMAD.MOV.U32 R169, RZ, RZ, R119 ;  /* 0x000000ffffa97224 */ /* 0x000fc600078e0077 */
[----:B------:R-:W-:-:S03]  /*0ad0*/  SHF.R.S32.HI R75, RZ, 0x1f, R74 ;  /* 0x0000001fff4b7819 */ /* 0x000fc6000001144a */
[----:B------:R-:W-:Y:S02]  /*0ae0*/  @P3 IADD3 R76, R167, -0x1, RZ ;  /* 0xffffffffa74c3810 */ /* 0x000fe40007ffe0ff */
[----:B------:R-:W-:-:S03]  /*0af0*/  LEA.HI R75, R75, R74, RZ, 0x3 ;  /* 0x0000004a4b4b7211 */ /* 0x000fc600078f18ff */
[----:B------:R-:W-:Y:S01]  /*0b00*/  @P3 IMAD R76, R76, R117, RZ ;  /* 0x000000754c4c3224 */ /* 0x000fe200078e02ff */
[----:B------:R-:W-:-:S04]  /*0b10*/  LEA.HI.SX32 R87, R75, R118, 0x1d ;  /* 0x000000764b577211 */ /* 0x000fc800078feaff */
[----:B------:R-:W-:-:S04]  /*0b20*/  @P3 SHF.R.S32.HI R77, RZ, 0x1f, R76 ;  /* 0x0000001fff4d3819 */ /* 0x000fc8000001144c */
[----:B------:R-:W-:-:S04]  /*0b30*/  @P3 LEA.HI R77, R77, R76, RZ, 0x3 ;  /* 0x0000004c4d4d3211 */ /* 0x000fc800078f18ff */
[----:B------:R-:W-:Y:S02]  /*0b40*/  @P3 LEA.HI.SX32 R86, R77, R118, 0x1d ;  /* 0x000000764d563211 */ /* 0x000fe400078feaff */
[----:B--2---:R-:W-:Y:S01]  /*0b50*/  FSEL R85, R72, RZ, !P4 ;  /* 0x000000ff48557208 */ /* 0x004fe20006000000 */
[----:B------:R-:W-:Y:S06]  /*0b60*/  @!P0 BRA `(.L_x_586) ;  /* 0x00000004007c8947 */ /* 0x000fec0003800000 */
[----:B------:R-:W0:Y:S08]  /*0b70*/  LDC.64 R72, c[0x0][0x238] ;  /* 0x00008e00ff487b82 */ /* 0x000e300000000a00 */
[----:B------:R-:W1:Y:S08]  /*0b80*/  LDC.64 R76, c[0x0][0x2b8] ;  /* 0x0000ae00ff4c7b82 */ /* 0x000e700000000a00 */
[----:B------:R-:W2:Y:S01]  /*0b90*/  LDC.64 R92, c[0x0][0x240] ;  /* 0x00009000ff5c7b82 */ /* 0x000ea20000000a00 */
[----:B0-----:R-:W-:-:S06]  /*0ba0*/  IMAD.WIDE.U32 R72, R119, 0x10, R72 ;  /* 0x0000001077487825 */ /* 0x001fcc00078e0048 */
[----:B------:R-:W3:Y:S01]  /*0bb0*/  LDG.E.128 R72, desc[UR4][R72.64] ;  /* 0x0000000448487981 */ /* 0x000ee2000c1e1d00 */
[----:B-1----:R-:W-:-:S06]  /*0bc0*/  IMAD.WIDE.U32 R76, R87, 0x10, R76 ;  /* 0x00000010574c7825 */ /* 0x002fcc00078e004c */
[----:B------:R-:W4:Y:S01]  /*0bd0*/  LDG.E.128 R76, desc[UR4][R76.64] ;  /* 0x000000044c4c7981 */ /* 0x000f22000c1e1d00 */
[----:B------:R-:W-:Y:S01]  /*0be0*/  ISETP.NE.U32.AND P4, PT, RZ, UR8, PT ;  /* 0x00000008ff007c0c */ /* 0x000fe2000bf85070 */
[----:B--2---:R-:W-:-:S03]  /*0bf0*/  IMAD.WIDE.U32 R92, R86, 0x8, R92 ;  /* 0x00000008565c7825 */ /* 0x004fc600078e005c */
[----:B------:R-:W-:-:S03]  /*0c00*/  ISETP.NE.AND.EX P4, PT, RZ, UR9, PT, P4 ;  /* 0x00000009ff007c0c */ /* 0x000fc6000bf85340 */
[----:B------:R-:W5:Y:S10]  /*0c10*/  LDG.E.64 R92, desc[UR4][R92.64] ;  /* 0x000000045c5c7981 */ /* 0x000f74000c1e1b00 */
[----:B------:R0:W5:Y:S01]  /*0c20*/  @P4 LDG.E.128 R12, desc[UR4][R82.64] ;  /* 0x00000004520c4981 */ /* 0x000162000c1e1d00 */
[----:B------:R-:W-:Y:S01]  /*0c30*/  IADD3 R169, R119, 0x100, RZ ;  /* 0x0000010077a97810 */ /* 0x000fe20007ffe0ff */
[----:B------:R-:W-:Y:S01]  /*0c40*/  VIADD R87, R87, 0x100 ;  /* 0x0000010057577836 */ /* 0x000fe20000000000 */
[----:B------:R-:W-:-:S02]  /*0c50*/  IADD3 R86, R86, 0x100, RZ ;  /* 0x0000010056567810 */ /* 0x000fc40007ffe0ff */
[C---:B---3--:R-:W-:Y:S02]  /*0c60*/  SHF.L.U32 R138, R72.reuse, 0x10, RZ ;  /* 0x00000010488a7819 */ /* 0x048fe400000006ff */
[----:B------:R-:W-:Y:S01]  /*0c70*/  PRMT R3, R72, 0x7632, R3 ;  /* 0x0000763248037816 */ /* 0x000fe20000000003 */
[C---:B------:R-:W-:Y:S01]  /*0c80*/  IMAD.U32 R140, R73.reuse, 0x10000, RZ ;  /* 0x00010000498c7824 */ /* 0x040fe200078e00ff */
[----:B------:R-:W-:Y:S01]  /*0c90*/  PRMT R137, R73, 0x7632, R137 ;  /* 0x0000763249897816 */ /* 0x000fe20000000089 */
[----:B------:R-:W-:Y:S01]  /*0ca0*/  FADD.FTZ R73, -R85, R138 ;  /* 0x0000008a55497221 */ /* 0x000fe20000010100 */
[C---:B------:R-:W-:Y:S02]  /*0cb0*/  PRMT R139, R74.reuse, 0x7632, R139 ;  /* 0x000076324a8b7816 */ /* 0x040fe4000000008b */
[----:B------:R-:W-:Y:S01]  /*0cc0*/  SHF.L.U32 R142, R74, 0x10, RZ ;  /* 0x000000104a8e7819 */ /* 0x000fe200000006ff */
[----:B------:R-:W-:Y:S01]  /*0cd0*/  IMAD.U32 R74, R3, 0x10000, RZ ;  /* 0x00010000034a7824 */ /* 0x000fe200078e00ff */
[C---:B------:R-:W-:Y:S01]  /*0ce0*/  PRMT R143, R75.reuse, 0x7632, R143 ;  /* 0x000076324b8f7816 */ /* 0x040fe2000000008f */
[----:B------:R-:W-:Y:S01]  /*0cf0*/  IMAD.U32 R144, R75, 0x10000, RZ ;  /* 0x000100004b907824 */ /* 0x000fe200078e00ff */
[----:B----4-:R-:W-:Y:S01]  /*0d00*/  PRMT R72, R76, 0x7632, R72 ;  /* 0x000076324c487816 */ /* 0x010fe20000000048 */
[----:B------:R-:W-:Y:S01]  /*0d10*/  FMUL.FTZ R3, R120, R73 ;  /* 0x0000004978037220 */ /* 0x000fe20000410000 */
[----:B------:R-:W-:Y:S01]  /*0d20*/  PRMT R146, R79, 0x7632, R146 ;  /* 0x000076324f927816 */ /* 0x000fe20000000092 */
[----:B------:R-:W-:Y:S01]  /*0d30*/  FADD.FTZ R73, -R85, R74 ;  /* 0x0000004a55497221 */ /* 0x000fe20000010100 */
[----:B------:R-:W-:-:S02]  /*0d40*/  SHF.L.U32 R75, R76, 0x10, RZ ;  /* 0x000000104c4b7819 */ /* 0x000fc400000006ff */
[C---:B0-----:R-:W-:Y:S02]  /*0d50*/  PRMT R82, R78.reuse, 0x7632, R82 ;  /* 0x000076324e527816 */ /* 0x041fe40000000052 */
[----:B------:R-:W-:Y:S01]  /*0d60*/  SHF.L.U32 R141, R78, 0x10, RZ ;  /* 0x000000104e8d7819 */ /* 0x000fe200000006ff */
[----:B------:R-:W-:Y:S01]  /*0d70*/  IMAD.U32 R72, R72, 0x10000, RZ ;  /* 0x0001000048487824 */ /* 0x000fe200078e00ff */
[----:B------:R-:W-:Y:S02]  /*0d80*/  SHF.L.U32 R78, R137, 0x10, RZ ;  /* 0x00000010894e7819 */ /* 0x000fe400000006ff */
[----:B------:R-:W-:Y:S01]  /*0d90*/  SHF.L.U32 R149, R146, 0x10, RZ ;  /* 0x0000001092957819 */ /* 0x000fe200000006ff */
[----:B------:R-:W-:Y:S01]  /*0da0*/  FMUL.FTZ R146, R120, R73 ;  /* 0x0000004978927220 */ /* 0x000fe20000410000 */
[C---:B------:R-:W-:Y:S01]  /*0db0*/  PRMT R76, R77.reuse, 0x7632, R76 ;  /* 0x000076324d4c7816 */ /* 0x040fe2000000004c */
[----:B------:R-:W-:Y:S02]  /*0dc0*/  IMAD.U32 R83, R77, 0x10000, RZ ;  /* 0x000100004d537824 */ /* 0x000fe400078e00ff */
[----:B------:R-:W-:Y:S01]  /*0dd0*/  FMUL.FTZ R138, R0, R75 ;  /* 0x0000004b008a7220 */ /* 0x000fe20000410000 */
[----:B------:R-:W-:Y:S01]  /*0de0*/  FADD.FTZ R77, -R85, R140 ;  /* 0x0000008c554d7221 */ /* 0x000fe20000010100 */
[----:B------:R-:W-:Y:S01]  /*0df0*/  IMAD.U32 R147, R79, 0x10000, RZ ;  /* 0x000100004f937824 */ /* 0x000fe200078e00ff */
[----:B------:R-:W-:Y:S01]  /*0e00*/  SHF.L.U32 R150, R143, 0x10, RZ ;  /* 0x000000108f967819 */ /* 0x000fe200000006ff */
[----:B------:R-:W-:-:S02]  /*0e10*/  IMAD.U32 R148, R139, 0x10000, RZ ;  /* 0x000100008b947824 */ /* 0x000fc400078e00ff */
[----:B------:R-:W-:Y:S01]  /*0e20*/  FADD.FTZ R36, R36, R75 ;  /* 0x0000004b24247221 */ /* 0x000fe20000010000 */
[----:B------:R-:W-:Y:S01]  /*0e30*/  FFMA.FTZ R60, R3, R75, R60 ;  /* 0x0000004b033c7223 */ /* 0x000fe2000001003c */
[C---:B------:R-:W-:Y:S01]  /*0e40*/  FADD.FTZ R79, -R85.reuse, R142 ;  /* 0x0000008e554f7221 */ /* 0x040fe20000010100 */
[----:B------:R-:W-:Y:S01]  /*0e50*/  FADD.FTZ R75, -R85, R78 ;  /* 0x0000004e554b7221 */ /* 0x000fe20000010100 */
[----:B------:R-:W-:Y:S01]  /*0e60*/  FADD.FTZ R37, R37, R72 ;  /* 0x0000004825257221 */ /* 0x000fe20000010000 */
[-C--:B------:R-:W-:Y:S01]  /*0e70*/  FFMA.FTZ R61, R146, R72.reuse, R61 ;  /* 0x00000048923d7223 */ /* 0x080fe2000001003d */
[----:B------:R-:W-:Y:S01]  /*0e80*/  FMUL.FTZ R143, R105, R72 ;  /* 0x00000048698f7220 */ /* 0x000fe20000410000 */
[----:B------:R-:W-:Y:S01]  /*0e90*/  FADD.FTZ R72, RZ, R138 ;  /* 0x0000008aff487221 */ /* 0x000fe20000010000 */
[C---:B------:R-:W-:Y:S01]  /*0ea0*/  FMUL.FTZ R137, R120.reuse, R77 ;  /* 0x0000004d78897220 */ /* 0x040fe20000410000 */
[----:B------:R-:W-:Y:S01]  /*0eb0*/  FFMA.FTZ R73, R3, R138, RZ ;  /* 0x0000008a03497223 */ /* 0x000fe200000100ff */
[C---:B------:R-:W-:Y:S01]  /*0ec0*/  FADD.FTZ R77, -R85.reuse, R148 ;  /* 0x00000094554d7221 */ /* 0x040fe20000010100 */
[C---:B------:R-:W-:Y:S01]  /*0ed0*/  FMUL.FTZ R139, R120.reuse, R79 ;  /* 0x0000004f788b7220 */ /* 0x040fe20000410000 */
[----:B------:R-:W-:Y:S01]  /*0ee0*/  FMUL.FTZ R148, R120, R75 ;  /* 0x0000004b78947220 */ /* 0x000fe20000410000 */
[----:B------:R-:W-:Y:S01]  /*0ef0*/  FADD.FTZ R145, -R85, R144 ;  /* 0x0000009055917221 */ /* 0x000fe20000010100 */
[----:B------:R-:W-:Y:S01]  /*0f00*/  SHF.L.U32 R76, R76, 0x10, RZ ;  /* 0x000000104c4c7819 */ /* 0x000fe200000006ff */
[----:B------:R-:W-:Y:S01]  /*0f10*/  FADD.FTZ R75, R72, R143 ;  /* 0x0000008f484b7221 */ /* 0x000fe20000010000 */
[----:B------:R-:W-:Y:S01]  /*0f20*/  FMUL.FTZ R140, R2, R83 ;  /* 0x00000053028c7220 */ /* 0x000fe20000410000 */
[----:B------:R-:W-:Y:S01]  /*0f30*/  FFMA.FTZ R72, R146, R143, R73 ;  /* 0x0000008f92487223 */ /* 0x000fe20000010049 */
[----:B------:R-:W-:Y:S01]  /*0f40*/  FADD.FTZ R32, R32, R141 ;  /* 0x0000008d20207221 */ /* 0x000fe20000010000 */
[-C--:B------:R-:W-:Y:S01]  /*0f50*/  FFMA.FTZ R56, R139, R141.reuse, R56 ;  /* 0x0000008d8b387223 */ /* 0x080fe20000010038 */
[----:B------:R-:W-:Y:S01]  /*0f60*/  FMUL.FTZ R142, R94, R141 ;  /* 0x0000008d5e8e7220 */ /* 0x000fe20000410000 */
[----:B------:R-:W-:Y:S01]  /*0f70*/  FMUL.FTZ R141, R120, R145 ;  /* 0x00000091788d7220 */ /* 0x000fe20000410000 */
[----:B------:R-:W-:Y:S01]  /*0f80*/  FMUL.FTZ R145, R106, R76 ;  /* 0x0000004c6a917220 */ /* 0x000fe20000410000 */
[----:B------:R-:W-:Y:S01]  /*0f90*/  FADD.FTZ R74, R75, R140 ;  /* 0x0000008c4b4a7221 */ /* 0x000fe20000010000 */
[----:B------:R-:W-:Y:S01]  /*0fa0*/  FFMA.FTZ R73, R137, R140, R72 ;  /* 0x0000008c89497223 */ /* 0x000fe20000010048 */
[----:B------:R-:W-:-:S02]  /*0fb0*/  IMAD.U32 R82, R82, 0x10000, RZ ;  /* 0x0001000052527824 */ /* 0x000fc400078e00ff */
[----:B------:R-:W-:Y:S01]  /*0fc0*/  FADD.FTZ R75, R74, R145 ;  /* 0x000000914a4b7221 */ /* 0x000fe20000010000 */
[----:B------:R-:W-:Y:S01]  /*0fd0*/  FFMA.FTZ R72, R148, R145, R73 ;  /* 0x0000009194487223 */ /* 0x000fe20000010049 */
[----:B------:R-:W-:Y:S01]  /*0fe0*/  FADD.FTZ R34, R34, R147 ;  /* 0x0000009322227221 */ /* 0x000fe20000010000 */
[-C--:B------:R-:W-:Y:S01]  /*0ff0*/  FFMA.FTZ R58, R141, R147.reuse, R58 ;  /* 0x000000938d3a7223 */ /* 0x080fe2000001003a */
[----:B------:R-:W-:Y:S01]  /*1000*/  FMUL.FTZ R144, R95, R147 ;  /* 0x000000935f907220 */ /* 0x000fe20000410000 */
[----:B------:R-:W-:Y:S01]  /*1010*/  FADD.FTZ R79, -R85, R150 ;  /* 0x00000096554f7221 */ /* 0x000fe20000010100 */
[C---:B------:R-:W-:Y:S01]  /*1020*/  FMUL.FTZ R150, R120.reuse, R77 ;  /* 0x0000004d78967220 */ /* 0x040fe20000410000 */
[----:B------:R-:W-:Y:S01]  /*1030*/  FMUL.FTZ R147, R107, R82 ;  /* 0x000000526b937220 */ /* 0x000fe20000410000 */
[----:B------:R-:W-:Y:S01]  /*1040*/  FADD.FTZ R74, R75, R142 ;  /* 0x0000008e4b4a7221 */ /* 0x000fe20000010000 */
[----:B------:R-:W-:Y:S01]  /*1050*/  FFMA.FTZ R73, R139, R142, R72 ;  /* 0x0000008e8b497223 */ /* 0x000fe20000010048 */
[----:B------:R-:W-:-:S02]  /*1060*/  FMUL.FTZ R152, R120, R79 ;  /* 0x0000004f78987220 */ /* 0x000fc40000410000 */
        /* <DEDUP_REMOVED lines=15> */
.L_x_586:
[----:B------:R-:W-:Y:S05]  /*1160*/  BSYNC B1 ;  /* 0x0000000000017941 */ /* 0x000fea0003800000 */
.L_x_585:
[----:B------:R-:W-:Y:S04]  /*1170*/  BSSY B1, `(.L_x_587) ;  /* 0x0000062000017945 */ /* 0x000fe80003800000 */
[----:B------:R-:W-:Y:S05]  /*1180*/  @!P1 BRA `(.L_x_588) ;  /* 0x0000000400809947 */ /* 0x000fea0003800000 */
        /* <DEDUP_REMOVED lines=11> */
[----:B------:R-:W-:-:S05]  /*1240*/  @P4 IMAD.WIDE.U32 R82, R169, 0x10, R80 ;  /* 0x00000010a9524825 */ /* 0x000fca00078e0050 */
[----:B------:R0:W5:Y:S01]  /*1250*/  @P4 LDG.E.128 R8, desc[UR4][R82.64] ;  /* 0x0000000452084981 */ /* 0x000162000c1e1d00 */
[----:B------:R-:W-:Y:S01]  /*1260*/  VIADD R87, R87, 0x100 ;  /* 0x0000010057577836 */ /* 0x000fe20000000000 */
[----:B------:R-:W-:Y:S01]  /*1270*/  IADD3 R86, R86, 0x100, RZ ;  /* 0x0000010056567810 */ /* 0x000fe20007ffe0ff */
[----:B------:R-:W-:Y:S01]  /*1280*/  VIADD R169, R169, 0x100 ;  /* 0x00000100a9a97836 */ /* 0x000fe20000000000 */
[C---:B---3--:R-:W-:Y:S01]  /*1290*/  PRMT R121, R72.reuse, 0x7632, R121 ;  /* 0x0000763248797816 */ /* 0x048fe20000000079 */
[----:B------:R-:W-:Y:S01]  /*12a0*/  IMAD.U32 R72, R72, 0x10000, RZ ;  /* 0x0001000048487824 */ /* 0x000fe200078e00ff */
[C---:B------:R-:W-:Y:S01]  /*12b0*/  SHF.L.U32 R124, R73.reuse, 0x10, RZ ;  /* 0x00000010497c7819 */ /* 0x040fe200000006ff */
[C---:B------:R-:W-:Y:S01]  /*12c0*/  IMAD.U32 R126, R74.reuse, 0x10000, RZ ;  /* 0x000100004a7e7824 */ /* 0x040fe200078e00ff */
[----:B------:R-:W-:Y:S01]  /*12d0*/  PRMT R122, R73, 0x7632, R122 ;  /* 0x00007632497a7816 */ /* 0x000fe2000000007a */
[----:B------:R-:W-:Y:S01]  /*12e0*/  FADD.FTZ R73, -R85, R72 ;  /* 0x0000004855497221 */ /* 0x000fe20000010100 */
[----:B------:R-:W-:Y:S01]  /*12f0*/  SHF.L.U32 R128, R75, 0x10, RZ ;  /* 0x000000104b807819 */ /* 0x000fe200000006ff */
[----:B------:R-:W-:Y:S01]  /*1300*/  FADD.FTZ R123, -R85, R124 ;  /* 0x0000007c557b7221 */ /* 0x000fe20000010100 */
[----:B------:R-:W-:-:S02]  /*1310*/  PRMT R125, R74, 0x7632, R125 ;  /* 0x000076324a7d7816 */ /* 0x000fc4000000007d */
[----:B------:R-:W-:Y:S01]  /*1320*/  PRMT R127, R75, 0x7632, R127 ;  /* 0x000076324b7f7816 */ /* 0x000fe2000000007f */
[C---:B----4-:R-:W-:Y:S01]  /*1330*/  IMAD.U32 R75, R76.reuse, 0x10000, RZ ;  /* 0x000100004c4b7824 */ /* 0x050fe200078e00ff */
[----:B------:R-:W-:Y:S02]  /*1340*/  PRMT R74, R76, 0x7632, R74 ;  /* 0x000076324c4a7816 */ /* 0x000fe4000000004a */
[----:B------:R-:W-:Y:S02]  /*1350*/  SHF.L.U32 R72, R121, 0x10, RZ ;  /* 0x0000001079487819 */ /* 0x000fe400000006ff */
[C---:B------:R-:W-:Y:S01]  /*1360*/  PRMT R76, R77.reuse, 0x7632, R76 ;  /* 0x000076324d4c7816 */ /* 0x040fe2000000004c */
[C---:B0-----:R-:W-:Y:S01]  /*1370*/  IMAD.U32 R83, R78.reuse, 0x10000, RZ ;  /* 0x000100004e537824 */ /* 0x041fe200078e00ff */
[----:B------:R-:W-:Y:S01]  /*1380*/  SHF.L.U32 R77, R77, 0x10, RZ ;  /* 0x000000104d4d7819 */ /* 0x000fe200000006ff */
[----:B------:R-:W-:Y:S01]  /*1390*/  FADD.FTZ R129, -R85, R128 ;  /* 0x0000008055817221 */ /* 0x000fe20000010100 */
[----:B------:R-:W-:Y:S01]  /*13a0*/  PRMT R82, R78, 0x7632, R82 ;  /* 0x000076324e527816 */ /* 0x000fe20000000052 */
[C---:B------:R-:W-:Y:S01]  /*13b0*/  FMUL.FTZ R121, R120.reuse, R73 ;  /* 0x0000004978797220 */ /* 0x040fe20000410000 */
[----:B------:R-:W-:Y:S01]  /*13c0*/  SHF.L.U32 R130, R125, 0x10, RZ ;  /* 0x000000107d827819 */ /* 0x000fe200000006ff */
[----:B------:R-:W-:Y:S01]  /*13d0*/  FMUL.FTZ R123, R120, R123 ;  /* 0x0000007b787b7220 */ /* 0x000fe20000410000 */
[----:B------:R-:W-:Y:S01]  /*13e0*/  IMAD.U32 R78, R122, 0x10000, RZ ;  /* 0x000100007a4e7824 */ /* 0x000fe200078e00ff */
[----:B------:R-:W-:Y:S01]  /*13f0*/  SHF.L.U32 R74, R74, 0x10, RZ ;  /* 0x000000104a4a7819 */ /* 0x000fe200000006ff */
[----:B------:R-:W-:Y:S01]  /*1400*/  FMUL.FTZ R122, R96, R75 ;  /* 0x0000004b607a7220 */ /* 0x000fe20000410000 */
[----:B------:R-:W-:Y:S01]  /*1410*/  FADD.FTZ R73, -R85, R72 ;  /* 0x0000004855497221 */ /* 0x000fe20000010100 */
[----:B------:R-:W-:Y:S01]  /*1420*/  SHF.L.U32 R132, R79, 0x10, RZ ;  /* 0x000000104f847819 */ /* 0x000fe200000006ff */
[----:B------:R-:W-:-:S02]  /*1430*/  IMAD.U32 R134, R127, 0x10000, RZ ;  /* 0x000100007f867824 */ /* 0x000fc400078e00ff */
[----:B------:R-:W-:Y:S01]  /*1440*/  FADD.FTZ R28, R28, R75 ;  /* 0x0000004b1c1c7221 */ /* 0x000fe20000010000 */
[----:B------:R-:W-:Y:S01]  /*1450*/  FFMA.FTZ R52, R121, R75, R52 ;  /* 0x0000004b79347223 */ /* 0x000fe20000010034 */
[----:B------:R-:W-:Y:S01]  /*1460*/  FADD.FTZ R30, R30, R77 ;  /* 0x0000004d1e1e7221 */ /* 0x000fe20000010000 */
[-C--:B------:R-:W-:Y:S01]  /*1470*/  FFMA.FTZ R54, R123, R77.reuse, R54 ;  /* 0x0000004d7b367223 */ /* 0x080fe20000010036 */
[----:B------:R-:W-:Y:S01]  /*1480*/  FMUL.FTZ R124, R97, R77 ;  /* 0x0000004d617c7220 */ /* 0x000fe20000410000 */
[C---:B------:R-:W-:Y:S01]  /*1490*/  FMUL.FTZ R127, R120.reuse, R129 ;  /* 0x00000081787f7220 */ /* 0x040fe20000410000 */
[C---:B------:R-:W-:Y:S01]  /*14a0*/  FADD.FTZ R75, -R85.reuse, R78 ;  /* 0x0000004e554b7221 */ /* 0x040fe20000010100 */
[----:B------:R-:W-:Y:S01]  /*14b0*/  FADD.FTZ R77, -R85, R130 ;  /* 0x00000082554d7221 */ /* 0x000fe20000010100 */
[----:B------:R-:W-:Y:S01]  /*14c0*/  FMUL.FTZ R130, R120, R73 ;  /* 0x0000004978827220 */ /* 0x000fe20000410000 */
[----:B------:R-:W-:Y:S01]  /*14d0*/  FADD.FTZ R72, R171, R122 ;  /* 0x0000007aab487221 */ /* 0x000fe20000010000 */
[----:B------:R-:W-:Y:S01]  /*14e0*/  FMUL.FTZ R129, R109, R74 ;  /* 0x0000004a6d817220 */ /* 0x000fe20000410000 */
[----:B------:R-:W-:Y:S01]  /*14f0*/  FFMA.FTZ R73, R121, R122, R170 ;  /* 0x0000007a79497223 */ /* 0x000fe200000100aa */
[----:B------:R-:W-:Y:S01]  /*1500*/  FADD.FTZ R26, R26, R132 ;  /* 0x000000841a1a7221 */ /* 0x000fe20000010000 */
[-C--:B------:R-:W-:Y:S01]  /*1510*/  FFMA.FTZ R50, R127, R132.reuse, R50 ;  /* 0x000000847f327223 */ /* 0x080fe20000010032 */
[----:B------:R-:W-:Y:S01]  /*1520*/  FMUL.FTZ R128, R99, R132 ;  /* 0x0000008463807220 */ /* 0x000fe20000410000 */
[----:B------:R-:W-:Y:S01]  /*1530*/  PRMT R131, R79, 0x7632, R131 ;  /* 0x000076324f837816 */ /* 0x000fe20000000083 */
[----:B------:R-:W-:Y:S01]  /*1540*/  FMUL.FTZ R132, R120, R75 ;  /* 0x0000004b78847220 */ /* 0x000fe20000410000 */
[----:B------:R-:W-:Y:S01]  /*1550*/  FADD.FTZ R75, R72, R129 ;  /* 0x00000081484b7221 */ /* 0x000fe20000010000 */
[----:B------:R-:W-:-:S02]  /*1560*/  IMAD.U32 R76, R76, 0x10000, RZ ;  /* 0x000100004c4c7824 */ /* 0x000fc400078e00ff */
[C---:B------:R-:W-:Y:S01]  /*1570*/  FFMA.FTZ R72, R130.reuse, R129, R73 ;  /* 0x0000008182487223 */ /* 0x040fe20000010049 */
[----:B------:R-:W-:Y:S02]  /*1580*/  IMAD.U32 R135, R131, 0x10000, RZ ;  /* 0x0001000083877824 */ /* 0x000fe400078e00ff */
[----:B------:R-:W-:Y:S01]  /*1590*/  FADD.FTZ R29, R29, R74 ;  /* 0x0000004a1d1d7221 */ /* 0x000fe20000010000 */
[----:B------:R-:W-:Y:S01]  /*15a0*/  FFMA.FTZ R53, R130, R74, R53 ;  /* 0x0000004a82357223 */ /* 0x000fe20000010035 */
[----:B------:R-:W-:Y:S01]  /*15b0*/  FADD.FTZ R79, -R85, R126 ;  /* 0x0000007e554f7221 */ /* 0x000fe20000010100 */
        /* <DEDUP_REMOVED lines=29> */
.L_x_588:
[----:B------:R-:W-:Y:S05]  /*1790*/  BSYNC B1 ;  /* 0x0000000000017941 */ /* 0x000fea0003800000 */
.L_x_587:
[----:B------:R-:W-:-:S13]  /*17a0*/  ISETP.NE.AND P4, PT, R173, RZ, PT ;  /* 0x000000ffad00720c */ /* 0x000fda0003f85270 */
        /* <DEDUP_REMOVED lines=10> */
[----:B------:R-:W-:Y:S02]  /*1850*/  ISETP.NE.AND.EX P4, PT, RZ, UR9, PT, P4 ;  /* 0x00000009ff007c0c */ /* 0x000fe4000bf85340 */
[----:B------:R-:W5:Y:S11]  /*1860*/  LDG.E.64 R88, desc[UR4][R86.64] ;  /* 0x0000000456587981 */ /* 0x000f76000c1e1b00 */
[----:B------:R-:W-:-:S05]  /*1870*/  @P4 IMAD.WIDE.U32 R80, R169, 0x10, R80 ;  /* 0x00000010a9504825 */ /* 0x000fca00078e0050 */
[----:B------:R0:W5:Y:S01]  /*1880*/  @P4 LDG.E.128 R4, desc[UR4][R80.64] ;  /* 0x0000000450044981 */ /* 0x000162000c1e1d00 */
[C---:B---3--:R-:W-:Y:S01]  /*1890*/  PRMT R82, R72.reuse, 0x7632, R82 ;  /* 0x0000763248527816 */ /* 0x048fe20000000052 */
[C---:B------:R-:W-:Y:S01]  /*18a0*/  IMAD.U32 R154, R73.reuse, 0x10000, RZ ;  /* 0x00010000499a7824 */ /* 0x040fe200078e00ff */
[----:B------:R-:W-:Y:S02]  /*18b0*/  SHF.L.U32 R72, R72, 0x10, RZ ;  /* 0x0000001048487819 */ /* 0x000fe400000006ff */
[----:B------:R-:W-:Y:S02]  /*18c0*/  PRMT R83, R73, 0x7632, R83 ;  /* 0x0000763249537816 */ /* 0x000fe40000000053 */
[C---:B------:R-:W-:Y:S02]  /*18d0*/  PRMT R73, R74.reuse, 0x7632, R73 ;  /* 0x000076324a497816 */ /* 0x040fe40000000049 */
[----:B------:R-:W-:Y:S01]  /*18e0*/  SHF.L.U32 R74, R74, 0x10, RZ ;  /* 0x000000104a4a7819 */ /* 0x000fe200000006ff */
[----:B------:R-:W-:Y:S01]  /*18f0*/  FADD.FTZ R151, -R85, R72 ;  /* 0x0000004855977221 */ /* 0x000fe20000010100 */
[----:B------:R-:W-:-:S03]  /*1900*/  IMAD.U32 R72, R83, 0x10000, RZ ;  /* 0x0001000053487824 */ /* 0x000fc600078e00ff */
[----:B------:R-:W-:Y:S01]  /*1910*/  FADD.FTZ R155, -R85, R74 ;  /* 0x0000004a559b7221 */ /* 0x000fe20000010100 */
[----:B------:R-:W-:Y:S01]  /*1920*/  SHF.L.U32 R74, R73, 0x10, RZ ;  /* 0x00000010494a7819 */ /* 0x000fe200000006ff */
[C-C-:B0-----:R-:W-:Y:S01]  /*1930*/  FADD.FTZ R81, -R85.reuse, R72.reuse ;  /* 0x0000004855517221 */ /* 0x141fe20000010100 */
[C---:B----4-:R-:W-:Y:S02]  /*1940*/  PRMT R72, R76.reuse, 0x7632, R72 ;  /* 0x000076324c487816 */ /* 0x050fe40000000048 */
[----:B------:R-:W-:Y:S02]  /*1950*/  SHF.L.U32 R73, R76, 0x10, RZ ;  /* 0x000000104c497819 */ /* 0x000fe400000006ff */
[----:B------:R-:W-:Y:S01]  /*1960*/  SHF.L.U32 R82, R82, 0x10, RZ ;  /* 0x0000001052527819 */ /* 0x000fe200000006ff */
[----:B------:R-:W-:Y:S01]  /*1970*/  FADD.FTZ R87, -R85, R74 ;  /* 0x0000004a55577221 */ /* 0x000fe20000010100 */
[----:B------:R-:W-:Y:S01]  /*1980*/  PRMT R156, R75, 0x7632, R156 ;  /* 0x000076324b9c7816 */ /* 0x000fe2000000009c */
[----:B------:R-:W-:Y:S01]  /*1990*/  FADD.FTZ R153, -R85, R154 ;  /* 0x0000009a55997221 */ /* 0x000fe20000010100 */
[----:B------:R-:W-:Y:S01]  /*19a0*/  SHF.L.U32 R74, R72, 0x10, RZ ;  /* 0x00000010484a7819 */ /* 0x000fe200000006ff */
[----:B------:R-:W-:-:S02]  /*19b0*/  IMAD.U32 R158, R75, 0x10000, RZ ;  /* 0x000100004b9e7824 */ /* 0x000fc400078e00ff */
[----:B------:R-:W-:Y:S01]  /*19c0*/  FMUL.FTZ R151, R120, R151 ;  /* 0x0000009778977220 */ /* 0x000fe20000410000 */
[-C--:B------:R-:W-:Y:S01]  /*19d0*/  FMUL.FTZ R154, R100, R73.reuse ;  /* 0x00000049649a7220 */ /* 0x080fe20000410000 */
[----:B------:R-:W-:Y:S01]  /*19e0*/  FADD.FTZ R75, -R85, R82 ;  /* 0x00000052554b7221 */ /* 0x000fe20000010100 */
[----:B------:R-:W-:Y:S01]  /*19f0*/  IMAD.U32 R156, R156, 0x10000, RZ ;  /* 0x000100009c9c7824 */ /* 0x000fe200078e00ff */
[----:B------:R-:W-:Y:S01]  /*1a00*/  PRMT R76, R77, 0x7632, R76 ;  /* 0x000076324d4c7816 */ /* 0x000fe2000000004c */
[----:B------:R-:W-:Y:S01]  /*1a10*/  FADD.FTZ R20, R20, R73 ;  /* 0x0000004914147221 */ /* 0x000fe20000010000 */
[----:B------:R-:W-:Y:S01]  /*1a20*/  FFMA.FTZ R44, R151, R73, R44 ;  /* 0x00000049972c7223 */ /* 0x000fe2000001002c */
[----:B------:R-:W-:Y:S01]  /*1a30*/  FADD.FTZ R72, R171, R154 ;  /* 0x0000009aab487221 */ /* 0x000fe20000010000 */
[----:B------:R-:W-:Y:S01]  /*1a40*/  FMUL.FTZ R159, R113, R74 ;  /* 0x0000004a719f7220 */ /* 0x000fe20000410000 */
[----:B------:R-:W-:Y:S02]  /*1a50*/  IMAD.U32 R77, R77, 0x10000, RZ ;  /* 0x000100004d4d7824 */ /* 0x000fe400078e00ff */
[----:B------:R-:W-:Y:S01]  /*1a60*/  FMUL.FTZ R160, R120, R75 ;  /* 0x0000004b78a07220 */ /* 0x000fe20000410000 */
[----:B------:R-:W-:Y:S01]  /*1a70*/  FFMA.FTZ R73, R151, R154, R170 ;  /* 0x0000009a97497223 */ /* 0x000fe200000100aa */
[C---:B------:R-:W-:Y:S01]  /*1a80*/  FADD.FTZ R157, -R85.reuse, R158 ;  /* 0x0000009e559d7221 */ /* 0x040fe20000010100 */
[----:B------:R-:W-:Y:S01]  /*1a90*/  FADD.FTZ R85, -R85, R156 ;  /* 0x0000009c55557221 */ /* 0x000fe20000010100 */
[----:B------:R-:W-:Y:S01]  /*1aa0*/  FADD.FTZ R75, R72, R159 ;  /* 0x0000009f484b7221 */ /* 0x000fe20000010000 */
[----:B------:R-:W-:Y:S01]  /*1ab0*/  FMUL.FTZ R153, R120, R153 ;  /* 0x0000009978997220 */ /* 0x000fe20000410000 */
[----:B------:R-:W-:-:S02]  /*1ac0*/  IMAD.U32 R76, R76, 0x10000, RZ ;  /* 0x000100004c4c7824 */ /* 0x000fc400078e00ff */
[----:B------:R-:W-:Y:S01]  /*1ad0*/  FMUL.FTZ R156, R101, R77 ;  /* 0x0000004d659c7220 */ /* 0x000fe20000410000 */
[----:B------:R-:W-:Y:S01]  /*1ae0*/  FFMA.FTZ R72, R160, R159, R73 ;  /* 0x0000009fa0487223 */ /* 0x000fe20000010049 */
[C---:B------:R-:W-:Y:S01]  /*1af0*/  PRMT R80, R78.reuse, 0x7632, R80 ;  /* 0x000076324e507816 */ /* 0x040fe20000000050 */
[----:B------:R-:W-:Y:S01]  /*1b00*/  FADD.FTZ R21, R21, R74 ;  /* 0x0000004a15157221 */ /* 0x000fe20000010000 */
[----:B------:R-:W-:Y:S01]  /*1b10*/  SHF.L.U32 R83, R78, 0x10, RZ ;  /* 0x000000104e537819 */ /* 0x000fe200000006ff */
        /* <DEDUP_REMOVED lines=10> */
[C---:B------:R-:W-:Y:S01]  /*1bc0*/  PRMT R78, R79.reuse, 0x7632, R78 ;  /* 0x000076324f4e7816 */ /* 0x040fe2000000004e */
[----:B------:R-:W-:-:S02]  /*1bd0*/  IMAD.U32 R79, R79, 0x10000, RZ ;  /* 0x000100004f4f7824 */ /* 0x000fc400078e00ff */
[----:B------:R-:W-:Y:S01]  /*1be0*/  FMUL.FTZ R164, R120, R87 ;  /* 0x0000005778a47220 */ /* 0x000fe20000410000 */
[----:B------:R-:W-:Y:S01]  /*1bf0*/  FMUL.FTZ R163, R115, R80 ;  /* 0x0000005073a37220 */ /* 0x000fe20000410000 */
[----:B------:R-:W-:Y:S01]  /*1c00*/  FADD.FTZ R74, R75, R158 ;  /* 0x0000009e4b4a7221 */ /* 0x000fe20000010000 */
[----:B------:R-:W-:Y:S01]  /*1c10*/  FFMA.FTZ R73, R155, R158, R72 ;  /* 0x0000009e9b497223 */ /* 0x000fe20000010048 */
[----:B------:R-:W-:Y:S02]  /*1c20*/  IMAD.U32 R78, R78, 0x10000, RZ ;  /* 0x000100004e4e7824 */ /* 0x000fe400078e00ff */
        /* <DEDUP_REMOVED lines=22> */
.L_x_584:
[----:B------:R-:W-:Y:S05]  /*1d90*/  BSYNC B0 ;  /* 0x0000000000007941 */ /* 0x000fea0003800000 */
.L_x_578:
[----:B------:R-:W-:Y:S01]  /*1da0*/  LOP3.LUT P5, RZ, R84, 0xff, RZ, 0xc0, !PT ;  /* 0x000000ff54ff7812 */ /* 0x000fe200078ac0ff */
[----:B------:R-:W-:Y:S01]  /*1db0*/  UMOV UR11, 0xffffffff ;  /* 0xffffffff000b7882 */ /* 0x000fe20000000000 */
[----:B-1----:R-:W-:Y:S02]  /*1dc0*/  SHF.R.U32.HI R72, RZ, 0x5, R172 ;  /* 0x00000005ff487819 */ /* 0x002fe400000116ac */
        /* <DEDUP_REMOVED lines=23> */
.L_x_683:
        /* <DEDUP_REMOVED lines=12> */
[----:B------:R-:W-:Y:S06]  /*2000*/  BAR.SYNC.DEFER_BLOCKING 0x0 ;  /* 0x0000000000007b1d */ /* 0x000fec0000010000 */
[----:B------:R-:W2:Y:S04]  /*2010*/  LDS.128 R72, [R175+0x6000] ;  /* 0x00600000af487984 */ /* 0x000ea80000000c00 */
[----:B------:R-:W3:Y:S04]  /*2020*/  LDS.128 R76, [R175+0x6010] ;  /* 0x00601000af4c7984 */ /* 0x000ee80000000c00 */
[----:B-1----:R-:W1:Y:S04]  /*2030*/  LDS.128 R80, [R175+0x6020] ;  /* 0x00602000af507984 */ /* 0x002e680000000c00 */
[----:B------:R-:W4:Y:S01]  /*2040*/  LDS.128 R84, [R175+0x6030] ;  /* 0x00603000af547984 */ /* 0x000f220000000c00 */
[----:B--2---:R-:W-:Y:S01]  /*2050*/  FADD.FTZ R177, RZ, R72 ;  /* 0x00000048ffb17221 */ /* 0x004fe20000010000 */
[----:B------:R-:W-:-:S03]  /*2060*/  FADD.FTZ R72, RZ, R73 ;  /* 0x00000049ff487221 */ /* 0x000fc60000010000 */
[----:B------:R-:W-:Y:S01]  /*2070*/  FADD.FTZ R177, R74, R177 ;  /* 0x000000b14ab17221 */ /* 0x000fe20000010000 */
[----:B------:R-:W-:Y:S01]  /*2080*/  FADD.FTZ R72, R75, R72 ;  /* 0x000000484b487221 */ /* 0x000fe20000010000 */
[----:B------:R-:W-:Y:S02]  /*2090*/  @P3 VIADD R74, R167, 0xffffffff ;  /* 0xffffffffa74a3836 */ /* 0x000fe40000000000 */
[----:B---3--:R-:W-:Y:S01]  /*20a0*/  FADD.FTZ R177, R177, R76 ;  /* 0x0000004cb1b17221 */ /* 0x008fe20000010000 */
[----:B------:R-:W-:Y:S01]  /*20b0*/  FADD.FTZ R72, R72, R77 ;  /* 0x0000004d48487221 */ /* 0x000fe20000010000 */
[----:B------:R-:W-:Y:S02]  /*20c0*/  @P3 IMAD R73, R74, R117, RZ ;  /* 0x000000754a493224 */ /* 0x000fe400078e02ff */
[----:B------:R-:W-:Y:S01]  /*20d0*/  FADD.FTZ R177, R78, R177 ;  /* 0x000000b14eb17221 */ /* 0x000fe20000010000 */
[----:B------:R-:W-:Y:S02]  /*20e0*/  FADD.FTZ R72, R79, R72 ;  /* 0x000000484f487221 */ /* 0x000fe40000010000 */
[----:B------:R-:W-:Y:S01]  /*20f0*/  @P3 SHF.R.S32.HI R76, RZ, 0x1f, R73 ;  /* 0x0000001fff4c3819 */ /* 0x000fe20000011449 */
[----:B-1----:R-:W-:Y:S01]  /*2100*/  FADD.FTZ R177, R177, R80 ;  /* 0x00000050b1b17221 */ /* 0x002fe20000010000 */
[----:B------:R-:W-:-:S02]  /*2110*/  FADD.FTZ R72, R72, R81 ;  /* 0x0000005148487221 */ /* 0x000fc40000010000 */
[----:B------:R-:W-:Y:S01]  /*2120*/  @P3 LEA.HI R75, R76, R73, RZ, 0x3 ;  /* 0x000000494c4b3211 */ /* 0x000fe200078f18ff */
[----:B------:R-:W-:Y:S01]  /*2130*/  FADD.FTZ R177, R82, R177 ;  /* 0x000000b152b17221 */ /* 0x000fe20000010000 */
[----:B------:R-:W-:-:S03]  /*2140*/  FADD.FTZ R72, R83, R72 ;  /* 0x0000004853487221 */ /* 0x000fc60000010000 */
[----:B----4-:R-:W-:Y:S01]  /*2150*/  FADD.FTZ R177, R177, R84 ;  /* 0x00000054b1b17221 */ /* 0x010fe20000010000 */
[----:B------:R-:W-:Y:S01]  /*2160*/  FADD.FTZ R74, R72, R85 ;  /* 0x00000055484a7221 */ /* 0x000fe20000010000 */
[----:B------:R-:W-:Y:S02]  /*2170*/  HFMA2.MMA R72, -RZ, RZ, 0, 0 ;  /* 0x00000000ff487435 */ /* 0x000fe400000001ff */
[----:B------:R-:W-:Y:S01]  /*2180*/  FADD.FTZ R73, R86, R177 ;  /* 0x000000b156497221 */ /* 0x000fe20000010000 */
[----:B------:R-:W-:-:S03]  /*2190*/  FADD.FTZ R74, R87, R74 ;  /* 0x0000004a574a7221 */ /* 0x000fc60000010000 */
[----:B------:R-:W-:Y:S01]  /*21a0*/  @P3 LEA.HI.SX32 R72, R75, R118, 0x1d ;  /* 0x000000764b483211 */ /* 0x000fe200078feaff */
[----:B------:R-:W-:Y:S01]  /*21b0*/  FMUL.FTZ R73, R73, UR10 ;  /* 0x0000000a49497c20 */ /* 0x000fe20008410000 */
        /* <DEDUP_REMOVED lines=9> */
[----:B-----5:R-:W-:Y:S01]  /*2250*/  IMAD.U32 R74, R12, 0x10000, RZ ;  /* 0x000100000c4a7824 */ /* 0x020fe200078e00ff */
[----:B------:R-:W-:Y:S06]  /*2260*/  BRA `(.L_x_594) ;  /* 0x0000000000287947 */ /* 0x000fec0003800000 */
.L_x_593:
[----:B------:R-:W-:Y:S01]  /*2270*/  UISETP.NE.U32.AND UP0, UPT, UR8, URZ, UPT ;  /* 0x0000003f0800728c */ /* 0x000fe2000bf05070 */
[----:B0-----:R-:W-:-:S03]  /*2280*/  ISETP.NE.AND P4, PT, R174, RZ, PT ;  /* 0x000000ffae00720c */ /* 0x001fc60003f85270 */
[----:B------:R-:W-:Y:S01]  /*2290*/  UISETP.NE.AND.EX UP0, UPT, UR9, URZ, UPT, UP0 ;  /* 0x0000003f0900728c */ /* 0x000fe2000bf05300 */
[----:B------:R-:W-:-:S05]  /*22a0*/  FSEL R74, R73, RZ, !P4 ;  /* 0x000000ff494a7208 */ /* 0x000fca0006000000 */
[----:B------:R-:W-:Y:S01]  /*22b0*/  PLOP3.LUT P4, PT, PT, PT, UP0, 0x80, 0x0 ;  /* 0x000000000000781c */ /* 0x000fe20003f8f008 */
[----:B------:R-:W-:-:S04]  /*22c0*/  FFMA.FTZ R75, R3, R78, R74 ;  /* 0x0000004e034b7223 */ /* 0x000fc8000001004a */
[----:B------:R-:W-:-:S04]  /*22d0*/  FADD.FTZ R75, R138, -R75 ;  /* 0x8000004b8a4b7221 */ /* 0x000fc80000010000 */
[----:B------:R-:W-:-:S04]  /*22e0*/  FMUL.FTZ R74, R120, R75 ;  /* 0x0000004b784a7220 */ /* 0x000fc80000410000 */
[----:B-----5:R-:W-:-:S05]  /*22f0*/  @P4 SHF.L.U32 R77, R12, 0x10, RZ ;  /* 0x000000100c4d4819 */ /* 0x020fca00000006ff */
[----:B------:R-:W-:-:S07]  /*2300*/  @P4 FADD.FTZ R74, R74, R77 ;  /* 0x0000004d4a4a4221 */ /* 0x000fce0000010000 */
.L_x_594:
[----:B------:R-:W-:Y:S05]  /*2310*/  BSYNC B1 ;  /* 0x0000000000017941 */ /* 0x000fea0003800000 */
.L_x_592:
[----:B------:R-:W1:Y:S01]  /*2320*/  @P3 LDC.64 R76, c[0x0][0x298] ;  /* 0x0000a600ff4c3b82 */ /* 0x000e620000000a00 */
[----:B-----5:R-:W-:Y:S01]  /*2330*/  @P3 LOP3.LUT P5, RZ, R92, 0xff, RZ, 0xc0, !PT ;  /* 0x000000ff5cff3812 */ /* 0x020fe200078ac0ff */
[----:B------:R-:W-:Y:S01]  /*2340*/  BSSY B1, `(.L_x_595) ;  /* 0x0000018000017945 */ /* 0x000fe20003800000 */
[----:B-1----:R-:W-:-:S04]  /*2350*/  @P3 FMUL.FTZ R75, R74, R77 ;  /* 0x0000004d4a4b3220 */ /* 0x002fc80000410000 */
[----:B------:R-:W-:-:S05]  /*2360*/  @P3 FMUL.FTZ R75, R75, R76 ;  /* 0x0000004c4b4b3220 */ /* 0x000fca0000410000 */
[----:B------:R-:W-:Y:S02]  /*2370*/  @P3 FSEL R75, R75, RZ, P5 ;  /* 0x000000ff4b4b3208 */ /* 0x000fe40002800000 */
[----:B------:R-:W-:Y:S02]  /*2380*/  ISETP.NE.U32.AND P5, PT, RZ, UR6, PT ;  /* 0x00000006ff007c0c */ /* 0x000fe4000bfa5070 */
[----:B------:R-:W-:Y:S02]  /*2390*/  @P3 F2FP.BF16.F32.PACK_AB R75, RZ, R75 ;  /* 0x0000004bff4b323e */ /* 0x000fe400000010ff */
[----:B------:R-:W-:Y:S02]  /*23a0*/  ISETP.NE.AND.EX P5, PT, RZ, UR7, PT, P5 ;  /* 0x00000007ff007c0c */ /* 0x000fe4000bfa5350 */
[----:B------:R-:W-:-:S11]  /*23b0*/  @P3 PRMT R68, R75, 0x7610, R68 ;  /* 0x000076104b443816 */ /* 0x000fd60000000044 */
        /* <DEDUP_REMOVED lines=8> */
.L_x_596:
[----:B0-----:R-:W-:Y:S02]  /*2440*/  ISETP.NE.AND P6, PT, R174, RZ, PT ;  /* 0x000000ffae00720c */ /* 0x001fe40003fc5270 */
[----:B------:R-:W-:Y:S02]  /*2450*/  @P4 PRMT R76, R12, 0x7632, R76 ;  /* 0x000076320c4c4816 */ /* 0x000fe4000000004c */
[----:B------:R-:W-:Y:S02]  /*2460*/  FSEL R75, R73, RZ, !P6 ;  /* 0x000000ff494b7208 */ /* 0x000fe40007000000 */
[----:B------:R-:W-:-:S03]  /*2470*/  @P4 SHF.L.U32 R77, R76, 0x10, RZ ;  /* 0x000000104c4d4819 */ /* 0x000fc600000006ff */
[----:B------:R-:W-:-:S04]  /*2480*/  FFMA.FTZ R74, R146, R78, R75 ;  /* 0x0000004e924a7223 */ /* 0x000fc8000001004b */
[----:B------:R-:W-:-:S04]  /*2490*/  FADD.FTZ R75, R143, -R74 ;  /* 0x8000004a8f4b7221 */ /* 0x000fc80000010000 */
[----:B------:R-:W-:-:S04]  /*24a0*/  FMUL.FTZ R74, R120, R75 ;  /* 0x0000004b784a7220 */ /* 0x000fc80000410000 */
[----:B------:R-:W-:-:S07]  /*24b0*/  @P4 FADD.FTZ R74, R74, R77 ;  /* 0x0000004d4a4a4221 */ /* 0x000fce0000010000 */
.L_x_597:
[----:B------:R-:W-:Y:S05]  /*24c0*/  BSYNC B1 ;  /* 0x0000000000017941 */ /* 0x000fea0003800000 */
.L_x_595:
[----:B------:R-:W1:Y:S01]  /*24d0*/  @P3 LDC.64 R76, c[0x0][0x298] ;  /* 0x0000a600ff4c3b82 */ /* 0x000e620000000a00 */
[----:B------:R-:W-:Y:S01]  /*24e0*/  @P3 LOP3.LUT P6, RZ, R92, 0xff00, RZ, 0xc0, !PT ;  /* 0x0000ff005cff3812 */ /* 0x000fe200078cc0ff */
[----:B------:R-:W-:Y:S01]  /*24f0*/  BSSY B1, `(.L_x_598) ;  /* 0x0000014000017945 */ /* 0x000fe20003800000 */
[----:B-1----:R-:W-:Y:S01]  /*2500*/  @P3 FMUL.FTZ R75, R74, R77 ;  /* 0x0000004d4a4b3220 */ /* 0x002fe20000410000 */
[----:B------:R-:W-:-:S03]  /*2510*/  @P5 F2FP.BF16.F32.PACK_AB R74, RZ, R74 ;  /* 0x0000004aff4a523e */ /* 0x000fc600000010ff */
[----:B------:R-:W-:Y:S01]  /*2520*/  @P3 FMUL.FTZ R75, R75, R76 ;  /* 0x0000004c4b4b3220 */ /* 0x000fe20000410000 */
[----:B------:R-:W-:-:S04]  /*2530*/  @P5 PRMT R64, R64, 0x5410, R74 ;  /* 0x0000541040405816 */ /* 0x000fc8000000004a */
[----:B------:R-:W-:-:S04]  /*2540*/  @P3 FSEL R75, R75, RZ, P6 ;  /* 0x000000ff4b4b3208 */ /* 0x000fc80003000000 */
[----:B------:R-:W-:-:S04]  /*2550*/  @P3 F2FP.BF16.F32.PACK_AB R75, RZ, R75 ;  /* 0x0000004bff4b323e */ /* 0x000fc800000010ff */
[----:B------:R-:W-:Y:S01]  /*2560*/  @P3 PRMT R68, R68, 0x5410, R75 ;  /* 0x0000541044443816 */ /* 0x000fe2000000004b */
[----:B------:R-:W-:Y:S06]  /*2570*/  @P2 BRA `(.L_x_599) ;  /* 0x0000000000102947 */ /* 0x000fec0003800000 */
[----:B------:R-:W-:Y:S01]  /*2580*/  MOV R74, RZ ;  /* 0x000000ff004a7202 */ /* 0x000fe20000000f00 */
[----:B------:R-:W-:Y:S06]  /*2590*/  @!P4 BRA `(.L_x_600) ;  /* 0x000000000024c947 */ /* 0x000fec0003800000 */
[----:B------:R-:W-:Y:S01]  /*25a0*/  IMAD.U32 R74, R13, 0x10000, RZ ;  /* 0x000100000d4a7824 */ /* 0x000fe200078e00ff */
[----:B------:R-:W-:Y:S06]  /*25b0*/  BRA `(.L_x_600) ;  /* 0x00000000001c7947 */ /* 0x000fec0003800000 */
.L_x_599:
[----:B0-----:R-:W-:Y:S02]  /*25c0*/  ISETP.NE.AND P6, PT, R174, RZ, PT ;  /* 0x000000ffae00720c */ /* 0x001fe40003fc5270 */
[----:B------:R-:W-:Y:S02]  /*25d0*/  @P4 SHF.L.U32 R77, R13, 0x10, RZ ;  /* 0x000000100d4d4819 */ /* 0x000fe400000006ff */
[----:B------:R-:W-:-:S05]  /*25e0*/  FSEL R74, R73, RZ, !P6 ;  /* 0x000000ff494a7208 */ /* 0x000fca0007000000 */
[----:B------:R-:W-:-:S04]  /*25f0*/  FFMA.FTZ R75, R137, R78, R74 ;  /* 0x0000004e894b7223 */ /* 0x000fc8000001004a */
[----:B------:R-:W-:-:S04]  /*2600*/  FADD.FTZ R75, R140, -R75 ;  /* 0x8000004b8c4b7221 */ /* 0x000fc80000010000 */
[----:B------:R-:W-:-:S04]  /*2610*/  FMUL.FTZ R74, R120, R75 ;  /* 0x0000004b784a7220 */ /* 0x000fc80000410000 */
[----:B------:R-:W-:-:S07]  /*2620*/  @P4 FADD.FTZ R74, R74, R77 ;  /* 0x0000004d4a4a4221 */ /* 0x000fce0000010000 */
.L_x_600:
[----:B------:R-:W-:Y:S05]  /*2630*/  BSYNC B1 ;  /* 0x0000000000017941 */ /* 0x000fea0003800000 */
.L_x_598:
        /* <DEDUP_REMOVED lines=16> */
.L_x_602:
        /* <DEDUP_REMOVED lines=8> */
.L_x_603:
[----:B------:R-:W-:Y:S05]  /*27c0*/  BSYNC B1 ;  /* 0x0000000000017941 */ /* 0x000fea0003800000 */
.L_x_601:
        /* <DEDUP_REMOVED lines=15> */
.L_x_605:
[----:B0-----:R-:W-:Y:S02]  /*28c0*/  ISETP.NE.AND P6, PT, R174, RZ, PT ;  /* 0x000000ffae00720c */ /* 0x001fe40003fc5270 */
[----:B------:R-:W-:Y:S02]  /*28d0*/  @P4 SHF.L.U32 R77, R14, 0x10, RZ ;  /* 0x000000100e4d4819 */ /* 0x000fe400000006ff */
[----:B------:R-:W-:-:S05]  /*28e0*/  FSEL R74, R73, RZ, !P6 ;  /* 0x000000ff494a7208 */ /* 0x000fca0007000000 */
[----:B------:R-:W-:-:S04]  /*28f0*/  FFMA.FTZ R75, R139, R78, R74 ;  /* 0x0000004e8b4b7223 */ /* 0x000fc8000001004a */
[----:B------:R-:W-:-:S04]  /*2900*/  FADD.FTZ R75, R142, -R75 ;  /* 0x8000004b8e4b7221 */ /* 0x000fc80000010000 */
[----:B------:R-:W-:-:S04]  /*2910*/  FMUL.FTZ R74, R120, R75 ;  /* 0x0000004b784a7220 */ /* 0x000fc80000410000 */
[----:B------:R-:W-:-:S07]  /*2920*/  @P4 FADD.FTZ R74, R74, R77 ;  /* 0x0000004d4a4a4221 */ /* 0x000fce0000010000 */
.L_x_606:
[----:B------:R-:W-:Y:S05]  /*2930*/  BSYNC B1 ;  /* 0x0000000000017941 */ /* 0x000fea0003800000 */
.L_x_604:
        /* <DEDUP_REMOVED lines=16> */
.L_x_608:
        /* <DEDUP_REMOVED lines=8> */
.L_x_609:
[----:B------:R-:W-:Y:S05]  /*2ac0*/  BSYNC B1 ;  /* 0x0000000000017941 */ /* 0x000fea0003800000 */
.L_x_607:
        /* <DEDUP_REMOVED lines=15> */
.L_x_611:
[----:B0-----:R-:W-:Y:S02]  /*2bc0*/  ISETP.NE.AND P6, PT, R174, RZ, PT ;  /* 0x000000ffae00720c */ /* 0x001fe40003fc5270 */
[----:B------:R-:W-:Y:S02]  /*2bd0*/  @P4 SHF.L.U32 R77, R15, 0x10, RZ ;  /* 0x000000100f4d4819 */ /* 0x000fe400000006ff */
[----:B------:R-:W-:-:S05]  /*2be0*/  FSEL R74, R73, RZ, !P6 ;  /* 0x000000ff494a7208 */ /* 0x000fca0007000000 */
[----:B------:R-:W-:-:S04]  /*2bf0*/  FFMA.FTZ R75, R141, R78, R74 ;  /* 0x0000004e8d4b7223 */ /* 0x000fc8000001004a */
[----:B------:R-:W-:-:S04]  /*2c00*/  FADD.FTZ R75, R144, -R75 ;  /* 0x8000004b904b7221 */ /* 0x000fc80000010000 */
[----:B------:R-:W-:-:S04]  /*2c10*/  FMUL.FTZ R74, R120, R75 ;  /* 0x0000004b784a7220 */ /* 0x000fc80000410000 */
[----:B------:R-:W-:-:S07]  /*2c20*/  @P4 FADD.FTZ R74, R74, R77 ;  /* 0x0000004d4a4a4221 */ /* 0x000fce0000010000 */
.L_x_612:
[----:B------:R-:W-:Y:S05]  /*2c30*/  BSYNC B1 ;  /* 0x0000000000017941 */ /* 0x000fea0003800000 */
.L_x_610:
        /* <DEDUP_REMOVED lines=16> */
.L_x_614:
        /* <DEDUP_REMOVED lines=8> */
.L_x_615:
[----:B------:R-:W-:Y:S05]  /*2dc0*/  BSYNC B1 ;  /* 0x0000000000017941 */ /* 0x000fea0003800000 */
.L_x_613:
[----:B------:R-:W1:Y:S01]  /*2dd0*/  @P3 LDC.64 R74, c[0x0][0x298] ;  /* 0x0000a600ff4a3b82 */ /* 0x000e620000000a00 */
[----:B------:R-:W-:-:S07]  /*2de0*/  @P3 LOP3.LUT P4, RZ, R93, 0xff000000, RZ, 0xc0, !PT ;  /* 0xff0000005dff3812 */ /* 0x000fce000788c0ff */
[----:B------:R-:W2:Y:S01]  /*2df0*/  @P5 LDC.64 R76, c[0x0][0x308] ;  /* 0x0000c200ff4c5b82 */ /* 0x000ea20000000a00 */
[----:B-1----:R-:W-:Y:S01]  /*2e00*/  @P3 FMUL.FTZ R75, R80, R75 ;  /* 0x0000004b504b3220 */ /* 0x002fe20000410000 */
[----:B------:R-:W-:-:S03]  /*2e10*/  @P5 F2FP.BF16.F32.PACK_AB R80, RZ, R80 ;  /* 0x00000050ff50523e */ /* 0x000fc600000010ff */
[----:B------:R-:W-:Y:S01]  /*2e20*/  @P3 FMUL.FTZ R75, R75, R74 ;  /* 0x0000004a4b4b3220 */ /* 0x000fe20000410000 */
[----:B------:R-:W-:Y:S01]  /*2e30*/  @P5 PRMT R67, R67, 0x5410, R80 ;  /* 0x0000541043435816 */ /* 0x000fe20000000050 */
[----:B--2---:R-:W-:-:S03]  /*2e40*/  @P5 IMAD.WIDE.U32 R76, R119, 0x10, R76 ;  /* 0x00000010774c5825 */ /* 0x004fc600078e004c */
[----:B------:R-:W-:Y:S02]  /*2e50*/  @P3 FSEL R79, R75, RZ, P4 ;  /* 0x000000ff4b4f3208 */ /* 0x000fe40002000000 */
[----:B------:R-:W1:Y:S01]  /*2e60*/  @P3 LDC.64 R74, c[0x0][0x2f8] ;  /* 0x0000be00ff4a3b82 */ /* 0x000e620000000a00 */
[----:B------:R-:W-:Y:S01]  /*2e70*/  IADD3 R119, R119, 0x100, RZ ;  /* 0x0000010077777810 */ /* 0x000fe20007ffe0ff */
[----:B------:R2:W-:Y:S01]  /*2e80*/  @P5 STG.E.128 desc[UR4][R76.64], R64 ;  /* 0x000000404c005986 */ /* 0x0005e2000c101d04 */
[----:B------:R-:W-:-:S04]  /*2e90*/  @P3 F2FP.BF16.F32.PACK_AB R79, RZ, R79 ;  /* 0x0000004fff4f323e */ /* 0x000fc800000010ff */
[----:B------:R-:W-:Y:S01]  /*2ea0*/  @P3 PRMT R71, R71, 0x5410, R79 ;  /* 0x0000541047473816 */ /* 0x000fe2000000004f */
[----:B-1----:R-:W-:-:S04]  /*2eb0*/  @P3 IMAD.WIDE.U32 R74, R72, 0x10, R74 ;  /* 0x00000010484a3825 */ /* 0x002fc800078e004a */
[----:B------:R-:W-:Y:S01]  /*2ec0*/  VIADD R72, R72, 0x100 ;  /* 0x0000010048487836 */ /* 0x000fe20000000000 */
[----:B------:R2:W-:Y:S06]  /*2ed0*/  @P3 STG.E.128 desc[UR4][R74.64], R68 ;  /* 0x000000444a003986 */ /* 0x0005ec000c101d04 */
.L_x_591:
[----:B------:R-:W-:Y:S05]  /*2ee0*/  BSYNC B0 ;  /* 0x0000000000007941 */ /* 0x000fea0003800000 */
.L_x_590:
[----:B------:R-:W-:Y:S04]  /*2ef0*/  BSSY B0, `(.L_x_616) ;  /* 0x00000d2000007945 */ /* 0x000fe80003800000 */
[----:B------:R-:W-:Y:S05]  /*2f00*/  @!P1 BRA `(.L_x_617) ;  /* 0x0000000c00409947 */ /* 0x000fea0003800000 */
[----:B------:R-:W-:Y:S04]  /*2f10*/  BSSY B1, `(.L_x_618) ;  /* 0x0000013000017945 */ /* 0x000fe80003800000 */
[----:B------:R-:W-:Y:S05]  /*2f20*/  @P2 BRA `(.L_x_619) ;  /* 0x00000000001c2947 */ /* 0x000fea0003800000 */
[----:B------:R-:W-:Y:S01]  /*2f30*/  UISETP.NE.U32.AND UP0, UPT, UR8, URZ, UPT ;  /* 0x0000003f0800728c */ /* 0x000fe2000bf05070 */
[----:B--2---:R-:W-:-:S03]  /*2f40*/  MOV R74, RZ ;  /* 0x000000ff004a7202 */ /* 0x004fc60000000f00 */
[----:B------:R-:W-:-:S06]  /*2f50*/  UISETP.NE.AND.EX UP0, UPT, UR9, URZ, UPT, UP0 ;  /* 0x0000003f0900728c */ /* 0x000fcc000bf05300 */
[----:B------:R-:W-:-:S13]  /*2f60*/  PLOP3.LUT P4, PT, PT, PT, UP0, 0x80, 0x0 ;  /* 0x000000000000781c */ /* 0x000fda0003f8f008 */
[----:B------:R-:W-:Y:S05]  /*2f70*/  @!P4 BRA `(.L_x_620) ;  /* 0x000000000030c947 */ /* 0x000fea0003800000 */
[----:B-----5:R-:W-:Y:S01]  /*2f80*/  SHF.L.U32 R74, R8, 0x10, RZ ;  /* 0x00000010084a7819 */ /* 0x020fe200000006ff */
[----:B------:R-:W-:Y:S06]  /*2f90*/  BRA `(.L_x_620) ;  /* 0x0000000000287947 */ /* 0x000fec0003800000 */
.L_x_619:
[----:B------:R-:W-:Y:S01]  /*2fa0*/  UISETP.NE.U32.AND UP0, UPT, UR8, URZ, UPT ;  /* 0x0000003f0800728c */ /* 0x000fe2000bf05070 */
[----:B0-----:R-:W-:-:S03]  /*2fb0*/  ISETP.NE.AND P4, PT, R174, RZ, PT ;  /* 0x000000ffae00720c */ /* 0x001fc60003f85270 */
[----:B------:R-:W-:Y:S01]  /*2fc0*/  UISETP.NE.AND.EX UP0, UPT, UR9, URZ, UPT, UP0 ;  /* 0x0000003f0900728c */ /* 0x000fe2000bf05300 */
[----:B--2---:R-:W-:-:S05]  /*2fd0*/  FSEL R74, R73, RZ, !P4 ;  /* 0x000000ff494a7208 */ /* 0x004fca0006000000 */
[----:B------:R-:W-:Y:S01]  /*2fe0*/  PLOP3.LUT P4, PT, PT, PT, UP0, 0x80, 0x0 ;  /* 0x000000000000781c */ /* 0x000fe20003f8f008 */
[----:B------:R-:W-:-:S04]  /*2ff0*/  FFMA.FTZ R75, R121, R78, R74 ;  /* 0x0000004e794b7223 */ /* 0x000fc8000001004a */
[----:B------:R-:W-:-:S04]  /*3000*/  FADD.FTZ R75, R122, -R75 ;  /* 0x8000004b7a4b7221 */ /* 0x000fc80000010000 */
[----:B------:R-:W-:-:S04]  /*3010*/  FMUL.FTZ R74, R120, R75 ;  /* 0x0000004b784a7220 */ /* 0x000fc80000410000 */
[----:B-----5:R-:W-:-:S04]  /*3020*/  @P4 IMAD.U32 R77, R8, 0x10000, RZ ;  /* 0x00010000084d4824 */ /* 0x020fc800078e00ff */
[----:B------:R-:W-:-:S07]  /*3030*/  @P4 FADD.FTZ R74, R74, R77 ;  /* 0x0000004d4a4a4221 */ /* 0x000fce0000010000 */
.L_x_620:
[----:B------:R-:W-:Y:S05]  /*3040*/  BSYNC B1 ;  /* 0x0000000000017941 */ /* 0x000fea0003800000 */
.L_x_618:
        /* <DEDUP_REMOVED lines=18> */
.L_x_622:
[----:B0-----:R-:W-:Y:S02]  /*3170*/  ISETP.NE.AND P6, PT, R174, RZ, PT ;  /* 0x000000ffae00720c */ /* 0x001fe40003fc5270 */
[----:B------:R-:W-:Y:S02]  /*3180*/  @P4 PRMT R76, R8, 0x7632, R76 ;  /* 0x00007632084c4816 */ /* 0x000fe4000000004c */
[----:B------:R-:W-:-:S03]  /*3190*/  FSEL R75, R73, RZ, !P6 ;  /* 0x000000ff494b7208 */ /* 0x000fc60007000000 */
[----:B------:R-:W-:Y:S02]  /*31a0*/  @P4 IMAD.U32 R77, R76, 0x10000, RZ ;  /* 0x000100004c4d4824 */ /* 0x000fe400078e00ff */
[----:B------:R-:W-:-:S04]  /*31b0*/  FFMA.FTZ R74, R130, R78, R75 ;  /* 0x0000004e824a7223 */ /* 0x000fc8000001004b */
[----:B------:R-:W-:-:S04]  /*31c0*/  FADD.FTZ R75, R129, -R74 ;  /* 0x8000004a814b7221 */ /* 0x000fc80000010000 */
[----:B------:R-:W-:-:S04]  /*31d0*/  FMUL.FTZ R74, R120, R75 ;  /* 0x0000004b784a7220 */ /* 0x000fc80000410000 */
[----:B------:R-:W-:-:S07]  /*31e0*/  @P4 FADD.FTZ R74, R74, R77 ;  /* 0x0000004d4a4a4221 */ /* 0x000fce0000010000 */
.L_x_623:
[----:B------:R-:W-:Y:S05]  /*31f0*/  BSYNC B1 ;  /* 0x0000000000017941 */ /* 0x000fea0003800000 */
.L_x_621:
        /* <DEDUP_REMOVED lines=13> */
[----:B------:R-:W-:Y:S01]  /*32d0*/  SHF.L.U32 R74, R9, 0x10, RZ ;  /* 0x00000010094a7819 */ /* 0x000fe200000006ff */
[----:B------:R-:W-:Y:S06]  /*32e0*/  BRA `(.L_x_626) ;  /* 0x00000000001c7947 */ /* 0x000fec0003800000 */
.L_x_625:
[----:B0-----:R-:W-:Y:S01]  /*32f0*/  ISETP.NE.AND P6, PT, R174, RZ, PT ;  /* 0x000000ffae00720c */ /* 0x001fe20003fc5270 */
[----:B------:R-:W-:-:S03]  /*3300*/  @P4 IMAD.U32 R77, R9, 0x10000, RZ ;  /* 0x00010000094d4824 */ /* 0x000fc600078e00ff */
[----:B------:R-:W-:-:S05]  /*3310*/  FSEL R74, R73, RZ, !P6 ;  /* 0x000000ff494a7208 */ /* 0x000fca0007000000 */
[----:B------:R-:W-:-:S04]  /*3320*/  FFMA.FTZ R75, R123, R78, R74 ;  /* 0x0000004e7b4b7223 */ /* 0x000fc8000001004a */
[----:B------:R-:W-:-:S04]  /*3330*/  FADD.FTZ R75, R124, -R75 ;  /* 0x8000004b7c4b7221 */ /* 0x000fc80000010000 */
[----:B------:R-:W-:-:S04]  /*3340*/  FMUL.FTZ R74, R120, R75 ;  /* 0x0000004b784a7220 */ /* 0x000fc80000410000 */
[----:B------:R-:W-:-:S07]  /*3350*/  @P4 FADD.FTZ R74, R74, R77 ;  /* 0x0000004d4a4a4221 */ /* 0x000fce0000010000 */
.L_x_626:
[----:B------:R-:W-:Y:S05]  /*3360*/  BSYNC B1 ;  /* 0x0000000000017941 */ /* 0x000fea0003800000 */
.L_x_624:
        /* <DEDUP_REMOVED lines=16> */
.L_x_628:
        /* <DEDUP_REMOVED lines=8> */
.L_x_629:
[----:B------:R-:W-:Y:S05]  /*34f0*/  BSYNC B1 ;  /* 0x0000000000017941 */ /* 0x000fea0003800000 */
.L_x_627:
        /* <DEDUP_REMOVED lines=15> */
.L_x_631:
[----:B0-----:R-:W-:Y:S01]  /*35f0*/  ISETP.NE.AND P6, PT, R174, RZ, PT ;  /* 0x000000ffae00720c */ /* 0x001fe20003fc5270 */
[----:B------:R-:W-:-:S03]  /*3600*/  @P4 IMAD.U32 R77, R10, 0x10000, RZ ;  /* 0x000100000a4d4824 */ /* 0x000fc600078e00ff */
[----:B------:R-:W-:-:S05]  /*3610*/  FSEL R74, R73, RZ, !P6 ;  /* 0x000000ff494a7208 */ /* 0x000fca0007000000 */
[----:B------:R-:W-:-:S04]  /*3620*/  FFMA.FTZ R75, R125, R78, R74 ;  /* 0x0000004e7d4b7223 */ /* 0x000fc8000001004a */
[----:B------:R-:W-:-:S04]  /*3630*/  FADD.FTZ R75, R126, -R75 ;  /* 0x8000004b7e4b7221 */ /* 0x000fc80000010000 */
[----:B------:R-:W-:-:S04]  /*3640*/  FMUL.FTZ R74, R120, R75 ;  /* 0x0000004b784a7220 */ /* 0x000fc80000410000 */
[----:B------:R-:W-:-:S07]  /*3650*/  @P4 FADD.FTZ R74, R74, R77 ;  /* 0x0000004d4a4a4221 */ /* 0x000fce0000010000 */
.L_x_632:
[----:B------:R-:W-:Y:S05]  /*3660*/  BSYNC B1 ;  /* 0x0000000000017941 */ /* 0x000fea0003800000 */
.L_x_630:
        /* <DEDUP_REMOVED lines=16> */
.L_x_634:
        /* <DEDUP_REMOVED lines=8> */
.L_x_635:
[----:B------:R-:W-:Y:S05]  /*37f0*/  BSYNC B1 ;  /* 0x0000000000017941 */ /* 0x000fea0003800000 */
.L_x_633:
        /* <DEDUP_REMOVED lines=15> */
.L_x_637:
[----:B0-----:R-:W-:Y:S01]  /*38f0*/  ISETP.NE.AND P6, PT, R174, RZ, PT ;  /* 0x000000ffae00720c */ /* 0x001fe20003fc5270 */
[----:B------:R-:W-:-:S03]  /*3900*/  @P4 IMAD.U32 R77, R11, 0x10000, RZ ;  /* 0x000100000b4d4824 */ /* 0x000fc600078e00ff */
[----:B------:R-:W-:-:S05]  /*3910*/  FSEL R74, R73, RZ, !P6 ;  /* 0x000000ff494a7208 */ /* 0x000fca0007000000 */
[----:B------:R-:W-:-:S04]  /*3920*/  FFMA.FTZ R75, R127, R78, R74 ;  /* 0x0000004e7f4b7223 */ /* 0x000fc8000001004a */
[----:B------:R-:W-:-:S04]  /*3930*/  FADD.FTZ R75, R128, -R75 ;  /* 0x8000004b804b7221 */ /* 0x000fc80000010000 */
[----:B------:R-:W-:-:S04]  /*3940*/  FMUL.FTZ R74, R120, R75 ;  /* 0x0000004b784a7220 */ /* 0x000fc80000410000 */
[----:B------:R-:W-:-:S07]  /*3950*/  @P4 FADD.FTZ R74, R74, R77 ;  /* 0x0000004d4a4a4221 */ /* 0x000fce0000010000 */
.L_x_638:
[----:B------:R-:W-:Y:S05]  /*3960*/  BSYNC B1 ;  /* 0x0000000000017941 */ /* 0x000fea0003800000 */
.L_x_636:
        /* <DEDUP_REMOVED lines=16> */
.L_x_640:
        /* <DEDUP_REMOVED lines=8> */
.L_x_641:
[----:B------:R-:W-:Y:S05]  /*3af0*/  BSYNC B1 ;  /* 0x0000000000017941 */ /* 0x000fea0003800000 */
.L_x_639:
        /* <DEDUP_REMOVED lines=14> */
[C---:B-1----:R-:W-:Y:S01]  /*3be0*/  @P3 IMAD.WIDE.U32 R74, R72.reuse, 0x10, R74 ;  /* 0x00000010484a3825 */ /* 0x042fe200078e004a */
[----:B------:R-:W-:-:S04]  /*3bf0*/  IADD3 R72, R72, 0x100, RZ ;  /* 0x0000010048487810 */ /* 0x000fc80007ffe0ff */
[----:B------:R3:W-:Y:S03]  /*3c00*/  @P3 STG.E.128 desc[UR4][R74.64], R68 ;  /* 0x000000444a003986 */ /* 0x0007e6000c101d04 */
.L_x_617:
[----:B------:R-:W-:Y:S05]  /*3c10*/  BSYNC B0 ;  /* 0x0000000000007941 */ /* 0x000fea0003800000 */
.L_x_616:
[----:B------:R-:W-:Y:S01]  /*3c20*/  ISETP.NE.AND P4, PT, R173, RZ, PT ;  /* 0x000000ffad00720c */ /* 0x000fe20003f85270 */
[----:B------:R-:W-:-:S12]  /*3c30*/  BSSY B0, `(.L_x_642) ;  /* 0x00000d0000007945 */ /* 0x000fd80003800000 */
[----:B------:R-:W-:Y:S05]  /*3c40*/  @!P4 BRA `(.L_x_643) ;  /* 0x0000000c0038c947 */ /* 0x000fea0003800000 */
[----:B------:R-:W-:Y:S04]  /*3c50*/  BSSY B1, `(.L_x_644) ;  /* 0x0000013000017945 */ /* 0x000fe80003800000 */
[----:B------:R-:W-:Y:S05]  /*3c60*/  @P2 BRA `(.L_x_645) ;  /* 0x00000000001c2947 */ /* 0x000fea0003800000 */
[----:B------:R-:W-:Y:S01]  /*3c70*/  UISETP.NE.U32.AND UP0, UPT, UR8, URZ, UPT ;  /* 0x0000003f0800728c */ /* 0x000fe2000bf05070 */
[----:B--23--:R-:W-:-:S03]  /*3c80*/  IMAD.MOV.U32 R74, RZ, RZ, RZ ;  /* 0x000000ffff4a7224 */ /* 0x00cfc600078e00ff */
[----:B------:R-:W-:-:S06]  /*3c90*/  UISETP.NE.AND.EX UP0, UPT, UR9, URZ, UPT, UP0 ;  /* 0x0000003f0900728c */ /* 0x000fcc000bf05300 */
[----:B------:R-:W-:-:S13]  /*3ca0*/  PLOP3.LUT P4, PT, PT, PT, UP0, 0x80, 0x0 ;  /* 0x000000000000781c */ /* 0x000fda0003f8f008 */
[----:B------:R-:W-:Y:S05]  /*3cb0*/  @!P4 BRA `(.L_x_646) ;  /* 0x000000000030c947 */ /* 0x000fea0003800000 */
[----:B-----5:R-:W-:Y:S01]  /*3cc0*/  SHF.L.U32 R74, R4, 0x10, RZ ;  /* 0x00000010044a7819 */ /* 0x020fe200000006ff */
[----:B------:R-:W-:Y:S06]  /*3cd0*/  BRA `(.L_x_646) ;  /* 0x0000000000287947 */ /* 0x000fec0003800000 */
.L_x_645:
[----:B------:R-:W-:Y:S01]  /*3ce0*/  UISETP.NE.U32.AND UP0, UPT, UR8, URZ, UPT ;  /* 0x0000003f0800728c */ /* 0x000fe2000bf05070 */
[----:B0-----:R-:W-:-:S03]  /*3cf0*/  ISETP.NE.AND P4, PT, R174, RZ, PT ;  /* 0x000000ffae00720c */ /* 0x001fc60003f85270 */
[----:B------:R-:W-:Y:S01]  /*3d00*/  UISETP.NE.AND.EX UP0, UPT, UR9, URZ, UPT, UP0 ;  /* 0x0000003f0900728c */ /* 0x000fe2000bf05300 */
[----:B--23--:R-:W-:-:S05]  /*3d10*/  FSEL R74, R73, RZ, !P4 ;  /* 0x000000ff494a7208 */ /* 0x00cfca0006000000 */
[----:B------:R-:W-:Y:S01]  /*3d20*/  PLOP3.LUT P4, PT, PT, PT, UP0, 0x80, 0x0 ;  /* 0x000000000000781c */ /* 0x000fe20003f8f008 */
[----:B------:R-:W-:-:S04]  /*3d30*/  FFMA.FTZ R75, R151, R78, R74 ;  /* 0x0000004e974b7223 */ /* 0x000fc8000001004a */
[----:B------:R-:W-:-:S04]  /*3d40*/  FADD.FTZ R75, R154, -R75 ;  /* 0x8000004b9a4b7221 */ /* 0x000fc80000010000 */
[----:B------:R-:W-:-:S04]  /*3d50*/  FMUL.FTZ R74, R120, R75 ;  /* 0x0000004b784a7220 */ /* 0x000fc80000410000 */
[----:B-----5:R-:W-:-:S05]  /*3d60*/  @P4 SHF.L.U32 R77, R4, 0x10, RZ ;  /* 0x00000010044d4819 */ /* 0x020fca00000006ff */
[----:B------:R-:W-:-:S07]  /*3d70*/  @P4 FADD.FTZ R74, R74, R77 ;  /* 0x0000004d4a4a4221 */ /* 0x000fce0000010000 */
.L_x_646:
[----:B------:R-:W-:Y:S05]  /*3d80*/  BSYNC B1 ;  /* 0x0000000000017941 */ /* 0x000fea0003800000 */
.L_x_644:
        /* <DEDUP_REMOVED lines=18> */
.L_x_648:
        /* <DEDUP_REMOVED lines=8> */
.L_x_649:
[----:B------:R-:W-:Y:S05]  /*3f30*/  BSYNC B1 ;  /* 0x0000000000017941 */ /* 0x000fea0003800000 */
.L_x_647:
        /* <DEDUP_REMOVED lines=11> */
[----:B------:R-:W-:Y:S01]  /*3ff0*/  IMAD.MOV.U32 R74, RZ, RZ, RZ ;  /* 0x000000ffff4a7224 */ /* 0x000fe200078e00ff */
[----:B------:R-:W-:Y:S06]  /*4000*/  @!P4 BRA `(.L_x_652) ;  /* 0x000000000024c947 */ /* 0x000fec0003800000 */
[----:B------:R-:W-:Y:S01]  /*4010*/  SHF.L.U32 R74, R5, 0x10, RZ ;  /* 0x00000010054a7819 */ /* 0x000fe200000006ff */
[----:B------:R-:W-:Y:S06]  /*4020*/  BRA `(.L_x_652) ;  /* 0x00000000001c7947 */ /* 0x000fec0003800000 */
.L_x_651:
[----:B0-----:R-:W-:Y:S02]  /*4030*/  ISETP.NE.AND P6, PT, R174, RZ, PT ;  /* 0x000000ffae00720c */ /* 0x001fe40003fc5270 */
[----:B------:R-:W-:Y:S02]  /*4040*/  @P4 SHF.L.U32 R77, R5, 0x10, RZ ;  /* 0x00000010054d4819 */ /* 0x000fe400000006ff */
[----:B------:R-:W-:-:S05]  /*4050*/  FSEL R74, R73, RZ, !P6 ;  /* 0x000000ff494a7208 */ /* 0x000fca0007000000 */
[----:B------:R-:W-:-:S04]  /*4060*/  FFMA.FTZ R75, R153, R78, R74 ;  /* 0x0000004e994b7223 */ /* 0x000fc8000001004a */
[----:B------:R-:W-:-:S04]  /*4070*/  FADD.FTZ R75, R156, -R75 ;  /* 0x8000004b9c4b7221 */ /* 0x000fc80000010000 */
[----:B------:R-:W-:-:S04]  /*4080*/  FMUL.FTZ R74, R120, R75 ;  /* 0x0000004b784a7220 */ /* 0x000fc80000410000 */
[----:B------:R-:W-:-:S07]  /*4090*/  @P4 FADD.FTZ R74, R74, R77 ;  /* 0x0000004d4a4a4221 */ /* 0x000fce0000010000 */
.L_x_652:
[----:B------:R-:W-:Y:S05]  /*40a0*/  BSYNC B1 ;  /* 0x0000000000017941 */ /* 0x000fea0003800000 */
.L_x_650:
        /* <DEDUP_REMOVED lines=16> */
.L_x_654:
        /* <DEDUP_REMOVED lines=8> */
.L_x_655:
[----:B------:R-:W-:Y:S05]  /*4230*/  BSYNC B1 ;  /* 0x0000000000017941 */ /* 0x000fea0003800000 */
.L_x_653:
        /* <DEDUP_REMOVED lines=15> */
.L_x_657:
[----:B0-----:R-:W-:Y:S02]  /*4330*/  ISETP.NE.AND P6, PT, R174, RZ, PT ;  /* 0x000000ffae00720c */ /* 0x001fe40003fc5270 */
[----:B------:R-:W-:Y:S02]  /*4340*/  @P4 SHF.L.U32 R77, R6, 0x10, RZ ;  /* 0x00000010064d4819 */ /* 0x000fe400000006ff */
[----:B------:R-:W-:-:S05]  /*4350*/  FSEL R74, R73, RZ, !P6 ;  /* 0x000000ff494a7208 */ /* 0x000fca0007000000 */
[----:B------:R-:W-:-:S04]  /*4360*/  FFMA.FTZ R75, R155, R78, R74 ;  /* 0x0000004e9b4b7223 */ /* 0x000fc8000001004a */
[----:B------:R-:W-:-:S04]  /*4370*/  FADD.FTZ R75, R158, -R75 ;  /* 0x8000004b9e4b7221 */ /* 0x000fc80000010000 */
[----:B------:R-:W-:-:S04]  /*4380*/  FMUL.FTZ R74, R120, R75 ;  /* 0x0000004b784a7220 */ /* 0x000fc80000410000 */
[----:B------:R-:W-:-:S07]  /*4390*/  @P4 FADD.FTZ R74, R74, R77 ;  /* 0x0000004d4a4a4221 */ /* 0x000fce0000010000 */
.L_x_658:
[----:B------:R-:W-:Y:S05]  /*43a0*/  BSYNC B1 ;  /* 0x0000000000017941 */ /* 0x000fea0003800000 */
.L_x_656:
        /* <DEDUP_REMOVED lines=16> */
.L_x_660:
        /* <DEDUP_REMOVED lines=8> */
.L_x_661:
[----:B------:R-:W-:Y:S05]  /*4530*/  BSYNC B1 ;  /* 0x0000000000017941 */ /* 0x000fea0003800000 */
.L_x_659:
        /* <DEDUP_REMOVED lines=15> */
.L_x_663:
[----:B0-----:R-:W-:Y:S02]  /*4630*/  ISETP.NE.AND P6, PT, R174, RZ, PT ;  /* 0x000000ffae00720c */ /* 0x001fe40003fc5270 */
[----:B------:R-:W-:Y:S02]  /*4640*/  @P4 SHF.L.U32 R77, R7, 0x10, RZ ;  /* 0x00000010074d4819 */ /* 0x000fe400000006ff */
[----:B------:R-:W-:-:S05]  /*4650*/  FSEL R74, R73, RZ, !P6 ;  /* 0x000000ff494a7208 */ /* 0x000fca0007000000 */
[----:B------:R-:W-:-:S04]  /*4660*/  FFMA.FTZ R75, R157, R78, R74 ;  /* 0x0000004e9d4b7223 */ /* 0x000fc8000001004a */
[----:B------:R-:W-:-:S04]  /*4670*/  FADD.FTZ R75, R166, -R75 ;  /* 0x8000004ba64b7221 */ /* 0x000fc80000010000 */
[----:B------:R-:W-:-:S04]  /*4680*/  FMUL.FTZ R74, R120, R75 ;  /* 0x0000004b784a7220 */ /* 0x000fc80000410000 */
[----:B------:R-:W-:-:S07]  /*4690*/  @P4 FADD.FTZ R74, R74, R77 ;  /* 0x0000004d4a4a4221 */ /* 0x000fce0000010000 */
.L_x_664:
[----:B------:R-:W-:Y:S05]  /*46a0*/  BSYNC B1 ;  /* 0x0000000000017941 */ /* 0x000fea0003800000 */
.L_x_662:
        /* <DEDUP_REMOVED lines=16> */
.L_x_666:
        /* <DEDUP_REMOVED lines=8> */
.L_x_667:
[----:B------:R-:W-:Y:S05]  /*4830*/  BSYNC B1 ;  /* 0x0000000000017941 */ /* 0x000fea0003800000 */
.L_x_665:
[----:B------:R-:W1:Y:S01]  /*4840*/  @P3 LDC.64 R78, c[0x0][0x298] ;  /* 0x0000a600ff4e3b82 */ /* 0x000e620000000a00 */
[----:B------:R-:W-:-:S07]  /*4850*/  @P3 LOP3.LUT P2, RZ, R89, 0xff000000, RZ, 0xc0, !PT ;  /* 0xff00000059ff3812 */ /* 0x000fce000784c0ff */
[----:B------:R-:W2:Y:S08]  /*4860*/  @P5 LDC.64 R76, c[0x0][0x308] ;  /* 0x0000c200ff4c5b82 */ /* 0x000eb00000000a00 */
[----:B------:R-:W3:Y:S01]  /*4870*/  @P3 LDC.64 R74, c[0x0][0x2f8] ;  /* 0x0000be00ff4a3b82 */ /* 0x000ee20000000a00 */
[----:B-1----:R-:W-:Y:S01]  /*4880*/  @P3 FMUL.FTZ R73, R120, R79 ;  /* 0x0000004f78493220 */ /* 0x002fe20000410000 */
[----:B------:R-:W-:-:S03]  /*4890*/  @P5 F2FP.BF16.F32.PACK_AB R120, RZ, R120 ;  /* 0x00000078ff78523e */ /* 0x000fc600000010ff */
[----:B------:R-:W-:Y:S01]  /*48a0*/  @P3 FMUL.FTZ R73, R73, R78 ;  /* 0x0000004e49493220 */ /* 0x000fe20000410000 */
[----:B------:R-:W-:Y:S01]  /*48b0*/  @P5 PRMT R67, R67, 0x5410, R120 ;  /* 0x0000541043435816 */ /* 0x000fe20000000078 */
[----:B--2---:R-:W-:-:S03]  /*48c0*/  @P5 IMAD.WIDE.U32 R76, R119, 0x10, R76 ;  /* 0x00000010774c5825 */ /* 0x004fc600078e004c */
[----:B------:R-:W-:-:S04]  /*48d0*/  @P3 FSEL R73, R73, RZ, P2 ;  /* 0x000000ff49493208 */ /* 0x000fc80001000000 */
[----:B------:R-:W-:Y:S01]  /*48e0*/  @P3 F2FP.BF16.F32.PACK_AB R73, RZ, R73 ;  /* 0x00000049ff49323e */ /* 0x000fe200000010ff */
[----:B------:R1:W-:Y:S01]  /*48f0*/  @P5 STG.E.128 desc[UR4][R76.64], R64 ;  /* 0x000000404c005986 */ /* 0x0003e2000c101d04 */
[----:B---3--:R-:W-:Y:S02]  /*4900*/  @P3 IMAD.WIDE.U32 R74, R72, 0x10, R74 ;  /* 0x00000010484a3825 */ /* 0x008fe400078e004a */
[----:B------:R-:W-:-:S05]  /*4910*/  @P3 PRMT R71, R71, 0x5410, R73 ;  /* 0x0000541047473816 */ /* 0x000fca0000000049 */
[----:B------:R1:W-:Y:S02]  /*4920*/  @P3 STG.E.128 desc[UR4][R74.64], R68 ;  /* 0x000000444a003986 */ /* 0x0003e4000c101d04 */
.L_x_643:
[----:B------:R-:W-:Y:S05]  /*4930*/  BSYNC B0 ;  /* 0x0000000000007941 */ /* 0x000fea0003800000 */
.L_x_642:
[----:B------:R-:W-:Y:S01]  /*4940*/  VIADD R104, R104, UR12 ;  /* 0x0000000c68687c36 */ /* 0x000fe20008000000 */
[----:B------:R-:W-:-:S04]  /*4950*/  ISETP.NE.AND P3, PT, R176, RZ, PT ;  /* 0x000000ffb000720c */ /* 0x000fc80003f65270 */
[----:B------:R-:W-:Y:S02]  /*4960*/  ISETP.GE.AND P2, PT, R104, UR13, PT ;  /* 0x0000000d68007c0c */ /* 0x000fe4000bf46270 */
[----:B------:R-:W-:-:S11]  /*4970*/  SEL R84, RZ, 0x1, P3 ;  /* 0x00000001ff547807 */ /* 0x000fd60001800000 */
[----:B------:R-:W-:Y:S05]  /*4980*/  @!P2 BRA `(.L_x_668) ;  /* 0xffffffbc0028a947 */ /* 0x000fea000383ffff */
.L_x_577:
[----:B------:R-:W4:Y:S01]  /*4990*/  S2R R0, SR_TID.X ;  /* 0x0000000000007919 */ /* 0x000f220000002100 */
[----:B------:R-:W4:Y:S01]  /*49a0*/  S2UR UR11, SR_CTAID.X ;  /* 0x00000000000b79c3 */ /* 0x000f220000002500 */
[----:B------:R-:W-:Y:S01]  /*49b0*/  BSSY B0, `(.L_x_669) ;  /* 0x000000e000007945 */ /* 0x000fe20003800000 */
[----:B----4-:R-:W-:-:S05]  /*49c0*/  LEA.HI R0, R0, UR11, RZ, 0x18 ;  /* 0x0000000b00007c11 */ /* 0x010fca000f8fc0ff */
[----:B------:R-:W-:-:S05]  /*49d0*/  IMAD R117, R0, R117, RZ ;  /* 0x0000007500757224 */ /* 0x000fca00078e02ff */
[----:B------:R-:W-:Y:S01]  /*49e0*/  LEA.HI R117, R117, R118, RZ, 0x1d ;  /* 0x0000007675757211 */ /* 0x000fe200078fe8ff */
[----:B------:R-:W-:Y:S06]  /*49f0*/  @!P0 BRA `(.L_x_670) ;  /* 0x0000000000248947 */ /* 0x000fec0003800000 */
[----:B------:R-:W4:Y:S08]  /*4a00*/  LDC.64 R2, c[0x0][0x2d0] ;  /* 0x0000b400ff027b82 */ /* 0x000f300000000a00 */
[----:B-----5:R-:W0:Y:S01]  /*4a10*/  LDC.64 R4, c[0x0][0x2d8] ;  /* 0x0000b600ff047b82 */ /* 0x020e220000000a00 */
[----:B----4-:R-:W-:-:S05]  /*4a20*/  IMAD.WIDE.U32 R2, R117, 0x20, R2 ;  /* 0x0000002075027825 */ /* 0x010fca00078e0002 */
[----:B------:R4:W-:Y:S01]  /*4a30*/  STG.E.128 desc[UR4][R2.64], R36 ;  /* 0x0000002402007986 */ /* 0x0009e2000c101d04 */
[----:B0-----:R-:W-:-:S03]  /*4a40*/  IMAD.WIDE.U32 R4, R117, 0x20, R4 ;  /* 0x0000002075047825 */ /* 0x001fc600078e0004 */
[----:B------:R4:W-:Y:S01]  /*4a50*/  STG.E.128 desc[UR4][R2.64+0x10], R32 ;  /* 0x0000102002007986 */ /* 0x0009e2000c101d04 */
[----:B------:R-:W-:-:S03]  /*4a60*/  IADD3 R117, R117, 0x100, RZ ;  /* 0x0000010075757810 */ /* 0x000fc60007ffe0ff */
[----:B------:R4:W-:Y:S04]  /*4a70*/  STG.E.128 desc[UR4][R4.64], R60 ;  /* 0x0000003c04007986 */ /* 0x0009e8000c101d04 */
[----:B------:R4:W-:Y:S02]  /*4a80*/  STG.E.128 desc[UR4][R4.64+0x10], R56 ;  /* 0x0000103804007986 */ /* 0x0009e4000c101d04 */
.L_x_670:
[----:B------:R-:W-:Y:S05]  /*4a90*/  BSYNC B0 ;  /* 0x0000000000007941 */ /* 0x000fea0003800000 */
.L_x_669:
[----:B------:R-:W-:Y:S04]  /*4aa0*/  BSSY B0, `(.L_x_671) ;  /* 0x000000b000007945 */ /* 0x000fe80003800000 */
[----:B------:R-:W-:Y:S05]  /*4ab0*/  @!P1 BRA `(.L_x_672) ;  /* 0x0000000000249947 */ /* 0x000fea0003800000 */
[----:B----4-:R-:W4:Y:S08]  /*4ac0*/  LDC.64 R2, c[0x0][0x2d0] ;  /* 0x0000b400ff027b82 */ /* 0x010f300000000a00 */
        /* <DEDUP_REMOVED lines=8> */
.L_x_672:
[----:B------:R-:W-:Y:S05]  /*4b50*/  BSYNC B0 ;  /* 0x0000000000007941 */ /* 0x000fea0003800000 */
.L_x_671:
[----:B------:R-:W-:-:S13]  /*4b60*/  ISETP.NE.AND P0, PT, R173, RZ, PT ;  /* 0x000000ffad00720c */ /* 0x000fda0003f05270 */
[----:B------:R-:W-:Y:S05]  /*4b70*/  @!P0 EXIT ;  /* 0x000000000000894d */ /* 0x000fea0003800000 */
[----:B----4-:R-:W4:Y:S08]  /*4b80*/  LDC.64 R2, c[0x0][0x2d0] ;  /* 0x0000b400ff027b82 */ /* 0x010f300000000a00 */
[----:B-----5:R-:W0:Y:S01]  /*4b90*/  LDC.64 R4, c[0x0][0x2d8] ;  /* 0x0000b600ff047b82 */ /* 0x020e220000000a00 */
[----:B----4-:R-:W-:-:S05]  /*4ba0*/  IMAD.WIDE.U32 R2, R117, 0x20, R2 ;  /* 0x0000002075027825 */ /* 0x010fca00078e0002 */
[----:B------:R-:W-:Y:S01]  /*4bb0*/  STG.E.128 desc[UR4][R2.64], R20 ;  /* 0x0000001402007986 */ /* 0x000fe2000c101d04 */
[----:B0-----:R-:W-:-:S03]  /*4bc0*/  IMAD.WIDE.U32 R4, R117, 0x20, R4 ;  /* 0x0000002075047825 */ /* 0x001fc600078e0004 */
[----:B------:R-:W-:Y:S04]  /*4bd0*/  STG.E.128 desc[UR4][R2.64+0x10], R16 ;  /* 0x0000101002007986 */ /* 0x000fe8000c101d04 */
[----:B------:R-:W-:Y:S04]  /*4be0*/  STG.E.128 desc[UR4][R4.64], R44 ;  /* 0x0000002c04007986 */ /* 0x000fe8000c101d04 */
[----:B------:R-:W-:Y:S01]  /*4bf0*/  STG.E.128 desc[UR4][R4.64+0x10], R40 ;  /* 0x0000102804007986 */ /* 0x000fe2000c101d04 */
[----:B------:R-:W-:Y:S05]  /*4c00*/  EXIT ;  /* 0x000000000000794d */ /* 0x000fea0003800000 */
.L_x_589:
[----:B------:R-:W-:Y:S01]  /*4c10*/  HFMA2.MMA R87, -RZ, RZ, 0, 1.847743988037109375e-06 ;  /* 0x0000001fff577435 */ /* 0x000fe200000001ff */
[----:B------:R-:W-:Y:S01]  /*4c20*/  IMAD.MOV.U32 R85, RZ, RZ, R171 ;  /* 0x000000ffff557224 */ /* 0x000fe200078e00ab */
[----:B------:R-:W-:Y:S01]  /*4c30*/  MOV R84, 0x10 ;  /* 0x0000001000547802 */ /* 0x000fe20000000f00 */
[----:B------:R-:W-:-:S08]  /*4c40*/  IMAD.MOV.U32 R82, RZ, RZ, -0x1 ;  /* 0xffffffffff527424 */ /* 0x000fd000078e00ff */
[----:B0----5:R-:W-:Y:S05]  /*4c50*/  WARPSYNC.COLLECTIVE R82, `(.L_x_673) ;  /* 0x0000000052087348 */ /* 0x021fea0003c00000 */
[----:B------:R1:W2:Y:S02]  /*4c60*/  SHFL.DOWN P5, R83, R85, R84, R87 ;  /* 0x0800005455537389 */ /* 0x0002a400000a0057 */
[----:B012--5:R-:W-:Y:S01]  /*4c70*/  ENDCOLLECTIVE ;  /* 0x000000000000791b */ /* 0x027fe20003800000 */
.L_x_673:
[----:B------:R-:W-:Y:S02]  /*4c80*/  MOV R85, R170 ;  /* 0x000000aa00557202 */ /* 0x000fe40000000f00 */
[----:B------:R-:W-:-:S07]  /*4c90*/  MOV R74, R83 ;  /* 0x00000053004a7202 */ /* 0x000fce0000000f00 */
[----:B------:R-:W-:Y:S05]  /*4ca0*/  WARPSYNC.COLLECTIVE R82, `(.L_x_674) ;  /* 0x0000000052087348 */ /* 0x000fea0003c00000 */
[----:B------:R0:W1:Y:S02]  /*4cb0*/  SHFL.DOWN P5, R83, R85, R84, R87 ;  /* 0x0800005455537389 */ /* 0x00006400000a0057 */
[----:B01----:R-:W-:Y:S01]  /*4cc0*/  ENDCOLLECTIVE ;  /* 0x000000000000791b */ /* 0x003fe20003800000 */
.L_x_674:
[----:B------:R-:W-:Y:S01]  /*4cd0*/  FADD.FTZ R74, R74, R171 ;  /* 0x000000ab4a4a7221 */ /* 0x000fe20000010000 */
[----:B------:R-:W-:-:S04]  /*4ce0*/  HFMA2.MMA R84, -RZ, RZ, 0, 4.76837158203125e-07 ;  /* 0x00000008ff547435 */ /* 0x000fc800000001ff */
[----:B------:R-:W-:Y:S01]  /*4cf0*/  MOV R85, R74 ;  /* 0x0000004a00557202 */ /* 0x000fe20000000f00 */
[----:B------:R-:W-:-:S07]  /*4d00*/  IMAD.MOV.U32 R75, RZ, RZ, R83 ;  /* 0x000000ffff4b7224 */ /* 0x000fce00078e0053 */
[----:B------:R-:W-:Y:S05]  /*4d10*/  WARPSYNC.COLLECTIVE R82, `(.L_x_675) ;  /* 0x0000000052087348 */ /* 0x000fea0003c00000 */
[----:B------:R0:W1:Y:S02]  /*4d20*/  SHFL.DOWN P5, R83, R85, R84, R87 ;  /* 0x0800005455537389 */ /* 0x00006400000a0057 */
[----:B01----:R-:W-:Y:S01]  /*4d30*/  ENDCOLLECTIVE ;  /* 0x000000000000791b */ /* 0x003fe20003800000 */
.L_x_675:
[----:B------:R-:W-:-:S05]  /*4d40*/  FADD.FTZ R75, R75, R170 ;  /* 0x000000aa4b4b7221 */ /* 0x000fca0000010000 */
[----:B------:R-:W-:Y:S01]  /*4d50*/  MOV R85, R75 ;  /* 0x0000004b00557202 */ /* 0x000fe20000000f00 */
[----:B------:R-:W-:-:S07]  /*4d60*/  IMAD.MOV.U32 R77, RZ, RZ, R83 ;  /* 0x000000ffff4d7224 */ /* 0x000fce00078e0053 */
[----:B------:R-:W-:Y:S05]  /*4d70*/  WARPSYNC.COLLECTIVE R82, `(.L_x_676) ;  /* 0x0000000052087348 */ /* 0x000fea0003c00000 */
[----:B------:R0:W1:Y:S02]  /*4d80*/  SHFL.DOWN P5, R83, R85, R84, R87 ;  /* 0x0800005455537389 */ /* 0x00006400000a0057 */
[----:B01----:R-:W-:Y:S01]  /*4d90*/  ENDCOLLECTIVE ;  /* 0x000000000000791b */ /* 0x003fe20003800000 */
.L_x_676:
[----:B------:R-:W-:Y:S01]  /*4da0*/  FADD.FTZ R77, R74, R77 ;  /* 0x0000004d4a4d7221 */ /* 0x000fe20000010000 */
[----:B------:R-:W-:-:S03]  /*4db0*/  HFMA2.MMA R84, -RZ, RZ, 0, 2.384185791015625e-07 ;  /* 0x00000004ff547435 */ /* 0x000fc600000001ff */
[----:B------:R-:W-:Y:S01]  /*4dc0*/  IMAD.MOV.U32 R85, RZ, RZ, R77 ;  /* 0x000000ffff557224 */ /* 0x000fe200078e004d */
[----:B------:R-:W-:-:S07]  /*4dd0*/  MOV R76, R83 ;  /* 0x00000053004c7202 */ /* 0x000fce0000000f00 */
[----:B------:R-:W-:Y:S05]  /*4de0*/  WARPSYNC.COLLECTIVE R82, `(.L_x_677) ;  /* 0x0000000052087348 */ /* 0x000fea0003c00000 */
[----:B------:R0:W1:Y:S02]  /*4df0*/  SHFL.DOWN P5, R83, R85, R84, R87 ;  /* 0x0800005455537389 */ /* 0x00006400000a0057 */
[----:B01----:R-:W-:Y:S01]  /*4e00*/  ENDCOLLECTIVE ;  /* 0x000000000000791b */ /* 0x003fe20003800000 */
.L_x_677:
[----:B------:R-:W-:-:S04]  /*4e10*/  FADD.FTZ R76, R75, R76 ;  /* 0x0000004c4b4c7221 */ /* 0x000fc80000010000 */
[----:B------:R-:W-:Y:S01]  /*4e20*/  IMAD.MOV.U32 R85, RZ, RZ, R76 ;  /* 0x000000ffff557224 */ /* 0x000fe200078e004c */
[----:B------:R-:W-:-:S07]  /*4e30*/  MOV R78, R83 ;  /* 0x00000053004e7202 */ /* 0x000fce0000000f00 */
[----:B------:R-:W-:Y:S05]  /*4e40*/  WARPSYNC.COLLECTIVE R82, `(.L_x_678) ;  /* 0x0000000052087348 */ /* 0x000fea0003c00000 */
[----:B------:R0:W1:Y:S02]  /*4e50*/  SHFL.DOWN P5, R83, R85, R84, R87 ;  /* 0x0800005455537389 */ /* 0x00006400000a0057 */
[----:B01----:R-:W-:Y:S01]  /*4e60*/  ENDCOLLECTIVE ;  /* 0x000000000000791b */ /* 0x003fe20003800000 */
.L_x_678:
[----:B------:R-:W-:-:S05]  /*4e70*/  FADD.FTZ R78, R77, R78 ;  /* 0x0000004e4d4e7221 */ /* 0x000fca0000010000 */
[----:B------:R-:W-:Y:S01]  /*4e80*/  MOV R85, R78 ;  /* 0x0000004e00557202 */ /* 0x000fe20000000f00 */
[----:B------:R-:W-:Y:S01]  /*4e90*/  IMAD.MOV.U32 R84, RZ, RZ, 0x2 ;  /* 0x00000002ff547424 */ /* 0x000fe200078e00ff */
[----:B------:R-:W-:-:S07]  /*4ea0*/  MOV R79, R83 ;  /* 0x00000053004f7202 */ /* 0x000fce0000000f00 */
[----:B------:R-:W-:Y:S05]  /*4eb0*/  WARPSYNC.COLLECTIVE R82, `(.L_x_679) ;  /* 0x0000000052087348 */ /* 0x000fea0003c00000 */
[----:B------:R0:W1:Y:S02]  /*4ec0*/  SHFL.DOWN P5, R83, R85, R84, R87 ;  /* 0x0800005455537389 */ /* 0x00006400000a0057 */
[----:B01----:R-:W-:Y:S01]  /*4ed0*/  ENDCOLLECTIVE ;  /* 0x000000000000791b */ /* 0x003fe20003800000 */
.L_x_679:
[----:B------:R-:W-:-:S05]  /*4ee0*/  FADD.FTZ R79, R76, R79 ;  /* 0x0000004f4c4f7221 */ /* 0x000fca0000010000 */
[----:B------:R-:W-:Y:S02]  /*4ef0*/  MOV R85, R79 ;  /* 0x0000004f00557202 */ /* 0x000fe40000000f00 */
[----:B------:R-:W-:-:S07]  /*4f00*/  MOV R81, R83 ;  /* 0x0000005300517202 */ /* 0x000fce0000000f00 */
[----:B------:R-:W-:Y:S05]  /*4f10*/  WARPSYNC.COLLECTIVE R82, `(.L_x_680) ;  /* 0x0000000052087348 */ /* 0x000fea0003c00000 */
[----:B------:R0:W1:Y:S02]  /*4f20*/  SHFL.DOWN P5, R83, R85, R84, R87 ;  /* 0x0800005455537389 */ /* 0x00006400000a0057 */
[----:B01----:R-:W-:Y:S01]  /*4f30*/  ENDCOLLECTIVE ;  /* 0x000000000000791b */ /* 0x003fe20003800000 */
.L_x_680:
[----:B------:R-:W-:Y:S01]  /*4f40*/  FADD.FTZ R81, R78, R81 ;  /* 0x000000514e517221 */ /* 0x000fe20000010000 */
[----:B------:R-:W-:-:S04]  /*4f50*/  HFMA2.MMA R84, -RZ, RZ, 0, 5.9604644775390625e-08 ;  /* 0x00000001ff547435 */ /* 0x000fc800000001ff */
[----:B------:R-:W-:Y:S01]  /*4f60*/  MOV R85, R81 ;  /* 0x0000005100557202 */ /* 0x000fe20000000f00 */
[----:B------:R-:W-:-:S07]  /*4f70*/  IMAD.MOV.U32 R80, RZ, RZ, R83 ;  /* 0x000000ffff507224 */ /* 0x000fce00078e0053 */
[----:B------:R-:W-:Y:S05]  /*4f80*/  WARPSYNC.COLLECTIVE R82, `(.L_x_681) ;  /* 0x0000000052087348 */ /* 0x000fea0003c00000 */
[----:B------:R0:W1:Y:S02]  /*4f90*/  SHFL.DOWN P5, R83, R85, R84, R87 ;  /* 0x0800005455537389 */ /* 0x00006400000a0057 */
[----:B01----:R-:W-:Y:S01]  /*4fa0*/  ENDCOLLECTIVE ;  /* 0x000000000000791b */ /* 0x003fe20003800000 */
.L_x_681:
[----:B------:R-:W-:-:S05]  /*4fb0*/  FADD.FTZ R80, R79, R80 ;  /* 0x000000504f507221 */ /* 0x000fca0000010000 */
[----:B------:R-:W-:Y:S01]  /*4fc0*/  MOV R85, R80 ;  /* 0x0000005000557202 */ /* 0x000fe20000000f00 */
[----:B------:R-:W-:-:S07]  /*4fd0*/  IMAD.MOV.U32 R170, RZ, RZ, R83 ;  /* 0x000000ffffaa7224 */ /* 0x000fce00078e0053 */
[----:B------:R-:W-:Y:S05]  /*4fe0*/  WARPSYNC.COLLECTIVE R82, `(.L_x_682) ;  /* 0x0000000052087348 */ /* 0x000fea0003c00000 */
[----:B------:R0:W1:Y:S02]  /*4ff0*/  SHFL.DOWN P5, R83, R85, R84, R87 ;  /* 0x0800005455537389 */ /* 0x00006400000a0057 */
[----:B01----:R-:W-:Y:S01]  /*5000*/  ENDCOLLECTIVE ;  /* 0x000000000000791b */ /* 0x003fe20003800000 */
.L_x_682:
[----:B------:R-:W-:Y:S01]  /*5010*/  MOV R171, R83 ;  /* 0x0000005300ab7202 */ /* 0x000fe20000000f00 */
[----:B------:R-:W-:Y:S06]  /*5020*/  BRA `(.L_x_683) ;  /* 0xffffffcc00c47947 */ /* 0x000fec000383ffff */
.L_x_684:
        /* <DEDUP_REMOVED lines=13> */
.L_x_11270:


//--------------------- .text._ZN10layer_norm22ln_bwd_finalize_kernelINS_22Kernel_traits_finalizeILj6144E13__nv_bfloat16S2_S2_S2_fjLb0ELj1024ELj4ENS_18Kernel_traits_baseILj6144ES2_S2_S2_S2_fjLj1024EEEEELb0ELb1EEEvNS_9BwdParamsE --------------------------
	.section	.text._ZN10layer_norm22ln_bwd_finalize_kernelINS_22Kernel_traits_finalizeILj6144E13__nv_bfloat16S2_S2_S2_fjLb0ELj1024ELj4ENS_18Kernel_traits_baseILj6144ES2_S2_S2_S2_fjLj1024EEEEELb0ELb1EEEvNS_9BwdParamsE,"ax",@progbits
	.align	128
        .global         _ZN10layer_norm22ln_bwd_finalize_kernelINS_22Kernel_traits_finalizeILj6144E13__nv_bfloat16S2_S2_S2_fjLb0ELj1024ELj4ENS_18Kernel_traits_baseILj6144ES2_S2_S2_S2_fjLj1024EEEEELb0ELb1EEEvNS_9BwdParamsE
        .type           _ZN10layer_norm22ln_bwd_finalize_kernelINS_22Kernel_traits_finalizeILj6144E13__nv_bfloat16S2_S2_S2_fjLb0ELj1024ELj4ENS_18Kernel_traits_baseILj6144ES2_S2_S2_S2_fjLj1024EEEEELb0ELb1EEEvNS_9BwdParamsE,@function
        .size           _ZN10layer_norm22ln_bwd_finalize_kernelINS_22Kernel_traits_finalizeILj6144E13__nv_bfloat16S2_S2_S2_fjLb0ELj1024ELj4ENS_18Kernel_traits_baseILj6144ES2_S2_S2_S2_fjLj1024EEEEELb0ELb1EEEvNS_9BwdParamsE,(.L_x_11271 - _ZN10layer_norm22ln_bwd_finalize_kernelINS_22Kernel_traits_finalizeILj6144E13__nv_bfloat16S2_S2_S2_fjLb0ELj1024ELj4ENS_18Kernel_traits_baseILj6144ES2_S2_S2_S2_fjLj1024EEEEELb0ELb1EEEvNS_9BwdParamsE)
        .other          _ZN10layer_norm22ln_bwd_finalize_kernelINS_22Kernel_traits_finalizeILj6144E13__nv_bfloat16S2_S2_S2_fjLb0ELj1024ELj4ENS_18Kernel_traits_baseILj6144ES2_S2_S2_S2_fjLj1024EEEEELb0ELb1EEEvNS_9BwdParamsE,@"STO_CUDA_ENTRY STV_DEFAULT"
_ZN10layer_norm22ln_bwd_finalize_kernelINS_22Kernel_traits_finalizeILj6144E13__nv_bfloat16S2_S2_S2_fjLb0ELj1024ELj4ENS_18Kernel_traits_baseILj6144ES2_S2_S2_S2_fjLj1024EEEEELb0ELb1EEEvNS_9BwdParamsE:
.text._ZN10layer_norm22ln_bwd_finalize_kernelINS_22Kernel_traits_finalizeILj6144E13__nv_bfloat16S2_S2_S2_fjLb0ELj1024ELj4ENS_18Kernel_traits_baseILj6144ES2_S2_S2_S2_fjLj1024EEEEELb0ELb1EEEvNS_9BwdParamsE:
        /* <DEDUP_REMOVED lines=13> */
[----:B------:R-:W-:Y:S02]  /*00d0*/  LOP3.LUT R7, R5, 0x1f, R0, 0x78, !PT ;  /* 0x0000001f05077812 */ /* 0x000fe400078e7800 */
[----:B------:R-:W-:Y:S02]  /*00e0*/  SHF.L.U32 R6, R6, 0x4, RZ ;  /* 0x0000000406067819 */ /* 0x000fe400000006ff */
[----:B------:R-:W-:Y:S01]  /*00f0*/  IADD3 R8, R4, R7, RZ ;  /* 0x0000000704087210 */ /* 0x000fe20007ffe0ff */
[C---:B------:R-:W-:Y:S01]  /*0100*/  IMAD R9, R2.reuse, 0x20, R7 ;  /* 0x0000002002097824 */ /* 0x040fe200078e0207 */
[----:B------:R-:W-:-:S02]  /*0110*/  ISETP.GE.U32.AND P0, PT, R2, 0x10, PT ;  /* 0x000000100200780c */ /* 0x000fc40003f06070 */
[----:B------:R-:W-:Y:S02]  /*0120*/  LOP3.LUT R11, R6, 0x7ffffff0, RZ, 0xc0, !PT ;  /* 0x7ffffff0060b7812 */ /* 0x000fe400078ec0ff */
[----:B------:R-:W-:Y:S02]  /*0130*/  ISETP.EQ.AND P0, PT, R5, 0x1f, !P0 ;  /* 0x0000001f0500780c */ /* 0x000fe40004702270 */
[----:B------:R-:W-:Y:S01]  /*0140*/  IADD3 R4, R2, R11, RZ ;  /* 0x0000000b02047210 */ /* 0x000fe20007ffe0ff */
[----:B0-----:R-:W-:-:S03]  /*0150*/  ULEA UR4, UR5, UR4, 0x18 ;  /* 0x0000000405047291 */ /* 0x001fc6000f8ec03f */
[----:B------:R-:W-:-:S03]  /*0160*/  ULDC UR5, c[0x0][0x218] ;  /* 0x0000860000057ab9 */ /* 0x000fc60000000800 */
[----:B------:R-:W-:Y:S02]  /*0170*/  LEA R7, R8, UR4, 0x2 ;  /* 0x0000000408077c11 */ /* 0x000fe4000f8e10ff */
[----:B------:R-:W-:Y:S02]  /*0180*/  LEA R6, R2, UR4, 0x3 ;  /* 0x0000000402067c11 */ /* 0x000fe4000f8e18ff */
[----:B------:R-:W-:-:S07]  /*0190*/  LEA R8, R9, UR4, 0x2 ;  /* 0x0000000409087c11 */ /* 0x000fce000f8e10ff */
.L_x_696:
[----:B0-2-4-:R-:W0:Y:S01]  /*01a0*/  LDC R10, c[0x0][0x210] ;  /* 0x00008400ff0a7b82 */ /* 0x015e220000000800 */
[----:B------:R-:W-:Y:S01]  /*01b0*/  BSSY B0, `(.L_x_685) ;  /* 0x0000067000007945 */ /* 0x000fe20003800000 */
[----:B------:R-:W-:Y:S01]  /*01c0*/  HFMA2.MMA R26, -RZ, RZ, 0, 0 ;  /* 0x00000000ff1a7435 */ /* 0x000fe200000001ff */
[----:B------:R-:W-:Y:S02]  /*01d0*/  MOV R20, RZ ;  /* 0x000000ff00147202 */ /* 0x000fe40000000f00 */
[----:B0-----:R-:W-:-:S13]  /*01e0*/  ISETP.GE.U32.AND P1, PT, R5, R10, PT ;  /* 0x0000000a0500720c */ /* 0x001fda0003f26070 */
[----:B-1-3--:R-:W-:Y:S05]  /*01f0*/  @P1 BRA `(.L_x_686) ;  /* 0x0000000400881947 */ /* 0x00afea0003800000 */
[----:B------:R-:W-:Y:S01]  /*0200*/  ISETP.GE.U32.AND P2, PT, R5, R10, PT ;  /* 0x0000000a0500720c */ /* 0x000fe20003f46070 */
[----:B------:R-:W-:-:S12]  /*0210*/  IMAD.MOV.U32 R21, RZ, RZ, R5 ;  /* 0x000000ffff157224 */ /* 0x000fd800078e0005 */
[----:B------:R-:W0:Y:S08]  /*0220*/  @P2 LDC R16, c[0x0][0x218] ;  /* 0x00008600ff102b82 */ /* 0x000e300000000800 */
[----:B------:R-:W1:Y:S08]  /*0230*/  @P2 LDC.64 R14, c[0x0][0x2d0] ;  /* 0x0000b400ff0e2b82 */ /* 0x000e700000000a00 */
[----:B------:R-:W2:Y:S01]  /*0240*/  @P2 LDC.64 R12, c[0x0][0x2d8] ;  /* 0x0000b600ff0c2b82 */ /* 0x000ea20000000a00 */
[----:B0-----:R-:W-:-:S04]  /*0250*/  @P2 IMAD R9, R21, R16, R3 ;  /* 0x0000001015092224 */ /* 0x001fc800078e0203 */
[----:B-1----:R-:W-:-:S06]  /*0260*/  @P2 IMAD.WIDE.U32 R14, R9, 0x4, R14 ;  /* 0x00000004090e2825 */ /* 0x002fcc00078e000e */
[----:B------:R-:W3:Y:S01]  /*0270*/  @P2 LDG.E R15, desc[UR6][R14.64] ;  /* 0x000000060e0f2981 */ /* 0x000ee2000c1e1900 */
[----:B--2---:R-:W-:-:S06]  /*0280*/  @P2 IMAD.WIDE.U32 R12, R9, 0x4, R12 ;  /* 0x00000004090c2825 */ /* 0x004fcc00078e000c */
[----:B------:R-:W2:Y:S01]  /*0290*/  @P2 LDG.E R13, desc[UR6][R12.64] ;  /* 0x000000060c0d2981 */ /* 0x000ea2000c1e1900 */
[----:B------:R-:W-:-:S04]  /*02a0*/  @P2 IADD3 R21, R21, 0x20, RZ ;  /* 0x0000002015152810 */ /* 0x000fc80007ffe0ff */
[CC--:B------:R-:W-:Y:S02]  /*02b0*/  ISETP.GE.U32.AND P1, PT, R21.reuse, R10.reuse, PT ;  /* 0x0000000a1500720c */ /* 0x0c0fe40003f26070 */
[----:B------:R-:W-:-:S04]  /*02c0*/  IADD3 R9, -R21, R10, RZ ;  /* 0x0000000a15097210 */ /* 0x000fc80007ffe1ff */
[----:B------:R-:W-:Y:S01]  /*02d0*/  ISETP.LE.U32.OR P1, PT, R9, 0x60, P1 ;  /* 0x000000600900780c */ /* 0x000fe20000f23470 */
[----:B------:R-:W-:Y:S01]  /*02e0*/  IMAD.MOV.U32 R26, RZ, RZ, RZ ;  /* 0x000000ffff1a7224 */ /* 0x000fe200078e00ff */
[----:B------:R-:W-:Y:S01]  /*02f0*/  MOV R20, RZ ;  /* 0x000000ff00147202 */ /* 0x000fe20000000f00 */
[----:B------:R-:W-:Y:S04]  /*0300*/  BSSY B1, `(.L_x_687) ;  /* 0x000002b000017945 */ /* 0x000fe80003800000 */
[----:B---3--:R-:W-:Y:S01]  /*0310*/  @P2 FADD.FTZ R20, R20, R15 ;  /* 0x0000000f14142221 */ /* 0x008fe20000010000 */
[----:B--2---:R-:W-:Y:S01]  /*0320*/  @P2 FADD.FTZ R26, R26, R13 ;  /* 0x0000000d1a1a2221 */ /* 0x004fe20000010000 */
[----:B------:R-:W-:-:S04]  /*0330*/  PLOP3.LUT P2, PT, P2, PT, PT, 0x8, 0x0 ;  /* 0x000000000000781c */ /* 0x000fc8000174e170 */
[----:B------:R-:W-:Y:S09]  /*0340*/  @P1 BRA `(.L_x_688) ;  /* 0x0000000000981947 */ /* 0x000ff20003800000 */
[----:B------:R-:W0:Y:S01]  /*0350*/  LDC.64 R12, c[0x0][0x2d0] ;  /* 0x0000b400ff0c7b82 */ /* 0x000e220000000a00 */
[----:B------:R-:W-:Y:S02]  /*0360*/  PLOP3.LUT P2, PT, PT, PT, PT, 0x8, 0x0 ;  /* 0x000000000000781c */ /* 0x000fe40003f4e170 */
[----:B------:R-:W-:-:S05]  /*0370*/  IADD3 R9, R10, -0x60, RZ ;  /* 0xffffffa00a097810 */ /* 0x000fca0007ffe0ff */
[----:B------:R-:W1:Y:S06]  /*0380*/  LDC.64 R14, c[0x0][0x2d8] ;  /* 0x0000b600ff0e7b82 */ /* 0x000e6c0000000a00 */
.L_x_689:
[C---:B------:R-:W-:Y:S01]  /*0390*/  IADD3 R16, R21.reuse, 0x20, RZ ;  /* 0x0000002015107810 */ /* 0x040fe20007ffe0ff */
[C---:B------:R-:W-:Y:S01]  /*03a0*/  IMAD R25, R21.reuse, UR5, R3 ;  /* 0x0000000515197c24 */ /* 0x040fe2000f8e0203 */
[----:B------:R-:W-:-:S03]  /*03b0*/  IADD3 R18, R21, 0x40, RZ ;  /* 0x0000004015127810 */ /* 0x000fc60007ffe0ff */
[----:B------:R-:W-:Y:S02]  /*03c0*/  IMAD R17, R16, UR5, R3 ;  /* 0x0000000510117c24 */ /* 0x000fe4000f8e0203 */
[----:B0-----:R-:W-:-:S04]  /*03d0*/  IMAD.WIDE.U32 R22, R25, 0x4, R12 ;  /* 0x0000000419167825 */ /* 0x001fc800078e000c */
[----:B------:R-:W-:Y:S01]  /*03e0*/  IMAD.WIDE.U32 R28, R17, 0x4, R12 ;  /* 0x00000004111c7825 */ /* 0x000fe200078e000c */
[----:B------:R0:W2:Y:S03]  /*03f0*/  LDG.E R11, desc[UR6][R22.64] ;  /* 0x00000006160b7981 */ /* 0x0000a6000c1e1900 */
[--C-:B-1----:R-:W-:Y:S02]  /*0400*/  IMAD.WIDE.U32 R24, R25, 0x4, R14.reuse ;  /* 0x0000000419187825 */ /* 0x102fe400078e000e */
[----:B------:R-:W3:Y:S02]  /*0410*/  LDG.E R28, desc[UR6][R28.64] ;  /* 0x000000061c1c7981 */ /* 0x000ee4000c1e1900 */
[----:B------:R-:W-:Y:S02]  /*0420*/  IMAD.WIDE.U32 R16, R17, 0x4, R14 ;  /* 0x0000000411107825 */ /* 0x000fe400078e000e */
[----:B------:R1:W4:Y:S02]  /*0430*/  LDG.E R27, desc[UR6][R24.64] ;  /* 0x00000006181b7981 */ /* 0x000324000c1e1900 */
[----:B------:R-:W-:-:S02]  /*0440*/  IMAD R19, R18, UR5, R3 ;  /* 0x0000000512137c24 */ /* 0x000fc4000f8e0203 */
[----:B0-----:R-:W-:Y:S01]  /*0450*/  VIADD R22, R21, 0x60 ;  /* 0x0000006015167836 */ /* 0x001fe20000000000 */
[----:B------:R0:W5:Y:S03]  /*0460*/  LDG.E R29, desc[UR6][R16.64] ;  /* 0x00000006101d7981 */ /* 0x000166000c1e1900 */
[----:B-1----:R-:W-:Y:S02]  /*0470*/  IMAD R25, R22, UR5, R3 ;  /* 0x0000000516197c24 */ /* 0x002fe4000f8e0203 */
[----:B0-----:R-:W-:-:S04]  /*0480*/  IMAD.WIDE.U32 R16, R19, 0x4, R12 ;  /* 0x0000000413107825 */ /* 0x001fc800078e000c */
[----:B------:R-:W-:Y:S02]  /*0490*/  IMAD.WIDE.U32 R18, R19, 0x4, R14 ;  /* 0x0000000413127825 */ /* 0x000fe400078e000e */
[----:B------:R-:W5:Y:S02]  /*04a0*/  LDG.E R16, desc[UR6][R16.64] ;  /* 0x0000000610107981 */ /* 0x000f64000c1e1900 */
[C---:B------:R-:W-:Y:S02]  /*04b0*/  IMAD.WIDE.U32 R22, R25.reuse, 0x4, R12 ;  /* 0x0000000419167825 */ /* 0x040fe400078e000c */
[----:B------:R-:W5:Y:S02]  /*04c0*/  LDG.E R18, desc[UR6][R18.64] ;  /* 0x0000000612127981 */ /* 0x000f64000c1e1900 */
[----:B------:R-:W-:Y:S02]  /*04d0*/  IMAD.WIDE.U32 R24, R25, 0x4, R14 ;  /* 0x0000000419187825 */ /* 0x000fe400078e000e */
[----:B------:R-:W5:Y:S04]  /*04e0*/  LDG.E R22, desc[UR6][R22.64] ;  /* 0x0000000616167981 */ /* 0x000f68000c1e1900 */
[----:B------:R-:W5:Y:S01]  /*04f0*/  LDG.E R24, desc[UR6][R24.64] ;  /* 0x0000000618187981 */ /* 0x000f62000c1e1900 */
[----:B------:R-:W-:-:S04]  /*0500*/  IADD3 R21, R21, 0x80, RZ ;  /* 0x0000008015157810 */ /* 0x000fc80007ffe0ff */
[----:B------:R-:W-:Y:S01]  /*0510*/  ISETP.GE.U32.AND P1, PT, R21, R9, PT ;  /* 0x000000091500720c */ /* 0x000fe20003f26070 */
[----:B--2---:R-:W-:-:S04]  /*0520*/  FADD.FTZ R11, R11, R20 ;  /* 0x000000140b0b7221 */ /* 0x004fc80000010000 */
[----:B---3--:R-:W-:Y:S01]  /*0530*/  FADD.FTZ R11, R11, R28 ;  /* 0x0000001c0b0b7221 */ /* 0x008fe20000010000 */
[----:B----4-:R-:W-:-:S04]  /*0540*/  FADD.FTZ R26, R27, R26 ;  /* 0x0000001a1b1a7221 */ /* 0x010fc80000010000 */
[----:B-----5:R-:W-:Y:S01]  /*0550*/  FADD.FTZ R29, R26, R29 ;  /* 0x0000001d1a1d7221 */ /* 0x020fe20000010000 */
[----:B------:R-:W-:-:S03]  /*0560*/  FADD.FTZ R11, R11, R16 ;  /* 0x000000100b0b7221 */ /* 0x000fc60000010000 */
[----:B------:R-:W-:Y:S01]  /*0570*/  FADD.FTZ R29, R29, R18 ;  /* 0x000000121d1d7221 */ /* 0x000fe20000010000 */
[----:B------:R-:W-:-:S03]  /*0580*/  FADD.FTZ R20, R11, R22 ;  /* 0x000000160b147221 */ /* 0x000fc60000010000 */
[----:B------:R-:W-:Y:S01]  /*0590*/  FADD.FTZ R26, R29, R24 ;  /* 0x000000181d1a7221 */ /* 0x000fe20000010000 */
[----:B------:R-:W-:Y:S06]  /*05a0*/  @!P1 BRA `(.L_x_689) ;  /* 0xfffffffc00789947 */ /* 0x000fec000383ffff */
.L_x_688:
[----:B------:R-:W-:Y:S05]  /*05b0*/  BSYNC B1 ;  /* 0x0000000000017941 */ /* 0x000fea0003800000 */
.L_x_687:
[CC--:B------:R-:W-:Y:S01]  /*05c0*/  ISETP.GE.U32.AND P1, PT, R21.reuse, R10.reuse, PT ;  /* 0x0000000a1500720c */ /* 0x0c0fe20003f26070 */
[----:B------:R-:W-:Y:S01]  /*05d0*/  BSSY B1, `(.L_x_690) ;  /* 0x0000018000017945 */ /* 0x000fe20003800000 */
[----:B------:R-:W-:-:S04]  /*05e0*/  IADD3 R9, -R21, R10, RZ ;  /* 0x0000000a15097210 */ /* 0x000fc80007ffe1ff */
[----:B------:R-:W-:-:S13]  /*05f0*/  ISETP.LE.U32.OR P1, PT, R9, 0x20, P1 ;  /* 0x000000200900780c */ /* 0x000fda0000f23470 */
[----:B------:R-:W-:Y:S05]  /*0600*/  @P1 BRA `(.L_x_691) ;  /* 0x0000000000501947 */ /* 0x000fea0003800000 */
[----:B------:R-:W0:Y:S01]  /*0610*/  LDC.64 R18, c[0x0][0x2d0] ;  /* 0x0000b400ff127b82 */ /* 0x000e220000000a00 */
[----:B------:R-:W-:Y:S01]  /*0620*/  ULDC UR8, c[0x0][0x218] ;  /* 0x0000860000087ab9 */ /* 0x000fe20000000800 */
[C---:B------:R-:W-:Y:S01]  /*0630*/  IADD3 R14, R21.reuse, 0x20, RZ ;  /* 0x00000020150e7810 */ /* 0x040fe20007ffe0ff */
[----:B------:R-:W-:-:S04]  /*0640*/  IMAD R15, R21, UR8, R3 ;  /* 0x00000008150f7c24 */ /* 0x000fc8000f8e0203 */
[----:B------:R-:W-:Y:S01]  /*0650*/  IMAD R9, R14, UR8, R3 ;  /* 0x000000080e097c24 */ /* 0x000fe2000f8e0203 */
        /* <DEDUP_REMOVED lines=15> */
.L_x_691:
[----:B------:R-:W-:Y:S05]  /*0750*/  BSYNC B1 ;  /* 0x0000000000017941 */ /* 0x000fea0003800000 */
.L_x_690:
[----:B------:R-:W-:-:S13]  /*0760*/  ISETP.LT.U32.OR P2, PT, R21, R10, P2 ;  /* 0x0000000a1500720c */ /* 0x000fda0001741470 */
[----:B------:R-:W-:Y:S05]  /*0770*/  @!P2 BRA `(.L_x_686) ;  /* 0x000000000028a947 */ /* 0x000fea0003800000 */
[----:B------:R-:W0:Y:S01]  /*0780*/  LDC.64 R12, c[0x0][0x2d0] ;  /* 0x0000b400ff0c7b82 */ /* 0x000e220000000a00 */
[----:B------:R-:W-:Y:S02]  /*0790*/  ULDC UR8, c[0x0][0x218] ;  /* 0x0000860000087ab9 */ /* 0x000fe40000000800 */
[----:B------:R-:W-:-:S05]  /*07a0*/  IMAD R9, R21, UR8, R3 ;  /* 0x0000000815097c24 */ /* 0x000fca000f8e0203 */
[----:B------:R-:W1:Y:S01]  /*07b0*/  LDC.64 R10, c[0x0][0x2d8] ;  /* 0x0000b600ff0a7b82 */ /* 0x000e620000000a00 */
[----:B0-----:R-:W-:-:S06]  /*07c0*/  IMAD.WIDE.U32 R12, R9, 0x4, R12 ;  /* 0x00000004090c7825 */ /* 0x001fcc00078e000c */
[----:B------:R-:W2:Y:S01]  /*07d0*/  LDG.E R13, desc[UR6][R12.64] ;  /* 0x000000060c0d7981 */ /* 0x000ea2000c1e1900 */
[----:B-1----:R-:W-:-:S06]  /*07e0*/  IMAD.WIDE.U32 R10, R9, 0x4, R10 ;  /* 0x00000004090a7825 */ /* 0x002fcc00078e000a */
[----:B------:R-:W3:Y:S01]  /*07f0*/  LDG.E R11, desc[UR6][R10.64] ;  /* 0x000000060a0b7981 */ /* 0x000ee2000c1e1900 */
[----:B--2---:R-:W-:Y:S01]  /*0800*/  FADD.FTZ R20, R20, R13 ;  /* 0x0000000d14147221 */ /* 0x004fe20000010000 */
[----:B---3--:R-:W-:-:S07]  /*0810*/  FADD.FTZ R26, R26, R11 ;  /* 0x0000000b1a1a7221 */ /* 0x008fce0000010000 */
.L_x_686:
[----:B------:R-:W-:Y:S05]  /*0820*/  BSYNC B0 ;  /* 0x0000000000007941 */ /* 0x000fea0003800000 */
.L_x_685:
        /* <DEDUP_REMOVED lines=11> */
[----:B---3--:R-:W3:Y:S04]  /*08e0*/  SHFL.BFLY PT, R11, R10, 0x1, 0x1f ;  /* 0x0c201f000a0b7f89 */ /* 0x008ee800000e0000 */
[----:B--2---:R-:W2:Y:S01]  /*08f0*/  SHFL.BFLY PT, R12, R9, 0x1, 0x1f ;  /* 0x0c201f00090c7f89 */ /* 0x004ea200000e0000 */
[----:B---3--:R-:W-:Y:S01]  /*0900*/  FADD.FTZ R11, R10, R11 ;  /* 0x0000000b0a0b7221 */ /* 0x008fe20000010000 */
[----:B--2---:R-:W-:-:S04]  /*0910*/  FADD.FTZ R14, R9, R12 ;  /* 0x0000000c090e7221 */ /* 0x004fc80000010000 */
[----:B------:R-:W2:Y:S04]  /*0920*/  SHFL.BFLY PT, R12, R11, 0x2, 0x1f ;  /* 0x0c401f000b0c7f89 */ /* 0x000ea800000e0000 */
[----:B------:R-:W3:Y:S01]  /*0930*/  SHFL.BFLY PT, R13, R14, 0x2, 0x1f ;  /* 0x0c401f000e0d7f89 */ /* 0x000ee200000e0000 */
[----:B--2---:R-:W-:Y:S01]  /*0940*/  FADD.FTZ R12, R11, R12 ;  /* 0x0000000c0b0c7221 */ /* 0x004fe20000010000 */
[----:B---3--:R-:W-:-:S04]  /*0950*/  FADD.FTZ R15, R14, R13 ;  /* 0x0000000d0e0f7221 */ /* 0x008fc80000010000 */
        /* <DEDUP_REMOVED lines=8> */
[----:B------:R2:W3:Y:S04]  /*09e0*/  SHFL.BFLY PT, R11, R10, 0x10, 0x1f ;  /* 0x0e001f000a0b7f89 */ /* 0x0004e800000e0000 */
[----:B------:R2:W4:Y:S02]  /*09f0*/  SHFL.BFLY PT, R14, R9, 0x10, 0x1f ;  /* 0x0e001f00090e7f89 */ /* 0x00052400000e0000 */
.L_x_707:
[----:B------:R-:W-:Y:S01]  /*0a00*/  @!P1 SHF.R.U32.HI R12, RZ, 0x3, R0 ;  /* 0x00000003ff0c9819 */ /* 0x000fe20000011600 */
[----:B----4-:R-:W-:Y:S01]  /*0a10*/  FADD.FTZ R14, R9, R14 ;  /* 0x0000000e090e7221 */ /* 0x010fe20000010000 */
[----:B---3--:R-:W-:Y:S02]  /*0a20*/  FADD.FTZ R11, R10, R11 ;  /* 0x0000000b0a0b7221 */ /* 0x008fe40000010000 */
[----:B------:R-:W-:-:S05]  /*0a30*/  @!P1 LOP3.LUT R12, R12, 0x1ffffffc, RZ, 0xc0, !PT ;  /* 0x1ffffffc0c0c9812 */ /* 0x000fca00078ec0ff */
[----:B------:R3:W-:Y:S04]  /*0a40*/  @!P1 STS [R12+UR4+0x2000], R14 ;  /* 0x0020000e0c009988 */ /* 0x0007e80008000804 */
[----:B------:R3:W-:Y:S02]  /*0a50*/  @!P1 STS [R12+UR4+0x2080], R11 ;  /* 0x0020800b0c009988 */ /* 0x0007e40008000804 */
.L_x_692:
[----:B------:R-:W-:Y:S05]  /*0a60*/  WARPSYNC.ALL ;  /* 0x0000000000007948 */ /* 0x000fea0003800000 */
[----:B------:R-:W-:Y:S06]  /*0a70*/  BAR.SYNC.DEFER_BLOCKING 0x0 ;  /* 0x0000000000007b1d */ /* 0x000fec0000010000 */
[----:B------:R-:W-:Y:S04]  /*0a80*/  BSSY B0, `(.L_x_694) ;  /* 0x000000c000007945 */ /* 0x000fe80003800000 */
[----:B------:R-:W-:Y:S05]  /*0a90*/  @!P0 BRA `(.L_x_695) ;  /* 0x0000000000288947 */ /* 0x000fea0003800000 */
[----:B---3--:R-:W3:Y:S01]  /*0aa0*/  LDS.64 R14, [R6+0x2000] ;  /* 0x00200000060e7984 */ /* 0x008ee20000000a00 */
[----:B------:R-:W4:Y:S03]  /*0ab0*/  LDC.64 R12, c[0x0][0x318] ;  /* 0x0000c600ff0c7b82 */ /* 0x000f260000000a00 */
[----:B------:R-:W5:Y:S05]  /*0ac0*/  LDS.64 R16, [R6+0x2080] ;  /* 0x0020800006107984 */ /* 0x000f6a0000000a00 */
[----:B--2---:R-:W2:Y:S01]  /*0ad0*/  LDC.64 R10, c[0x0][0x310] ;  /* 0x0000c400ff0a7b82 */ /* 0x004ea20000000a00 */
[----:B----4-:R-:W-:-:S04]  /*0ae0*/  IMAD.WIDE.U32 R12, R4, 0x4, R12 ;  /* 0x00000004040c7825 */ /* 0x010fc800078e000c */
[----:B--2---:R-:W-:Y:S01]  /*0af0*/  IMAD.WIDE.U32 R10, R4, 0x4, R10 ;  /* 0x00000004040a7825 */ /* 0x004fe200078e000a */
[----:B---3--:R-:W-:Y:S02]  /*0b00*/  F2FP.BF16.F32.PACK_AB R15, R15, R14 ;  /* 0x0000000e0f0f723e */ /* 0x008fe400000010ff */
[----:B-----5:R-:W-:-:S03]  /*0b10*/  F2FP.BF16.F32.PACK_AB R17, R17, R16 ;  /* 0x000000101111723e */ /* 0x020fc600000010ff */
[----:B------:R4:W-:Y:S04]  /*0b20*/  STG.E desc[UR6][R12.64], R15 ;  /* 0x0000000f0c007986 */ /* 0x0009e8000c101906 */
[----:B------:R4:W-:Y:S02]  /*0b30*/  STG.E desc[UR6][R10.64], R17 ;  /* 0x000000110a007986 */ /* 0x0009e4000c101906 */
.L_x_695:
[----:B------:R-:W-:Y:S05]  /*0b40*/  BSYNC B0 ;  /* 0x0000000000007941 */ /* 0x000fea0003800000 */
.L_x_694:
[C---:B------:R-:W-:Y:S02]  /*0b50*/  ISETP.GT.U32.AND P1, PT, R3.reuse, -0x1801, PT ;  /* 0xffffe7ff0300780c */ /* 0x040fe40003f24070 */
[----:B------:R-:W-:Y:S02]  /*0b60*/  IADD3 R3, R3, 0x1800, RZ ;  /* 0x0000180003037810 */ /* 0x000fe40007ffe0ff */
[----:B------:R-:W-:-:S09]  /*0b70*/  IADD3 R4, R4, 0xc00, RZ ;  /* 0x00000c0004047810 */ /* 0x000fd20007ffe0ff */
[----:B------:R-:W-:Y:S05]  /*0b80*/  @P1 BRA `(.L_x_696) ;  /* 0xfffffff400841947 */ /* 0x000fea000383ffff */
[----:B------:R-:W-:Y:S05]  /*0b90*/  EXIT ;  /* 0x000000000000794d */ /* 0x000fea0003800000 */
.L_x_693:
[----:B------:R-:W-:Y:S01]  /*0ba0*/  HFMA2.MMA R22, -RZ, RZ, 0, 1.847743988037109375e-06 ;  /* 0x0000001fff167435 */ /* 0x000fe200000001ff */
[----:B0--3--:R-:W-:Y:S01]  /*0bb0*/  MOV R20, R10 ;  /* 0x0000000a00147202 */ /* 0x009fe20000000f00 */
[----:B------:R-:W-:Y:S01]  /*0bc0*/  IMAD.MOV.U32 R19, RZ, RZ, 0x1 ;  /* 0x00000001ff137424 */ /* 0x000fe200078e00ff */
[----:B------:R-:W-:-:S08]  /*0bd0*/  MOV R17, 0xffffffff ;  /* 0xffffffff00117802 */ /* 0x000fd00000000f00 */
[----:B-12---:R-:W-:Y:S05]  /*0be0*/  WARPSYNC.COLLECTIVE R17, `(.L_x_697) ;  /* 0x0000000011087348 */ /* 0x006fea0003c00000 */
[----:B------:R0:W3:Y:S02]  /*0bf0*/  SHFL.BFLY P2, R18, R20, R19, R22 ;  /* 0x0c00001314127389 */ /* 0x0000e40000040016 */
[----:B0123--:R-:W-:Y:S01]  /*0c00*/  ENDCOLLECTIVE ;  /* 0x000000000000791b */ /* 0x00ffe20003800000 */
.L_x_697:
[----:B------:R-:W-:Y:S01]  /*0c10*/  HFMA2.MMA R19, -RZ, RZ, 0, 1.1920928955078125e-07 ;  /* 0x00000002ff137435 */ /* 0x000fe200000001ff */
[----:B------:R-:W-:-:S05]  /*0c20*/  MOV R11, R18 ;  /* 0x00000012000b7202 */ /* 0x000fca0000000f00 */
[----:B------:R-:W-:-:S04]  /*0c30*/  FADD.FTZ R11, R10, R11 ;  /* 0x0000000b0a0b7221 */ /* 0x000fc80000010000 */
[----:B------:R-:W-:-:S07]  /*0c40*/  IMAD.MOV.U32 R20, RZ, RZ, R11 ;  /* 0x000000ffff147224 */ /* 0x000fce00078e000b */
[----:B------:R-:W-:Y:S05]  /*0c50*/  WARPSYNC.COLLECTIVE R17, `(.L_x_698) ;  /* 0x0000000011087348 */ /* 0x000fea0003c00000 */
[----:B------:R0:W1:Y:S02]  /*0c60*/  SHFL.BFLY P2, R18, R20, R19, R22 ;  /* 0x0c00001314127389 */ /* 0x0000640000040016 */
[----:B01----:R-:W-:Y:S01]  /*0c70*/  ENDCOLLECTIVE ;  /* 0x000000000000791b */ /* 0x003fe20003800000 */
.L_x_698:
[----:B------:R-:W-:Y:S01]  /*0c80*/  IMAD.MOV.U32 R19, RZ, RZ, 0x4 ;  /* 0x00000004ff137424 */ /* 0x000fe200078e00ff */
[----:B------:R-:W-:-:S05]  /*0c90*/  MOV R12, R18 ;  /* 0x00000012000c7202 */ /* 0x000fca0000000f00 */
[----:B------:R-:W-:-:S05]  /*0ca0*/  FADD.FTZ R12, R11, R12 ;  /* 0x0000000c0b0c7221 */ /* 0x000fca0000010000 */
[----:B------:R-:W-:-:S07]  /*0cb0*/  MOV R20, R12 ;  /* 0x0000000c00147202 */ /* 0x000fce0000000f00 */
[----:B------:R-:W-:Y:S05]  /*0cc0*/  WARPSYNC.COLLECTIVE R17, `(.L_x_699) ;  /* 0x0000000011087348 */ /* 0x000fea0003c00000 */
[----:B------:R0:W1:Y:S02]  /*0cd0*/  SHFL.BFLY P2, R18, R20, R19, R22 ;  /* 0x0c00001314127389 */ /* 0x0000640000040016 */
[----:B01----:R-:W-:Y:S01]  /*0ce0*/  ENDCOLLECTIVE ;  /* 0x000000000000791b */ /* 0x003fe20003800000 */
.L_x_699:
[----:B------:R-:W-:Y:S01]  /*0cf0*/  HFMA2.MMA R19, -RZ, RZ, 0, 4.76837158203125e-07 ;  /* 0x00000008ff137435 */ /* 0x000fe200000001ff */
[----:B------:R-:W-:-:S05]  /*0d00*/  MOV R13, R18 ;  /* 0x00000012000d7202 */ /* 0x000fca0000000f00 */
[----:B------:R-:W-:-:S05]  /*0d10*/  FADD.FTZ R13, R12, R13 ;  /* 0x0000000d0c0d7221 */ /* 0x000fca0000010000 */
[----:B------:R-:W-:-:S07]  /*0d20*/  MOV R20, R13 ;  /* 0x0000000d00147202 */ /* 0x000fce0000000f00 */
[----:B------:R-:W-:Y:S05]  /*0d30*/  WARPSYNC.COLLECTIVE R17, `(.L_x_700) ;  /* 0x0000000011087348 */ /* 0x000fea0003c00000 */
[----:B------:R0:W1:Y:S02]  /*0d40*/  SHFL.BFLY P2, R18, R20, R19, R22 ;  /* 0x0c00001314127389 */ /* 0x0000640000040016 */
[----:B01----:R-:W-:Y:S01]  /*0d50*/  ENDCOLLECTIVE ;  /* 0x000000000000791b */ /* 0x003fe20003800000 */
.L_x_700:
[----:B------:R-:W-:Y:S01]  /*0d60*/  HFMA2.MMA R19, -RZ, RZ, 0, 9.5367431640625e-07 ;  /* 0x00000010ff137435 */ /* 0x000fe200000001ff */
[----:B------:R-:W-:-:S04]  /*0d70*/  IMAD.MOV.U32 R10, RZ, RZ, R18 ;  /* 0x000000ffff0a7224 */ /* 0x000fc800078e0012 */
[----:B------:R-:W-:-:S05]  /*0d80*/  FADD.FTZ R10, R13, R10 ;  /* 0x0000000a0d0a7221 */ /* 0x000fca0000010000 */
[----:B------:R-:W-:-:S07]  /*0d90*/  MOV R20, R10 ;  /* 0x0000000a00147202 */ /* 0x000fce0000000f00 */
[----:B------:R-:W-:Y:S05]  /*0da0*/  WARPSYNC.COLLECTIVE R17, `(.L_x_701) ;  /* 0x0000000011087348 */ /* 0x000fea0003c00000 */
[----:B------:R0:W1:Y:S02]  /*0db0*/  SHFL.BFLY P2, R18, R20, R19, R22 ;  /* 0x0c00001314127389 */ /* 0x0000640000040016 */
[----:B01----:R-:W-:Y:S01]  /*0dc0*/  ENDCOLLECTIVE ;  /* 0x000000000000791b */ /* 0x003fe20003800000 */
.L_x_701:
[----:B------:R-:W-:Y:S01]  /*0dd0*/  HFMA2.MMA R19, -RZ, RZ, 0, 5.9604644775390625e-08 ;  /* 0x00000001ff137435 */ /* 0x000fe200000001ff */
[----:B------:R-:W-:Y:S01]  /*0de0*/  IMAD.MOV.U32 R20, RZ, RZ, R9 ;  /* 0x000000ffff147224 */ /* 0x000fe200078e0009 */
[----:B------:R-:W-:-:S09]  /*0df0*/  MOV R11, R18 ;  /* 0x00000012000b7202 */ /* 0x000fd20000000f00 */
[----:B------:R-:W-:Y:S05]  /*0e00*/  WARPSYNC.COLLECTIVE R17, `(.L_x_702) ;  /* 0x0000000011087348 */ /* 0x000fea0003c00000 */
[----:B------:R0:W1:Y:S02]  /*0e10*/  SHFL.BFLY P2, R18, R20, R19, R22 ;  /* 0x0c00001314127389 */ /* 0x0000640000040016 */
[----:B01----:R-:W-:Y:S01]  /*0e20*/  ENDCOLLECTIVE ;  /* 0x000000000000791b */ /* 0x003fe20003800000 */
.L_x_702:
[----:B------:R-:W-:Y:S01]  /*0e30*/  HFMA2.MMA R19, -RZ, RZ, 0, 1.1920928955078125e-07 ;  /* 0x00000002ff137435 */ /* 0x000fe200000001ff */
[----:B------:R-:W-:-:S05]  /*0e40*/  MOV R12, R18 ;  /* 0x00000012000c7202 */ /* 0x000fca0000000f00 */
[----:B------:R-:W-:-:S05]  /*0e50*/  FADD.FTZ R14, R9, R12 ;  /* 0x0000000c090e7221 */ /* 0x000fca0000010000 */
[----:B------:R-:W-:-:S07]  /*0e60*/  MOV R20, R14 ;  /* 0x0000000e00147202 */ /* 0x000fce0000000f00 */
[----:B------:R-:W-:Y:S05]  /*0e70*/  WARPSYNC.COLLECTIVE R17, `(.L_x_703) ;  /* 0x0000000011087348 */ /* 0x000fea0003c00000 */
[----:B------:R0:W1:Y:S02]  /*0e80*/  SHFL.BFLY P2, R18, R20, R19, R22 ;  /* 0x0c00001314127389 */ /* 0x0000640000040016 */
[----:B01----:R-:W-:Y:S01]  /*0e90*/  ENDCOLLECTIVE ;  /* 0x000000000000791b */ /* 0x003fe20003800000 */
.L_x_703:
[----:B------:R-:W-:Y:S01]  /*0ea0*/  HFMA2.MMA R19, -RZ, RZ, 0, 2.384185791015625e-07 ;  /* 0x00000004ff137435 */ /* 0x000fe200000001ff */
[----:B------:R-:W-:-:S04]  /*0eb0*/  IMAD.MOV.U32 R13, RZ, RZ, R18 ;  /* 0x000000ffff0d7224 */ /* 0x000fc800078e0012 */
[----:B------:R-:W-:-:S05]  /*0ec0*/  FADD.FTZ R15, R14, R13 ;  /* 0x0000000d0e0f7221 */ /* 0x000fca0000010000 */
[----:B------:R-:W-:-:S07]  /*0ed0*/  MOV R20, R15 ;  /* 0x0000000f00147202 */ /* 0x000fce0000000f00 */
[----:B------:R-:W-:Y:S05]  /*0ee0*/  WARPSYNC.COLLECTIVE R17, `(.L_x_704) ;  /* 0x0000000011087348 */ /* 0x000fea0003c00000 */
[----:B------:R0:W1:Y:S02]  /*0ef0*/  SHFL.BFLY P2, R18, R20, R19, R22 ;  /* 0x0c00001314127389 */ /* 0x0000640000040016 */
[----:B01----:R-:W-:Y:S01]  /*0f00*/  ENDCOLLECTIVE ;  /* 0x000000000000791b */ /* 0x003fe20003800000 */
.L_x_704:
[----:B------:R-:W-:Y:S01]  /*0f10*/  IMAD.MOV.U32 R19, RZ, RZ, 0x8 ;  /* 0x00000008ff137424 */ /* 0x000fe200078e00ff */
[----:B------:R-:W-:-:S05]  /*0f20*/  MOV R16, R18 ;  /* 0x0000001200107202 */ /* 0x000fca0000000f00 */
[----:B------:R-:W-:-:S05]  /*0f30*/  FADD.FTZ R16, R15, R16 ;  /* 0x000000100f107221 */ /* 0x000fca0000010000 */
[----:B------:R-:W-:-:S07]  /*0f40*/  MOV R20, R16 ;  /* 0x0000001000147202 */ /* 0x000fce0000000f00 */
[----:B------:R-:W-:Y:S05]  /*0f50*/  WARPSYNC.COLLECTIVE R17, `(.L_x_705) ;  /* 0x0000000011087348 */ /* 0x000fea0003c00000 */
[----:B------:R0:W1:Y:S02]  /*0f60*/  SHFL.BFLY P2, R18, R20, R19, R22 ;  /* 0x0c00001314127389 */ /* 0x0000640000040016 */
[----:B01----:R-:W-:Y:S01]  /*0f70*/  ENDCOLLECTIVE ;  /* 0x000000000000791b */ /* 0x003fe20003800000 */
.L_x_705:
[----:B------:R-:W-:Y:S01]  /*0f80*/  HFMA2.MMA R19, -RZ, RZ, 0, 9.5367431640625e-07 ;  /* 0x00000010ff137435 */ /* 0x000fe200000001ff */
[----:B------:R-:W-:-:S05]  /*0f90*/  MOV R9, R18 ;  /* 0x0000001200097202 */ /* 0x000fca0000000f00 */
[----:B------:R-:W-:-:S05]  /*0fa0*/  FADD.FTZ R9, R16, R9 ;  /* 0x0000000910097221 */ /* 0x000fca0000010000 */
[----:B------:R-:W-:-:S07]  /*0fb0*/  MOV R20, R9 ;  /* 0x0000000900147202 */ /* 0x000fce0000000f00 */
[----:B------:R-:W-:Y:S05]  /*0fc0*/  WARPSYNC.COLLECTIVE R17, `(.L_x_706) ;  /* 0x0000000011087348 */ /* 0x000fea0003c00000 */
[----:B------:R0:W1:Y:S02]  /*0fd0*/  SHFL.BFLY P2, R18, R20, R19, R22 ;  /* 0x0c00001314127389 */ /* 0x0000640000040016 */
[----:B01----:R-:W-:Y:S01]  /*0fe0*/  ENDCOLLECTIVE ;  /* 0x000000000000791b */ /* 0x003fe20003800000 */
.L_x_706:
[----:B------:R-:W-:Y:S01]  /*0ff0*/  MOV R14, R18 ;  /* 0x00000012000e7202 */ /* 0x000fe20000000f00 */
[----:B------:R-:W-:Y:S06]  /*1000*/  BRA `(.L_x_707) ;  /* 0xfffffff8007c7947 */ /* 0x000fec000383ffff */
.L_x_708:
        /* <DEDUP_REMOVED lines=15> */
.L_x_11271:


//--------------------- .text._ZN10layer_norm13ln_bwd_kernelINS_13Kernel_traitsI13__nv_bfloat16S2_S2_S2_fjLj6144ELj1ELj1ELj8ELj16ENS_18Kernel_traits_baseILj6144ES2_S2_S2_S2_fjLj256EEEEELb1ELb0ELb1ELb1EEEvNS_9BwdParamsE --------------------------
	.section	.text._ZN10layer_norm13ln_bwd_kernelINS_13Kernel_traitsI13__nv_bfloat16S2_S2_S2_fjLj6144ELj1ELj1ELj8ELj16ENS_18Kernel_traits_baseILj6144ES2_S2_S2_S2_fjLj256EEEEELb1ELb0ELb1ELb1EEEvNS_9BwdParamsE,"ax",@progbits
	.align	128
        .global         _ZN10layer_norm13ln_bwd_kernelINS_13Kernel_traitsI13__nv_bfloat16S2_S2_S2_fjLj6144ELj1ELj1ELj8ELj16ENS_18Kernel_traits_baseILj6144ES2_S2_S2_S2_fjLj256EEEEELb1ELb0ELb1ELb1EEEvNS_9BwdParamsE
        .type           _ZN10layer_norm13ln_bwd_kernelINS_13Kernel_traitsI13__nv_bfloat16S2_S2_S2_fjLj6144ELj1ELj1ELj8ELj16ENS_18Kernel_traits_baseILj6144ES2_S2_S2_S2_fjLj256EEEEELb1ELb0ELb1ELb1EEEvNS_9BwdParamsE,@function
        .size           _ZN10layer_norm13ln_bwd_kernelINS_13Kernel_traitsI13__nv_bfloat16S2_S2_S2_fjLj6144ELj1ELj1ELj8ELj16ENS_18Kernel_traits_baseILj6144ES2_S2_S2_S2_fjLj256EEEEELb1ELb0ELb1ELb1EEEvNS_9BwdParamsE,(.L_x_11272 - _ZN10layer_norm13ln_bwd_kernelINS_13Kernel_traitsI13__nv_bfloat16S2_S2_S2_fjLj6144ELj1ELj1ELj8ELj16ENS_18Kernel_traits_baseILj6144ES2_S2_S2_S2_fjLj256EEEEELb1ELb0ELb1ELb1EEEvNS_9BwdParamsE)
        .other          _ZN10layer_norm13ln_bwd_kernelINS_13Kernel_traitsI13__nv_bfloat16S2_S2_S2_fjLj6144ELj1ELj1ELj8ELj16ENS_18Kernel_traits_baseILj6144ES2_S2_S2_S2_fjLj256EEEEELb1ELb0ELb1ELb1EEEvNS_9BwdParamsE,@"STO_CUDA_ENTRY STV_DEFAULT"
_ZN10layer_norm13ln_bwd_kernelINS_13Kernel_traitsI13__nv_bfloat16S2_S2_S2_fjLj6144ELj1ELj1ELj8ELj16ENS_18Kernel_traits_baseILj6144ES2_S2_S2_S2_fjLj256EEEEELb1ELb0ELb1ELb1EEEvNS_9BwdParamsE:
.text._ZN10layer_norm13ln_bwd_kernelINS_13Kernel_traitsI13__nv_bfloat16S2_S2_S2_fjLj6144ELj1ELj1ELj8ELj16ENS_18Kernel_traits_baseILj6144ES2_S2_S2_S2_fjLj256EEEEELb1ELb0ELb1ELb1EEEvNS_9BwdParamsE:
        /* <DEDUP_REMOVED lines=37> */
.L_x_709:
[----:B------:R-:W-:Y:S01]  /*0250*/  SHF.L.U32 R3, R2, 0x4, RZ ;  /* 0x0000000402037819 */ /* 0x000fe200000006ff */
[----:B------:R-:W-:Y:S01]  /*0260*/  ULDC.64 UR6, c[0x0][0x260] ;  /* 0x0000980000067ab9 */ /* 0x000fe20000000a00 */
[----:B------:R-:W0:Y:S02]  /*0270*/  LDC.U8 R181, c[0x0][0x2a0] ;  /* 0x0000a800ffb57b82 */ /* 0x000e240000000000 */
[----:B------:R-:W-:-:S04]  /*0280*/  LOP3.LUT R3, R3, 0xff0, RZ, 0xc0, !PT ;  /* 0x00000ff003037812 */ /* 0x000fc800078ec0ff */
[----:B------:R-:W-:-:S05]  /*0290*/  IADD3 R4, P0, R3, UR6, RZ ;  /* 0x0000000603047c10 */ /* 0x000fca000ff1e0ff */
[----:B------:R-:W-:-:S05]  /*02a0*/  IMAD.X R5, RZ, RZ, UR7, P0 ;  /* 0x00000007ff057e24 */ /* 0x000fca00080e06ff */
        /* <DEDUP_REMOVED lines=29> */
[----:B------:R-:W-:Y:S02]  /*0480*/  PRMT R118, R106, 0x7632, R118 ;  /* 0x000076326a767816 */ /* 0x000fe40000000076 */
[----:B---3--:R-:W-:Y:S01]  /*0490*/  PRMT R120, R108, 0x7632, R120 ;  /* 0x000076326c787816 */ /* 0x008fe20000000078 */
[----:B------:R-:W-:Y:S01]  /*04a0*/  IMAD.U32 R116, R116, 0x10000, RZ ;  /* 0x0001000074747824 */ /* 0x000fe200078e00ff */
[----:B------:R-:W-:Y:S01]  /*04b0*/  PRMT R122, R110, 0x7632, R122 ;  /* 0x000076326e7a7816 */ /* 0x000fe2000000007a */
[----:B------:R-:W-:Y:S01]  /*04c0*/  IMAD.U32 R118, R118, 0x10000, RZ ;  /* 0x0001000076767824 */ /* 0x000fe200078e00ff */
[----:B----4-:R-:W-:Y:S01]  /*04d0*/  PRMT R124, R112, 0x7632, R124 ;  /* 0x00007632707c7816 */ /* 0x010fe2000000007c */
[----:B------:R-:W-:Y:S01]  /*04e0*/  IMAD.U32 R120, R120, 0x10000, RZ ;  /* 0x0001000078787824 */ /* 0x000fe200078e00ff */
[----:B------:R-:W-:Y:S01]  /*04f0*/  PRMT R126, R114, 0x7632, R126 ;  /* 0x00007632727e7816 */ /* 0x000fe2000000007e */
[----:B------:R-:W-:Y:S01]  /*0500*/  IMAD.U32 R122, R122, 0x10000, RZ ;  /* 0x000100007a7a7824 */ /* 0x000fe200078e00ff */
[C---:B------:R-:W-:Y:S01]  /*0510*/  PRMT R117, R105.reuse, 0x7632, R117 ;  /* 0x0000763269757816 */ /* 0x040fe20000000075 */
        /* <DEDUP_REMOVED lines=25> */
.L_x_787:
[----:B0-----:R-:W0:Y:S08]  /*06b0*/  LDC.64 R68, c[0x0][0x288] ;  /* 0x0000a200ff447b82 */ /* 0x001e300000000a00 */
[----:B------:R-:W1:Y:S08]  /*06c0*/  LDC.64 R70, c[0x0][0x280] ;  /* 0x0000a000ff467b82 */ /* 0x000e700000000a00 */
[----:B------:R-:W2:Y:S01]  /*06d0*/  LDC R139, c[0x0][0x218] ;  /* 0x00008600ff8b7b82 */ /* 0x000ea20000000800 */
[----:B0-----:R-:W-:-:S07]  /*06e0*/  IMAD.WIDE R68, R0, 0x4, R68 ;  /* 0x0000000400447825 */ /* 0x001fce00078e0244 */
[----:B------:R-:W0:Y:S01]  /*06f0*/  LDC.64 R132, c[0x0][0x258] ;  /* 0x00009600ff847b82 */ /* 0x000e220000000a00 */
[----:B------:R-:W3:Y:S01]  /*0700*/  LDG.E R68, desc[UR4][R68.64] ;  /* 0x0000000444447981 */ /* 0x000ee2000c1e1900 */
[----:B-1----:R-:W-:-:S06]  /*0710*/  IMAD.WIDE R70, R0, 0x4, R70 ;  /* 0x0000000400467825 */ /* 0x002fcc00078e0246 */
[----:B------:R-:W1:Y:S01]  /*0720*/  LDC.64 R92, c[0x0][0x250] ;  /* 0x00009400ff5c7b82 */ /* 0x000e620000000a00 */
[----:B------:R-:W5:Y:S07]  /*0730*/  LDG.E R137, desc[UR4][R70.64] ;  /* 0x0000000446897981 */ /* 0x000f6e000c1e1900 */
[----:B------:R-:W4:Y:S01]  /*0740*/  LDC.64 R98, c[0x0][0x2c8] ;  /* 0x0000b200ff627b82 */ /* 0x000f220000000a00 */
[----:B--2---:R-:W-:Y:S01]  /*0750*/  IMAD R72, R0, R139, RZ ;  /* 0x0000008b00487224 */ /* 0x004fe200078e02ff */
[----:B------:R-:W-:-:S04]  /*0760*/  LOP3.LUT R138, R2, 0xff, RZ, 0xc0, !PT ;  /* 0x000000ff028a7812 */ /* 0x000fc800078ec0ff */
[----:B------:R-:W-:Y:S01]  /*0770*/  SHF.R.S32.HI R73, RZ, 0x1f, R72 ;  /* 0x0000001fff497819 */ /* 0x000fe20000011448 */
[----:B0-----:R-:W-:-:S03]  /*0780*/  IMAD.WIDE R132, R0, 0x4, R132 ;  /* 0x0000000400847825 */ /* 0x001fc600078e0284 */
[----:B------:R-:W-:-:S04]  /*0790*/  LEA.HI R73, R73, R72, RZ, 0x3 ;  /* 0x0000004849497211 */ /* 0x000fc800078f18ff */
[----:B------:R-:W-:Y:S01]  /*07a0*/  LEA.HI.SX32 R135, R73, R138, 0x1d ;  /* 0x0000008a49877211 */ /* 0x000fe200078feaff */
[----:B------:R0:W5:Y:S01]  /*07b0*/  LDG.E R132, desc[UR4][R132.64] ;  /* 0x0000000484847981 */ /* 0x000162000c1e1900 */
[C---:B-1----:R-:W-:Y:S01]  /*07c0*/  IMAD.WIDE R92, R0.reuse, 0x4, R92 ;  /* 0x00000004005c7825 */ /* 0x042fe200078e025c */
[----:B------:R-:W-:Y:S03]  /*07d0*/  BSSY B0, `(.L_x_711) ;  /* 0x0000143000007945 */ /* 0x000fe60003800000 */
[----:B------:R-:W-:Y:S02]  /*07e0*/  VIADD R0, R0, UR8 ;  /* 0x0000000800007c36 */ /* 0x000fe40008000000 */
[C---:B------:R-:W-:Y:S01]  /*07f0*/  VIADD R134, R135.reuse, 0x200 ;  /* 0x0000020087867836 */ /* 0x040fe20000000000 */
[C---:B0-----:R-:W-:Y:S01]  /*0800*/  IADD3 R133, R135.reuse, 0x100, RZ ;  /* 0x0000010087857810 */ /* 0x041fe20007ffe0ff */
[----:B----4-:R-:W-:Y:S01]  /*0810*/  IMAD.WIDE.U32 R102, R135, 0x10, R98 ;  /* 0x0000001087667825 */ /* 0x010fe200078e0062 */
[----:B------:R-:W-:-:S03]  /*0820*/  ISETP.GE.AND P3, PT, R0, UR9, PT ;  /* 0x0000000900007c0c */ /* 0x000fc6000bf66270 */
[----:B------:R-:W-:-:S04]  /*0830*/  IMAD.WIDE.U32 R100, R133, 0x10, R98 ;  /* 0x0000001085647825 */ /* 0x000fc800078e0062 */
[----:B------:R-:W-:Y:S01]  /*0840*/  IMAD.WIDE.U32 R98, R134, 0x10, R98 ;  /* 0x0000001086627825 */ /* 0x000fe200078e0062 */
[----:B---3--:R-:W-:-:S13]  /*0850*/  ISETP.GT.AND P2, PT, R68, RZ, PT ;  /* 0x000000ff4400720c */ /* 0x008fda0003f44270 */
[----:B------:R-:W-:Y:S05]  /*0860*/  @P2 BRA `(.L_x_712) ;  /* 0x0000000000682947 */ /* 0x000fea0003800000 */
[----:B-----5:R-:W-:Y:S01]  /*0870*/  ISETP.GE.AND P4, PT, R137, 0x1, PT ;  /* 0x000000018900780c */ /* 0x020fe20003f86270 */
[----:B------:R-:W0:Y:S01]  /*0880*/  LDC.64 R96, c[0x0][0x240] ;  /* 0x00009000ff607b82 */ /* 0x000e220000000a00 */
[----:B------:R-:W-:Y:S01]  /*0890*/  IMAD.U32 R155, RZ, RZ, UR14 ;  /* 0x0000000eff9b7e24 */ /* 0x000fe2000f8e00ff */
[----:B------:R-:W-:Y:S01]  /*08a0*/  MOV R156, UR15 ;  /* 0x0000000f009c7c02 */ /* 0x000fe20008000f00 */
[----:B------:R-:W-:-:S03]  /*08b0*/  IMAD.MOV.U32 R93, RZ, RZ, RZ ;  /* 0x000000ffff5d7224 */ /* 0x000fc600078e00ff */
[----:B------:R-:W-:-:S04]  /*08c0*/  ISETP.NE.U32.AND P0, PT, R155, RZ, PT ;  /* 0x000000ff9b00720c */ /* 0x000fc80003f05070 */
[----:B------:R-:W-:Y:S02]  /*08d0*/  ISETP.NE.AND.EX P0, PT, R156, RZ, PT, P0 ;  /* 0x000000ff9c00720c */ /* 0x000fe40003f05300 */
[----:B------:R-:W-:-:S05]  /*08e0*/  @P4 IADD3 R68, R137, -0x1, RZ ;  /* 0xffffffff89444810 */ /* 0x000fca0007ffe0ff */
[----:B------:R-:W-:-:S05]  /*08f0*/  @P4 IMAD R68, R68, R139, RZ ;  /* 0x0000008b44444224 */ /* 0x000fca00078e02ff */
[----:B------:R-:W-:Y:S01]  /*0900*/  @P4 SHF.R.S32.HI R69, RZ, 0x1f, R68 ;  /* 0x0000001fff454819 */ /* 0x000fe20000011444 */
[----:B------:R1:W5:Y:S03]  /*0910*/  @P0 LDG.E.128 R128, desc[UR4][R102.64] ;  /* 0x0000000466800981 */ /* 0x000366000c1e1d00 */
[----:B------:R-:W-:Y:S01]  /*0920*/  @P4 LEA.HI R69, R69, R68, RZ, 0x3 ;  /* 0x0000004445454211 */ /* 0x000fe200078f18ff */
[----:B------:R1:W5:Y:S03]  /*0930*/  @P0 LDG.E.128 R52, desc[UR4][R100.64] ;  /* 0x0000000464340981 */ /* 0x000366000c1e1d00 */
[----:B------:R-:W-:Y:S01]  /*0940*/  @P4 LEA.HI.SX32 R93, R69, R138, 0x1d ;  /* 0x0000008a455d4211 */ /* 0x000fe200078feaff */
[----:B------:R1:W5:Y:S03]  /*0950*/  @P0 LDG.E.128 R56, desc[UR4][R98.64] ;  /* 0x0000000462380981 */ /* 0x000366000c1e1d00 */
[C---:B------:R-:W-:Y:S01]  /*0960*/  IADD3 R95, R93.reuse, 0x100, RZ ;  /* 0x000001005d5f7810 */ /* 0x040fe20007ffe0ff */
[----:B------:R-:W-:-:S02]  /*0970*/  VIADD R69, R93, 0x200 ;  /* 0x000002005d457836 */ /* 0x000fc40000000000 */
[----:B0-----:R-:W-:-:S04]  /*0980*/  IMAD.WIDE.U32 R92, R93, 0x8, R96 ;  /* 0x000000085d5c7825 */ /* 0x001fc800078e0060 */
[--C-:B------:R-:W-:Y:S02]  /*0990*/  IMAD.WIDE.U32 R94, R95, 0x8, R96.reuse ;  /* 0x000000085f5e7825 */ /* 0x100fe400078e0060 */
[----:B------:R-:W5:Y:S02]  /*09a0*/  LDG.E.64 R92, desc[UR4][R92.64] ;  /* 0x000000045c5c7981 */ /* 0x000f64000c1e1b00 */
[----:B------:R-:W-:Y:S02]  /*09b0*/  IMAD.WIDE.U32 R96, R69, 0x8, R96 ;  /* 0x0000000845607825 */ /* 0x000fe400078e0060 */
[----:B------:R-:W5:Y:S04]  /*09c0*/  LDG.E.64 R94, desc[UR4][R94.64] ;  /* 0x000000045e5e7981 */ /* 0x000f68000c1e1b00 */
[----:B------:R-:W5:Y:S01]  /*09d0*/  LDG.E.64 R96, desc[UR4][R96.64] ;  /* 0x0000000460607981 */ /* 0x000f62000c1e1b00 */
[----:B------:R-:W-:Y:S01]  /*09e0*/  MOV R70, RZ ;  /* 0x000000ff00467202 */ /* 0x000fe20000000f00 */
[----:B------:R-:W-:Y:S01]  /*09f0*/  IMAD.MOV.U32 R68, RZ, RZ, RZ ;  /* 0x000000ffff447224 */ /* 0x000fe200078e00ff */
[----:B-1----:R-:W-:Y:S06]  /*0a00*/  BRA `(.L_x_713) ;  /* 0x00000010007c7947 */ /* 0x002fec0003800000 */
.L_x_712:
[----:B------:R-:W0:Y:S01]  /*0a10*/  LDC.64 R84, c[0x0][0x238] ;  /* 0x00008e00ff547b82 */ /* 0x000e220000000a00 */
[----:B------:R-:W-:Y:S01]  /*0a20*/  IADD3 R68, R68, -0x1, RZ ;  /* 0xffffffff44447810 */ /* 0x000fe20007ffe0ff */
[----:B------:R1:W2:Y:S04]  /*0a30*/  LDG.E R145, desc[UR4][R92.64] ;  /* 0x000000045c917981 */ /* 0x0002a8000c1e1900 */
[----:B------:R-:W-:Y:S02]  /*0a40*/  IMAD R68, R68, R139, RZ ;  /* 0x0000008b44447224 */ /* 0x000fe400078e02ff */
[----:B------:R-:W3:Y:S03]  /*0a50*/  LDC.64 R88, c[0x0][0x2b8] ;  /* 0x0000ae00ff587b82 */ /* 0x000ee60000000a00 */
[----:B------:R-:W-:-:S04]  /*0a60*/  SHF.R.S32.HI R3, RZ, 0x1f, R68 ;  /* 0x0000001fff037819 */ /* 0x000fc80000011444 */
[----:B------:R-:W-:Y:S01]  /*0a70*/  LEA.HI R3, R3, R68, RZ, 0x3 ;  /* 0x0000004403037211 */ /* 0x000fe200078f18ff */
[----:B------:R-:W4:Y:S03]  /*0a80*/  LDC.64 R96, c[0x0][0x240] ;  /* 0x00009000ff607b82 */ /* 0x000f260000000a00 */
[----:B------:R-:W-:Y:S01]  /*0a90*/  LEA.HI.SX32 R3, R3, R138, 0x1d ;  /* 0x0000008a03037211 */ /* 0x000fe200078feaff */
[----:B0-----:R-:W-:-:S04]  /*0aa0*/  IMAD.WIDE.U32 R68, R135, 0x10, R84 ;  /* 0x0000001087447825 */ /* 0x001fc800078e0054 */
[----:B------:R-:W-:Y:S02]  /*0ab0*/  IMAD.WIDE.U32 R76, R133, 0x10, R84 ;  /* 0x00000010854c7825 */ /* 0x000fe400078e0054 */
[----:B------:R-:W2:Y:S02]  /*0ac0*/  LDG.E.128 R68, desc[UR4][R68.64] ;  /* 0x0000000444447981 */ /* 0x000ea4000c1e1d00 */
[C---:B---3--:R-:W-:Y:S02]  /*0ad0*/  IMAD.WIDE.U32 R72, R3.reuse, 0x10, R88 ;  /* 0x0000001003487825 */ /* 0x048fe400078e0058 */
[----:B------:R-:W3:Y:S02]  /*0ae0*/  LDG.E.128 R76, desc[UR4][R76.64] ;  /* 0x000000044c4c7981 */ /* 0x000ee4000c1e1d00 */
[----:B------:R-:W-:Y:S02]  /*0af0*/  IMAD.WIDE.U32 R84, R134, 0x10, R84 ;  /* 0x0000001086547825 */ /* 0x000fe400078e0054 */
[----:B------:R-:W3:Y:S02]  /*0b00*/  LDG.E.128 R72, desc[UR4][R72.64] ;  /* 0x0000000448487981 */ /* 0x000ee4000c1e1d00 */
[----:B------:R-:W-:-:S02]  /*0b10*/  VIADD R81, R3, 0x100 ;  /* 0x0000010003517836 */ /* 0x000fc40000000000 */
[----:B------:R-:W3:Y:S01]  /*0b20*/  LDG.E.128 R84, desc[UR4][R84.64] ;  /* 0x0000000454547981 */ /* 0x000ee2000c1e1d00 */
[----:B------:R-:W-:Y:S01]  /*0b30*/  IADD3 R3, R3, 0x200, RZ ;  /* 0x0000020003037810 */ /* 0x000fe20007ffe0ff */
[----:B------:R-:W-:-:S04]  /*0b40*/  IMAD.WIDE.U32 R80, R81, 0x10, R88 ;  /* 0x0000001051507825 */ /* 0x000fc800078e0058 */
[----:B------:R-:W-:Y:S02]  /*0b50*/  IMAD.WIDE.U32 R88, R3, 0x10, R88 ;  /* 0x0000001003587825 */ /* 0x000fe400078e0058 */
[----:B------:R-:W3:Y:S04]  /*0b60*/  LDG.E.128 R80, desc[UR4][R80.64] ;  /* 0x0000000450507981 */ /* 0x000ee8000c1e1d00 */
[----:B------:R-:W3:Y:S01]  /*0b70*/  LDG.E.128 R88, desc[UR4][R88.64] ;  /* 0x0000000458587981 */ /* 0x000ee2000c1e1d00 */
[----:B-----5:R-:W-:Y:S01]  /*0b80*/  ISETP.GE.AND P4, PT, R137, 0x1, PT ;  /* 0x000000018900780c */ /* 0x020fe20003f86270 */
[----:B-1----:R-:W-:-:S12]  /*0b90*/  HFMA2.MMA R93, -RZ, RZ, 0, 0 ;  /* 0x00000000ff5d7435 */ /* 0x002fd800000001ff */
[----:B------:R-:W-:-:S04]  /*0ba0*/  @P4 VIADD R94, R137, 0xffffffff ;  /* 0xffffffff895e4836 */ /* 0x000fc80000000000 */
[----:B------:R-:W-:-:S05]  /*0bb0*/  @P4 IMAD R94, R94, R139, RZ ;  /* 0x0000008b5e5e4224 */ /* 0x000fca00078e02ff */
[----:B------:R-:W-:-:S04]  /*0bc0*/  @P4 SHF.R.S32.HI R3, RZ, 0x1f, R94 ;  /* 0x0000001fff034819 */ /* 0x000fc8000001145e */
[----:B------:R-:W-:-:S04]  /*0bd0*/  @P4 LEA.HI R3, R3, R94, RZ, 0x3 ;  /* 0x0000005e03034211 */ /* 0x000fc800078f18ff */
[----:B------:R-:W-:-:S04]  /*0be0*/  @P4 LEA.HI.SX32 R93, R3, R138, 0x1d ;  /* 0x0000008a035d4211 */ /* 0x000fc800078feaff */
[C---:B------:R-:W-:Y:S01]  /*0bf0*/  IADD3 R3, R93.reuse, 0x200, RZ ;  /* 0x000002005d037810 */ /* 0x040fe20007ffe0ff */
[C---:B------:R-:W-:Y:S02]  /*0c00*/  VIADD R95, R93.reuse, 0x100 ;  /* 0x000001005d5f7836 */ /* 0x040fe40000000000 */
[----:B----4-:R-:W-:-:S04]  /*0c10*/  IMAD.WIDE.U32 R92, R93, 0x8, R96 ;  /* 0x000000085d5c7825 */ /* 0x010fc800078e0060 */
[--C-:B------:R-:W-:Y:S02]  /*0c20*/  IMAD.WIDE.U32 R94, R95, 0x8, R96.reuse ;  /* 0x000000085f5e7825 */ /* 0x100fe400078e0060 */
[----:B------:R-:W5:Y:S02]  /*0c30*/  LDG.E.64 R92, desc[UR4][R92.64] ;  /* 0x000000045c5c7981 */ /* 0x000f64000c1e1b00 */
[----:B------:R-:W-:Y:S02]  /*0c40*/  IMAD.WIDE.U32 R96, R3, 0x8, R96 ;  /* 0x0000000803607825 */ /* 0x000fe400078e0060 */
[----:B------:R-:W5:Y:S04]  /*0c50*/  LDG.E.64 R94, desc[UR4][R94.64] ;  /* 0x000000045e5e7981 */ /* 0x000f68000c1e1b00 */
[----:B------:R-:W5:Y:S01]  /*0c60*/  LDG.E.64 R96, desc[UR4][R96.64] ;  /* 0x0000000460607981 */ /* 0x000f62000c1e1b00 */
[----:B------:R-:W-:Y:S01]  /*0c70*/  MOV R155, UR14 ;  /* 0x0000000e009b7c02 */ /* 0x000fe20008000f00 */
[----:B------:R-:W-:-:S03]  /*0c80*/  IMAD.U32 R156, RZ, RZ, UR15 ;  /* 0x0000000fff9c7e24 */ /* 0x000fc6000f8e00ff */
[----:B------:R-:W-:-:S04]  /*0c90*/  ISETP.NE.U32.AND P0, PT, R155, RZ, PT ;  /* 0x000000ff9b00720c */ /* 0x000fc80003f05070 */
[----:B------:R-:W-:-:S13]  /*0ca0*/  ISETP.NE.AND.EX P0, PT, R156, RZ, PT, P0 ;  /* 0x000000ff9c00720c */ /* 0x000fda0003f05300 */
[----:B------:R0:W5:Y:S04]  /*0cb0*/  @P0 LDG.E.128 R128, desc[UR4][R102.64] ;  /* 0x0000000466800981 */ /* 0x000168000c1e1d00 */
[----:B------:R-:W5:Y:S04]  /*0cc0*/  @P0 LDG.E.128 R52, desc[UR4][R100.64] ;  /* 0x0000000464340981 */ /* 0x000f68000c1e1d00 */
[----:B------:R1:W5:Y:S01]  /*0cd0*/  @P0 LDG.E.128 R56, desc[UR4][R98.64] ;  /* 0x0000000462380981 */ /* 0x000362000c1e1d00 */
[----:B------:R-:W-:-:S04]  /*0ce0*/  ISETP.NE.AND P0, PT, R181, RZ, PT ;  /* 0x000000ffb500720c */ /* 0x000fc80003f05270 */
[----:B--2---:R-:W-:Y:S02]  /*0cf0*/  FSEL R171, R145, RZ, !P0 ;  /* 0x000000ff91ab7208 */ /* 0x004fe40004000000 */
[----:B------:R-:W-:Y:S01]  /*0d00*/  PRMT R3, R68, 0x7632, R3 ;  /* 0x0000763244037816 */ /* 0x000fe20000000003 */
[C---:B0-----:R-:W-:Y:S01]  /*0d10*/  IMAD.U32 R102, R70.reuse, 0x10000, RZ ;  /* 0x0001000046667824 */ /* 0x041fe200078e00ff */
[C---:B------:R-:W-:Y:S02]  /*0d20*/  PRMT R140, R69.reuse, 0x7632, R140 ;  /* 0x00007632458c7816 */ /* 0x040fe4000000008c */
[----:B------:R-:W-:Y:S02]  /*0d30*/  PRMT R141, R70, 0x7632, R141 ;  /* 0x00007632468d7816 */ /* 0x000fe4000000008d */
[----:B------:R-:W-:Y:S02]  /*0d40*/  SHF.L.U32 R69, R69, 0x10, RZ ;  /* 0x0000001045457819 */ /* 0x000fe400000006ff */
[C---:B---3--:R-:W-:Y:S01]  /*0d50*/  PRMT R70, R72.reuse, 0x7632, R70 ;  /* 0x0000763248467816 */ /* 0x048fe20000000046 */
[----:B-1----:R-:W-:Y:S01]  /*0d60*/  IMAD.U32 R99, R72, 0x10000, RZ ;  /* 0x0001000048637824 */ /* 0x002fe200078e00ff */
[C---:B------:R-:W-:Y:S01]  /*0d70*/  PRMT R98, R74.reuse, 0x7632, R98 ;  /* 0x000076324a627816 */ /* 0x040fe20000000062 */
[----:B------:R-:W-:Y:S01]  /*0d80*/  IMAD.U32 R101, R74, 0x10000, RZ ;  /* 0x000100004a657824 */ /* 0x000fe200078e00ff */
[C---:B------:R-:W-:Y:S01]  /*0d90*/  PRMT R72, R73.reuse, 0x7632, R72 ;  /* 0x0000763249487816 */ /* 0x040fe20000000048 */
[----:B------:R-:W-:Y:S01]  /*0da0*/  IMAD.U32 R68, R68, 0x10000, RZ ;  /* 0x0001000044447824 */ /* 0x000fe200078e00ff */
[----:B------:R-:W-:-:S02]  /*0db0*/  SHF.L.U32 R158, R73, 0x10, RZ ;  /* 0x00000010499e7819 */ /* 0x000fc400000006ff */
[C---:B------:R-:W-:Y:S02]  /*0dc0*/  PRMT R74, R75.reuse, 0x7632, R74 ;  /* 0x000076324b4a7816 */ /* 0x040fe4000000004a */
[----:B------:R-:W-:Y:S02]  /*0dd0*/  SHF.L.U32 R162, R75, 0x10, RZ ;  /* 0x000000104ba27819 */ /* 0x000fe400000006ff */
[----:B------:R-:W-:Y:S02]  /*0de0*/  PRMT R73, R76, 0x7632, R73 ;  /* 0x000076324c497816 */ /* 0x000fe40000000049 */
[----:B------:R-:W-:Y:S01]  /*0df0*/  PRMT R75, R77, 0x7632, R75 ;  /* 0x000076324d4b7816 */ /* 0x000fe2000000004b */
[----:B------:R-:W-:Y:S01]  /*0e00*/  IMAD.U32 R3, R3, 0x10000, RZ ;  /* 0x0001000003037824 */ /* 0x000fe200078e00ff */
[----:B------:R-:W-:Y:S01]  /*0e10*/  PRMT R100, R71, 0x7632, R100 ;  /* 0x0000763247647816 */ /* 0x000fe20000000064 */
[----:B------:R-:W-:Y:S01]  /*0e20*/  FADD.FTZ R153, -R171, R69 ;  /* 0x00000045ab997221 */ /* 0x000fe20000010100 */
[----:B------:R-:W-:Y:S01]  /*0e30*/  SHF.L.U32 R103, R71, 0x10, RZ ;  /* 0x0000001047677819 */ /* 0x000fe200000006ff */
[----:B------:R-:W-:Y:S01]  /*0e40*/  FADD.FTZ R71, -R171, R68 ;  /* 0x00000044ab477221 */ /* 0x000fe20000010100 */
[----:B------:R-:W-:Y:S01]  /*0e50*/  PRMT R142, R78, 0x7632, R142 ;  /* 0x000076324e8e7816 */ /* 0x000fe2000000008e */
[----:B------:R-:W-:Y:S01]  /*0e60*/  IMAD.U32 R68, R73, 0x10000, RZ ;  /* 0x0001000049447824 */ /* 0x000fe200078e00ff */
[----:B------:R-:W-:-:S02]  /*0e70*/  SHF.L.U32 R152, R87, 0x10, RZ ;  /* 0x0000001057987819 */ /* 0x000fc400000006ff */
[----:B------:R-:W-:Y:S01]  /*0e80*/  SHF.L.U32 R69, R75, 0x10, RZ ;  /* 0x000000104b457819 */ /* 0x000fe200000006ff */
[----:B------:R-:W-:Y:S01]  /*0e90*/  FADD.FTZ R73, -R171, R3 ;  /* 0x00000003ab497221 */ /* 0x000fe20000010100 */
[----:B------:R-:W-:Y:S01]  /*0ea0*/  PRMT R150, R87, 0x7632, R150 ;  /* 0x0000763257967816 */ /* 0x000fe20000000096 */
[----:B------:R-:W-:Y:S01]  /*0eb0*/  IMAD.U32 R142, R142, 0x10000, RZ ;  /* 0x000100008e8e7824 */ /* 0x000fe200078e00ff */
[----:B------:R-:W-:Y:S01]  /*0ec0*/  SHF.L.U32 R140, R140, 0x10, RZ ;  /* 0x000000108c8c7819 */ /* 0x000fe200000006ff */
[C---:B------:R-:W-:Y:S01]  /*0ed0*/  FADD.FTZ R185, -R171.reuse, R152 ;  /* 0x00000098abb97221 */ /* 0x040fe20000010100 */
[C---:B------:R-:W-:Y:S01]  /*0ee0*/  FADD.FTZ R157, -R171.reuse, R69 ;  /* 0x00000045ab9d7221 */ /* 0x040fe20000010100 */
[----:B------:R-:W-:Y:S01]  /*0ef0*/  FMUL.FTZ R152, R132, R73 ;  /* 0x0000004984987220 */ /* 0x000fe20000410000 */
[----:B------:R-:W-:Y:S02]  /*0f00*/  IMAD.U32 R70, R70, 0x10000, RZ ;  /* 0x0001000046467824 */ /* 0x000fe400078e00ff */
[----:B------:R-:W-:Y:S01]  /*0f10*/  FMUL.FTZ R154, R104, R99 ;  /* 0x00000063689a7220 */ /* 0x000fe20000410000 */
[----:B------:R-:W-:Y:S01]  /*0f20*/  SHF.L.U32 R150, R150, 0x10, RZ ;  /* 0x0000001096967819 */ /* 0x000fe200000006ff */
[C---:B------:R-:W-:Y:S01]  /*0f30*/  FADD.FTZ R159, -R171.reuse, R142 ;  /* 0x0000008eab9f7221 */ /* 0x040fe20000010100 */
[C---:B------:R-:W-:Y:S01]  /*0f40*/  FMUL.FTZ R3, R132.reuse, R71 ;  /* 0x0000004784037220 */ /* 0x040fe20000410000 */
[C---:B------:R-:W-:Y:S01]  /*0f50*/  FMUL.FTZ R142, R132.reuse, R157 ;  /* 0x0000009d848e7220 */ /* 0x040fe20000410000 */
[----:B------:R-:W-:Y:S01]  /*0f60*/  FADD.FTZ R75, -R171, R140 ;  /* 0x0000008cab4b7221 */ /* 0x000fe20000010100 */
[----:B------:R-:W-:Y:S01]  /*0f70*/  FMUL.FTZ R153, R132, R153 ;  /* 0x0000009984997220 */ /* 0x000fe20000410000 */
[-C--:B------:R-:W-:Y:S01]  /*0f80*/  FFMA.FTZ R5, R152, R70.reuse, R5 ;  /* 0x0000004698057223 */ /* 0x080fe20000010005 */
[----:B------:R-:W-:Y:S01]  /*0f90*/  FADD.FTZ R37, R37, R70 ;  /* 0x0000004625257221 */ /* 0x000fe20000010000 */
[----:B------:R-:W-:Y:S01]  /*0fa0*/  FMUL.FTZ R157, R116, R70 ;  /* 0x00000046749d7220 */ /* 0x000fe20000410000 */
[----:B------:R-:W-:Y:S01]  /*0fb0*/  FADD.FTZ R70, RZ, R154 ;  /* 0x0000009aff467221 */ /* 0x000fe20000010000 */
[----:B------:R-:W-:Y:S01]  /*0fc0*/  FFMA.FTZ R71, R3, R154, RZ ;  /* 0x0000009a03477223 */ /* 0x000fe200000100ff */
[----:B------:R-:W-:Y:S01]  /*0fd0*/  PRMT R144, R79, 0x7632, R144 ;  /* 0x000076324f907816 */ /* 0x000fe20000000090 */
[----:B------:R-:W-:Y:S01]  /*0fe0*/  FADD.FTZ R69, -R171, R150 ;  /* 0x00000096ab457221 */ /* 0x000fe20000010100 */
[----:B------:R-:W-:Y:S01]  /*0ff0*/  SHF.L.U32 R72, R72, 0x10, RZ ;  /* 0x0000001048487819 */ /* 0x000fe200000006ff */
[----:B------:R-:W-:Y:S01]  /*1000*/  FMUL.FTZ R150, R132, R75 ;  /* 0x0000004b84967220 */ /* 0x000fe20000410000 */
[-C--:B------:R-:W-:Y:S01]  /*1010*/  FFMA.FTZ R6, R153, R158.reuse, R6 ;  /* 0x0000009e99067223 */ /* 0x080fe20000010006 */
[----:B------:R-:W-:Y:S01]  /*1020*/  FADD.FTZ R38, R38, R158 ;  /* 0x0000009e26267221 */ /* 0x000fe20000010000 */
[----:B------:R-:W-:Y:S01]  /*1030*/  FMUL.FTZ R158, R105, R158 ;  /* 0x0000009e699e7220 */ /* 0x000fe20000410000 */
[----:B------:R-:W-:Y:S01]  /*1040*/  FADD.FTZ R73, R70, R157 ;  /* 0x0000009d46497221 */ /* 0x000fe20000010000 */
[----:B------:R-:W-:Y:S01]  /*1050*/  PRMT R149, R86, 0x7632, R149 ;  /* 0x0000763256957816 */ /* 0x000fe20000000095 */
[----:B------:R-:W-:Y:S01]  /*1060*/  FFMA.FTZ R70, R152, R157, R71 ;  /* 0x0000009d98467223 */ /* 0x000fe20000010047 */
[----:B------:R-:W-:Y:S01]  /*1070*/  SHF.L.U32 R144, R144, 0x10, RZ ;  /* 0x0000001090907819 */ /* 0x000fe200000006ff */
[----:B------:R-:W-:Y:S01]  /*1080*/  FMUL.FTZ R140, R132, R159 ;  /* 0x0000009f848c7220 */ /* 0x000fe20000410000 */
[----:B------:R-:W-:Y:S01]  /*1090*/  SHF.L.U32 R77, R77, 0x10, RZ ;  /* 0x000000104d4d7819 */ /* 0x000fe200000006ff */
[----:B------:R-:W-:-:S02]  /*10a0*/  IMAD.U32 R143, R78, 0x10000, RZ ;  /* 0x000100004e8f7824 */ /* 0x000fc400078e00ff */
[-C--:B------:R-:W-:Y:S01]  /*10b0*/  FFMA.FTZ R7, R150, R72.reuse, R7 ;  /* 0x0000004896077223 */ /* 0x080fe20000010007 */
[----:B------:R-:W-:Y:S01]  /*10c0*/  FADD.FTZ R39, R39, R72 ;  /* 0x0000004827277221 */ /* 0x000fe20000010000 */
[----:B------:R-:W-:Y:S01]  /*10d0*/  FMUL.FTZ R159, R117, R72 ;  /* 0x00000048759f7220 */ /* 0x000fe20000410000 */
[C---:B------:R-:W-:Y:S01]  /*10e0*/  PRMT R78, R80.reuse, 0x7632, R78 ;  /* 0x00007632504e7816 */ /* 0x040fe2000000004e */
[----:B------:R-:W-:Y:S02]  /*10f0*/  IMAD.U32 R165, R80, 0x10000, RZ ;  /* 0x0001000050a57824 */ /* 0x000fe400078e00ff */
[----:B------:R-:W-:Y:S01]  /*1100*/  FADD.FTZ R72, R73, R158 ;  /* 0x0000009e49487221 */ /* 0x000fe20000010000 */
[----:B------:R-:W-:Y:S01]  /*1110*/  PRMT R80, R81, 0x7632, R80 ;  /* 0x0000763251507816 */ /* 0x000fe20000000050 */
[----:B------:R-:W-:Y:S01]  /*1120*/  FADD.FTZ R151, -R171, R102 ;  /* 0x00000066ab977221 */ /* 0x000fe20000010100 */
[----:B------:R-:W-:Y:S01]  /*1130*/  SHF.L.U32 R166, R81, 0x10, RZ ;  /* 0x0000001051a67819 */ /* 0x000fe200000006ff */
[----:B------:R-:W-:-:S02]  /*1140*/  IMAD.U32 R141, R141, 0x10000, RZ ;  /* 0x000100008d8d7824 */ /* 0x000fc400078e00ff */
[----:B------:R-:W-:Y:S01]  /*1150*/  FFMA.FTZ R71, R153, R158, R70 ;  /* 0x0000009e99477223 */ /* 0x000fe20000010046 */
[----:B------:R-:W-:Y:S01]  /*1160*/  IMAD.U32 R76, R76, 0x10000, RZ ;  /* 0x000100004c4c7824 */ /* 0x000fe200078e00ff */
[----:B------:R-:W-:Y:S01]  /*1170*/  PRMT R81, R84, 0x7632, R81 ;  /* 0x0000763254517816 */ /* 0x000fe20000000051 */
[----:B------:R-:W-:Y:S01]  /*1180*/  IMAD.U32 R149, R149, 0x10000, RZ ;  /* 0x0001000095957824 */ /* 0x000fe200078e00ff */
[----:B------:R-:W-:Y:S01]  /*1190*/  SHF.L.U32 R148, R85, 0x10, RZ ;  /* 0x0000001055947819 */ /* 0x000fe200000006ff */
[C---:B------:R-:W-:Y:S01]  /*11a0*/  FADD.FTZ R103, -R171.reuse, R103 ;  /* 0x00000067ab677221 */ /* 0x040fe20000010100 */
[----:B------:R-:W-:Y:S01]  /*11b0*/  FADD.FTZ R161, -R171, R144 ;  /* 0x00000090aba17221 */ /* 0x000fe20000010100 */
[----:B------:R-:W-:Y:S01]  /*11c0*/  PRMT R146, R85, 0x7632, R146 ;  /* 0x0000763255927816 */ /* 0x000fe20000000092 */
[C---:B------:R-:W-:Y:S01]  /*11d0*/  FADD.FTZ R145, -R171.reuse, R77 ;  /* 0x0000004dab917221 */ /* 0x040fe20000010100 */
[----:B------:R-:W-:Y:S02]  /*11e0*/  IMAD.U32 R98, R98, 0x10000, RZ ;  /* 0x0001000062627824 */ /* 0x000fe400078e00ff */
[----:B------:R-:W-:Y:S01]  /*11f0*/  FMUL.FTZ R160, R106, R101 ;  /* 0x000000656aa07220 */ /* 0x000fe20000410000 */
[----:B------:R-:W-:Y:S01]  /*1200*/  FADD.FTZ R73, R72, R159 ;  /* 0x0000009f48497221 */ /* 0x000fe20000010000 */
[C---:B------:R-:W-:Y:S01]  /*1210*/  FADD.FTZ R77, -R171.reuse, R141 ;  /* 0x0000008dab4d7221 */ /* 0x040fe20000010100 */
[----:B------:R-:W-:Y:S01]  /*1220*/  FMUL.FTZ R151, R132, R151 ;  /* 0x0000009784977220 */ /* 0x000fe20000410000 */
[----:B------:R-:W-:Y:S01]  /*1230*/  FFMA.FTZ R70, R150, R159, R71 ;  /* 0x0000009f96467223 */ /* 0x000fe20000010047 */
[C---:B------:R-:W-:Y:S01]  /*1240*/  FADD.FTZ R147, -R171.reuse, R76 ;  /* 0x0000004cab937221 */ /* 0x040fe20000010100 */
[----:B------:R-:W-:Y:S01]  /*1250*/  FADD.FTZ R183, -R171, R149 ;  /* 0x00000095abb77221 */ /* 0x000fe20000010100 */
[C---:B------:R-:W-:Y:S01]  /*1260*/  PRMT R102, R90.reuse, 0x7632, R102 ;  /* 0x000076325a667816 */ /* 0x040fe20000000066 */
[----:B------:R-:W-:Y:S01]  /*1270*/  IMAD.U32 R179, R90, 0x10000, RZ ;  /* 0x000100005ab37824 */ /* 0x000fe200078e00ff */
[----:B------:R-:W-:Y:S01]  /*1280*/  SHF.L.U32 R79, R79, 0x10, RZ ;  /* 0x000000104f4f7819 */ /* 0x000fe200000006ff */
[----:B------:R-:W-:-:S02]  /*1290*/  IMAD.U32 R76, R81, 0x10000, RZ ;  /* 0x00010000514c7824 */ /* 0x000fc400078e00ff */
[C---:B------:R-:W-:Y:S01]  /*12a0*/  FMUL.FTZ R149, R132.reuse, R103 ;  /* 0x0000006784957220 */ /* 0x040fe20000410000 */
[----:B------:R-:W-:Y:S01]  /*12b0*/  FMUL.FTZ R90, R132, R161 ;  /* 0x000000a1845a7220 */ /* 0x000fe20000410000 */
[----:B------:R-:W-:Y:S01]  /*12c0*/  SHF.L.U32 R100, R100, 0x10, RZ ;  /* 0x0000001064647819 */ /* 0x000fe200000006ff */
[----:B------:R-:W-:Y:S01]  /*12d0*/  FADD.FTZ R173, -R171, R148 ;  /* 0x00000094abad7221 */ /* 0x000fe20000010100 */
[----:B------:R-:W-:Y:S01]  /*12e0*/  SHF.L.U32 R146, R146, 0x10, RZ ;  /* 0x0000001092927819 */ /* 0x000fe200000006ff */
[----:B------:R-:W-:Y:S01]  /*12f0*/  FMUL.FTZ R161, R118, R98 ;  /* 0x0000006276a17220 */ /* 0x000fe20000410000 */
[----:B------:R-:W-:Y:S01]  /*1300*/  FADD.FTZ R72, R73, R160 ;  /* 0x000000a049487221 */ /* 0x000fe20000010000 */
[----:B------:R-:W-:Y:S02]  /*1310*/  IMAD.U32 R84, R84, 0x10000, RZ ;  /* 0x0001000054547824 */ /* 0x000fe400078e00ff */
[----:B------:R-:W-:Y:S01]  /*1320*/  FMUL.FTZ R148, R132, R77 ;  /* 0x0000004d84947220 */ /* 0x000fe20000410000 */
[----:B------:R-:W-:-:S02]  /*1330*/  IMAD.U32 R86, R86, 0x10000, RZ ;  /* 0x0001000056567824 */ /* 0x000fc400078e00ff */
[----:B------:R-:W-:Y:S01]  /*1340*/  FFMA.FTZ R71, R151, R160, R70 ;  /* 0x000000a097477223 */ /* 0x000fe20000010046 */
[----:B------:R-:W-:Y:S01]  /*1350*/  FADD.FTZ R163, -R171, R76 ;  /* 0x0000004caba37221 */ /* 0x000fe20000010100 */
[----:B------:R-:W-:Y:S01]  /*1360*/  SHF.L.U32 R74, R74, 0x10, RZ ;  /* 0x000000104a4a7819 */ /* 0x000fe200000006ff */
[-C--:B------:R-:W-:Y:S01]  /*1370*/  FFMA.FTZ R10, R149, R162.reuse, R10 ;  /* 0x000000a2950a7223 */ /* 0x080fe2000001000a */
[----:B------:R-:W-:Y:S01]  /*1380*/  FADD.FTZ R34, R34, R162 ;  /* 0x000000a222227221 */ /* 0x000fe20000010000 */
[----:B------:R-:W-:Y:S01]  /*1390*/  FADD.FTZ R85, -R171, R79 ;  /* 0x0000004fab557221 */ /* 0x000fe20000010100 */
[----:B------:R-:W-:Y:S01]  /*13a0*/  FMUL.FTZ R162, R107, R162 ;  /* 0x000000a26ba27220 */ /* 0x000fe20000410000 */
[----:B------:R-:W-:Y:S01]  /*13b0*/  FADD.FTZ R73, R72, R161 ;  /* 0x000000a148497221 */ /* 0x000fe20000010000 */
[C---:B------:R-:W-:Y:S01]  /*13c0*/  FADD.FTZ R143, -R171.reuse, R143 ;  /* 0x0000008fab8f7221 */ /* 0x040fe20000010100 */
[C---:B------:R-:W-:Y:S01]  /*13d0*/  FADD.FTZ R87, -R171.reuse, R84 ;  /* 0x00000054ab577221 */ /* 0x040fe20000010100 */
[C---:B------:R-:W-:Y:S01]  /*13e0*/  FADD.FTZ R177, -R171.reuse, R86 ;  /* 0x00000056abb17221 */ /* 0x040fe20000010100 */
[C---:B------:R-:W-:Y:S01]  /*13f0*/  FADD.FTZ R79, -R171.reuse, R100 ;  /* 0x00000064ab4f7221 */ /* 0x040fe20000010100 */
[C---:B------:R-:W-:Y:S01]  /*1400*/  FADD.FTZ R81, -R171.reuse, R68 ;  /* 0x00000044ab517221 */ /* 0x040fe20000010100 */
[----:B------:R-:W-:Y:S01]  /*1410*/  FADD.FTZ R175, -R171, R146 ;  /* 0x00000092abaf7221 */ /* 0x000fe20000010100 */
[----:B------:R-:W-:Y:S01]  /*1420*/  FFMA.FTZ R70, R148, R161, R71 ;  /* 0x000000a194467223 */ /* 0x000fe20000010047 */
[C---:B------:R-:W-:Y:S01]  /*1430*/  PRMT R76, R88.reuse, 0x7632, R76 ;  /* 0x00007632584c7816 */ /* 0x040fe2000000004c */
[----:B------:R-:W-:-:S02]  /*1440*/  IMAD.U32 R171, R88, 0x10000, RZ ;  /* 0x0001000058ab7824 */ /* 0x000fc400078e00ff */
[C---:B------:R-:W-:Y:S01]  /*1450*/  FMUL.FTZ R88, R132.reuse, R163 ;  /* 0x000000a384587220 */ /* 0x040fe20000410000 */
[----:B------:R-:W-:Y:S01]  /*1460*/  FMUL.FTZ R163, R119, R74 ;  /* 0x0000004a77a37220 */ /* 0x000fe20000410000 */
[----:B------:R-:W-:Y:S01]  /*1470*/  FADD.FTZ R72, R73, R162 ;  /* 0x000000a249487221 */ /* 0x000fe20000010000 */
[C---:B------:R-:W-:Y:S01]  /*1480*/  FMUL.FTZ R146, R132.reuse, R79 ;  /* 0x0000004f84927220 */ /* 0x040fe20000410000 */
[----:B------:R-:W-:Y:S01]  /*1490*/  FFMA.FTZ R71, R149, R162, R70 ;  /* 0x000000a295477223 */ /* 0x000fe20000010046 */
[----:B------:R-:W-:Y:S01]  /*14a0*/  FMUL.FTZ R147, R132, R147 ;  /* 0x0000009384937220 */ /* 0x000fe20000410000 */
[----:B------:R-:W-:Y:S02]  /*14b0*/  IMAD.U32 R78, R78, 0x10000, RZ ;  /* 0x000100004e4e7824 */ /* 0x000fe400078e00ff */
[----:B------:R-:W-:Y:S01]  /*14c0*/  FMUL.FTZ R164, R108, R165 ;  /* 0x000000a56ca47220 */ /* 0x000fe20000410000 */
[----:B------:R-:W-:Y:S01]  /*14d0*/  FADD.FTZ R73, R72, R163 ;  /* 0x000000a348497221 */ /* 0x000fe20000010000 */
[----:B------:R-:W-:Y:S01]  /*14e0*/  FFMA.FTZ R72, R146, R163, R71 ;  /* 0x000000a392487223 */ /* 0x000fe20000010047 */
[----:B------:R-:W-:Y:S01]  /*14f0*/  FMUL.FTZ R145, R132, R145 ;  /* 0x0000009184917220 */ /* 0x000fe20000410000 */
[----:B------:R-:W-:Y:S01]  /*1500*/  FFMA.FTZ R12, R147, R165, R12 ;  /* 0x000000a5930c7223 */ /* 0x000fe2000001000c */
[----:B------:R-:W-:Y:S01]  /*1510*/  FADD.FTZ R28, R28, R165 ;  /* 0x000000a51c1c7221 */ /* 0x000fe20000010000 */
[----:B------:R-:W-:Y:S01]  /*1520*/  FMUL.FTZ R165, R120, R78 ;  /* 0x0000004e78a57220 */ /* 0x000fe20000410000 */
[----:B------:R-:W-:Y:S01]  /*1530*/  FADD.FTZ R70, R73, R164 ;  /* 0x000000a449467221 */ /* 0x000fe20000010000 */
[----:B------:R-:W-:Y:S01]  /*1540*/  FMUL.FTZ R144, R132, R81 ;  /* 0x0000005184907220 */ /* 0x000fe20000410000 */
[----:B------:R-:W-:Y:S01]  /*1550*/  FFMA.FTZ R71, R147, R164, R72 ;  /* 0x000000a493477223 */ /* 0x000fe20000010048 */
[----:B------:R-:W-:Y:S01]  /*1560*/  PRMT R167, R82, 0x7632, R167 ;  /* 0x0000763252a77816 */ /* 0x000fe200000000a7 */
[-C--:B------:R-:W-:Y:S01]  /*1570*/  FFMA.FTZ R14, R145, R166.reuse, R14 ;  /* 0x000000a6910e7223 */ /* 0x080fe2000001000e */
[----:B------:R-:W-:Y:S01]  /*1580*/  SHF.L.U32 R80, R80, 0x10, RZ ;  /* 0x0000001050507819 */ /* 0x000fe200000006ff */
[----:B------:R-:W-:Y:S01]  /*1590*/  FADD.FTZ R30, R30, R166 ;  /* 0x000000a61e1e7221 */ /* 0x000fe20000010000 */
[----:B------:R-:W-:Y:S01]  /*15a0*/  FMUL.FTZ R166, R109, R166 ;  /* 0x000000a66da67220 */ /* 0x000fe20000410000 */
[----:B------:R-:W-:Y:S01]  /*15b0*/  FADD.FTZ R73, R70, R165 ;  /* 0x000000a546497221 */ /* 0x000fe20000010000 */
[----:B------:R-:W-:Y:S01]  /*15c0*/  FFMA.FTZ R70, R144, R165, R71 ;  /* 0x000000a590467223 */ /* 0x000fe20000010047 */
[----:B------:R-:W-:Y:S01]  /*15d0*/  FFMA.FTZ R11, R146, R74, R11 ;  /* 0x0000004a920b7223 */ /* 0x000fe2000001000b */
[----:B------:R-:W-:Y:S01]  /*15e0*/  FADD.FTZ R35, R35, R74 ;  /* 0x0000004a23237221 */ /* 0x000fe20000010000 */
[----:B------:R-:W-:-:S02]  /*15f0*/  IMAD.U32 R74, R167, 0x10000, RZ ;  /* 0x00010000a74a7824 */ /* 0x000fc400078e00ff */
[----:B------:R-:W-:Y:S01]  /*1600*/  FMUL.FTZ R167, R121, R80 ;  /* 0x0000005079a77220 */ /* 0x000fe20000410000 */
[----:B------:R-:W-:Y:S02]  /*1610*/  IMAD.U32 R169, R82, 0x10000, RZ ;  /* 0x0001000052a97824 */ /* 0x000fe400078e00ff */
[----:B------:R-:W-:Y:S01]  /*1620*/  FADD.FTZ R72, R73, R166 ;  /* 0x000000a649487221 */ /* 0x000fe20000010000 */
[----:B------:R-:W-:Y:S01]  /*1630*/  FFMA.FTZ R71, R145, R166, R70 ;  /* 0x000000a691477223 */ /* 0x000fe20000010046 */
[----:B------:R-:W-:Y:S01]  /*1640*/  FMUL.FTZ R143, R132, R143 ;  /* 0x0000008f848f7220 */ /* 0x000fe20000410000 */
[----:B------:R-:W-:Y:S01]  /*1650*/  FMUL.FTZ R168, R110, R169 ;  /* 0x000000a96ea87220 */ /* 0x000fe20000410000 */
[----:B------:R-:W-:Y:S01]  /*1660*/  FADD.FTZ R73, R72, R167 ;  /* 0x000000a748497221 */ /* 0x000fe20000010000 */
[----:B------:R-:W-:Y:S01]  /*1670*/  FFMA.FTZ R70, R142, R167, R71 ;  /* 0x000000a78e467223 */ /* 0x000fe20000010047 */
[----:B------:R-:W-:Y:S01]  /*1680*/  PRMT R82, R83, 0x7632, R82 ;  /* 0x0000763253527816 */ /* 0x000fe20000000052 */
[----:B------:R-:W-:Y:S01]  /*1690*/  FFMA.FTZ R48, R143, R169, R48 ;  /* 0x000000a98f307223 */ /* 0x000fe20000010030 */
[----:B------:R-:W-:Y:S01]  /*16a0*/  SHF.L.U32 R83, R83, 0x10, RZ ;  /* 0x0000001053537819 */ /* 0x000fe200000006ff */
[----:B------:R-:W-:Y:S01]  /*16b0*/  FADD.FTZ R24, R24, R169 ;  /* 0x000000a918187221 */ /* 0x000fe20000010000 */
[----:B------:R-:W-:Y:S01]  /*16c0*/  FMUL.FTZ R169, R122, R74 ;  /* 0x0000004a7aa97220 */ /* 0x000fe20000410000 */
[----:B------:R-:W-:Y:S01]  /*16d0*/  FADD.FTZ R72, R73, R168 ;  /* 0x000000a849487221 */ /* 0x000fe20000010000 */
[----:B------:R-:W-:Y:S01]  /*16e0*/  FFMA.FTZ R71, R143, R168, R70 ;  /* 0x000000a88f477223 */ /* 0x000fe20000010046 */
[----:B------:R-:W-:-:S02]  /*16f0*/  PRMT R178, R91, 0x7632, R178 ;  /* 0x000076325bb27816 */ /* 0x000fc400000000b2 */
[----:B------:R-:W-:Y:S01]  /*1700*/  SHF.L.U32 R68, R91, 0x10, RZ ;  /* 0x000000105b447819 */ /* 0x000fe200000006ff */
[----:B------:R-:W-:Y:S01]  /*1710*/  FMUL.FTZ R91, R132, R87 ;  /* 0x00000057845b7220 */ /* 0x000fe20000410000 */
[----:B------:R-:W-:Y:S01]  /*1720*/  SHF.L.U32 R82, R82, 0x10, RZ ;  /* 0x0000001052527819 */ /* 0x000fe200000006ff */
[----:B------:R-:W-:Y:S01]  /*1730*/  FMUL.FTZ R170, R111, R83 ;  /* 0x000000536faa7220 */ /* 0x000fe20000410000 */
[----:B------:R-:W-:Y:S01]  /*1740*/  FADD.FTZ R73, R72, R169 ;  /* 0x000000a948497221 */ /* 0x000fe20000010000 */
[----:B------:R-:W-:Y:S01]  /*1750*/  FMUL.FTZ R141, R132, R85 ;  /* 0x00000055848d7220 */ /* 0x000fe20000410000 */
[----:B------:R-:W-:Y:S01]  /*1760*/  FFMA.FTZ R70, R140, R169, R71 ;  /* 0x000000a98c467223 */ /* 0x000fe20000010047 */
[-C--:B------:R-:W-:Y:S01]  /*1770*/  FFMA.FTZ R44, R91, R171.reuse, R44 ;  /* 0x000000ab5b2c7223 */ /* 0x080fe2000001002c */
[----:B------:R-:W-:Y:S01]  /*1780*/  FADD.FTZ R20, R20, R171 ;  /* 0x000000ab14147221 */ /* 0x000fe20000010000 */
[----:B------:R-:W-:Y:S01]  /*1790*/  FMUL.FTZ R172, R112, R171 ;  /* 0x000000ab70ac7220 */ /* 0x000fe20000410000 */
[----:B------:R-:W-:Y:S01]  /*17a0*/  FMUL.FTZ R171, R123, R82 ;  /* 0x000000527bab7220 */ /* 0x000fe20000410000 */
[----:B------:R-:W-:Y:S01]  /*17b0*/  FADD.FTZ R72, R73, R170 ;  /* 0x000000aa49487221 */ /* 0x000fe20000010000 */
[----:B------:R-:W-:Y:S01]  /*17c0*/  FFMA.FTZ R71, R141, R170, R70 ;  /* 0x000000aa8d477223 */ /* 0x000fe20000010046 */
[----:B------:R-:W-:-:S02]  /*17d0*/  IMAD.U32 R76, R76, 0x10000, RZ ;  /* 0x000100004c4c7824 */ /* 0x000fc400078e00ff */
[----:B------:R-:W-:Y:S01]  /*17e0*/  FADD.FTZ R73, R72, R171 ;  /* 0x000000ab48497221 */ /* 0x000fe20000010000 */
[----:B------:R-:W-:Y:S01]  /*17f0*/  FFMA.FTZ R72, R90, R171, R71 ;  /* 0x000000ab5a487223 */ /* 0x000fe20000010047 */
[C---:B------:R-:W-:Y:S02]  /*1800*/  PRMT R100, R89.reuse, 0x7632, R100 ;  /* 0x0000763259647816 */ /* 0x040fe40000000064 */
[----:B------:R-:W-:Y:S01]  /*1810*/  SHF.L.U32 R174, R89, 0x10, RZ ;  /* 0x0000001059ae7819 */ /* 0x000fe200000006ff */
[----:B------:R-:W-:Y:S01]  /*1820*/  FMUL.FTZ R89, R132, R173 ;  /* 0x000000ad84597220 */ /* 0x000fe20000410000 */
[----:B------:R-:W-:Y:S01]  /*1830*/  FMUL.FTZ R173, R124, R76 ;  /* 0x0000004c7cad7220 */ /* 0x000fe20000410000 */
[----:B------:R-:W-:Y:S01]  /*1840*/  FADD.FTZ R70, R73, R172 ;  /* 0x000000ac49467221 */ /* 0x000fe20000010000 */
[----:B------:R-:W-:Y:S01]  /*1850*/  FFMA.FTZ R71, R91, R172, R72 ;  /* 0x000000ac5b477223 */ /* 0x000fe20000010048 */
[----:B------:R-:W-:Y:S01]  /*1860*/  SHF.L.U32 R100, R100, 0x10, RZ ;  /* 0x0000001064647819 */ /* 0x000fe200000006ff */
[-C--:B------:R-:W-:Y:S01]  /*1870*/  FFMA.FTZ R46, R89, R174.reuse, R46 ;  /* 0x000000ae592e7223 */ /* 0x080fe2000001002e */
[----:B------:R-:W-:Y:S01]  /*1880*/  FADD.FTZ R22, R22, R174 ;  /* 0x000000ae16167221 */ /* 0x000fe20000010000 */
[----:B------:R-:W-:Y:S01]  /*1890*/  FADD.FTZ R73, R70, R173 ;  /* 0x000000ad46497221 */ /* 0x000fe20000010000 */
[----:B------:R-:W-:Y:S01]  /*18a0*/  FMUL.FTZ R174, R113, R174 ;  /* 0x000000ae71ae7220 */ /* 0x000fe20000410000 */
[----:B------:R-:W-:Y:S01]  /*18b0*/  FFMA.FTZ R70, R88, R173, R71 ;  /* 0x000000ad58467223 */ /* 0x000fe20000010047 */
[C---:B------:R-:W-:Y:S01]  /*18c0*/  FMUL.FTZ R86, R132.reuse, R175 ;  /* 0x000000af84567220 */ /* 0x040fe20000410000 */
        /* <DEDUP_REMOVED lines=13> */
[----:B------:R-:W-:Y:S01]  /*19a0*/  FFMA.FTZ R49, R140, R74, R49 ;  /* 0x0000004a8c317223 */ /* 0x000fe20000010031 */
[----:B------:R-:W-:Y:S01]  /*19b0*/  FADD.FTZ R25, R25, R74 ;  /* 0x0000004a19197221 */ /* 0x000fe20000010000 */
[----:B------:R-:W-:Y:S01]  /*19c0*/  SHF.L.U32 R74, R178, 0x10, RZ ;  /* 0x00000010b24a7819 */ /* 0x000fe200000006ff */
[-C--:B------:R-:W-:Y:S01]  /*19d0*/  FFMA.FTZ R42, R85, R68.reuse, R42 ;  /* 0x00000044552a7223 */ /* 0x080fe2000001002a */
[----:B------:R-:W-:Y:S01]  /*19e0*/  FADD.FTZ R18, R18, R68 ;  /* 0x0000004412127221 */ /* 0x000fe20000010000 */
[----:B------:R-:W-:Y:S01]  /*19f0*/  FMUL.FTZ R178, R115, R68 ;  /* 0x0000004473b27220 */ /* 0x000fe20000410000 */
[----:B------:R-:W-:Y:S01]  /*1a00*/  FADD.FTZ R73, R72, R177 ;  /* 0x000000b148497221 */ /* 0x000fe20000010000 */
[----:B------:R-:W-:Y:S01]  /*1a10*/  FFMA.FTZ R68, R84, R177, R71 ;  /* 0x000000b154447223 */ /* 0x000fe20000010047 */
        /* <DEDUP_REMOVED lines=30> */
.L_x_713:
[----:B------:R-:W-:Y:S05]  /*1c00*/  BSYNC B0 ;  /* 0x0000000000007941 */ /* 0x000fea0003800000 */
.L_x_711:
[----:B------:R-:W-:Y:S01]  /*1c10*/  LOP3.LUT P5, RZ, R136, 0xff, RZ, 0xc0, !PT ;  /* 0x000000ff88ff7812 */ /* 0x000fe200078ac0ff */
[----:B-----5:R-:W-:Y:S01]  /*1c20*/  IMAD.MOV.U32 R72, RZ, RZ, R92 ;  /* 0x000000ffff487224 */ /* 0x020fe200078e005c */
[----:B------:R-:W-:Y:S01]  /*1c30*/  SHF.R.U32.HI R69, RZ, 0x5, R2 ;  /* 0x00000005ff457819 */ /* 0x000fe20000011602 */
[----:B------:R-:W-:Y:S01]  /*1c40*/  IMAD.MOV.U32 R74, RZ, RZ, R96 ;  /* 0x000000ffff4a7224 */ /* 0x000fe200078e0060 */
[----:B------:R-:W-:Y:S01]  /*1c50*/  UMOV UR6, 0xffffffff ;  /* 0xffffffff00067882 */ /* 0x000fe20000000000 */
[----:B------:R-:W-:Y:S02]  /*1c60*/  MOV R73, R94 ;  /* 0x0000005e00497202 */ /* 0x000fe40000000f00 */
[----:B------:R-:W-:Y:S02]  /*1c70*/  LOP3.LUT R71, R69, 0x7fffff8, RZ, 0xc0, !PT ;  /* 0x07fffff845477812 */ /* 0x000fe400078ec0ff */
[----:B------:R-:W-:Y:S02]  /*1c80*/  LOP3.LUT P0, RZ, R2, 0x1f, RZ, 0xc0, !PT ;  /* 0x0000001f02ff7812 */ /* 0x000fe4000780c0ff */
[----:B------:R-:W-:-:S02]  /*1c90*/  PRMT R182, R72, 0x7610, R182 ;  /* 0x0000761048b67816 */ /* 0x000fc400000000b6 */
[----:B------:R-:W-:Y:S02]  /*1ca0*/  PRMT R136, R73, 0x7610, R136 ;  /* 0x0000761049887816 */ /* 0x000fe40000000088 */
[----:B------:R-:W-:Y:S02]  /*1cb0*/  PRMT R102, R74, 0x7610, R102 ;  /* 0x000076104a667816 */ /* 0x000fe40000000066 */
        /* <DEDUP_REMOVED lines=20> */
.L_x_798:
[----:B------:R-:W3:Y:S01]  /*1e00*/  S2R R75, SR_CgaCtaId ;  /* 0x00000000004b7919 */ /* 0x000ee20000008800 */
[----:B------:R-:W-:Y:S01]  /*1e10*/  @!P0 LOP3.LUT R72, R69, 0x7, RZ, 0xc0, !PT ;  /* 0x0000000745488812 */ /* 0x000fe200078ec0ff */
[----:B-1----:R-:W-:Y:S01]  /*1e20*/  FADD.FTZ R98, R68, R73 ;  /* 0x0000004944627221 */ /* 0x002fe20000010000 */
[----:B------:R-:W-:Y:S01]  /*1e30*/  MOV R74, 0x400 ;  /* 0x00000400004a7802 */ /* 0x000fe20000000f00 */
[----:B--2---:R-:W-:Y:S01]  /*1e40*/  FADD.FTZ R99, R70, R99 ;  /* 0x0000006346637221 */ /* 0x004fe20000010000 */
[----:B------:R-:W-:Y:S05]  /*1e50*/  WARPSYNC.ALL ;  /* 0x0000000000007948 */ /* 0x000fea0003800000 */
[----:B------:R-:W-:Y:S01]  /*1e60*/  @!P0 IMAD.IADD R72, R71, 0x1, R72 ;  /* 0x0000000147488824 */ /* 0x000fe200078e0248 */
[----:B------:R-:W-:Y:S01]  /*1e70*/  BSSY B0, `(.L_x_715) ;  /* 0x0000032000007945 */ /* 0x000fe20003800000 */
[----:B---3--:R-:W-:-:S04]  /*1e80*/  LEA R74, R75, R74, 0x18 ;  /* 0x0000004a4b4a7211 */ /* 0x008fc800078ec0ff */
[----:B------:R-:W-:Y:S01]  /*1e90*/  @!P0 LEA R100, R72, R74, 0x3 ;  /* 0x0000004a48648211 */ /* 0x000fe200078e18ff */
[----:B------:R-:W-:-:S04]  /*1ea0*/  IMAD R101, R71, 0x8, R74 ;  /* 0x0000000847657824 */ /* 0x000fc800078e024a */
[----:B------:R-:W-:Y:S01]  /*1eb0*/  @!P0 STS.64 [R100+0x6000], R98 ;  /* 0x0060006264008388 */ /* 0x000fe20000000a00 */
[----:B------:R-:W-:Y:S06]  /*1ec0*/  BAR.SYNC.DEFER_BLOCKING 0x0 ;  /* 0x0000000000007b1d */ /* 0x000fec0000010000 */
        /* <DEDUP_REMOVED lines=8> */
[----:B------:R-:W-:Y:S02]  /*1f50*/  @P4 IADD3 R70, R137, -0x1, RZ ;  /* 0xffffffff89464810 */ /* 0x000fe40007ffe0ff */
[----:B-1----:R-:W-:Y:S01]  /*1f60*/  FADD.FTZ R103, R103, R72 ;  /* 0x0000004867677221 */ /* 0x002fe20000010000 */
[----:B------:R-:W-:Y:S02]  /*1f70*/  FADD.FTZ R68, R68, R73 ;  /* 0x0000004944447221 */ /* 0x000fe40000010000 */
[----:B------:R-:W-:Y:S02]  /*1f80*/  @P4 IMAD R139, R70, R139, RZ ;  /* 0x0000008b468b4224 */ /* 0x000fe400078e02ff */
[----:B------:R-:W-:Y:S01]  /*1f90*/  FADD.FTZ R103, R74, R103 ;  /* 0x000000674a677221 */ /* 0x000fe20000010000 */
[----:B------:R-:W-:-:S03]  /*1fa0*/  FADD.FTZ R68, R75, R68 ;  /* 0x000000444b447221 */ /* 0x000fc60000010000 */
[----:B--2---:R-:W-:Y:S01]  /*1fb0*/  FADD.FTZ R103, R103, R76 ;  /* 0x0000004c67677221 */ /* 0x004fe20000010000 */
[----:B------:R-:W-:Y:S01]  /*1fc0*/  FADD.FTZ R68, R68, R77 ;  /* 0x0000004d44447221 */ /* 0x000fe20000010000 */
[----:B------:R-:W-:Y:S02]  /*1fd0*/  @P4 SHF.R.S32.HI R72, RZ, 0x1f, R139 ;  /* 0x0000001fff484819 */ /* 0x000fe4000001148b */
[----:B------:R-:W-:Y:S01]  /*1fe0*/  FADD.FTZ R103, R78, R103 ;  /* 0x000000674e677221 */ /* 0x000fe20000010000 */
[----:B------:R-:W-:Y:S01]  /*1ff0*/  FADD.FTZ R68, R79, R68 ;  /* 0x000000444f447221 */ /* 0x000fe20000010000 */
[----:B------:R-:W-:Y:S02]  /*2000*/  @P4 LEA.HI R139, R72, R139, RZ, 0x3 ;  /* 0x0000008b488b4211 */ /* 0x000fe400078f18ff */
[----:B---3--:R-:W-:Y:S01]  /*2010*/  FADD.FTZ R103, R103, R80 ;  /* 0x0000005067677221 */ /* 0x008fe20000010000 */
[----:B------:R-:W-:Y:S01]  /*2020*/  FADD.FTZ R70, R68, R81 ;  /* 0x0000005144467221 */ /* 0x000fe20000010000 */
[----:B------:R-:W-:Y:S01]  /*2030*/  IMAD.MOV.U32 R68, RZ, RZ, RZ ;  /* 0x000000ffff447224 */ /* 0x000fe200078e00ff */
[----:B------:R-:W-:Y:S01]  /*2040*/  @P4 LEA.HI.SX32 R68, R139, R138, 0x1d ;  /* 0x0000008a8b444211 */ /* 0x000fe200078feaff */
[----:B------:R-:W-:Y:S01]  /*2050*/  FADD.FTZ R69, R82, R103 ;  /* 0x0000006752457221 */ /* 0x000fe20000010000 */
[----:B------:R-:W-:-:S03]  /*2060*/  FADD.FTZ R70, R83, R70 ;  /* 0x0000004653467221 */ /* 0x000fc60000010000 */
[----:B------:R-:W-:Y:S01]  /*2070*/  FMUL.FTZ R69, R69, UR10 ;  /* 0x0000000a45457c20 */ /* 0x000fe20008410000 */
[----:B------:R-:W-:Y:S01]  /*2080*/  FMUL.FTZ R76, R70, UR10 ;  /* 0x0000000a464c7c20 */ /* 0x000fe20008410000 */
[----:B------:R-:W-:Y:S06]  /*2090*/  @P2 BRA `(.L_x_716) ;  /* 0x0000000000182947 */ /* 0x000fec0003800000 */
[----:B------:R-:W-:Y:S01]  /*20a0*/  ISETP.NE.U32.AND P0, PT, R155, RZ, PT ;  /* 0x000000ff9b00720c */ /* 0x000fe20003f05070 */
[----:B------:R-:W-:-:S03]  /*20b0*/  HFMA2.MMA R70, -RZ, RZ, 0, 0 ;  /* 0x00000000ff467435 */ /* 0x000fc600000001ff */
[----:B------:R-:W-:-:S13]  /*20c0*/  ISETP.NE.AND.EX P0, PT, R156, RZ, PT, P0 ;  /* 0x000000ff9c00720c */ /* 0x000fda0003f05300 */
[----:B------:R-:W-:Y:S05]  /*20d0*/  @!P0 BRA `(.L_x_717) ;  /* 0x00000000002c8947 */ /* 0x000fea0003800000 */
[----:B------:R-:W-:Y:S01]  /*20e0*/  IMAD.U32 R70, R128, 0x10000, RZ ;  /* 0x0001000080467824 */ /* 0x000fe200078e00ff */
[----:B------:R-:W-:Y:S06]  /*20f0*/  BRA `(.L_x_717) ;  /* 0x0000000000247947 */ /* 0x000fec0003800000 */
.L_x_716:
        /* <DEDUP_REMOVED lines=9> */
.L_x_717:
[----:B------:R-:W-:Y:S05]  /*2190*/  BSYNC B0 ;  /* 0x0000000000007941 */ /* 0x000fea0003800000 */
.L_x_715:
[----:B------:R-:W0:Y:S01]  /*21a0*/  @P4 LDC.64 R72, c[0x0][0x298] ;  /* 0x0000a600ff484b82 */ /* 0x000e220000000a00 */
[----:B------:R-:W-:Y:S01]  /*21b0*/  ISETP.NE.U32.AND P1, PT, RZ, UR12, PT ;  /* 0x0000000cff007c0c */ /* 0x000fe2000bf25070 */
[----:B------:R-:W-:Y:S01]  /*21c0*/  BSSY B0, `(.L_x_718) ;  /* 0x0000018000007945 */ /* 0x000fe20003800000 */
[----:B------:R-:W-:Y:S02]  /*21d0*/  @P4 LOP3.LUT P6, RZ, R182, 0xff, RZ, 0xc0, !PT ;  /* 0x000000ffb6ff4812 */ /* 0x000fe400078cc0ff */
[----:B------:R-:W-:Y:S01]  /*21e0*/  ISETP.NE.AND.EX P1, PT, RZ, UR13, PT, P1 ;  /* 0x0000000dff007c0c */ /* 0x000fe2000bf25310 */
[----:B0-----:R-:W-:-:S12]  /*21f0*/  @P4 FMUL.FTZ R71, R70, R73 ;  /* 0x0000004946474220 */ /* 0x001fd80000410000 */
[----:B------:R-:W-:Y:S01]  /*2200*/  @P1 F2FP.BF16.F32.PACK_AB R70, RZ, R70 ;  /* 0x00000046ff46123e */ /* 0x000fe200000010ff */
[----:B------:R-:W-:-:S03]  /*2210*/  @P4 FMUL.FTZ R71, R71, R72 ;  /* 0x0000004847474220 */ /* 0x000fc60000410000 */
[----:B------:R-:W-:Y:S02]  /*2220*/  @P1 PRMT R60, R70, 0x7610, R60 ;  /* 0x00007610463c1816 */ /* 0x000fe4000000003c */
        /* <DEDUP_REMOVED lines=9> */
.L_x_719:
        /* <DEDUP_REMOVED lines=8> */
.L_x_720:
[----:B------:R-:W-:Y:S05]  /*2340*/  BSYNC B0 ;  /* 0x0000000000007941 */ /* 0x000fea0003800000 */
.L_x_718:
[----:B------:R-:W0:Y:S01]  /*2350*/  @P4 LDC.64 R72, c[0x0][0x298] ;  /* 0x0000a600ff484b82 */ /* 0x000e220000000a00 */
[----:B------:R-:W-:Y:S01]  /*2360*/  @P4 LOP3.LUT P6, RZ, R92, 0xff00, RZ, 0xc0, !PT ;  /* 0x0000ff005cff4812 */ /* 0x000fe200078cc0ff */
[----:B------:R-:W-:Y:S01]  /*2370*/  BSSY B0, `(.L_x_721) ;  /* 0x0000014000007945 */ /* 0x000fe20003800000 */
[----:B0-----:R-:W-:Y:S01]  /*2380*/  @P4 FMUL.FTZ R71, R70, R73 ;  /* 0x0000004946474220 */ /* 0x001fe20000410000 */
        /* <DEDUP_REMOVED lines=11> */
.L_x_722:
[----:B------:R-:W-:Y:S02]  /*2440*/  ISETP.NE.AND P6, PT, R181, RZ, PT ;  /* 0x000000ffb500720c */ /* 0x000fe40003fc5270 */
[----:B------:R-:W-:Y:S02]  /*2450*/  @P0 SHF.L.U32 R73, R129, 0x10, RZ ;  /* 0x0000001081490819 */ /* 0x000fe400000006ff */
[----:B------:R-:W-:-:S05]  /*2460*/  FSEL R70, R69, RZ, !P6 ;  /* 0x000000ff45467208 */ /* 0x000fca0007000000 */
[----:B------:R-:W-:-:S04]  /*2470*/  FFMA.FTZ R71, R153, R76, R70 ;  /* 0x0000004c99477223 */ /* 0x000fc80000010046 */
[----:B------:R-:W-:-:S04]  /*2480*/  FADD.FTZ R71, R158, -R71 ;  /* 0x800000479e477221 */ /* 0x000fc80000010000 */
[----:B------:R-:W-:-:S04]  /*2490*/  FMUL.FTZ R70, R132, R71 ;  /* 0x0000004784467220 */ /* 0x000fc80000410000 */
[----:B------:R-:W-:-:S07]  /*24a0*/  @P0 FADD.FTZ R70, R70, R73 ;  /* 0x0000004946460221 */ /* 0x000fce0000010000 */
.L_x_723:
[----:B------:R-:W-:Y:S05]  /*24b0*/  BSYNC B0 ;  /* 0x0000000000007941 */ /* 0x000fea0003800000 */
.L_x_721:
        /* <DEDUP_REMOVED lines=16> */
.L_x_725:
        /* <DEDUP_REMOVED lines=8> */
.L_x_726:
[----:B------:R-:W-:Y:S05]  /*2640*/  BSYNC B0 ;  /* 0x0000000000007941 */ /* 0x000fea0003800000 */
.L_x_724:
        /* <DEDUP_REMOVED lines=15> */
.L_x_728:
[----:B------:R-:W-:Y:S02]  /*2740*/  ISETP.NE.AND P6, PT, R181, RZ, PT ;  /* 0x000000ffb500720c */ /* 0x000fe40003fc5270 */
[----:B------:R-:W-:Y:S02]  /*2750*/  @P0 SHF.L.U32 R73, R130, 0x10, RZ ;  /* 0x0000001082490819 */ /* 0x000fe400000006ff */
[----:B------:R-:W-:-:S05]  /*2760*/  FSEL R70, R69, RZ, !P6 ;  /* 0x000000ff45467208 */ /* 0x000fca0007000000 */
[----:B------:R-:W-:-:S04]  /*2770*/  FFMA.FTZ R71, R151, R76, R70 ;  /* 0x0000004c97477223 */ /* 0x000fc80000010046 */
[----:B------:R-:W-:-:S04]  /*2780*/  FADD.FTZ R71, R160, -R71 ;  /* 0x80000047a0477221 */ /* 0x000fc80000010000 */
[----:B------:R-:W-:-:S04]  /*2790*/  FMUL.FTZ R70, R132, R71 ;  /* 0x0000004784467220 */ /* 0x000fc80000410000 */
[----:B------:R-:W-:-:S07]  /*27a0*/  @P0 FADD.FTZ R70, R70, R73 ;  /* 0x0000004946460221 */ /* 0x000fce0000010000 */
.L_x_729:
[----:B------:R-:W-:Y:S05]  /*27b0*/  BSYNC B0 ;  /* 0x0000000000007941 */ /* 0x000fea0003800000 */
.L_x_727:
        /* <DEDUP_REMOVED lines=16> */
.L_x_731:
        /* <DEDUP_REMOVED lines=8> */
.L_x_732:
[----:B------:R-:W-:Y:S05]  /*2940*/  BSYNC B0 ;  /* 0x0000000000007941 */ /* 0x000fea0003800000 */
.L_x_730:
        /* <DEDUP_REMOVED lines=15> */
.L_x_734:
[----:B------:R-:W-:Y:S02]  /*2a40*/  ISETP.NE.AND P6, PT, R181, RZ, PT ;  /* 0x000000ffb500720c */ /* 0x000fe40003fc5270 */
[----:B------:R-:W-:Y:S02]  /*2a50*/  @P0 SHF.L.U32 R73, R131, 0x10, RZ ;  /* 0x0000001083490819 */ /* 0x000fe400000006ff */
[----:B------:R-:W-:-:S05]  /*2a60*/  FSEL R70, R69, RZ, !P6 ;  /* 0x000000ff45467208 */ /* 0x000fca0007000000 */
[----:B------:R-:W-:-:S04]  /*2a70*/  FFMA.FTZ R71, R149, R76, R70 ;  /* 0x0000004c95477223 */ /* 0x000fc80000010046 */
[----:B------:R-:W-:-:S04]  /*2a80*/  FADD.FTZ R71, R162, -R71 ;  /* 0x80000047a2477221 */ /* 0x000fc80000010000 */
[----:B------:R-:W-:-:S04]  /*2a90*/  FMUL.FTZ R70, R132, R71 ;  /* 0x0000004784467220 */ /* 0x000fc80000410000 */
[----:B------:R-:W-:-:S07]  /*2aa0*/  @P0 FADD.FTZ R70, R70, R73 ;  /* 0x0000004946460221 */ /* 0x000fce0000010000 */
.L_x_735:
[----:B------:R-:W-:Y:S05]  /*2ab0*/  BSYNC B0 ;  /* 0x0000000000007941 */ /* 0x000fea0003800000 */
.L_x_733:
        /* <DEDUP_REMOVED lines=16> */
.L_x_737:
        /* <DEDUP_REMOVED lines=8> */
.L_x_738:
[----:B------:R-:W-:Y:S05]  /*2c40*/  BSYNC B0 ;  /* 0x0000000000007941 */ /* 0x000fea0003800000 */
.L_x_736:
[----:B------:R-:W0:Y:S01]  /*2c50*/  @P4 LDC.64 R74, c[0x0][0x298] ;  /* 0x0000a600ff4a4b82 */ /* 0x000e220000000a00 */
[----:B------:R-:W-:Y:S01]  /*2c60*/  @P4 LOP3.LUT P6, RZ, R93, 0xff000000, RZ, 0xc0, !PT ;  /* 0xff0000005dff4812 */ /* 0x000fe200078cc0ff */
[----:B------:R-:W-:Y:S06]  /*2c70*/  BSSY B0, `(.L_x_739) ;  /* 0x000001a000007945 */ /* 0x000fec0003800000 */
[----:B------:R-:W1:Y:S08]  /*2c80*/  @P1 LDC.64 R72, c[0x0][0x308] ;  /* 0x0000c200ff481b82 */ /* 0x000e700000000a00 */
[----:B------:R-:W2:Y:S01]  /*2c90*/  @P4 LDC.64 R70, c[0x0][0x2f8] ;  /* 0x0000be00ff464b82 */ /* 0x000ea20000000a00 */
[----:B0-----:R-:W-:Y:S01]  /*2ca0*/  @P4 FMUL.FTZ R75, R78, R75 ;  /* 0x0000004b4e4b4220 */ /* 0x001fe20000410000 */
[----:B------:R-:W-:-:S03]  /*2cb0*/  @P1 F2FP.BF16.F32.PACK_AB R78, RZ, R78 ;  /* 0x0000004eff4e123e */ /* 0x000fc600000010ff */
[----:B------:R-:W-:Y:S01]  /*2cc0*/  @P4 FMUL.FTZ R74, R75, R74 ;  /* 0x0000004a4b4a4220 */ /* 0x000fe20000410000 */
[----:B------:R-:W-:Y:S01]  /*2cd0*/  @P1 PRMT R63, R63, 0x5410, R78 ;  /* 0x000054103f3f1816 */ /* 0x000fe2000000004e */
[----:B-1----:R-:W-:-:S03]  /*2ce0*/  @P1 IMAD.WIDE.U32 R72, R135, 0x10, R72 ;  /* 0x0000001087481825 */ /* 0x002fc600078e0048 */
[----:B------:R-:W-:-:S04]  /*2cf0*/  @P4 FSEL R74, R74, RZ, P6 ;  /* 0x000000ff4a4a4208 */ /* 0x000fc80003000000 */
[----:B------:R-:W-:Y:S01]  /*2d00*/  @P4 F2FP.BF16.F32.PACK_AB R74, RZ, R74 ;  /* 0x0000004aff4a423e */ /* 0x000fe200000010ff */
[----:B------:R0:W-:Y:S01]  /*2d10*/  @P1 STG.E.128 desc[UR4][R72.64], R60 ;  /* 0x0000003c48001986 */ /* 0x0001e2000c101d04 */
[----:B--2---:R-:W-:Y:S02]  /*2d20*/  @P4 IMAD.WIDE.U32 R70, R68, 0x10, R70 ;  /* 0x0000001044464825 */ /* 0x004fe400078e0046 */
[----:B------:R-:W-:-:S05]  /*2d30*/  @P4 PRMT R67, R67, 0x5410, R74 ;  /* 0x0000541043434816 */ /* 0x000fca000000004a */
[----:B------:R0:W-:Y:S01]  /*2d40*/  @P4 STG.E.128 desc[UR4][R70.64], R64 ;  /* 0x0000004046004986 */ /* 0x0001e2000c101d04 */
[----:B------:R-:W-:Y:S05]  /*2d50*/  @P2 BRA `(.L_x_740) ;  /* 0x0000000000102947 */ /* 0x000fea0003800000 */
[----:B0-----:R-:W-:Y:S01]  /*2d60*/  MOV R70, RZ ;  /* 0x000000ff00467202 */ /* 0x001fe20000000f00 */
[----:B------:R-:W-:Y:S06]  /*2d70*/  @!P0 BRA `(.L_x_741) ;  /* 0x0000000000248947 */ /* 0x000fec0003800000 */
[----:B------:R-:W-:Y:S01]  /*2d80*/  IMAD.U32 R70, R52, 0x10000, RZ ;  /* 0x0001000034467824 */ /* 0x000fe200078e00ff */
[----:B------:R-:W-:Y:S06]  /*2d90*/  BRA `(.L_x_741) ;  /* 0x00000000001c7947 */ /* 0x000fec0003800000 */
.L_x_740:
[----:B------:R-:W-:Y:S02]  /*2da0*/  ISETP.NE.AND P6, PT, R181, RZ, PT ;  /* 0x000000ffb500720c */ /* 0x000fe40003fc5270 */
[----:B0-----:R-:W-:Y:S02]  /*2db0*/  @P0 SHF.L.U32 R73, R52, 0x10, RZ ;  /* 0x0000001034490819 */ /* 0x001fe400000006ff */
[----:B------:R-:W-:-:S05]  /*2dc0*/  FSEL R70, R69, RZ, !P6 ;  /* 0x000000ff45467208 */ /* 0x000fca0007000000 */
[----:B------:R-:W-:-:S04]  /*2dd0*/  FFMA.FTZ R71, R147, R76, R70 ;  /* 0x0000004c93477223 */ /* 0x000fc80000010046 */
[----:B------:R-:W-:-:S04]  /*2de0*/  FADD.FTZ R71, R164, -R71 ;  /* 0x80000047a4477221 */ /* 0x000fc80000010000 */
[----:B------:R-:W-:-:S04]  /*2df0*/  FMUL.FTZ R70, R132, R71 ;  /* 0x0000004784467220 */ /* 0x000fc80000410000 */
[----:B------:R-:W-:-:S07]  /*2e00*/  @P0 FADD.FTZ R70, R70, R73 ;  /* 0x0000004946460221 */ /* 0x000fce0000010000 */
.L_x_741:
[----:B------:R-:W-:Y:S05]  /*2e10*/  BSYNC B0 ;  /* 0x0000000000007941 */ /* 0x000fea0003800000 */
.L_x_739:
        /* <DEDUP_REMOVED lines=16> */
.L_x_743:
        /* <DEDUP_REMOVED lines=8> */
.L_x_744:
[----:B------:R-:W-:Y:S05]  /*2fa0*/  BSYNC B0 ;  /* 0x0000000000007941 */ /* 0x000fea0003800000 */
.L_x_742:
        /* <DEDUP_REMOVED lines=15> */
.L_x_746:
[----:B------:R-:W-:Y:S02]  /*30a0*/  ISETP.NE.AND P6, PT, R181, RZ, PT ;  /* 0x000000ffb500720c */ /* 0x000fe40003fc5270 */
[----:B------:R-:W-:Y:S02]  /*30b0*/  @P0 SHF.L.U32 R73, R53, 0x10, RZ ;  /* 0x0000001035490819 */ /* 0x000fe400000006ff */
[----:B------:R-:W-:-:S05]  /*30c0*/  FSEL R70, R69, RZ, !P6 ;  /* 0x000000ff45467208 */ /* 0x000fca0007000000 */
[----:B------:R-:W-:-:S04]  /*30d0*/  FFMA.FTZ R71, R145, R76, R70 ;  /* 0x0000004c91477223 */ /* 0x000fc80000010046 */
[----:B------:R-:W-:-:S04]  /*30e0*/  FADD.FTZ R71, R166, -R71 ;  /* 0x80000047a6477221 */ /* 0x000fc80000010000 */
[----:B------:R-:W-:-:S04]  /*30f0*/  FMUL.FTZ R70, R132, R71 ;  /* 0x0000004784467220 */ /* 0x000fc80000410000 */
[----:B------:R-:W-:-:S07]  /*3100*/  @P0 FADD.FTZ R70, R70, R73 ;  /* 0x0000004946460221 */ /* 0x000fce0000010000 */
.L_x_747:
[----:B------:R-:W-:Y:S05]  /*3110*/  BSYNC B0 ;  /* 0x0000000000007941 */ /* 0x000fea0003800000 */
.L_x_745:
        /* <DEDUP_REMOVED lines=16> */
.L_x_749:
        /* <DEDUP_REMOVED lines=8> */
.L_x_750:
[----:B------:R-:W-:Y:S05]  /*32a0*/  BSYNC B0 ;  /* 0x0000000000007941 */ /* 0x000fea0003800000 */
.L_x_748:
        /* <DEDUP_REMOVED lines=15> */
.L_x_752:
[----:B------:R-:W-:Y:S02]  /*33a0*/  ISETP.NE.AND P6, PT, R181, RZ, PT ;  /* 0x000000ffb500720c */ /* 0x000fe40003fc5270 */
[----:B------:R-:W-:Y:S02]  /*33b0*/  @P0 SHF.L.U32 R73, R54, 0x10, RZ ;  /* 0x0000001036490819 */ /* 0x000fe400000006ff */
[----:B------:R-:W-:-:S05]  /*33c0*/  FSEL R70, R69, RZ, !P6 ;  /* 0x000000ff45467208 */ /* 0x000fca0007000000 */
[----:B------:R-:W-:-:S04]  /*33d0*/  FFMA.FTZ R71, R143, R76, R70 ;  /* 0x0000004c8f477223 */ /* 0x000fc80000010046 */
[----:B------:R-:W-:-:S04]  /*33e0*/  FADD.FTZ R71, R168, -R71 ;  /* 0x80000047a8477221 */ /* 0x000fc80000010000 */
[----:B------:R-:W-:-:S04]  /*33f0*/  FMUL.FTZ R70, R132, R71 ;  /* 0x0000004784467220 */ /* 0x000fc80000410000 */
[----:B------:R-:W-:-:S07]  /*3400*/  @P0 FADD.FTZ R70, R70, R73 ;  /* 0x0000004946460221 */ /* 0x000fce0000010000 */
.L_x_753:
[----:B------:R-:W-:Y:S05]  /*3410*/  BSYNC B0 ;  /* 0x0000000000007941 */ /* 0x000fea0003800000 */
.L_x_751:
        /* <DEDUP_REMOVED lines=16> */
.L_x_755:
        /* <DEDUP_REMOVED lines=8> */
.L_x_756:
[----:B------:R-:W-:Y:S05]  /*35a0*/  BSYNC B0 ;  /* 0x0000000000007941 */ /* 0x000fea0003800000 */
.L_x_754:
        /* <DEDUP_REMOVED lines=15> */
.L_x_758:
[----:B------:R-:W-:Y:S02]  /*36a0*/  ISETP.NE.AND P6, PT, R181, RZ, PT ;  /* 0x000000ffb500720c */ /* 0x000fe40003fc5270 */
[----:B------:R-:W-:Y:S02]  /*36b0*/  @P0 SHF.L.U32 R73, R55, 0x10, RZ ;  /* 0x0000001037490819 */ /* 0x000fe400000006ff */
[----:B------:R-:W-:-:S05]  /*36c0*/  FSEL R70, R69, RZ, !P6 ;  /* 0x000000ff45467208 */ /* 0x000fca0007000000 */
[----:B------:R-:W-:-:S04]  /*36d0*/  FFMA.FTZ R71, R141, R76, R70 ;  /* 0x0000004c8d477223 */ /* 0x000fc80000010046 */
[----:B------:R-:W-:-:S04]  /*36e0*/  FADD.FTZ R71, R170, -R71 ;  /* 0x80000047aa477221 */ /* 0x000fc80000010000 */
[----:B------:R-:W-:-:S04]  /*36f0*/  FMUL.FTZ R70, R132, R71 ;  /* 0x0000004784467220 */ /* 0x000fc80000410000 */
[----:B------:R-:W-:-:S07]  /*3700*/  @P0 FADD.FTZ R70, R70, R73 ;  /* 0x0000004946460221 */ /* 0x000fce0000010000 */
.L_x_759:
[----:B------:R-:W-:Y:S05]  /*3710*/  BSYNC B0 ;  /* 0x0000000000007941 */ /* 0x000fea0003800000 */
.L_x_757:
        /* <DEDUP_REMOVED lines=16> */
.L_x_761:
        /* <DEDUP_REMOVED lines=8> */
.L_x_762:
[----:B------:R-:W-:Y:S05]  /*38a0*/  BSYNC B0 ;  /* 0x0000000000007941 */ /* 0x000fea0003800000 */
.L_x_760:
[----:B------:R-:W0:Y:S01]  /*38b0*/  @P4 LDC.64 R78, c[0x0][0x298] ;  /* 0x0000a600ff4e4b82 */ /* 0x000e220000000a00 */
[----:B------:R-:W-:Y:S01]  /*38c0*/  @P4 LOP3.LUT P6, RZ, R95, 0xff000000, RZ, 0xc0, !PT ;  /* 0xff0000005fff4812 */ /* 0x000fe200078cc0ff */
[----:B------:R-:W-:Y:S01]  /*38d0*/  BSSY B0, `(.L_x_763) ;  /* 0x000001b000007945 */ /* 0x000fe20003800000 */
[----:B------:R-:W-:-:S05]  /*38e0*/  @P4 IADD3 R77, R68, 0x100, RZ ;  /* 0x00000100444d4810 */ /* 0x000fca0007ffe0ff */
        /* <DEDUP_REMOVED lines=14> */
[----:B0-----:R-:W-:Y:S01]  /*39d0*/  IMAD.MOV.U32 R70, RZ, RZ, RZ ;  /* 0x000000ffff467224 */ /* 0x001fe200078e00ff */
[----:B------:R-:W-:Y:S06]  /*39e0*/  @!P0 BRA `(.L_x_765) ;  /* 0x0000000000248947 */ /* 0x000fec0003800000 */
[----:B------:R-:W-:Y:S01]  /*39f0*/  SHF.L.U32 R70, R56, 0x10, RZ ;  /* 0x0000001038467819 */ /* 0x000fe200000006ff */
[----:B------:R-:W-:Y:S06]  /*3a00*/  BRA `(.L_x_765) ;  /* 0x00000000001c7947 */ /* 0x000fec0003800000 */
.L_x_764:
[----:B------:R-:W-:Y:S02]  /*3a10*/  ISETP.NE.AND P6, PT, R181, RZ, PT ;  /* 0x000000ffb500720c */ /* 0x000fe40003fc5270 */
[----:B0-----:R-:W-:Y:S02]  /*3a20*/  @P0 SHF.L.U32 R73, R56, 0x10, RZ ;  /* 0x0000001038490819 */ /* 0x001fe400000006ff */
[----:B------:R-:W-:-:S05]  /*3a30*/  FSEL R70, R69, RZ, !P6 ;  /* 0x000000ff45467208 */ /* 0x000fca0007000000 */
[----:B------:R-:W-:-:S04]  /*3a40*/  FFMA.FTZ R71, R91, R76, R70 ;  /* 0x0000004c5b477223 */ /* 0x000fc80000010046 */
[----:B------:R-:W-:-:S04]  /*3a50*/  FADD.FTZ R71, R172, -R71 ;  /* 0x80000047ac477221 */ /* 0x000fc80000010000 */
[----:B------:R-:W-:-:S04]  /*3a60*/  FMUL.FTZ R70, R132, R71 ;  /* 0x0000004784467220 */ /* 0x000fc80000410000 */
[----:B------:R-:W-:-:S07]  /*3a70*/  @P0 FADD.FTZ R70, R70, R73 ;  /* 0x0000004946460221 */ /* 0x000fce0000010000 */
.L_x_765:
[----:B------:R-:W-:Y:S05]  /*3a80*/  BSYNC B0 ;  /* 0x0000000000007941 */ /* 0x000fea0003800000 */
.L_x_763:
        /* <DEDUP_REMOVED lines=16> */
.L_x_767:
        /* <DEDUP_REMOVED lines=8> */
.L_x_768:
[----:B------:R-:W-:Y:S05]  /*3c10*/  BSYNC B0 ;  /* 0x0000000000007941 */ /* 0x000fea0003800000 */
.L_x_766:
        /* <DEDUP_REMOVED lines=15> */
.L_x_770:
[----:B------:R-:W-:Y:S02]  /*3d10*/  ISETP.NE.AND P6, PT, R181, RZ, PT ;  /* 0x000000ffb500720c */ /* 0x000fe40003fc5270 */
[----:B------:R-:W-:Y:S02]  /*3d20*/  @P0 SHF.L.U32 R73, R57, 0x10, RZ ;  /* 0x0000001039490819 */ /* 0x000fe400000006ff */
[----:B------:R-:W-:-:S05]  /*3d30*/  FSEL R70, R69, RZ, !P6 ;  /* 0x000000ff45467208 */ /* 0x000fca0007000000 */
[----:B------:R-:W-:-:S04]  /*3d40*/  FFMA.FTZ R71, R89, R76, R70 ;  /* 0x0000004c59477223 */ /* 0x000fc80000010046 */
[----:B------:R-:W-:-:S04]  /*3d50*/  FADD.FTZ R71, R174, -R71 ;  /* 0x80000047ae477221 */ /* 0x000fc80000010000 */
[----:B------:R-:W-:-:S04]  /*3d60*/  FMUL.FTZ R70, R132, R71 ;  /* 0x0000004784467220 */ /* 0x000fc80000410000 */
[----:B------:R-:W-:-:S07]  /*3d70*/  @P0 FADD.FTZ R70, R70, R73 ;  /* 0x0000004946460221 */ /* 0x000fce0000010000 */
.L_x_771:
[----:B------:R-:W-:Y:S05]  /*3d80*/  BSYNC B0 ;  /* 0x0000000000007941 */ /* 0x000fea0003800000 */
.L_x_769:
        /* <DEDUP_REMOVED lines=16> */
.L_x_773:
        /* <DEDUP_REMOVED lines=8> */
.L_x_774:
[----:B------:R-:W-:Y:S05]  /*3f10*/  BSYNC B0 ;  /* 0x0000000000007941 */ /* 0x000fea0003800000 */
.L_x_772:
        /* <DEDUP_REMOVED lines=15> */
.L_x_776:
[----:B------:R-:W-:Y:S02]  /*4010*/  ISETP.NE.AND P6, PT, R181, RZ, PT ;  /* 0x000000ffb500720c */ /* 0x000fe40003fc5270 */
[----:B------:R-:W-:Y:S02]  /*4020*/  @P0 SHF.L.U32 R73, R58, 0x10, RZ ;  /* 0x000000103a490819 */ /* 0x000fe400000006ff */
[----:B------:R-:W-:-:S05]  /*4030*/  FSEL R70, R69, RZ, !P6 ;  /* 0x000000ff45467208 */ /* 0x000fca0007000000 */
[----:B------:R-:W-:-:S04]  /*4040*/  FFMA.FTZ R71, R87, R76, R70 ;  /* 0x0000004c57477223 */ /* 0x000fc80000010046 */
[----:B------:R-:W-:-:S04]  /*4050*/  FADD.FTZ R71, R176, -R71 ;  /* 0x80000047b0477221 */ /* 0x000fc80000010000 */
[----:B------:R-:W-:-:S04]  /*4060*/  FMUL.FTZ R70, R132, R71 ;  /* 0x0000004784467220 */ /* 0x000fc80000410000 */
[----:B------:R-:W-:-:S07]  /*4070*/  @P0 FADD.FTZ R70, R70, R73 ;  /* 0x0000004946460221 */ /* 0x000fce0000010000 */
.L_x_777:
[----:B------:R-:W-:Y:S05]  /*4080*/  BSYNC B0 ;  /* 0x0000000000007941 */ /* 0x000fea0003800000 */
.L_x_775:
        /* <DEDUP_REMOVED lines=16> */
.L_x_779:
        /* <DEDUP_REMOVED lines=8> */
.L_x_780:
[----:B------:R-:W-:Y:S05]  /*4210*/  BSYNC B0 ;  /* 0x0000000000007941 */ /* 0x000fea0003800000 */
.L_x_778:
        /* <DEDUP_REMOVED lines=15> */
.L_x_782:
[----:B------:R-:W-:Y:S02]  /*4310*/  ISETP.NE.AND P6, PT, R181, RZ, PT ;  /* 0x000000ffb500720c */ /* 0x000fe40003fc5270 */
[----:B------:R-:W-:Y:S02]  /*4320*/  @P0 SHF.L.U32 R73, R59, 0x10, RZ ;  /* 0x000000103b490819 */ /* 0x000fe400000006ff */
[----:B------:R-:W-:-:S05]  /*4330*/  FSEL R70, R69, RZ, !P6 ;  /* 0x000000ff45467208 */ /* 0x000fca0007000000 */
[----:B------:R-:W-:-:S04]  /*4340*/  FFMA.FTZ R71, R85, R76, R70 ;  /* 0x0000004c55477223 */ /* 0x000fc80000010046 */
[----:B------:R-:W-:-:S04]  /*4350*/  FADD.FTZ R71, R178, -R71 ;  /* 0x80000047b2477221 */ /* 0x000fc80000010000 */
[----:B------:R-:W-:-:S04]  /*4360*/  FMUL.FTZ R70, R132, R71 ;  /* 0x0000004784467220 */ /* 0x000fc80000410000 */
[----:B------:R-:W-:-:S07]  /*4370*/  @P0 FADD.FTZ R70, R70, R73 ;  /* 0x0000004946460221 */ /* 0x000fce0000010000 */
.L_x_783:
[----:B------:R-:W-:Y:S05]  /*4380*/  BSYNC B0 ;  /* 0x0000000000007941 */ /* 0x000fea0003800000 */
.L_x_781:
        /* <DEDUP_REMOVED lines=16> */
.L_x_785:
        /* <DEDUP_REMOVED lines=8> */
.L_x_786:
[----:B------:R-:W-:Y:S05]  /*4510*/  BSYNC B0 ;  /* 0x0000000000007941 */ /* 0x000fea0003800000 */
.L_x_784:
[----:B------:R-:W0:Y:S01]  /*4520*/  @P4 LDC.64 R74, c[0x0][0x298] ;  /* 0x0000a600ff4a4b82 */ /* 0x000e220000000a00 */
[----:B------:R-:W-:Y:S02]  /*4530*/  @P4 LOP3.LUT P0, RZ, R97, 0xff000000, RZ, 0xc0, !PT ;  /* 0xff00000061ff4812 */ /* 0x000fe4000780c0ff */
[----:B------:R-:W-:-:S05]  /*4540*/  SEL R136, RZ, 0x1, P5 ;  /* 0x00000001ff887807 */ /* 0x000fca0002800000 */
[----:B------:R-:W1:Y:S08]  /*4550*/  @P1 LDC.64 R70, c[0x0][0x308] ;  /* 0x0000c200ff461b82 */ /* 0x000e700000000a00 */
[----:B------:R-:W2:Y:S01]  /*4560*/  @P4 LDC.64 R72, c[0x0][0x2f8] ;  /* 0x0000be00ff484b82 */ /* 0x000ea20000000a00 */
[----:B0-----:R-:W-:Y:S01]  /*4570*/  @P4 FMUL.FTZ R69, R132, R75 ;  /* 0x0000004b84454220 */ /* 0x001fe20000410000 */
[----:B------:R-:W-:Y:S01]  /*4580*/  @P1 F2FP.BF16.F32.PACK_AB R132, RZ, R132 ;  /* 0x00000084ff84123e */ /* 0x000fe200000010ff */
[----:B------:R-:W-:-:S02]  /*4590*/  @P4 VIADD R75, R68, 0x200 ;  /* 0x00000200444b4836 */ /* 0x000fc40000000000 */
        /* <DEDUP_REMOVED lines=9> */
[----:B------:R-:W-:Y:S05]  /*4630*/  @!P3 BRA `(.L_x_787) ;  /* 0xffffffc0001cb947 */ /* 0x000fea000383ffff */
.L_x_710:
        /* <DEDUP_REMOVED lines=23> */
.L_x_714:
[----:B------:R-:W-:Y:S01]  /*47b0*/  HFMA2.MMA R78, -RZ, RZ, 0, 9.5367431640625e-07 ;  /* 0x00000010ff4e7435 */ /* 0x000fe200000001ff */
[----:B------:R-:W-:Y:S01]  /*47c0*/  MOV R81, R70 ;  /* 0x0000004600517202 */ /* 0x000fe20000000f00 */
[----:B------:R-:W-:Y:S01]  /*47d0*/  IMAD.MOV.U32 R83, RZ, RZ, 0x1f ;  /* 0x0000001fff537424 */ /* 0x000fe200078e00ff */
[----:B------:R-:W-:-:S08]  /*47e0*/  MOV R76, 0xffffffff ;  /* 0xffffffff004c7802 */ /* 0x000fd00000000f00 */
[----:B------:R-:W-:Y:S05]  /*47f0*/  WARPSYNC.COLLECTIVE R76, `(.L_x_788) ;  /* 0x000000004c087348 */ /* 0x000fea0003c00000 */
[----:B------:R0:W1:Y:S02]  /*4800*/  SHFL.DOWN P1, R99, R81, R78, R83 ;  /* 0x0800004e51637389 */ /* 0x0000640000020053 */
[----:B01----:R-:W-:Y:S01]  /*4810*/  ENDCOLLECTIVE ;  /* 0x000000000000791b */ /* 0x003fe20003800000 */
.L_x_788:
[----:B------:R-:W-:Y:S01]  /*4820*/  IMAD.MOV.U32 R81, RZ, RZ, R68 ;  /* 0x000000ffff517224 */ /* 0x000fe200078e0044 */
[----:B------:R-:W-:-:S07]  /*4830*/  MOV R73, R99 ;  /* 0x0000006300497202 */ /* 0x000fce0000000f00 */
[----:B------:R-:W-:Y:S05]  /*4840*/  WARPSYNC.COLLECTIVE R76, `(.L_x_789) ;  /* 0x000000004c087348 */ /* 0x000fea0003c00000 */
[----:B------:R0:W1:Y:S02]  /*4850*/  SHFL.DOWN P1, R99, R81, R78, R83 ;  /* 0x0800004e51637389 */ /* 0x0000640000020053 */
[----:B01----:R-:W-:Y:S01]  /*4860*/  ENDCOLLECTIVE ;  /* 0x000000000000791b */ /* 0x003fe20003800000 */
.L_x_789:
[----:B------:R-:W-:-:S05]  /*4870*/  FADD.FTZ R73, R73, R70 ;  /* 0x0000004649497221 */ /* 0x000fca0000010000 */
[----:B------:R-:W-:Y:S01]  /*4880*/  MOV R81, R73 ;  /* 0x0000004900517202 */ /* 0x000fe20000000f00 */
[----:B------:R-:W-:Y:S01]  /*4890*/  IMAD.MOV.U32 R78, RZ, RZ, 0x8 ;  /* 0x00000008ff4e7424 */ /* 0x000fe200078e00ff */
[----:B------:R-:W-:-:S07]  /*48a0*/  MOV R75, R99 ;  /* 0x00000063004b7202 */ /* 0x000fce0000000f00 */
[----:B------:R-:W-:Y:S05]  /*48b0*/  WARPSYNC.COLLECTIVE R76, `(.L_x_790) ;  /* 0x000000004c087348 */ /* 0x000fea0003c00000 */
[----:B------:R0:W1:Y:S02]  /*48c0*/  SHFL.DOWN P1, R99, R81, R78, R83 ;  /* 0x0800004e51637389 */ /* 0x0000640000020053 */
[----:B01----:R-:W-:Y:S01]  /*48d0*/  ENDCOLLECTIVE ;  /* 0x000000000000791b */ /* 0x003fe20003800000 */
.L_x_790:
[----:B------:R-:W-:-:S05]  /*48e0*/  FADD.FTZ R75, R75, R68 ;  /* 0x000000444b4b7221 */ /* 0x000fca0000010000 */
[----:B------:R-:W-:Y:S02]  /*48f0*/  MOV R81, R75 ;  /* 0x0000004b00517202 */ /* 0x000fe40000000f00 */
[----:B------:R-:W-:-:S07]  /*4900*/  MOV R72, R99 ;  /* 0x0000006300487202 */ /* 0x000fce0000000f00 */
[----:B------:R-:W-:Y:S05]  /*4910*/  WARPSYNC.COLLECTIVE R76, `(.L_x_791) ;  /* 0x000000004c087348 */ /* 0x000fea0003c00000 */
[----:B------:R0:W1:Y:S02]  /*4920*/  SHFL.DOWN P1, R99, R81, R78, R83 ;  /* 0x0800004e51637389 */ /* 0x0000640000020053 */
[----:B01----:R-:W-:Y:S01]  /*4930*/  ENDCOLLECTIVE ;  /* 0x000000000000791b */ /* 0x003fe20003800000 */
.L_x_791:
[----:B------:R-:W-:Y:S01]  /*4940*/  FADD.FTZ R72, R73, R72 ;  /* 0x0000004849487221 */ /* 0x000fe20000010000 */
[----:B------:R-:W-:-:S04]  /*4950*/  HFMA2.MMA R78, -RZ, RZ, 0, 2.384185791015625e-07 ;  /* 0x00000004ff4e7435 */ /* 0x000fc800000001ff */
[----:B------:R-:W-:Y:S01]  /*4960*/  MOV R81, R72 ;  /* 0x0000004800517202 */ /* 0x000fe20000000f00 */
[----:B------:R-:W-:-:S07]  /*4970*/  IMAD.MOV.U32 R74, RZ, RZ, R99 ;  /* 0x000000ffff4a7224 */ /* 0x000fce00078e0063 */
[----:B------:R-:W-:Y:S05]  /*4980*/  WARPSYNC.COLLECTIVE R76, `(.L_x_792) ;  /* 0x000000004c087348 */ /* 0x000fea0003c00000 */
[----:B------:R0:W1:Y:S02]  /*4990*/  SHFL.DOWN P1, R99, R81, R78, R83 ;  /* 0x0800004e51637389 */ /* 0x0000640000020053 */
[----:B01----:R-:W-:Y:S01]  /*49a0*/  ENDCOLLECTIVE ;  /* 0x000000000000791b */ /* 0x003fe20003800000 */
.L_x_792:
[----:B------:R-:W-:-:S05]  /*49b0*/  FADD.FTZ R74, R75, R74 ;  /* 0x0000004a4b4a7221 */ /* 0x000fca0000010000 */
[----:B------:R-:W-:Y:S01]  /*49c0*/  MOV R81, R74 ;  /* 0x0000004a00517202 */ /* 0x000fe20000000f00 */
[----:B------:R-:W-:-:S07]  /*49d0*/  IMAD.MOV.U32 R77, RZ, RZ, R99 ;  /* 0x000000ffff4d7224 */ /* 0x000fce00078e0063 */
[----:B------:R-:W-:Y:S05]  /*49e0*/  WARPSYNC.COLLECTIVE R76, `(.L_x_793) ;  /* 0x000000004c087348 */ /* 0x000fea0003c00000 */
[----:B------:R0:W1:Y:S02]  /*49f0*/  SHFL.DOWN P1, R99, R81, R78, R83 ;  /* 0x0800004e51637389 */ /* 0x0000640000020053 */
[----:B01----:R-:W-:Y:S01]  /*4a00*/  ENDCOLLECTIVE ;  /* 0x000000000000791b */ /* 0x003fe20003800000 */
.L_x_793:
[----:B------:R-:W-:Y:S01]  /*4a10*/  FADD.FTZ R77, R72, R77 ;  /* 0x0000004d484d7221 */ /* 0x000fe20000010000 */
[----:B------:R-:W-:-:S03]  /*4a20*/  HFMA2.MMA R78, -RZ, RZ, 0, 1.1920928955078125e-07 ;  /* 0x00000002ff4e7435 */ /* 0x000fc600000001ff */
[----:B------:R-:W-:Y:S01]  /*4a30*/  IMAD.MOV.U32 R81, RZ, RZ, R77 ;  /* 0x000000ffff517224 */ /* 0x000fe200078e004d */
[----:B------:R-:W-:-:S07]  /*4a40*/  MOV R79, R99 ;  /* 0x00000063004f7202 */ /* 0x000fce0000000f00 */
[----:B------:R-:W-:Y:S05]  /*4a50*/  WARPSYNC.COLLECTIVE R76, `(.L_x_794) ;  /* 0x000000004c087348 */ /* 0x000fea0003c00000 */
[----:B------:R0:W1:Y:S02]  /*4a60*/  SHFL.DOWN P1, R99, R81, R78, R83 ;  /* 0x0800004e51637389 */ /* 0x0000640000020053 */
[----:B01----:R-:W-:Y:S01]  /*4a70*/  ENDCOLLECTIVE ;  /* 0x000000000000791b */ /* 0x003fe20003800000 */
.L_x_794:
[----:B------:R-:W-:-:S04]  /*4a80*/  FADD.FTZ R79, R74, R79 ;  /* 0x0000004f4a4f7221 */ /* 0x000fc80000010000 */
[----:B------:R-:W-:Y:S01]  /*4a90*/  IMAD.MOV.U32 R81, RZ, RZ, R79 ;  /* 0x000000ffff517224 */ /* 0x000fe200078e004f */
[----:B------:R-:W-:-:S07]  /*4aa0*/  MOV R68, R99 ;  /* 0x0000006300447202 */ /* 0x000fce0000000f00 */
[----:B------:R-:W-:Y:S05]  /*4ab0*/  WARPSYNC.COLLECTIVE R76, `(.L_x_795) ;  /* 0x000000004c087348 */ /* 0x000fea0003c00000 */
[----:B------:R0:W1:Y:S02]  /*4ac0*/  SHFL.DOWN P1, R99, R81, R78, R83 ;  /* 0x0800004e51637389 */ /* 0x0000640000020053 */
[----:B01----:R-:W-:Y:S01]  /*4ad0*/  ENDCOLLECTIVE ;  /* 0x000000000000791b */ /* 0x003fe20003800000 */
.L_x_795:
[----:B------:R-:W-:-:S05]  /*4ae0*/  FADD.FTZ R68, R77, R68 ;  /* 0x000000444d447221 */ /* 0x000fca0000010000 */
[----:B------:R-:W-:Y:S01]  /*4af0*/  MOV R81, R68 ;  /* 0x0000004400517202 */ /* 0x000fe20000000f00 */
[----:B------:R-:W-:Y:S01]  /*4b00*/  IMAD.MOV.U32 R78, RZ, RZ, 0x1 ;  /* 0x00000001ff4e7424 */ /* 0x000fe200078e00ff */
[----:B------:R-:W-:-:S07]  /*4b10*/  MOV R70, R99 ;  /* 0x0000006300467202 */ /* 0x000fce0000000f00 */
[----:B------:R-:W-:Y:S05]  /*4b20*/  WARPSYNC.COLLECTIVE R76, `(.L_x_796) ;  /* 0x000000004c087348 */ /* 0x000fea0003c00000 */
[----:B------:R0:W1:Y:S02]  /*4b30*/  SHFL.DOWN P1, R99, R81, R78, R83 ;  /* 0x0800004e51637389 */ /* 0x0000640000020053 */
[----:B01----:R-:W-:Y:S01]  /*4b40*/  ENDCOLLECTIVE ;  /* 0x000000000000791b */ /* 0x003fe20003800000 */
.L_x_796:
[----:B------:R-:W-:-:S05]  /*4b50*/  FADD.FTZ R70, R79, R70 ;  /* 0x000000464f467221 */ /* 0x000fca0000010000 */
[----:B------:R-:W-:Y:S02]  /*4b60*/  MOV R81, R70 ;  /* 0x0000004600517202 */ /* 0x000fe40000000f00 */
[----:B------:R-:W-:-:S07]  /*4b70*/  MOV R73, R99 ;  /* 0x0000006300497202 */ /* 0x000fce0000000f00 */
[----:B------:R-:W-:Y:S05]  /*4b80*/  WARPSYNC.COLLECTIVE R76, `(.L_x_797) ;  /* 0x000000004c087348 */ /* 0x000fea0003c00000 */
[----:B------:R0:W1:Y:S02]  /*4b90*/  SHFL.DOWN P1, R99, R81, R78, R83 ;  /* 0x0800004e51637389 */ /* 0x0000640000020053 */
[----:B01----:R-:W-:Y:S01]  /*4ba0*/  ENDCOLLECTIVE ;  /* 0x000000000000791b */ /* 0x003fe20003800000 */
.L_x_797:
[----:B------:R-:W-:Y:S05]  /*4bb0*/  BRA `(.L_x_798) ;  /* 0xffffffd000907947 */ /* 0x000fea000383ffff */
.L_x_799:
        /* <DEDUP_REMOVED lines=12> */
.L_x_11272:


//--------------------- .text._ZN10layer_norm13ln_bwd_kernelINS_13Kernel_traitsI13__nv_bfloat16S2_S2_S2_fjLj6144ELj1ELj1ELj8ELj16ENS_18Kernel_traits_baseILj6144ES2_S2_S2_S2_fjLj256EEEEELb1ELb1ELb0ELb0EEEvNS_9BwdParamsE --------------------------
	.section	.text._ZN10layer_norm13ln_bwd_kernelINS_13Kernel_traitsI13__nv_bfloat16S2_S2_S2_fjLj6144ELj1ELj1ELj8ELj16ENS_18Kernel_traits_baseILj6144ES2_S2_S2_S2_fjLj256EEEEELb1ELb1ELb0ELb0EEEvNS_9BwdParamsE,"ax",@progbits
	.align	128
        .global         _ZN10layer_norm13ln_bwd_kernelINS_13Kernel_traitsI13__nv_bfloat16S2_S2_S2_fjLj6144ELj1ELj1ELj8ELj16ENS_18Kernel_traits_baseILj6144ES2_S2_S2_S2_fjLj256EEEEELb1ELb1ELb0ELb0EEEvNS_9BwdParamsE
        .type           _ZN10layer_norm13ln_bwd_kernelINS_13Kernel_traitsI13__nv_bfloat16S2_S2_S2_fjLj6144ELj1ELj1ELj8ELj16ENS_18Kernel_traits_baseILj6144ES2_S2_S2_S2_fjLj256EEEEELb1ELb1ELb0ELb0EEEvNS_9BwdParamsE,@function
        .size           _ZN10layer_norm13ln_bwd_kernelINS_13Kernel_traitsI13__nv_bfloat16S2_S2_S2_fjLj6144ELj1ELj1ELj8ELj16ENS_18Kernel_traits_baseILj6144ES2_S2_S2_S2_fjLj256EEEEELb1ELb1ELb0ELb0EEEvNS_9BwdParamsE,(.L_x_11273 - _ZN10layer_norm13ln_bwd_kernelINS_13Kernel_traitsI13__nv_bfloat16S2_S2_S2_fjLj6144ELj1ELj1ELj8ELj16ENS_18Kernel_traits_baseILj6144ES2_S2_S2_S2_fjLj256EEEEELb1ELb1ELb0ELb0EEEvNS_9BwdParamsE)
        .other          _ZN10layer_norm13ln_bwd_kernelINS_13Kernel_traitsI13__nv_bfloat16S2_S2_S2_fjLj6144ELj1ELj1ELj8ELj16ENS_18Kernel_traits_baseILj6144ES2_S2_S2_S2_fjLj256EEEEELb1ELb1ELb0ELb0EEEvNS_9BwdParamsE,@"STO_CUDA_ENTRY STV_DEFAULT"
_ZN10layer_norm13ln_bwd_kernelINS_13Kernel_traitsI13__nv_bfloat16S2_S2_S2_fjLj6144ELj1ELj1ELj8ELj16ENS_18Kernel_traits_baseILj6144ES2_S2_S2_S2_fjLj256EEEEELb1ELb1ELb0ELb0EEEvNS_9BwdParamsE:
.text._ZN10layer_norm13ln_bwd_kernelINS_13Kernel_traitsI13__nv_bfloat16S2_S2_S2_fjLj6144ELj1ELj1ELj8ELj16ENS_18Kernel_traits_baseILj6144ES2_S2_S2_S2_fjLj256EEEEELb1ELb1ELb0ELb0EEEvNS_9BwdParamsE:
        /* <DEDUP_REMOVED lines=10> */
[----:B------:R-:W-:Y:S01]  /*00a0*/  ULDC UR14, c[0x0][0x290] ;  /* 0x0000a400000e7ab9 */ /* 0x000fe20000000800 */
[----:B------:R-:W-:Y:S01]  /*00b0*/  ULDC.64 UR8, c[0x0][0x2c8] ;  /* 0x0000b20000087ab9 */ /* 0x000fe20000000a00 */
        /* <DEDUP_REMOVED lines=25> */
[----:B------:R1:W5:Y:S01]  /*0250*/  @P4 LDG.E.128 R112, desc[UR4][R26.64] ;  /* 0x000000041a704981 */ /* 0x000362000c1e1d00 */
        /* <DEDUP_REMOVED lines=45> */
[----:B---3--:R-:W-:Y:S06]  /*0530*/  @P0 BRA `(.L_x_800) ;  /* 0x00000038009c0947 */ /* 0x008fec0003800000 */
[----:B------:R-:W-:Y:S01]  /*0540*/  ULDC.64 UR6, c[0x0][0x270] ;  /* 0x00009c0000067ab9 */ /* 0x000fe20000000a00 */
[C---:B-----5:R-:W-:Y:S01]  /*0550*/  @P4 PRMT R22, R112.reuse, 0x7632, R22 ;  /* 0x0000763270164816 */ /* 0x060fe20000000016 */
[----:B------:R-:W-:Y:S01]  /*0560*/  IMAD.U32 R152, R39, 0x10000, RZ ;  /* 0x0001000027987824 */ /* 0x000fe200078e00ff */
[----:B------:R-:W-:Y:S01]  /*0570*/  SHF.L.U32 R151, R112, 0x10, RZ ;  /* 0x0000001070977819 */ /* 0x000fe200000006ff */
[----:B------:R-:W-:Y:S01]  /*0580*/  IMAD.U32 R34, R9, 0x10000, RZ ;  /* 0x0001000009227824 */ /* 0x000fe200078e00ff */
[C---:B------:R-:W-:Y:S01]  /*0590*/  @P4 PRMT R116, R115.reuse, 0x7632, R116 ;  /* 0x0000763273744816 */ /* 0x040fe20000000074 */
[----:B------:R-:W-:Y:S01]  /*05a0*/  HFMA2.MMA R109, -RZ, RZ, 0, 0 ;  /* 0x00000000ff6d7435 */ /* 0x000fe200000001ff */
[----:B------:R-:W-:Y:S01]  /*05b0*/  SHF.L.U32 R148, R115, 0x10, RZ ;  /* 0x0000001073947819 */ /* 0x000fe200000006ff */
[----:B------:R-:W-:Y:S01]  /*05c0*/  IMAD.U32 R145, R18, 0x10000, RZ ;  /* 0x0001000012917824 */ /* 0x000fe200078e00ff */
[----:B------:R-:W-:Y:S01]  /*05d0*/  ISETP.NE.U32.AND P2, PT, RZ, UR6, PT ;  /* 0x00000006ff007c0c */ /* 0x000fe2000bf45070 */
[----:B------:R-:W-:Y:S01]  /*05e0*/  ULDC.U8 UR6, c[0x0][0x2a0] ;  /* 0x0000a80000067ab9 */ /* 0x000fe20000000000 */
[----:B------:R-:W-:Y:S01]  /*05f0*/  @P5 PRMT R23, R39, 0x7632, R23 ;  /* 0x0000763227175816 */ /* 0x000fe20000000017 */
[----:B------:R-:W-:Y:S01]  /*0600*/  IMAD.MOV.U32 R138, RZ, RZ, 0x1 ;  /* 0x00000001ff8a7424 */ /* 0x000fe200078e00ff */
[----:B------:R-:W-:-:S02]  /*0610*/  @P4 PRMT R20, R114, 0x7632, R20 ;  /* 0x0000763272144816 */ /* 0x000fc40000000014 */
[----:B------:R-:W-:Y:S02]  /*0620*/  SHF.L.U32 R149, R114, 0x10, RZ ;  /* 0x0000001072957819 */ /* 0x000fe400000006ff */
[C---:B------:R-:W-:Y:S02]  /*0630*/  @P3 PRMT R119, R16.reuse, 0x7632, R119 ;  /* 0x0000763210773816 */ /* 0x040fe40000000077 */
[----:B------:R-:W-:Y:S02]  /*0640*/  SHF.L.U32 R147, R16, 0x10, RZ ;  /* 0x0000001010937819 */ /* 0x000fe400000006ff */
[----:B------:R-:W-:Y:S02]  /*0650*/  @P5 PRMT R0, R12, 0x7632, R0 ;  /* 0x000076320c005816 */ /* 0x000fe40000000000 */
        /* <DEDUP_REMOVED lines=23> */
[----:B------:R-:W-:Y:S02]  /*07d0*/  ISETP.NE.AND P0, PT, RZ, UR6, PT ;  /* 0x00000006ff007c0c */ /* 0x000fe4000bf05270 */
[----:B------:R-:W-:Y:S02]  /*07e0*/  SHF.L.U32 R154, R37, 0x10, RZ ;  /* 0x00000010259a7819 */ /* 0x000fe400000006ff */
[----:B------:R-:W-:Y:S02]  /*07f0*/  SHF.L.U32 R153, R38, 0x10, RZ ;  /* 0x0000001026997819 */ /* 0x000fe400000006ff */
[----:B------:R-:W-:-:S02]  /*0800*/  SHF.L.U32 R155, R36, 0x10, RZ ;  /* 0x00000010249b7819 */ /* 0x000fc400000006ff */
[----:B------:R-:W-:Y:S02]  /*0810*/  SHF.L.U32 R146, R17, 0x10, RZ ;  /* 0x0000001011927819 */ /* 0x000fe400000006ff */
[----:B------:R-:W-:Y:S02]  /*0820*/  SHF.L.U32 R38, R13, 0x10, RZ ;  /* 0x000000100d267819 */ /* 0x000fe400000006ff */
        /* <DEDUP_REMOVED lines=8> */
[----:B------:R-:W-:Y:S01]  /*08b0*/  SHF.L.U32 R28, R7, 0x10, RZ ;  /* 0x00000010071c7819 */ /* 0x000fe200000006ff */
[----:B------:R-:W-:Y:S01]  /*08c0*/  IMAD.U32 R7, R114, 0x10000, RZ ;  /* 0x0001000072077824 */ /* 0x000fe200078e00ff */
[----:B------:R-:W-:Y:S02]  /*08d0*/  SHF.L.U32 R17, R16, 0x10, RZ ;  /* 0x0000001010117819 */ /* 0x000fe400000006ff */
[----:B------:R-:W-:-:S02]  /*08e0*/  SHF.L.U32 R13, R2, 0x10, RZ ;  /* 0x00000010020d7819 */ /* 0x000fc400000006ff */
[----:B------:R-:W-:Y:S02]  /*08f0*/  SHF.L.U32 R9, R8, 0x10, RZ ;  /* 0x0000001008097819 */ /* 0x000fe400000006ff */
[----:B------:R-:W-:Y:S02]  /*0900*/  SHF.L.U32 R5, R4, 0x10, RZ ;  /* 0x0000001004057819 */ /* 0x000fe400000006ff */
[----:B------:R-:W-:Y:S02]  /*0910*/  ISETP.NE.AND.EX P2, PT, RZ, UR7, PT, P2 ;  /* 0x00000007ff007c0c */ /* 0x000fe4000bf45320 */
        /* <DEDUP_REMOVED lines=15> */
[----:B------:R-:W-:Y:S02]  /*0a10*/  P2R R0, PR, RZ, 0x1 ;  /* 0x00000001ff007803 */ /* 0x000fe40000000000 */
[----:B------:R-:W-:Y:S02]  /*0a20*/  SHF.L.U32 R4, R117, 0x10, RZ ;  /* 0x0000001075047819 */ /* 0x000fe400000006ff */
[----:B------:R-:W-:-:S07]  /*0a30*/  SHF.L.U32 R2, R118, 0x10, RZ ;  /* 0x0000001076027819 */ /* 0x000fce00000006ff */
.L_x_814:
[----:B012---:R-:W0:Y:S01]  /*0a40*/  @P2 LDC.64 R128, c[0x0][0x270] ;  /* 0x00009c00ff802b82 */ /* 0x007e220000000a00 */
[----:B------:R-:W-:Y:S02]  /*0a50*/  SHF.R.S32.HI R132, RZ, 0x1f, R27 ;  /* 0x0000001fff847819 */ /* 0x000fe4000001141b */
[----:B------:R-:W-:-:S05]  /*0a60*/  ISETP.NE.AND P1, PT, R0, RZ, PT ;  /* 0x000000ff0000720c */ /* 0x000fca0003f25270 */
        /* <DEDUP_REMOVED lines=14> */
[----:B------:R-:W-:Y:S03]  /*0b50*/  BSSY B0, `(.L_x_801) ;  /* 0x0000065000007945 */ /* 0x000fe60003800000 */
        /* <DEDUP_REMOVED lines=20> */
[C---:B------:R-:W-:Y:S02]  /*0ca0*/  PRMT R142, R129.reuse, 0x7632, R142 ;  /* 0x00007632818e7816 */ /* 0x040fe4000000008e */
[----:B------:R-:W-:Y:S02]  /*0cb0*/  SHF.L.U32 R129, R129, 0x10, RZ ;  /* 0x0000001081817819 */ /* 0x000fe400000006ff */
[----:B------:R-:W-:Y:S01]  /*0cc0*/  SHF.L.U32 R141, R141, 0x10, RZ ;  /* 0x000000108d8d7819 */ /* 0x000fe200000006ff */
[----:B------:R-:W-:Y:S02]  /*0cd0*/  IMAD.U32 R3, R128, 0x10000, RZ ;  /* 0x0001000080037824 */ /* 0x000fe400078e00ff */
[----:B------:R-:W-:-:S02]  /*0ce0*/  FADD.FTZ R129, -R140, R129 ;  /* 0x000000818c817221 */ /* 0x000fc40000010100 */
[C---:B------:R-:W-:Y:S01]  /*0cf0*/  FADD.FTZ R141, -R140.reuse, R141 ;  /* 0x0000008d8c8d7221 */ /* 0x040fe20000010100 */
[C---:B------:R-:W-:Y:S01]  /*0d00*/  PRMT R178, R131.reuse, 0x7632, R178 ;  /* 0x0000763283b27816 */ /* 0x040fe200000000b2 */
[----:B------:R-:W-:Y:S01]  /*0d10*/  FADD.FTZ R3, -R140, R3 ;  /* 0x000000038c037221 */ /* 0x000fe20000010100 */
[----:B------:R-:W-:Y:S01]  /*0d20*/  SHF.L.U32 R181, R131, 0x10, RZ ;  /* 0x0000001083b57819 */ /* 0x000fe200000006ff */
[----:B-----5:R-:W-:Y:S01]  /*0d30*/  FMUL.FTZ R193, R160, R129 ;  /* 0x00000081a0c17220 */ /* 0x020fe20000410000 */
[C---:B---3--:R-:W-:Y:S02]  /*0d40*/  PRMT R128, R132.reuse, 0x7632, R128 ;  /* 0x0000763284807816 */ /* 0x048fe40000000080 */
[----:B------:R-:W-:Y:S01]  /*0d50*/  SHF.L.U32 R132, R132, 0x10, RZ ;  /* 0x0000001084847819 */ /* 0x000fe200000006ff */
[----:B------:R-:W-:Y:S01]  /*0d60*/  FMUL.FTZ R188, R160, R141 ;  /* 0x0000008da0bc7220 */ /* 0x000fe20000410000 */
[----:B------:R-:W-:Y:S02]  /*0d70*/  PRMT R131, R134, 0x7632, R131 ;  /* 0x0000763286837816 */ /* 0x000fe40000000083 */
[----:B------:R-:W-:-:S02]  /*0d80*/  SHF.L.U32 R128, R128, 0x10, RZ ;  /* 0x0000001080807819 */ /* 0x000fc400000006ff */
[----:B------:R-:W-:Y:S01]  /*0d90*/  SHF.L.U32 R129, R142, 0x10, RZ ;  /* 0x000000108e817819 */ /* 0x000fe200000006ff */
[----:B------:R-:W-:Y:S01]  /*0da0*/  FMUL.FTZ R194, R155, R132 ;  /* 0x000000849bc27220 */ /* 0x000fe20000410000 */
[----:B------:R-:W-:Y:S01]  /*0db0*/  FMUL.FTZ R3, R160, R3 ;  /* 0x00000003a0037220 */ /* 0x000fe20000410000 */
[C---:B------:R-:W-:Y:S01]  /*0dc0*/  PRMT R143, R130.reuse, 0x7632, R143 ;  /* 0x00007632828f7816 */ /* 0x040fe2000000008f */
[----:B------:R-:W-:Y:S01]  /*0dd0*/  FADD.FTZ R85, R85, R128 ;  /* 0x0000008055557221 */ /* 0x000fe20000010000 */
[----:B------:R-:W-:Y:S01]  /*0de0*/  SHF.L.U32 R179, R130, 0x10, RZ ;  /* 0x0000001082b37819 */ /* 0x000fe200000006ff */
[-C--:B------:R-:W-:Y:S01]  /*0df0*/  FFMA.FTZ R109, R188, R128.reuse, R109 ;  /* 0x00000080bc6d7223 */ /* 0x080fe2000001006d */
[----:B------:R-:W-:Y:S01]  /*0e00*/  SHF.L.U32 R180, R131, 0x10, RZ ;  /* 0x0000001083b47819 */ /* 0x000fe200000006ff */
[----:B------:R-:W-:Y:S01]  /*0e10*/  FMUL.FTZ R183, R26, R128 ;  /* 0x000000801ab77220 */ /* 0x000fe20000410000 */
[C---:B------:R-:W-:Y:S01]  /*0e20*/  PRMT R130, R133.reuse, 0x7632, R130 ;  /* 0x0000763285827816 */ /* 0x040fe20000000082 */
[----:B------:R-:W-:Y:S01]  /*0e30*/  FADD.FTZ R131, -R140, R129 ;  /* 0x000000818c837221 */ /* 0x000fe20000010100 */
[----:B------:R-:W-:Y:S01]  /*0e40*/  SHF.L.U32 R133, R133, 0x10, RZ ;  /* 0x0000001085857819 */ /* 0x000fe200000006ff */
[----:B------:R-:W-:Y:S01]  /*0e50*/  FADD.FTZ R128, RZ, R194 ;  /* 0x000000c2ff807221 */ /* 0x000fe20000010000 */
[----:B------:R-:W-:Y:S01]  /*0e60*/  FFMA.FTZ R129, R3, R194, RZ ;  /* 0x000000c203817223 */ /* 0x000fe200000100ff */
[----:B------:R-:W-:Y:S01]  /*0e70*/  SHF.L.U32 R130, R130, 0x10, RZ ;  /* 0x0000001082827819 */ /* 0x000fe200000006ff */
[----:B------:R-:W-:Y:S01]  /*0e80*/  FADD.FTZ R181, -R140, R181 ;  /* 0x000000b58cb57221 */ /* 0x000fe20000010100 */
[----:B------:R-:W-:Y:S01]  /*0e90*/  FMUL.FTZ R184, R160, R131 ;  /* 0x00000083a0b87220 */ /* 0x000fe20000410000 */
[----:B------:R-:W-:-:S02]  /*0ea0*/  IMAD.U32 R143, R143, 0x10000, RZ ;  /* 0x000100008f8f7824 */ /* 0x000fc400078e00ff */
[----:B------:R-:W-:Y:S01]  /*0eb0*/  FADD.FTZ R131, R128, R183 ;  /* 0x000000b780837221 */ /* 0x000fe20000010000 */
[----:B------:R-:W-:Y:S01]  /*0ec0*/  FMUL.FTZ R192, R154, R133 ;  /* 0x000000859ac07220 */ /* 0x000fe20000410000 */
[----:B------:R-:W-:Y:S01]  /*0ed0*/  FFMA.FTZ R128, R188, R183, R129 ;  /* 0x000000b7bc807223 */ /* 0x000fe20000010081 */
[----:B------:R-:W-:Y:S01]  /*0ee0*/  FMUL.FTZ R189, R160, R181 ;  /* 0x000000b5a0bd7220 */ /* 0x000fe20000410000 */
[----:B------:R-:W-:Y:S01]  /*0ef0*/  SHF.L.U32 R134, R134, 0x10, RZ ;  /* 0x0000001086867819 */ /* 0x000fe200000006ff */
[----:B------:R-:W-:Y:S01]  /*0f00*/  FADD.FTZ R87, R87, R130 ;  /* 0x0000008257577221 */ /* 0x000fe20000010000 */
[----:B------:R-:W-:Y:S01]  /*0f10*/  FADD.FTZ R143, -R140, R143 ;  /* 0x0000008f8c8f7221 */ /* 0x000fe20000010100 */
[-C--:B------:R-:W-:Y:S01]  /*0f20*/  FFMA.FTZ R111, R184, R130.reuse, R111 ;  /* 0x00000082b86f7223 */ /* 0x080fe2000001006f */
[----:B------:R-:W-:Y:S01]  /*0f30*/  FMUL.FTZ R181, R25, R130 ;  /* 0x0000008219b57220 */ /* 0x000fe20000410000 */
[----:B------:R-:W-:Y:S01]  /*0f40*/  FADD.FTZ R179, -R140, R179 ;  /* 0x000000b38cb37221 */ /* 0x000fe20000010100 */
        /* <DEDUP_REMOVED lines=8> */
[----:B------:R-:W-:Y:S01]  /*0fd0*/  FFMA.FTZ R110, R193, R133, R110 ;  /* 0x00000085c16e7223 */ /* 0x000fe2000001006e */
[----:B0-----:R-:W-:Y:S01]  /*0fe0*/  PRMT R136, R135, 0x7632, R136 ;  /* 0x0000763287887816 */ /* 0x001fe20000000088 */
[----:B------:R-:W-:Y:S01]  /*0ff0*/  FADD.FTZ R81, R81, R180 ;  /* 0x000000b451517221 */ /* 0x000fe20000010000 */
[----:B------:R-:W-:Y:S01]  /*1000*/  SHF.L.U32 R133, R178, 0x10, RZ ;  /* 0x00000010b2857819 */ /* 0x000fe200000006ff */
[----:B------:R-:W-:Y:S01]  /*1010*/  FFMA.FTZ R105, R182, R180, R105 ;  /* 0x000000b4b6697223 */ /* 0x000fe20000010069 */
[----:B------:R-:W-:-:S02]  /*1020*/  IMAD.U32 R135, R135, 0x10000, RZ ;  /* 0x0001000087877824 */ /* 0x000fc400078e00ff */
        /* <DEDUP_REMOVED lines=23> */
.L_x_802:
[----:B------:R-:W-:Y:S05]  /*11a0*/  BSYNC B0 ;  /* 0x0000000000007941 */ /* 0x000fea0003800000 */
.L_x_801:
        /* <DEDUP_REMOVED lines=19> */
[C---:B------:R-:W-:Y:S02]  /*12e0*/  SHF.L.U32 R163, R128.reuse, 0x10, RZ ;  /* 0x0000001080a37819 */ /* 0x040fe400000006ff */
[----:B------:R-:W-:Y:S01]  /*12f0*/  PRMT R162, R128, 0x7632, R162 ;  /* 0x0000763280a27816 */ /* 0x000fe200000000a2 */
[----:B------:R-:W-:-:S02]  /*1300*/  FADD.FTZ R129, -R140, R129 ;  /* 0x000000818c817221 */ /* 0x000fc40000010100 */
[----:B------:R-:W-:Y:S02]  /*1310*/  FADD.FTZ R163, -R140, R163 ;  /* 0x000000a38ca37221 */ /* 0x000fe40000010100 */
[----:B-----5:R-:W-:Y:S01]  /*1320*/  FMUL.FTZ R175, R160, R129 ;  /* 0x00000081a0af7220 */ /* 0x020fe20000410000 */
[----:B------:R-:W-:Y:S01]  /*1330*/  IMAD.U32 R129, R162, 0x10000, RZ ;  /* 0x00010000a2817824 */ /* 0x000fe200078e00ff */
[C---:B------:R-:W-:Y:S01]  /*1340*/  PRMT R166, R131.reuse, 0x7632, R166 ;  /* 0x0000763283a67816 */ /* 0x040fe200000000a6 */
[----:B------:R-:W-:Y:S01]  /*1350*/  FMUL.FTZ R177, R160, R163 ;  /* 0x000000a3a0b17220 */ /* 0x000fe20000410000 */
[----:B------:R-:W-:Y:S02]  /*1360*/  SHF.L.U32 R171, R131, 0x10, RZ ;  /* 0x0000001083ab7819 */ /* 0x000fe400000006ff */
[C---:B---3--:R-:W-:Y:S01]  /*1370*/  PRMT R128, R132.reuse, 0x7632, R128 ;  /* 0x0000763284807816 */ /* 0x048fe20000000080 */
[----:B------:R-:W-:Y:S01]  /*1380*/  IMAD.U32 R132, R132, 0x10000, RZ ;  /* 0x0001000084847824 */ /* 0x000fe200078e00ff */
[----:B------:R-:W-:Y:S01]  /*1390*/  PRMT R131, R134, 0x7632, R131 ;  /* 0x0000763286837816 */ /* 0x000fe20000000083 */
[----:B------:R-:W-:-:S02]  /*13a0*/  FADD.FTZ R129, -R140, R129 ;  /* 0x000000818c817221 */ /* 0x000fc40000010100 */
[----:B------:R-:W-:Y:S01]  /*13b0*/  FADD.FTZ R76, R76, R132 ;  /* 0x000000844c4c7221 */ /* 0x000fe20000010000 */
[-C--:B------:R-:W-:Y:S01]  /*13c0*/  FFMA.FTZ R100, R177, R132.reuse, R100 ;  /* 0x00000084b1647223 */ /* 0x080fe20000010064 */
[----:B------:R-:W-:Y:S01]  /*13d0*/  FMUL.FTZ R176, R151, R132 ;  /* 0x0000008497b07220 */ /* 0x000fe20000410000 */
[----:B------:R-:W-:Y:S01]  /*13e0*/  SHF.L.U32 R132, R131, 0x10, RZ ;  /* 0x0000001083847819 */ /* 0x000fe200000006ff */
[----:B------:R-:W-:Y:S01]  /*13f0*/  FMUL.FTZ R170, R160, R129 ;  /* 0x00000081a0aa7220 */ /* 0x000fe20000410000 */
[----:B------:R-:W-:Y:S02]  /*1400*/  SHF.L.U32 R167, R128, 0x10, RZ ;  /* 0x0000001080a77819 */ /* 0x000fe400000006ff */
[----:B------:R-:W-:Y:S02]  /*1410*/  SHF.L.U32 R131, R164, 0x10, RZ ;  /* 0x00000010a4837819 */ /* 0x000fe400000006ff */
[C---:B------:R-:W-:Y:S01]  /*1420*/  PRMT R165, R130.reuse, 0x7632, R165 ;  /* 0x0000763282a57816 */ /* 0x040fe200000000a5 */
[----:B------:R-:W-:Y:S01]  /*1430*/  FADD.FTZ R77, R77, R167 ;  /* 0x000000a74d4d7221 */ /* 0x000fe20000010000 */
[----:B------:R-:W-:Y:S01]  /*1440*/  SHF.L.U32 R169, R130, 0x10, RZ ;  /* 0x0000001082a97819 */ /* 0x000fe200000006ff */
[----:B------:R-:W-:Y:S01]  /*1450*/  FADD.FTZ R131, -R140, R131 ;  /* 0x000000838c837221 */ /* 0x000fe20000010100 */
[C---:B------:R-:W-:Y:S01]  /*1460*/  PRMT R130, R133.reuse, 0x7632, R130 ;  /* 0x0000763285827816 */ /* 0x040fe20000000082 */
[-C--:B------:R-:W-:Y:S01]  /*1470*/  FFMA.FTZ R101, R170, R167.reuse, R101 ;  /* 0x000000a7aa657223 */ /* 0x080fe20000010065 */
[----:B------:R-:W-:Y:S01]  /*1480*/  SHF.L.U32 R133, R133, 0x10, RZ ;  /* 0x0000001085857819 */ /* 0x000fe200000006ff */
[----:B------:R-:W-:Y:S01]  /*1490*/  FADD.FTZ R128, R143, R176 ;  /* 0x000000b08f807221 */ /* 0x000fe20000010000 */
[----:B------:R-:W-:Y:S01]  /*14a0*/  FMUL.FTZ R167, R22, R167 ;  /* 0x000000a716a77220 */ /* 0x000fe20000410000 */
[----:B------:R-:W-:Y:S01]  /*14b0*/  FFMA.FTZ R129, R177, R176, R142 ;  /* 0x000000b0b1817223 */ /* 0x000fe2000001008e */
        /* <DEDUP_REMOVED lines=8> */
[C---:B------:R-:W-:Y:S01]  /*1540*/  FADD.FTZ R171, -R140.reuse, R171 ;  /* 0x000000ab8cab7221 */ /* 0x040fe20000010100 */
[----:B------:R-:W-:Y:S01]  /*1550*/  FADD.FTZ R133, -R140, R165 ;  /* 0x000000a58c857221 */ /* 0x000fe20000010100 */
[----:B------:R-:W-:Y:S01]  /*1560*/  SHF.L.U32 R134, R134, 0x10, RZ ;  /* 0x0000001086867819 */ /* 0x000fe200000006ff */
[----:B------:R-:W-:Y:S01]  /*1570*/  FADD.FTZ R79, R79, R130 ;  /* 0x000000824f4f7221 */ /* 0x000fe20000010000 */
[-C--:B------:R-:W-:Y:S01]  /*1580*/  FFMA.FTZ R103, R168, R130.reuse, R103 ;  /* 0x00000082a8677223 */ /* 0x080fe20000010067 */
[----:B------:R-:W-:Y:S01]  /*1590*/  FMUL.FTZ R165, R21, R130 ;  /* 0x0000008215a57220 */ /* 0x000fe20000410000 */
[----:B0-----:R-:W-:Y:S01]  /*15a0*/  PRMT R136, R135, 0x7632, R136 ;  /* 0x0000763287887816 */ /* 0x001fe20000000088 */
[----:B------:R-:W-:Y:S01]  /*15b0*/  FADD.FTZ R169, -R140, R169 ;  /* 0x000000a98ca97221 */ /* 0x000fe20000010100 */
        /* <DEDUP_REMOVED lines=17> */
[----:B------:R-:W-:Y:S01]  /*16d0*/  FADD.FTZ R135, -R140, R135 ;  /* 0x000000878c877221 */ /* 0x000fe20000010100 */
[----:B------:R-:W-:Y:S01]  /*16e0*/  FADD.FTZ R128, R131, R164 ;  /* 0x000000a483807221 */ /* 0x000fe20000010000 */
[----:B------:R-:W-:-:S02]  /*16f0*/  FFMA.FTZ R130, R166, R164, R129 ;  /* 0x000000a4a6827223 */ /* 0x000fc40000010081 */
        /* <DEDUP_REMOVED lines=12> */
.L_x_804:
[----:B------:R-:W-:Y:S05]  /*17c0*/  BSYNC B0 ;  /* 0x0000000000007941 */ /* 0x000fea0003800000 */
.L_x_803:
        /* <DEDUP_REMOVED lines=18> */
[----:B------:R-:W-:Y:S02]  /*18f0*/  PRMT R128, R129, 0x7632, R128 ;  /* 0x0000763281807816 */ /* 0x000fe40000000080 */
[----:B------:R-:W-:Y:S02]  /*1900*/  SHF.L.U32 R141, R141, 0x10, RZ ;  /* 0x000000108d8d7819 */ /* 0x000fe400000006ff */
[C---:B------:R-:W-:Y:S02]  /*1910*/  PRMT R186, R130.reuse, 0x7632, R186 ;  /* 0x0000763282ba7816 */ /* 0x040fe400000000ba */
[----:B------:R-:W-:-:S02]  /*1920*/  SHF.L.U32 R187, R130, 0x10, RZ ;  /* 0x0000001082bb7819 */ /* 0x000fc400000006ff */
[C---:B------:R-:W-:Y:S02]  /*1930*/  PRMT R130, R131.reuse, 0x7632, R130 ;  /* 0x0000763283827816 */ /* 0x040fe40000000082 */
[----:B------:R-:W-:Y:S02]  /*1940*/  SHF.L.U32 R195, R131, 0x10, RZ ;  /* 0x0000001083c37819 */ /* 0x000fe400000006ff */
[----:B------:R-:W-:Y:S01]  /*1950*/  SHF.L.U32 R131, R128, 0x10, RZ ;  /* 0x0000001080837819 */ /* 0x000fe200000006ff */
[----:B------:R-:W-:Y:S01]  /*1960*/  FADD.FTZ R141, -R140, R141 ;  /* 0x0000008d8c8d7221 */ /* 0x000fe20000010100 */
[----:B---3--:R-:W-:Y:S01]  /*1970*/  PRMT R128, R132, 0x7632, R128 ;  /* 0x0000763284807816 */ /* 0x008fe20000000080 */
[----:B------:R-:W-:Y:S02]  /*1980*/  IMAD.U32 R129, R129, 0x10000, RZ ;  /* 0x0001000081817824 */ /* 0x000fe400078e00ff */
[----:B------:R-:W-:Y:S01]  /*1990*/  FADD.FTZ R161, -R140, R161 ;  /* 0x000000a18ca17221 */ /* 0x000fe20000010100 */
[----:B------:R-:W-:Y:S01]  /*19a0*/  IMAD.U32 R132, R132, 0x10000, RZ ;  /* 0x0001000084847824 */ /* 0x000fe200078e00ff */
[----:B------:R-:W-:Y:S01]  /*19b0*/  SHF.L.U32 R199, R128, 0x10, RZ ;  /* 0x0000001080c77819 */ /* 0x000fe200000006ff */
[----:B-----5:R-:W-:Y:S01]  /*19c0*/  FMUL.FTZ R202, R160, R141 ;  /* 0x0000008da0ca7220 */ /* 0x020fe20000410000 */
[----:B------:R-:W-:Y:S01]  /*19d0*/  FADD.FTZ R129, -R140, R129 ;  /* 0x000000818c817221 */ /* 0x000fe20000010100 */
[----:B------:R-:W-:Y:S01]  /*19e0*/  FMUL.FTZ R196, R147, R132 ;  /* 0x0000008493c47220 */ /* 0x000fe20000410000 */
[----:B------:R-:W-:Y:S01]  /*19f0*/  FMUL.FTZ R161, R160, R161 ;  /* 0x000000a1a0a17220 */ /* 0x000fe20000410000 */
[----:B------:R-:W-:Y:S01]  /*1a00*/  SHF.L.U32 R197, R130, 0x10, RZ ;  /* 0x0000001082c57819 */ /* 0x000fe200000006ff */
[C---:B------:R-:W-:Y:S01]  /*1a10*/  FADD.FTZ R203, -R140.reuse, R195 ;  /* 0x000000c38ccb7221 */ /* 0x040fe20000010100 */
[----:B------:R-:W-:Y:S01]  /*1a20*/  FADD.FTZ R131, -R140, R131 ;  /* 0x000000838c837221 */ /* 0x000fe20000010100 */
[----:B------:R-:W-:Y:S01]  /*1a30*/  PRMT R130, R133, 0x7632, R130 ;  /* 0x0000763285827816 */ /* 0x000fe20000000082 */
[----:B------:R-:W-:Y:S01]  /*1a40*/  FADD.FTZ R69, R69, R199 ;  /* 0x000000c745457221 */ /* 0x000fe20000010000 */
[----:B------:R-:W-:Y:S01]  /*1a50*/  FFMA.FTZ R93, R202, R199, R93 ;  /* 0x000000c7ca5d7223 */ /* 0x000fe2000001005d */
[----:B------:R-:W-:Y:S01]  /*1a60*/  SHF.L.U32 R133, R133, 0x10, RZ ;  /* 0x0000001085857819 */ /* 0x000fe200000006ff */
        /* <DEDUP_REMOVED lines=9> */
[----:B0-----:R-:W-:Y:S01]  /*1b00*/  PRMT R136, R134, 0x7632, R136 ;  /* 0x0000763286887816 */ /* 0x001fe20000000088 */
[----:B------:R-:W-:Y:S01]  /*1b10*/  FADD.FTZ R71, R71, R130 ;  /* 0x0000008247477221 */ /* 0x000fe20000010000 */
[----:B------:R-:W-:Y:S01]  /*1b20*/  SHF.L.U32 R137, R186, 0x10, RZ ;  /* 0x00000010ba897819 */ /* 0x000fe200000006ff */
[-C--:B------:R-:W-:Y:S01]  /*1b30*/  FFMA.FTZ R95, R204, R130.reuse, R95 ;  /* 0x00000082cc5f7223 */ /* 0x080fe2000001005f */
[----:B------:R-:W-:Y:S01]  /*1b40*/  SHF.L.U32 R134, R134, 0x10, RZ ;  /* 0x0000001086867819 */ /* 0x000fe200000006ff */
[----:B------:R-:W-:Y:S01]  /*1b50*/  FMUL.FTZ R201, R17, R130 ;  /* 0x0000008211c97220 */ /* 0x000fe20000410000 */
[C---:B------:R-:W-:Y:S01]  /*1b60*/  FADD.FTZ R187, -R140.reuse, R187 ;  /* 0x000000bb8cbb7221 */ /* 0x040fe20000010100 */
[----:B------:R-:W-:Y:S01]  /*1b70*/  FADD.FTZ R130, R131, R198 ;  /* 0x000000c683827221 */ /* 0x000fe20000010000 */
[----:B------:R-:W-:Y:S01]  /*1b80*/  FFMA.FTZ R129, R195, R198, R128 ;  /* 0x000000c6c3817223 */ /* 0x000fe20000010080 */
[----:B------:R-:W-:Y:S01]  /*1b90*/  FADD.FTZ R209, -R140, R197 ;  /* 0x000000c58cd17221 */ /* 0x000fe20000010100 */
[----:B------:R-:W-:Y:S01]  /*1ba0*/  SHF.L.U32 R136, R136, 0x10, RZ ;  /* 0x0000001088887819 */ /* 0x000fe200000006ff */
[----:B------:R-:W-:Y:S01]  /*1bb0*/  FADD.FTZ R137, -R140, R137 ;  /* 0x000000898c897221 */ /* 0x000fe20000010100 */
[----:B------:R-:W-:Y:S01]  /*1bc0*/  FMUL.FTZ R197, R160, R187 ;  /* 0x000000bba0c57220 */ /* 0x000fe20000410000 */
[----:B------:R-:W-:Y:S01]  /*1bd0*/  FMUL.FTZ R200, R145, R134 ;  /* 0x0000008691c87220 */ /* 0x000fe20000410000 */
[----:B------:R-:W-:Y:S01]  /*1be0*/  FADD.FTZ R131, R130, R201 ;  /* 0x000000c982837221 */ /* 0x000fe20000010000 */
[----:B------:R-:W-:Y:S01]  /*1bf0*/  FFMA.FTZ R128, R204, R201, R129 ;  /* 0x000000c9cc807223 */ /* 0x000fe20000010081 */
[C---:B------:R-:W-:Y:S01]  /*1c00*/  PRMT R140, R135.reuse, 0x7632, R140 ;  /* 0x00007632878c7816 */ /* 0x040fe2000000008c */
[----:B------:R-:W-:Y:S01]  /*1c10*/  FMUL.FTZ R206, R160, R137 ;  /* 0x00000089a0ce7220 */ /* 0x000fe20000410000 */
[----:B------:R-:W-:Y:S01]  /*1c20*/  SHF.L.U32 R135, R135, 0x10, RZ ;  /* 0x0000001087877819 */ /* 0x000fe200000006ff */
[----:B------:R-:W-:Y:S01]  /*1c30*/  FMUL.FTZ R205, R16, R136 ;  /* 0x0000008810cd7220 */ /* 0x000fe20000410000 */
[----:B------:R-:W-:Y:S01]  /*1c40*/  FADD.FTZ R130, R131, R200 ;  /* 0x000000c883827221 */ /* 0x000fe20000010000 */
[----:B------:R-:W-:Y:S01]  /*1c50*/  FFMA.FTZ R129, R197, R200, R128 ;  /* 0x000000c8c5817223 */ /* 0x000fe20000010080 */
        /* <DEDUP_REMOVED lines=23> */
.L_x_806:
[----:B------:R-:W-:Y:S05]  /*1dd0*/  BSYNC B0 ;  /* 0x0000000000007941 */ /* 0x000fea0003800000 */
.L_x_805:
[----:B------:R-:W-:Y:S01]  /*1de0*/  LOP3.LUT P1, RZ, R138, 0xff, RZ, 0xc0, !PT ;  /* 0x000000ff8aff7812 */ /* 0x000fe2000782c0ff */
[----:B------:R-:W-:Y:S01]  /*1df0*/  UMOV UR6, 0xffffffff ;  /* 0xffffffff00067882 */ /* 0x000fe20000000000 */
[----:B------:R-:W-:Y:S02]  /*1e00*/  SHF.R.U32.HI R128, RZ, 0x5, R156 ;  /* 0x00000005ff807819 */ /* 0x000fe4000001169c */
[----:B------:R-:W-:Y:S02]  /*1e10*/  MOV R209, 0x3f800000 ;  /* 0x3f80000000d17802 */ /* 0x000fe40000000f00 */
[----:B------:R-:W-:Y:S02]  /*1e20*/  LOP3.LUT R129, R128, 0x7fffff8, RZ, 0xc0, !PT ;  /* 0x07fffff880817812 */ /* 0x000fe400078ec0ff */
[----:B------:R-:W-:Y:S02]  /*1e30*/  LOP3.LUT P0, RZ, R156, 0x1f, RZ, 0xc0, !PT ;  /* 0x0000001f9cff7812 */ /* 0x000fe4000780c0ff */
[----:B-----5:R-:W-:-:S03]  /*1e40*/  @P2 SHF.L.U32 R209, R139, 0x10, RZ ;  /* 0x000000108bd12819 */ /* 0x020fc600000006ff */
[----:B------:R-:W-:Y:S01]  /*1e50*/  @!P1 IADD3 R129, R129, 0x8, RZ ;  /* 0x0000000881819810 */ /* 0x000fe20007ffe0ff */
[----:B------:R-:W-:Y:S07]  /*1e60*/  BRA.DIV UR6, `(.L_x_807) ;  /* 0x00000026061c7947 */ /* 0x000fee000b800000 */
        /* <DEDUP_REMOVED lines=18> */
.L_x_829:
        /* <DEDUP_REMOVED lines=34> */
[----:B------:R-:W-:Y:S01]  /*21b0*/  FMUL.FTZ R139, R128, UR14 ;  /* 0x0000000e808b7c20 */ /* 0x000fe20008410000 */
[----:B------:R-:W-:Y:S06]  /*21c0*/  @!P5 BRA `(.L_x_809) ;  /* 0x000000080070d947 */ /* 0x000fec0003800000 */
[----:B------:R-:W0:Y:S01]  /*21d0*/  LDC.64 R128, c[0x0][0x220] ;  /* 0x00008800ff807b82 */ /* 0x000e220000000a00 */
[----:B------:R-:W-:Y:S01]  /*21e0*/  ISETP.NE.AND P6, PT, R0, RZ, PT ;  /* 0x000000ff0000720c */ /* 0x000fe20003fc5270 */
[----:B0-----:R-:W-:-:S06]  /*21f0*/  IMAD.WIDE.U32 R128, R159, 0x10, R128 ;  /* 0x000000109f807825 */ /* 0x001fcc00078e0080 */
[----:B------:R-:W2:Y:S01]  /*2200*/  LDG.E.128 R128, desc[UR4][R128.64] ;  /* 0x0000000480807981 */ /* 0x000ea2000c1e1d00 */
[----:B------:R-:W-:Y:S01]  /*2210*/  ISETP.NE.U32.AND P0, PT, RZ, UR8, PT ;  /* 0x00000008ff007c0c */ /* 0x000fe2000bf05070 */
[----:B------:R-:W-:Y:S01]  /*2220*/  HFMA2.MMA R141, -RZ, RZ, 0, 0 ;  /* 0x00000000ff8d7435 */ /* 0x000fe200000001ff */
[----:B------:R-:W-:Y:S01]  /*2230*/  FSEL R136, R138, RZ, !P6 ;  /* 0x000000ff8a887208 */ /* 0x000fe20007000000 */
[----:B------:R-:W-:Y:S01]  /*2240*/  IMAD.MOV.U32 R143, RZ, RZ, RZ ;  /* 0x000000ffff8f7224 */ /* 0x000fe200078e00ff */
[----:B------:R-:W-:Y:S02]  /*2250*/  ISETP.NE.AND.EX P0, PT, RZ, UR9, PT, P0 ;  /* 0x00000009ff007c0c */ /* 0x000fe4000bf05300 */
[----:B------:R-:W-:Y:S02]  /*2260*/  CS2R R218, SRZ ;  /* 0x0000000000da7805 */ /* 0x000fe4000001ff00 */
[----:B------:R-:W-:Y:S01]  /*2270*/  MOV R132, RZ ;  /* 0x000000ff00847202 */ /* 0x000fe20000000f00 */
[-CC-:B------:R-:W-:Y:S01]  /*2280*/  FFMA.FTZ R133, R3, R139.reuse, R136.reuse ;  /* 0x0000008b03857223 */ /* 0x180fe20000010088 */
[----:B------:R-:W-:Y:S01]  /*2290*/  MOV R187, RZ ;  /* 0x000000ff00bb7202 */ /* 0x000fe20000000f00 */
[-CC-:B------:R-:W-:Y:S01]  /*22a0*/  FFMA.FTZ R142, R184, R139.reuse, R136.reuse ;  /* 0x0000008bb88e7223 */ /* 0x180fe20000010088 */
[----:B------:R-:W-:Y:S01]  /*22b0*/  MOV R211, RZ ;  /* 0x000000ff00d37202 */ /* 0x000fe20000000f00 */
[----:B------:R-:W-:Y:S01]  /*22c0*/  FADD.FTZ R133, R194, -R133 ;  /* 0x80000085c2857221 */ /* 0x000fe20000010000 */
[----:B------:R-:W-:-:S03]  /*22d0*/  FFMA.FTZ R228, R189, R139, R136 ;  /* 0x0000008bbde47223 */ /* 0x000fc60000010088 */
[----:B------:R-:W-:Y:S01]  /*22e0*/  FMUL.FTZ R134, R160, R133 ;  /* 0x00000085a0867220 */ /* 0x000fe20000410000 */
[----:B------:R-:W-:Y:S01]  /*22f0*/  @P0 IMAD.U32 R135, R112, 0x10000, RZ ;  /* 0x0001000070870824 */ /* 0x000fe200078e00ff */
[----:B------:R-:W-:-:S03]  /*2300*/  @P0 PRMT R221, R115, 0x7632, R221 ;  /* 0x0000763273dd0816 */ /* 0x000fc600000000dd */
[----:B------:R-:W-:Y:S01]  /*2310*/  @P0 FADD.FTZ R134, R134, R135 ;  /* 0x0000008786860221 */ /* 0x000fe20000010000 */
[----:B------:R-:W-:Y:S02]  /*2320*/  MOV R135, R216 ;  /* 0x000000d800877202 */ /* 0x000fe40000000f00 */
[----:B------:R-:W-:Y:S01]  /*2330*/  @P0 SHF.L.U32 R221, R221, 0x10, RZ ;  /* 0x00000010dddd0819 */ /* 0x000fe200000006ff */
[----:B------:R-:W-:Y:S01]  /*2340*/  FMUL.FTZ R133, R134, R209 ;  /* 0x000000d186857220 */ /* 0x000fe20000410000 */
[----:B------:R-:W-:-:S03]  /*2350*/  LOP3.LUT P6, RZ, R135, 0xff, RZ, 0xc0, !PT ;  /* 0x000000ff87ff7812 */ /* 0x000fc600078cc0ff */
[----:B------:R-:W-:-:S10]  /*2360*/  FMUL.FTZ R140, R133, UR15 ;  /* 0x0000000f858c7c20 */ /* 0x000fd40008410000 */
[----:B------:R-:W-:Y:S01]  /*2370*/  @P6 FMUL.FTZ R132, R39, R140 ;  /* 0x0000008c27846220 */ /* 0x000fe20000410000 */
[----:B--2---:R-:W-:Y:S02]  /*2380*/  @P6 SHF.L.U32 R135, R128, 0x10, RZ ;  /* 0x0000001080876819 */ /* 0x004fe400000006ff */
[----:B------:R-:W-:-:S03]  /*2390*/  @P0 PRMT R128, R112, 0x7632, R128 ;  /* 0x0000763270800816 */ /* 0x000fc60000000080 */
[----:B------:R-:W-:Y:S01]  /*23a0*/  @P6 FMUL.FTZ R141, R140, R135 ;  /* 0x000000878c8d6220 */ /* 0x000fe20000410000 */
[----:B------:R-:W-:Y:S01]  /*23b0*/  FFMA.FTZ R140, R188, R139, R136 ;  /* 0x0000008bbc8c7223 */ /* 0x000fe20000010088 */
[----:B------:R-:W-:Y:S02]  /*23c0*/  LOP3.LUT P6, RZ, R216, 0xff00, RZ, 0xc0, !PT ;  /* 0x0000ff00d8ff7812 */ /* 0x000fe400078cc0ff */
[----:B------:R-:W-:Y:S01]  /*23d0*/  @P0 SHF.L.U32 R135, R128, 0x10, RZ ;  /* 0x0000001080870819 */ /* 0x000fe200000006ff */
[----:B------:R-:W-:Y:S01]  /*23e0*/  FADD.FTZ R133, R183, -R140 ;  /* 0x8000008cb7857221 */ /* 0x000fe20000010000 */
[----:B------:R-:W-:Y:S01]  /*23f0*/  HFMA2.MMA R140, -RZ, RZ, 0, 0 ;  /* 0x00000000ff8c7435 */ /* 0x000fe200000001ff */
[----:B------:R-:W-:Y:S02]  /*2400*/  FADD.FTZ R60, R60, R141 ;  /* 0x0000008d3c3c7221 */ /* 0x000fe40000010000 */
[----:B------:R-:W-:-:S04]  /*2410*/  FMUL.FTZ R186, R160, R133 ;  /* 0x00000085a0ba7220 */ /* 0x000fc80000410000 */
[----:B------:R-:W-:Y:S01]  /*2420*/  @P0 FADD.FTZ R186, R186, R135 ;  /* 0x00000087baba0221 */ /* 0x000fe20000010000 */
[----:B------:R-:W-:Y:S02]  /*2430*/  @P0 SHF.L.U32 R135, R113, 0x10, RZ ;  /* 0x0000001071870819 */ /* 0x000fe400000006ff */
[----:B------:R-:W-:Y:S01]  /*2440*/  @P6 PRMT R133, R128, 0x7632, R133 ;  /* 0x0000763280856816 */ /* 0x000fe20000000085 */
[----:B------:R-:W-:-:S03]  /*2450*/  FMUL.FTZ R128, R186, R209 ;  /* 0x000000d1ba807220 */ /* 0x000fc60000410000 */
[----:B------:R-:W-:Y:S01]  /*2460*/  @P6 SHF.L.U32 R133, R133, 0x10, RZ ;  /* 0x0000001085856819 */ /* 0x000fe200000006ff */
[----:B------:R-:W-:-:S04]  /*2470*/  FMUL.FTZ R128, R128, UR15 ;  /* 0x0000000f80807c20 */ /* 0x000fc80008410000 */
[----:B------:R-:W-:Y:S01]  /*2480*/  @P6 FMUL.FTZ R140, R128, R133 ;  /* 0x00000085808c6220 */ /* 0x000fe20000410000 */
[----:B------:R-:W-:Y:S01]  /*2490*/  FFMA.FTZ R133, R193, R139, R136 ;  /* 0x0000008bc1857223 */ /* 0x000fe20000010088 */
[----:B------:R-:W-:Y:S01]  /*24a0*/  @P6 FMUL.FTZ R143, R14, R128 ;  /* 0x000000800e8f6220 */ /* 0x000fe20000410000 */
[----:B------:R-:W-:Y:S01]  /*24b0*/  LOP3.LUT P6, RZ, R216, 0xff0000, RZ, 0xc0, !PT ;  /* 0x00ff0000d8ff7812 */ /* 0x000fe200078cc0ff */
[----:B------:R-:W-:Y:S01]  /*24c0*/  FADD.FTZ R61, R61, R140 ;  /* 0x0000008c3d3d7221 */ /* 0x000fe20000010000 */
[----:B------:R-:W-:Y:S02]  /*24d0*/  FADD.FTZ R133, R192, -R133 ;  /* 0x80000085c0857221 */ /* 0x000fe40000010000 */
[----:B------:R-:W-:Y:S02]  /*24e0*/  F2FP.BF16.F32.PACK_AB R132, R143, R132 ;  /* 0x000000848f84723e */ /* 0x000fe400000010ff */
[----:B------:R-:W-:Y:S01]  /*24f0*/  FMUL.FTZ R128, R160, R133 ;  /* 0x00000085a0807220 */ /* 0x000fe20000410000 */
[----:B------:R-:W-:-:S03]  /*2500*/  HFMA2.MMA R133, -RZ, RZ, 0, 0 ;  /* 0x00000000ff857435 */ /* 0x000fc600000001ff */
[----:B------:R-:W-:-:S03]  /*2510*/  @P0 FADD.FTZ R128, R128, R135 ;  /* 0x0000008780800221 */ /* 0x000fc60000010000 */
[----:B------:R-:W-:Y:S01]  /*2520*/  @P6 SHF.L.U32 R137, R129, 0x10, RZ ;  /* 0x0000001081896819 */ /* 0x000fe200000006ff */
[----:B------:R-:W-:Y:S01]  /*2530*/  FMUL.FTZ R135, R128, R209 ;  /* 0x000000d180877220 */ /* 0x000fe20000410000 */
[----:B------:R-:W-:-:S03]  /*2540*/  @P0 PRMT R129, R113, 0x7632, R129 ;  /* 0x0000763271810816 */ /* 0x000fc60000000081 */
[----:B------:R-:W-:-:S04]  /*2550*/  FMUL.FTZ R135, R135, UR15 ;  /* 0x0000000f87877c20 */ /* 0x000fc80008410000 */
[----:B------:R-:W-:Y:S01]  /*2560*/  @P6 FMUL.FTZ R133, R38, R135 ;  /* 0x0000008726856220 */ /* 0x000fe20000410000 */
[----:B------:R-:W-:Y:S01]  /*2570*/  @P6 FMUL.FTZ R187, R135, R137 ;  /* 0x0000008987bb6220 */ /* 0x000fe20000410000 */
[----:B------:R-:W-:Y:S01]  /*2580*/  LOP3.LUT P6, RZ, R216, 0xff000000, RZ, 0xc0, !PT ;  /* 0xff000000d8ff7812 */ /* 0x000fe200078cc0ff */
[----:B------:R-:W-:Y:S01]  /*2590*/  FADD.FTZ R135, R181, -R142 ;  /* 0x8000008eb5877221 */ /* 0x000fe20000010000 */
[----:B------:R-:W-:Y:S01]  /*25a0*/  @P0 SHF.L.U32 R137, R129, 0x10, RZ ;  /* 0x0000001081890819 */ /* 0x000fe200000006ff */
[----:B------:R-:W-:Y:S02]  /*25b0*/  IMAD.MOV.U32 R142, RZ, RZ, RZ ;  /* 0x000000ffff8e7224 */ /* 0x000fe400078e00ff */
[----:B------:R-:W-:Y:S01]  /*25c0*/  FADD.FTZ R62, R62, R187 ;  /* 0x000000bb3e3e7221 */ /* 0x000fe20000010000 */
[----:B------:R-:W-:-:S04]  /*25d0*/  FMUL.FTZ R220, R160, R135 ;  /* 0x00000087a0dc7220 */ /* 0x000fc80000410000 */
[----:B------:R-:W-:-:S03]  /*25e0*/  @P0 FADD.FTZ R220, R220, R137 ;  /* 0x00000089dcdc0221 */ /* 0x000fc60000010000 */
[----:B------:R-:W-:Y:S01]  /*25f0*/  @P6 PRMT R135, R129, 0x7632, R135 ;  /* 0x0000763281876816 */ /* 0x000fe20000000087 */
[----:B------:R-:W-:-:S03]  /*2600*/  FMUL.FTZ R129, R220, R209 ;  /* 0x000000d1dc817220 */ /* 0x000fc60000410000 */
[----:B------:R-:W-:Y:S01]  /*2610*/  @P6 SHF.L.U32 R135, R135, 0x10, RZ ;  /* 0x0000001087876819 */ /* 0x000fe200000006ff */
[----:B------:R-:W-:Y:S01]  /*2620*/  FMUL.FTZ R222, R129, UR15 ;  /* 0x0000000f81de7c20 */ /* 0x000fe20008410000 */
[----:B------:R-:W-:-:S03]  /*2630*/  FFMA.FTZ R129, R191, R139, R136 ;  /* 0x0000008bbf817223 */ /* 0x000fc60000010088 */
[----:B------:R-:W-:Y:S01]  /*2640*/  @P6 FMUL.FTZ R218, R13, R222 ;  /* 0x000000de0dda6220 */ /* 0x000fe20000410000 */
[----:B------:R-:W-:Y:S01]  /*2650*/  FADD.FTZ R129, R190, -R129 ;  /* 0x80000081be817221 */ /* 0x000fe20000010000 */
[----:B------:R-:W-:Y:S01]  /*2660*/  @P6 FMUL.FTZ R142, R222, R135 ;  /* 0x00000087de8e6220 */ /* 0x000fe20000410000 */
[----:B------:R-:W-:Y:S02]  /*2670*/  LOP3.LUT P6, RZ, R217, 0xff, RZ, 0xc0, !PT ;  /* 0x000000ffd9ff7812 */ /* 0x000fe400078cc0ff */
[----:B------:R-:W-:Y:S01]  /*2680*/  @P0 SHF.L.U32 R135, R114, 0x10, RZ ;  /* 0x0000001072870819 */ /* 0x000fe200000006ff */
[----:B------:R-:W-:Y:S01]  /*2690*/  FMUL.FTZ R224, R160, R129 ;  /* 0x00000081a0e07220 */ /* 0x000fe20000410000 */
[----:B------:R-:W-:Y:S01]  /*26a0*/  F2FP.BF16.F32.PACK_AB R133, R218, R133 ;  /* 0x00000085da85723e */ /* 0x000fe200000010ff */
[----:B------:R-:W-:Y:S02]  /*26b0*/  FADD.FTZ R63, R63, R142 ;  /* 0x0000008e3f3f7221 */ /* 0x000fe40000010000 */
[----:B------:R-:W-:-:S04]  /*26c0*/  @P0 FADD.FTZ R224, R224, R135 ;  /* 0x00000087e0e00221 */ /* 0x000fc80000010000 */
[----:B------:R-:W-:Y:S02]  /*26d0*/  FMUL.FTZ R129, R224, R209 ;  /* 0x000000d1e0817220 */ /* 0x000fe40000410000 */
[----:B------:R-:W-:Y:S02]  /*26e0*/  @P6 SHF.L.U32 R135, R130, 0x10, RZ ;  /* 0x0000001082876819 */ /* 0x000fe400000006ff */
[----:B------:R-:W-:Y:S01]  /*26f0*/  FMUL.FTZ R222, R129, UR15 ;  /* 0x0000000f81de7c20 */ /* 0x000fe20008410000 */
[-C--:B------:R-:W-:Y:S01]  /*2700*/  FFMA.FTZ R129, R182, R139.reuse, R136 ;  /* 0x0000008bb6817223 */ /* 0x080fe20000010088 */
[----:B------:R-:W-:Y:S01]  /*2710*/  @P0 PRMT R130, R114, 0x7632, R130 ;  /* 0x0000763272820816 */ /* 0x000fe20000000082 */
[----:B------:R-:W-:Y:S01]  /*2720*/  FFMA.FTZ R136, R178, R139, R136 ;  /* 0x0000008bb2887223 */ /* 0x000fe20000010088 */
[----:B------:R-:W-:Y:S01]  /*2730*/  @P6 FMUL.FTZ R219, R37, R222 ;  /* 0x000000de25db6220 */ /* 0x000fe20000410000 */
[----:B------:R-:W-:Y:S01]  /*2740*/  @P6 FMUL.FTZ R211, R222, R135 ;  /* 0x00000087ded36220 */ /* 0x000fe20000410000 */
[----:B------:R-:W-:Y:S01]  /*2750*/  LOP3.LUT P6, RZ, R217, 0xff00, RZ, 0xc0, !PT ;  /* 0x0000ff00d9ff7812 */ /* 0x000fe200078cc0ff */
[----:B------:R-:W-:Y:S01]  /*2760*/  FADD.FTZ R129, R180, -R129 ;  /* 0x80000081b4817221 */ /* 0x000fe20000010000 */
[----:B------:R-:W-:Y:S01]  /*2770*/  @P0 SHF.L.U32 R135, R130, 0x10, RZ ;  /* 0x0000001082870819 */ /* 0x000fe200000006ff */
[----:B------:R-:W-:-:S02]  /*2780*/  IMAD.MOV.U32 R222, RZ, RZ, RZ ;  /* 0x000000ffffde7224 */ /* 0x000fc400078e00ff */
[----:B------:R-:W-:Y:S01]  /*2790*/  FADD.FTZ R137, R179, -R136 ;  /* 0x80000088b3897221 */ /* 0x000fe20000010000 */
[----:B------:R-:W-:Y:S01]  /*27a0*/  FMUL.FTZ R226, R160, R129 ;  /* 0x00000081a0e27220 */ /* 0x000fe20000410000 */
[----:B------:R-:W-:Y:S02]  /*27b0*/  FADD.FTZ R56, R56, R211 ;  /* 0x000000d338387221 */ /* 0x000fe40000010000 */
[----:B------:R-:W-:Y:S01]  /*27c0*/  FMUL.FTZ R230, R160, R137 ;  /* 0x00000089a0e67220 */ /* 0x000fe20000410000 */
[----:B------:R-:W-:-:S03]  /*27d0*/  @P0 FADD.FTZ R226, R226, R135 ;  /* 0x00000087e2e20221 */ /* 0x000fc60000010000 */
[----:B------:R-:W-:Y:S01]  /*27e0*/  @P0 FADD.FTZ R230, R230, R221 ;  /* 0x000000dde6e60221 */ /* 0x000fe20000010000 */
[----:B------:R-:W-:Y:S01]  /*27f0*/  @P6 PRMT R135, R130, 0x7632, R135 ;  /* 0x0000763282876816 */ /* 0x000fe20000000087 */
[----:B------:R-:W-:Y:S01]  /*2800*/  FMUL.FTZ R129, R226, R209 ;  /* 0x000000d1e2817220 */ /* 0x000fe20000410000 */
[----:B------:R-:W-:Y:S01]  /*2810*/  HFMA2.MMA R130, -RZ, RZ, 0, 0 ;  /* 0x00000000ff827435 */ /* 0x000fe200000001ff */
[----:B------:R-:W-:Y:S02]  /*2820*/  MOV R221, RZ ;  /* 0x000000ff00dd7202 */ /* 0x000fe40000000f00 */
[----:B------:R-:W-:Y:S01]  /*2830*/  @P6 SHF.L.U32 R135, R135, 0x10, RZ ;  /* 0x0000001087876819 */ /* 0x000fe200000006ff */
[----:B------:R-:W-:-:S04]  /*2840*/  FMUL.FTZ R129, R129, UR15 ;  /* 0x0000000f81817c20 */ /* 0x000fc80008410000 */
[----:B------:R-:W-:Y:S01]  /*2850*/  @P6 FMUL.FTZ R222, R12, R129 ;  /* 0x000000810cde6220 */ /* 0x000fe20000410000 */
[----:B------:R-:W-:Y:S01]  /*2860*/  @P6 FMUL.FTZ R130, R129, R135 ;  /* 0x0000008781826220 */ /* 0x000fe20000410000 */
[----:B------:R-:W-:Y:S01]  /*2870*/  FADD.FTZ R129, R185, -R228 ;  /* 0x800000e4b9817221 */ /* 0x000fe20000010000 */
[----:B------:R-:W-:Y:S02]  /*2880*/  @P0 SHF.L.U32 R135, R115, 0x10, RZ ;  /* 0x0000001073870819 */ /* 0x000fe400000006ff */
[----:B------:R-:W-:Y:S01]  /*2890*/  FADD.FTZ R57, R57, R130 ;  /* 0x0000008239397221 */ /* 0x000fe20000010000 */
[----:B------:R-:W-:-:S04]  /*28a0*/  FMUL.FTZ R228, R160, R129 ;  /* 0x00000081a0e47220 */ /* 0x000fc80000410000 */
[----:B------:R-:W-:Y:S01]  /*28b0*/  @P0 FADD.FTZ R228, R228, R135 ;  /* 0x00000087e4e40221 */ /* 0x000fe20000010000 */
[----:B------:R-:W-:Y:S01]  /*28c0*/  LOP3.LUT P0, RZ, R217, 0xff0000, RZ, 0xc0, !PT ;  /* 0x00ff0000d9ff7812 */ /* 0x000fe2000780c0ff */
[----:B------:R-:W-:Y:S02]  /*28d0*/  HFMA2.MMA R135, -RZ, RZ, 0, 0 ;  /* 0x00000000ff877435 */ /* 0x000fe400000001ff */
[----:B------:R-:W-:-:S04]  /*28e0*/  FMUL.FTZ R129, R228, R209 ;  /* 0x000000d1e4817220 */ /* 0x000fc80000410000 */
[----:B------:R-:W-:-:S06]  /*28f0*/  FMUL.FTZ R129, R129, UR15 ;  /* 0x0000000f81817c20 */ /* 0x000fcc0008410000 */
[----:B------:R-:W-:Y:S01]  /*2900*/  @P0 SHF.L.U32 R136, R131, 0x10, RZ ;  /* 0x0000001083880819 */ /* 0x000fe200000006ff */
[----:B------:R-:W-:-:S04]  /*2910*/  @P0 FMUL.FTZ R135, R36, R129 ;  /* 0x0000008124870220 */ /* 0x000fc80000410000 */
[----:B------:R-:W-:Y:S01]  /*2920*/  @P0 FMUL.FTZ R221, R129, R136 ;  /* 0x0000008881dd0220 */ /* 0x000fe20000410000 */
[----:B------:R-:W-:-:S03]  /*2930*/  ISETP.NE.U32.AND P0, PT, RZ, UR16, PT ;  /* 0x00000010ff007c0c */ /* 0x000fc6000bf05070 */
[----:B------:R-:W-:Y:S01]  /*2940*/  FADD.FTZ R58, R58, R221 ;  /* 0x000000dd3a3a7221 */ /* 0x000fe20000010000 */
[----:B------:R-:W-:-:S13]  /*2950*/  ISETP.NE.AND.EX P0, PT, RZ, UR17, PT, P0 ;  /* 0x00000011ff007c0c */ /* 0x000fda000bf05300 */
[----:B------:R-:W0:Y:S01]  /*2960*/  @P0 LDC.64 R136, c[0x0][0x308] ;  /* 0x0000c200ff880b82 */ /* 0x000e220000000a00 */
[----:B------:R-:W-:Y:S02]  /*2970*/  @P0 F2FP.BF16.F32.PACK_AB R134, RZ, R134 ;  /* 0x00000086ff86023e */ /* 0x000fe400000010ff */
[----:B------:R-:W-:Y:S02]  /*2980*/  @P0 F2FP.BF16.F32.PACK_AB R128, RZ, R128 ;  /* 0x00000080ff80023e */ /* 0x000fe400000010ff */
[----:B------:R-:W-:Y:S02]  /*2990*/  @P0 F2FP.BF16.F32.PACK_AB R224, RZ, R224 ;  /* 0x000000e0ffe0023e */ /* 0x000fe400000010ff */
[----:B------:R-:W-:Y:S02]  /*29a0*/  @P0 F2FP.BF16.F32.PACK_AB R228, RZ, R228 ;  /* 0x000000e4ffe4023e */ /* 0x000fe400000010ff */
[----:B------:R-:W-:Y:S01]  /*29b0*/  @P0 F2FP.BF16.F32.PACK_AB R129, RZ, R230 ;  /* 0x000000e6ff81023e */ /* 0x000fe200000010ff */
[----:B------:R-:W-:Y:S01]  /*29c0*/  FMUL.FTZ R230, R230, R209 ;  /* 0x000000d1e6e67220 */ /* 0x000fe20000410000 */
[----:B------:R-:W-:-:S02]  /*29d0*/  @P0 F2FP.BF16.F32.PACK_AB R186, RZ, R186 ;  /* 0x000000baffba023e */ /* 0x000fc400000010ff */
[----:B------:R-:W-:Y:S01]  /*29e0*/  @P0 F2FP.BF16.F32.PACK_AB R220, RZ, R220 ;  /* 0x000000dcffdc023e */ /* 0x000fe200000010ff */
[----:B------:R-:W-:Y:S01]  /*29f0*/  FMUL.FTZ R230, R230, UR15 ;  /* 0x0000000fe6e67c20 */ /* 0x000fe20008410000 */
[----:B------:R-:W-:Y:S02]  /*2a00*/  @P0 F2FP.BF16.F32.PACK_AB R226, RZ, R226 ;  /* 0x000000e2ffe2023e */ /* 0x000fe400000010ff */
[----:B------:R-:W-:Y:S01]  /*2a10*/  @P0 PRMT R124, R134, 0x7610, R124 ;  /* 0x00007610867c0816 */ /* 0x000fe2000000007c */
[----:B------:R-:W-:Y:S01]  /*2a20*/  IMAD.MOV.U32 R134, RZ, RZ, RZ ;  /* 0x000000ffff867224 */ /* 0x000fe200078e00ff */
[----:B------:R-:W-:Y:S02]  /*2a30*/  @P0 PRMT R125, R128, 0x7610, R125 ;  /* 0x00007610807d0816 */ /* 0x000fe4000000007d */
[----:B------:R-:W-:Y:S02]  /*2a40*/  @P0 PRMT R126, R224, 0x7610, R126 ;  /* 0x00007610e07e0816 */ /* 0x000fe4000000007e */
[----:B------:R-:W-:Y:S01]  /*2a50*/  @P0 PRMT R127, R228, 0x7610, R127 ;  /* 0x00007610e47f0816 */ /* 0x000fe2000000007f */
[----:B0-----:R-:W-:Y:S01]  /*2a60*/  @P0 IMAD.WIDE.U32 R136, R159, 0x10, R136 ;  /* 0x000000109f880825 */ /* 0x001fe200078e0088 */
[----:B------:R-:W-:-:S02]  /*2a70*/  @P0 PRMT R124, R124, 0x5410, R186 ;  /* 0x000054107c7c0816 */ /* 0x000fc400000000ba */
[----:B------:R-:W-:Y:S02]  /*2a80*/  @P0 PRMT R125, R125, 0x5410, R220 ;  /* 0x000054107d7d0816 */ /* 0x000fe400000000dc */
[----:B------:R-:W-:Y:S02]  /*2a90*/  @P0 PRMT R126, R126, 0x5410, R226 ;  /* 0x000054107e7e0816 */ /* 0x000fe400000000e2 */
[----:B------:R-:W-:Y:S02]  /*2aa0*/  @P0 PRMT R127, R127, 0x5410, R129 ;  /* 0x000054107f7f0816 */ /* 0x000fe40000000081 */
[----:B------:R-:W0:Y:S03]  /*2ab0*/  LDC.64 R128, c[0x0][0x2f8] ;  /* 0x0000be00ff807b82 */ /* 0x000e260000000a00 */
[----:B------:R1:W-:Y:S01]  /*2ac0*/  @P0 STG.E.128 desc[UR4][R136.64], R124 ;  /* 0x0000007c88000986 */ /* 0x0003e2000c101d04 */
[----:B------:R-:W-:-:S13]  /*2ad0*/  LOP3.LUT P0, RZ, R217, 0xff000000, RZ, 0xc0, !PT ;  /* 0xff000000d9ff7812 */ /* 0x000fda000780c0ff */
[----:B------:R-:W-:Y:S01]  /*2ae0*/  @P0 FMUL.FTZ R134, R11, R230 ;  /* 0x000000e60b860220 */ /* 0x000fe20000410000 */
[----:B------:R-:W-:Y:S02]  /*2af0*/  @P0 PRMT R131, R131, 0x7632, R131 ;  /* 0x0000763283830816 */ /* 0x000fe40000000083 */
[----:B-1----:R-:W-:Y:S02]  /*2b00*/  MOV R136, RZ ;  /* 0x000000ff00887202 */ /* 0x002fe40000000f00 */
[----:B------:R-:W-:Y:S01]  /*2b10*/  F2FP.BF16.F32.PACK_AB R135, R134, R135 ;  /* 0x000000878687723e */ /* 0x000fe200000010ff */
[----:B0-----:R-:W-:Y:S01]  /*2b20*/  IMAD.WIDE.U32 R128, R159, 0x10, R128 ;  /* 0x000000109f807825 */ /* 0x001fe200078e0080 */
[----:B------:R-:W-:Y:S02]  /*2b30*/  F2FP.BF16.F32.PACK_AB R134, R222, R219 ;  /* 0x000000dbde86723e */ /* 0x000fe400000010ff */
[----:B------:R-:W-:Y:S02]  /*2b40*/  @P0 SHF.L.U32 R131, R131, 0x10, RZ ;  /* 0x0000001083830819 */ /* 0x000fe400000006ff */
[----:B------:R-:W-:Y:S01]  /*2b50*/  IADD3 R159, R159, 0x100, RZ ;  /* 0x000001009f9f7810 */ /* 0x000fe20007ffe0ff */
[----:B------:R0:W-:Y:S02]  /*2b60*/  STG.E.128 desc[UR4][R128.64], R132 ;  /* 0x0000008480007986 */ /* 0x0001e4000c101d04 */
[----:B------:R-:W-:-:S04]  /*2b70*/  @P0 FMUL.FTZ R136, R230, R131 ;  /* 0x00000083e6880220 */ /* 0x000fc80000410000 */
[----:B------:R-:W-:-:S07]  /*2b80*/  FADD.FTZ R59, R59, R136 ;  /* 0x000000883b3b7221 */ /* 0x000fce0000010000 */
.L_x_809:
[----:B------:R-:W-:Y:S05]  /*2b90*/  BSYNC B0 ;  /* 0x0000000000007941 */ /* 0x000fea0003800000 */
.L_x_808:
[----:B------:R-:W-:Y:S04]  /*2ba0*/  BSSY B0, `(.L_x_810) ;  /* 0x000009e000007945 */ /* 0x000fe80003800000 */
[----:B------:R-:W-:Y:S05]  /*2bb0*/  @!P4 BRA `(.L_x_811) ;  /* 0x000000080070c947 */ /* 0x000fea0003800000 */
[----:B0-----:R-:W0:Y:S01]  /*2bc0*/  LDC.64 R128, c[0x0][0x220] ;  /* 0x00008800ff807b82 */ /* 0x001e220000000a00 */
[----:B------:R-:W-:Y:S01]  /*2bd0*/  ISETP.NE.AND P6, PT, R0, RZ, PT ;  /* 0x000000ff0000720c */ /* 0x000fe20003fc5270 */
[----:B0-----:R-:W-:-:S06]  /*2be0*/  IMAD.WIDE.U32 R128, R159, 0x10, R128 ;  /* 0x000000109f807825 */ /* 0x001fcc00078e0080 */
[----:B------:R-:W2:Y:S01]  /*2bf0*/  LDG.E.128 R128, desc[UR4][R128.64] ;  /* 0x0000000480807981 */ /* 0x000ea2000c1e1d00 */
[----:B------:R-:W-:Y:S01]  /*2c00*/  ISETP.NE.U32.AND P0, PT, RZ, UR8, PT ;  /* 0x00000008ff007c0c */ /* 0x000fe2000bf05070 */
[----:B------:R-:W-:Y:S01]  /*2c10*/  HFMA2.MMA R141, -RZ, RZ, 0, 0 ;  /* 0x00000000ff8d7435 */ /* 0x000fe200000001ff */
[----:B------:R-:W-:Y:S01]  /*2c20*/  FSEL R136, R138, RZ, !P6 ;  /* 0x000000ff8a887208 */ /* 0x000fe20007000000 */
[----:B------:R-:W-:Y:S01]  /*2c30*/  HFMA2.MMA R187, -RZ, RZ, 0, 0 ;  /* 0x00000000ffbb7435 */ /* 0x000fe200000001ff */
        /* <DEDUP_REMOVED lines=10> */
[----:B------:R-:W-:Y:S02]  /*2ce0*/  @P0 SHF.L.U32 R135, R116, 0x10, RZ ;  /* 0x0000001074870819 */ /* 0x000fe400000006ff */
        /* <DEDUP_REMOVED lines=8> */
[----:B--2---:R-:W-:Y:S01]  /*2d70*/  @P6 IMAD.U32 R135, R128, 0x10000, RZ ;  /* 0x0001000080876824 */ /* 0x004fe200078e00ff */
        /* <DEDUP_REMOVED lines=23> */
[----:B------:R-:W-:-:S03]  /*2ef0*/  MOV R133, RZ ;  /* 0x000000ff00857202 */ /* 0x000fc60000000f00 */
[----:B------:R-:W-:-:S03]  /*2f00*/  @P0 FADD.FTZ R128, R128, R135 ;  /* 0x0000008780800221 */ /* 0x000fc60000010000 */
[----:B------:R-:W-:Y:S02]  /*2f10*/  @P6 IMAD.U32 R137, R129, 0x10000, RZ ;  /* 0x0001000081896824 */ /* 0x000fe400078e00ff */
        /* <DEDUP_REMOVED lines=8> */
[----:B------:R-:W-:Y:S01]  /*2fa0*/  HFMA2.MMA R142, -RZ, RZ, 0, 0 ;  /* 0x00000000ff8e7435 */ /* 0x000fe200000001ff */
[----:B------:R-:W-:Y:S01]  /*2fb0*/  FADD.FTZ R54, R54, R187 ;  /* 0x000000bb36367221 */ /* 0x000fe20000010000 */
[----:B------:R-:W-:-:S04]  /*2fc0*/  FMUL.FTZ R220, R160, R135 ;  /* 0x00000087a0dc7220 */ /* 0x000fc80000410000 */
[----:B------:R-:W-:-:S04]  /*2fd0*/  @P0 FADD.FTZ R220, R220, R137 ;  /* 0x00000089dcdc0221 */ /* 0x000fc80000010000 */
        /* <DEDUP_REMOVED lines=25> */
[----:B------:R-:W-:Y:S01]  /*3170*/  HFMA2.MMA R222, -RZ, RZ, 0, 0 ;  /* 0x00000000ffde7435 */ /* 0x000fe200000001ff */
[----:B------:R-:W-:Y:S01]  /*3180*/  FADD.FTZ R137, R163, -R136 ;  /* 0x80000088a3897221 */ /* 0x000fe20000010000 */
[----:B------:R-:W-:Y:S01]  /*3190*/  FMUL.FTZ R226, R160, R129 ;  /* 0x00000081a0e27220 */ /* 0x000fe20000410000 */
[----:B------:R-:W-:-:S02]  /*31a0*/  FADD.FTZ R48, R48, R211 ;  /* 0x000000d330307221 */ /* 0x000fc40000010000 */
[----:B------:R-:W-:Y:S01]  /*31b0*/  FMUL.FTZ R230, R160, R137 ;  /* 0x00000089a0e67220 */ /* 0x000fe20000410000 */
[----:B------:R-:W-:-:S03]  /*31c0*/  @P0 FADD.FTZ R226, R226, R135 ;  /* 0x00000087e2e20221 */ /* 0x000fc60000010000 */
[----:B------:R-:W-:Y:S01]  /*31d0*/  @P0 FADD.FTZ R230, R230, R221 ;  /* 0x000000dde6e60221 */ /* 0x000fe20000010000 */
[----:B------:R-:W-:Y:S01]  /*31e0*/  @P6 PRMT R135, R130, 0x7632, R135 ;  /* 0x0000763282876816 */ /* 0x000fe20000000087 */
[----:B------:R-:W-:Y:S01]  /*31f0*/  FMUL.FTZ R129, R226, R209 ;  /* 0x000000d1e2817220 */ /* 0x000fe20000410000 */
[----:B------:R-:W-:Y:S01]  /*3200*/  IMAD.MOV.U32 R130, RZ, RZ, RZ ;  /* 0x000000ffff827224 */ /* 0x000fe200078e00ff */
        /* <DEDUP_REMOVED lines=55> */
.L_x_811:
[----:B------:R-:W-:Y:S05]  /*3580*/  BSYNC B0 ;  /* 0x0000000000007941 */ /* 0x000fea0003800000 */
.L_x_810:
[----:B------:R-:W-:Y:S04]  /*3590*/  BSSY B0, `(.L_x_812) ;  /* 0x000009d000007945 */ /* 0x000fe80003800000 */
[----:B------:R-:W-:Y:S05]  /*35a0*/  @!P3 BRA `(.L_x_813) ;  /* 0x00000008006cb947 */ /* 0x000fea0003800000 */
[----:B01----:R-:W0:Y:S01]  /*35b0*/  LDC.64 R128, c[0x0][0x220] ;  /* 0x00008800ff807b82 */ /* 0x003e220000000a00 */
[----:B------:R-:W-:Y:S01]  /*35c0*/  ISETP.NE.AND P6, PT, R0, RZ, PT ;  /* 0x000000ff0000720c */ /* 0x000fe20003fc5270 */
[----:B0-----:R-:W-:-:S06]  /*35d0*/  IMAD.WIDE.U32 R128, R159, 0x10, R128 ;  /* 0x000000109f807825 */ /* 0x001fcc00078e0080 */
[----:B------:R-:W2:Y:S01]  /*35e0*/  LDG.E.128 R128, desc[UR4][R128.64] ;  /* 0x0000000480807981 */ /* 0x000ea2000c1e1d00 */
[----:B------:R-:W-:Y:S01]  /*35f0*/  ISETP.NE.U32.AND P0, PT, RZ, UR8, PT ;  /* 0x00000008ff007c0c */ /* 0x000fe2000bf05070 */
[----:B------:R-:W-:Y:S01]  /*3600*/  HFMA2.MMA R141, -RZ, RZ, 0, 0 ;  /* 0x00000000ff8d7435 */ /* 0x000fe200000001ff */
[----:B------:R-:W-:Y:S02]  /*3610*/  FSEL R136, R138, RZ, !P6 ;  /* 0x000000ff8a887208 */ /* 0x000fe40007000000 */
[----:B------:R-:W-:Y:S02]  /*3620*/  CS2R R186, SRZ ;  /* 0x0000000000ba7805 */ /* 0x000fe4000001ff00 */
[----:B------:R-:W-:Y:S01]  /*3630*/  ISETP.NE.AND.EX P0, PT, RZ, UR9, PT, P0 ;  /* 0x00000009ff007c0c */ /* 0x000fe2000bf05300 */
[----:B------:R-:W-:Y:S01]  /*3640*/  HFMA2.MMA R211, -RZ, RZ, 0, 0 ;  /* 0x00000000ffd37435 */ /* 0x000fe200000001ff */
[----:B------:R-:W-:Y:S01]  /*3650*/  MOV R132, RZ ;  /* 0x000000ff00847202 */ /* 0x000fe20000000f00 */
[-CC-:B------:R-:W-:Y:S01]  /*3660*/  FFMA.FTZ R133, R161, R139.reuse, R136.reuse ;  /* 0x0000008ba1857223 */ /* 0x180fe20000010088 */
[----:B------:R-:W-:Y:S01]  /*3670*/  MOV R143, RZ ;  /* 0x000000ff008f7202 */ /* 0x000fe20000000f00 */
[----:B------:R-:W-:Y:S01]  /*3680*/  FFMA.FTZ R142, R204, R139, R136 ;  /* 0x0000008bcc8e7223 */ /* 0x000fe20000010088 */
[----:B------:R-:W-:Y:S01]  /*3690*/  MOV R219, RZ ;  /* 0x000000ff00db7202 */ /* 0x000fe20000000f00 */
[----:B------:R-:W-:-:S04]  /*36a0*/  FADD.FTZ R133, R196, -R133 ;  /* 0x80000085c4857221 */ /* 0x000fc80000010000 */
[----:B------:R-:W-:Y:S02]  /*36b0*/  FMUL.FTZ R134, R160, R133 ;  /* 0x00000085a0867220 */ /* 0x000fe40000410000 */
[----:B------:R-:W-:-:S05]  /*36c0*/  @P0 SHF.L.U32 R135, R120, 0x10, RZ ;  /* 0x0000001078870819 */ /* 0x000fca00000006ff */
[----:B------:R-:W-:Y:S01]  /*36d0*/  @P0 FADD.FTZ R134, R134, R135 ;  /* 0x0000008786860221 */ /* 0x000fe20000010000 */
[----:B------:R-:W-:-:S03]  /*36e0*/  MOV R135, R212 ;  /* 0x000000d400877202 */ /* 0x000fc60000000f00 */
        /* <DEDUP_REMOVED lines=38> */
[----:B------:R-:W-:Y:S01]  /*3950*/  @P0 IMAD.U32 R137, R129, 0x10000, RZ ;  /* 0x0001000081890824 */ /* 0x000fe200078e00ff */
[----:B------:R-:W-:Y:S01]  /*3960*/  MOV R142, RZ ;  /* 0x000000ff008e7202 */ /* 0x000fe20000000f00 */
        /* <DEDUP_REMOVED lines=20> */
[----:B------:R-:W-:-:S03]  /*3ab0*/  @P0 PRMT R130, R122, 0x7632, R130 ;  /* 0x000076327a820816 */ /* 0x000fc60000000082 */
[----:B------:R-:W-:Y:S01]  /*3ac0*/  @P6 FMUL.FTZ R219, R29, R220 ;  /* 0x000000dc1ddb6220 */ /* 0x000fe20000410000 */
        /* <DEDUP_REMOVED lines=8> */
[--C-:B------:R-:W-:Y:S02]  /*3b50*/  @P0 FADD.FTZ R224, R224, R135.reuse ;  /* 0x00000087e0e00221 */ /* 0x100fe40000010000 */
[----:B------:R-:W-:Y:S01]  /*3b60*/  @P6 PRMT R135, R130, 0x7632, R135 ;  /* 0x0000763282876816 */ /* 0x000fe20000000087 */
[----:B------:R-:W-:Y:S02]  /*3b70*/  IMAD.MOV.U32 R130, RZ, RZ, RZ ;  /* 0x000000ffff827224 */ /* 0x000fe400078e00ff */
[----:B------:R-:W-:Y:S01]  /*3b80*/  FMUL.FTZ R129, R224, R209 ;  /* 0x000000d1e0817220 */ /* 0x000fe20000410000 */
[----:B------:R-:W-:-:S03]  /*3b90*/  @P6 SHF.L.U32 R135, R135, 0x10, RZ ;  /* 0x0000001087876819 */ /* 0x000fc600000006ff */
[----:B------:R-:W-:-:S04]  /*3ba0*/  FMUL.FTZ R129, R129, UR15 ;  /* 0x0000000f81817c20 */ /* 0x000fc80008410000 */
[----:B------:R-:W-:Y:S01]  /*3bb0*/  @P6 FMUL.FTZ R220, R4, R129 ;  /* 0x0000008104dc6220 */ /* 0x000fe20000410000 */
[----:B------:R-:W-:Y:S01]  /*3bc0*/  @P6 FMUL.FTZ R130, R129, R135 ;  /* 0x0000008781826220 */ /* 0x000fe20000410000 */
[-CC-:B------:R-:W-:Y:S01]  /*3bd0*/  FFMA.FTZ R129, R203, R139.reuse, R136.reuse ;  /* 0x0000008bcb817223 */ /* 0x180fe20000010088 */
[----:B------:R-:W-:Y:S01]  /*3be0*/  FFMA.FTZ R136, R210, R139, R136 ;  /* 0x0000008bd2887223 */ /* 0x000fe20000010088 */
[----:B------:R-:W-:Y:S01]  /*3bf0*/  @P0 PRMT R139, R123, 0x7632, R139 ;  /* 0x000076327b8b0816 */ /* 0x000fe2000000008b */
[----:B------:R-:W-:Y:S01]  /*3c00*/  FADD.FTZ R41, R41, R130 ;  /* 0x0000008229297221 */ /* 0x000fe20000010000 */
[----:B------:R-:W-:Y:S01]  /*3c10*/  FADD.FTZ R129, R208, -R129 ;  /* 0x80000081d0817221 */ /* 0x000fe20000010000 */
[----:B------:R-:W-:Y:S01]  /*3c20*/  FADD.FTZ R137, R207, -R136 ;  /* 0x80000088cf897221 */ /* 0x000fe20000010000 */
[----:B------:R-:W-:Y:S02]  /*3c30*/  @P0 SHF.L.U32 R135, R123, 0x10, RZ ;  /* 0x000000107b870819 */ /* 0x000fe400000006ff */
[C---:B------:R-:W-:Y:S01]  /*3c40*/  FMUL.FTZ R226, R160.reuse, R129 ;  /* 0x00000081a0e27220 */ /* 0x040fe20000410000 */
[----:B------:R-:W-:Y:S01]  /*3c50*/  @P0 SHF.L.U32 R139, R139, 0x10, RZ ;  /* 0x000000108b8b0819 */ /* 0x000fe200000006ff */
[----:B------:R-:W-:-:S02]  /*3c60*/  FMUL.FTZ R160, R160, R137 ;  /* 0x00000089a0a07220 */ /* 0x000fc40000410000 */
[----:B------:R-:W-:Y:S01]  /*3c70*/  @P0 FADD.FTZ R226, R226, R135 ;  /* 0x00000087e2e20221 */ /* 0x000fe20000010000 */
[----:B------:R-:W-:Y:S01]  /*3c80*/  HFMA2.MMA R135, -RZ, RZ, 0, 0 ;  /* 0x00000000ff877435 */ /* 0x000fe200000001ff */
[----:B------:R-:W-:Y:S01]  /*3c90*/  @P0 FADD.FTZ R160, R160, R139 ;  /* 0x0000008ba0a00221 */ /* 0x000fe20000010000 */
[----:B------:R-:W-:Y:S01]  /*3ca0*/  LOP3.LUT P0, RZ, R213, 0xff0000, RZ, 0xc0, !PT ;  /* 0x00ff0000d5ff7812 */ /* 0x000fe2000780c0ff */
[----:B------:R-:W-:Y:S01]  /*3cb0*/  FMUL.FTZ R129, R226, R209 ;  /* 0x000000d1e2817220 */ /* 0x000fe20000410000 */
[----:B------:R-:W-:-:S03]  /*3cc0*/  MOV R139, RZ ;  /* 0x000000ff008b7202 */ /* 0x000fc60000000f00 */
[----:B------:R-:W-:-:S08]  /*3cd0*/  FMUL.FTZ R129, R129, UR15 ;  /* 0x0000000f81817c20 */ /* 0x000fd00008410000 */
[----:B------:R-:W-:Y:S01]  /*3ce0*/  @P0 SHF.L.U32 R136, R131, 0x10, RZ ;  /* 0x0000001083880819 */ /* 0x000fe200000006ff */
[----:B------:R-:W-:-:S04]  /*3cf0*/  @P0 FMUL.FTZ R135, R28, R129 ;  /* 0x000000811c870220 */ /* 0x000fc80000410000 */
[----:B------:R-:W-:Y:S01]  /*3d00*/  @P0 FMUL.FTZ R139, R129, R136 ;  /* 0x00000088818b0220 */ /* 0x000fe20000410000 */
[----:B------:R-:W-:-:S03]  /*3d10*/  ISETP.NE.U32.AND P0, PT, RZ, UR16, PT ;  /* 0x00000010ff007c0c */ /* 0x000fc6000bf05070 */
[----:B------:R-:W-:Y:S01]  /*3d20*/  FADD.FTZ R42, R42, R139 ;  /* 0x0000008b2a2a7221 */ /* 0x000fe20000010000 */
[----:B------:R-:W-:-:S13]  /*3d30*/  ISETP.NE.AND.EX P0, PT, RZ, UR17, PT, P0 ;  /* 0x00000011ff007c0c */ /* 0x000fda000bf05300 */
[----:B------:R-:W-:Y:S02]  /*3d40*/  @P0 F2FP.BF16.F32.PACK_AB R134, RZ, R134 ;  /* 0x00000086ff86023e */ /* 0x000fe400000010ff */
[----:B------:R-:W-:Y:S02]  /*3d50*/  @P0 F2FP.BF16.F32.PACK_AB R128, RZ, R128 ;  /* 0x00000080ff80023e */ /* 0x000fe400000010ff */
[----:B------:R-:W-:Y:S02]  /*3d60*/  @P0 F2FP.BF16.F32.PACK_AB R222, RZ, R222 ;  /* 0x000000deffde023e */ /* 0x000fe400000010ff */
[----:B------:R-:W-:Y:S02]  /*3d70*/  @P0 F2FP.BF16.F32.PACK_AB R226, RZ, R226 ;  /* 0x000000e2ffe2023e */ /* 0x000fe400000010ff */
[----:B------:R-:W-:Y:S02]  /*3d80*/  @P0 LEA R136, P6, R159, UR16, 0x4 ;  /* 0x000000109f880c11 */ /* 0x000fe4000f8c20ff */
[----:B------:R-:W-:-:S02]  /*3d90*/  @P0 F2FP.BF16.F32.PACK_AB R140, RZ, R140 ;  /* 0x0000008cff8c023e */ /* 0x000fc400000010ff */
[----:B------:R-:W-:Y:S02]  /*3da0*/  @P0 F2FP.BF16.F32.PACK_AB R218, RZ, R218 ;  /* 0x000000daffda023e */ /* 0x000fe400000010ff */
[----:B------:R-:W-:Y:S02]  /*3db0*/  @P0 F2FP.BF16.F32.PACK_AB R224, RZ, R224 ;  /* 0x000000e0ffe0023e */ /* 0x000fe400000010ff */
[----:B------:R-:W-:Y:S01]  /*3dc0*/  @P0 F2FP.BF16.F32.PACK_AB R129, RZ, R160 ;  /* 0x000000a0ff81023e */ /* 0x000fe200000010ff */
[----:B------:R-:W-:Y:S01]  /*3dd0*/  FMUL.FTZ R160, R160, R209 ;  /* 0x000000d1a0a07220 */ /* 0x000fe20000410000 */
[----:B------:R-:W-:Y:S01]  /*3de0*/  @P0 PRMT R124, R134, 0x7610, R124 ;  /* 0x00007610867c0816 */ /* 0x000fe2000000007c */
[----:B------:R-:W-:Y:S01]  /*3df0*/  IMAD.MOV.U32 R134, RZ, RZ, RZ ;  /* 0x000000ffff867224 */ /* 0x000fe200078e00ff */
[----:B------:R-:W-:Y:S01]  /*3e00*/  @P0 PRMT R125, R128, 0x7610, R125 ;  /* 0x00007610807d0816 */ /* 0x000fe2000000007d */
[----:B------:R-:W-:Y:S01]  /*3e10*/  FMUL.FTZ R160, R160, UR15 ;  /* 0x0000000fa0a07c20 */ /* 0x000fe20008410000 */
[----:B------:R-:W-:-:S02]  /*3e20*/  @P0 PRMT R126, R222, 0x7610, R126 ;  /* 0x00007610de7e0816 */ /* 0x000fc4000000007e */
[----:B------:R-:W-:Y:S02]  /*3e30*/  @P0 PRMT R127, R226, 0x7610, R127 ;  /* 0x00007610e27f0816 */ /* 0x000fe4000000007f */
[----:B------:R-:W-:Y:S02]  /*3e40*/  @P0 LEA.HI.X R137, R159, UR17, RZ, 0x4, P6 ;  /* 0x000000119f890c11 */ /* 0x000fe4000b0f24ff */
[----:B------:R-:W-:Y:S02]  /*3e50*/  @P0 PRMT R124, R124, 0x5410, R140 ;  /* 0x000054107c7c0816 */ /* 0x000fe4000000008c */
[----:B------:R-:W-:Y:S02]  /*3e60*/  @P0 PRMT R125, R125, 0x5410, R218 ;  /* 0x000054107d7d0816 */ /* 0x000fe400000000da */
[----:B------:R-:W-:Y:S02]  /*3e70*/  @P0 PRMT R126, R126, 0x5410, R224 ;  /* 0x000054107e7e0816 */ /* 0x000fe400000000e0 */
[----:B------:R-:W-:-:S05]  /*3e80*/  @P0 PRMT R127, R127, 0x5410, R129 ;  /* 0x000054107f7f0816 */ /* 0x000fca0000000081 */
[----:B------:R0:W-:Y:S01]  /*3e90*/  @P0 STG.E.128 desc[UR4][R136.64], R124 ;  /* 0x0000007c88000986 */ /* 0x0001e2000c101d04 */
[----:B------:R-:W-:-:S04]  /*3ea0*/  LEA R128, P0, R159, UR18, 0x4 ;  /* 0x000000129f807c11 */ /* 0x000fc8000f8020ff */
[----:B------:R-:W-:Y:S02]  /*3eb0*/  LEA.HI.X R129, R159, UR19, RZ, 0x4, P0 ;  /* 0x000000139f817c11 */ /* 0x000fe400080f24ff */
[----:B------:R-:W-:Y:S02]  /*3ec0*/  LOP3.LUT P0, RZ, R213, 0xff000000, RZ, 0xc0, !PT ;  /* 0xff000000d5ff7812 */ /* 0x000fe4000780c0ff */
[----:B0-----:R-:W-:-:S11]  /*3ed0*/  MOV R136, RZ ;  /* 0x000000ff00887202 */ /* 0x001fd60000000f00 */
[----:B------:R-:W-:Y:S01]  /*3ee0*/  @P0 FMUL.FTZ R134, R2, R160 ;  /* 0x000000a002860220 */ /* 0x000fe20000410000 */
[----:B------:R-:W-:-:S04]  /*3ef0*/  @P0 PRMT R131, R131, 0x7632, R131 ;  /* 0x0000763283830816 */ /* 0x000fc80000000083 */
[----:B------:R-:W-:Y:S02]  /*3f00*/  F2FP.BF16.F32.PACK_AB R135, R134, R135 ;  /* 0x000000878687723e */ /* 0x000fe400000010ff */
[----:B------:R-:W-:Y:S02]  /*3f10*/  F2FP.BF16.F32.PACK_AB R134, R220, R219 ;  /* 0x000000dbdc86723e */ /* 0x000fe400000010ff */
[----:B------:R-:W-:-:S03]  /*3f20*/  @P0 SHF.L.U32 R131, R131, 0x10, RZ ;  /* 0x0000001083830819 */ /* 0x000fc600000006ff */
[----:B------:R2:W-:Y:S02]  /*3f30*/  STG.E.128 desc[UR4][R128.64], R132 ;  /* 0x0000008480007986 */ /* 0x0005e4000c101d04 */
[----:B------:R-:W-:-:S04]  /*3f40*/  @P0 FMUL.FTZ R136, R160, R131 ;  /* 0x00000083a0880220 */ /* 0x000fc80000410000 */
[----:B------:R-:W-:-:S07]  /*3f50*/  FADD.FTZ R43, R43, R136 ;  /* 0x000000882b2b7221 */ /* 0x000fce0000010000 */
.L_x_813:
[----:B------:R-:W-:Y:S05]  /*3f60*/  BSYNC B0 ;  /* 0x0000000000007941 */ /* 0x000fea0003800000 */
.L_x_812:
[----:B------:R-:W-:Y:S02]  /*3f70*/  IADD3 R27, R27, UR20, RZ ;  /* 0x000000141b1b7c10 */ /* 0x000fe4000fffe0ff */
[----:B------:R-:W-:Y:S02]  /*3f80*/  SEL R138, RZ, 0x1, P1 ;  /* 0x00000001ff8a7807 */ /* 0x000fe40000800000 */
[----:B------:R-:W-:-:S13]  /*3f90*/  ISETP.GE.AND P0, PT, R27, UR21, PT ;  /* 0x000000151b007c0c */ /* 0x000fda000bf06270 */
[----:B------:R-:W-:Y:S05]  /*3fa0*/  @!P0 BRA `(.L_x_814) ;  /* 0xffffffc800a48947 */ /* 0x000fea000383ffff */
.L_x_800:
        /* <DEDUP_REMOVED lines=8> */
[----:B-----5:R-:W4:Y:S08]  /*4030*/  LDC.64 R4, c[0x0][0x2d8] ;  /* 0x0000b600ff047b82 */ /* 0x020f300000000a00 */
[----:B------:R-:W0:Y:S01]  /*4040*/  LDC.64 R6, c[0x0][0x2f0] ;  /* 0x0000bc00ff067b82 */ /* 0x000e220000000a00 */
[----:B---3--:R-:W-:-:S05]  /*4050*/  IMAD.WIDE.U32 R2, R157, 0x20, R2 ;  /* 0x000000209d027825 */ /* 0x008fca00078e0002 */
[----:B------:R3:W-:Y:S01]  /*4060*/  STG.E.128 desc[UR4][R2.64], R84 ;  /* 0x0000005402007986 */ /* 0x0007e2000c101d04 */
[----:B----4-:R-:W-:-:S03]  /*4070*/  IMAD.WIDE.U32 R4, R157, 0x20, R4 ;  /* 0x000000209d047825 */ /* 0x010fc600078e0004 */
[----:B------:R3:W-:Y:S04]  /*4080*/  STG.E.128 desc[UR4][R2.64+0x10], R80 ;  /* 0x0000105002007986 */ /* 0x0007e8000c101d04 */
[----:B------:R3:W-:Y:S01]  /*4090*/  STG.E.128 desc[UR4][R4.64], R108 ;  /* 0x0000006c04007986 */ /* 0x0007e2000c101d04 */
[----:B0-----:R-:W-:-:S03]  /*40a0*/  IMAD.WIDE.U32 R6, R157, 0x20, R6 ;  /* 0x000000209d067825 */ /* 0x001fc600078e0006 */
[----:B------:R3:W-:Y:S01]  /*40b0*/  STG.E.128 desc[UR4][R4.64+0x10], R104 ;  /* 0x0000106804007986 */ /* 0x0007e2000c101d04 */
[----:B------:R-:W-:-:S03]  /*40c0*/  IADD3 R157, R157, 0x100, RZ ;  /* 0x000001009d9d7810 */ /* 0x000fc60007ffe0ff */
[----:B------:R3:W-:Y:S04]  /*40d0*/  STG.E.128 desc[UR4][R6.64], R60 ;  /* 0x0000003c06007986 */ /* 0x0007e8000c101d04 */
[----:B------:R3:W-:Y:S02]  /*40e0*/  STG.E.128 desc[UR4][R6.64+0x10], R56 ;  /* 0x0000103806007986 */ /* 0x0007e4000c101d04 */
.L_x_816:
[----:B------:R-:W-:Y:S05]  /*40f0*/  BSYNC B0 ;  /* 0x0000000000007941 */ /* 0x000fea0003800000 */
.L_x_815:
[----:B------:R-:W-:Y:S04]  /*4100*/  BSSY B0, `(.L_x_817) ;  /* 0x000000f000007945 */ /* 0x000fe80003800000 */
[----:B------:R-:W-:Y:S05]  /*4110*/  @!P4 BRA `(.L_x_818) ;  /* 0x000000000034c947 */ /* 0x000fea0003800000 */
[----:B---3--:R-:W3:Y:S08]  /*4120*/  LDC.64 R2, c[0x0][0x2d0] ;  /* 0x0000b400ff027b82 */ /* 0x008ef00000000a00 */
        /* <DEDUP_REMOVED lines=12> */
.L_x_818:
[----:B------:R-:W-:Y:S05]  /*41f0*/  BSYNC B0 ;  /* 0x0000000000007941 */ /* 0x000fea0003800000 */
.L_x_817:
[----:B------:R-:W-:Y:S05]  /*4200*/  @!P3 EXIT ;  /* 0x000000000000b94d */ /* 0x000fea0003800000 */
[----:B---3--:R-:W3:Y:S08]  /*4210*/  LDC.64 R2, c[0x0][0x2d0] ;  /* 0x0000b400ff027b82 */ /* 0x008ef00000000a00 */
[----:B-----5:R-:W4:Y:S08]  /*4220*/  LDC.64 R4, c[0x0][0x2d8] ;  /* 0x0000b600ff047b82 */ /* 0x020f300000000a00 */
[----:B------:R-:W0:Y:S01]  /*4230*/  LDC.64 R6, c[0x0][0x2f0] ;  /* 0x0000bc00ff067b82 */ /* 0x000e220000000a00 */
[----:B---3--:R-:W-:-:S05]  /*4240*/  IMAD.WIDE.U32 R2, R157, 0x20, R2 ;  /* 0x000000209d027825 */ /* 0x008fca00078e0002 */
[----:B------:R-:W-:Y:S01]  /*4250*/  STG.E.128 desc[UR4][R2.64], R68 ;  /* 0x0000004402007986 */ /* 0x000fe2000c101d04 */
[----:B----4-:R-:W-:-:S03]  /*4260*/  IMAD.WIDE.U32 R4, R157, 0x20, R4 ;  /* 0x000000209d047825 */ /* 0x010fc600078e0004 */
[----:B------:R-:W-:Y:S04]  /*4270*/  STG.E.128 desc[UR4][R2.64+0x10], R64 ;  /* 0x0000104002007986 */ /* 0x000fe8000c101d04 */
[----:B------:R-:W-:Y:S01]  /*4280*/  STG.E.128 desc[UR4][R4.64], R92 ;  /* 0x0000005c04007986 */ /* 0x000fe2000c101d04 */
[----:B0-----:R-:W-:-:S03]  /*4290*/  IMAD.WIDE.U32 R6, R157, 0x20, R6 ;  /* 0x000000209d067825 */ /* 0x001fc600078e0006 */
[----:B------:R-:W-:Y:S04]  /*42a0*/  STG.E.128 desc[UR4][R4.64+0x10], R88 ;  /* 0x0000105804007986 */ /* 0x000fe8000c101d04 */
[----:B------:R-:W-:Y:S04]  /*42b0*/  STG.E.128 desc[UR4][R6.64], R44 ;  /* 0x0000002c06007986 */ /* 0x000fe8000c101d04 */
[----:B------:R-:W-:Y:S01]  /*42c0*/  STG.E.128 desc[UR4][R6.64+0x10], R40 ;  /* 0x0000102806007986 */ /* 0x000fe2000c101d04 */
[----:B------:R-:W-:Y:S05]  /*42d0*/  EXIT ;  /* 0x000000000000794d */ /* 0x000fea0003800000 */
.L_x_807:
[----:B------:R-:W-:Y:S01]  /*42e0*/  HFMA2.MMA R140, -RZ, RZ, 0, 9.5367431640625e-07 ;  /* 0x00000010ff8c7435 */ /* 0x000fe200000001ff */
[----:B------:R-:W-:Y:S01]  /*42f0*/  MOV R139, R143 ;  /* 0x0000008f008b7202 */ /* 0x000fe20000000f00 */
[----:B------:R-:W-:Y:S01]  /*4300*/  IMAD.MOV.U32 R141, RZ, RZ, 0x1f ;  /* 0x0000001fff8d7424 */ /* 0x000fe200078e00ff */
[----:B------:R-:W-:-:S08]  /*4310*/  MOV R138, 0xffffffff ;  /* 0xffffffff008a7802 */ /* 0x000fd00000000f00 */
[----:B------:R-:W-:Y:S05]  /*4320*/  WARPSYNC.COLLECTIVE R138, `(.L_x_819) ;  /* 0x000000008a087348 */ /* 0x000fea0003c00000 */
[----:B------:R0:W1:Y:S02]  /*4330*/  SHFL.DOWN P6, R187, R139, R140, R141 ;  /* 0x0800008c8bbb7389 */ /* 0x00006400000c008d */
[----:B01----:R-:W-:Y:S01]  /*4340*/  ENDCOLLECTIVE ;  /* 0x000000000000791b */ /* 0x003fe20003800000 */
.L_x_819:
[----:B------:R-:W-:Y:S02]  /*4350*/  MOV R139, R142 ;  /* 0x0000008e008b7202 */ /* 0x000fe40000000f00 */
[----:B------:R-:W-:-:S07]  /*4360*/  MOV R130, R187 ;  /* 0x000000bb00827202 */ /* 0x000fce0000000f00 */
[----:B------:R-:W-:Y:S05]  /*4370*/  WARPSYNC.COLLECTIVE R138, `(.L_x_820) ;  /* 0x000000008a087348 */ /* 0x000fea0003c00000 */
[----:B------:R0:W1:Y:S02]  /*4380*/  SHFL.DOWN P6, R187, R139, R140, R141 ;  /* 0x0800008c8bbb7389 */ /* 0x00006400000c008d */
[----:B01----:R-:W-:Y:S01]  /*4390*/  ENDCOLLECTIVE ;  /* 0x000000000000791b */ /* 0x003fe20003800000 */
.L_x_820:
[----:B------:R-:W-:Y:S01]  /*43a0*/  FADD.FTZ R130, R130, R143 ;  /* 0x0000008f82827221 */ /* 0x000fe20000010000 */
[----:B------:R-:W-:-:S04]  /*43b0*/  HFMA2.MMA R140, -RZ, RZ, 0, 4.76837158203125e-07 ;  /* 0x00000008ff8c7435 */ /* 0x000fc800000001ff */
[----:B------:R-:W-:Y:S02]  /*43c0*/  MOV R139, R130 ;  /* 0x00000082008b7202 */ /* 0x000fe40000000f00 */
[----:B------:R-:W-:-:S07]  /*43d0*/  MOV R131, R187 ;  /* 0x000000bb00837202 */ /* 0x000fce0000000f00 */
[----:B------:R-:W-:Y:S05]  /*43e0*/  WARPSYNC.COLLECTIVE R138, `(.L_x_821) ;  /* 0x000000008a087348 */ /* 0x000fea0003c00000 */
[----:B------:R0:W1:Y:S02]  /*43f0*/  SHFL.DOWN P6, R187, R139, R140, R141 ;  /* 0x0800008c8bbb7389 */ /* 0x00006400000c008d */
[----:B01----:R-:W-:Y:S01]  /*4400*/  ENDCOLLECTIVE ;  /* 0x000000000000791b */ /* 0x003fe20003800000 */
.L_x_821:
[----:B------:R-:W-:-:S04]  /*4410*/  FADD.FTZ R131, R131, R142 ;  /* 0x0000008e83837221 */ /* 0x000fc80000010000 */
[----:B------:R-:W-:Y:S01]  /*4420*/  IMAD.MOV.U32 R139, RZ, RZ, R131 ;  /* 0x000000ffff8b7224 */ /* 0x000fe200078e0083 */
[----:B------:R-:W-:-:S07]  /*4430*/  MOV R133, R187 ;  /* 0x000000bb00857202 */ /* 0x000fce0000000f00 */
[----:B------:R-:W-:Y:S05]  /*4440*/  WARPSYNC.COLLECTIVE R138, `(.L_x_822) ;  /* 0x000000008a087348 */ /* 0x000fea0003c00000 */
[----:B------:R0:W1:Y:S02]  /*4450*/  SHFL.DOWN P6, R187, R139, R140, R141 ;  /* 0x0800008c8bbb7389 */ /* 0x00006400000c008d */
[----:B01----:R-:W-:Y:S01]  /*4460*/  ENDCOLLECTIVE ;  /* 0x000000000000791b */ /* 0x003fe20003800000 */
.L_x_822:
[----:B------:R-:W-:Y:S01]  /*4470*/  FADD.FTZ R133, R130, R133 ;  /* 0x0000008582857221 */ /* 0x000fe20000010000 */
[----:B------:R-:W-:-:S04]  /*4480*/  HFMA2.MMA R140, -RZ, RZ, 0, 2.384185791015625e-07 ;  /* 0x00000004ff8c7435 */ /* 0x000fc800000001ff */
[----:B------:R-:W-:Y:S02]  /*4490*/  MOV R139, R133 ;  /* 0x00000085008b7202 */ /* 0x000fe40000000f00 */
[----:B------:R-:W-:-:S07]  /*44a0*/  MOV R132, R187 ;  /* 0x000000bb00847202 */ /* 0x000fce0000000f00 */
[----:B------:R-:W-:Y:S05]  /*44b0*/  WARPSYNC.COLLECTIVE R138, `(.L_x_823) ;  /* 0x000000008a087348 */ /* 0x000fea0003c00000 */
[----:B------:R0:W1:Y:S02]  /*44c0*/  SHFL.DOWN P6, R187, R139, R140, R141 ;  /* 0x0800008c8bbb7389 */ /* 0x00006400000c008d */
[----:B01----:R-:W-:Y:S01]  /*44d0*/  ENDCOLLECTIVE ;  /* 0x000000000000791b */ /* 0x003fe20003800000 */
.L_x_823:
[----:B------:R-:W-:-:S05]  /*44e0*/  FADD.FTZ R132, R131, R132 ;  /* 0x0000008483847221 */ /* 0x000fca0000010000 */
[----:B------:R-:W-:Y:S02]  /*44f0*/  MOV R139, R132 ;  /* 0x00000084008b7202 */ /* 0x000fe40000000f00 */
[----:B------:R-:W-:-:S07]  /*4500*/  MOV R134, R187 ;  /* 0x000000bb00867202 */ /* 0x000fce0000000f00 */
[----:B------:R-:W-:Y:S05]  /*4510*/  WARPSYNC.COLLECTIVE R138, `(.L_x_824) ;  /* 0x000000008a087348 */ /* 0x000fea0003c00000 */
[----:B------:R0:W1:Y:S02]  /*4520*/  SHFL.DOWN P6, R187, R139, R140, R141 ;  /* 0x0800008c8bbb7389 */ /* 0x00006400000c008d */
[----:B01----:R-:W-:Y:S01]  /*4530*/  ENDCOLLECTIVE ;  /* 0x000000000000791b */ /* 0x003fe20003800000 */
.L_x_824:
[----:B------:R-:W-:-:S05]  /*4540*/  FADD.FTZ R134, R133, R134 ;  /* 0x0000008685867221 */ /* 0x000fca0000010000 */
[----:B------:R-:W-:Y:S01]  /*4550*/  MOV R139, R134 ;  /* 0x00000086008b7202 */ /* 0x000fe20000000f00 */
[----:B------:R-:W-:Y:S01]  /*4560*/  IMAD.MOV.U32 R140, RZ, RZ, 0x2 ;  /* 0x00000002ff8c7424 */ /* 0x000fe200078e00ff */
[----:B------:R-:W-:-:S07]  /*4570*/  MOV R135, R187 ;  /* 0x000000bb00877202 */ /* 0x000fce0000000f00 */
[----:B------:R-:W-:Y:S05]  /*4580*/  WARPSYNC.COLLECTIVE R138, `(.L_x_825) ;  /* 0x000000008a087348 */ /* 0x000fea0003c00000 */
[----:B------:R0:W1:Y:S02]  /*4590*/  SHFL.DOWN P6, R187, R139, R140, R141 ;  /* 0x0800008c8bbb7389 */ /* 0x00006400000c008d */
[----:B01----:R-:W-:Y:S01]  /*45a0*/  ENDCOLLECTIVE ;  /* 0x000000000000791b */ /* 0x003fe20003800000 */
.L_x_825:
[----:B------:R-:W-:-:S05]  /*45b0*/  FADD.FTZ R135, R132, R135 ;  /* 0x0000008784877221 */ /* 0x000fca0000010000 */
[----:B------:R-:W-:Y:S02]  /*45c0*/  MOV R139, R135 ;  /* 0x00000087008b7202 */ /* 0x000fe40000000f00 */
[----:B------:R-:W-:-:S07]  /*45d0*/  MOV R137, R187 ;  /* 0x000000bb00897202 */ /* 0x000fce0000000f00 */
[----:B------:R-:W-:Y:S05]  /*45e0*/  WARPSYNC.COLLECTIVE R138, `(.L_x_826) ;  /* 0x000000008a087348 */ /* 0x000fea0003c00000 */
[----:B------:R0:W1:Y:S02]  /*45f0*/  SHFL.DOWN P6, R187, R139, R140, R141 ;  /* 0x0800008c8bbb7389 */ /* 0x00006400000c008d */
[----:B01----:R-:W-:Y:S01]  /*4600*/  ENDCOLLECTIVE ;  /* 0x000000000000791b */ /* 0x003fe20003800000 */
.L_x_826:
[----:B------:R-:W-:Y:S01]  /*4610*/  FADD.FTZ R137, R134, R137 ;  /* 0x0000008986897221 */ /* 0x000fe20000010000 */
[----:B------:R-:W-:-:S04]  /*4620*/  HFMA2.MMA R140, -RZ, RZ, 0, 5.9604644775390625e-08 ;  /* 0x00000001ff8c7435 */ /* 0x000fc800000001ff */
[----:B------:R-:W-:Y:S02]  /*4630*/  MOV R139, R137 ;  /* 0x00000089008b7202 */ /* 0x000fe40000000f00 */
[----:B------:R-:W-:-:S07]  /*4640*/  MOV R136, R187 ;  /* 0x000000bb00887202 */ /* 0x000fce0000000f00 */
[----:B------:R-:W-:Y:S05]  /*4650*/  WARPSYNC.COLLECTIVE R138, `(.L_x_827) ;  /* 0x000000008a087348 */ /* 0x000fea0003c00000 */
[----:B------:R0:W1:Y:S02]  /*4660*/  SHFL.DOWN P6, R187, R139, R140, R141 ;  /* 0x0800008c8bbb7389 */ /* 0x00006400000c008d */
[----:B01----:R-:W-:Y:S01]  /*4670*/  ENDCOLLECTIVE ;  /* 0x000000000000791b */ /* 0x003fe20003800000 */
.L_x_827:
[----:B------:R-:W-:-:S05]  /*4680*/  FADD.FTZ R136, R135, R136 ;  /* 0x0000008887887221 */ /* 0x000fca0000010000 */
[----:B------:R-:W-:Y:S02]  /*4690*/  MOV R139, R136 ;  /* 0x00000088008b7202 */ /* 0x000fe40000000f00 */
[----:B------:R-:W-:-:S07]  /*46a0*/  MOV R186, R187 ;  /* 0x000000bb00ba7202 */ /* 0x000fce0000000f00 */
[----:B------:R-:W-:Y:S05]  /*46b0*/  WARPSYNC.COLLECTIVE R138, `(.L_x_828) ;  /* 0x000000008a087348 */ /* 0x000fea0003c00000 */
[----:B------:R0:W1:Y:S02]  /*46c0*/  SHFL.DOWN P6, R187, R139, R140, R141 ;  /* 0x0800008c8bbb7389 */ /* 0x00006400000c008d */
[----:B01----:R-:W-:Y:S01]  /*46d0*/  ENDCOLLECTIVE ;  /* 0x000000000000791b */ /* 0x003fe20003800000 */
.L_x_828:
[----:B------:R-:W-:Y:S05]  /*46e0*/  BRA `(.L_x_829) ;  /* 0xffffffd800287947 */ /* 0x000fea000383ffff */
.L_x_830:
        /* <DEDUP_REMOVED lines=9> */
.L_x_11273:


//--------------------- .text._ZN10layer_norm13ln_bwd_kernelINS_13Kernel_traitsI13__nv_bfloat16S2_S2_S2_fjLj6144ELj1ELj1ELj8ELj16ENS_18Kernel_traits_baseILj6144ES2_S2_S2_S2_fjLj256EEEEELb1ELb1ELb0ELb1EEEvNS_9BwdParamsE --------------------------
	.section	.text._ZN10layer_norm13ln_bwd_kernelINS_13Kernel_traitsI13__nv_bfloat16S2_S2_S2_fjLj6144ELj1ELj1ELj8ELj16ENS_18Kernel_traits_baseILj6144ES2_S2_S2_S2_fjLj256EEEEELb1ELb1ELb0ELb1EEEvNS_9BwdParamsE,"ax",@progbits
	.align	128
        .global         _ZN10layer_norm13ln_bwd_kernelINS_13Kernel_traitsI13__nv_bfloat16S2_S2_S2_fjLj6144ELj1ELj1ELj8ELj16ENS_18Kernel_traits_baseILj6144ES2_S2_S2_S2_fjLj256EEEEELb1ELb1ELb0ELb1EEEvNS_9BwdParamsE
        .type           _ZN10layer_norm13ln_bwd_kernelINS_13Kernel_traitsI13__nv_bfloat16S2_S2_S2_fjLj6144ELj1ELj1ELj8ELj16ENS_18Kernel_traits_baseILj6144ES2_S2_S2_S2_fjLj256EEEEELb1ELb1ELb0ELb1EEEvNS_9BwdParamsE,@function
        .size           _ZN10layer_norm13ln_bwd_kernelINS_13Kernel_traitsI13__nv_bfloat16S2_S2_S2_fjLj6144ELj1ELj1ELj8ELj16ENS_18Kernel_traits_baseILj6144ES2_S2_S2_S2_fjLj256EEEEELb1ELb1ELb0ELb1EEEvNS_9BwdParamsE,(.L_x_11274 - _ZN10layer_norm13ln_bwd_kernelINS_13Kernel_traitsI13__nv_bfloat16S2_S2_S2_fjLj6144ELj1ELj1ELj8ELj16ENS_18Kernel_traits_baseILj6144ES2_S2_S2_S2_fjLj256EEEEELb1ELb1ELb0ELb1EEEvNS_9BwdParamsE)
        .other          _ZN10layer_norm13ln_bwd_kernelINS_13Kernel_traitsI13__nv_bfloat16S2_S2_S2_fjLj6144ELj1ELj1ELj8ELj16ENS_18Kernel_traits_baseILj6144ES2_S2_S2_S2_fjLj256EEEEELb1ELb1ELb0ELb1EEEvNS_9BwdParamsE,@"STO_CUDA_ENTRY STV_DEFAULT"
_ZN10layer_norm13ln_bwd_kernelINS_13Kernel_traitsI13__nv_bfloat16S2_S2_S2_fjLj6144ELj1ELj1ELj8ELj16ENS_18Kernel_traits_baseILj6144ES2_S2_S2_S2_fjLj256EEEEELb1ELb1ELb0ELb1EEEvNS_9BwdParamsE:
.text._ZN10layer_norm13ln_bwd_kernelINS_13Kernel_traitsI13__nv_bfloat16S2_S2_S2_fjLj6144ELj1ELj1ELj8ELj16ENS_18Kernel_traits_baseILj6144ES2_S2_S2_S2_fjLj256EEEEELb1ELb1ELb0ELb1EEEvNS_9BwdParamsE:
[----:B------:R-:W-:Y:S01]  /*0000*/  LDC R1, c[0x0][0x28] ;  /* 0x00000a00ff017b82 */ /* 0x000fe20000000800 */
[----:B------:R-:W0:Y:S01]  /*0010*/  S2R R64, SR_TID.X ;  /* 0x0000000000407919 */ /* 0x000e220000002100 */
[----:B------:R-:W-:Y:S01]  /*0020*/  ULDC.64 UR4, c[0x0][0x278] ;  /* 0x00009e0000047ab9 */ /* 0x000fe20000000a00 */
        /* <DEDUP_REMOVED lines=8> */
[----:B------:R-:W-:Y:S01]  /*00b0*/  ULDC.64 UR18, c[0x0][0x210] ;  /* 0x0000840000127ab9 */ /* 0x000fe20000000a00 */
[----:B0-----:R-:W-:-:S04]  /*00c0*/  SHF.L.U32 R0, R64, 0x4, RZ ;  /* 0x0000000440007819 */ /* 0x001fc800000006ff */
[----:B------:R-:W-:-:S04]  /*00d0*/  LOP3.LUT R0, R0, 0xff0, RZ, 0xc0, !PT ;  /* 0x00000ff000007812 */ /* 0x000fc800078ec0ff */
[----:B------:R-:W-:-:S04]  /*00e0*/  IADD3 R2, P0, R0, UR4, RZ ;  /* 0x0000000400027c10 */ /* 0x000fc8000ff1e0ff */
[----:B------:R-:W-:-:S05]  /*00f0*/  IADD3.X R3, RZ, UR5, RZ, P0, !PT ;  /* 0x00000005ff037c10 */ /* 0x000fca00087fe4ff */
[----:B------:R0:W5:Y:S04]  /*0100*/  LDG.E.128 R84, desc[UR6][R2.64] ;  /* 0x0000000602547981 */ /* 0x000168000c1e1d00 */
[----:B------:R0:W5:Y:S04]  /*0110*/  LDG.E.128 R8, desc[UR6][R2.64+0x1000] ;  /* 0x0010000602087981 */ /* 0x000168000c1e1d00 */
[----:B------:R0:W5:Y:S01]  /*0120*/  LDG.E.128 R4, desc[UR6][R2.64+0x2000] ;  /* 0x0020000602047981 */ /* 0x000162000c1e1d00 */
[----:B------:R-:W1:Y:S01]  /*0130*/  S2UR UR4, SR_CTAID.X ;  /* 0x00000000000479c3 */ /* 0x000e620000002500 */
[----:B------:R-:W-:-:S02]  /*0140*/  LOP3.LUT R65, R64, 0xff, RZ, 0xc0, !PT ;  /* 0x000000ff40417812 */ /* 0x000fc400078ec0ff */
[----:B-1----:R-:W-:Y:S01]  /*0150*/  LEA.HI R153, R64, UR4, RZ, 0x18 ;  /* 0x0000000440997c11 */ /* 0x002fe2000f8fc0ff */
[----:B------:R-:W-:-:S03]  /*0160*/  ULDC UR4, c[0x0][0x214] ;  /* 0x0000850000047ab9 */ /* 0x000fc60000000800 */
        /* <DEDUP_REMOVED lines=34> */
[----:B-----5:R-:W-:Y:S02]  /*0390*/  CS2R R10, SRZ ;  /* 0x00000000000a7805 */ /* 0x020fe4000001ff00 */
[----:B------:R-:W-:Y:S02]  /*03a0*/  CS2R R8, SRZ ;  /* 0x0000000000087805 */ /* 0x000fe4000001ff00 */
[----:B------:R-:W-:Y:S02]  /*03b0*/  CS2R R6, SRZ ;  /* 0x0000000000067805 */ /* 0x000fe4000001ff00 */
[----:B------:R-:W-:Y:S01]  /*03c0*/  CS2R R4, SRZ ;  /* 0x0000000000047805 */ /* 0x000fe2000001ff00 */
[----:B------:R-:W-:Y:S06]  /*03d0*/  BRA `(.L_x_832) ;  /* 0x0000003c00687947 */ /* 0x000fec0003800000 */
.L_x_831:
[----:B------:R-:W-:Y:S02]  /*03e0*/  ULDC.64 UR4, c[0x0][0x260] ;  /* 0x0000980000047ab9 */ /* 0x000fe40000000a00 */
[----:B------:R-:W-:-:S04]  /*03f0*/  LEA R2, P0, R65, UR4, 0x4 ;  /* 0x0000000441027c11 */ /* 0x000fc8000f8020ff */
[----:B------:R-:W-:Y:S01]  /*0400*/  IADD3.X R3, RZ, UR5, RZ, P0, !PT ;  /* 0x00000005ff037c10 */ /* 0x000fe200087fe4ff */
[----:B------:R-:W-:-:S04]  /*0410*/  ULDC.64 UR4, c[0x0][0x270] ;  /* 0x00009c0000047ab9 */ /* 0x000fc80000000a00 */
[----:B------:R-:W2:Y:S04]  /*0420*/  LDG.E.128 R140, desc[UR6][R2.64] ;  /* 0x00000006028c7981 */ /* 0x000ea8000c1e1d00 */
[----:B------:R-:W3:Y:S04]  /*0430*/  LDG.E.128 R144, desc[UR6][R2.64+0x1000] ;  /* 0x0010000602907981 */ /* 0x000ee8000c1e1d00 */
[----:B------:R-:W4:Y:S01]  /*0440*/  LDG.E.128 R148, desc[UR6][R2.64+0x2000] ;  /* 0x0020000602947981 */ /* 0x000f22000c1e1d00 */
[----:B------:R-:W-:Y:S01]  /*0450*/  ISETP.NE.U32.AND P0, PT, RZ, UR4, PT ;  /* 0x00000004ff007c0c */ /* 0x000fe2000bf05070 */
[----:B------:R-:W-:Y:S01]  /*0460*/  HFMA2.MMA R0, -RZ, RZ, 0, 5.9604644775390625e-08 ;  /* 0x00000001ff007435 */ /* 0x000fe200000001ff */
[----:B------:R-:W-:Y:S01]  /*0470*/  CS2R R66, SRZ ;  /* 0x0000000000427805 */ /* 0x000fe2000001ff00 */
[----:B------:R-:W-:Y:S01]  /*0480*/  HFMA2.MMA R155, -RZ, RZ, 0, 0 ;  /* 0x00000000ff9b7435 */ /* 0x000fe200000001ff */
[----:B------:R-:W-:-:S02]  /*0490*/  ISETP.NE.AND.EX P0, PT, RZ, UR5, PT, P0 ;  /* 0x00000005ff007c0c */ /* 0x000fc4000bf05300 */
        /* <DEDUP_REMOVED lines=28> */
[----:B------:R-:W-:Y:S02]  /*0660*/  MOV R152, RZ ;  /* 0x000000ff00987202 */ /* 0x000fe40000000f00 */
        /* <DEDUP_REMOVED lines=8> */
[----:B------:R-:W-:-:S02]  /*06f0*/  PRMT R154, R140, 0x7632, R154 ;  /* 0x000076328c9a7816 */ /* 0x000fc4000000009a */
[C---:B---3--:R-:W-:Y:S01]  /*0700*/  PRMT R161, R146.reuse, 0x7632, R161 ;  /* 0x0000763292a17816 */ /* 0x048fe200000000a1 */
[----:B------:R-:W-:Y:S01]  /*0710*/  IMAD.U32 R146, R146, 0x10000, RZ ;  /* 0x0001000092927824 */ /* 0x000fe200078e00ff */
[----:B------:R-:W-:Y:S01]  /*0720*/  PRMT R157, R142, 0x7632, R157 ;  /* 0x000076328e9d7816 */ /* 0x000fe2000000009d */
[----:B------:R-:W-:Y:S01]  /*0730*/  IMAD.U32 R156, R156, 0x10000, RZ ;  /* 0x000100009c9c7824 */ /* 0x000fe200078e00ff */
[C---:B----4-:R-:W-:Y:S01]  /*0740*/  PRMT R166, R151.reuse, 0x7632, R166 ;  /* 0x0000763297a67816 */ /* 0x050fe200000000a6 */
[----:B------:R-:W-:Y:S01]  /*0750*/  IMAD.U32 R151, R151, 0x10000, RZ ;  /* 0x0001000097977824 */ /* 0x000fe200078e00ff */
[----:B------:R-:W-:Y:S01]  /*0760*/  PRMT R158, R143, 0x7632, R158 ;  /* 0x000076328f9e7816 */ /* 0x000fe2000000009e */
[----:B------:R-:W-:Y:S01]  /*0770*/  IMAD.U32 R161, R161, 0x10000, RZ ;  /* 0x00010000a1a17824 */ /* 0x000fe200078e00ff */
[----:B------:R-:W-:Y:S01]  /*0780*/  PRMT R159, R144, 0x7632, R159 ;  /* 0x00007632909f7816 */ /* 0x000fe2000000009f */
[----:B------:R-:W-:Y:S01]  /*0790*/  IMAD.U32 R166, R166, 0x10000, RZ ;  /* 0x00010000a6a67824 */ /* 0x000fe200078e00ff */
[----:B------:R-:W-:-:S02]  /*07a0*/  PRMT R160, R145, 0x7632, R160 ;  /* 0x0000763291a07816 */ /* 0x000fc400000000a0 */
[----:B------:R-:W-:Y:S02]  /*07b0*/  PRMT R162, R147, 0x7632, R162 ;  /* 0x0000763293a27816 */ /* 0x000fe400000000a2 */
[----:B------:R-:W-:Y:S02]  /*07c0*/  PRMT R163, R148, 0x7632, R163 ;  /* 0x0000763294a37816 */ /* 0x000fe400000000a3 */
[----:B------:R-:W-:Y:S02]  /*07d0*/  PRMT R164, R149, 0x7632, R164 ;  /* 0x0000763295a47816 */ /* 0x000fe400000000a4 */
[----:B------:R-:W-:Y:S02]  /*07e0*/  PRMT R165, R150, 0x7632, R165 ;  /* 0x0000763296a57816 */ /* 0x000fe400000000a5 */
        /* <DEDUP_REMOVED lines=18> */
.L_x_835:
[----:B0-----:R-:W0:Y:S01]  /*0910*/  LDC.64 R44, c[0x0][0x238] ;  /* 0x00008e00ff2c7b82 */ /* 0x001e220000000a00 */
[----:B------:R-:W-:Y:S01]  /*0920*/  IMAD R28, R153, UR9, RZ ;  /* 0x00000009991c7c24 */ /* 0x000fe2000f8e02ff */
[----:B------:R-:W-:-:S04]  /*0930*/  SHF.R.S32.HI R30, RZ, 0x1f, R153 ;  /* 0x0000001fff1e7819 */ /* 0x000fc80000011499 */
[----:B------:R-:W-:Y:S02]  /*0940*/  SHF.R.S32.HI R29, RZ, 0x1f, R28 ;  /* 0x0000001fff1d7819 */ /* 0x000fe4000001141c */
[----:B------:R-:W1:Y:S02]  /*0950*/  @P0 LDC.64 R46, c[0x0][0x270] ;  /* 0x00009c00ff2e0b82 */ /* 0x000e640000000a00 */
[----:B------:R-:W-:-:S04]  /*0960*/  LEA.HI R28, R29, R28, RZ, 0x3 ;  /* 0x0000001c1d1c7211 */ /* 0x000fc800078f18ff */
[----:B------:R-:W-:Y:S02]  /*0970*/  LEA.HI.SX32 R171, R28, R65, 0x1d ;  /* 0x000000411cab7211 */ /* 0x000fe400078feaff */
[----:B------:R-:W2:Y:S08]  /*0980*/  LDC.64 R58, c[0x0][0x250] ;  /* 0x00009400ff3a7b82 */ /* 0x000eb00000000a00 */
[----:B------:R-:W3:Y:S01]  /*0990*/  LDC.64 R2, c[0x0][0x2b8] ;  /* 0x0000ae00ff027b82 */ /* 0x000ee20000000a00 */
[----:B0-----:R-:W-:-:S07]  /*09a0*/  IMAD.WIDE.U32 R28, R171, 0x10, R44 ;  /* 0x00000010ab1c7825 */ /* 0x001fce00078e002c */
[----:B------:R-:W0:Y:S01]  /*09b0*/  LDC.64 R52, c[0x0][0x258] ;  /* 0x00009600ff347b82 */ /* 0x000e220000000a00 */
[----:B------:R-:W-:Y:S02]  /*09c0*/  IADD3 R169, R171, 0x100, RZ ;  /* 0x00000100aba97810 */ /* 0x000fe40007ffe0ff */
[----:B-1----:R-:W-:Y:S02]  /*09d0*/  @P0 LEA R46, P1, R153, R46, 0x1 ;  /* 0x0000002e992e0211 */ /* 0x002fe400078208ff */
[----:B------:R-:W-:Y:S01]  /*09e0*/  IADD3 R167, R171, 0x200, RZ ;  /* 0x00000200aba77810 */ /* 0x000fe20007ffe0ff */
[C---:B--2---:R-:W-:Y:S01]  /*09f0*/  IMAD.WIDE R58, R153.reuse, 0x4, R58 ;  /* 0x00000004993a7825 */ /* 0x044fe200078e023a */
[----:B------:R-:W-:Y:S02]  /*0a00*/  @P0 LEA.HI.X R47, R153, R47, R30, 0x1, P1 ;  /* 0x0000002f992f0211 */ /* 0x000fe400008f0c1e */
[----:B------:R-:W2:Y:S01]  /*0a10*/  LDG.E.128 R28, desc[UR6][R28.64] ;  /* 0x000000061c1c7981 */ /* 0x000ea2000c1e1d00 */
[----:B------:R-:W-:-:S03]  /*0a20*/  IMAD.WIDE.U32 R36, R169, 0x10, R44 ;  /* 0x00000010a9247825 */ /* 0x000fc600078e002c */
[----:B------:R1:W4:Y:S01]  /*0a30*/  LDG.E R173, desc[UR6][R58.64] ;  /* 0x000000063aad7981 */ /* 0x000322000c1e1900 */
[----:B---3--:R-:W-:-:S03]  /*0a40*/  IMAD.WIDE.U32 R32, R171, 0x10, R2 ;  /* 0x00000010ab207825 */ /* 0x008fc600078e0002 */
[----:B------:R-:W3:Y:S01]  /*0a50*/  LDG.E.128 R36, desc[UR6][R36.64] ;  /* 0x0000000624247981 */ /* 0x000ee2000c1e1d00 */
[----:B------:R-:W-:-:S03]  /*0a60*/  IMAD.WIDE.U32 R40, R169, 0x10, R2 ;  /* 0x00000010a9287825 */ /* 0x000fc600078e0002 */
[----:B------:R-:W3:Y:S01]  /*0a70*/  LDG.E.128 R32, desc[UR6][R32.64] ;  /* 0x0000000620207981 */ /* 0x000ee2000c1e1d00 */
[----:B------:R-:W-:-:S03]  /*0a80*/  IMAD.WIDE.U32 R44, R167, 0x10, R44 ;  /* 0x00000010a72c7825 */ /* 0x000fc600078e002c */
[----:B------:R-:W3:Y:S01]  /*0a90*/  LDG.E.128 R40, desc[UR6][R40.64] ;  /* 0x0000000628287981 */ /* 0x000ee2000c1e1d00 */
[----:B0-----:R-:W-:-:S03]  /*0aa0*/  IMAD.WIDE R62, R153, 0x4, R52 ;  /* 0x00000004993e7825 */ /* 0x001fc600078e0234 */
[----:B------:R-:W3:Y:S04]  /*0ab0*/  @P0 LDG.E.U16 R168, desc[UR6][R46.64] ;  /* 0x000000062ea80981 */ /* 0x000ee8000c1e1500 */
[----:B------:R-:W3:Y:S04]  /*0ac0*/  LDG.E R62, desc[UR6][R62.64] ;  /* 0x000000063e3e7981 */ /* 0x000ee8000c1e1900 */
[----:B------:R-:W3:Y:S01]  /*0ad0*/  LDG.E.128 R44, desc[UR6][R44.64] ;  /* 0x000000062c2c7981 */ /* 0x000ee2000c1e1d00 */
[----:B------:R-:W-:Y:S01]  /*0ae0*/  ISETP.NE.U32.AND P1, PT, RZ, UR10, PT ;  /* 0x0000000aff007c0c */ /* 0x000fe2000bf25070 */
[----:B------:R-:W-:-:S02]  /*0af0*/  IMAD.WIDE.U32 R48, R167, 0x10, R2 ;  /* 0x00000010a7307825 */ /* 0x000fc400078e0002 */
[----:B------:R-:W0:Y:S01]  /*0b00*/  LDC.64 R2, c[0x0][0x240] ;  /* 0x00009000ff027b82 */ /* 0x000e220000000a00 */
[----:B------:R-:W-:-:S03]  /*0b10*/  ISETP.NE.AND.EX P1, PT, RZ, UR11, PT, P1 ;  /* 0x0000000bff007c0c */ /* 0x000fc6000bf25310 */
[----:B------:R-:W3:Y:S10]  /*0b20*/  LDG.E.128 R48, desc[UR6][R48.64] ;  /* 0x0000000630307981 */ /* 0x000ef4000c1e1d00 */
[----:B------:R-:W1:Y:S08]  /*0b30*/  @P1 LDC.64 R54, c[0x0][0x2c8] ;  /* 0x0000b200ff361b82 */ /* 0x000e700000000a00 */
[----:B------:R-:W0:Y:S08]  /*0b40*/  @P1 LDC.64 R52, c[0x0][0x2c8] ;  /* 0x0000b200ff341b82 */ /* 0x000e300000000a00 */
[----:B------:R-:W0:Y:S01]  /*0b50*/  @P1 LDC.64 R56, c[0x0][0x2c8] ;  /* 0x0000b200ff381b82 */ /* 0x000e220000000a00 */
[----:B-1----:R-:W-:-:S04]  /*0b60*/  @P1 IMAD.WIDE.U32 R60, R171, 0x10, R54 ;  /* 0x00000010ab3c1825 */ /* 0x002fc800078e0036 */
[----:B0-----:R-:W-:Y:S01]  /*0b70*/  IMAD.WIDE.U32 R54, R171, 0x8, R2 ;  /* 0x00000008ab367825 */ /* 0x001fe200078e0002 */
[----:B------:R-:W-:Y:S01]  /*0b80*/  ISETP.NE.AND P4, PT, RZ, UR8, PT ;  /* 0x00000008ff007c0c */ /* 0x000fe2000bf85270 */
[----:B-----5:R0:W5:Y:S02]  /*0b90*/  @P1 LDG.E.128 R12, desc[UR6][R60.64] ;  /* 0x000000063c0c1981 */ /* 0x020164000c1e1d00 */
[----:B------:R-:W-:Y:S02]  /*0ba0*/  @P1 IMAD.WIDE.U32 R58, R167, 0x10, R52 ;  /* 0x00000010a73a1825 */ /* 0x000fe400078e0034 */
[----:B------:R-:W5:Y:S02]  /*0bb0*/  LDG.E.64 R54, desc[UR6][R54.64] ;  /* 0x0000000636367981 */ /* 0x000f64000c1e1b00 */
[--C-:B------:R-:W-:Y:S01]  /*0bc0*/  IMAD.WIDE.U32 R52, R169, 0x8, R2.reuse ;  /* 0x00000008a9347825 */ /* 0x100fe200078e0002 */
[----:B------:R-:W-:Y:S01]  /*0bd0*/  LOP3.LUT P3, RZ, R0, 0xff, RZ, 0xc0, !PT ;  /* 0x000000ff00ff7812 */ /* 0x000fe2000786c0ff */
[----:B------:R1:W5:Y:S02]  /*0be0*/  @P1 LDG.E.128 R20, desc[UR6][R58.64] ;  /* 0x000000063a141981 */ /* 0x000364000c1e1d00 */
[----:B------:R-:W-:-:S02]  /*0bf0*/  IMAD.WIDE.U32 R2, R167, 0x8, R2 ;  /* 0x00000008a7027825 */ /* 0x000fc400078e0002 */
[----:B------:R-:W5:Y:S04]  /*0c00*/  LDG.E.64 R52, desc[UR6][R52.64] ;  /* 0x0000000634347981 */ /* 0x000f68000c1e1b00 */
[----:B------:R-:W5:Y:S01]  /*0c10*/  LDG.E.64 R2, desc[UR6][R2.64] ;  /* 0x0000000602027981 */ /* 0x000f62000c1e1b00 */
[----:B------:R-:W-:-:S05]  /*0c20*/  @P1 IMAD.WIDE.U32 R56, R169, 0x10, R56 ;  /* 0x00000010a9381825 */ /* 0x000fca00078e0038 */
[----:B------:R3:W5:Y:S01]  /*0c30*/  @P1 LDG.E.128 R16, desc[UR6][R56.64] ;  /* 0x0000000638101981 */ /* 0x000762000c1e1d00 */
[----:B0-----:R-:W-:Y:S01]  /*0c40*/  MOV R60, 0x3f800000 ;  /* 0x3f800000003c7802 */ /* 0x001fe20000000f00 */
[----:B------:R-:W-:Y:S01]  /*0c50*/  UMOV UR4, 0xffffffff ;  /* 0xffffffff00047882 */ /* 0x000fe20000000000 */
[----:B------:R-:W-:Y:S02]  /*0c60*/  LOP3.LUT P2, RZ, R64, 0x1f, RZ, 0xc0, !PT ;  /* 0x0000001f40ff7812 */ /* 0x000fe4000784c0ff */
[C---:B--2---:R-:W-:Y:S01]  /*0c70*/  PRMT R0, R28.reuse, 0x7632, R0 ;  /* 0x000076321c007816 */ /* 0x044fe20000000000 */
[----:B------:R-:W-:Y:S01]  /*0c80*/  IMAD.U32 R28, R28, 0x10000, RZ ;  /* 0x000100001c1c7824 */ /* 0x000fe200078e00ff */
[----:B----4-:R-:W-:-:S03]  /*0c90*/  FSEL R190, R173, RZ, !P4 ;  /* 0x000000ffadbe7208 */ /* 0x010fc60006000000 */
[----:B------:R-:W-:Y:S01]  /*0ca0*/  IMAD.U32 R0, R0, 0x10000, RZ ;  /* 0x0001000000007824 */ /* 0x000fe200078e00ff */
[C---:B-1----:R-:W-:Y:S02]  /*0cb0*/  PRMT R58, R30.reuse, 0x7632, R58 ;  /* 0x000076321e3a7816 */ /* 0x042fe4000000003a */
[----:B------:R-:W-:Y:S02]  /*0cc0*/  SHF.L.U32 R59, R30, 0x10, RZ ;  /* 0x000000101e3b7819 */ /* 0x000fe400000006ff */
[----:B---3--:R-:W-:Y:S02]  /*0cd0*/  PRMT R174, R38, 0x7632, R174 ;  /* 0x0000763226ae7816 */ /* 0x008fe400000000ae */
[C---:B------:R-:W-:Y:S02]  /*0ce0*/  PRMT R170, R35.reuse, 0x7632, R170 ;  /* 0x0000763223aa7816 */ /* 0x040fe400000000aa */
[----:B------:R-:W-:Y:S02]  /*0cf0*/  SHF.L.U32 R199, R35, 0x10, RZ ;  /* 0x0000001023c77819 */ /* 0x000fe400000006ff */
[----:B------:R-:W-:Y:S01]  /*0d00*/  SHF.L.U32 R35, R36, 0x10, RZ ;  /* 0x0000001024237819 */ /* 0x000fe200000006ff */
[C---:B------:R-:W-:Y:S01]  /*0d10*/  IMAD.U32 R184, R43.reuse, 0x10000, RZ ;  /* 0x000100002bb87824 */ /* 0x040fe200078e00ff */
[----:B------:R-:W-:Y:S01]  /*0d20*/  PRMT R30, R43, 0x7632, R30 ;  /* 0x000076322b1e7816 */ /* 0x000fe2000000001e */
[----:B------:R-:W-:Y:S01]  /*0d30*/  FADD.FTZ R43, -R190, R28 ;  /* 0x0000001cbe2b7221 */ /* 0x000fe20000010100 */
[----:B------:R-:W-:Y:S01]  /*0d40*/  IMAD.U32 R38, R38, 0x10000, RZ ;  /* 0x0001000026267824 */ /* 0x000fe200078e00ff */
[C---:B------:R-:W-:Y:S01]  /*0d50*/  PRMT R61, R29.reuse, 0x7632, R61 ;  /* 0x000076321d3d7816 */ /* 0x040fe2000000003d */
[----:B------:R-:W-:Y:S01]  /*0d60*/  FADD.FTZ R179, -R190, R35 ;  /* 0x00000023beb37221 */ /* 0x000fe20000010100 */
[----:B------:R-:W-:-:S02]  /*0d70*/  SHF.L.U32 R29, R29, 0x10, RZ ;  /* 0x000000101d1d7819 */ /* 0x000fc400000006ff */
[C---:B------:R-:W-:Y:S02]  /*0d80*/  PRMT R56, R32.reuse, 0x7632, R56 ;  /* 0x0000763220387816 */ /* 0x040fe40000000038 */
[----:B------:R-:W-:Y:S02]  /*0d90*/  SHF.L.U32 R201, R32, 0x10, RZ ;  /* 0x0000001020c97819 */ /* 0x000fe400000006ff */
[C---:B------:R-:W-:Y:S02]  /*0da0*/  PRMT R180, R45.reuse, 0x7632, R180 ;  /* 0x000076322db47816 */ /* 0x040fe400000000b4 */
[----:B------:R-:W-:Y:S01]  /*0db0*/  SHF.L.U32 R182, R45, 0x10, RZ ;  /* 0x000000102db67819 */ /* 0x000fe200000006ff */
[----:B------:R-:W-:Y:S01]  /*0dc0*/  FADD.FTZ R45, -R190, R0 ;  /* 0x00000000be2d7221 */ /* 0x000fe20000010100 */
[----:B------:R-:W-:Y:S01]  /*0dd0*/  FMUL.FTZ R0, R62, R43 ;  /* 0x0000002b3e007220 */ /* 0x000fe20000410000 */
[C---:B------:R-:W-:Y:S01]  /*0de0*/  FADD.FTZ R183, -R190.reuse, R38 ;  /* 0x00000026beb77221 */ /* 0x040fe20000010100 */
[C---:B------:R-:W-:Y:S01]  /*0df0*/  PRMT R176, R39.reuse, 0x7632, R176 ;  /* 0x0000763227b07816 */ /* 0x040fe200000000b0 */
[----:B------:R-:W-:Y:S01]  /*0e00*/  FADD.FTZ R213, -R190, R182 ;  /* 0x000000b6bed57221 */ /* 0x000fe20000010100 */
[----:B------:R-:W-:Y:S01]  /*0e10*/  SHF.L.U32 R178, R39, 0x10, RZ ;  /* 0x0000001027b27819 */ /* 0x000fe200000006ff */
[----:B------:R-:W-:Y:S01]  /*0e20*/  FADD.FTZ R152, R201, R152 ;  /* 0x00000098c9987221 */ /* 0x000fe20000010000 */
[C---:B------:R-:W-:Y:S01]  /*0e30*/  PRMT R186, R47.reuse, 0x7632, R186 ;  /* 0x000076322fba7816 */ /* 0x040fe200000000ba */
[----:B------:R-:W-:Y:S01]  /*0e40*/  FFMA.FTZ R155, R0, R201, R155 ;  /* 0x000000c9009b7223 */ /* 0x000fe2000001009b */
[----:B------:R-:W-:Y:S01]  /*0e50*/  SHF.L.U32 R188, R47, 0x10, RZ ;  /* 0x000000102fbc7819 */ /* 0x000fe200000006ff */
[----:B------:R-:W-:Y:S01]  /*0e60*/  FADD.FTZ R47, -R190, R29 ;  /* 0x0000001dbe2f7221 */ /* 0x000fe20000010100 */
[----:B------:R-:W-:Y:S01]  /*0e70*/  SHF.L.U32 R207, R56, 0x10, RZ ;  /* 0x0000001038cf7819 */ /* 0x000fe200000006ff */
[----:B------:R-:W-:Y:S01]  /*0e80*/  FMUL.FTZ R204, R62, R45 ;  /* 0x0000002d3ecc7220 */ /* 0x000fe20000410000 */
[----:B------:R-:W-:Y:S01]  /*0e90*/  SHF.L.U32 R39, R42, 0x10, RZ ;  /* 0x000000102a277819 */ /* 0x000fe200000006ff */
[----:B------:R-:W-:Y:S01]  /*0ea0*/  FMUL.FTZ R182, R62, R179 ;  /* 0x000000b33eb67220 */ /* 0x000fe20000410000 */
[----:B------:R-:W-:Y:S01]  /*0eb0*/  FMUL.FTZ R201, R140, R201 ;  /* 0x000000c98cc97220 */ /* 0x000fe20000410000 */
[C---:B------:R-:W-:Y:S01]  /*0ec0*/  FMUL.FTZ R179, R62.reuse, R183 ;  /* 0x000000b73eb37220 */ /* 0x040fe20000410000 */
[----:B------:R-:W-:Y:S01]  /*0ed0*/  PRMT R172, R37, 0x7632, R172 ;  /* 0x0000763225ac7816 */ /* 0x000fe200000000ac */
[----:B------:R-:W-:Y:S01]  /*0ee0*/  IMAD.U32 R205, R33, 0x10000, RZ ;  /* 0x0001000021cd7824 */ /* 0x000fe200078e00ff */
[----:B------:R-:W-:Y:S01]  /*0ef0*/  SHF.L.U32 R37, R37, 0x10, RZ ;  /* 0x0000001025257819 */ /* 0x000fe200000006ff */
[----:B------:R-:W-:Y:S01]  /*0f00*/  FMUL.FTZ R202, R62, R47 ;  /* 0x0000002f3eca7220 */ /* 0x000fe20000410000 */
[----:B------:R-:W-:Y:S01]  /*0f10*/  PRMT R57, R33, 0x7632, R57 ;  /* 0x0000763221397816 */ /* 0x000fe20000000039 */
[----:B------:R-:W-:Y:S01]  /*0f20*/  FADD.FTZ R138, R207, R138 ;  /* 0x0000008acf8a7221 */ /* 0x000fe20000010000 */
[----:B------:R-:W-:Y:S01]  /*0f30*/  SHF.L.U32 R29, R186, 0x10, RZ ;  /* 0x00000010ba1d7819 */ /* 0x000fe200000006ff */
[-C--:B------:R-:W-:Y:S01]  /*0f40*/  FFMA.FTZ R139, R204, R207.reuse, R139 ;  /* 0x000000cfcc8b7223 */ /* 0x080fe2000001008b */
[----:B------:R-:W-:Y:S01]  /*0f50*/  SHF.L.U32 R61, R61, 0x10, RZ ;  /* 0x000000103d3d7819 */ /* 0x000fe200000006ff */
[----:B------:R-:W-:Y:S01]  /*0f60*/  FMUL.FTZ R207, R154, R207 ;  /* 0x000000cf9acf7220 */ /* 0x000fe20000410000 */
[----:B------:R-:W-:Y:S01]  /*0f70*/  FADD.FTZ R38, RZ, R201 ;  /* 0x000000c9ff267221 */ /* 0x000fe20000010000 */
[----:B------:R-:W-:Y:S01]  /*0f80*/  FADD.FTZ R104, R39, R104 ;  /* 0x0000006827687221 */ /* 0x000fe20000010000 */
[-C--:B------:R-:W-:Y:S01]  /*0f90*/  FFMA.FTZ R96, R179, R39.reuse, R96 ;  /* 0x00000027b3607223 */ /* 0x080fe20000010060 */
[----:B------:R-:W-:Y:S01]  /*0fa0*/  FMUL.FTZ R186, R146, R39 ;  /* 0x0000002792ba7220 */ /* 0x000fe20000410000 */
[----:B------:R-:W-:Y:S01]  /*0fb0*/  FFMA.FTZ R39, R0, R201, RZ ;  /* 0x000000c900277223 */ /* 0x000fe200000100ff */
[----:B------:R-:W-:Y:S01]  /*0fc0*/  @P0 SHF.L.U32 R60, R168, 0x10, RZ ;  /* 0x00000010a83c0819 */ /* 0x000fe200000006ff */
[C---:B------:R-:W-:Y:S01]  /*0fd0*/  FADD.FTZ R203, -R190.reuse, R59 ;  /* 0x0000003bbecb7221 */ /* 0x040fe20000010100 */
[----:B------:R-:W-:Y:S01]  /*0fe0*/  FADD.FTZ R181, -R190, R37 ;  /* 0x00000025beb57221 */ /* 0x000fe20000010100 */
[----:B------:R-:W-:Y:S01]  /*0ff0*/  SHF.L.U32 R57, R57, 0x10, RZ ;  /* 0x0000001039397819 */ /* 0x000fe200000006ff */
[----:B------:R-:W-:Y:S01]  /*1000*/  FADD.FTZ R136, R205, R136 ;  /* 0x00000088cd887221 */ /* 0x000fe20000010000 */
[-C--:B------:R-:W-:Y:S01]  /*1010*/  FFMA.FTZ R137, R202, R205.reuse, R137 ;  /* 0x000000cdca897223 */ /* 0x080fe20000010089 */
[C---:B------:R-:W-:Y:S01]  /*1020*/  PRMT R168, R34.reuse, 0x7632, R168 ;  /* 0x0000763222a87816 */ /* 0x040fe200000000a8 */
[----:B------:R-:W-:Y:S01]  /*1030*/  FMUL.FTZ R205, R141, R205 ;  /* 0x000000cd8dcd7220 */ /* 0x000fe20000410000 */
[----:B------:R-:W-:Y:S01]  /*1040*/  SHF.L.U32 R200, R34, 0x10, RZ ;  /* 0x0000001022c87819 */ /* 0x000fe200000006ff */
[----:B------:R-:W-:Y:S01]  /*1050*/  FADD.FTZ R38, R38, R207 ;  /* 0x000000cf26267221 */ /* 0x000fe20000010000 */
[----:B------:R-:W-:Y:S01]  /*1060*/  PRMT R63, R31, 0x7632, R63 ;  /* 0x000076321f3f7816 */ /* 0x000fe2000000003f */
[----:B------:R-:W-:Y:S01]  /*1070*/  FADD.FTZ R61, -R190, R61 ;  /* 0x0000003dbe3d7221 */ /* 0x000fe20000010100 */
[----:B------:R-:W-:Y:S01]  /*1080*/  PRMT R34, R41, 0x7632, R34 ;  /* 0x0000763229227816 */ /* 0x000fe20000000022 */
[----:B------:R-:W-:Y:S01]  /*1090*/  FFMA.FTZ R39, R204, R207, R39 ;  /* 0x000000cfcc277223 */ /* 0x000fe20000010027 */
[----:B------:R-:W-:Y:S01]  /*10a0*/  SHF.L.U32 R31, R31, 0x10, RZ ;  /* 0x000000101f1f7819 */ /* 0x000fe200000006ff */
[----:B------:R-:W-:Y:S01]  /*10b0*/  FMUL.FTZ R203, R62, R203 ;  /* 0x000000cb3ecb7220 */ /* 0x000fe20000410000 */
[----:B------:R-:W-:-:S02]  /*10c0*/  SHF.L.U32 R41, R41, 0x10, RZ ;  /* 0x0000001029297819 */ /* 0x000fc400000006ff */
[----:B------:R-:W-:Y:S01]  /*10d0*/  SHF.L.U32 R59, R180, 0x10, RZ ;  /* 0x00000010b43b7819 */ /* 0x000fe200000006ff */
[----:B------:R-:W-:Y:S01]  /*10e0*/  FMUL.FTZ R180, R62, R181 ;  /* 0x000000b53eb47220 */ /* 0x000fe20000410000 */
[----:B------:R-:W-:Y:S01]  /*10f0*/  SHF.L.U32 R58, R58, 0x10, RZ ;  /* 0x000000103a3a7819 */ /* 0x000fe200000006ff */
[----:B------:R-:W-:Y:S01]  /*1100*/  FMUL.FTZ R209, R156, R57 ;  /* 0x000000399cd17220 */ /* 0x000fe20000410000 */
[----:B------:R-:W-:Y:S01]  /*1110*/  FADD.FTZ R38, R38, R205 ;  /* 0x000000cd26267221 */ /* 0x000fe20000010000 */
[----:B------:R-:W-:Y:S01]  /*1120*/  PRMT R185, R46, 0x7632, R185 ;  /* 0x000076322eb97816 */ /* 0x000fe200000000b9 */
[----:B------:R-:W-:Y:S01]  /*1130*/  FMUL.FTZ R206, R62, R61 ;  /* 0x0000003d3ece7220 */ /* 0x000fe20000410000 */
[----:B------:R-:W-:Y:S01]  /*1140*/  FFMA.FTZ R39, R202, R205, R39 ;  /* 0x000000cdca277223 */ /* 0x000fe20000010027 */
[----:B------:R-:W-:Y:S01]  /*1150*/  SHF.L.U32 R63, R63, 0x10, RZ ;  /* 0x000000103f3f7819 */ /* 0x000fe200000006ff */
[----:B------:R-:W-:Y:S01]  /*1160*/  FADD.FTZ R175, -R190, R31 ;  /* 0x0000001fbeaf7221 */ /* 0x000fe20000010100 */
[----:B------:R-:W-:Y:S01]  /*1170*/  PRMT R32, R42, 0x7632, R32 ;  /* 0x000076322a207816 */ /* 0x000fe20000000020 */
[----:B------:R-:W-:Y:S01]  /*1180*/  FADD.FTZ R132, R200, R132 ;  /* 0x00000084c8847221 */ /* 0x000fe20000010000 */
[----:B------:R-:W-:Y:S01]  /*1190*/  SHF.L.U32 R168, R168, 0x10, RZ ;  /* 0x00000010a8a87819 */ /* 0x000fe200000006ff */
[-C--:B------:R-:W-:Y:S01]  /*11a0*/  FFMA.FTZ R133, R203, R200.reuse, R133 ;  /* 0x000000c8cb857223 */ /* 0x080fe20000010085 */
[----:B------:R-:W-:Y:S01]  /*11b0*/  FADD.FTZ R106, R41, R106 ;  /* 0x0000006a296a7221 */ /* 0x000fe20000010000 */
[-C--:B------:R-:W-:Y:S01]  /*11c0*/  FFMA.FTZ R117, R180, R41.reuse, R117 ;  /* 0x00000029b4757223 */ /* 0x080fe20000010075 */
[----:B------:R-:W-:Y:S01]  /*11d0*/  FMUL.FTZ R183, R145, R41 ;  /* 0x0000002991b77220 */ /* 0x000fe20000410000 */
[----:B------:R-:W-:Y:S01]  /*11e0*/  FMUL.FTZ R200, R142, R200 ;  /* 0x000000c88ec87220 */ /* 0x000fe20000410000 */
[----:B------:R-:W-:Y:S01]  /*11f0*/  SHF.L.U32 R191, R30, 0x10, RZ ;  /* 0x000000101ebf7819 */ /* 0x000fe200000006ff */
[----:B------:R-:W-:Y:S01]  /*1200*/  FADD.FTZ R41, R38, R209 ;  /* 0x000000d126297221 */ /* 0x000fe20000010000 */
[----:B------:R-:W-:Y:S01]  /*1210*/  FADD.FTZ R173, -R190, R58 ;  /* 0x0000003abead7221 */ /* 0x000fe20000010100 */
[----:B------:R-:W-:Y:S01]  /*1220*/  FFMA.FTZ R30, R206, R209, R39 ;  /* 0x000000d1ce1e7223 */ /* 0x000fe20000010027 */
[----:B------:R-:W-:-:S02]  /*1230*/  IMAD.U32 R31, R185, 0x10000, RZ ;  /* 0x00010000b91f7824 */ /* 0x000fc400078e00ff */
[----:B------:R-:W-:Y:S01]  /*1240*/  FADD.FTZ R177, -R190, R63 ;  /* 0x0000003fbeb17221 */ /* 0x000fe20000010100 */
[----:B------:R-:W-:Y:S01]  /*1250*/  FMUL.FTZ R196, R62, R175 ;  /* 0x000000af3ec47220 */ /* 0x000fe20000410000 */
[----:B------:R-:W-:Y:S01]  /*1260*/  SHF.L.U32 R185, R32, 0x10, RZ ;  /* 0x0000001020b97819 */ /* 0x000fe200000006ff */
[----:B------:R-:W-:Y:S01]  /*1270*/  FMUL.FTZ R197, R157, R168 ;  /* 0x000000a89dc57220 */ /* 0x000fe20000410000 */
[----:B------:R-:W-:Y:S01]  /*1280*/  FADD.FTZ R32, R41, R200 ;  /* 0x000000c829207221 */ /* 0x000fe20000010000 */
[----:B------:R-:W-:Y:S01]  /*1290*/  FMUL.FTZ R194, R62, R173 ;  /* 0x000000ad3ec27220 */ /* 0x000fe20000410000 */
[----:B------:R-:W-:Y:S01]  /*12a0*/  FFMA.FTZ R39, R203, R200, R30 ;  /* 0x000000c8cb277223 */ /* 0x000fe2000001001e */
[----:B------:R-:W-:Y:S01]  /*12b0*/  SHF.L.U32 R195, R170, 0x10, RZ ;  /* 0x00000010aac37819 */ /* 0x000fe200000006ff */
[----:B------:R-:W-:Y:S01]  /*12c0*/  FADD.FTZ R128, R199, R128 ;  /* 0x00000080c7807221 */ /* 0x000fe20000010000 */
[----:B------:R-:W-:Y:S01]  /*12d0*/  FFMA.FTZ R129, R196, R199, R129 ;  /* 0x000000c7c4817223 */ /* 0x000fe20000010081 */
[----:B------:R-:W-:Y:S01]  /*12e0*/  FMUL.FTZ R198, R62, R177 ;  /* 0x000000b13ec67220 */ /* 0x000fe20000410000 */
[----:B------:R-:W-:Y:S01]  /*12f0*/  PRMT R33, R36, 0x7632, R33 ;  /* 0x0000763224217816 */ /* 0x000fe20000000021 */
[----:B------:R-:W-:Y:S01]  /*1300*/  FMUL.FTZ R199, R143, R199 ;  /* 0x000000c78fc77220 */ /* 0x000fe20000410000 */
[----:B------:R-:W-:Y:S01]  /*1310*/  FADD.FTZ R32, R32, R197 ;  /* 0x000000c520207221 */ /* 0x000fe20000010000 */
[----:B------:R-:W-:Y:S01]  /*1320*/  FFMA.FTZ R39, R194, R197, R39 ;  /* 0x000000c5c2277223 */ /* 0x000fe20000010027 */
[C---:B------:R-:W-:Y:S01]  /*1330*/  PRMT R36, R40.reuse, 0x7632, R36 ;  /* 0x0000763228247816 */ /* 0x040fe20000000024 */
[----:B------:R-:W-:Y:S01]  /*1340*/  FADD.FTZ R126, R195, R126 ;  /* 0x0000007ec37e7221 */ /* 0x000fe20000010000 */
[----:B------:R-:W-:Y:S01]  /*1350*/  SHF.L.U32 R40, R40, 0x10, RZ ;  /* 0x0000001028287819 */ /* 0x000fe200000006ff */
[-C--:B------:R-:W-:Y:S01]  /*1360*/  FFMA.FTZ R127, R198, R195.reuse, R127 ;  /* 0x000000c3c67f7223 */ /* 0x080fe2000001007f */
[----:B------:R-:W-:Y:S01]  /*1370*/  SHF.L.U32 R187, R33, 0x10, RZ ;  /* 0x0000001021bb7819 */ /* 0x000fe200000006ff */
[----:B------:R-:W-:Y:S01]  /*1380*/  FMUL.FTZ R195, R158, R195 ;  /* 0x000000c39ec37220 */ /* 0x000fe20000410000 */
[----:B------:R-:W-:Y:S01]  /*1390*/  FADD.FTZ R32, R32, R199 ;  /* 0x000000c720207221 */ /* 0x000fe20000010000 */
[----:B------:R-:W-:Y:S01]  /*13a0*/  FFMA.FTZ R39, R196, R199, R39 ;  /* 0x000000c7c4277223 */ /* 0x000fe20000010027 */
[----:B------:R-:W-:-:S02]  /*13b0*/  IMAD.U32 R36, R36, 0x10000, RZ ;  /* 0x0001000024247824 */ /* 0x000fc400078e00ff */
[----:B------:R-:W-:Y:S01]  /*13c0*/  FMUL.FTZ R177, R144, R40 ;  /* 0x0000002890b17220 */ /* 0x000fe20000410000 */
[----:B------:R-:W-:Y:S01]  /*13d0*/  FADD.FTZ R32, R32, R195 ;  /* 0x000000c320207221 */ /* 0x000fe20000010000 */
[----:B------:R-:W-:Y:S01]  /*13e0*/  FADD.FTZ R187, -R190, R187 ;  /* 0x000000bbbebb7221 */ /* 0x000fe20000010100 */
[----:B------:R-:W-:Y:S01]  /*13f0*/  FFMA.FTZ R43, R198, R195, R39 ;  /* 0x000000c3c62b7223 */ /* 0x000fe20000010027 */
[----:B------:R-:W-:Y:S01]  /*1400*/  FADD.FTZ R33, -R190, R188 ;  /* 0x000000bcbe217221 */ /* 0x000fe20000010100 */
[----:B------:R-:W-:Y:S01]  /*1410*/  FMUL.FTZ R188, R159, R36 ;  /* 0x000000249fbc7220 */ /* 0x000fe20000410000 */
[----:B------:R-:W-:Y:S01]  /*1420*/  FADD.FTZ R39, R32, R177 ;  /* 0x000000b120277221 */ /* 0x000fe20000010000 */
[----:B------:R-:W-:Y:S02]  /*1430*/  IMAD.U32 R172, R172, 0x10000, RZ ;  /* 0x00010000acac7824 */ /* 0x000fe400078e00ff */
[----:B------:R-:W-:Y:S01]  /*1440*/  FMUL.FTZ R187, R62, R187 ;  /* 0x000000bb3ebb7220 */ /* 0x000fe20000410000 */
[----:B------:R-:W-:Y:S01]  /*1450*/  FFMA.FTZ R30, R182, R177, R43 ;  /* 0x000000b1b61e7223 */ /* 0x000fe2000001002b */
[----:B------:R-:W-:Y:S01]  /*1460*/  PRMT R42, R44, 0x7632, R42 ;  /* 0x000076322c2a7816 */ /* 0x000fe2000000002a */
[----:B------:R-:W-:Y:S01]  /*1470*/  FADD.FTZ R189, -R190, R178 ;  /* 0x000000b2bebd7221 */ /* 0x000fe20000010100 */
[----:B------:R-:W-:Y:S01]  /*1480*/  SHF.L.U32 R37, R174, 0x10, RZ ;  /* 0x00000010ae257819 */ /* 0x000fe200000006ff */
[----:B------:R-:W-:Y:S01]  /*1490*/  FADD.FTZ R32, R39, R188 ;  /* 0x000000bc27207221 */ /* 0x000fe20000010000 */
[----:B------:R-:W-:Y:S01]  /*14a0*/  SHF.L.U32 R34, R34, 0x10, RZ ;  /* 0x0000001022227819 */ /* 0x000fe200000006ff */
[----:B------:R-:W-:Y:S01]  /*14b0*/  FADD.FTZ R193, -R190, R172 ;  /* 0x000000acbec17221 */ /* 0x000fe20000010100 */
[----:B------:R-:W-:Y:S01]  /*14c0*/  FFMA.FTZ R39, R187, R188, R30 ;  /* 0x000000bcbb277223 */ /* 0x000fe2000001001e */
[----:B------:R-:W-:-:S02]  /*14d0*/  SHF.L.U32 R44, R44, 0x10, RZ ;  /* 0x000000102c2c7819 */ /* 0x000fc400000006ff */
[----:B------:R-:W-:Y:S02]  /*14e0*/  SHF.L.U32 R46, R46, 0x10, RZ ;  /* 0x000000102e2e7819 */ /* 0x000fe400000006ff */
[----:B------:R-:W-:Y:S02]  /*14f0*/  SHF.L.U32 R35, R176, 0x10, RZ ;  /* 0x00000010b0237819 */ /* 0x000fe400000006ff */
[----:B------:R-:W-:Y:S01]  /*1500*/  SHF.L.U32 R42, R42, 0x10, RZ ;  /* 0x000000102a2a7819 */ /* 0x000fe200000006ff */
[----:B------:R-:W-:Y:S01]  /*1510*/  FADD.FTZ R37, -R190, R37 ;  /* 0x00000025be257221 */ /* 0x000fe20000010100 */
[C---:B------:R-:W-:Y:S01]  /*1520*/  FMUL.FTZ R181, R62.reuse, R189 ;  /* 0x000000bd3eb57220 */ /* 0x040fe20000410000 */
[----:B------:R-:W-:Y:S01]  /*1530*/  FMUL.FTZ R193, R62, R193 ;  /* 0x000000c13ec17220 */ /* 0x000fe20000410000 */
[----:B------:R-:W-:Y:S01]  /*1540*/  FMUL.FTZ R189, R160, R34 ;  /* 0x00000022a0bd7220 */ /* 0x000fe20000410000 */
[----:B------:R-:W-:Y:S01]  /*1550*/  FADD.FTZ R32, R32, R183 ;  /* 0x000000b720207221 */ /* 0x000fe20000010000 */
[----:B------:R-:W-:Y:S01]  /*1560*/  FFMA.FTZ R30, R180, R183, R39 ;  /* 0x000000b7b41e7223 */ /* 0x000fe20000010027 */
[C---:B------:R-:W-:Y:S01]  /*1570*/  FADD.FTZ R211, -R190.reuse, R44 ;  /* 0x0000002cbed37221 */ /* 0x040fe20000010100 */
[C---:B------:R-:W-:Y:S01]  /*1580*/  FADD.FTZ R215, -R190.reuse, R46 ;  /* 0x0000002ebed77221 */ /* 0x040fe20000010100 */
[C---:B------:R-:W-:Y:S01]  /*1590*/  FADD.FTZ R35, -R190.reuse, R35 ;  /* 0x00000023be237221 */ /* 0x040fe20000010100 */
[C---:B------:R-:W-:Y:S01]  /*15a0*/  FADD.FTZ R63, -R190.reuse, R42 ;  /* 0x0000002abe3f7221 */ /* 0x040fe20000010100 */
[C---:B------:R-:W-:Y:S01]  /*15b0*/  FADD.FTZ R59, -R190.reuse, R59 ;  /* 0x0000003bbe3b7221 */ /* 0x040fe20000010100 */
[C---:B------:R-:W-:Y:S01]  /*15c0*/  FADD.FTZ R31, -R190.reuse, R31 ;  /* 0x0000001fbe1f7221 */ /* 0x040fe20000010100 */
        /* <DEDUP_REMOVED lines=15> */
[----:B------:R-:W-:Y:S01]  /*16c0*/  PRMT R42, R48, 0x7632, R42 ;  /* 0x00007632302a7816 */ /* 0x000fe2000000002a */
[----:B------:R-:W-:Y:S01]  /*16d0*/  FADD.FTZ R130, R168, R130 ;  /* 0x00000082a8827221 */ /* 0x000fe20000010000 */
[----:B------:R-:W-:Y:S01]  /*16e0*/  FFMA.FTZ R131, R194, R168, R131 ;  /* 0x000000a8c2837223 */ /* 0x000fe20000010083 */
[----:B------:R-:W-:Y:S01]  /*16f0*/  SHF.L.U32 R48, R48, 0x10, RZ ;  /* 0x0000001030307819 */ /* 0x000fe200000006ff */
        /* <DEDUP_REMOVED lines=36> */
[C---:B------:R-:W-:Y:S01]  /*1940*/  PRMT R50, R51.reuse, 0x7632, R50 ;  /* 0x0000763233327816 */ /* 0x040fe20000000032 */
[----:B------:R-:W-:-:S02]  /*1950*/  IMAD.U32 R28, R51, 0x10000, RZ ;  /* 0x00010000331c7824 */ /* 0x000fc400078e00ff */
        /* <DEDUP_REMOVED lines=54> */
.L_x_846:
[----:B-1----:R-:W-:Y:S01]  /*1cc0*/  FADD.FTZ R28, R29, R28 ;  /* 0x0000001c1d1c7221 */ /* 0x002fe20000010000 */
[----:B0-2---:R-:W-:Y:S01]  /*1cd0*/  FADD.FTZ R29, R33, R30 ;  /* 0x0000001e211d7221 */ /* 0x005fe20000010000 */
[----:B------:R-:W-:Y:S06]  /*1ce0*/  @P2 BRA `(.L_x_834) ;  /* 0x0000000000242947 */ /* 0x000fec0003800000 */
[----:B------:R-:W0:Y:S01]  /*1cf0*/  S2UR UR5, SR_CgaCtaId ;  /* 0x00000000000579c3 */ /* 0x000e220000008800 */
[----:B------:R-:W-:Y:S01]  /*1d00*/  SHF.R.U32.HI R30, RZ, 0x5, R64 ;  /* 0x00000005ff1e7819 */ /* 0x000fe20000011640 */
[----:B------:R-:W-:-:S03]  /*1d10*/  UMOV UR4, 0x400 ;  /* 0x0000040000047882 */ /* 0x000fc60000000000 */
[----:B------:R-:W-:-:S04]  /*1d20*/  LOP3.LUT R31, R30, 0x7fffff8, RZ, 0xc0, !PT ;  /* 0x07fffff81e1f7812 */ /* 0x000fc800078ec0ff */
[----:B------:R-:W-:-:S04]  /*1d30*/  @!P3 IADD3 R31, R31, 0x8, RZ ;  /* 0x000000081f1fb810 */ /* 0x000fc80007ffe0ff */
[----:B------:R-:W-:Y:S01]  /*1d40*/  LOP3.LUT R30, R31, 0x7, R30, 0xf8, !PT ;  /* 0x000000071f1e7812 */ /* 0x000fe200078ef81e */
[----:B0-----:R-:W-:-:S06]  /*1d50*/  ULEA UR4, UR5, UR4, 0x18 ;  /* 0x0000000405047291 */ /* 0x001fcc000f8ec03f */
[----:B------:R-:W-:-:S05]  /*1d60*/  LEA R30, R30, UR4, 0x3 ;  /* 0x000000041e1e7c11 */ /* 0x000fca000f8e18ff */
[----:B------:R0:W-:Y:S02]  /*1d70*/  STS.64 [R30+0x6000], R28 ;  /* 0x0060001c1e007388 */ /* 0x0001e40000000a00 */
.L_x_834:
[----:B------:R-:W0:Y:S01]  /*1d80*/  LDC.64 R48, c[0x0][0x220] ;  /* 0x00008800ff307b82 */ /* 0x000e220000000a00 */
[----:B------:R-:W-:Y:S05]  /*1d90*/  WARPSYNC.ALL ;  /* 0x0000000000007948 */ /* 0x000fea0003800000 */
[----:B0-----:R-:W-:Y:S02]  /*1da0*/  IMAD.WIDE.U32 R28, R171, 0x10, R48 ;  /* 0x00000010ab1c7825 */ /* 0x001fe400078e0030 */
[----:B------:R-:W-:Y:S06]  /*1db0*/  BAR.SYNC.DEFER_BLOCKING 0x0 ;  /* 0x0000000000007b1d */ /* 0x000fec0000010000 */
[----:B------:R-:W2:Y:S02]  /*1dc0*/  LDG.E.128 R28, desc[UR6][R28.64] ;  /* 0x000000061c1c7981 */ /* 0x000ea4000c1e1d00 */
[----:B------:R-:W0:Y:S01]  /*1dd0*/  S2UR UR5, SR_CgaCtaId ;  /* 0x00000000000579c3 */ /* 0x000e220000008800 */
[----:B------:R-:W-:Y:S01]  /*1de0*/  SHF.R.U32.HI R32, RZ, 0x5, R64 ;  /* 0x00000005ff207819 */ /* 0x000fe20000011640 */
[----:B------:R-:W-:Y:S01]  /*1df0*/  UMOV UR4, 0x400 ;  /* 0x0000040000047882 */ /* 0x000fe20000000000 */
[----:B-----5:R-:W-:-:S02]  /*1e00*/  LOP3.LUT P2, RZ, R54, 0xff00, RZ, 0xc0, !PT ;  /* 0x0000ff0036ff7812 */ /* 0x020fc4000784c0ff */
[----:B------:R-:W-:Y:S02]  /*1e10*/  LOP3.LUT R32, R32, 0x7fffff8, RZ, 0xc0, !PT ;  /* 0x07fffff820207812 */ /* 0x000fe400078ec0ff */
[----:B------:R-:W-:Y:S02]  /*1e20*/  LOP3.LUT P6, RZ, R54, 0xff000000, RZ, 0xc0, !PT ;  /* 0xff00000036ff7812 */ /* 0x000fe400078cc0ff */
[----:B------:R-:W-:Y:S02]  /*1e30*/  @!P3 IADD3 R32, R32, 0x8, RZ ;  /* 0x000000082020b810 */ /* 0x000fe40007ffe0ff */
[----:B------:R-:W-:Y:S01]  /*1e40*/  LOP3.LUT P5, RZ, R54, 0xff0000, RZ, 0xc0, !PT ;  /* 0x00ff000036ff7812 */ /* 0x000fe200078ac0ff */
[----:B0-----:R-:W-:-:S06]  /*1e50*/  ULEA UR4, UR5, UR4, 0x18 ;  /* 0x0000000405047291 */ /* 0x001fcc000f8ec03f */
[----:B------:R-:W-:-:S05]  /*1e60*/  LEA R208, R32, UR4, 0x3 ;  /* 0x0000000420d07c11 */ /* 0x000fca000f8e18ff */
[----:B------:R-:W0:Y:S04]  /*1e70*/  LDS.128 R32, [R208+0x6000] ;  /* 0x00600000d0207984 */ /* 0x000e280000000c00 */
[----:B------:R-:W1:Y:S04]  /*1e80*/  LDS.128 R36, [R208+0x6010] ;  /* 0x00601000d0247984 */ /* 0x000e680000000c00 */
[----:B------:R-:W3:Y:S04]  /*1e90*/  LDS.128 R40, [R208+0x6020] ;  /* 0x00602000d0287984 */ /* 0x000ee80000000c00 */
[----:B------:R-:W4:Y:S01]  /*1ea0*/  LDS.128 R44, [R208+0x6030] ;  /* 0x00603000d02c7984 */ /* 0x000f220000000c00 */
[----:B0-----:R-:W-:Y:S01]  /*1eb0*/  FADD.FTZ R211, RZ, R32 ;  /* 0x00000020ffd37221 */ /* 0x001fe20000010000 */
[----:B------:R-:W-:-:S03]  /*1ec0*/  FADD.FTZ R32, RZ, R33 ;  /* 0x00000021ff207221 */ /* 0x000fc60000010000 */
[----:B------:R-:W-:Y:S01]  /*1ed0*/  FADD.FTZ R211, R34, R211 ;  /* 0x000000d322d37221 */ /* 0x000fe20000010000 */
[----:B------:R-:W-:Y:S01]  /*1ee0*/  FADD.FTZ R32, R35, R32 ;  /* 0x0000002023207221 */ /* 0x000fe20000010000 */
[----:B------:R-:W-:Y:S02]  /*1ef0*/  @P1 SHF.L.U32 R34, R13, 0x10, RZ ;  /* 0x000000100d221819 */ /* 0x000fe400000006ff */
[----:B-1----:R-:W-:Y:S01]  /*1f00*/  FADD.FTZ R211, R211, R36 ;  /* 0x00000024d3d37221 */ /* 0x002fe20000010000 */
[----:B------:R-:W-:Y:S01]  /*1f10*/  FADD.FTZ R32, R32, R37 ;  /* 0x0000002520207221 */ /* 0x000fe20000010000 */
[----:B------:R-:W-:Y:S02]  /*1f20*/  IMAD.MOV.U32 R36, RZ, RZ, RZ ;  /* 0x000000ffff247224 */ /* 0x000fe400078e00ff */
[----:B------:R-:W-:Y:S01]  /*1f30*/  FADD.FTZ R211, R38, R211 ;  /* 0x000000d326d37221 */ /* 0x000fe20000010000 */
[----:B------:R-:W-:-:S03]  /*1f40*/  FADD.FTZ R32, R39, R32 ;  /* 0x0000002027207221 */ /* 0x000fc60000010000 */
[----:B---3--:R-:W-:Y:S01]  /*1f50*/  FADD.FTZ R211, R211, R40 ;  /* 0x00000028d3d37221 */ /* 0x008fe20000010000 */
[----:B------:R-:W-:Y:S01]  /*1f60*/  FADD.FTZ R32, R32, R41 ;  /* 0x0000002920207221 */ /* 0x000fe20000010000 */
[----:B------:R-:W-:Y:S02]  /*1f70*/  @P1 SHF.L.U32 R40, R14, 0x10, RZ ;  /* 0x000000100e281819 */ /* 0x000fe400000006ff */
[----:B------:R-:W-:Y:S01]  /*1f80*/  FADD.FTZ R211, R42, R211 ;  /* 0x000000d32ad37221 */ /* 0x000fe20000010000 */
[----:B------:R-:W-:-:S03]  /*1f90*/  FADD.FTZ R32, R43, R32 ;  /* 0x000000202b207221 */ /* 0x000fc60000010000 */
[----:B----4-:R-:W-:Y:S01]  /*1fa0*/  FADD.FTZ R211, R211, R44 ;  /* 0x0000002cd3d37221 */ /* 0x010fe20000010000 */
[----:B------:R-:W-:Y:S01]  /*1fb0*/  FADD.FTZ R32, R32, R45 ;  /* 0x0000002d20207221 */ /* 0x000fe20000010000 */
[----:B------:R-:W-:Y:S02]  /*1fc0*/  MOV R45, RZ ;  /* 0x000000ff002d7202 */ /* 0x000fe40000000f00 */
[----:B------:R-:W-:Y:S01]  /*1fd0*/  FADD.FTZ R46, R46, R211 ;  /* 0x000000d32e2e7221 */ /* 0x000fe20000010000 */
[----:B------:R-:W-:Y:S01]  /*1fe0*/  FADD.FTZ R32, R47, R32 ;  /* 0x000000202f207221 */ /* 0x000fe20000010000 */
[----:B------:R-:W-:Y:S02]  /*1ff0*/  MOV R211, RZ ;  /* 0x000000ff00d37202 */ /* 0x000fe40000000f00 */
[----:B------:R-:W-:Y:S01]  /*2000*/  FMUL.FTZ R42, R46, UR12 ;  /* 0x0000000c2e2a7c20 */ /* 0x000fe20008410000 */
[----:B------:R-:W-:Y:S01]  /*2010*/  FMUL.FTZ R43, R32, UR12 ;  /* 0x0000000c202b7c20 */ /* 0x000fe20008410000 */
[----:B------:R-:W-:Y:S01]  /*2020*/  IMAD.MOV.U32 R32, RZ, RZ, R54 ;  /* 0x000000ffff207224 */ /* 0x000fe200078e0036 */
[----:B------:R-:W-:-:S02]  /*2030*/  @P6 PRMT R46, R85, 0x7632, R46 ;  /* 0x00007632552e6816 */ /* 0x000fc4000000002e */
[----:B------:R-:W-:Y:S02]  /*2040*/  FSEL R42, R42, RZ, !P4 ;  /* 0x000000ff2a2a7208 */ /* 0x000fe40006000000 */
[----:B------:R-:W-:Y:S02]  /*2050*/  LOP3.LUT P4, RZ, R32, 0xff, RZ, 0xc0, !PT ;  /* 0x000000ff20ff7812 */ /* 0x000fe4000788c0ff */
[----:B------:R-:W-:Y:S01]  /*2060*/  @P1 PRMT R32, R12, 0x7632, R32 ;  /* 0x000076320c201816 */ /* 0x000fe20000000020 */
[-CC-:B------:R-:W-:Y:S01]  /*2070*/  FFMA.FTZ R0, R0, R43.reuse, R42.reuse ;  /* 0x0000002b00007223 */ /* 0x180fe2000001002a */
[-CC-:B------:R-:W-:Y:S01]  /*2080*/  FFMA.FTZ R204, R204, R43.reuse, R42.reuse ;  /* 0x0000002bcccc7223 */ /* 0x180fe2000001002a */
[-CC-:B------:R-:W-:Y:S01]  /*2090*/  FFMA.FTZ R202, R202, R43.reuse, R42.reuse ;  /* 0x0000002bcaca7223 */ /* 0x180fe2000001002a */
[----:B------:R-:W-:Y:S01]  /*20a0*/  FFMA.FTZ R206, R206, R43, R42 ;  /* 0x0000002bcece7223 */ /* 0x000fe2000001002a */
[----:B------:R-:W-:Y:S01]  /*20b0*/  FADD.FTZ R35, R201, -R0 ;  /* 0x80000000c9237221 */ /* 0x000fe20000010000 */
[----:B------:R-:W-:Y:S01]  /*20c0*/  @P1 SHF.L.U32 R0, R12, 0x10, RZ ;  /* 0x000000100c001819 */ /* 0x000fe200000006ff */
[----:B------:R-:W-:Y:S01]  /*20d0*/  FADD.FTZ R33, R207, -R204 ;  /* 0x800000cccf217221 */ /* 0x000fe20000010000 */
[----:B------:R-:W-:Y:S01]  /*20e0*/  FADD.FTZ R37, R205, -R202 ;  /* 0x800000cacd257221 */ /* 0x000fe20000010000 */
[----:B------:R-:W-:Y:S01]  /*20f0*/  FMUL.FTZ R35, R62, R35 ;  /* 0x000000233e237220 */ /* 0x000fe20000410000 */
[----:B------:R-:W-:Y:S01]  /*2100*/  @P1 SHF.L.U32 R32, R32, 0x10, RZ ;  /* 0x0000001020201819 */ /* 0x000fe200000006ff */
[C---:B------:R-:W-:Y:S01]  /*2110*/  FMUL.FTZ R33, R62.reuse, R33 ;  /* 0x000000213e217220 */ /* 0x040fe20000410000 */
[----:B------:R-:W-:Y:S01]  /*2120*/  FMUL.FTZ R37, R62, R37 ;  /* 0x000000253e257220 */ /* 0x000fe20000410000 */
[--C-:B------:R-:W-:Y:S01]  /*2130*/  @P1 FADD.FTZ R35, R35, R0.reuse ;  /* 0x0000000023231221 */ /* 0x100fe20000010000 */
[----:B------:R-:W-:Y:S01]  /*2140*/  @P1 PRMT R0, R13, 0x7632, R0 ;  /* 0x000076320d001816 */ /* 0x000fe20000000000 */
[----:B------:R-:W-:Y:S01]  /*2150*/  FADD.FTZ R39, R209, -R206 ;  /* 0x800000ced1277221 */ /* 0x000fe20000010000 */
[----:B------:R-:W-:Y:S01]  /*2160*/  @P1 FADD.FTZ R33, R33, R32 ;  /* 0x0000002021211221 */ /* 0x000fe20000010000 */
[----:B------:R-:W-:Y:S01]  /*2170*/  @P1 FADD.FTZ R37, R37, R34 ;  /* 0x0000002225251221 */ /* 0x000fe20000010000 */
[----:B------:R-:W-:Y:S01]  /*2180*/  @P1 SHF.L.U32 R38, R0, 0x10, RZ ;  /* 0x0000001000261819 */ /* 0x000fe200000006ff */
[----:B------:R-:W-:Y:S01]  /*2190*/  FMUL.FTZ R0, R35, R60 ;  /* 0x0000003c23007220 */ /* 0x000fe20000410000 */
[----:B------:R-:W-:Y:S01]  /*21a0*/  FFMA.FTZ R203, R203, R43, R42 ;  /* 0x0000002bcbcb7223 */ /* 0x000fe2000001002a */
[----:B------:R-:W-:Y:S01]  /*21b0*/  @P4 SHF.L.U32 R34, R84, 0x10, RZ ;  /* 0x0000001054224819 */ /* 0x000fe200000006ff */
[----:B------:R-:W-:Y:S01]  /*21c0*/  FMUL.FTZ R39, R62, R39 ;  /* 0x000000273e277220 */ /* 0x000fe20000410000 */
[----:B------:R-:W-:Y:S01]  /*21d0*/  FMUL.FTZ R41, R0, UR13 ;  /* 0x0000000d00297c20 */ /* 0x000fe20008410000 */
[----:B------:R-:W-:Y:S01]  /*21e0*/  FADD.FTZ R203, R200, -R203 ;  /* 0x800000cbc8cb7221 */ /* 0x000fe20000010000 */
[----:B------:R-:W-:-:S02]  /*21f0*/  IMAD.MOV.U32 R0, RZ, RZ, RZ ;  /* 0x000000ffff007224 */ /* 0x000fc400078e00ff */
[----:B------:R-:W-:Y:S01]  /*2200*/  @P1 FADD.FTZ R39, R39, R38 ;  /* 0x0000002627271221 */ /* 0x000fe20000010000 */
[----:B------:R-:W-:Y:S01]  /*2210*/  @P4 FMUL.FTZ R36, R41, R34 ;  /* 0x0000002229244220 */ /* 0x000fe20000410000 */
[----:B------:R-:W-:Y:S01]  /*2220*/  FMUL.FTZ R207, R62, R203 ;  /* 0x000000cb3ecf7220 */ /* 0x000fe20000410000 */
[----:B------:R-:W-:Y:S01]  /*2230*/  HFMA2.MMA R203, -RZ, RZ, 0, 0 ;  /* 0x00000000ffcb7435 */ /* 0x000fe200000001ff */
[-C--:B------:R-:W-:Y:S01]  /*2240*/  FMUL.FTZ R44, R39, R60.reuse ;  /* 0x0000003c272c7220 */ /* 0x080fe20000410000 */
[----:B------:R-:W-:Y:S01]  /*2250*/  MOV R205, RZ ;  /* 0x000000ff00cd7202 */ /* 0x000fe20000000f00 */
[----:B------:R-:W-:Y:S01]  /*2260*/  @P1 FADD.FTZ R207, R207, R40 ;  /* 0x00000028cfcf1221 */ /* 0x000fe20000010000 */
[----:B------:R-:W-:Y:S01]  /*2270*/  FMUL.FTZ R40, R37, R60 ;  /* 0x0000003c25287220 */ /* 0x000fe20000410000 */
[----:B------:R-:W-:Y:S01]  /*2280*/  FMUL.FTZ R209, R44, UR13 ;  /* 0x0000000d2cd17c20 */ /* 0x000fe20008410000 */
[----:B------:R-:W-:Y:S01]  /*2290*/  HFMA2.MMA R44, -RZ, RZ, 0, 0 ;  /* 0x00000000ff2c7435 */ /* 0x000fe200000001ff */
[----:B------:R-:W-:Y:S01]  /*22a0*/  @P6 SHF.L.U32 R46, R46, 0x10, RZ ;  /* 0x000000102e2e6819 */ /* 0x000fe200000006ff */
[----:B------:R-:W-:Y:S01]  /*22b0*/  FMUL.FTZ R54, R40, UR13 ;  /* 0x0000000d28367c20 */ /* 0x000fe20008410000 */
[-CC-:B------:R-:W-:Y:S01]  /*22c0*/  FFMA.FTZ R196, R196, R43.reuse, R42.reuse ;  /* 0x0000002bc4c47223 */ /* 0x180fe2000001002a */
[-CC-:B------:R-:W-:Y:S01]  /*22d0*/  FFMA.FTZ R194, R194, R43.reuse, R42.reuse ;  /* 0x0000002bc2c27223 */ /* 0x180fe2000001002a */
[----:B------:R-:W-:Y:S01]  /*22e0*/  FFMA.FTZ R198, R198, R43, R42 ;  /* 0x0000002bc6c67223 */ /* 0x000fe2000001002a */
[----:B------:R-:W-:Y:S01]  /*22f0*/  MOV R201, RZ ;  /* 0x000000ff00c97202 */ /* 0x000fe20000000f00 */
[----:B------:R-:W-:Y:S01]  /*2300*/  FADD.FTZ R199, R199, -R196 ;  /* 0x800000c4c7c77221 */ /* 0x000fe20000010000 */
[----:B------:R-:W-:Y:S01]  /*2310*/  FADD.FTZ R197, R197, -R194 ;  /* 0x800000c2c5c57221 */ /* 0x000fe20000010000 */
[----:B------:R-:W-:Y:S01]  /*2320*/  FADD.FTZ R195, R195, -R198 ;  /* 0x800000c6c3c37221 */ /* 0x000fe20000010000 */
[----:B------:R-:W-:-:S02]  /*2330*/  IMAD.MOV.U32 R194, RZ, RZ, RZ ;  /* 0x000000ffffc27224 */ /* 0x000fc400078e00ff */
[C---:B------:R-:W-:Y:S01]  /*2340*/  FMUL.FTZ R199, R62.reuse, R199 ;  /* 0x000000c73ec77220 */ /* 0x040fe20000410000 */
[----:B------:R-:W-:Y:S01]  /*2350*/  FMUL.FTZ R197, R62, R197 ;  /* 0x000000c53ec57220 */ /* 0x000fe20000410000 */
[----:B--2---:R-:W-:Y:S02]  /*2360*/  @P4 SHF.L.U32 R32, R28, 0x10, RZ ;  /* 0x000000101c204819 */ /* 0x004fe400000006ff */
[----:B------:R-:W-:-:S03]  /*2370*/  @P2 PRMT R28, R84, 0x7632, R28 ;  /* 0x00007632541c2816 */ /* 0x000fc6000000001c */
[----:B------:R-:W-:Y:S01]  /*2380*/  @P4 FMUL.FTZ R45, R41, R32 ;  /* 0x00000020292d4220 */ /* 0x000fe20000410000 */
[C---:B------:R-:W-:Y:S01]  /*2390*/  @P2 PRMT R34, R28.reuse, 0x7632, R34 ;  /* 0x000076321c222816 */ /* 0x040fe20000000022 */
[----:B------:R-:W-:Y:S02]  /*23a0*/  @P2 IMAD.U32 R38, R28, 0x10000, RZ ;  /* 0x000100001c262824 */ /* 0x000fe400078e00ff */
[----:B------:R-:W-:Y:S01]  /*23b0*/  FMUL.FTZ R28, R33, R60 ;  /* 0x0000003c211c7220 */ /* 0x000fe20000410000 */
[----:B------:R-:W-:Y:S01]  /*23c0*/  LOP3.LUT P4, RZ, R55, 0xff, RZ, 0xc0, !PT ;  /* 0x000000ff37ff7812 */ /* 0x000fe2000788c0ff */
[----:B------:R-:W-:Y:S01]  /*23d0*/  HFMA2.MMA R32, -RZ, RZ, 0, 0 ;  /* 0x00000000ff207435 */ /* 0x000fe200000001ff */
[----:B------:R-:W-:Y:S01]  /*23e0*/  @P2 SHF.L.U32 R34, R34, 0x10, RZ ;  /* 0x0000001022222819 */ /* 0x000fe200000006ff */
[----:B------:R-:W-:Y:S01]  /*23f0*/  FMUL.FTZ R47, R28, UR13 ;  /* 0x0000000d1c2f7c20 */ /* 0x000fe20008410000 */
[----:B------:R-:W-:Y:S02]  /*2400*/  @P6 PRMT R28, R29, 0x7632, R28 ;  /* 0x000076321d1c6816 */ /* 0x000fe4000000001c */
[----:B------:R-:W-:Y:S01]  /*2410*/  @P5 SHF.L.U32 R41, R85, 0x10, RZ ;  /* 0x0000001055295819 */ /* 0x000fe200000006ff */
[C---:B------:R-:W-:Y:S01]  /*2420*/  @P2 FMUL.FTZ R0, R47.reuse, R34 ;  /* 0x000000222f002220 */ /* 0x040fe20000410000 */
[----:B------:R-:W-:Y:S01]  /*2430*/  @P2 FMUL.FTZ R203, R47, R38 ;  /* 0x000000262fcb2220 */ /* 0x000fe20000410000 */
[----:B------:R-:W-:Y:S01]  /*2440*/  ISETP.NE.U32.AND P2, PT, RZ, UR14, PT ;  /* 0x0000000eff007c0c */ /* 0x000fe2000bf45070 */
[----:B------:R-:W-:Y:S01]  /*2450*/  FMUL.FTZ R34, R207, R60 ;  /* 0x0000003ccf227220 */ /* 0x000fe20000410000 */
[----:B------:R-:W-:Y:S01]  /*2460*/  @P5 SHF.L.U32 R29, R29, 0x10, RZ ;  /* 0x000000101d1d5819 */ /* 0x000fe200000006ff */
[----:B------:R-:W-:Y:S01]  /*2470*/  @P5 FMUL.FTZ R205, R54, R41 ;  /* 0x0000002936cd5220 */ /* 0x000fe20000410000 */
[----:B------:R-:W-:Y:S01]  /*2480*/  ISETP.NE.AND.EX P2, PT, RZ, UR15, PT, P2 ;  /* 0x0000000fff007c0c */ /* 0x000fe2000bf45320 */
[----:B------:R-:W-:Y:S01]  /*2490*/  FMUL.FTZ R41, R34, UR13 ;  /* 0x0000000d22297c20 */ /* 0x000fe20008410000 */
[----:B------:R-:W-:Y:S01]  /*24a0*/  @P6 SHF.L.U32 R28, R28, 0x10, RZ ;  /* 0x000000101c1c6819 */ /* 0x000fe200000006ff */
[----:B------:R-:W-:Y:S01]  /*24b0*/  @P4 IMAD.U32 R34, R30, 0x10000, RZ ;  /* 0x000100001e224824 */ /* 0x000fe200078e00ff */
[----:B------:R-:W-:Y:S01]  /*24c0*/  MOV R47, RZ ;  /* 0x000000ff002f7202 */ /* 0x000fe20000000f00 */
[----:B------:R-:W-:Y:S01]  /*24d0*/  @P5 FMUL.FTZ R47, R54, R29 ;  /* 0x0000001d362f5220 */ /* 0x000fe20000410000 */
[----:B------:R-:W-:Y:S01]  /*24e0*/  @P1 PRMT R29, R15, 0x7632, R29 ;  /* 0x000076320f1d1816 */ /* 0x000fe2000000001d */
[C---:B------:R-:W-:Y:S01]  /*24f0*/  @P6 FMUL.FTZ R44, R209.reuse, R28 ;  /* 0x0000001cd12c6220 */ /* 0x040fe20000410000 */
[----:B------:R-:W-:Y:S01]  /*2500*/  @P1 PRMT R28, R14, 0x7632, R28 ;  /* 0x000076320e1c1816 */ /* 0x000fe2000000001c */
[----:B------:R-:W-:Y:S01]  /*2510*/  @P6 FMUL.FTZ R32, R209, R46 ;  /* 0x0000002ed1206220 */ /* 0x000fe20000410000 */
[----:B------:R-:W-:Y:S01]  /*2520*/  @P4 SHF.L.U32 R40, R86, 0x10, RZ ;  /* 0x0000001056284819 */ /* 0x000fe200000006ff */
[----:B------:R-:W-:Y:S01]  /*2530*/  @P4 FMUL.FTZ R201, R41, R34 ;  /* 0x0000002229c94220 */ /* 0x000fe20000410000 */
[C---:B------:R-:W-:Y:S01]  /*2540*/  LOP3.LUT P6, RZ, R55.reuse, 0xff000000, RZ, 0xc0, !PT ;  /* 0xff00000037ff7812 */ /* 0x040fe200078cc0ff */
[----:B------:R-:W-:Y:S01]  /*2550*/  IMAD.MOV.U32 R38, RZ, RZ, RZ ;  /* 0x000000ffff267224 */ /* 0x000fe200078e00ff */
[----:B------:R-:W-:Y:S01]  /*2560*/  LOP3.LUT P5, RZ, R55, 0xff00, RZ, 0xc0, !PT ;  /* 0x0000ff0037ff7812 */ /* 0x000fe200078ac0ff */
[----:B------:R-:W-:Y:S01]  /*2570*/  @P4 FMUL.FTZ R38, R41, R40 ;  /* 0x0000002829264220 */ /* 0x000fe20000410000 */
[----:B------:R-:W-:Y:S01]  /*2580*/  @P1 SHF.L.U32 R34, R28, 0x10, RZ ;  /* 0x000000101c221819 */ /* 0x000fe200000006ff */
[----:B------:R-:W0:Y:S01]  /*2590*/  LDC.64 R40, c[0x0][0x2f8] ;  /* 0x0000be00ff287b82 */ /* 0x000e220000000a00 */
[----:B------:R-:W-:Y:S01]  /*25a0*/  @P1 SHF.L.U32 R54, R29, 0x10, RZ ;  /* 0x000000101d361819 */ /* 0x000fe200000006ff */
[----:B------:R-:W-:Y:S01]  /*25b0*/  FMUL.FTZ R209, R62, R195 ;  /* 0x000000c33ed17220 */ /* 0x000fe20000410000 */
[----:B------:R-:W-:Y:S01]  /*25c0*/  LOP3.LUT P4, RZ, R55, 0xff0000, RZ, 0xc0, !PT ;  /* 0x00ff000037ff7812 */ /* 0x000fe2000788c0ff */
[----:B------:R-:W-:Y:S01]  /*25d0*/  @P1 FADD.FTZ R197, R197, R34 ;  /* 0x00000022c5c51221 */ /* 0x000fe20000010000 */
[----:B------:R-:W-:Y:S01]  /*25e0*/  @P1 SHF.L.U32 R46, R15, 0x10, RZ ;  /* 0x000000100f2e1819 */ /* 0x000fe200000006ff */
[----:B------:R-:W-:Y:S01]  /*25f0*/  @P1 FADD.FTZ R209, R209, R54 ;  /* 0x00000036d1d11221 */ /* 0x000fe20000010000 */
[----:B------:R-:W-:Y:S01]  /*2600*/  HFMA2.MMA R55, -RZ, RZ, 0, 0 ;  /* 0x00000000ff377435 */ /* 0x000fe200000001ff */
[----:B------:R-:W1:Y:S01]  /*2610*/  @P2 LDC.64 R28, c[0x0][0x308] ;  /* 0x0000c200ff1c2b82 */ /* 0x000e620000000a00 */
[----:B------:R-:W-:Y:S01]  /*2620*/  @P6 PRMT R198, R87, 0x7632, R198 ;  /* 0x0000763257c66816 */ /* 0x000fe200000000c6 */
[----:B------:R-:W-:Y:S01]  /*2630*/  @P1 FADD.FTZ R199, R199, R46 ;  /* 0x0000002ec7c71221 */ /* 0x000fe20000010000 */
[----:B------:R-:W-:Y:S01]  /*2640*/  @P5 PRMT R30, R86, 0x7632, R30 ;  /* 0x00007632561e5816 */ /* 0x000fe2000000001e */
[-C--:B------:R-:W-:Y:S01]  /*2650*/  FMUL.FTZ R34, R197, R60.reuse ;  /* 0x0000003cc5227220 */ /* 0x080fe20000410000 */
[-C--:B------:R-:W-:Y:S01]  /*2660*/  FMUL.FTZ R196, R209, R60.reuse ;  /* 0x0000003cd1c47220 */ /* 0x080fe20000410000 */
[----:B------:R-:W-:Y:S01]  /*2670*/  FMUL.FTZ R46, R199, R60 ;  /* 0x0000003cc72e7220 */ /* 0x000fe20000410000 */
[----:B------:R-:W-:Y:S01]  /*2680*/  @P6 SHF.L.U32 R213, R198, 0x10, RZ ;  /* 0x00000010c6d56819 */ /* 0x000fe200000006ff */
[----:B------:R-:W-:Y:S01]  /*2690*/  FMUL.FTZ R215, R34, UR13 ;  /* 0x0000000d22d77c20 */ /* 0x000fe20008410000 */
[----:B------:R-:W-:Y:S01]  /*26a0*/  @P4 SHF.L.U32 R195, R87, 0x10, RZ ;  /* 0x0000001057c34819 */ /* 0x000fe200000006ff */
[----:B------:R-:W-:Y:S01]  /*26b0*/  FMUL.FTZ R198, R46, UR13 ;  /* 0x0000000d2ec67c20 */ /* 0x000fe20008410000 */
[----:B------:R-:W-:Y:S01]  /*26c0*/  @P5 SHF.L.U32 R54, R30, 0x10, RZ ;  /* 0x000000101e365819 */ /* 0x000fe200000006ff */
[----:B------:R-:W-:Y:S01]  /*26d0*/  FMUL.FTZ R46, R196, UR13 ;  /* 0x0000000dc42e7c20 */ /* 0x000fe20008410000 */
[----:B------:R-:W-:Y:S01]  /*26e0*/  @P2 F2FP.BF16.F32.PACK_AB R35, RZ, R35 ;  /* 0x00000023ff23223e */ /* 0x000fe200000010ff */
[----:B------:R-:W-:Y:S01]  /*26f0*/  @P4 FMUL.FTZ R194, R198, R195 ;  /* 0x000000c3c6c24220 */ /* 0x000fe20000410000 */
[----:B------:R-:W-:Y:S01]  /*2700*/  @P2 F2FP.BF16.F32.PACK_AB R37, RZ, R37 ;  /* 0x00000025ff25223e */ /* 0x000fe200000010ff */
[----:B------:R-:W-:Y:S01]  /*2710*/  @P5 FMUL.FTZ R55, R215, R54 ;  /* 0x00000036d7375220 */ /* 0x000fe20000410000 */
[----:B------:R-:W-:Y:S01]  /*2720*/  @P2 F2FP.BF16.F32.PACK_AB R207, RZ, R207 ;  /* 0x000000cfffcf223e */ /* 0x000fe200000010ff */
[----:B------:R-:W-:Y:S01]  /*2730*/  @P6 FMUL.FTZ R211, R46, R213 ;  /* 0x000000d52ed36220 */ /* 0x000fe20000410000 */
[----:B------:R-:W-:Y:S01]  /*2740*/  @P2 F2FP.BF16.F32.PACK_AB R199, RZ, R199 ;  /* 0x000000c7ffc7223e */ /* 0x000fe200000010ff */
[----:B0-----:R-:W-:Y:S01]  /*2750*/  IMAD.WIDE.U32 R40, R171, 0x10, R40 ;  /* 0x00000010ab287825 */ /* 0x001fe200078e0028 */
[----:B------:R-:W-:-:S02]  /*2760*/  @P2 F2FP.BF16.F32.PACK_AB R33, RZ, R33 ;  /* 0x00000021ff21223e */ /* 0x000fc400000010ff */
[----:B------:R-:W-:Y:S01]  /*2770*/  @P2 F2FP.BF16.F32.PACK_AB R39, RZ, R39 ;  /* 0x00000027ff27223e */ /* 0x000fe200000010ff */
[----:B-1----:R-:W-:Y:S01]  /*2780*/  @P2 IMAD.WIDE.U32 R28, R171, 0x10, R28 ;  /* 0x00000010ab1c2825 */ /* 0x002fe200078e001c */
[----:B------:R-:W-:Y:S02]  /*2790*/  @P2 F2FP.BF16.F32.PACK_AB R197, RZ, R197 ;  /* 0x000000c5ffc5223e */ /* 0x000fe400000010ff */
[----:B------:R-:W-:Y:S02]  /*27a0*/  @P2 F2FP.BF16.F32.PACK_AB R209, RZ, R209 ;  /* 0x000000d1ffd1223e */ /* 0x000fe400000010ff */
[----:B------:R-:W-:Y:S02]  /*27b0*/  @P2 PRMT R24, R35, 0x7610, R24 ;  /* 0x0000761023182816 */ /* 0x000fe40000000018 */
[----:B------:R-:W-:Y:S02]  /*27c0*/  @P2 PRMT R25, R37, 0x7610, R25 ;  /* 0x0000761025192816 */ /* 0x000fe40000000019 */
[----:B------:R-:W-:-:S02]  /*27d0*/  @P2 PRMT R26, R207, 0x7610, R26 ;  /* 0x00007610cf1a2816 */ /* 0x000fc4000000001a */
[----:B------:R-:W-:Y:S02]  /*27e0*/  @P2 PRMT R27, R199, 0x7610, R27 ;  /* 0x00007610c71b2816 */ /* 0x000fe4000000001b */
[----:B------:R-:W-:Y:S02]  /*27f0*/  @P2 PRMT R24, R24, 0x5410, R33 ;  /* 0x0000541018182816 */ /* 0x000fe40000000021 */
[----:B------:R-:W-:Y:S02]  /*2800*/  @P2 PRMT R25, R25, 0x5410, R39 ;  /* 0x0000541019192816 */ /* 0x000fe40000000027 */
[----:B------:R-:W-:Y:S01]  /*2810*/  F2FP.BF16.F32.PACK_AB R37, R32, R205 ;  /* 0x000000cd2025723e */ /* 0x000fe200000010ff */
[----:B------:R-:W-:Y:S01]  /*2820*/  IMAD.WIDE.U32 R32, R169, 0x10, R48 ;  /* 0x00000010a9207825 */ /* 0x000fe200078e0030 */
[----:B------:R-:W-:Y:S02]  /*2830*/  @P2 PRMT R26, R26, 0x5410, R197 ;  /* 0x000054101a1a2816 */ /* 0x000fe400000000c5 */
[----:B------:R-:W-:-:S02]  /*2840*/  @P2 PRMT R27, R27, 0x5410, R209 ;  /* 0x000054101b1b2816 */ /* 0x000fc400000000d1 */
[----:B------:R-:W-:Y:S02]  /*2850*/  F2FP.BF16.F32.PACK_AB R39, R211, R194 ;  /* 0x000000c2d327723e */ /* 0x000fe400000010ff */
[----:B------:R-:W-:Y:S01]  /*2860*/  F2FP.BF16.F32.PACK_AB R38, R55, R38 ;  /* 0x000000263726723e */ /* 0x000fe200000010ff */
[----:B------:R0:W-:Y:S01]  /*2870*/  @P2 STG.E.128 desc[UR6][R28.64], R24 ;  /* 0x000000181c002986 */ /* 0x0001e2000c101d06 */
[----:B------:R-:W-:-:S05]  /*2880*/  F2FP.BF16.F32.PACK_AB R36, R203, R36 ;  /* 0x00000024cb24723e */ /* 0x000fca00000010ff */
[----:B------:R1:W-:Y:S04]  /*2890*/  STG.E.128 desc[UR6][R40.64], R36 ;  /* 0x0000002428007986 */ /* 0x0003e8000c101d06 */
[----:B------:R-:W2:Y:S01]  /*28a0*/  LDG.E.128 R32, desc[UR6][R32.64] ;  /* 0x0000000620207981 */ /* 0x000ea2000c1e1d00 */
[----:B------:R-:W-:Y:S01]  /*28b0*/  @P5 PRMT R30, R30, 0x7632, R30 ;  /* 0x000076321e1e5816 */ /* 0x000fe2000000001e */
[-C--:B------:R-:W-:Y:S01]  /*28c0*/  FFMA.FTZ R182, R182, R43.reuse, R42 ;  /* 0x0000002bb6b67223 */ /* 0x080fe2000001002a */
[----:B------:R-:W-:Y:S01]  /*28d0*/  MOV R55, R52 ;  /* 0x0000003400377202 */ /* 0x000fe20000000f00 */
[----:B------:R-:W-:Y:S01]  /*28e0*/  IMAD.MOV.U32 R54, RZ, RZ, RZ ;  /* 0x000000ffff367224 */ /* 0x000fe200078e00ff */
[----:B------:R-:W-:Y:S01]  /*28f0*/  @P5 SHF.L.U32 R30, R30, 0x10, RZ ;  /* 0x000000101e1e5819 */ /* 0x000fe200000006ff */
[----:B------:R-:W-:Y:S01]  /*2900*/  FADD.FTZ R177, R177, -R182 ;  /* 0x800000b6b1b17221 */ /* 0x000fe20000010000 */
[----:B------:R-:W-:Y:S01]  /*2910*/  FFMA.FTZ R180, R180, R43, R42 ;  /* 0x0000002bb4b47223 */ /* 0x000fe2000001002a */
[----:B0-----:R-:W-:-:S02]  /*2920*/  @P4 IMAD.U32 R28, R31, 0x10000, RZ ;  /* 0x000100001f1c4824 */ /* 0x001fc400078e00ff */
[----:B------:R-:W-:Y:S01]  /*2930*/  FFMA.FTZ R179, R179, R43, R42 ;  /* 0x0000002bb3b37223 */ /* 0x000fe2000001002a */
[----:B------:R-:W-:Y:S01]  /*2940*/  @P5 FMUL.FTZ R54, R215, R30 ;  /* 0x0000001ed7365220 */ /* 0x000fe20000410000 */
[----:B------:R-:W-:Y:S01]  /*2950*/  LOP3.LUT P5, RZ, R55, 0xff, RZ, 0xc0, !PT ;  /* 0x000000ff37ff7812 */ /* 0x000fe200078ac0ff */
[----:B------:R-:W-:Y:S01]  /*2960*/  HFMA2.MMA R55, -RZ, RZ, 0, 0 ;  /* 0x00000000ff377435 */ /* 0x000fe200000001ff */
[----:B------:R-:W-:Y:S01]  /*2970*/  @P1 SHF.L.U32 R30, R16, 0x10, RZ ;  /* 0x00000010101e1819 */ /* 0x000fe200000006ff */
[----:B------:R-:W-:Y:S01]  /*2980*/  FMUL.FTZ R29, R62, R177 ;  /* 0x000000b13e1d7220 */ /* 0x000fe20000410000 */
[----:B-1----:R-:W-:Y:S01]  /*2990*/  FADD.FTZ R39, R183, -R180 ;  /* 0x800000b4b7277221 */ /* 0x002fe20000010000 */
[----:B------:R-:W-:Y:S01]  /*29a0*/  @P1 SHF.L.U32 R38, R17, 0x10, RZ ;  /* 0x0000001011261819 */ /* 0x000fe200000006ff */
[----:B------:R-:W-:Y:S01]  /*29b0*/  FADD.FTZ R179, R186, -R179 ;  /* 0x800000b3bab37221 */ /* 0x000fe20000010000 */
[----:B------:R-:W-:Y:S01]  /*29c0*/  @P1 FADD.FTZ R29, R29, R30 ;  /* 0x0000001e1d1d1221 */ /* 0x000fe20000010000 */
[----:B------:R-:W-:Y:S01]  /*29d0*/  @P4 FMUL.FTZ R55, R198, R28 ;  /* 0x0000001cc6374220 */ /* 0x000fe20000410000 */
[----:B------:R-:W-:Y:S01]  /*29e0*/  LOP3.LUT P4, RZ, R52, 0xff0000, RZ, 0xc0, !PT ;  /* 0x00ff000034ff7812 */ /* 0x000fe2000788c0ff */
[----:B------:R-:W-:Y:S01]  /*29f0*/  FMUL.FTZ R39, R62, R39 ;  /* 0x000000273e277220 */ /* 0x000fe20000410000 */
[-C--:B------:R-:W-:Y:S01]  /*2a00*/  FMUL.FTZ R30, R29, R60.reuse ;  /* 0x0000003c1d1e7220 */ /* 0x080fe20000410000 */
[----:B------:R-:W-:Y:S01]  /*2a10*/  FFMA.FTZ R40, R193, R43, R42 ;  /* 0x0000002bc1287223 */ /* 0x000fe2000001002a */
[----:B------:R-:W-:Y:S01]  /*2a20*/  @P5 SHF.L.U32 R36, R8, 0x10, RZ ;  /* 0x0000001008245819 */ /* 0x000fe200000006ff */
[----:B------:R-:W-:Y:S01]  /*2a30*/  @P1 FADD.FTZ R39, R39, R38 ;  /* 0x0000002627271221 */ /* 0x000fe20000010000 */
[----:B------:R-:W-:Y:S01]  /*2a40*/  FMUL.FTZ R41, R30, UR13 ;  /* 0x0000000d1e297c20 */ /* 0x000fe20008410000 */
[----:B------:R-:W-:Y:S01]  /*2a50*/  @P6 PRMT R31, R31, 0x7632, R31 ;  /* 0x000076321f1f6816 */ /* 0x000fe2000000001f */
[----:B------:R-:W-:Y:S01]  /*2a60*/  HFMA2.MMA R177, -RZ, RZ, 0, 0 ;  /* 0x00000000ffb17435 */ /* 0x000fe200000001ff */
[----:B------:R-:W-:Y:S01]  /*2a70*/  FMUL.FTZ R38, R39, R60 ;  /* 0x0000003c27267220 */ /* 0x000fe20000410000 */
[----:B------:R-:W-:Y:S01]  /*2a80*/  MOV R28, RZ ;  /* 0x000000ff001c7202 */ /* 0x000fe20000000f00 */
[----:B------:R-:W-:Y:S01]  /*2a90*/  FMUL.FTZ R37, R62, R179 ;  /* 0x000000b33e257220 */ /* 0x000fe20000410000 */
[----:B------:R-:W-:Y:S01]  /*2aa0*/  @P1 SHF.L.U32 R180, R18, 0x10, RZ ;  /* 0x0000001012b41819 */ /* 0x000fe200000006ff */
[----:B------:R-:W-:Y:S01]  /*2ab0*/  @P5 FMUL.FTZ R28, R41, R36 ;  /* 0x00000024291c5220 */ /* 0x000fe20000410000 */
[----:B------:R-:W-:Y:S01]  /*2ac0*/  FADD.FTZ R189, R189, -R40 ;  /* 0x80000028bdbd7221 */ /* 0x000fe20000010000 */
[----:B------:R-:W-:Y:S01]  /*2ad0*/  HFMA2.MMA R36, -RZ, RZ, 0, 0 ;  /* 0x00000000ff247435 */ /* 0x000fe200000001ff */
[----:B------:R-:W-:Y:S01]  /*2ae0*/  @P6 SHF.L.U32 R31, R31, 0x10, RZ ;  /* 0x000000101f1f6819 */ /* 0x000fe200000006ff */
[----:B------:R-:W-:Y:S01]  /*2af0*/  FMUL.FTZ R179, R38, UR13 ;  /* 0x0000000d26b37c20 */ /* 0x000fe20008410000 */
[----:B------:R-:W-:Y:S01]  /*2b00*/  @P4 SHF.L.U32 R40, R9, 0x10, RZ ;  /* 0x0000001009284819 */ /* 0x000fe200000006ff */
[----:B------:R-:W-:Y:S01]  /*2b10*/  @P1 FADD.FTZ R37, R37, R180 ;  /* 0x000000b425251221 */ /* 0x000fe20000010000 */
[----:B------:R-:W-:Y:S01]  /*2b20*/  IMAD.MOV.U32 R180, RZ, RZ, RZ ;  /* 0x000000ffffb47224 */ /* 0x000fe200078e00ff */
[----:B------:R-:W-:Y:S01]  /*2b30*/  MOV R171, RZ ;  /* 0x000000ff00ab7202 */ /* 0x000fe20000000f00 */
[----:B------:R-:W-:Y:S01]  /*2b40*/  @P6 FMUL.FTZ R180, R46, R31 ;  /* 0x0000001f2eb46220 */ /* 0x000fe20000410000 */
[----:B------:R-:W-:Y:S01]  /*2b50*/  @P4 FMUL.FTZ R36, R179, R40 ;  /* 0x00000028b3244220 */ /* 0x000fe20000410000 */
[----:B------:R-:W-:Y:S01]  /*2b60*/  LOP3.LUT P6, RZ, R52, 0xff000000, RZ, 0xc0, !PT ;  /* 0xff00000034ff7812 */ /* 0x000fe200078cc0ff */
[----:B------:R-:W-:Y:S01]  /*2b70*/  FFMA.FTZ R187, R187, R43, R42 ;  /* 0x0000002bbbbb7223 */ /* 0x000fe2000001002a */
[----:B------:R-:W-:Y:S01]  /*2b80*/  @P1 PRMT R31, R17, 0x7632, R31 ;  /* 0x00007632111f1816 */ /* 0x000fe2000000001f */
[----:B------:R-:W-:Y:S01]  /*2b90*/  FMUL.FTZ R189, R62, R189 ;  /* 0x000000bd3ebd7220 */ /* 0x000fe20000410000 */
[----:B------:R-:W-:Y:S01]  /*2ba0*/  HFMA2.MMA R193, -RZ, RZ, 0, 0 ;  /* 0x00000000ffc17435 */ /* 0x000fe200000001ff */
[----:B------:R-:W-:Y:S01]  /*2bb0*/  FADD.FTZ R187, R188, -R187 ;  /* 0x800000bbbcbb7221 */ /* 0x000fe20000010000 */
[----:B------:R-:W-:-:S02]  /*2bc0*/  CS2R R182, SRZ ;  /* 0x0000000000b67805 */ /* 0x000fc4000001ff00 */
[----:B------:R-:W-:Y:S01]  /*2bd0*/  MOV R46, RZ ;  /* 0x000000ff002e7202 */ /* 0x000fe20000000f00 */
[--C-:B------:R-:W-:Y:S01]  /*2be0*/  FFMA.FTZ R190, R190, R43, R42.reuse ;  /* 0x0000002bbebe7223 */ /* 0x100fe2000001002a */
[----:B------:R-:W-:Y:S01]  /*2bf0*/  FMUL.FTZ R187, R62, R187 ;  /* 0x000000bb3ebb7220 */ /* 0x000fe20000410000 */
[-CC-:B------:R-:W-:Y:S01]  /*2c00*/  FFMA.FTZ R181, R181, R43.reuse, R42.reuse ;  /* 0x0000002bb5b57223 */ /* 0x180fe2000001002a */
[----:B------:R-:W-:Y:S01]  /*2c10*/  FFMA.FTZ R192, R192, R43, R42 ;  /* 0x0000002bc0c07223 */ /* 0x000fe2000001002a */
[----:B------:R-:W-:Y:S01]  /*2c20*/  FADD.FTZ R185, R185, -R190 ;  /* 0x800000beb9b97221 */ /* 0x000fe20000010000 */
[----:B------:R-:W-:Y:S01]  /*2c30*/  @P2 F2FP.BF16.F32.PACK_AB R39, RZ, R39 ;  /* 0x00000027ff27223e */ /* 0x000fe200000010ff */
[----:B------:R-:W-:Y:S01]  /*2c40*/  FADD.FTZ R181, R184, -R181 ;  /* 0x800000b5b8b57221 */ /* 0x000fe20000010000 */
[----:B------:R-:W-:Y:S02]  /*2c50*/  IMAD.MOV.U32 R197, RZ, RZ, RZ ;  /* 0x000000ffffc57224 */ /* 0x000fe400078e00ff */
[----:B------:R-:W-:Y:S01]  /*2c60*/  FMUL.FTZ R185, R62, R185 ;  /* 0x000000b93eb97220 */ /* 0x000fe20000410000 */
[----:B------:R-:W-:Y:S01]  /*2c70*/  @P2 PRMT R25, R39, 0x7610, R25 ;  /* 0x0000761027192816 */ /* 0x000fe20000000019 */
[----:B--2---:R-:W-:Y:S01]  /*2c80*/  @P5 IMAD.U32 R30, R32, 0x10000, RZ ;  /* 0x00010000201e5824 */ /* 0x004fe200078e00ff */
[----:B------:R-:W-:-:S02]  /*2c90*/  @P4 SHF.L.U32 R38, R33, 0x10, RZ ;  /* 0x0000001021264819 */ /* 0x000fc400000006ff */
[----:B------:R-:W-:Y:S01]  /*2ca0*/  @P6 PRMT R32, R9, 0x7632, R32 ;  /* 0x0000763209206816 */ /* 0x000fe20000000020 */
[----:B------:R-:W-:Y:S01]  /*2cb0*/  @P5 FMUL.FTZ R177, R41, R30 ;  /* 0x0000001e29b15220 */ /* 0x000fe20000410000 */
[----:B------:R-:W-:Y:S01]  /*2cc0*/  LOP3.LUT P5, RZ, R53, 0xff, RZ, 0xc0, !PT ;  /* 0x000000ff35ff7812 */ /* 0x000fe200078ac0ff */
[----:B------:R-:W-:Y:S01]  /*2cd0*/  @P4 FMUL.FTZ R171, R179, R38 ;  /* 0x00000026b3ab4220 */ /* 0x000fe20000410000 */
[----:B------:R-:W-:Y:S01]  /*2ce0*/  LOP3.LUT P4, RZ, R52, 0xff00, RZ, 0xc0, !PT ;  /* 0x0000ff0034ff7812 */ /* 0x000fe2000788c0ff */
[----:B------:R-:W-:Y:S01]  /*2cf0*/  @P1 IMAD.U32 R38, R31, 0x10000, RZ ;  /* 0x000100001f261824 */ /* 0x000fe200078e00ff */
[----:B------:R-:W-:Y:S01]  /*2d00*/  @P1 PRMT R30, R16, 0x7632, R30 ;  /* 0x00007632101e1816 */ /* 0x000fe2000000001e */
[-C--:B------:R-:W-:Y:S01]  /*2d10*/  FMUL.FTZ R31, R37, R60.reuse ;  /* 0x0000003c251f7220 */ /* 0x080fe20000410000 */
[----:B------:R-:W-:Y:S01]  /*2d20*/  MOV R179, RZ ;  /* 0x000000ff00b37202 */ /* 0x000fe20000000f00 */
[----:B------:R-:W-:Y:S01]  /*2d30*/  @P1 FADD.FTZ R189, R189, R38 ;  /* 0x00000026bdbd1221 */ /* 0x000fe20000010000 */
[----:B------:R-:W-:Y:S01]  /*2d40*/  @P1 SHF.L.U32 R30, R30, 0x10, RZ ;  /* 0x000000101e1e1819 */ /* 0x000fe200000006ff */
[----:B------:R-:W-:Y:S01]  /*2d50*/  FMUL.FTZ R186, R31, UR13 ;  /* 0x0000000d1fba7c20 */ /* 0x000fe20008410000 */
[----:B------:R-:W-:Y:S01]  /*2d60*/  @P6 PRMT R33, R33, 0x7632, R33 ;  /* 0x0000763221216816 */ /* 0x000fe20000000021 */
[----:B------:R-:W-:Y:S01]  /*2d70*/  FMUL.FTZ R38, R189, R60 ;  /* 0x0000003cbd267220 */ /* 0x000fe20000410000 */
[----:B------:R-:W-:Y:S01]  /*2d80*/  HFMA2.MMA R52, -RZ, RZ, 0, 0 ;  /* 0x00000000ff347435 */ /* 0x000fe200000001ff */
[----:B------:R-:W-:Y:S01]  /*2d90*/  @P5 SHF.L.U32 R40, R34, 0x10, RZ ;  /* 0x0000001022285819 */ /* 0x000fe200000006ff */
[--C-:B------:R-:W-:Y:S01]  /*2da0*/  @P1 FADD.FTZ R187, R187, R30.reuse ;  /* 0x0000001ebbbb1221 */ /* 0x100fe20000010000 */
[----:B------:R-:W-:Y:S01]  /*2db0*/  @P4 PRMT R30, R8, 0x7632, R30 ;  /* 0x00007632081e4816 */ /* 0x000fe2000000001e */
[----:B------:R-:W-:Y:S01]  /*2dc0*/  FMUL.FTZ R38, R38, UR13 ;  /* 0x0000000d26267c20 */ /* 0x000fe20008410000 */
[----:B------:R-:W-:Y:S01]  /*2dd0*/  @P6 SHF.L.U32 R33, R33, 0x10, RZ ;  /* 0x0000001021216819 */ /* 0x000fe200000006ff */
[----:B------:R-:W-:Y:S01]  /*2de0*/  @P5 FMUL.FTZ R179, R186, R40 ;  /* 0x00000028bab35220 */ /* 0x000fe20000410000 */
[----:B------:R-:W-:Y:S01]  /*2df0*/  @P6 SHF.L.U32 R40, R32, 0x10, RZ ;  /* 0x0000001020286819 */ /* 0x000fe200000006ff */
[----:B------:R-:W-:Y:S01]  /*2e00*/  @P5 IMAD.U32 R41, R10, 0x10000, RZ ;  /* 0x000100000a295824 */ /* 0x000fe200078e00ff */
[----:B------:R-:W-:Y:S01]  /*2e10*/  @P4 SHF.L.U32 R31, R30, 0x10, RZ ;  /* 0x000000101e1f4819 */ /* 0x000fe200000006ff */
[----:B------:R-:W-:Y:S01]  /*2e20*/  FMUL.FTZ R30, R187, R60 ;  /* 0x0000003cbb1e7220 */ /* 0x000fe20000410000 */
[----:B------:R-:W-:Y:S01]  /*2e30*/  @P4 PRMT R32, R32, 0x7632, R32 ;  /* 0x0000763220204816 */ /* 0x000fe20000000020 */
[C---:B------:R-:W-:Y:S01]  /*2e40*/  @P6 FMUL.FTZ R193, R38.reuse, R40 ;  /* 0x0000002826c16220 */ /* 0x040fe20000410000 */
[----:B------:R-:W-:Y:S01]  /*2e50*/  @P6 FMUL.FTZ R46, R38, R33 ;  /* 0x00000021262e6220 */ /* 0x000fe20000410000 */
[----:B------:R-:W-:Y:S01]  /*2e60*/  FMUL.FTZ R30, R30, UR13 ;  /* 0x0000000d1e1e7c20 */ /* 0x000fe20008410000 */
[----:B------:R-:W-:Y:S01]  /*2e70*/  @P4 SHF.L.U32 R32, R32, 0x10, RZ ;  /* 0x0000001020204819 */ /* 0x000fe200000006ff */
[----:B------:R-:W-:Y:S01]  /*2e80*/  @P5 FMUL.FTZ R182, R186, R41 ;  /* 0x00000029bab65220 */ /* 0x000fe20000410000 */
[----:B------:R-:W-:Y:S01]  /*2e90*/  LOP3.LUT P5, RZ, R53, 0xff00, RZ, 0xc0, !PT ;  /* 0x0000ff0035ff7812 */ /* 0x000fe200078ac0ff */
[C---:B------:R-:W-:Y:S01]  /*2ea0*/  @P4 FMUL.FTZ R183, R30.reuse, R31 ;  /* 0x0000001f1eb74220 */ /* 0x040fe20000410000 */
[----:B------:R-:W-:Y:S01]  /*2eb0*/  @P1 PRMT R34, R19, 0x7632, R34 ;  /* 0x0000763213221816 */ /* 0x000fe20000000022 */
[----:B------:R-:W-:Y:S01]  /*2ec0*/  @P4 FMUL.FTZ R52, R30, R32 ;  /* 0x000000201e344220 */ /* 0x000fe20000410000 */
[----:B------:R-:W-:Y:S01]  /*2ed0*/  LEA R32, P6, R169, UR16, 0x4 ;  /* 0x00000010a9207c11 */ /* 0x000fe2000f8c20ff */
[----:B------:R-:W-:Y:S01]  /*2ee0*/  FADD.FTZ R31, R191, -R192 ;  /* 0x800000c0bf1f7221 */ /* 0x000fe20000010000 */
[----:B------:R-:W-:Y:S01]  /*2ef0*/  @P1 PRMT R30, R18, 0x7632, R30 ;  /* 0x00007632121e1816 */ /* 0x000fe2000000001e */
[----:B------:R-:W0:Y:S01]  /*2f00*/  @P2 LDC.64 R40, c[0x0][0x308] ;  /* 0x0000c200ff282b82 */ /* 0x000e220000000a00 */
[----:B------:R-:W-:Y:S01]  /*2f10*/  LEA.HI.X R33, R169, UR17, RZ, 0x4, P6 ;  /* 0x00000011a9217c11 */ /* 0x000fe2000b0f24ff */
[----:B------:R-:W-:Y:S01]  /*2f20*/  @P1 IMAD.U32 R38, R19, 0x10000, RZ ;  /* 0x0001000013261824 */ /* 0x000fe200078e00ff */
[C---:B------:R-:W-:Y:S01]  /*2f30*/  LOP3.LUT P6, RZ, R53.reuse, 0xff000000, RZ, 0xc0, !PT ;  /* 0xff00000035ff7812 */ /* 0x040fe200078cc0ff */
[----:B------:R-:W-:Y:S01]  /*2f40*/  FMUL.FTZ R191, R62, R181 ;  /* 0x000000b53ebf7220 */ /* 0x000fe20000410000 */
[----:B------:R-:W-:Y:S01]  /*2f50*/  @P1 SHF.L.U32 R30, R30, 0x10, RZ ;  /* 0x000000101e1e1819 */ /* 0x000fe200000006ff */
[----:B------:R-:W-:Y:S01]  /*2f60*/  FMUL.FTZ R195, R62, R31 ;  /* 0x0000001f3ec37220 */ /* 0x000fe20000410000 */
[----:B------:R-:W-:Y:S01]  /*2f70*/  LOP3.LUT P4, RZ, R53, 0xff0000, RZ, 0xc0, !PT ;  /* 0x00ff000035ff7812 */ /* 0x000fe2000788c0ff */
[----:B------:R-:W-:Y:S01]  /*2f80*/  @P1 FADD.FTZ R191, R191, R38 ;  /* 0x00000026bfbf1221 */ /* 0x000fe20000010000 */
[----:B------:R-:W-:Y:S01]  /*2f90*/  @P1 SHF.L.U32 R184, R34, 0x10, RZ ;  /* 0x0000001022b81819 */ /* 0x000fe200000006ff */
[--C-:B------:R-:W-:Y:S01]  /*2fa0*/  @P1 FADD.FTZ R185, R185, R30.reuse ;  /* 0x0000001eb9b91221 */ /* 0x100fe20000010000 */
[----:B------:R-:W-:Y:S01]  /*2fb0*/  @P5 PRMT R30, R10, 0x7632, R30 ;  /* 0x000076320a1e5816 */ /* 0x000fe2000000001e */
[-C--:B------:R-:W-:Y:S01]  /*2fc0*/  FMUL.FTZ R38, R191, R60.reuse ;  /* 0x0000003cbf267220 */ /* 0x080fe20000410000 */
[----:B------:R-:W-:Y:S01]  /*2fd0*/  @P2 F2FP.BF16.F32.PACK_AB R37, RZ, R37 ;  /* 0x00000025ff25223e */ /* 0x000fe200000010ff */
[----:B------:R-:W-:Y:S01]  /*2fe0*/  @P1 FADD.FTZ R195, R195, R184 ;  /* 0x000000b8c3c31221 */ /* 0x000fe20000010000 */
[----:B------:R-:W-:Y:S01]  /*2ff0*/  @P5 SHF.L.U32 R31, R30, 0x10, RZ ;  /* 0x000000101e1f5819 */ /* 0x000fe200000006ff */
[-C--:B------:R-:W-:Y:S01]  /*3000*/  FMUL.FTZ R30, R185, R60.reuse ;  /* 0x0000003cb91e7220 */ /* 0x080fe20000410000 */
[----:B------:R-:W-:Y:S01]  /*3010*/  @P6 PRMT R34, R11, 0x7632, R34 ;  /* 0x000076320b226816 */ /* 0x000fe20000000022 */
[----:B------:R-:W-:Y:S01]  /*3020*/  FMUL.FTZ R53, R195, R60 ;  /* 0x0000003cc3357220 */ /* 0x000fe20000410000 */
[----:B------:R-:W-:Y:S01]  /*3030*/  HFMA2.MMA R184, -RZ, RZ, 0, 0 ;  /* 0x00000000ffb87435 */ /* 0x000fe200000001ff */
[----:B------:R-:W-:Y:S01]  /*3040*/  @P4 SHF.L.U32 R186, R11, 0x10, RZ ;  /* 0x000000100bba4819 */ /* 0x000fe200000006ff */
[----:B------:R-:W-:Y:S01]  /*3050*/  FMUL.FTZ R199, R38, UR13 ;  /* 0x0000000d26c77c20 */ /* 0x000fe20008410000 */
[----:B------:R-:W-:Y:S01]  /*3060*/  @P6 SHF.L.U32 R188, R34, 0x10, RZ ;  /* 0x0000001022bc6819 */ /* 0x000fe200000006ff */
[----:B------:R-:W-:Y:S01]  /*3070*/  FMUL.FTZ R190, R30, UR13 ;  /* 0x0000000d1ebe7c20 */ /* 0x000fe20008410000 */
[----:B------:R-:W-:Y:S01]  /*3080*/  FMUL.FTZ R53, R53, UR13 ;  /* 0x0000000d35357c20 */ /* 0x000fe20008410000 */
[----:B------:R-:W-:Y:S01]  /*3090*/  @P2 F2FP.BF16.F32.PACK_AB R38, RZ, R29 ;  /* 0x0000001dff26223e */ /* 0x000fe200000010ff */
[----:B------:R-:W-:Y:S01]  /*30a0*/  @P4 FMUL.FTZ R184, R199, R186 ;  /* 0x000000bac7b84220 */ /* 0x000fe20000410000 */
[----:B------:R-:W-:Y:S01]  /*30b0*/  @P2 F2FP.BF16.F32.PACK_AB R191, RZ, R191 ;  /* 0x000000bfffbf223e */ /* 0x000fe200000010ff */
[----:B------:R-:W-:Y:S01]  /*30c0*/  @P6 FMUL.FTZ R197, R53, R188 ;  /* 0x000000bc35c56220 */ /* 0x000fe20000410000 */
[----:B------:R-:W-:Y:S01]  /*30d0*/  MOV R181, RZ ;  /* 0x000000ff00b57202 */ /* 0x000fe20000000f00 */
[----:B------:R-:W-:Y:S01]  /*30e0*/  @P5 FMUL.FTZ R181, R190, R31 ;  /* 0x0000001fbeb55220 */ /* 0x000fe20000410000 */
[----:B------:R-:W-:Y:S01]  /*30f0*/  @P2 F2FP.BF16.F32.PACK_AB R187, RZ, R187 ;  /* 0x000000bbffbb223e */ /* 0x000fe200000010ff */
[----:B0-----:R-:W-:Y:S01]  /*3100*/  @P2 IMAD.WIDE.U32 R40, R169, 0x10, R40 ;  /* 0x00000010a9282825 */ /* 0x001fe200078e0028 */
[----:B------:R-:W-:-:S02]  /*3110*/  @P2 F2FP.BF16.F32.PACK_AB R189, RZ, R189 ;  /* 0x000000bdffbd223e */ /* 0x000fc400000010ff */
[----:B------:R-:W-:Y:S02]  /*3120*/  @P2 F2FP.BF16.F32.PACK_AB R185, RZ, R185 ;  /* 0x000000b9ffb9223e */ /* 0x000fe400000010ff */
[----:B------:R-:W-:Y:S02]  /*3130*/  @P2 F2FP.BF16.F32.PACK_AB R195, RZ, R195 ;  /* 0x000000c3ffc3223e */ /* 0x000fe400000010ff */
[----:B------:R-:W-:Y:S02]  /*3140*/  @P2 PRMT R24, R38, 0x7610, R24 ;  /* 0x0000761026182816 */ /* 0x000fe40000000018 */
[----:B------:R-:W-:Y:S02]  /*3150*/  @P2 PRMT R26, R37, 0x7610, R26 ;  /* 0x00007610251a2816 */ /* 0x000fe4000000001a */
[----:B------:R-:W-:Y:S02]  /*3160*/  @P2 PRMT R27, R191, 0x7610, R27 ;  /* 0x00007610bf1b2816 */ /* 0x000fe4000000001b */
[----:B------:R-:W-:Y:S01]  /*3170*/  F2FP.BF16.F32.PACK_AB R29, R193, R36 ;  /* 0x00000024c11d723e */ /* 0x000fe200000010ff */
[----:B------:R-:W-:Y:S01]  /*3180*/  IMAD.WIDE.U32 R36, R167, 0x10, R48 ;  /* 0x00000010a7247825 */ /* 0x000fe200078e0030 */
[----:B------:R-:W-:-:S02]  /*3190*/  @P2 PRMT R24, R24, 0x5410, R187 ;  /* 0x0000541018182816 */ /* 0x000fc400000000bb */
[----:B------:R-:W-:Y:S02]  /*31a0*/  @P2 PRMT R25, R25, 0x5410, R189 ;  /* 0x0000541019192816 */ /* 0x000fe400000000bd */
[----:B------:R-:W-:Y:S02]  /*31b0*/  @P2 PRMT R26, R26, 0x5410, R185 ;  /* 0x000054101a1a2816 */ /* 0x000fe400000000b9 */
[----:B------:R-:W-:Y:S02]  /*31c0*/  @P2 PRMT R27, R27, 0x5410, R195 ;  /* 0x000054101b1b2816 */ /* 0x000fe400000000c3 */
[----:B------:R-:W-:Y:S02]  /*31d0*/  F2FP.BF16.F32.PACK_AB R31, R197, R184 ;  /* 0x000000b8c51f723e */ /* 0x000fe400000010ff */
[----:B------:R-:W-:Y:S01]  /*31e0*/  F2FP.BF16.F32.PACK_AB R30, R181, R182 ;  /* 0x000000b6b51e723e */ /* 0x000fe200000010ff */
[----:B------:R0:W-:Y:S01]  /*31f0*/  @P2 STG.E.128 desc[UR6][R40.64], R24 ;  /* 0x0000001828002986 */ /* 0x0001e2000c101d06 */
[----:B------:R-:W-:-:S05]  /*3200*/  F2FP.BF16.F32.PACK_AB R28, R183, R28 ;  /* 0x0000001cb71c723e */ /* 0x000fca00000010ff */
[----:B------:R1:W-:Y:S04]  /*3210*/  STG.E.128 desc[UR6][R32.64], R28 ;  /* 0x0000001c20007986 */ /* 0x0003e8000c101d06 */
[----:B------:R-:W2:Y:S01]  /*3220*/  LDG.E.128 R36, desc[UR6][R36.64] ;  /* 0x0000000624247981 */ /* 0x000ea2000c1e1d00 */
[-CC-:B------:R-:W-:Y:S01]  /*3230*/  FFMA.FTZ R176, R176, R43.reuse, R42.reuse ;  /* 0x0000002bb0b07223 */ /* 0x180fe2000001002a */
[-C--:B------:R-:W-:Y:S01]  /*3240*/  FFMA.FTZ R168, R168, R43.reuse, R42 ;  /* 0x0000002ba8a87223 */ /* 0x080fe2000001002a */
[----:B------:R-:W-:Y:S01]  /*3250*/  @P5 PRMT R48, R34, 0x7632, R48 ;  /* 0x0000763222305816 */ /* 0x000fe20000000030 */
[----:B------:R-:W-:Y:S01]  /*3260*/  FFMA.FTZ R173, R173, R43, R42 ;  /* 0x0000002badad7223 */ /* 0x000fe2000001002a */
[----:B------:R-:W-:Y:S01]  /*3270*/  FADD.FTZ R175, R175, -R176 ;  /* 0x800000b0afaf7221 */ /* 0x000fe20000010000 */
[----:B------:R-:W-:Y:S01]  /*3280*/  MOV R34, RZ ;  /* 0x000000ff00227202 */ /* 0x000fe20000000f00 */
[----:B------:R-:W-:Y:S01]  /*3290*/  FADD.FTZ R93, R0, R93 ;  /* 0x0000005d005d7221 */ /* 0x000fe20000010000 */
[----:B------:R-:W-:-:S02]  /*32a0*/  @P5 IMAD.U32 R48, R48, 0x10000, RZ ;  /* 0x0001000030305824 */ /* 0x000fc400078e00ff */
[----:B------:R-:W-:Y:S01]  /*32b0*/  FMUL.FTZ R175, R62, R175 ;  /* 0x000000af3eaf7220 */ /* 0x000fe20000410000 */
[-CC-:B0-----:R-:W-:Y:S01]  /*32c0*/  FFMA.FTZ R41, R174, R43.reuse, R42.reuse ;  /* 0x0000002bae297223 */ /* 0x181fe2000001002a */
[----:B------:R-:W-:Y:S01]  /*32d0*/  MOV R49, R2 ;  /* 0x0000000200317202 */ /* 0x000fe20000000f00 */
[----:B------:R-:W-:Y:S01]  /*32e0*/  @P5 FMUL.FTZ R34, R190, R48 ;  /* 0x00000030be225220 */ /* 0x000fe20000410000 */
[-CC-:B------:R-:W-:Y:S01]  /*32f0*/  FFMA.FTZ R48, R63, R43.reuse, R42.reuse ;  /* 0x0000002b3f307223 */ /* 0x180fe2000001002a */
[-CC-:B-1----:R-:W-:Y:S01]  /*3300*/  FFMA.FTZ R29, R58, R43.reuse, R42.reuse ;  /* 0x0000002b3a1d7223 */ /* 0x182fe2000001002a */
[----:B------:R-:W-:Y:S01]  /*3310*/  FFMA.FTZ R28, R59, R43, R42 ;  /* 0x0000002b3b1c7223 */ /* 0x000fe2000001002a */
[----:B------:R-:W-:Y:S01]  /*3320*/  FADD.FTZ R33, R51, -R168 ;  /* 0x800000a833217221 */ /* 0x000fe20000010000 */
[----:B------:R-:W-:Y:S01]  /*3330*/  FADD.FTZ R61, R61, -R48 ;  /* 0x800000303d3d7221 */ /* 0x000fe20000010000 */
[----:B------:R-:W-:Y:S01]  /*3340*/  FADD.FTZ R31, R56, -R29 ;  /* 0x8000001d381f7221 */ /* 0x000fe20000010000 */
[----:B------:R-:W-:Y:S01]  /*3350*/  FADD.FTZ R57, R57, -R28 ;  /* 0x8000001c39397221 */ /* 0x000fe20000010000 */
[----:B------:R-:W-:Y:S01]  /*3360*/  @P1 SHF.L.U32 R28, R20, 0x10, RZ ;  /* 0x00000010141c1819 */ /* 0x000fe200000006ff */
[----:B------:R-:W-:Y:S01]  /*3370*/  FADD.FTZ R41, R172, -R41 ;  /* 0x80000029ac297221 */ /* 0x000fe20000010000 */
[C---:B------:R-:W-:Y:S01]  /*3380*/  FMUL.FTZ R51, R62.reuse, R31 ;  /* 0x0000001f3e337220 */ /* 0x040fe20000410000 */
[----:B------:R-:W-:Y:S01]  /*3390*/  @P1 PRMT R31, R21, 0x7632, R31 ;  /* 0x00007632151f1816 */ /* 0x000fe2000000001f */
[C---:B------:R-:W-:Y:S01]  /*33a0*/  FMUL.FTZ R57, R62.reuse, R57 ;  /* 0x000000393e397220 */ /* 0x040fe20000410000 */
[----:B------:R-:W-:Y:S01]  /*33b0*/  @P1 FADD.FTZ R175, R175, R28 ;  /* 0x0000001cafaf1221 */ /* 0x000fe20000010000 */
[----:B------:R-:W-:Y:S01]  /*33c0*/  @P4 SHF.L.U32 R28, R35, 0x10, RZ ;  /* 0x00000010231c4819 */ /* 0x000fe200000006ff */
[----:B------:R-:W-:Y:S01]  /*33d0*/  FMUL.FTZ R61, R62, R61 ;  /* 0x0000003d3e3d7220 */ /* 0x000fe20000410000 */
[----:B------:R-:W-:Y:S01]  /*33e0*/  @P1 IMAD.U32 R40, R31, 0x10000, RZ ;  /* 0x000100001f281824 */ /* 0x000fe200078e00ff */
[----:B------:R-:W-:Y:S01]  /*33f0*/  HFMA2.MMA R31, -RZ, RZ, 0, 0 ;  /* 0x00000000ff1f7435 */ /* 0x000fe200000001ff */
[----:B------:R-:W-:Y:S01]  /*3400*/  @P1 PRMT R29, R20, 0x7632, R29 ;  /* 0x00007632141d1816 */ /* 0x000fe2000000001d */
[----:B------:R-:W-:Y:S01]  /*3410*/  FMUL.FTZ R41, R62, R41 ;  /* 0x000000293e297220 */ /* 0x000fe20000410000 */
[----:B------:R-:W-:Y:S01]  /*3420*/  LOP3.LUT P5, RZ, R49, 0xff, RZ, 0xc0, !PT ;  /* 0x000000ff31ff7812 */ /* 0x000fe200078ac0ff */
[----:B------:R-:W-:Y:S01]  /*3430*/  @P1 FADD.FTZ R57, R57, R40 ;  /* 0x0000002839391221 */ /* 0x000fe20000010000 */
[----:B------:R-:W-:Y:S01]  /*3440*/  @P6 PRMT R35, R35, 0x7632, R35 ;  /* 0x0000763223236816 */ /* 0x000fe20000000023 */
[----:B------:R-:W-:Y:S01]  /*3450*/  @P4 FMUL.FTZ R31, R199, R28 ;  /* 0x0000001cc71f4220 */ /* 0x000fe20000410000 */
[----:B------:R-:W-:Y:S01]  /*3460*/  @P1 PRMT R28, R22, 0x7632, R28 ;  /* 0x00007632161c1816 */ /* 0x000fe2000000001c */
[----:B------:R-:W-:Y:S01]  /*3470*/  FADD.FTZ R173, R170, -R173 ;  /* 0x800000adaaad7221 */ /* 0x000fe20000010000 */
[----:B------:R-:W-:Y:S01]  /*3480*/  @P1 SHF.L.U32 R30, R29, 0x10, RZ ;  /* 0x000000101d1e1819 */ /* 0x000fe200000006ff */
[----:B------:R-:W-:Y:S01]  /*3490*/  FFMA.FTZ R43, R178, R43, R42 ;  /* 0x0000002bb22b7223 */ /* 0x000fe2000001002a */
[----:B------:R-:W-:Y:S01]  /*34a0*/  @P1 SHF.L.U32 R32, R21, 0x10, RZ ;  /* 0x0000001015201819 */ /* 0x000fe200000006ff */
[----:B------:R-:W-:Y:S01]  /*34b0*/  @P1 IMAD.U32 R40, R28, 0x10000, RZ ;  /* 0x000100001c281824 */ /* 0x000fe200078e00ff */
[----:B------:R-:W-:Y:S01]  /*34c0*/  @P6 SHF.L.U32 R28, R35, 0x10, RZ ;  /* 0x00000010231c6819 */ /* 0x000fe200000006ff */
[----:B------:R-:W-:Y:S01]  /*34d0*/  @P1 FADD.FTZ R61, R61, R30 ;  /* 0x0000001e3d3d1221 */ /* 0x000fe20000010000 */
[----:B------:R-:W-:Y:S01]  /*34e0*/  MOV R30, RZ ;  /* 0x000000ff001e7202 */ /* 0x000fe20000000f00 */
[----:B------:R-:W-:Y:S01]  /*34f0*/  @P1 FADD.FTZ R41, R41, R32 ;  /* 0x0000002029291221 */ /* 0x000fe20000010000 */
[----:B------:R-:W-:Y:S01]  /*3500*/  @P1 SHF.L.U32 R32, R22, 0x10, RZ ;  /* 0x0000001016201819 */ /* 0x000fe200000006ff */
[----:B------:R-:W-:Y:S01]  /*3510*/  FMUL.FTZ R173, R62, R173 ;  /* 0x000000ad3ead7220 */ /* 0x000fe20000410000 */
[----:B------:R-:W-:Y:S01]  /*3520*/  @P1 PRMT R29, R23, 0x7632, R29 ;  /* 0x00007632171d1816 */ /* 0x000fe2000000001d */
[----:B------:R-:W-:Y:S01]  /*3530*/  @P6 FMUL.FTZ R30, R53, R28 ;  /* 0x0000001c351e6220 */ /* 0x000fe20000410000 */
[-C--:B------:R-:W-:Y:S01]  /*3540*/  FMUL.FTZ R28, R175, R60.reuse ;  /* 0x0000003caf1c7220 */ /* 0x080fe20000410000 */
[----:B------:R-:W-:Y:S01]  /*3550*/  LOP3.LUT P6, RZ, R3, 0xff, RZ, 0xc0, !PT ;  /* 0x000000ff03ff7812 */ /* 0x000fe200078cc0ff */
[----:B------:R-:W-:Y:S01]  /*3560*/  HFMA2.MMA R35, -RZ, RZ, 0, 0 ;  /* 0x00000000ff237435 */ /* 0x000fe200000001ff */
[----:B------:R-:W-:Y:S01]  /*3570*/  @P1 SHF.L.U32 R42, R29, 0x10, RZ ;  /* 0x000000101d2a1819 */ /* 0x000fe200000006ff */
[----:B------:R-:W-:Y:S01]  /*3580*/  FADD.FTZ R43, R50, -R43 ;  /* 0x8000002b322b7221 */ /* 0x000fe20000010000 */
[----:B------:R-:W-:Y:S01]  /*3590*/  @P1 FADD.FTZ R173, R173, R32 ;  /* 0x00000020adad1221 */ /* 0x000fe20000010000 */
[----:B------:R-:W-:Y:S01]  /*35a0*/  @P5 SHF.L.U32 R29, R4, 0x10, RZ ;  /* 0x00000010041d5819 */ /* 0x000fe200000006ff */
[----:B------:R-:W-:Y:S01]  /*35b0*/  FMUL.FTZ R49, R28, UR13 ;  /* 0x0000000d1c317c20 */ /* 0x000fe20008410000 */
[----:B------:R-:W-:Y:S01]  /*35c0*/  LOP3.LUT P4, RZ, R2, 0xff0000, RZ, 0xc0, !PT ;  /* 0x00ff000002ff7812 */ /* 0x000fe2000788c0ff */
[C---:B------:R-:W-:Y:S01]  /*35d0*/  FMUL.FTZ R59, R62.reuse, R33 ;  /* 0x000000213e3b7220 */ /* 0x040fe20000410000 */
[----:B------:R-:W-:Y:S01]  /*35e0*/  @P1 SHF.L.U32 R32, R23, 0x10, RZ ;  /* 0x0000001017201819 */ /* 0x000fe200000006ff */
[----:B------:R-:W-:Y:S01]  /*35f0*/  FMUL.FTZ R63, R62, R43 ;  /* 0x0000002b3e3f7220 */ /* 0x000fe20000410000 */
[----:B------:R-:W-:Y:S01]  /*3600*/  @P5 FMUL.FTZ R35, R49, R29 ;  /* 0x0000001d31235220 */ /* 0x000fe20000410000 */
[----:B------:R-:W-:Y:S01]  /*3610*/  MOV R48, RZ ;  /* 0x000000ff00307202 */ /* 0x000fe20000000f00 */
[----:B------:R-:W0:Y:S01]  /*3620*/  @P2 LDC.64 R28, c[0x0][0x308] ;  /* 0x0000c200ff1c2b82 */ /* 0x000e220000000a00 */
[----:B------:R-:W-:Y:S01]  /*3630*/  @P1 FADD.FTZ R59, R59, R32 ;  /* 0x000000203b3b1221 */ /* 0x000fe20000010000 */
[-C--:B------:R-:W-:Y:S01]  /*3640*/  FMUL.FTZ R32, R41, R60.reuse ;  /* 0x0000003c29207220 */ /* 0x080fe20000410000 */
[----:B------:R-:W-:Y:S01]  /*3650*/  @P1 FADD.FTZ R63, R63, R42 ;  /* 0x0000002a3f3f1221 */ /* 0x000fe20000010000 */
[----:B------:R-:W-:Y:S01]  /*3660*/  FMUL.FTZ R42, R173, R60 ;  /* 0x0000003cad2a7220 */ /* 0x000fe20000410000 */
[----:B------:R-:W-:Y:S01]  /*3670*/  @P2 F2FP.BF16.F32.PACK_AB R175, RZ, R175 ;  /* 0x000000afffaf223e */ /* 0x000fe200000010ff */
[----:B------:R-:W-:Y:S01]  /*3680*/  FMUL.FTZ R56, R32, UR13 ;  /* 0x0000000d20387c20 */ /* 0x000fe20008410000 */
[----:B------:R-:W-:Y:S01]  /*3690*/  @P6 SHF.L.U32 R32, R6, 0x10, RZ ;  /* 0x0000001006206819 */ /* 0x000fe200000006ff */
[----:B------:R-:W-:Y:S01]  /*36a0*/  FMUL.FTZ R58, R42, UR13 ;  /* 0x0000000d2a3a7c20 */ /* 0x000fe20008410000 */
[----:B------:R-:W-:Y:S01]  /*36b0*/  @P4 SHF.L.U32 R33, R5, 0x10, RZ ;  /* 0x0000001005214819 */ /* 0x000fe200000006ff */
[----:B------:R-:W-:Y:S01]  /*36c0*/  @P1 FADD.FTZ R51, R51, R40 ;  /* 0x0000002833331221 */ /* 0x000fe20000010000 */
[----:B------:R-:W-:Y:S01]  /*36d0*/  @P2 F2FP.BF16.F32.PACK_AB R41, RZ, R41 ;  /* 0x00000029ff29223e */ /* 0x000fe200000010ff */
[----:B------:R-:W-:Y:S01]  /*36e0*/  @P6 FMUL.FTZ R48, R58, R32 ;  /* 0x000000203a306220 */ /* 0x000fe20000410000 */
[----:B------:R-:W-:-:S02]  /*36f0*/  IMAD.MOV.U32 R40, RZ, RZ, RZ ;  /* 0x000000ffff287224 */ /* 0x000fc400078e00ff */
[----:B------:R-:W-:Y:S01]  /*3700*/  @P4 FMUL.FTZ R40, R56, R33 ;  /* 0x0000002138284220 */ /* 0x000fe20000410000 */
[----:B------:R-:W-:Y:S01]  /*3710*/  @P2 F2FP.BF16.F32.PACK_AB R33, RZ, R61 ;  /* 0x0000003dff21223e */ /* 0x000fe200000010ff */
[----:B------:R-:W-:Y:S01]  /*3720*/  FMUL.FTZ R61, R61, R60 ;  /* 0x0000003c3d3d7220 */ /* 0x000fe20000410000 */
[----:B------:R-:W-:Y:S01]  /*3730*/  @P2 PRMT R24, R175, 0x7610, R24 ;  /* 0x00007610af182816 */ /* 0x000fe20000000018 */
[----:B------:R-:W-:Y:S01]  /*3740*/  FADD.FTZ R74, R31, R74 ;  /* 0x0000004a1f4a7221 */ /* 0x000fe20000010000 */
[----:B------:R-:W-:Y:S01]  /*3750*/  @P2 PRMT R25, R41, 0x7610, R25 ;  /* 0x0000761029192816 */ /* 0x000fe20000000019 */
[----:B------:R-:W-:Y:S01]  /*3760*/  IMAD.MOV.U32 R41, RZ, RZ, RZ ;  /* 0x000000ffff297224 */ /* 0x000fe200078e00ff */
[----:B------:R-:W-:Y:S01]  /*3770*/  @P2 F2FP.BF16.F32.PACK_AB R173, RZ, R173 ;  /* 0x000000adffad223e */ /* 0x000fe200000010ff */
[----:B------:R-:W-:Y:S01]  /*3780*/  FADD.FTZ R75, R30, R75 ;  /* 0x0000004b1e4b7221 */ /* 0x000fe20000010000 */
[----:B------:R-:W-:Y:S01]  /*3790*/  @P2 F2FP.BF16.F32.PACK_AB R43, RZ, R59 ;  /* 0x0000003bff2b223e */ /* 0x000fe200000010ff */
[----:B0-----:R-:W-:Y:S01]  /*37a0*/  @P2 IMAD.WIDE.U32 R28, R167, 0x10, R28 ;  /* 0x00000010a71c2825 */ /* 0x001fe200078e001c */
[----:B------:R-:W-:-:S03]  /*37b0*/  @P2 F2FP.BF16.F32.PACK_AB R42, RZ, R57 ;  /* 0x00000039ff2a223e */ /* 0x000fc600000010ff */
[-C--:B------:R-:W-:Y:S01]  /*37c0*/  FMUL.FTZ R57, R57, R60.reuse ;  /* 0x0000003c39397220 */ /* 0x080fe20000410000 */
[----:B------:R-:W-:Y:S01]  /*37d0*/  @P2 PRMT R24, R24, 0x5410, R33 ;  /* 0x0000541018182816 */ /* 0x000fe20000000021 */
[-C--:B------:R-:W-:Y:S01]  /*37e0*/  FMUL.FTZ R59, R59, R60.reuse ;  /* 0x0000003c3b3b7220 */ /* 0x080fe20000410000 */
[----:B------:R-:W-:Y:S01]  /*37f0*/  @P2 F2FP.BF16.F32.PACK_AB R50, RZ, R51 ;  /* 0x00000033ff32223e */ /* 0x000fe200000010ff */
[-C--:B------:R-:W-:Y:S01]  /*3800*/  FMUL.FTZ R51, R51, R60.reuse ;  /* 0x0000003c33337220 */ /* 0x080fe20000410000 */
[----:B------:R-:W-:Y:S01]  /*3810*/  @P2 F2FP.BF16.F32.PACK_AB R53, RZ, R63 ;  /* 0x0000003fff35223e */ /* 0x000fe200000010ff */
[----:B------:R-:W-:Y:S01]  /*3820*/  FMUL.FTZ R60, R63, R60 ;  /* 0x0000003c3f3c7220 */ /* 0x000fe20000410000 */
[----:B------:R-:W-:Y:S01]  /*3830*/  @P2 PRMT R26, R173, 0x7610, R26 ;  /* 0x00007610ad1a2816 */ /* 0x000fe2000000001a */
[----:B------:R-:W-:Y:S01]  /*3840*/  FMUL.FTZ R62, R57, UR13 ;  /* 0x0000000d393e7c20 */ /* 0x000fe20008410000 */
[----:B------:R-:W-:Y:S01]  /*3850*/  @P2 PRMT R27, R43, 0x7610, R27 ;  /* 0x000076102b1b2816 */ /* 0x000fe2000000001b */
[----:B------:R-:W-:Y:S01]  /*3860*/  FMUL.FTZ R51, R51, UR13 ;  /* 0x0000000d33337c20 */ /* 0x000fe20008410000 */
[----:B------:R-:W-:Y:S01]  /*3870*/  LOP3.LUT P1, RZ, R2, 0xff00, RZ, 0xc0, !PT ;  /* 0x0000ff0002ff7812 */ /* 0x000fe2000782c0ff */
[----:B------:R-:W-:Y:S01]  /*3880*/  FMUL.FTZ R59, R59, UR13 ;  /* 0x0000000d3b3b7c20 */ /* 0x000fe20008410000 */
[----:B------:R-:W-:-:S02]  /*3890*/  @P2 PRMT R25, R25, 0x5410, R42 ;  /* 0x0000541019192816 */ /* 0x000fc4000000002a */
[----:B------:R-:W-:Y:S02]  /*38a0*/  CS2R R42, SRZ ;  /* 0x00000000002a7805 */ /* 0x000fe4000001ff00 */
[----:B------:R-:W-:Y:S01]  /*38b0*/  @P2 PRMT R26, R26, 0x5410, R50 ;  /* 0x000054101a1a2816 */ /* 0x000fe20000000032 */
[----:B------:R-:W-:Y:S01]  /*38c0*/  FMUL.FTZ R60, R60, UR13 ;  /* 0x0000000d3c3c7c20 */ /* 0x000fe20008410000 */
[----:B------:R-:W-:Y:S01]  /*38d0*/  @P2 PRMT R27, R27, 0x5410, R53 ;  /* 0x000054101b1b2816 */ /* 0x000fe20000000035 */
[----:B------:R-:W-:Y:S01]  /*38e0*/  HFMA2.MMA R53, -RZ, RZ, 0, 0 ;  /* 0x00000000ff357435 */ /* 0x000fe200000001ff */
[----:B------:R-:W-:Y:S01]  /*38f0*/  IADD3 R153, R153, UR18, RZ ;  /* 0x0000001299997c10 */ /* 0x000fe2000fffe0ff */
[----:B------:R-:W-:Y:S02]  /*3900*/  IMAD.MOV.U32 R0, RZ, RZ, RZ ;  /* 0x000000ffff007224 */ /* 0x000fe400078e00ff */
[----:B------:R-:W-:Y:S01]  /*3910*/  FADD.FTZ R77, R34, R77 ;  /* 0x0000004d224d7221 */ /* 0x000fe20000010000 */
[----:B------:R0:W-:Y:S01]  /*3920*/  @P2 STG.E.128 desc[UR6][R28.64], R24 ;  /* 0x000000181c002986 */ /* 0x0001e2000c101d06 */
[----:B------:R-:W-:Y:S01]  /*3930*/  LOP3.LUT P2, RZ, R3, 0xff00, RZ, 0xc0, !PT ;  /* 0x0000ff0003ff7812 */ /* 0x000fe2000784c0ff */
[----:B------:R-:W-:Y:S01]  /*3940*/  HFMA2.MMA R34, -RZ, RZ, 0, 0 ;  /* 0x00000000ff227435 */ /* 0x000fe200000001ff */
[----:B------:R-:W-:Y:S01]  /*3950*/  FADD.FTZ R92, R45, R92 ;  /* 0x0000005c2d5c7221 */ /* 0x000fe20000010000 */
        /* <DEDUP_REMOVED lines=11> */
[----:B0-----:R-:W-:-:S02]  /*3a10*/  @P2 PRMT R28, R6, 0x7632, R28 ;  /* 0x00007632061c2816 */ /* 0x001fc4000000001c */
[----:B------:R-:W-:Y:S02]  /*3a20*/  MOV R29, RZ ;  /* 0x000000ff001d7202 */ /* 0x000fe40000000f00 */
[----:B------:R-:W-:-:S05]  /*3a30*/  @P2 SHF.L.U32 R28, R28, 0x10, RZ ;  /* 0x000000101c1c2819 */ /* 0x000fca00000006ff */
[----:B------:R-:W-:-:S05]  /*3a40*/  @P2 FMUL.FTZ R53, R51, R28 ;  /* 0x0000001c33352220 */ /* 0x000fca0000410000 */
[----:B------:R-:W-:Y:S02]  /*3a50*/  F2FP.BF16.F32.PACK_AB R30, R53, R48 ;  /* 0x00000030351e723e */ /* 0x000fe400000010ff */
[----:B--2---:R-:W-:Y:S02]  /*3a60*/  @P5 SHF.L.U32 R32, R36, 0x10, RZ ;  /* 0x0000001024205819 */ /* 0x004fe400000006ff */
[----:B------:R-:W-:Y:S02]  /*3a70*/  @P6 SHF.L.U32 R33, R38, 0x10, RZ ;  /* 0x0000001026216819 */ /* 0x000fe400000006ff */
[----:B------:R-:W-:Y:S01]  /*3a80*/  @P1 PRMT R36, R4, 0x7632, R36 ;  /* 0x0000763204241816 */ /* 0x000fe20000000024 */
[----:B------:R-:W-:Y:S01]  /*3a90*/  @P5 FMUL.FTZ R41, R49, R32 ;  /* 0x0000002031295220 */ /* 0x000fe20000410000 */
[----:B------:R-:W-:Y:S01]  /*3aa0*/  HFMA2.MMA R49, -RZ, RZ, 0, 0 ;  /* 0x00000000ff317435 */ /* 0x000fe200000001ff */
[----:B------:R-:W-:Y:S02]  /*3ab0*/  @P4 SHF.L.U32 R32, R37, 0x10, RZ ;  /* 0x0000001025204819 */ /* 0x000fe400000006ff */
[----:B------:R-:W-:Y:S01]  /*3ac0*/  LOP3.LUT P5, RZ, R3, 0xff0000, RZ, 0xc0, !PT ;  /* 0x00ff000003ff7812 */ /* 0x000fe200078ac0ff */
[----:B------:R-:W-:Y:S01]  /*3ad0*/  FADD.FTZ R72, R41, R72 ;  /* 0x0000004829487221 */ /* 0x000fe20000010000 */
[----:B------:R-:W-:Y:S01]  /*3ae0*/  @P2 PRMT R38, R38, 0x7632, R38 ;  /* 0x0000763226262816 */ /* 0x000fe20000000026 */
[----:B------:R-:W-:Y:S01]  /*3af0*/  @P4 FMUL.FTZ R43, R56, R32 ;  /* 0x00000020382b4220 */ /* 0x000fe20000410000 */
[----:B------:R-:W-:Y:S01]  /*3b00*/  @P6 FMUL.FTZ R49, R58, R33 ;  /* 0x000000213a316220 */ /* 0x000fe20000410000 */
[----:B------:R-:W-:Y:S01]  /*3b10*/  LEA R32, P6, R167, UR16, 0x4 ;  /* 0x00000010a7207c11 */ /* 0x000fe2000f8c20ff */
[----:B------:R-:W-:Y:S01]  /*3b20*/  FMUL.FTZ R58, R61, UR13 ;  /* 0x0000000d3d3a7c20 */ /* 0x000fe20008410000 */
[----:B------:R-:W-:Y:S01]  /*3b30*/  LOP3.LUT P4, RZ, R2, 0xff000000, RZ, 0xc0, !PT ;  /* 0xff00000002ff7812 */ /* 0x000fe2000788c0ff */
[----:B------:R-:W-:Y:S01]  /*3b40*/  IMAD.MOV.U32 R2, RZ, RZ, RZ ;  /* 0x000000ffff027224 */ /* 0x000fe200078e00ff */
[----:B------:R-:W-:Y:S01]  /*3b50*/  LEA.HI.X R33, R167, UR17, RZ, 0x4, P6 ;  /* 0x00000011a7217c11 */ /* 0x000fe2000b0f24ff */
[----:B------:R-:W-:Y:S01]  /*3b60*/  @P2 IMAD.U32 R38, R38, 0x10000, RZ ;  /* 0x0001000026262824 */ /* 0x000fe200078e00ff */
[----:B------:R-:W-:Y:S01]  /*3b70*/  LOP3.LUT P6, RZ, R3, 0xff000000, RZ, 0xc0, !PT ;  /* 0xff00000003ff7812 */ /* 0x000fe200078cc0ff */
[----:B------:R-:W-:Y:S01]  /*3b80*/  FADD.FTZ R70, R43, R70 ;  /* 0x000000462b467221 */ /* 0x000fe20000010000 */
[----:B------:R-:W-:Y:S01]  /*3b90*/  @P1 SHF.L.U32 R3, R36, 0x10, RZ ;  /* 0x0000001024031819 */ /* 0x000fe200000006ff */
[----:B------:R-:W-:Y:S01]  /*3ba0*/  @P5 IMAD.U32 R50, R7, 0x10000, RZ ;  /* 0x0001000007325824 */ /* 0x000fe200078e00ff */
[----:B------:R-:W-:Y:S01]  /*3bb0*/  MOV R61, RZ ;  /* 0x000000ff003d7202 */ /* 0x000fe20000000f00 */
[----:B------:R-:W-:Y:S01]  /*3bc0*/  @P2 FMUL.FTZ R34, R51, R38 ;  /* 0x0000002633222220 */ /* 0x000fe20000410000 */
[----:B------:R-:W-:Y:S01]  /*3bd0*/  FADD.FTZ R68, R49, R68 ;  /* 0x0000004431447221 */ /* 0x000fe20000010000 */
[----:B------:R-:W-:Y:S01]  /*3be0*/  @P1 FMUL.FTZ R2, R58, R3 ;  /* 0x000000033a021220 */ /* 0x000fe20000410000 */
[----:B------:R-:W-:Y:S01]  /*3bf0*/  @P5 FMUL.FTZ R42, R59, R50 ;  /* 0x000000323b2a5220 */ /* 0x000fe20000410000 */
[----:B------:R-:W-:Y:S01]  /*3c00*/  @P4 PRMT R3, R5, 0x7632, R3 ;  /* 0x0000763205034816 */ /* 0x000fe20000000003 */
[----:B------:R-:W-:Y:S01]  /*3c10*/  FADD.FTZ R69, R34, R69 ;  /* 0x0000004522457221 */ /* 0x000fe20000010000 */
[----:B------:R-:W-:-:S02]  /*3c20*/  @P4 PRMT R37, R37, 0x7632, R37 ;  /* 0x0000763225254816 */ /* 0x000fc40000000025 */
[----:B------:R-:W-:Y:S02]  /*3c30*/  @P6 PRMT R36, R7, 0x7632, R36 ;  /* 0x0000763207246816 */ /* 0x000fe40000000024 */
[----:B------:R-:W-:Y:S02]  /*3c40*/  @P4 SHF.L.U32 R3, R3, 0x10, RZ ;  /* 0x0000001003034819 */ /* 0x000fe400000006ff */
[----:B------:R-:W-:Y:S02]  /*3c50*/  @P6 SHF.L.U32 R56, R36, 0x10, RZ ;  /* 0x0000001024386819 */ /* 0x000fe400000006ff */
[----:B------:R-:W-:Y:S01]  /*3c60*/  F2FP.BF16.F32.PACK_AB R28, R2, R35 ;  /* 0x00000023021c723e */ /* 0x000fe200000010ff */
[----:B------:R-:W-:Y:S01]  /*3c70*/  @P4 FMUL.FTZ R29, R62, R3 ;  /* 0x000000033e1d4220 */ /* 0x000fe20000410000 */
[----:B------:R-:W-:Y:S01]  /*3c80*/  @P1 PRMT R36, R36, 0x7632, R36 ;  /* 0x0000763224241816 */ /* 0x000fe20000000024 */
[----:B------:R-:W-:Y:S01]  /*3c90*/  @P6 FMUL.FTZ R61, R60, R56 ;  /* 0x000000383c3d6220 */ /* 0x000fe20000410000 */
[----:B------:R-:W-:-:S02]  /*3ca0*/  @P5 SHF.L.U32 R35, R39, 0x10, RZ ;  /* 0x0000001027235819 */ /* 0x000fc400000006ff */
[----:B------:R-:W-:Y:S02]  /*3cb0*/  CS2R R2, SRZ ;  /* 0x0000000000027805 */ /* 0x000fe4000001ff00 */
[----:B------:R-:W-:Y:S02]  /*3cc0*/  F2FP.BF16.F32.PACK_AB R29, R29, R40 ;  /* 0x000000281d1d723e */ /* 0x000fe400000010ff */
[----:B------:R-:W-:Y:S01]  /*3cd0*/  F2FP.BF16.F32.PACK_AB R31, R61, R42 ;  /* 0x0000002a3d1f723e */ /* 0x000fe200000010ff */
[----:B------:R-:W-:Y:S01]  /*3ce0*/  @P5 FMUL.FTZ R3, R59, R35 ;  /* 0x000000233b035220 */ /* 0x000fe20000410000 */
[----:B------:R-:W-:Y:S02]  /*3cf0*/  @P1 SHF.L.U32 R36, R36, 0x10, RZ ;  /* 0x0000001024241819 */ /* 0x000fe400000006ff */
[----:B------:R-:W-:Y:S01]  /*3d00*/  @P6 PRMT R39, R39, 0x7632, R39 ;  /* 0x0000763227276816 */ /* 0x000fe20000000027 */
[----:B------:R0:W-:Y:S01]  /*3d10*/  STG.E.128 desc[UR6][R32.64], R28 ;  /* 0x0000001c20007986 */ /* 0x0001e2000c101d06 */
[----:B------:R-:W-:Y:S01]  /*3d20*/  @P4 SHF.L.U32 R37, R37, 0x10, RZ ;  /* 0x0000001025254819 */ /* 0x000fe200000006ff */
[----:B------:R-:W-:Y:S01]  /*3d30*/  @P1 FMUL.FTZ R0, R58, R36 ;  /* 0x000000243a001220 */ /* 0x000fe20000410000 */
[----:B------:R-:W-:Y:S01]  /*3d40*/  ISETP.GE.AND P1, PT, R153, UR19, PT ;  /* 0x0000001399007c0c */ /* 0x000fe2000bf26270 */
[----:B------:R-:W-:Y:S01]  /*3d50*/  FADD.FTZ R66, R3, R66 ;  /* 0x0000004203427221 */ /* 0x000fe20000010000 */
[----:B------:R-:W-:Y:S01]  /*3d60*/  @P6 SHF.L.U32 R39, R39, 0x10, RZ ;  /* 0x0000001027276819 */ /* 0x000fe200000006ff */
[----:B------:R-:W-:Y:S01]  /*3d70*/  @P4 FMUL.FTZ R2, R62, R37 ;  /* 0x000000253e024220 */ /* 0x000fe20000410000 */
[----:B------:R-:W-:Y:S01]  /*3d80*/  MOV R40, RZ ;  /* 0x000000ff00287202 */ /* 0x000fe20000000f00 */
[----:B------:R-:W-:Y:S01]  /*3d90*/  FADD.FTZ R73, R0, R73 ;  /* 0x0000004900497221 */ /* 0x000fe20000010000 */
[----:B------:R-:W-:Y:S01]  /*3da0*/  SEL R0, RZ, 0x1, P3 ;  /* 0x00000001ff007807 */ /* 0x000fe20001800000 */
[----:B------:R-:W-:Y:S01]  /*3db0*/  @P6 FMUL.FTZ R40, R60, R39 ;  /* 0x000000273c286220 */ /* 0x000fe20000410000 */
[----:B------:R-:W-:-:S03]  /*3dc0*/  FADD.FTZ R71, R2, R71 ;  /* 0x0000004702477221 */ /* 0x000fc60000010000 */
[----:B------:R-:W-:Y:S02]  /*3dd0*/  FADD.FTZ R67, R40, R67 ;  /* 0x0000004328437221 */ /* 0x000fe40000010000 */
[----:B------:R-:W-:Y:S05]  /*3de0*/  @!P1 BRA `(.L_x_835) ;  /* 0xffffffc800c89947 */ /* 0x000fea000383ffff */
[----:B------:R-:W-:Y:S01]  /*3df0*/  MOV R20, R99 ;  /* 0x0000006300147202 */ /* 0x000fe20000000f00 */
[----:B------:R-:W-:Y:S01]  /*3e00*/  IMAD.MOV.U32 R35, RZ, RZ, R94 ;  /* 0x000000ffff237224 */ /* 0x000fe200078e005e */
[----:B------:R-:W-:Y:S01]  /*3e10*/  MOV R99, R95 ;  /* 0x0000005f00637202 */ /* 0x000fe20000000f00 */
[----:B0-----:R-:W-:Y:S01]  /*3e20*/  IMAD.MOV.U32 R28, RZ, RZ, R104 ;  /* 0x000000ffff1c7224 */ /* 0x001fe200078e0068 */
        /* <DEDUP_REMOVED lines=52> */
[----:B------:R-:W-:-:S07]  /*4170*/  MOV R71, R67 ;  /* 0x0000004300477202 */ /* 0x000fce0000000f00 */
.L_x_832:
[----:B------:R-:W0:Y:S08]  /*4180*/  S2UR UR4, SR_CTAID.X ;  /* 0x00000000000479c3 */ /* 0x000e300000002500 */
        /* <DEDUP_REMOVED lines=29> */
.L_x_833:
[----:B------:R-:W-:Y:S01]  /*4360*/  HFMA2.MMA R38, -RZ, RZ, 0, 9.5367431640625e-07 ;  /* 0x00000010ff267435 */ /* 0x000fe200000001ff */
[----:B------:R-:W-:Y:S01]  /*4370*/  MOV R39, R29 ;  /* 0x0000001d00277202 */ /* 0x000fe20000000f00 */
[----:B------:R-:W-:Y:S01]  /*4380*/  IMAD.MOV.U32 R36, RZ, RZ, -0x1 ;  /* 0xffffffffff247424 */ /* 0x000fe200078e00ff */
[----:B------:R-:W-:-:S08]  /*4390*/  MOV R41, 0x1f ;  /* 0x0000001f00297802 */ /* 0x000fd00000000f00 */
[----:B-----5:R-:W-:Y:S05]  /*43a0*/  WARPSYNC.COLLECTIVE R36, `(.L_x_836) ;  /* 0x0000000024087348 */ /* 0x020fea0003c00000 */
[----:B------:R0:W1:Y:S02]  /*43b0*/  SHFL.DOWN P5, R37, R39, R38, R41 ;  /* 0x0800002627257389 */ /* 0x00006400000a0029 */
[----:B01---5:R-:W-:Y:S01]  /*43c0*/  ENDCOLLECTIVE ;  /* 0x000000000000791b */ /* 0x023fe20003800000 */
.L_x_836:
[----:B------:R-:W-:Y:S02]  /*43d0*/  MOV R39, R33 ;  /* 0x0000002100277202 */ /* 0x000fe40000000f00 */
[----:B------:R-:W-:-:S07]  /*43e0*/  MOV R28, R37 ;  /* 0x00000025001c7202 */ /* 0x000fce0000000f00 */
[----:B------:R-:W-:Y:S05]  /*43f0*/  WARPSYNC.COLLECTIVE R36, `(.L_x_837) ;  /* 0x0000000024087348 */ /* 0x000fea0003c00000 */
[----:B------:R0:W1:Y:S02]  /*4400*/  SHFL.DOWN P5, R37, R39, R38, R41 ;  /* 0x0800002627257389 */ /* 0x00006400000a0029 */
[----:B01----:R-:W-:Y:S01]  /*4410*/  ENDCOLLECTIVE ;  /* 0x000000000000791b */ /* 0x003fe20003800000 */
.L_x_837:
[----:B------:R-:W-:Y:S01]  /*4420*/  FADD.FTZ R28, R29, R28 ;  /* 0x0000001c1d1c7221 */ /* 0x000fe20000010000 */
[----:B------:R-:W-:-:S04]  /*4430*/  HFMA2.MMA R38, -RZ, RZ, 0, 4.76837158203125e-07 ;  /* 0x00000008ff267435 */ /* 0x000fc800000001ff */
[----:B------:R-:W-:Y:S02]  /*4440*/  MOV R39, R28 ;  /* 0x0000001c00277202 */ /* 0x000fe40000000f00 */
[----:B------:R-:W-:-:S07]  /*4450*/  MOV R30, R37 ;  /* 0x00000025001e7202 */ /* 0x000fce0000000f00 */
[----:B------:R-:W-:Y:S05]  /*4460*/  WARPSYNC.COLLECTIVE R36, `(.L_x_838) ;  /* 0x0000000024087348 */ /* 0x000fea0003c00000 */
[----:B------:R0:W1:Y:S02]  /*4470*/  SHFL.DOWN P5, R37, R39, R38, R41 ;  /* 0x0800002627257389 */ /* 0x00006400000a0029 */
[----:B01----:R-:W-:Y:S01]  /*4480*/  ENDCOLLECTIVE ;  /* 0x000000000000791b */ /* 0x003fe20003800000 */
.L_x_838:
[----:B------:R-:W-:-:S05]  /*4490*/  FADD.FTZ R30, R33, R30 ;  /* 0x0000001e211e7221 */ /* 0x000fca0000010000 */
[----:B------:R-:W-:Y:S01]  /*44a0*/  MOV R39, R30 ;  /* 0x0000001e00277202 */ /* 0x000fe20000000f00 */
[----:B------:R-:W-:-:S07]  /*44b0*/  IMAD.MOV.U32 R31, RZ, RZ, R37 ;  /* 0x000000ffff1f7224 */ /* 0x000fce00078e0025 */
[----:B------:R-:W-:Y:S05]  /*44c0*/  WARPSYNC.COLLECTIVE R36, `(.L_x_839) ;  /* 0x0000000024087348 */ /* 0x000fea0003c00000 */
[----:B------:R0:W1:Y:S02]  /*44d0*/  SHFL.DOWN P5, R37, R39, R38, R41 ;  /* 0x0800002627257389 */ /* 0x00006400000a0029 */
[----:B01----:R-:W-:Y:S01]  /*44e0*/  ENDCOLLECTIVE ;  /* 0x000000000000791b */ /* 0x003fe20003800000 */
.L_x_839:
[----:B------:R-:W-:Y:S01]  /*44f0*/  FADD.FTZ R31, R28, R31 ;  /* 0x0000001f1c1f7221 */ /* 0x000fe20000010000 */
[----:B------:R-:W-:-:S04]  /*4500*/  HFMA2.MMA R38, -RZ, RZ, 0, 2.384185791015625e-07 ;  /* 0x00000004ff267435 */ /* 0x000fc800000001ff */
[----:B------:R-:W-:Y:S02]  /*4510*/  MOV R39, R31 ;  /* 0x0000001f00277202 */ /* 0x000fe40000000f00 */
[----:B------:R-:W-:-:S07]  /*4520*/  MOV R35, R37 ;  /* 0x0000002500237202 */ /* 0x000fce0000000f00 */
[----:B------:R-:W-:Y:S05]  /*4530*/  WARPSYNC.COLLECTIVE R36, `(.L_x_840) ;  /* 0x0000000024087348 */ /* 0x000fea0003c00000 */
[----:B------:R0:W1:Y:S02]  /*4540*/  SHFL.DOWN P5, R37, R39, R38, R41 ;  /* 0x0800002627257389 */ /* 0x00006400000a0029 */
[----:B01----:R-:W-:Y:S01]  /*4550*/  ENDCOLLECTIVE ;  /* 0x000000000000791b */ /* 0x003fe20003800000 */
.L_x_840:
[----:B------:R-:W-:-:S04]  /*4560*/  FADD.FTZ R35, R30, R35 ;  /* 0x000000231e237221 */ /* 0x000fc80000010000 */
[----:B------:R-:W-:Y:S01]  /*4570*/  IMAD.MOV.U32 R39, RZ, RZ, R35 ;  /* 0x000000ffff277224 */ /* 0x000fe200078e0023 */
[----:B------:R-:W-:-:S07]  /*4580*/  MOV R32, R37 ;  /* 0x0000002500207202 */ /* 0x000fce0000000f00 */
[----:B------:R-:W-:Y:S05]  /*4590*/  WARPSYNC.COLLECTIVE R36, `(.L_x_841) ;  /* 0x0000000024087348 */ /* 0x000fea0003c00000 */
[----:B------:R0:W1:Y:S02]  /*45a0*/  SHFL.DOWN P5, R37, R39, R38, R41 ;  /* 0x0800002627257389 */ /* 0x00006400000a0029 */
[----:B01----:R-:W-:Y:S01]  /*45b0*/  ENDCOLLECTIVE ;  /* 0x000000000000791b */ /* 0x003fe20003800000 */
.L_x_841:
[----:B------:R-:W-:Y:S01]  /*45c0*/  FADD.FTZ R32, R31, R32 ;  /* 0x000000201f207221 */ /* 0x000fe20000010000 */
[----:B------:R-:W-:-:S04]  /*45d0*/  HFMA2.MMA R38, -RZ, RZ, 0, 1.1920928955078125e-07 ;  /* 0x00000002ff267435 */ /* 0x000fc800000001ff */
[----:B------:R-:W-:Y:S02]  /*45e0*/  MOV R39, R32 ;  /* 0x0000002000277202 */ /* 0x000fe40000000f00 */
[----:B------:R-:W-:-:S07]  /*45f0*/  MOV R34, R37 ;  /* 0x0000002500227202 */ /* 0x000fce0000000f00 */
[----:B------:R-:W-:Y:S05]  /*4600*/  WARPSYNC.COLLECTIVE R36, `(.L_x_842) ;  /* 0x0000000024087348 */ /* 0x000fea0003c00000 */
[----:B------:R0:W1:Y:S02]  /*4610*/  SHFL.DOWN P5, R37, R39, R38, R41 ;  /* 0x0800002627257389 */ /* 0x00006400000a0029 */
[----:B01----:R-:W-:Y:S01]  /*4620*/  ENDCOLLECTIVE ;  /* 0x000000000000791b */ /* 0x003fe20003800000 */
.L_x_842:
[----:B------:R-:W-:-:S05]  /*4630*/  FADD.FTZ R34, R35, R34 ;  /* 0x0000002223227221 */ /* 0x000fca0000010000 */
[----:B------:R-:W-:Y:S02]  /*4640*/  MOV R39, R34 ;  /* 0x0000002200277202 */ /* 0x000fe40000000f00 */
[----:B------:R-:W-:-:S07]  /*4650*/  MOV R29, R37 ;  /* 0x00000025001d7202 */ /* 0x000fce0000000f00 */
[----:B------:R-:W-:Y:S05]  /*4660*/  WARPSYNC.COLLECTIVE R36, `(.L_x_843) ;  /* 0x0000000024087348 */ /* 0x000fea0003c00000 */
[----:B------:R0:W1:Y:S02]  /*4670*/  SHFL.DOWN P5, R37, R39, R38, R41 ;  /* 0x0800002627257389 */ /* 0x00006400000a0029 */
[----:B01----:R-:W-:Y:S01]  /*4680*/  ENDCOLLECTIVE ;  /* 0x000000000000791b */ /* 0x003fe20003800000 */
.L_x_843:
[----:B------:R-:W-:Y:S01]  /*4690*/  FADD.FTZ R29, R32, R29 ;  /* 0x0000001d201d7221 */ /* 0x000fe20000010000 */
[----:B------:R-:W-:-:S04]  /*46a0*/  HFMA2.MMA R38, -RZ, RZ, 0, 5.9604644775390625e-08 ;  /* 0x00000001ff267435 */ /* 0x000fc800000001ff */
[----:B------:R-:W-:Y:S01]  /*46b0*/  MOV R39, R29 ;  /* 0x0000001d00277202 */ /* 0x000fe20000000f00 */
[----:B------:R-:W-:-:S07]  /*46c0*/  IMAD.MOV.U32 R33, RZ, RZ, R37 ;  /* 0x000000ffff217224 */ /* 0x000fce00078e0025 */
[----:B------:R-:W-:Y:S05]  /*46d0*/  WARPSYNC.COLLECTIVE R36, `(.L_x_844) ;  /* 0x0000000024087348 */ /* 0x000fea0003c00000 */
[----:B------:R0:W1:Y:S02]  /*46e0*/  SHFL.DOWN P5, R37, R39, R38, R41 ;  /* 0x0800002627257389 */ /* 0x00006400000a0029 */
[----:B01----:R-:W-:Y:S01]  /*46f0*/  ENDCOLLECTIVE ;  /* 0x000000000000791b */ /* 0x003fe20003800000 */
.L_x_844:
[----:B------:R-:W-:-:S05]  /*4700*/  FADD.FTZ R33, R34, R33 ;  /* 0x0000002122217221 */ /* 0x000fca0000010000 */
[----:B------:R-:W-:Y:S02]  /*4710*/  MOV R39, R33 ;  /* 0x0000002100277202 */ /* 0x000fe40000000f00 */
[----:B------:R-:W-:-:S07]  /*4720*/  MOV R28, R37 ;  /* 0x00000025001c7202 */ /* 0x000fce0000000f00 */
[----:B------:R-:W-:Y:S05]  /*4730*/  WARPSYNC.COLLECTIVE R36, `(.L_x_845) ;  /* 0x0000000024087348 */ /* 0x000fea0003c00000 */
[----:B------:R0:W1:Y:S02]  /*4740*/  SHFL.DOWN P5, R37, R39, R38, R41 ;  /* 0x0800002627257389 */ /* 0x00006400000a0029 */
[----:B01----:R-:W-:Y:S01]  /*4750*/  ENDCOLLECTIVE ;  /* 0x000000000000791b */ /* 0x003fe20003800000 */
.L_x_845:
[----:B------:R-:W-:Y:S01]  /*4760*/  MOV R30, R37 ;  /* 0x00000025001e7202 */ /* 0x000fe20000000f00 */
[----:B------:R-:W-:Y:S06]  /*4770*/  BRA `(.L_x_846) ;  /* 0xffffffd400507947 */ /* 0x000fec000383ffff */
.L_x_847:
        /* <DEDUP_REMOVED lines=16> */
.L_x_11274:


//--------------------- .text._ZN10layer_norm22ln_bwd_finalize_kernelINS_22Kernel_traits_finalizeILj6144E13__nv_bfloat16S2_S2_S2_fjLb1ELj1024ELj4ENS_18Kernel_traits_baseILj6144ES2_S2_S2_S2_fjLj1024EEEEELb1ELb0EEEvNS_9BwdParamsE --------------------------
	.section	.text._ZN10layer_norm22ln_bwd_finalize_kernelINS_22Kernel_traits_finalizeILj6144E13__nv_bfloat16S2_S2_S2_fjLb1ELj1024ELj4ENS_18Kernel_traits_baseILj6144ES2_S2_S2_S2_fjLj1024EEEEELb1ELb0EEEvNS_9BwdParamsE,"ax",@progbits
	.align	128
        .global         _ZN10layer_norm22ln_bwd_finalize_kernelINS_22Kernel_traits_finalizeILj6144E13__nv_bfloat16S2_S2_S2_fjLb1ELj1024ELj4ENS_18Kernel_traits_baseILj6144ES2_S2_S2_S2_fjLj1024EEEEELb1ELb0EEEvNS_9BwdParamsE
        .type           _ZN10layer_norm22ln_bwd_finalize_kernelINS_22Kernel_traits_finalizeILj6144E13__nv_bfloat16S2_S2_S2_fjLb1ELj1024ELj4ENS_18Kernel_traits_baseILj6144ES2_S2_S2_S2_fjLj1024EEEEELb1ELb0EEEvNS_9BwdParamsE,@function
        .size           _ZN10layer_norm22ln_bwd_finalize_kernelINS_22Kernel_traits_finalizeILj6144E13__nv_bfloat16S2_S2_S2_fjLb1ELj1024ELj4ENS_18Kernel_traits_baseILj6144ES2_S2_S2_S2_fjLj1024EEEEELb1ELb0EEEvNS_9BwdParamsE,(.L_x_11275 - _ZN10layer_norm22ln_bwd_finalize_kernelINS_22Kernel_traits_finalizeILj6144E13__nv_bfloat16S2_S2_S2_fjLb1ELj1024ELj4ENS_18Kernel_traits_baseILj6144ES2_S2_S2_S2_fjLj1024EEEEELb1ELb0EEEvNS_9BwdParamsE)
        .other          _ZN10layer_norm22ln_bwd_finalize_kernelINS_22Kernel_traits_finalizeILj6144E13__nv_bfloat16S2_S2_S2_fjLb1ELj1024ELj4ENS_18Kernel_traits_baseILj6144ES2_S2_S2_S2_fjLj1024EEEEELb1ELb0EEEvNS_9BwdParamsE,@"STO_CUDA_ENTRY STV_DEFAULT"
_ZN10layer_norm22ln_bwd_finalize_kernelINS_22Kernel_traits_finalizeILj6144E13__nv_bfloat16S2_S2_S2_fjLb1ELj1024ELj4ENS_18Kernel_traits_baseILj6144ES2_S2_S2_S2_fjLj1024EEEEELb1ELb0EEEvNS_9BwdParamsE:
.text._ZN10layer_norm22ln_bwd_finalize_kernelINS_22Kernel_traits_finalizeILj6144E13__nv_bfloat16S2_S2_S2_fjLb1ELj1024ELj4ENS_18Kernel_traits_baseILj6144ES2_S2_S2_S2_fjLj1024EEEEELb1ELb0EEEvNS_9BwdParamsE:
        /* <DEDUP_REMOVED lines=11> */
[----:B------:R-:W-:Y:S01]  /*00b0*/  SHF.L.U32 R7, R7, 0x4, RZ ;  /* 0x0000000407077819 */ /* 0x000fe200000006ff */
[----:B------:R-:W-:Y:S01]  /*00c0*/  ULDC.64 UR6, c[0x0][0x208] ;  /* 0x0000820000067ab9 */ /* 0x000fe20000000a00 */
[----:B------:R-:W-:Y:S02]  /*00d0*/  LOP3.LUT R5, R0, 0x3fffffe0, RZ, 0xc0, !PT ;  /* 0x3fffffe000057812 */ /* 0x000fe400078ec0ff */
[----:B------:R-:W-:Y:S02]  /*00e0*/  LOP3.LUT R6, R3, 0x1f, R0, 0x78, !PT ;  /* 0x0000001f03067812 */ /* 0x000fe400078e7800 */
[----:B------:R-:W-:Y:S02]  /*00f0*/  LOP3.LUT R9, R7, 0x7ffffff0, RZ, 0xc0, !PT ;  /* 0x7ffffff007097812 */ /* 0x000fe400078ec0ff */
[----:B------:R-:W-:-:S02]  /*0100*/  IADD3 R7, R5, R6, RZ ;  /* 0x0000000605077210 */ /* 0x000fc40007ffe0ff */
[----:B------:R-:W-:Y:S02]  /*0110*/  ISETP.NE.AND P0, PT, R3, 0x1f, PT ;  /* 0x0000001f0300780c */ /* 0x000fe40003f05270 */
[C---:B------:R-:W-:Y:S02]  /*0120*/  LEA R8, R2.reuse, R6, 0x5 ;  /* 0x0000000602087211 */ /* 0x040fe400078e28ff */
[C---:B------:R-:W-:Y:S02]  /*0130*/  ISETP.GT.U32.OR P0, PT, R2.reuse, 0xf, P0 ;  /* 0x0000000f0200780c */ /* 0x040fe40000704470 */
[----:B------:R-:W-:Y:S01]  /*0140*/  IADD3 R5, R2, R9, RZ ;  /* 0x0000000902057210 */ /* 0x000fe20007ffe0ff */
[----:B0-----:R-:W-:-:S06]  /*0150*/  ULEA UR4, UR5, UR4, 0x18 ;  /* 0x0000000405047291 */ /* 0x001fcc000f8ec03f */
[----:B------:R-:W-:Y:S02]  /*0160*/  LEA R6, R7, UR4, 0x2 ;  /* 0x0000000407067c11 */ /* 0x000fe4000f8e10ff */
[----:B------:R-:W-:-:S07]  /*0170*/  LEA R7, R8, UR4, 0x2 ;  /* 0x0000000408077c11 */ /* 0x000fce000f8e10ff */
.L_x_860:
[----:B0--3--:R-:W0:Y:S01]  /*0180*/  LDC R8, c[0x0][0x210] ;  /* 0x00008400ff087b82 */ /* 0x009e220000000800 */
[----:B------:R-:W-:Y:S01]  /*0190*/  BSSY B0, `(.L_x_848) ;  /* 0x0000086000007945 */ /* 0x000fe20003800000 */
[----:B------:R-:W-:Y:S01]  /*01a0*/  HFMA2.MMA R11, -RZ, RZ, 0, 0 ;  /* 0x00000000ff0b7435 */ /* 0x000fe200000001ff */
[----:B------:R-:W-:Y:S01]  /*01b0*/  IMAD.MOV.U32 R22, RZ, RZ, RZ ;  /* 0x000000ffff167224 */ /* 0x000fe200078e00ff */
[----:B------:R-:W-:-:S04]  /*01c0*/  MOV R24, RZ ;  /* 0x000000ff00187202 */ /* 0x000fc80000000f00 */
[----:B-1----:R-:W1:Y:S01]  /*01d0*/  LDC R9, c[0x0][0x218] ;  /* 0x00008600ff097b82 */ /* 0x002e620000000800 */
[----:B0-----:R-:W-:-:S04]  /*01e0*/  ISETP.GE.U32.AND P1, PT, R3, R8, PT ;  /* 0x000000080300720c */ /* 0x001fc80003f26070 */
[----:B-1----:R-:W-:-:S13]  /*01f0*/  ISETP.GE.U32.OR P1, PT, R4, R9, P1 ;  /* 0x000000090400720c */ /* 0x002fda0000f26470 */
[----:B--2---:R-:W-:Y:S05]  /*0200*/  @P1 BRA `(.L_x_849) ;  /* 0x0000000400f81947 */ /* 0x004fea0003800000 */
[----:B------:R-:W-:Y:S02]  /*0210*/  ISETP.GE.U32.AND P2, PT, R3, R8, PT ;  /* 0x000000080300720c */ /* 0x000fe40003f46070 */
[----:B------:R-:W-:-:S11]  /*0220*/  MOV R23, R3 ;  /* 0x0000000300177202 */ /* 0x000fd60000000f00 */
[----:B------:R-:W0:Y:S01]  /*0230*/  @P2 LDC.64 R12, c[0x0][0x2d0] ;  /* 0x0000b400ff0c2b82 */ /* 0x000e220000000a00 */
[----:B------:R-:W-:-:S07]  /*0240*/  @P2 IMAD R17, R23, R9, R4 ;  /* 0x0000000917112224 */ /* 0x000fce00078e0204 */
[----:B------:R-:W1:Y:S08]  /*0250*/  @P2 LDC.64 R14, c[0x0][0x2d8] ;  /* 0x0000b600ff0e2b82 */ /* 0x000e700000000a00 */
[----:B------:R-:W2:Y:S01]  /*0260*/  @P2 LDC.64 R10, c[0x0][0x2f0] ;  /* 0x0000bc00ff0a2b82 */ /* 0x000ea20000000a00 */
[----:B0-----:R-:W-:-:S06]  /*0270*/  @P2 IMAD.WIDE.U32 R12, R17, 0x4, R12 ;  /* 0x00000004110c2825 */ /* 0x001fcc00078e000c */
[----:B------:R-:W3:Y:S01]  /*0280*/  @P2 LDG.E R13, desc[UR6][R12.64] ;  /* 0x000000060c0d2981 */ /* 0x000ee2000c1e1900 */
[----:B-1----:R-:W-:-:S06]  /*0290*/  @P2 IMAD.WIDE.U32 R14, R17, 0x4, R14 ;  /* 0x00000004110e2825 */ /* 0x002fcc00078e000e */
[----:B------:R-:W4:Y:S01]  /*02a0*/  @P2 LDG.E R15, desc[UR6][R14.64] ;  /* 0x000000060e0f2981 */ /* 0x000f22000c1e1900 */
[----:B--2---:R-:W-:-:S06]  /*02b0*/  @P2 IMAD.WIDE.U32 R16, R17, 0x4, R10 ;  /* 0x0000000411102825 */ /* 0x004fcc00078e000a */
[----:B------:R-:W2:Y:S01]  /*02c0*/  @P2 LDG.E R16, desc[UR6][R16.64] ;  /* 0x0000000610102981 */ /* 0x000ea2000c1e1900 */
[----:B------:R-:W-:-:S04]  /*02d0*/  @P2 IADD3 R23, R23, 0x20, RZ ;  /* 0x0000002017172810 */ /* 0x000fc80007ffe0ff */
[CC--:B------:R-:W-:Y:S02]  /*02e0*/  ISETP.GE.U32.AND P1, PT, R23.reuse, R8.reuse, PT ;  /* 0x000000081700720c */ /* 0x0c0fe40003f26070 */
[----:B------:R-:W-:-:S04]  /*02f0*/  IADD3 R10, -R23, R8, RZ ;  /* 0x00000008170a7210 */ /* 0x000fc80007ffe1ff */
[----:B------:R-:W-:Y:S01]  /*0300*/  ISETP.LE.U32.OR P1, PT, R10, 0x60, P1 ;  /* 0x000000600a00780c */ /* 0x000fe20000f23470 */
[----:B------:R-:W-:Y:S01]  /*0310*/  IMAD.MOV.U32 R22, RZ, RZ, RZ ;  /* 0x000000ffff167224 */ /* 0x000fe200078e00ff */
[----:B------:R-:W-:Y:S02]  /*0320*/  MOV R24, RZ ;  /* 0x000000ff00187202 */ /* 0x000fe40000000f00 */
[----:B------:R-:W-:Y:S01]  /*0330*/  MOV R11, RZ ;  /* 0x000000ff000b7202 */ /* 0x000fe20000000f00 */
[----:B------:R-:W-:Y:S02]  /*0340*/  BSSY B1, `(.L_x_850) ;  /* 0x0000039000017945 */ /* 0x000fe40003800000 */
[----:B---3--:R-:W-:Y:S01]  /*0350*/  @P2 FADD.FTZ R24, R24, R13 ;  /* 0x0000000d18182221 */ /* 0x008fe20000010000 */
[----:B----4-:R-:W-:Y:S01]  /*0360*/  @P2 FADD.FTZ R22, R22, R15 ;  /* 0x0000000f16162221 */ /* 0x010fe20000010000 */
[----:B--2---:R-:W-:Y:S01]  /*0370*/  @P2 FADD.FTZ R11, R11, R16 ;  /* 0x000000100b0b2221 */ /* 0x004fe20000010000 */
[----:B------:R-:W-:-:S03]  /*0380*/  PLOP3.LUT P2, PT, P2, PT, PT, 0x8, 0x0 ;  /* 0x000000000000781c */ /* 0x000fc6000174e170 */
[----:B------:R-:W-:Y:S10]  /*0390*/  @P1 BRA `(.L_x_851) ;  /* 0x0000000000cc1947 */ /* 0x000ff40003800000 */
[----:B------:R-:W-:Y:S02]  /*03a0*/  PLOP3.LUT P2, PT, PT, PT, PT, 0x8, 0x0 ;  /* 0x000000000000781c */ /* 0x000fe40003f4e170 */
[----:B------:R-:W-:-:S11]  /*03b0*/  IADD3 R12, R8, -0x60, RZ ;  /* 0xffffffa0080c7810 */ /* 0x000fd60007ffe0ff */
.L_x_852:
[----:B------:R-:W0:Y:S01]  /*03c0*/  LDC.64 R14, c[0x0][0x2d0] ;  /* 0x0000b400ff0e7b82 */ /* 0x000e220000000a00 */
[C---:B------:R-:W-:Y:S01]  /*03d0*/  IADD3 R27, R23.reuse, 0x20, RZ ;  /* 0x00000020171b7810 */ /* 0x040fe20007ffe0ff */
[----:B------:R-:W-:-:S04]  /*03e0*/  IMAD R25, R23, R9, R4 ;  /* 0x0000000917197224 */ /* 0x000fc800078e0204 */
[----:B------:R-:W-:Y:S02]  /*03f0*/  IMAD R27, R27, R9, R4 ;  /* 0x000000091b1b7224 */ /* 0x000fe400078e0204 */
[----:B0-----:R-:W-:-:S04]  /*0400*/  IMAD.WIDE.U32 R20, R25, 0x4, R14 ;  /* 0x0000000419147825 */ /* 0x001fc800078e000e */
[----:B------:R-:W-:Y:S01]  /*0410*/  IMAD.WIDE.U32 R16, R27, 0x4, R14 ;  /* 0x000000041b107825 */ /* 0x000fe200078e000e */
[----:B------:R-:W2:Y:S04]  /*0420*/  LDG.E R26, desc[UR6][R20.64] ;  /* 0x00000006141a7981 */ /* 0x000ea8000c1e1900 */
[----:B------:R0:W3:Y:S01]  /*0430*/  LDG.E R10, desc[UR6][R16.64] ;  /* 0x00000006100a7981 */ /* 0x0000e2000c1e1900 */
[C---:B------:R-:W-:Y:S02]  /*0440*/  IADD3 R19, R23.reuse, 0x40, RZ ;  /* 0x0000004017137810 */ /* 0x040fe40007ffe0ff */
[----:B------:R-:W-:-:S03]  /*0450*/  IADD3 R29, R23, 0x60, RZ ;  /* 0x00000060171d7810 */ /* 0x000fc60007ffe0ff */
[-CC-:B------:R-:W-:Y:S02]  /*0460*/  IMAD R19, R19, R9.reuse, R4.reuse ;  /* 0x0000000913137224 */ /* 0x180fe400078e0204 */
[----:B------:R-:W-:Y:S01]  /*0470*/  IMAD R29, R29, R9, R4 ;  /* 0x000000091d1d7224 */ /* 0x000fe200078e0204 */
[----:B0-----:R-:W0:Y:S01]  /*0480*/  LDC.64 R16, c[0x0][0x2d8] ;  /* 0x0000b600ff107b82 */ /* 0x001e220000000a00 */
[----:B------:R-:W-:-:S04]  /*0490*/  IMAD.WIDE.U32 R20, R19, 0x4, R14 ;  /* 0x0000000413147825 */ /* 0x000fc800078e000e */
[----:B------:R-:W-:Y:S01]  /*04a0*/  IMAD.WIDE.U32 R14, R29, 0x4, R14 ;  /* 0x000000041d0e7825 */ /* 0x000fe200078e000e */
[----:B------:R0:W4:Y:S04]  /*04b0*/  LDG.E R18, desc[UR6][R20.64] ;  /* 0x0000000614127981 */ /* 0x000128000c1e1900 */
[----:B------:R1:W5:Y:S01]  /*04c0*/  LDG.E R13, desc[UR6][R14.64] ;  /* 0x000000060e0d7981 */ /* 0x000362000c1e1900 */
[----:B0-----:R-:W-:-:S06]  /*04d0*/  IMAD.WIDE.U32 R20, R25, 0x4, R16 ;  /* 0x0000000419147825 */ /* 0x001fcc00078e0010 */
[----:B------:R3:W4:Y:S01]  /*04e0*/  LDG.E R20, desc[UR6][R20.64] ;  /* 0x0000000614147981 */ /* 0x000722000c1e1900 */
[----:B-1----:R-:W-:-:S04]  /*04f0*/  IMAD.WIDE.U32 R14, R27, 0x4, R16 ;  /* 0x000000041b0e7825 */ /* 0x002fc800078e0010 */
[----:B--2---:R-:W-:-:S04]  /*0500*/  FADD.FTZ R26, R26, R24 ;  /* 0x000000181a1a7221 */ /* 0x004fc80000010000 */
[----:B---3--:R-:W-:Y:S02]  /*0510*/  FADD.FTZ R21, R26, R10 ;  /* 0x0000000a1a157221 */ /* 0x008fe40000010000 */
[----:B------:R0:W2:Y:S02]  /*0520*/  LDG.E R10, desc[UR6][R14.64] ;  /* 0x000000060e0a7981 */ /* 0x0000a4000c1e1900 */
[----:B0-----:R-:W-:-:S04]  /*0530*/  IMAD.WIDE.U32 R14, R19, 0x4, R16 ;  /* 0x00000004130e7825 */ /* 0x001fc800078e0010 */
[----:B------:R-:W-:Y:S01]  /*0540*/  IMAD.WIDE.U32 R16, R29, 0x4, R16 ;  /* 0x000000041d107825 */ /* 0x000fe200078e0010 */
[----:B------:R0:W3:Y:S05]  /*0550*/  LDG.E R26, desc[UR6][R14.64] ;  /* 0x000000060e1a7981 */ /* 0x0000ea000c1e1900 */
[----:B------:R-:W3:Y:S01]  /*0560*/  LDG.E R16, desc[UR6][R16.64] ;  /* 0x0000000610107981 */ /* 0x000ee2000c1e1900 */
[----:B0-----:R-:W0:Y:S01]  /*0570*/  LDC.64 R14, c[0x0][0x2f0] ;  /* 0x0000bc00ff0e7b82 */ /* 0x001e220000000a00 */
[----:B----4-:R-:W-:Y:S01]  /*0580*/  FADD.FTZ R22, R20, R22 ;  /* 0x0000001614167221 */ /* 0x010fe20000010000 */
[----:B0-----:R-:W-:-:S05]  /*0590*/  IMAD.WIDE.U32 R24, R25, 0x4, R14 ;  /* 0x0000000419187825 */ /* 0x001fca00078e000e */
[----:B------:R0:W4:Y:S01]  /*05a0*/  LDG.E R20, desc[UR6][R24.64] ;  /* 0x0000000618147981 */ /* 0x000122000c1e1900 */
[----:B------:R-:W-:-:S06]  /*05b0*/  IMAD.WIDE.U32 R28, R29, 0x4, R14 ;  /* 0x000000041d1c7825 */ /* 0x000fcc00078e000e */
[----:B------:R-:W3:Y:S01]  /*05c0*/  LDG.E R28, desc[UR6][R28.64] ;  /* 0x000000061c1c7981 */ /* 0x000ee2000c1e1900 */
[----:B0-----:R-:W-:-:S05]  /*05d0*/  IMAD.WIDE.U32 R24, R27, 0x4, R14 ;  /* 0x000000041b187825 */ /* 0x001fca00078e000e */
[----:B------:R0:W3:Y:S02]  /*05e0*/  LDG.E R27, desc[UR6][R24.64] ;  /* 0x00000006181b7981 */ /* 0x0000e4000c1e1900 */
[----:B0-----:R-:W-:-:S05]  /*05f0*/  IMAD.WIDE.U32 R24, R19, 0x4, R14 ;  /* 0x0000000413187825 */ /* 0x001fca00078e000e */
[----:B------:R5:W3:Y:S01]  /*0600*/  LDG.E R19, desc[UR6][R24.64] ;  /* 0x0000000618137981 */ /* 0x000ae2000c1e1900 */
[----:B------:R-:W-:-:S05]  /*0610*/  VIADD R23, R23, 0x80 ;  /* 0x0000008017177836 */ /* 0x000fca0000000000 */
[----:B------:R-:W-:Y:S01]  /*0620*/  ISETP.GE.U32.AND P1, PT, R23, R12, PT ;  /* 0x0000000c1700720c */ /* 0x000fe20003f26070 */
[----:B------:R-:W-:-:S04]  /*0630*/  FADD.FTZ R18, R21, R18 ;  /* 0x0000001215127221 */ /* 0x000fc80000010000 */
[----:B-----5:R-:W-:Y:S01]  /*0640*/  FADD.FTZ R24, R18, R13 ;  /* 0x0000000d12187221 */ /* 0x020fe20000010000 */
[----:B----4-:R-:W-:Y:S01]  /*0650*/  FADD.FTZ R20, R20, R11 ;  /* 0x0000000b14147221 */ /* 0x010fe20000010000 */
[----:B--2---:R-:W-:-:S04]  /*0660*/  FADD.FTZ R11, R22, R10 ;  /* 0x0000000a160b7221 */ /* 0x004fc80000010000 */
[----:B---3--:R-:W-:Y:S01]  /*0670*/  FADD.FTZ R11, R11, R26 ;  /* 0x0000001a0b0b7221 */ /* 0x008fe20000010000 */
[----:B------:R-:W-:-:S03]  /*0680*/  FADD.FTZ R20, R20, R27 ;  /* 0x0000001b14147221 */ /* 0x000fc60000010000 */
[----:B------:R-:W-:Y:S01]  /*0690*/  FADD.FTZ R22, R11, R16 ;  /* 0x000000100b167221 */ /* 0x000fe20000010000 */
[----:B------:R-:W-:-:S04]  /*06a0*/  FADD.FTZ R19, R20, R19 ;  /* 0x0000001314137221 */ /* 0x000fc80000010000 */
[----:B------:R-:W-:Y:S01]  /*06b0*/  FADD.FTZ R11, R19, R28 ;  /* 0x0000001c130b7221 */ /* 0x000fe20000010000 */
[----:B------:R-:W-:Y:S06]  /*06c0*/  @!P1 BRA `(.L_x_852) ;  /* 0xfffffffc003c9947 */ /* 0x000fec000383ffff */
.L_x_851:
[----:B------:R-:W-:Y:S05]  /*06d0*/  BSYNC B1 ;  /* 0x0000000000017941 */ /* 0x000fea0003800000 */
.L_x_850:
        /* <DEDUP_REMOVED lines=9> */
[----:B------:R-:W1:Y:S08]  /*0770*/  LDC.64 R18, c[0x0][0x2d8] ;  /* 0x0000b600ff127b82 */ /* 0x000e700000000a00 */
[----:B------:R-:W2:Y:S01]  /*0780*/  LDC.64 R14, c[0x0][0x2f0] ;  /* 0x0000bc00ff0e7b82 */ /* 0x000ea20000000a00 */
[----:B0-----:R-:W-:-:S04]  /*0790*/  IMAD.WIDE.U32 R26, R13, 0x4, R20 ;  /* 0x000000040d1a7825 */ /* 0x001fc800078e0014 */
[----:B-1----:R-:W-:Y:S02]  /*07a0*/  IMAD.WIDE.U32 R16, R13, 0x4, R18 ;  /* 0x000000040d107825 */ /* 0x002fe400078e0012 */
[----:B------:R-:W3:Y:S02]  /*07b0*/  LDG.E R27, desc[UR6][R26.64] ;  /* 0x000000061a1b7981 */ /* 0x000ee4000c1e1900 */
[----:B------:R-:W-:Y:S02]  /*07c0*/  IMAD.WIDE.U32 R20, R25, 0x4, R20 ;  /* 0x0000000419147825 */ /* 0x000fe400078e0014 */
[----:B------:R-:W4:Y:S02]  /*07d0*/  LDG.E R17, desc[UR6][R16.64] ;  /* 0x0000000610117981 */ /* 0x000f24000c1e1900 */
[----:B--2---:R-:W-:Y:S02]  /*07e0*/  IMAD.WIDE.U32 R12, R13, 0x4, R14 ;  /* 0x000000040d0c7825 */ /* 0x004fe400078e000e */
[----:B------:R-:W2:Y:S02]  /*07f0*/  LDG.E R21, desc[UR6][R20.64] ;  /* 0x0000000614157981 */ /* 0x000ea4000c1e1900 */
[----:B------:R-:W-:-:S02]  /*0800*/  IMAD.WIDE.U32 R18, R25, 0x4, R18 ;  /* 0x0000000419127825 */ /* 0x000fc400078e0012 */
[----:B------:R-:W5:Y:S02]  /*0810*/  LDG.E R12, desc[UR6][R12.64] ;  /* 0x000000060c0c7981 */ /* 0x000f64000c1e1900 */
[----:B------:R-:W-:Y:S02]  /*0820*/  IMAD.WIDE.U32 R14, R25, 0x4, R14 ;  /* 0x00000004190e7825 */ /* 0x000fe400078e000e */
[----:B------:R-:W5:Y:S04]  /*0830*/  LDG.E R19, desc[UR6][R18.64] ;  /* 0x0000000612137981 */ /* 0x000f68000c1e1900 */
[----:B------:R-:W5:Y:S01]  /*0840*/  LDG.E R14, desc[UR6][R14.64] ;  /* 0x000000060e0e7981 */ /* 0x000f62000c1e1900 */
[----:B------:R-:W-:Y:S02]  /*0850*/  PLOP3.LUT P2, PT, PT, PT, PT, 0x8, 0x0 ;  /* 0x000000000000781c */ /* 0x000fe40003f4e170 */
[----:B------:R-:W-:Y:S01]  /*0860*/  IADD3 R23, R23, 0x40, RZ ;  /* 0x0000004017177810 */ /* 0x000fe20007ffe0ff */
[----:B---3--:R-:W-:Y:S01]  /*0870*/  FADD.FTZ R24, R24, R27 ;  /* 0x0000001b18187221 */ /* 0x008fe20000010000 */
[----:B----4-:R-:W-:-:S03]  /*0880*/  FADD.FTZ R22, R22, R17 ;  /* 0x0000001116167221 */ /* 0x010fc60000010000 */
[----:B--2---:R-:W-:Y:S01]  /*0890*/  FADD.FTZ R24, R24, R21 ;  /* 0x0000001518187221 */ /* 0x004fe20000010000 */
[----:B-----5:R-:W-:Y:S01]  /*08a0*/  FADD.FTZ R11, R11, R12 ;  /* 0x0000000c0b0b7221 */ /* 0x020fe20000010000 */
[----:B------:R-:W-:-:S03]  /*08b0*/  FADD.FTZ R22, R22, R19 ;  /* 0x0000001316167221 */ /* 0x000fc60000010000 */
[----:B------:R-:W-:-:S07]  /*08c0*/  FADD.FTZ R11, R11, R14 ;  /* 0x0000000e0b0b7221 */ /* 0x000fce0000010000 */
.L_x_854:
[----:B------:R-:W-:Y:S05]  /*08d0*/  BSYNC B1 ;  /* 0x0000000000017941 */ /* 0x000fea0003800000 */
.L_x_853:
[----:B------:R-:W-:Y:S01]  /*08e0*/  ISETP.LT.U32.OR P2, PT, R23, R8, P2 ;  /* 0x000000081700720c */ /* 0x000fe20001741470 */
[----:B------:R-:W-:-:S12]  /*08f0*/  BSSY B1, `(.L_x_849) ;  /* 0x000000f000017945 */ /* 0x000fd80003800000 */
[----:B------:R-:W-:Y:S05]  /*0900*/  @!P2 BRA `(.L_x_855) ;  /* 0x000000000034a947 */ /* 0x000fea0003800000 */
[----:B------:R-:W0:Y:S01]  /*0910*/  LDC.64 R16, c[0x0][0x2d0] ;  /* 0x0000b400ff107b82 */ /* 0x000e220000000a00 */
[----:B------:R-:W-:-:S07]  /*0920*/  IMAD R19, R23, R9, R4 ;  /* 0x0000000917137224 */ /* 0x000fce00078e0204 */
[----:B------:R-:W1:Y:S08]  /*0930*/  LDC.64 R12, c[0x0][0x2d8] ;  /* 0x0000b600ff0c7b82 */ /* 0x000e700000000a00 */
[----:B------:R-:W2:Y:S01]  /*0940*/  LDC.64 R14, c[0x0][0x2f0] ;  /* 0x0000bc00ff0e7b82 */ /* 0x000ea20000000a00 */
[----:B0-----:R-:W-:-:S06]  /*0950*/  IMAD.WIDE.U32 R16, R19, 0x4, R16 ;  /* 0x0000000413107825 */ /* 0x001fcc00078e0010 */
[----:B------:R-:W3:Y:S01]  /*0960*/  LDG.E R17, desc[UR6][R16.64] ;  /* 0x0000000610117981 */ /* 0x000ee2000c1e1900 */
[----:B-1----:R-:W-:-:S06]  /*0970*/  IMAD.WIDE.U32 R12, R19, 0x4, R12 ;  /* 0x00000004130c7825 */ /* 0x002fcc00078e000c */
[----:B------:R-:W4:Y:S01]  /*0980*/  LDG.E R13, desc[UR6][R12.64] ;  /* 0x000000060c0d7981 */ /* 0x000f22000c1e1900 */
[----:B--2---:R-:W-:-:S06]  /*0990*/  IMAD.WIDE.U32 R14, R19, 0x4, R14 ;  /* 0x00000004130e7825 */ /* 0x004fcc00078e000e */
[----:B------:R-:W2:Y:S01]  /*09a0*/  LDG.E R14, desc[UR6][R14.64] ;  /* 0x000000060e0e7981 */ /* 0x000ea2000c1e1900 */
[----:B---3--:R-:W-:Y:S01]  /*09b0*/  FADD.FTZ R24, R24, R17 ;  /* 0x0000001118187221 */ /* 0x008fe20000010000 */
[----:B----4-:R-:W-:Y:S01]  /*09c0*/  FADD.FTZ R22, R22, R13 ;  /* 0x0000000d16167221 */ /* 0x010fe20000010000 */
[----:B--2---:R-:W-:-:S07]  /*09d0*/  FADD.FTZ R11, R11, R14 ;  /* 0x0000000e0b0b7221 */ /* 0x004fce0000010000 */
.L_x_855:
[----:B------:R-:W-:Y:S05]  /*09e0*/  BSYNC B1 ;  /* 0x0000000000017941 */ /* 0x000fea0003800000 */
.L_x_849:
[----:B------:R-:W-:Y:S05]  /*09f0*/  BSYNC B0 ;  /* 0x0000000000007941 */ /* 0x000fea0003800000 */
.L_x_848:
[----:B------:R-:W-:Y:S01]  /*0a00*/  ISETP.GT.U32.AND P1, PT, R0, 0x3ff, PT ;  /* 0x000003ff0000780c */ /* 0x000fe20003f24070 */
[----:B------:R0:W-:Y:S01]  /*0a10*/  STS [R6], R22 ;  /* 0x0000001606007388 */ /* 0x0001e20000000800 */
[----:B------:R-:W-:Y:S05]  /*0a20*/  WARPSYNC.ALL ;  /* 0x0000000000007948 */ /* 0x000fea0003800000 */
[----:B------:R0:W-:Y:S04]  /*0a30*/  STS [R6+0x1000], R24 ;  /* 0x0010001806007388 */ /* 0x0001e80000000800 */
[----:B------:R0:W-:Y:S01]  /*0a40*/  STS [R6+0x2000], R11 ;  /* 0x0020000b06007388 */ /* 0x0001e20000000800 */
[----:B------:R-:W-:Y:S06]  /*0a50*/  BAR.SYNC.DEFER_BLOCKING 0x0 ;  /* 0x0000000000007b1d */ /* 0x000fec0000010000 */
[----:B------:R-:W-:Y:S05]  /*0a60*/  @P1 BRA `(.L_x_856) ;  /* 0x0000000000a41947 */ /* 0x000fea0003800000 */
[----:B------:R1:W2:Y:S01]  /*0a70*/  LDS R12, [R7] ;  /* 0x00000000070c7984 */ /* 0x0002a20000000800 */
[----:B------:R-:W-:Y:S01]  /*0a80*/  UMOV UR5, 0xffffffff ;  /* 0xffffffff00057882 */ /* 0x000fe20000000000 */
[----:B------:R-:W-:Y:S02]  /*0a90*/  ISETP.NE.AND P1, PT, R2, RZ, PT ;  /* 0x000000ff0200720c */ /* 0x000fe40003f25270 */
[----:B------:R1:W3:Y:S04]  /*0aa0*/  LDS R8, [R7+0x2000] ;  /* 0x0020000007087984 */ /* 0x0002e80000000800 */
[----:B------:R1:W4:Y:S01]  /*0ab0*/  LDS R10, [R7+0x1000] ;  /* 0x00100000070a7984 */ /* 0x0003220000000800 */
[----:B------:R-:W-:Y:S06]  /*0ac0*/  BRA.DIV UR5, `(.L_x_857) ;  /* 0x0000000605007947 */ /* 0x000fec000b800000 */
[----:B0---4-:R-:W0:Y:S04]  /*0ad0*/  SHFL.BFLY PT, R11, R10, 0x1, 0x1f ;  /* 0x0c201f000a0b7f89 */ /* 0x011e2800000e0000 */
[----:B--2---:R-:W2:Y:S04]  /*0ae0*/  SHFL.BFLY PT, R13, R12, 0x1, 0x1f ;  /* 0x0c201f000c0d7f89 */ /* 0x004ea800000e0000 */
[----:B---3--:R-:W3:Y:S01]  /*0af0*/  SHFL.BFLY PT, R17, R8, 0x1, 0x1f ;  /* 0x0c201f0008117f89 */ /* 0x008ee200000e0000 */
[----:B0-----:R-:W-:Y:S01]  /*0b00*/  FADD.FTZ R11, R10, R11 ;  /* 0x0000000b0a0b7221 */ /* 0x001fe20000010000 */
[----:B--2---:R-:W-:-:S04]  /*0b10*/  FADD.FTZ R15, R12, R13 ;  /* 0x0000000d0c0f7221 */ /* 0x004fc80000010000 */
[----:B------:R-:W0:Y:S01]  /*0b20*/  SHFL.BFLY PT, R14, R11, 0x2, 0x1f ;  /* 0x0c401f000b0e7f89 */ /* 0x000e2200000e0000 */
[----:B---3--:R-:W-:-:S03]  /*0b30*/  FADD.FTZ R18, R8, R17 ;  /* 0x0000001108127221 */ /* 0x008fc60000010000 */
[----:B------:R-:W2:Y:S04]  /*0b40*/  SHFL.BFLY PT, R16, R15, 0x2, 0x1f ;  /* 0x0c401f000f107f89 */ /* 0x000ea800000e0000 */
[----:B------:R-:W3:Y:S01]  /*0b50*/  SHFL.BFLY PT, R13, R18, 0x2, 0x1f ;  /* 0x0c401f00120d7f89 */ /* 0x000ee200000e0000 */
[----:B0-----:R-:W-:Y:S01]  /*0b60*/  FADD.FTZ R14, R11, R14 ;  /* 0x0000000e0b0e7221 */ /* 0x001fe20000010000 */
[----:B--2---:R-:W-:Y:S01]  /*0b70*/  FADD.FTZ R16, R15, R16 ;  /* 0x000000100f107221 */ /* 0x004fe20000010000 */
[----:B---3--:R-:W-:-:S04]  /*0b80*/  FADD.FTZ R19, R18, R13 ;  /* 0x0000000d12137221 */ /* 0x008fc80000010000 */
[----:B------:R-:W0:Y:S04]  /*0b90*/  SHFL.BFLY PT, R17, R16, 0x4, 0x1f ;  /* 0x0c801f0010117f89 */ /* 0x000e2800000e0000 */
[----:B------:R-:W2:Y:S04]  /*0ba0*/  SHFL.BFLY PT, R13, R14, 0x4, 0x1f ;  /* 0x0c801f000e0d7f89 */ /* 0x000ea800000e0000 */
[----:B------:R-:W3:Y:S01]  /*0bb0*/  SHFL.BFLY PT, R8, R19, 0x4, 0x1f ;  /* 0x0c801f0013087f89 */ /* 0x000ee200000e0000 */
[----:B0-----:R-:W-:Y:S01]  /*0bc0*/  FADD.FTZ R17, R16, R17 ;  /* 0x0000001110117221 */ /* 0x001fe20000010000 */
[----:B--2---:R-:W-:-:S04]  /*0bd0*/  FADD.FTZ R13, R14, R13 ;  /* 0x0000000d0e0d7221 */ /* 0x004fc80000010000 */
[----:B------:R-:W0:Y:S01]  /*0be0*/  SHFL.BFLY PT, R12, R17, 0x8, 0x1f ;  /* 0x0d001f00110c7f89 */ /* 0x000e2200000e0000 */
[----:B---3--:R-:W-:-:S03]  /*0bf0*/  FADD.FTZ R8, R19, R8 ;  /* 0x0000000813087221 */ /* 0x008fc60000010000 */
[----:B------:R-:W2:Y:S04]  /*0c00*/  SHFL.BFLY PT, R10, R13, 0x8, 0x1f ;  /* 0x0d001f000d0a7f89 */ /* 0x000ea800000e0000 */
[----:B------:R-:W3:Y:S01]  /*0c10*/  SHFL.BFLY PT, R21, R8, 0x8, 0x1f ;  /* 0x0d001f0008157f89 */ /* 0x000ee200000e0000 */
[----:B0-----:R-:W-:Y:S01]  /*0c20*/  FADD.FTZ R12, R17, R12 ;  /* 0x0000000c110c7221 */ /* 0x001fe20000010000 */
[----:B--2---:R-:W-:-:S04]  /*0c30*/  FADD.FTZ R11, R13, R10 ;  /* 0x0000000a0d0b7221 */ /* 0x004fc80000010000 */
[----:B------:R0:W2:Y:S01]  /*0c40*/  SHFL.BFLY PT, R15, R12, 0x10, 0x1f ;  /* 0x0e001f000c0f7f89 */ /* 0x0000a200000e0000 */
[----:B---3--:R-:W-:-:S03]  /*0c50*/  FADD.FTZ R21, R8, R21 ;  /* 0x0000001508157221 */ /* 0x008fc60000010000 */
[----:B------:R0:W3:Y:S04]  /*0c60*/  SHFL.BFLY PT, R10, R11, 0x10, 0x1f ;  /* 0x0e001f000b0a7f89 */ /* 0x0000e800000e0000 */
[----:B------:R0:W4:Y:S02]  /*0c70*/  SHFL.BFLY PT, R14, R21, 0x10, 0x1f ;  /* 0x0e001f00150e7f89 */ /* 0x00012400000e0000 */
.L_x_876:
[----:B------:R-:W-:Y:S01]  /*0c80*/  @!P1 SHF.R.U32.HI R8, RZ, 0x3, R0 ;  /* 0x00000003ff089819 */ /* 0x000fe20000011600 */
[----:B--2---:R-:W-:Y:S01]  /*0c90*/  FADD.FTZ R15, R12, R15 ;  /* 0x0000000f0c0f7221 */ /* 0x004fe20000010000 */
[----:B---3--:R-:W-:Y:S01]  /*0ca0*/  FADD.FTZ R10, R11, R10 ;  /* 0x0000000a0b0a7221 */ /* 0x008fe20000010000 */
[----:B----4-:R-:W-:Y:S01]  /*0cb0*/  FADD.FTZ R14, R21, R14 ;  /* 0x0000000e150e7221 */ /* 0x010fe20000010000 */
[----:B------:R-:W-:-:S05]  /*0cc0*/  @!P1 LOP3.LUT R13, R8, 0x1ffffffc, RZ, 0xc0, !PT ;  /* 0x1ffffffc080d9812 */ /* 0x000fca00078ec0ff */
[----:B------:R2:W-:Y:S04]  /*0cd0*/  @!P1 STS [R13+UR4+0x3000], R15 ;  /* 0x0030000f0d009988 */ /* 0x0005e80008000804 */
[----:B------:R2:W-:Y:S04]  /*0ce0*/  @!P1 STS [R13+UR4+0x3080], R10 ;  /* 0x0030800a0d009988 */ /* 0x0005e80008000804 */
[----:B------:R2:W-:Y:S02]  /*0cf0*/  @!P1 STS [R13+UR4+0x3100], R14 ;  /* 0x0031000e0d009988 */ /* 0x0005e40008000804 */
.L_x_856:
[----:B------:R-:W-:Y:S01]  /*0d00*/  SHF.L.U32 R8, R5, 0x1, RZ ;  /* 0x0000000105087819 */ /* 0x000fe200000006ff */
[----:B------:R-:W-:Y:S05]  /*0d10*/  WARPSYNC.ALL ;  /* 0x0000000000007948 */ /* 0x000fea0003800000 */
[----:B------:R-:W-:Y:S01]  /*0d20*/  BAR.SYNC.DEFER_BLOCKING 0x0 ;  /* 0x0000000000007b1d */ /* 0x000fe20000010000 */
[----:B------:R-:W-:-:S05]  /*0d30*/  ISETP.GE.U32.OR P1, PT, R8, R9, P0 ;  /* 0x000000090800720c */ /* 0x000fca0000726470 */
[----:B------:R-:W-:Y:S08]  /*0d40*/  BSSY B0, `(.L_x_858) ;  /* 0x0000013000007945 */ /* 0x000ff00003800000 */
[----:B------:R-:W-:Y:S05]  /*0d50*/  @P1 BRA `(.L_x_859) ;  /* 0x0000000000441947 */ /* 0x000fea0003800000 */
[----:B------:R-:W-:Y:S01]  /*0d60*/  SHF.L.U32 R8, R0, 0x3, RZ ;  /* 0x0000000300087819 */ /* 0x000fe200000006ff */
[----:B--2---:R-:W2:Y:S03]  /*0d70*/  LDC.64 R14, c[0x0][0x318] ;  /* 0x0000c600ff0e7b82 */ /* 0x004ea60000000a00 */
[----:B------:R-:W-:-:S05]  /*0d80*/  LOP3.LUT R18, R8, 0xf8, RZ, 0xc0, !PT ;  /* 0x000000f808127812 */ /* 0x000fca00078ec0ff */
[----:B0-----:R-:W0:Y:S01]  /*0d90*/  LDS.64 R20, [R18+UR4+0x3000] ;  /* 0x0030000412147984 */ /* 0x001e220008000a00 */
[----:B------:R-:W3:Y:S03]  /*0da0*/  LDC.64 R10, c[0x0][0x310] ;  /* 0x0000c400ff0a7b82 */ /* 0x000ee60000000a00 */
[----:B------:R-:W4:Y:S04]  /*0db0*/  LDS.64 R12, [R18+UR4+0x3080] ;  /* 0x00308004120c7984 */ /* 0x000f280008000a00 */
[----:B------:R-:W5:Y:S01]  /*0dc0*/  LDS.64 R16, [R18+UR4+0x3100] ;  /* 0x0031000412107984 */ /* 0x000f620008000a00 */
[----:B------:R-:W1:Y:S01]  /*0dd0*/  LDC.64 R8, c[0x0][0x330] ;  /* 0x0000cc00ff087b82 */ /* 0x000e620000000a00 */
[----:B--2---:R-:W-:-:S04]  /*0de0*/  IMAD.WIDE.U32 R14, R5, 0x4, R14 ;  /* 0x00000004050e7825 */ /* 0x004fc800078e000e */
[----:B---3--:R-:W-:-:S04]  /*0df0*/  IMAD.WIDE.U32 R10, R5, 0x4, R10 ;  /* 0x00000004050a7825 */ /* 0x008fc800078e000a */
[----:B-1----:R-:W-:Y:S01]  /*0e00*/  IMAD.WIDE.U32 R8, R5, 0x4, R8 ;  /* 0x0000000405087825 */ /* 0x002fe200078e0008 */
[----:B0-----:R-:W-:Y:S02]  /*0e10*/  F2FP.BF16.F32.PACK_AB R21, R21, R20 ;  /* 0x000000141515723e */ /* 0x001fe400000010ff */
[----:B----4-:R-:W-:-:S03]  /*0e20*/  F2FP.BF16.F32.PACK_AB R13, R13, R12 ;  /* 0x0000000c0d0d723e */ /* 0x010fc600000010ff */
[----:B------:R3:W-:Y:S01]  /*0e30*/  STG.E desc[UR6][R14.64], R21 ;  /* 0x000000150e007986 */ /* 0x0007e2000c101906 */
[----:B-----5:R-:W-:-:S03]  /*0e40*/  F2FP.BF16.F32.PACK_AB R17, R17, R16 ;  /* 0x000000101111723e */ /* 0x020fc600000010ff */
[----:B------:R3:W-:Y:S04]  /*0e50*/  STG.E desc[UR6][R10.64], R13 ;  /* 0x0000000d0a007986 */ /* 0x0007e8000c101906 */
[----:B------:R3:W-:Y:S02]  /*0e60*/  STG.E desc[UR6][R8.64], R17 ;  /* 0x0000001108007986 */ /* 0x0007e4000c101906 */
.L_x_859:
[----:B------:R-:W-:Y:S05]  /*0e70*/  BSYNC B0 ;  /* 0x0000000000007941 */ /* 0x000fea0003800000 */
.L_x_858:
[C---:B------:R-:W-:Y:S01]  /*0e80*/  ISETP.GT.U32.AND P1, PT, R4.reuse, -0x1801, PT ;  /* 0xffffe7ff0400780c */ /* 0x040fe20003f24070 */
[----:B------:R-:W-:Y:S01]  /*0e90*/  VIADD R4, R4, 0x1800 ;  /* 0x0000180004047836 */ /* 0x000fe20000000000 */
[----:B------:R-:W-:-:S11]  /*0ea0*/  IADD3 R5, R5, 0xc00, RZ ;  /* 0x00000c0005057810 */ /* 0x000fd60007ffe0ff */
[----:B------:R-:W-:Y:S05]  /*0eb0*/  @P1 BRA `(.L_x_860) ;  /* 0xfffffff000b01947 */ /* 0x000fea000383ffff */
[----:B------:R-:W-:Y:S05]  /*0ec0*/  EXIT ;  /* 0x000000000000794d */ /* 0x000fea0003800000 */
.L_x_857:
[----:B0-----:R-:W-:Y:S01]  /*0ed0*/  HFMA2.MMA R24, -RZ, RZ, 0, 5.9604644775390625e-08 ;  /* 0x00000001ff187435 */ /* 0x001fe200000001ff */
[----:B----4-:R-:W-:Y:S02]  /*0ee0*/  MOV R23, R10 ;  /* 0x0000000a00177202 */ /* 0x010fe40000000f00 */
[----:B------:R-:W-:Y:S02]  /*0ef0*/  MOV R25, 0x1f ;  /* 0x0000001f00197802 */ /* 0x000fe40000000f00 */
[----:B------:R-:W-:-:S07]  /*0f00*/  MOV R20, 0xffffffff ;  /* 0xffffffff00147802 */ /* 0x000fce0000000f00 */
[----:B-123--:R-:W-:Y:S05]  /*0f10*/  WARPSYNC.COLLECTIVE R20, `(.L_x_861) ;  /* 0x0000000014087348 */ /* 0x00efea0003c00000 */
[----:B------:R0:W4:Y:S02]  /*0f20*/  SHFL.BFLY P2, R22, R23, R24, R25 ;  /* 0x0c00001817167389 */ /* 0x0001240000040019 */
[----:B01234-:R-:W-:Y:S01]  /*0f30*/  ENDCOLLECTIVE ;  /* 0x000000000000791b */ /* 0x01ffe20003800000 */
.L_x_861:
[----:B------:R-:W-:Y:S01]  /*0f40*/  HFMA2.MMA R24, -RZ, RZ, 0, 1.1920928955078125e-07 ;  /* 0x00000002ff187435 */ /* 0x000fe200000001ff */
[----:B------:R-:W-:-:S05]  /*0f50*/  MOV R11, R22 ;  /* 0x00000016000b7202 */ /* 0x000fca0000000f00 */
[----:B------:R-:W-:-:S04]  /*0f60*/  FADD.FTZ R11, R10, R11 ;  /* 0x0000000b0a0b7221 */ /* 0x000fc80000010000 */
[----:B------:R-:W-:-:S07]  /*0f70*/  IMAD.MOV.U32 R23, RZ, RZ, R11 ;  /* 0x000000ffff177224 */ /* 0x000fce00078e000b */
[----:B------:R-:W-:Y:S05]  /*0f80*/  WARPSYNC.COLLECTIVE R20, `(.L_x_862) ;  /* 0x0000000014087348 */ /* 0x000fea0003c00000 */
[----:B------:R0:W1:Y:S02]  /*0f90*/  SHFL.BFLY P2, R22, R23, R24, R25 ;  /* 0x0c00001817167389 */ /* 0x0000640000040019 */
[----:B01----:R-:W-:Y:S01]  /*0fa0*/  ENDCOLLECTIVE ;  /* 0x000000000000791b */ /* 0x003fe20003800000 */
.L_x_862:
[----:B------:R-:W-:Y:S01]  /*0fb0*/  HFMA2.MMA R24, -RZ, RZ, 0, 2.384185791015625e-07 ;  /* 0x00000004ff187435 */ /* 0x000fe200000001ff */
[----:B------:R-:W-:-:S05]  /*0fc0*/  MOV R14, R22 ;  /* 0x00000016000e7202 */ /* 0x000fca0000000f00 */
[----:B------:R-:W-:-:S05]  /*0fd0*/  FADD.FTZ R14, R11, R14 ;  /* 0x0000000e0b0e7221 */ /* 0x000fca0000010000 */
[----:B------:R-:W-:-:S07]  /*0fe0*/  MOV R23, R14 ;  /* 0x0000000e00177202 */ /* 0x000fce0000000f00 */
[----:B------:R-:W-:Y:S05]  /*0ff0*/  WARPSYNC.COLLECTIVE R20, `(.L_x_863) ;  /* 0x0000000014087348 */ /* 0x000fea0003c00000 */
[----:B------:R0:W1:Y:S02]  /*1000*/  SHFL.BFLY P2, R22, R23, R24, R25 ;  /* 0x0c00001817167389 */ /* 0x0000640000040019 */
[----:B01----:R-:W-:Y:S01]  /*1010*/  ENDCOLLECTIVE ;  /* 0x000000000000791b */ /* 0x003fe20003800000 */
.L_x_863:
[----:B------:R-:W-:Y:S01]  /*1020*/  IMAD.MOV.U32 R24, RZ, RZ, 0x8 ;  /* 0x00000008ff187424 */ /* 0x000fe200078e00ff */
[----:B------:R-:W-:-:S05]  /*1030*/  MOV R13, R22 ;  /* 0x00000016000d7202 */ /* 0x000fca0000000f00 */
[----:B------:R-:W-:-:S05]  /*1040*/  FADD.FTZ R13, R14, R13 ;  /* 0x0000000d0e0d7221 */ /* 0x000fca0000010000 */
[----:B------:R-:W-:-:S07]  /*1050*/  MOV R23, R13 ;  /* 0x0000000d00177202 */ /* 0x000fce0000000f00 */
[----:B------:R-:W-:Y:S05]  /*1060*/  WARPSYNC.COLLECTIVE R20, `(.L_x_864) ;  /* 0x0000000014087348 */ /* 0x000fea0003c00000 */
[----:B------:R0:W1:Y:S02]  /*1070*/  SHFL.BFLY P2, R22, R23, R24, R25 ;  /* 0x0c00001817167389 */ /* 0x0000640000040019 */
[----:B01----:R-:W-:Y:S01]  /*1080*/  ENDCOLLECTIVE ;  /* 0x000000000000791b */ /* 0x003fe20003800000 */
.L_x_864:
[----:B------:R-:W-:Y:S01]  /*1090*/  HFMA2.MMA R24, -RZ, RZ, 0, 9.5367431640625e-07 ;  /* 0x00000010ff187435 */ /* 0x000fe200000001ff */
[----:B------:R-:W-:-:S05]  /*10a0*/  MOV R10, R22 ;  /* 0x00000016000a7202 */ /* 0x000fca0000000f00 */
[----:B------:R-:W-:-:S05]  /*10b0*/  FADD.FTZ R11, R13, R10 ;  /* 0x0000000a0d0b7221 */ /* 0x000fca0000010000 */
[----:B------:R-:W-:-:S07]  /*10c0*/  MOV R23, R11 ;  /* 0x0000000b00177202 */ /* 0x000fce0000000f00 */
[----:B------:R-:W-:Y:S05]  /*10d0*/  WARPSYNC.COLLECTIVE R20, `(.L_x_865) ;  /* 0x0000000014087348 */ /* 0x000fea0003c00000 */
[----:B------:R0:W1:Y:S02]  /*10e0*/  SHFL.BFLY P2, R22, R23, R24, R25 ;  /* 0x0c00001817167389 */ /* 0x0000640000040019 */
[----:B01----:R-:W-:Y:S01]  /*10f0*/  ENDCOLLECTIVE ;  /* 0x000000000000791b */ /* 0x003fe20003800000 */
.L_x_865:
[----:B------:R-:W-:Y:S01]  /*1100*/  HFMA2.MMA R24, -RZ, RZ, 0, 5.9604644775390625e-08 ;  /* 0x00000001ff187435 */ /* 0x000fe200000001ff */
[----:B------:R-:W-:Y:S02]  /*1110*/  MOV R23, R12 ;  /* 0x0000000c00177202 */ /* 0x000fe40000000f00 */
[----:B------:R-:W-:-:S08]  /*1120*/  MOV R10, R22 ;  /* 0x00000016000a7202 */ /* 0x000fd00000000f00 */
[----:B------:R-:W-:Y:S05]  /*1130*/  WARPSYNC.COLLECTIVE R20, `(.L_x_866) ;  /* 0x0000000014087348 */ /* 0x000fea0003c00000 */
[----:B------:R0:W1:Y:S02]  /*1140*/  SHFL.BFLY P2, R22, R23, R24, R25 ;  /* 0x0c00001817167389 */ /* 0x0000640000040019 */
[----:B01----:R-:W-:Y:S01]  /*1150*/  ENDCOLLECTIVE ;  /* 0x000000000000791b */ /* 0x003fe20003800000 */
.L_x_866:
[----:B------:R-:W-:Y:S01]  /*1160*/  HFMA2.MMA R24, -RZ, RZ, 0, 1.1920928955078125e-07 ;  /* 0x00000002ff187435 */ /* 0x000fe200000001ff */
[----:B------:R-:W-:-:S04]  /*1170*/  IMAD.MOV.U32 R13, RZ, RZ, R22 ;  /* 0x000000ffff0d7224 */ /* 0x000fc800078e0016 */
[----:B------:R-:W-:-:S05]  /*1180*/  FADD.FTZ R15, R12, R13 ;  /* 0x0000000d0c0f7221 */ /* 0x000fca0000010000 */
[----:B------:R-:W-:-:S07]  /*1190*/  MOV R23, R15 ;  /* 0x0000000f00177202 */ /* 0x000fce0000000f00 */
[----:B------:R-:W-:Y:S05]  /*11a0*/  WARPSYNC.COLLECTIVE R20, `(.L_x_867) ;  /* 0x0000000014087348 */ /* 0x000fea0003c00000 */
[----:B------:R0:W1:Y:S02]  /*11b0*/  SHFL.BFLY P2, R22, R23, R24, R25 ;  /* 0x0c00001817167389 */ /* 0x0000640000040019 */
[----:B01----:R-:W-:Y:S01]  /*11c0*/  ENDCOLLECTIVE ;  /* 0x000000000000791b */ /* 0x003fe20003800000 */
.L_x_867:
[----:B------:R-:W-:Y:S01]  /*11d0*/  HFMA2.MMA R24, -RZ, RZ, 0, 2.384185791015625e-07 ;  /* 0x00000004ff187435 */ /* 0x000fe200000001ff */
[----:B------:R-:W-:-:S05]  /*11e0*/  MOV R16, R22 ;  /* 0x0000001600107202 */ /* 0x000fca0000000f00 */
[----:B------:R-:W-:-:S05]  /*11f0*/  FADD.FTZ R16, R15, R16 ;  /* 0x000000100f107221 */ /* 0x000fca0000010000 */
[----:B------:R-:W-:-:S07]  /*1200*/  MOV R23, R16 ;  /* 0x0000001000177202 */ /* 0x000fce0000000f00 */
[----:B------:R-:W-:Y:S05]  /*1210*/  WARPSYNC.COLLECTIVE R20, `(.L_x_868) ;  /* 0x0000000014087348 */ /* 0x000fea0003c00000 */
[----:B------:R0:W1:Y:S02]  /*1220*/  SHFL.BFLY P2, R22, R23, R24, R25 ;  /* 0x0c00001817167389 */ /* 0x0000640000040019 */
[----:B01----:R-:W-:Y:S01]  /*1230*/  ENDCOLLECTIVE ;  /* 0x000000000000791b */ /* 0x003fe20003800000 */
.L_x_868:
[----:B------:R-:W-:Y:S01]  /*1240*/  HFMA2.MMA R24, -RZ, RZ, 0, 4.76837158203125e-07 ;  /* 0x00000008ff187435 */ /* 0x000fe200000001ff */
[----:B------:R-:W-:-:S05]  /*1250*/  MOV R17, R22 ;  /* 0x0000001600117202 */ /* 0x000fca0000000f00 */
[----:B------:R-:W-:-:S04]  /*1260*/  FADD.FTZ R17, R16, R17 ;  /* 0x0000001110117221 */ /* 0x000fc80000010000 */
[----:B------:R-:W-:-:S07]  /*1270*/  IMAD.MOV.U32 R23, RZ, RZ, R17 ;  /* 0x000000ffff177224 */ /* 0x000fce00078e0011 */
[----:B------:R-:W-:Y:S05]  /*1280*/  WARPSYNC.COLLECTIVE R20, `(.L_x_869) ;  /* 0x0000000014087348 */ /* 0x000fea0003c00000 */
[----:B------:R0:W1:Y:S02]  /*1290*/  SHFL.BFLY P2, R22, R23, R24, R25 ;  /* 0x0c00001817167389 */ /* 0x0000640000040019 */
[----:B01----:R-:W-:Y:S01]  /*12a0*/  ENDCOLLECTIVE ;  /* 0x000000000000791b */ /* 0x003fe20003800000 */
.L_x_869:
[----:B------:R-:W-:Y:S01]  /*12b0*/  HFMA2.MMA R24, -RZ, RZ, 0, 9.5367431640625e-07 ;  /* 0x00000010ff187435 */ /* 0x000fe200000001ff */
[----:B------:R-:W-:-:S05]  /*12c0*/  MOV R12, R22 ;  /* 0x00000016000c7202 */ /* 0x000fca0000000f00 */
[----:B------:R-:W-:-:S05]  /*12d0*/  FADD.FTZ R12, R17, R12 ;  /* 0x0000000c110c7221 */ /* 0x000fca0000010000 */
[----:B------:R-:W-:-:S07]  /*12e0*/  MOV R23, R12 ;  /* 0x0000000c00177202 */ /* 0x000fce0000000f00 */
[----:B------:R-:W-:Y:S05]  /*12f0*/  WARPSYNC.COLLECTIVE R20, `(.L_x_870) ;  /* 0x0000000014087348 */ /* 0x000fea0003c00000 */
[----:B------:R0:W1:Y:S02]  /*1300*/  SHFL.BFLY P2, R22, R23, R24, R25 ;  /* 0x0c00001817167389 */ /* 0x0000640000040019 */
[----:B01----:R-:W-:Y:S01]  /*1310*/  ENDCOLLECTIVE ;  /* 0x000000000000791b */ /* 0x003fe20003800000 */
.L_x_870:
[----:B------:R-:W-:Y:S01]  /*1320*/  MOV R23, R8 ;  /* 0x0000000800177202 */ /* 0x000fe20000000f00 */
[----:B------:R-:W-:Y:S01]  /*1330*/  IMAD.MOV.U32 R24, RZ, RZ, 0x1 ;  /* 0x00000001ff187424 */ /* 0x000fe200078e00ff */
[----:B------:R-:W-:-:S07]  /*1340*/  MOV R15, R22 ;  /* 0x00000016000f7202 */ /* 0x000fce0000000f00 */
[----:B------:R-:W-:Y:S05]  /*1350*/  WARPSYNC.COLLECTIVE R20, `(.L_x_871) ;  /* 0x0000000014087348 */ /* 0x000fea0003c00000 */
[----:B------:R0:W1:Y:S02]  /*1360*/  SHFL.BFLY P2, R22, R23, R24, R25 ;  /* 0x0c00001817167389 */ /* 0x0000640000040019 */
[----:B01----:R-:W-:Y:S01]  /*1370*/  ENDCOLLECTIVE ;  /* 0x000000000000791b */ /* 0x003fe20003800000 */
.L_x_871:
[----:B------:R-:W-:Y:S01]  /*1380*/  HFMA2.MMA R24, -RZ, RZ, 0, 1.1920928955078125e-07 ;  /* 0x00000002ff187435 */ /* 0x000fe200000001ff */
[----:B------:R-:W-:-:S05]  /*1390*/  MOV R17, R22 ;  /* 0x0000001600117202 */ /* 0x000fca0000000f00 */
[----:B------:R-:W-:-:S05]  /*13a0*/  FADD.FTZ R18, R8, R17 ;  /* 0x0000001108127221 */ /* 0x000fca0000010000 */
[----:B------:R-:W-:-:S07]  /*13b0*/  MOV R23, R18 ;  /* 0x0000001200177202 */ /* 0x000fce0000000f00 */
[----:B------:R-:W-:Y:S05]  /*13c0*/  WARPSYNC.COLLECTIVE R20, `(.L_x_872) ;  /* 0x0000000014087348 */ /* 0x000fea0003c00000 */
[----:B------:R0:W1:Y:S02]  /*13d0*/  SHFL.BFLY P2, R22, R23, R24, R25 ;  /* 0x0c00001817167389 */ /* 0x0000640000040019 */
[----:B01----:R-:W-:Y:S01]  /*13e0*/  ENDCOLLECTIVE ;  /* 0x000000000000791b */ /* 0x003fe20003800000 */
.L_x_872:
[----:B------:R-:W-:Y:S01]  /*13f0*/  HFMA2.MMA R24, -RZ, RZ, 0, 2.384185791015625e-07 ;  /* 0x00000004ff187435 */ /* 0x000fe200000001ff */
[----:B------:R-:W-:-:S05]  /*1400*/  MOV R13, R22 ;  /* 0x00000016000d7202 */ /* 0x000fca0000000f00 */
[----:B------:R-:W-:-:S05]  /*1410*/  FADD.FTZ R19, R18, R13 ;  /* 0x0000000d12137221 */ /* 0x000fca0000010000 */
[----:B------:R-:W-:-:S07]  /*1420*/  MOV R23, R19 ;  /* 0x0000001300177202 */ /* 0x000fce0000000f00 */
[----:B------:R-:W-:Y:S05]  /*1430*/  WARPSYNC.COLLECTIVE R20, `(.L_x_873) ;  /* 0x0000000014087348 */ /* 0x000fea0003c00000 */
[----:B------:R0:W1:Y:S02]  /*1440*/  SHFL.BFLY P2, R22, R23, R24, R25 ;  /* 0x0c00001817167389 */ /* 0x0000640000040019 */
[----:B01----:R-:W-:Y:S01]  /*1450*/  ENDCOLLECTIVE ;  /* 0x000000000000791b */ /* 0x003fe20003800000 */
.L_x_873:
[----:B------:R-:W-:Y:S01]  /*1460*/  HFMA2.MMA R24, -RZ, RZ, 0, 4.76837158203125e-07 ;  /* 0x00000008ff187435 */ /* 0x000fe200000001ff */
[----:B------:R-:W-:-:S04]  /*1470*/  IMAD.MOV.U32 R8, RZ, RZ, R22 ;  /* 0x000000ffff087224 */ /* 0x000fc800078e0016 */
[----:B------:R-:W-:-:S05]  /*1480*/  FADD.FTZ R8, R19, R8 ;  /* 0x0000000813087221 */ /* 0x000fca0000010000 */
[----:B------:R-:W-:-:S07]  /*1490*/  MOV R23, R8 ;  /* 0x0000000800177202 */ /* 0x000fce0000000f00 */
[----:B------:R-:W-:Y:S05]  /*14a0*/  WARPSYNC.COLLECTIVE R20, `(.L_x_874) ;  /* 0x0000000014087348 */ /* 0x000fea0003c00000 */
[----:B------:R0:W1:Y:S02]  /*14b0*/  SHFL.BFLY P2, R22, R23, R24, R25 ;  /* 0x0c00001817167389 */ /* 0x0000640000040019 */
[----:B01----:R-:W-:Y:S01]  /*14c0*/  ENDCOLLECTIVE ;  /* 0x000000000000791b */ /* 0x003fe20003800000 */
.L_x_874:
[----:B------:R-:W-:Y:S01]  /*14d0*/  HFMA2.MMA R24, -RZ, RZ, 0, 9.5367431640625e-07 ;  /* 0x00000010ff187435 */ /* 0x000fe200000001ff */
[----:B------:R-:W-:-:S05]  /*14e0*/  MOV R21, R22 ;  /* 0x0000001600157202 */ /* 0x000fca0000000f00 */
[----:B------:R-:W-:-:S05]  /*14f0*/  FADD.FTZ R21, R8, R21 ;  /* 0x0000001508157221 */ /* 0x000fca0000010000 */
[----:B------:R-:W-:-:S07]  /*1500*/  MOV R23, R21 ;  /* 0x0000001500177202 */ /* 0x000fce0000000f00 */
[----:B------:R-:W-:Y:S05]  /*1510*/  WARPSYNC.COLLECTIVE R20, `(.L_x_875) ;  /* 0x0000000014087348 */ /* 0x000fea0003c00000 */
[----:B------:R0:W1:Y:S02]  /*1520*/  SHFL.BFLY P2, R22, R23, R24, R25 ;  /* 0x0c00001817167389 */ /* 0x0000640000040019 */
[----:B01----:R-:W-:Y:S01]  /*1530*/  ENDCOLLECTIVE ;  /* 0x000000000000791b */ /* 0x003fe20003800000 */
.L_x_875:
[----:B------:R-:W-:Y:S01]  /*1540*/  MOV R14, R22 ;  /* 0x00000016000e7202 */ /* 0x000fe20000000f00 */
[----:B------:R-:W-:Y:S06]  /*1550*/  BRA `(.L_x_876) ;  /* 0xfffffff400c87947 */ /* 0x000fec000383ffff */
.L_x_877:
        /* <DEDUP_REMOVED lines=10> */
.L_x_11275:


//--------------------- .text._ZN10layer_norm13ln_bwd_kernelINS_13Kernel_traitsI13__nv_bfloat16S2_S2_S2_fjLj6144ELj1ELj1ELj8ELj16ENS_18Kernel_traits_baseILj6144ES2_S2_S2_S2_fjLj256EEEEELb1ELb1ELb1ELb0EEEvNS_9BwdParamsE --------------------------
	.section	.text._ZN10layer_norm13ln_bwd_kernelINS_13Kernel_traitsI13__nv_bfloat16S2_S2_S2_fjLj6144ELj1ELj1ELj8ELj16ENS_18Kernel_traits_baseILj6144ES2_S2_S2_S2_fjLj256EEEEELb1ELb1ELb1ELb0EEEvNS_9BwdParamsE,"ax",@progbits
	.align	128
        .global         _ZN10layer_norm13ln_bwd_kernelINS_13Kernel_traitsI13__nv_bfloat16S2_S2_S2_fjLj6144ELj1ELj1ELj8ELj16ENS_18Kernel_traits_baseILj6144ES2_S2_S2_S2_fjLj256EEEEELb1ELb1ELb1ELb0EEEvNS_9BwdParamsE
        .type           _ZN10layer_norm13ln_bwd_kernelINS_13Kernel_traitsI13__nv_bfloat16S2_S2_S2_fjLj6144ELj1ELj1ELj8ELj16ENS_18Kernel_traits_baseILj6144ES2_S2_S2_S2_fjLj256EEEEELb1ELb1ELb1ELb0EEEvNS_9BwdParamsE,@function
        .size           _ZN10layer_norm13ln_bwd_kernelINS_13Kernel_traitsI13__nv_bfloat16S2_S2_S2_fjLj6144ELj1ELj1ELj8ELj16ENS_18Kernel_traits_baseILj6144ES2_S2_S2_S2_fjLj256EEEEELb1ELb1ELb1ELb0EEEvNS_9BwdParamsE,(.L_x_11276 - _ZN10layer_norm13ln_bwd_kernelINS_13Kernel_traitsI13__nv_bfloat16S2_S2_S2_fjLj6144ELj1ELj1ELj8ELj16ENS_18Kernel_traits_baseILj6144ES2_S2_S2_S2_fjLj256EEEEELb1ELb1ELb1ELb0EEEvNS_9BwdParamsE)
        .other          _ZN10layer_norm13ln_bwd_kernelINS_13Kernel_traitsI13__nv_bfloat16S2_S2_S2_fjLj6144ELj1ELj1ELj8ELj16ENS_18Kernel_traits_baseILj6144ES2_S2_S2_S2_fjLj256EEEEELb1ELb1ELb1ELb0EEEvNS_9BwdParamsE,@"STO_CUDA_ENTRY STV_DEFAULT"
_ZN10layer_norm13ln_bwd_kernelINS_13Kernel_traitsI13__nv_bfloat16S2_S2_S2_fjLj6144ELj1ELj1ELj8ELj16ENS_18Kernel_traits_baseILj6144ES2_S2_S2_S2_fjLj256EEEEELb1ELb1ELb1ELb0EEEvNS_9BwdParamsE:
.text._ZN10layer_norm13ln_bwd_kernelINS_13Kernel_traitsI13__nv_bfloat16S2_S2_S2_fjLj6144ELj1ELj1ELj8ELj16ENS_18Kernel_traits_baseILj6144ES2_S2_S2_S2_fjLj256EEEEELb1ELb1ELb1ELb0EEEvNS_9BwdParamsE:
        /* <DEDUP_REMOVED lines=30> */
[----:B------:R1:W5:Y:S02]  /*01e0*/  @P0 LDG.E.128 R160, desc[UR4][R2.64] ;  /* 0x0000000402a00981 */ /* 0x000364000c1e1d00 */
[----:B------:R-:W0:Y:S01]  /*01f0*/  @P3 LDC.64 R14, c[0x0][0x260] ;  /* 0x00009800ff0e3b82 */ /* 0x000e220000000a00 */
[C---:B--2---:R-:W-:Y:S01]  /*0200*/  @P0 IMAD.WIDE.U32 R4, R19.reuse, 0x10, R4 ;  /* 0x0000001013040825 */ /* 0x044fe200078e0004 */
[----:B------:R-:W-:-:S04]  /*0210*/  @P0 LOP3.LUT R19, R19, 0x100, RZ, 0xfc, !PT ;  /* 0x0000010013130812 */ /* 0x000fc800078efcff */
[----:B------:R2:W5:Y:S02]  /*0220*/  @P0 LDG.E.128 R148, desc[UR4][R4.64] ;  /* 0x0000000404940981 */ /* 0x000564000c1e1d00 */
[----:B------:R-:W1:Y:S01]  /*0230*/  @P3 LDC.64 R16, c[0x0][0x278] ;  /* 0x00009e00ff103b82 */ /* 0x000e620000000a00 */
[----:B---3--:R-:W-:-:S05]  /*0240*/  @P1 IMAD.WIDE.U32 R10, R19, 0x10, R6 ;  /* 0x00000010130a1825 */ /* 0x008fca00078e0006 */
[----:B------:R2:W5:Y:S01]  /*0250*/  @P1 LDG.E.128 R156, desc[UR4][R10.64] ;  /* 0x000000040a9c1981 */ /* 0x000562000c1e1d00 */
[----:B----4-:R-:W-:-:S04]  /*0260*/  @P1 IMAD.WIDE.U32 R12, R19, 0x10, R8 ;  /* 0x00000010130c1825 */ /* 0x010fc800078e0008 */
[----:B------:R-:W-:Y:S01]  /*0270*/  @P1 VIADD R19, R19, 0x100 ;  /* 0x0000010013131836 */ /* 0x000fe20000000000 */
[----:B------:R2:W5:Y:S03]  /*0280*/  @P1 LDG.E.128 R32, desc[UR4][R12.64] ;  /* 0x000000040c201981 */ /* 0x000566000c1e1d00 */
[----:B0-----:R-:W-:-:S05]  /*0290*/  @P3 IMAD.WIDE.U32 R6, R19, 0x10, R14 ;  /* 0x0000001013063825 */ /* 0x001fca00078e000e */
[----:B------:R2:W5:Y:S01]  /*02a0*/  @P3 LDG.E.128 R152, desc[UR4][R6.64] ;  /* 0x0000000406983981 */ /* 0x000562000c1e1d00 */
[----:B-1----:R-:W-:-:S05]  /*02b0*/  @P3 IMAD.WIDE.U32 R8, R19, 0x10, R16 ;  /* 0x0000001013083825 */ /* 0x002fca00078e0010 */
[----:B------:R2:W5:Y:S01]  /*02c0*/  @P3 LDG.E.128 R28, desc[UR4][R8.64] ;  /* 0x00000004081c3981 */ /* 0x000562000c1e1d00 */
[----:B------:R-:W-:-:S04]  /*02d0*/  LEA.HI R3, R174, UR6, RZ, 0x18 ;  /* 0x00000006ae037c11 */ /* 0x000fc8000f8fc0ff */
        /* <DEDUP_REMOVED lines=35> */
[----:B--2---:R-:W-:Y:S06]  /*0510*/  @P2 BRA `(.L_x_878) ;  /* 0x0000005000f02947 */ /* 0x004fec0003800000 */
[C---:B-----5:R-:W-:Y:S01]  /*0520*/  @P0 PRMT R27, R161.reuse, 0x7632, R27 ;  /* 0x00007632a11b0816 */ /* 0x060fe2000000001b */
[----:B------:R-:W-:Y:S01]  /*0530*/  IMAD.U32 R164, R162, 0x10000, RZ ;  /* 0x00010000a2a47824 */ /* 0x000fe200078e00ff */
[----:B------:R-:W-:Y:S01]  /*0540*/  SHF.L.U32 R165, R161, 0x10, RZ ;  /* 0x00000010a1a57819 */ /* 0x000fe200000006ff */
[C---:B------:R-:W-:Y:S01]  /*0550*/  IMAD.U32 R161, R157.reuse, 0x10000, RZ ;  /* 0x000100009da17824 */ /* 0x040fe200078e00ff */
[----:B------:R-:W-:Y:S01]  /*0560*/  @P1 PRMT R23, R157, 0x7632, R23 ;  /* 0x000076329d171816 */ /* 0x000fe20000000017 */
[----:B------:R-:W-:Y:S01]  /*0570*/  HFMA2.MMA R144, -RZ, RZ, 0, 5.9604644775390625e-08 ;  /* 0x00000001ff907435 */ /* 0x000fe200000001ff */
[C---:B------:R-:W-:Y:S01]  /*0580*/  @P3 PRMT R19, R153.reuse, 0x7632, R19 ;  /* 0x0000763299133816 */ /* 0x040fe20000000013 */
[----:B------:R-:W-:Y:S01]  /*0590*/  IMAD.MOV.U32 R105, RZ, RZ, RZ ;  /* 0x000000ffff697224 */ /* 0x000fe200078e00ff */
[----:B------:R-:W-:Y:S01]  /*05a0*/  SHF.L.U32 R157, R153, 0x10, RZ ;  /* 0x00000010999d7819 */ /* 0x000fe200000006ff */
[----:B------:R-:W-:Y:S01]  /*05b0*/  IMAD.U32 R23, R23, 0x10000, RZ ;  /* 0x0001000017177824 */ /* 0x000fe200078e00ff */
[----:B------:R-:W-:-:S02]  /*05c0*/  @P0 PRMT R15, R149, 0x7632, R15 ;  /* 0x00007632950f0816 */ /* 0x000fc4000000000f */
[----:B------:R-:W-:Y:S01]  /*05d0*/  SHF.L.U32 R153, R149, 0x10, RZ ;  /* 0x0000001095997819 */ /* 0x000fe200000006ff */
[C---:B------:R-:W-:Y:S01]  /*05e0*/  IMAD.U32 R149, R33.reuse, 0x10000, RZ ;  /* 0x0001000021957824 */ /* 0x040fe200078e00ff */
[----:B------:R-:W-:Y:S02]  /*05f0*/  @P1 PRMT R11, R33, 0x7632, R11 ;  /* 0x00007632210b1816 */ /* 0x000fe4000000000b */
[C---:B------:R-:W-:Y:S02]  /*0600*/  @P3 PRMT R7, R29.reuse, 0x7632, R7 ;  /* 0x000076321d073816 */ /* 0x040fe40000000007 */
[----:B------:R-:W-:Y:S01]  /*0610*/  SHF.L.U32 R33, R29, 0x10, RZ ;  /* 0x000000101d217819 */ /* 0x000fe200000006ff */
[----:B------:R-:W-:Y:S01]  /*0620*/  IMAD.U32 R11, R11, 0x10000, RZ ;  /* 0x000100000b0b7824 */ /* 0x000fe200078e00ff */
[----:B------:R-:W0:Y:S01]  /*0630*/  LDC.U8 R29, c[0x0][0x2a0] ;  /* 0x0000a800ff1d7b82 */ /* 0x000e220000000000 */
[C---:B------:R-:W-:Y:S02]  /*0640*/  @P0 PRMT R2, R160.reuse, 0x7632, R2 ;  /* 0x00007632a0020816 */ /* 0x040fe40000000002 */
[----:B------:R-:W-:-:S02]  /*0650*/  SHF.L.U32 R166, R160, 0x10, RZ ;  /* 0x00000010a0a67819 */ /* 0x000fc400000006ff */
[----:B------:R-:W-:Y:S02]  /*0660*/  @P0 PRMT R26, R162, 0x7632, R26 ;  /* 0x00007632a21a0816 */ /* 0x000fe4000000001a */
[C---:B------:R-:W-:Y:S02]  /*0670*/  @P1 PRMT R24, R156.reuse, 0x7632, R24 ;  /* 0x000076329c181816 */ /* 0x040fe40000000018 */
[----:B------:R-:W-:Y:S01]  /*0680*/  SHF.L.U32 R162, R156, 0x10, RZ ;  /* 0x000000109ca27819 */ /* 0x000fe200000006ff */
[----:B------:R-:W-:Y:S01]  /*0690*/  IMAD.U32 R26, R26, 0x10000, RZ ;  /* 0x000100001a1a7824 */ /* 0x000fe200078e00ff */
[C---:B------:R-:W-:Y:S02]  /*06a0*/  @P1 PRMT R22, R158.reuse, 0x7632, R22 ;  /* 0x000076329e161816 */ /* 0x040fe40000000016 */
[----:B------:R-:W-:Y:S01]  /*06b0*/  SHF.L.U32 R160, R158, 0x10, RZ ;  /* 0x000000109ea07819 */ /* 0x000fe200000006ff */
[C---:B------:R-:W-:Y:S01]  /*06c0*/  IMAD.U32 R158, R152.reuse, 0x10000, RZ ;  /* 0x00010000989e7824 */ /* 0x040fe200078e00ff */
[----:B------:R-:W-:Y:S01]  /*06d0*/  @P3 PRMT R20, R152, 0x7632, R20 ;  /* 0x0000763298143816 */ /* 0x000fe20000000014 */
[C---:B------:R-:W-:Y:S01]  /*06e0*/  IMAD.U32 R152, R150.reuse, 0x10000, RZ ;  /* 0x0001000096987824 */ /* 0x040fe200078e00ff */
[C---:B------:R-:W-:Y:S01]  /*06f0*/  @P3 PRMT R17, R155.reuse, 0x7632, R17 ;  /* 0x000076329b113816 */ /* 0x040fe20000000011 */
[----:B------:R-:W-:Y:S01]  /*0700*/  IMAD.U32 R155, R155, 0x10000, RZ ;  /* 0x000100009b9b7824 */ /* 0x000fe200078e00ff */
[----:B------:R-:W-:Y:S01]  /*0710*/  @P0 PRMT R14, R150, 0x7632, R14 ;  /* 0x00007632960e0816 */ /* 0x000fe2000000000e */
[----:B------:R-:W-:Y:S01]  /*0720*/  IMAD.U32 R20, R20, 0x10000, RZ ;  /* 0x0001000014147824 */ /* 0x000fe200078e00ff */
[----:B------:R-:W-:Y:S01]  /*0730*/  @P3 PRMT R8, R28, 0x7632, R8 ;  /* 0x000076321c083816 */ /* 0x000fe20000000008 */
[----:B------:R-:W-:Y:S01]  /*0740*/  IMAD.U32 R17, R17, 0x10000, RZ ;  /* 0x0001000011117824 */ /* 0x000fe200078e00ff */
        /* <DEDUP_REMOVED lines=24> */
[----:B------:R-:W-:Y:S02]  /*08d0*/  MOV R30, R3 ;  /* 0x00000003001e7202 */ /* 0x000fe40000000f00 */
        /* <DEDUP_REMOVED lines=16> */
.L_x_1023:
[----:B012---:R-:W0:Y:S08]  /*09e0*/  LDC.64 R134, c[0x0][0x288] ;  /* 0x0000a200ff867b82 */ /* 0x007e300000000a00 */
[----:B------:R-:W1:Y:S08]  /*09f0*/  LDC.64 R136, c[0x0][0x258] ;  /* 0x00009600ff887b82 */ /* 0x000e700000000a00 */
[----:B------:R-:W2:Y:S01]  /*0a00*/  LDC.64 R132, c[0x0][0x280] ;  /* 0x0000a000ff847b82 */ /* 0x000ea20000000a00 */
[----:B0-----:R-:W-:-:S07]  /*0a10*/  IMAD.WIDE R134, R30, 0x4, R134 ;  /* 0x000000041e867825 */ /* 0x001fce00078e0286 */
[----:B------:R-:W0:Y:S01]  /*0a20*/  LDC.64 R140, c[0x0][0x2c8] ;  /* 0x0000b200ff8c7b82 */ /* 0x000e220000000a00 */
[----:B------:R-:W3:Y:S01]  /*0a30*/  LDG.E R134, desc[UR4][R134.64] ;  /* 0x0000000486867981 */ /* 0x000ee2000c1e1900 */
[----:B-1----:R-:W-:-:S05]  /*0a40*/  IMAD.WIDE R136, R30, 0x4, R136 ;  /* 0x000000041e887825 */ /* 0x002fca00078e0288 */
[----:B-----5:R1:W5:Y:S01]  /*0a50*/  LDG.E R4, desc[UR4][R136.64] ;  /* 0x0000000488047981 */ /* 0x020362000c1e1900 */
        /* <DEDUP_REMOVED lines=22> */
[----:B------:R-:W0:Y:S01]  /*0bc0*/  LDC.64 R132, c[0x0][0x240] ;  /* 0x00009000ff847b82 */ /* 0x000e220000000a00 */
[----:B------:R-:W-:-:S04]  /*0bd0*/  ISETP.NE.U32.AND P4, PT, RZ, UR8, PT ;  /* 0x00000008ff007c0c */ /* 0x000fc8000bf85070 */
[----:B------:R-:W-:-:S13]  /*0be0*/  ISETP.NE.AND.EX P4, PT, RZ, UR9, PT, P4 ;  /* 0x00000009ff007c0c */ /* 0x000fda000bf85340 */
[----:B------:R1:W5:Y:S01]  /*0bf0*/  @P4 LDG.E.128 R108, desc[UR4][R142.64] ;  /* 0x000000048e6c4981 */ /* 0x000362000c1e1d00 */
[----:B0-----:R-:W-:-:S05]  /*0c00*/  IMAD.WIDE.U32 R132, R135, 0x8, R132 ;  /* 0x0000000887847825 */ /* 0x001fca00078e0084 */
[----:B------:R1:W5:Y:S01]  /*0c10*/  LDG.E.64 R168, desc[UR4][R132.64] ;  /* 0x0000000484a87981 */ /* 0x000362000c1e1b00 */
[----:B------:R-:W-:Y:S01]  /*0c20*/  IADD3 R137, R176, 0x100, RZ ;  /* 0x00000100b0897810 */ /* 0x000fe20007ffe0ff */
[----:B------:R-:W-:-:S07]  /*0c30*/  VIADD R135, R135, 0x100 ;  /* 0x0000010087877836 */ /* 0x000fce0000000000 */
.L_x_882:
[----:B------:R-:W-:Y:S05]  /*0c40*/  BSYNC B1 ;  /* 0x0000000000017941 */ /* 0x000fea0003800000 */
.L_x_881:
[----:B------:R-:W-:Y:S04]  /*0c50*/  BSSY B1, `(.L_x_883) ;  /* 0x000000b000017945 */ /* 0x000fe80003800000 */
[----:B------:R-:W-:Y:S05]  /*0c60*/  @!P1 BRA `(.L_x_884) ;  /* 0x0000000000249947 */ /* 0x000fea0003800000 */
[----:B------:R-:W0:Y:S01]  /*0c70*/  LDC.64 R170, c[0x0][0x240] ;  /* 0x00009000ffaa7b82 */ /* 0x000e220000000a00 */
[----:B------:R-:W-:-:S04]  /*0c80*/  ISETP.NE.U32.AND P4, PT, RZ, UR8, PT ;  /* 0x00000008ff007c0c */ /* 0x000fc8000bf85070 */
[----:B------:R-:W-:-:S13]  /*0c90*/  ISETP.NE.AND.EX P4, PT, RZ, UR9, PT, P4 ;  /* 0x00000009ff007c0c */ /* 0x000fda000bf85340 */
[----:B-1----:R-:W-:-:S05]  /*0ca0*/  @P4 IMAD.WIDE.U32 R132, R137, 0x10, R140 ;  /* 0x0000001089844825 */ /* 0x002fca00078e008c */
[----:B------:R2:W5:Y:S01]  /*0cb0*/  @P4 LDG.E.128 R112, desc[UR4][R132.64] ;  /* 0x0000000484704981 */ /* 0x000562000c1e1d00 */
[----:B0-----:R-:W-:-:S06]  /*0cc0*/  IMAD.WIDE.U32 R170, R135, 0x8, R170 ;  /* 0x0000000887aa7825 */ /* 0x001fcc00078e00aa */
[----:B------:R-:W5:Y:S01]  /*0cd0*/  LDG.E.64 R170, desc[UR4][R170.64] ;  /* 0x00000004aaaa7981 */ /* 0x000f62000c1e1b00 */
[----:B------:R-:W-:Y:S02]  /*0ce0*/  IADD3 R135, R135, 0x100, RZ ;  /* 0x0000010087877810 */ /* 0x000fe40007ffe0ff */
[----:B--2---:R-:W-:-:S07]  /*0cf0*/  IADD3 R137, R137, 0x100, RZ ;  /* 0x0000010089897810 */ /* 0x004fce0007ffe0ff */
.L_x_884:
[----:B------:R-:W-:Y:S05]  /*0d00*/  BSYNC B1 ;  /* 0x0000000000017941 */ /* 0x000fea0003800000 */
.L_x_883:
[----:B------:R-:W-:Y:S02]  /*0d10*/  ISETP.NE.AND P4, PT, R0, RZ, PT ;  /* 0x000000ff0000720c */ /* 0x000fe40003f85270 */
[----:B------:R-:W-:-:S11]  /*0d20*/  CS2R R146, SRZ ;  /* 0x0000000000927805 */ /* 0x000fd6000001ff00 */
[----:B------:R-:W-:Y:S05]  /*0d30*/  @!P4 BRA `(.L_x_885) ;  /* 0x000000140000c947 */ /* 0x000fea0003800000 */
[----:B------:R-:W0:Y:S01]  /*0d40*/  LDC.64 R172, c[0x0][0x240] ;  /* 0x00009000ffac7b82 */ /* 0x000e220000000a00 */
[----:B------:R-:W-:-:S04]  /*0d50*/  ISETP.NE.U32.AND P4, PT, RZ, UR8, PT ;  /* 0x00000008ff007c0c */ /* 0x000fc8000bf85070 */
[----:B------:R-:W-:-:S13]  /*0d60*/  ISETP.NE.AND.EX P4, PT, RZ, UR9, PT, P4 ;  /* 0x00000009ff007c0c */ /* 0x000fda000bf85340 */
[----:B------:R-:W-:-:S05]  /*0d70*/  @P4 IMAD.WIDE.U32 R140, R137, 0x10, R140 ;  /* 0x00000010898c4825 */ /* 0x000fca00078e008c */
[----:B------:R2:W5:Y:S01]  /*0d80*/  @P4 LDG.E.128 R116, desc[UR4][R140.64] ;  /* 0x000000048c744981 */ /* 0x000562000c1e1d00 */
[----:B0-----:R-:W-:-:S06]  /*0d90*/  IMAD.WIDE.U32 R172, R135, 0x8, R172 ;  /* 0x0000000887ac7825 */ /* 0x001fcc00078e00ac */
[----:B------:R-:W5:Y:S01]  /*0da0*/  LDG.E.64 R172, desc[UR4][R172.64] ;  /* 0x00000004acac7981 */ /* 0x000f62000c1e1b00 */
[----:B------:R-:W-:Y:S01]  /*0db0*/  IMAD.MOV.U32 R146, RZ, RZ, RZ ;  /* 0x000000ffff927224 */ /* 0x000fe200078e00ff */
[----:B--2---:R-:W-:Y:S06]  /*0dc0*/  BRA `(.L_x_885) ;  /* 0x0000001000dc7947 */ /* 0x004fec0003800000 */
.L_x_880:
[----:B------:R-:W0:Y:S02]  /*0dd0*/  LDC.64 R132, c[0x0][0x250] ;  /* 0x00009400ff847b82 */ /* 0x000e240000000a00 */
[----:B0-----:R-:W-:-:S06]  /*0de0*/  IMAD.WIDE R132, R30, 0x4, R132 ;  /* 0x000000041e847825 */ /* 0x001fcc00078e0284 */
[----:B------:R-:W2:Y:S01]  /*0df0*/  LDG.E R132, desc[UR4][R132.64] ;  /* 0x0000000484847981 */ /* 0x000ea2000c1e1900 */
[----:B-----5:R-:W-:Y:S01]  /*0e00*/  ISETP.GE.AND P3, PT, R2, 0x1, PT ;  /* 0x000000010200780c */ /* 0x020fe20003f66270 */
[----:B------:R-:W-:Y:S01]  /*0e10*/  BSSY B1, `(.L_x_886) ;  /* 0x0000070000017945 */ /* 0x000fe20003800000 */
[----:B------:R-:W-:Y:S01]  /*0e20*/  IADD3 R134, R134, -0x1, RZ ;  /* 0xffffffff86867810 */ /* 0x000fe20007ffe0ff */
[----:B------:R-:W-:Y:S01]  /*0e30*/  IMAD.MOV.U32 R193, RZ, RZ, RZ ;  /* 0x000000ffffc17224 */ /* 0x000fe200078e00ff */
[----:B------:R-:W-:Y:S02]  /*0e40*/  ISETP.NE.AND P4, PT, R29, RZ, PT ;  /* 0x000000ff1d00720c */ /* 0x000fe40003f85270 */
[----:B------:R-:W-:Y:S02]  /*0e50*/  CS2R R146, SRZ ;  /* 0x0000000000927805 */ /* 0x000fe4000001ff00 */
[----:B------:R-:W-:Y:S01]  /*0e60*/  MOV R227, R176 ;  /* 0x000000b000e37202 */ /* 0x000fe20000000f00 */
[----:B------:R-:W-:-:S05]  /*0e70*/  IMAD R134, R134, R175, RZ ;  /* 0x000000af86867224 */ /* 0x000fca00078e02ff */
[----:B------:R-:W-:Y:S02]  /*0e80*/  SHF.R.S32.HI R135, RZ, 0x1f, R134 ;  /* 0x0000001fff877819 */ /* 0x000fe40000011486 */
        /* <DEDUP_REMOVED lines=20> */
[----:B------:R0:W5:Y:S01]  /*0fd0*/  @P4 LDG.E.128 R108, desc[UR4][R142.64] ;  /* 0x000000048e6c4981 */ /* 0x000162000c1e1d00 */
[----:B------:R-:W-:-:S02]  /*0fe0*/  IADD3 R227, R176, 0x100, RZ ;  /* 0x00000100b0e37810 */ /* 0x000fc40007ffe0ff */
[----:B------:R-:W-:Y:S02]  /*0ff0*/  IADD3 R225, R225, 0x100, RZ ;  /* 0x00000100e1e17810 */ /* 0x000fe40007ffe0ff */
[----:B------:R-:W-:Y:S02]  /*1000*/  IADD3 R193, R193, 0x100, RZ ;  /* 0x00000100c1c17810 */ /* 0x000fe40007ffe0ff */
[C---:B---3--:R-:W-:Y:S01]  /*1010*/  SHF.L.U32 R178, R132.reuse, 0x10, RZ ;  /* 0x0000001084b27819 */ /* 0x048fe200000006ff */
[----:B------:R-:W-:Y:S01]  /*1020*/  IMAD.U32 R180, R133, 0x10000, RZ ;  /* 0x0001000085b47824 */ /* 0x000fe200078e00ff */
[----:B------:R-:W-:Y:S02]  /*1030*/  PRMT R3, R132, 0x7632, R3 ;  /* 0x0000763284037816 */ /* 0x000fe40000000003 */
[C---:B------:R-:W-:Y:S02]  /*1040*/  PRMT R183, R135.reuse, 0x7632, R183 ;  /* 0x0000763287b77816 */ /* 0x040fe400000000b7 */
[----:B------:R-:W-:-:S02]  /*1050*/  SHF.L.U32 R184, R135, 0x10, RZ ;  /* 0x0000001087b87819 */ /* 0x000fc400000006ff */
[----:B------:R-:W-:Y:S01]  /*1060*/  PRMT R179, R133, 0x7632, R179 ;  /* 0x0000763285b37816 */ /* 0x000fe200000000b3 */
[C---:B----4-:R-:W-:Y:S01]  /*1070*/  IMAD.U32 R135, R136.reuse, 0x10000, RZ ;  /* 0x0001000088877824 */ /* 0x050fe200078e00ff */
[----:B------:R-:W-:Y:S02]  /*1080*/  PRMT R132, R136, 0x7632, R132 ;  /* 0x0000763288847816 */ /* 0x000fe40000000084 */
[C---:B------:R-:W-:Y:S02]  /*1090*/  PRMT R136, R137.reuse, 0x7632, R136 ;  /* 0x0000763289887816 */ /* 0x040fe40000000088 */
[----:B0-----:R-:W-:Y:S01]  /*10a0*/  SHF.L.U32 R142, R137, 0x10, RZ ;  /* 0x00000010898e7819 */ /* 0x001fe200000006ff */
[C---:B------:R-:W-:Y:S01]  /*10b0*/  FADD.FTZ R137, -R145.reuse, R180 ;  /* 0x000000b491897221 */ /* 0x040fe20000010100 */
[C---:B------:R-:W-:Y:S01]  /*10c0*/  PRMT R181, R134.reuse, 0x7632, R181 ;  /* 0x0000763286b57816 */ /* 0x040fe200000000b5 */
[----:B------:R-:W-:Y:S01]  /*10d0*/  FADD.FTZ R133, -R145, R178 ;  /* 0x000000b291857221 */ /* 0x000fe20000010100 */
[----:B------:R-:W-:-:S02]  /*10e0*/  SHF.L.U32 R182, R134, 0x10, RZ ;  /* 0x0000001086b67819 */ /* 0x000fc400000006ff */
[----:B------:R-:W-:Y:S02]  /*10f0*/  SHF.L.U32 R134, R3, 0x10, RZ ;  /* 0x0000001003867819 */ /* 0x000fe400000006ff */
[C---:B------:R-:W-:Y:S02]  /*1100*/  PRMT R143, R138.reuse, 0x7632, R143 ;  /* 0x000076328a8f7816 */ /* 0x040fe4000000008f */
[----:B------:R-:W-:Y:S01]  /*1110*/  SHF.L.U32 R147, R138, 0x10, RZ ;  /* 0x000000108a937819 */ /* 0x000fe200000006ff */
[----:B------:R-:W-:Y:S01]  /*1120*/  IMAD.U32 R138, R179, 0x10000, RZ ;  /* 0x00010000b38a7824 */ /* 0x000fe200078e00ff */
[----:B------:R-:W-:Y:S01]  /*1130*/  PRMT R186, R139, 0x7632, R186 ;  /* 0x000076328bba7816 */ /* 0x000fe200000000ba */
[C---:B------:R-:W-:Y:S01]  /*1140*/  FMUL.FTZ R179, R4.reuse, R137 ;  /* 0x0000008904b37220 */ /* 0x040fe20000410000 */
[----:B------:R-:W-:Y:S01]  /*1150*/  FMUL.FTZ R3, R4, R133 ;  /* 0x0000008504037220 */ /* 0x000fe20000410000 */
[----:B------:R-:W-:Y:S01]  /*1160*/  FADD.FTZ R133, -R145, R134 ;  /* 0x0000008691857221 */ /* 0x000fe20000010100 */
[----:B------:R-:W-:Y:S01]  /*1170*/  FADD.FTZ R82, R82, R142 ;  /* 0x0000008e52527221 */ /* 0x000fe20000010000 */
[-C--:B------:R-:W-:Y:S01]  /*1180*/  FFMA.FTZ R106, R179, R142.reuse, R106 ;  /* 0x0000008eb36a7223 */ /* 0x080fe2000001006a */
[----:B------:R-:W-:Y:S01]  /*1190*/  FMUL.FTZ R180, R165, R142 ;  /* 0x0000008ea5b47220 */ /* 0x000fe20000410000 */
[----:B------:R-:W-:Y:S01]  /*11a0*/  FADD.FTZ R185, -R145, R184 ;  /* 0x000000b891b97221 */ /* 0x000fe20000010100 */
[----:B------:R-:W-:-:S02]  /*11b0*/  IMAD.U32 R142, R186, 0x10000, RZ ;  /* 0x00010000ba8e7824 */ /* 0x000fc400078e00ff */
[----:B------:R-:W-:Y:S01]  /*11c0*/  FMUL.FTZ R186, R4, R133 ;  /* 0x0000008504ba7220 */ /* 0x000fe20000410000 */
[----:B------:R-:W-:Y:S02]  /*11d0*/  IMAD.U32 R132, R132, 0x10000, RZ ;  /* 0x0001000084847824 */ /* 0x000fe400078e00ff */
[-C--:B------:R-:W-:Y:S01]  /*11e0*/  FMUL.FTZ R178, R166, R135.reuse ;  /* 0x00000087a6b27220 */ /* 0x080fe20000410000 */
[----:B------:R-:W-:Y:S02]  /*11f0*/  IMAD.U32 R187, R139, 0x10000, RZ ;  /* 0x000100008bbb7824 */ /* 0x000fe400078e00ff */
[----:B------:R-:W-:Y:S01]  /*1200*/  FADD.FTZ R139, -R145, R182 ;  /* 0x000000b6918b7221 */ /* 0x000fe20000010100 */
[----:B------:R-:W-:Y:S01]  /*1210*/  SHF.L.U32 R188, R183, 0x10, RZ ;  /* 0x00000010b7bc7819 */ /* 0x000fe200000006ff */
[----:B------:R-:W-:Y:S01]  /*1220*/  FADD.FTZ R80, R80, R135 ;  /* 0x0000008750507221 */ /* 0x000fe20000010000 */
[----:B------:R-:W-:Y:S01]  /*1230*/  FFMA.FTZ R104, R3, R135, R104 ;  /* 0x0000008703687223 */ /* 0x000fe20000010068 */
[----:B------:R-:W-:Y:S01]  /*1240*/  FMUL.FTZ R183, R4, R185 ;  /* 0x000000b904b77220 */ /* 0x000fe20000410000 */
[----:B------:R-:W-:Y:S01]  /*1250*/  FADD.FTZ R135, -R145, R138 ;  /* 0x0000008a91877221 */ /* 0x000fe20000010100 */
[----:B------:R-:W-:Y:S01]  /*1260*/  FADD.FTZ R81, R81, R132 ;  /* 0x0000008451517221 */ /* 0x000fe20000010000 */
[-C--:B------:R-:W-:Y:S01]  /*1270*/  FFMA.FTZ R105, R186, R132.reuse, R105 ;  /* 0x00000084ba697223 */ /* 0x080fe20000010069 */
[----:B------:R-:W-:Y:S01]  /*1280*/  FMUL.FTZ R185, R28, R132 ;  /* 0x000000841cb97220 */ /* 0x000fe20000410000 */
[----:B------:R-:W-:Y:S01]  /*1290*/  SHF.L.U32 R146, R181, 0x10, RZ ;  /* 0x00000010b5927819 */ /* 0x000fe200000006ff */
[----:B------:R-:W-:Y:S01]  /*12a0*/  FADD.FTZ R132, RZ, R178 ;  /* 0x000000b2ff847221 */ /* 0x000fe20000010000 */
[C---:B------:R-:W-:Y:S01]  /*12b0*/  FMUL.FTZ R181, R4.reuse, R139 ;  /* 0x0000008b04b57220 */ /* 0x040fe20000410000 */
[----:B------:R-:W-:Y:S01]  /*12c0*/  FFMA.FTZ R133, R3, R178, RZ ;  /* 0x000000b203857223 */ /* 0x000fe200000100ff */
[----:B------:R-:W-:Y:S01]  /*12d0*/  FADD.FTZ R139, -R145, R188 ;  /* 0x000000bc918b7221 */ /* 0x000fe20000010100 */
[----:B------:R-:W-:Y:S01]  /*12e0*/  FMUL.FTZ R188, R4, R135 ;  /* 0x0000008704bc7220 */ /* 0x000fe20000410000 */
[----:B------:R-:W-:Y:S01]  /*12f0*/  SHF.L.U32 R136, R136, 0x10, RZ ;  /* 0x0000001088887819 */ /* 0x000fe200000006ff */
[----:B------:R-:W-:Y:S01]  /*1300*/  FADD.FTZ R135, R132, R185 ;  /* 0x000000b984877221 */ /* 0x000fe20000010000 */
[----:B------:R-:W-:Y:S01]  /*1310*/  FFMA.FTZ R132, R186, R185, R133 ;  /* 0x000000b9ba847223 */ /* 0x000fe20000010085 */
[----:B------:R-:W-:Y:S01]  /*1320*/  FADD.FTZ R78, R78, R187 ;  /* 0x000000bb4e4e7221 */ /* 0x000fe20000010000 */
[-C--:B------:R-:W-:Y:S01]  /*1330*/  FFMA.FTZ R102, R183, R187.reuse, R102 ;  /* 0x000000bbb7667223 */ /* 0x080fe20000010066 */
        /* <DEDUP_REMOVED lines=12> */
[----:B------:R-:W-:-:S03]  /*1400*/  FFMA.FTZ R133, R181, R182, R132 ;  /* 0x000000b6b5857223 */ /* 0x000fc60000010084 */
        /* <DEDUP_REMOVED lines=16> */
.L_x_887:
[----:B------:R-:W-:Y:S05]  /*1510*/  BSYNC B1 ;  /* 0x0000000000017941 */ /* 0x000fea0003800000 */
.L_x_886:
        /* <DEDUP_REMOVED lines=15> */
[----:B------:R-:W-:Y:S01]  /*1610*/  IADD3 R225, R225, 0x100, RZ ;  /* 0x00000100e1e17810 */ /* 0x000fe20007ffe0ff */
[----:B------:R-:W-:Y:S01]  /*1620*/  VIADD R227, R227, 0x100 ;  /* 0x00000100e3e37836 */ /* 0x000fe20000000000 */
[----:B------:R-:W-:Y:S02]  /*1630*/  IADD3 R193, R193, 0x100, RZ ;  /* 0x00000100c1c17810 */ /* 0x000fe40007ffe0ff */
[C---:B---3--:R-:W-:Y:S01]  /*1640*/  PRMT R192, R132.reuse, 0x7632, R192 ;  /* 0x0000763284c07816 */ /* 0x048fe200000000c0 */
[C---:B------:R-:W-:Y:S01]  /*1650*/  IMAD.U32 R202, R135.reuse, 0x10000, RZ ;  /* 0x0001000087ca7824 */ /* 0x040fe200078e00ff */
[----:B------:R-:W-:Y:S01]  /*1660*/  PRMT R201, R135, 0x7632, R201 ;  /* 0x0000763287c97816 */ /* 0x000fe200000000c9 */
[----:B------:R-:W-:Y:S01]  /*1670*/  IMAD.U32 R132, R132, 0x10000, RZ ;  /* 0x0001000084847824 */ /* 0x000fe200078e00ff */
[----:B------:R-:W-:Y:S01]  /*1680*/  PRMT R196, R133, 0x7632, R196 ;  /* 0x0000763285c47816 */ /* 0x000fe200000000c4 */
[----:B------:R-:W-:Y:S01]  /*1690*/  FADD.FTZ R205, -R145, R202 ;  /* 0x000000ca91cd7221 */ /* 0x000fe20000010100 */
[----:B------:R-:W-:Y:S01]  /*16a0*/  SHF.L.U32 R198, R133, 0x10, RZ ;  /* 0x0000001085c67819 */ /* 0x000fe200000006ff */
[----:B------:R-:W-:Y:S01]  /*16b0*/  IMAD.U32 R192, R192, 0x10000, RZ ;  /* 0x00010000c0c07824 */ /* 0x000fe200078e00ff */
[----:B----4-:R-:W-:Y:S01]  /*16c0*/  PRMT R133, R136, 0x7632, R133 ;  /* 0x0000763288857816 */ /* 0x010fe20000000085 */
[----:B------:R-:W-:Y:S01]  /*16d0*/  IMAD.U32 R206, R201, 0x10000, RZ ;  /* 0x00010000c9ce7824 */ /* 0x000fe200078e00ff */
[----:B------:R-:W-:Y:S01]  /*16e0*/  SHF.L.U32 R204, R139, 0x10, RZ ;  /* 0x000000108bcc7819 */ /* 0x000fe200000006ff */
[----:B------:R-:W-:Y:S01]  /*16f0*/  FADD.FTZ R195, -R145, R132 ;  /* 0x0000008491c37221 */ /* 0x000fe20000010100 */
[----:B------:R-:W-:Y:S01]  /*1700*/  SHF.L.U32 R203, R133, 0x10, RZ ;  /* 0x0000001085cb7819 */ /* 0x000fe200000006ff */
[----:B------:R-:W-:Y:S01]  /*1710*/  FMUL.FTZ R201, R4, R205 ;  /* 0x000000cd04c97220 */ /* 0x000fe20000410000 */
[----:B------:R-:W-:Y:S01]  /*1720*/  SHF.L.U32 R135, R136, 0x10, RZ ;  /* 0x0000001088877819 */ /* 0x000fe200000006ff */
[----:B------:R-:W-:Y:S01]  /*1730*/  FADD.FTZ R133, -R145, R192 ;  /* 0x000000c091857221 */ /* 0x000fe20000010100 */
[----:B------:R-:W-:Y:S01]  /*1740*/  SHF.L.U32 R200, R134, 0x10, RZ ;  /* 0x0000001086c87819 */ /* 0x000fe200000006ff */
[----:B------:R-:W-:Y:S01]  /*1750*/  FMUL.FTZ R195, R4, R195 ;  /* 0x000000c304c37220 */ /* 0x000fe20000410000 */
[----:B------:R-:W-:Y:S01]  /*1760*/  SHF.L.U32 R132, R196, 0x10, RZ ;  /* 0x00000010c4847819 */ /* 0x000fe200000006ff */
[----:B------:R-:W-:Y:S01]  /*1770*/  FADD.FTZ R70, R70, R204 ;  /* 0x000000cc46467221 */ /* 0x000fe20000010000 */
[-C--:B------:R-:W-:Y:S01]  /*1780*/  FFMA.FTZ R94, R201, R204.reuse, R94 ;  /* 0x000000ccc95e7223 */ /* 0x080fe2000001005e */
[----:B------:R-:W-:Y:S01]  /*1790*/  FMUL.FTZ R202, R159, R204 ;  /* 0x000000cc9fca7220 */ /* 0x000fe20000410000 */
[----:B------:R-:W-:Y:S01]  /*17a0*/  FMUL.FTZ R204, R4, R133 ;  /* 0x0000008504cc7220 */ /* 0x000fe20000410000 */
[----:B------:R-:W-:Y:S01]  /*17b0*/  PRMT R199, R134, 0x7632, R199 ;  /* 0x0000763286c77816 */ /* 0x000fe200000000c7 */
[-C--:B------:R-:W-:Y:S01]  /*17c0*/  FMUL.FTZ R196, R162, R135.reuse ;  /* 0x00000087a2c47220 */ /* 0x080fe20000410000 */
[----:B0-----:R-:W-:Y:S01]  /*17d0*/  PRMT R142, R139, 0x7632, R142 ;  /* 0x000076328b8e7816 */ /* 0x001fe2000000008e */
[----:B------:R-:W-:Y:S01]  /*17e0*/  FADD.FTZ R139, -R145, R200 ;  /* 0x000000c8918b7221 */ /* 0x000fe20000010100 */
[----:B------:R-:W-:Y:S01]  /*17f0*/  FADD.FTZ R72, R72, R135 ;  /* 0x0000008748487221 */ /* 0x000fe20000010000 */
[----:B------:R-:W-:Y:S01]  /*1800*/  FFMA.FTZ R96, R195, R135, R96 ;  /* 0x00000087c3607223 */ /* 0x000fe20000010060 */
[----:B------:R-:W-:Y:S01]  /*1810*/  PRMT R134, R137, 0x7632, R134 ;  /* 0x0000763289867816 */ /* 0x000fe20000000086 */
[C---:B------:R-:W-:Y:S01]  /*1820*/  IMAD.U32 R143, R138.reuse, 0x10000, RZ ;  /* 0x000100008a8f7824 */ /* 0x040fe200078e00ff */
[----:B------:R-:W-:Y:S01]  /*1830*/  PRMT R136, R138, 0x7632, R136 ;  /* 0x000076328a887816 */ /* 0x000fe20000000088 */
[----:B------:R-:W-:Y:S01]  /*1840*/  FADD.FTZ R135, -R145, R132 ;  /* 0x0000008491877221 */ /* 0x000fe20000010100 */
[----:B------:R-:W-:Y:S01]  /*1850*/  FADD.FTZ R73, R73, R203 ;  /* 0x000000cb49497221 */ /* 0x000fe20000010000 */
[-C--:B------:R-:W-:Y:S01]  /*1860*/  FFMA.FTZ R97, R204, R203.reuse, R97 ;  /* 0x000000cbcc617223 */ /* 0x080fe20000010061 */
[----:B------:R-:W-:Y:S01]  /*1870*/  SHF.L.U32 R137, R137, 0x10, RZ ;  /* 0x0000001089897819 */ /* 0x000fe200000006ff */
[----:B------:R-:W-:Y:S01]  /*1880*/  FADD.FTZ R132, R147, R196 ;  /* 0x000000c493847221 */ /* 0x000fe20000010000 */
[----:B------:R-:W-:Y:S01]  /*1890*/  SHF.L.U32 R138, R199, 0x10, RZ ;  /* 0x00000010c78a7819 */ /* 0x000fe200000006ff */
[----:B------:R-:W-:Y:S01]  /*18a0*/  FMUL.FTZ R203, R24, R203 ;  /* 0x000000cb18cb7220 */ /* 0x000fe20000410000 */
[----:B------:R-:W-:Y:S01]  /*18b0*/  FADD.FTZ R197, -R145, R198 ;  /* 0x000000c691c57221 */ /* 0x000fe20000010100 */
[----:B------:R-:W-:Y:S01]  /*18c0*/  FMUL.FTZ R199, R4, R139 ;  /* 0x0000008b04c77220 */ /* 0x000fe20000410000 */
[----:B------:R-:W-:Y:S01]  /*18d0*/  FFMA.FTZ R133, R195, R196, R146 ;  /* 0x000000c4c3857223 */ /* 0x000fe20000010092 */
[----:B------:R-:W-:Y:S01]  /*18e0*/  FADD.FTZ R139, -R145, R206 ;  /* 0x000000ce918b7221 */ /* 0x000fe20000010100 */
[----:B------:R-:W-:Y:S01]  /*18f0*/  SHF.L.U32 R134, R134, 0x10, RZ ;  /* 0x0000001086867819 */ /* 0x000fe200000006ff */
[----:B------:R-:W-:Y:S01]  /*1900*/  FMUL.FTZ R206, R4, R135 ;  /* 0x0000008704ce7220 */ /* 0x000fe20000410000 */
[----:B------:R-:W-:Y:S01]  /*1910*/  FADD.FTZ R135, R132, R203 ;  /* 0x000000cb84877221 */ /* 0x000fe20000010000 */
[----:B------:R-:W-:Y:S01]  /*1920*/  FMUL.FTZ R197, R4, R197 ;  /* 0x000000c504c57220 */ /* 0x000fe20000410000 */
[----:B------:R-:W-:Y:S01]  /*1930*/  FMUL.FTZ R198, R161, R137 ;  /* 0x00000089a1c67220 */ /* 0x000fe20000410000 */
[----:B------:R-:W-:Y:S01]  /*1940*/  FFMA.FTZ R132, R204, R203, R133 ;  /* 0x000000cbcc847223 */ /* 0x000fe20000010085 */
[----:B------:R-:W-:Y:S01]  /*1950*/  FADD.FTZ R75, R75, R134 ;  /* 0x000000864b4b7221 */ /* 0x000fe20000010000 */
[-C--:B------:R-:W-:Y:S01]  /*1960*/  FFMA.FTZ R99, R206, R134.reuse, R99 ;  /* 0x00000086ce637223 */ /* 0x080fe20000010063 */
[----:B------:R-:W-:Y:S01]  /*1970*/  FMUL.FTZ R205, R23, R134 ;  /* 0x0000008617cd7220 */ /* 0x000fe20000410000 */
[----:B------:R-:W-:Y:S01]  /*1980*/  FADD.FTZ R134, R135, R198 ;  /* 0x000000c687867221 */ /* 0x000fe20000010000 */
[C---:B------:R-:W-:Y:S01]  /*1990*/  FFMA.FTZ R133, R197.reuse, R198, R132 ;  /* 0x000000c6c5857223 */ /* 0x040fe20000010084 */
[----:B------:R-:W-:Y:S01]  /*19a0*/  FADD.FTZ R74, R74, R137 ;  /* 0x000000894a4a7221 */ /* 0x000fe20000010000 */
[----:B------:R-:W-:Y:S01]  /*19b0*/  FFMA.FTZ R98, R197, R137, R98 ;  /* 0x00000089c5627223 */ /* 0x000fe20000010062 */
[----:B------:R-:W-:-:S02]  /*19c0*/  IMAD.U32 R136, R136, 0x10000, RZ ;  /* 0x0001000088887824 */ /* 0x000fc400078e00ff */
        /* <DEDUP_REMOVED lines=8> */
[----:B------:R-:W-:Y:S02]  /*1a50*/  SHF.L.U32 R142, R142, 0x10, RZ ;  /* 0x000000108e8e7819 */ /* 0x000fe400000006ff */
        /* <DEDUP_REMOVED lines=14> */
.L_x_889:
[----:B------:R-:W-:Y:S05]  /*1b40*/  BSYNC B1 ;  /* 0x0000000000017941 */ /* 0x000fea0003800000 */
.L_x_888:
        /* <DEDUP_REMOVED lines=15> */
[C---:B---3--:R-:W-:Y:S02]  /*1c40*/  PRMT R177, R132.reuse, 0x7632, R177 ;  /* 0x0000763284b17816 */ /* 0x048fe400000000b1 */
[----:B------:R-:W-:Y:S02]  /*1c50*/  SHF.L.U32 R132, R132, 0x10, RZ ;  /* 0x0000001084847819 */ /* 0x000fe400000006ff */
[C---:B------:R-:W-:Y:S02]  /*1c60*/  PRMT R192, R133.reuse, 0x7632, R192 ;  /* 0x0000763285c07816 */ /* 0x040fe400000000c0 */
[----:B------:R-:W-:Y:S01]  /*1c70*/  SHF.L.U32 R212, R133, 0x10, RZ ;  /* 0x0000001085d47819 */ /* 0x000fe200000006ff */
[----:B------:R-:W-:Y:S01]  /*1c80*/  FADD.FTZ R133, -R145, R132 ;  /* 0x0000008491857221 */ /* 0x000fe20000010100 */
[----:B------:R-:W-:Y:S02]  /*1c90*/  SHF.L.U32 R132, R177, 0x10, RZ ;  /* 0x00000010b1847819 */ /* 0x000fe400000006ff */
[C---:B------:R-:W-:Y:S01]  /*1ca0*/  PRMT R193, R134.reuse, 0x7632, R193 ;  /* 0x0000763286c17816 */ /* 0x040fe200000000c1 */
[----:B------:R-:W-:-:S02]  /*1cb0*/  IMAD.U32 R134, R134, 0x10000, RZ ;  /* 0x0001000086867824 */ /* 0x000fc400078e00ff */
[C-C-:B0-----:R-:W-:Y:S01]  /*1cc0*/  FADD.FTZ R141, -R145.reuse, R132.reuse ;  /* 0x00000084918d7221 */ /* 0x141fe20000010100 */
[C---:B----4-:R-:W-:Y:S01]  /*1cd0*/  PRMT R132, R136.reuse, 0x7632, R132 ;  /* 0x0000763288847816 */ /* 0x050fe20000000084 */
[----:B------:R-:W-:Y:S01]  /*1ce0*/  FADD.FTZ R213, -R145, R134 ;  /* 0x0000008691d57221 */ /* 0x000fe20000010100 */
[C---:B------:R-:W-:Y:S02]  /*1cf0*/  PRMT R214, R135.reuse, 0x7632, R214 ;  /* 0x0000763287d67816 */ /* 0x040fe400000000d6 */
[----:B------:R-:W-:Y:S01]  /*1d00*/  SHF.L.U32 R216, R135, 0x10, RZ ;  /* 0x0000001087d87819 */ /* 0x000fe200000006ff */
[----:B------:R-:W-:Y:S01]  /*1d10*/  IMAD.U32 R135, R136, 0x10000, RZ ;  /* 0x0001000088877824 */ /* 0x000fe200078e00ff */
[----:B------:R-:W-:Y:S01]  /*1d20*/  SHF.L.U32 R134, R193, 0x10, RZ ;  /* 0x00000010c1867819 */ /* 0x000fe200000006ff */
[----:B------:R-:W-:Y:S01]  /*1d30*/  FADD.FTZ R211, -R145, R212 ;  /* 0x000000d491d37221 */ /* 0x000fe20000010100 */
[----:B------:R-:W-:Y:S01]  /*1d40*/  SHF.L.U32 R217, R132, 0x10, RZ ;  /* 0x0000001084d97819 */ /* 0x000fe200000006ff */
[----:B------:R-:W-:Y:S01]  /*1d50*/  FMUL.FTZ R218, R4, R141 ;  /* 0x0000008d04da7220 */ /* 0x000fe20000410000 */
[----:B------:R-:W-:-:S02]  /*1d60*/  IMAD.U32 R192, R192, 0x10000, RZ ;  /* 0x00010000c0c07824 */ /* 0x000fc400078e00ff */
[----:B------:R-:W-:Y:S01]  /*1d70*/  FMUL.FTZ R212, R158, R135 ;  /* 0x000000879ed47220 */ /* 0x000fe20000410000 */
[----:B------:R-:W-:Y:S01]  /*1d80*/  FMUL.FTZ R177, R4, R133 ;  /* 0x0000008504b17220 */ /* 0x000fe20000410000 */
[--C-:B------:R-:W-:Y:S01]  /*1d90*/  FADD.FTZ R193, -R145, R134.reuse ;  /* 0x0000008691c17221 */ /* 0x100fe20000010100 */
[----:B------:R-:W-:Y:S01]  /*1da0*/  SHF.L.U32 R214, R214, 0x10, RZ ;  /* 0x00000010d6d67819 */ /* 0x000fe200000006ff */
[----:B------:R-:W-:Y:S01]  /*1db0*/  FADD.FTZ R65, R65, R217 ;  /* 0x000000d941417221 */ /* 0x000fe20000010000 */
[----:B------:R-:W-:Y:S01]  /*1dc0*/  PRMT R134, R137, 0x7632, R134 ;  /* 0x0000763289867816 */ /* 0x000fe20000000086 */
[-C--:B------:R-:W-:Y:S01]  /*1dd0*/  FFMA.FTZ R89, R218, R217.reuse, R89 ;  /* 0x000000d9da597223 */ /* 0x080fe20000010059 */
[----:B------:R-:W-:Y:S01]  /*1de0*/  FADD.FTZ R143, -R145, R192 ;  /* 0x000000c0918f7221 */ /* 0x000fe20000010100 */
[----:B------:R-:W-:Y:S01]  /*1df0*/  SHF.L.U32 R137, R137, 0x10, RZ ;  /* 0x0000001089897819 */ /* 0x000fe200000006ff */
[----:B------:R-:W-:Y:S01]  /*1e00*/  FADD.FTZ R132, R147, R212 ;  /* 0x000000d493847221 */ /* 0x000fe20000010000 */
[----:B------:R-:W-:Y:S01]  /*1e10*/  FMUL.FTZ R217, R20, R217 ;  /* 0x000000d914d97220 */ /* 0x000fe20000410000 */
[C---:B------:R-:W-:Y:S01]  /*1e20*/  FFMA.FTZ R133, R177.reuse, R212, R146 ;  /* 0x000000d4b1857223 */ /* 0x040fe20000010092 */
[----:B------:R-:W-:Y:S01]  /*1e30*/  FADD.FTZ R64, R64, R135 ;  /* 0x0000008740407221 */ /* 0x000fe20000010000 */
[----:B------:R-:W-:Y:S01]  /*1e40*/  FFMA.FTZ R88, R177, R135, R88 ;  /* 0x00000087b1587223 */ /* 0x000fe20000010058 */
[----:B------:R-:W-:Y:S01]  /*1e50*/  SHF.L.U32 R134, R134, 0x10, RZ ;  /* 0x0000001086867819 */ /* 0x000fe200000006ff */
[----:B------:R-:W-:Y:S01]  /*1e60*/  FADD.FTZ R225, -R145, R214 ;  /* 0x000000d691e17221 */ /* 0x000fe20000010100 */
[----:B------:R-:W-:Y:S01]  /*1e70*/  FMUL.FTZ R220, R4, R143 ;  /* 0x0000008f04dc7220 */ /* 0x000fe20000410000 */
[----:B------:R-:W-:Y:S01]  /*1e80*/  FADD.FTZ R135, R132, R217 ;  /* 0x000000d984877221 */ /* 0x000fe20000010000 */
[----:B------:R-:W-:Y:S01]  /*1e90*/  FMUL.FTZ R211, R4, R211 ;  /* 0x000000d304d37220 */ /* 0x000fe20000410000 */
[----:B------:R-:W-:Y:S01]  /*1ea0*/  FMUL.FTZ R214, R157, R137 ;  /* 0x000000899dd67220 */ /* 0x000fe20000410000 */
[----:B------:R-:W-:Y:S01]  /*1eb0*/  FFMA.FTZ R132, R218, R217, R133 ;  /* 0x000000d9da847223 */ /* 0x000fe20000010085 */
[----:B------:R-:W-:Y:S01]  /*1ec0*/  FADD.FTZ R215, -R145, R216 ;  /* 0x000000d891d77221 */ /* 0x000fe20000010100 */
[C---:B------:R-:W-:Y:S01]  /*1ed0*/  PRMT R136, R138.reuse, 0x7632, R136 ;  /* 0x000076328a887816 */ /* 0x040fe20000000088 */
[----:B------:R-:W-:Y:S01]  /*1ee0*/  FADD.FTZ R67, R67, R134 ;  /* 0x0000008643437221 */ /* 0x000fe20000010000 */
[----:B------:R-:W-:Y:S01]  /*1ef0*/  SHF.L.U32 R145, R138, 0x10, RZ ;  /* 0x000000108a917819 */ /* 0x000fe200000006ff */
        /* <DEDUP_REMOVED lines=36> */
.L_x_885:
[----:B------:R-:W-:Y:S05]  /*2140*/  BSYNC B0 ;  /* 0x0000000000007941 */ /* 0x000fea0003800000 */
.L_x_879:
        /* <DEDUP_REMOVED lines=26> */
.L_x_1038:
        /* <DEDUP_REMOVED lines=8> */
[----:B------:R-:W-:-:S04]  /*2370*/  @P3 VIADD R2, R2, 0xffffffff ;  /* 0xffffffff02023836 */ /* 0x000fc80000000000 */
[----:B------:R-:W-:Y:S01]  /*2380*/  @P3 IMAD R2, R2, R175, RZ ;  /* 0x000000af02023224 */ /* 0x000fe200078e02ff */
        /* <DEDUP_REMOVED lines=10> */
[----:B------:R-:W-:Y:S01]  /*2430*/  FADD.FTZ R132, RZ, R133 ;  /* 0x00000085ff847221 */ /* 0x000fe20000010000 */
[----:B------:R-:W-:-:S02]  /*2440*/  @P3 SHF.R.S32.HI R133, RZ, 0x1f, R2 ;  /* 0x0000001fff853819 */ /* 0x000fc40000011402 */
[----:B------:R-:W-:Y:S01]  /*2450*/  FADD.FTZ R229, R134, R229 ;  /* 0x000000e586e57221 */ /* 0x000fe20000010000 */
[----:B------:R-:W-:Y:S01]  /*2460*/  FADD.FTZ R132, R135, R132 ;  /* 0x0000008487847221 */ /* 0x000fe20000010000 */
[----:B------:R-:W-:Y:S02]  /*2470*/  @P3 LEA.HI R134, R133, R2, RZ, 0x3 ;  /* 0x0000000285863211 */ /* 0x000fe400078f18ff */
[----:B--2---:R-:W-:Y:S01]  /*2480*/  FADD.FTZ R229, R229, R136 ;  /* 0x00000088e5e57221 */ /* 0x004fe20000010000 */
[----:B------:R-:W-:Y:S01]  /*2490*/  FADD.FTZ R132, R132, R137 ;  /* 0x0000008984847221 */ /* 0x000fe20000010000 */
[----:B------:R-:W-:Y:S02]  /*24a0*/  HFMA2.MMA R137, -RZ, RZ, 0, 0 ;  /* 0x00000000ff897435 */ /* 0x000fe400000001ff */
[----:B------:R-:W-:Y:S01]  /*24b0*/  FADD.FTZ R229, R138, R229 ;  /* 0x000000e58ae57221 */ /* 0x000fe20000010000 */
[----:B------:R-:W-:-:S03]  /*24c0*/  FADD.FTZ R132, R139, R132 ;  /* 0x000000848b847221 */ /* 0x000fc60000010000 */
[----:B0-----:R-:W-:Y:S01]  /*24d0*/  FADD.FTZ R229, R229, R140 ;  /* 0x0000008ce5e57221 */ /* 0x001fe20000010000 */
[----:B------:R-:W-:Y:S01]  /*24e0*/  FADD.FTZ R132, R132, R141 ;  /* 0x0000008d84847221 */ /* 0x000fe20000010000 */
[----:B------:R-:W-:Y:S02]  /*24f0*/  @P3 LEA.HI.SX32 R137, R134, R167, 0x1d ;  /* 0x000000a786893211 */ /* 0x000fe400078feaff */
        /* <DEDUP_REMOVED lines=14> */
.L_x_894:
[----:B------:R-:W-:Y:S05]  /*25e0*/  BSYNC B1 ;  /* 0x0000000000017941 */ /* 0x000fea0003800000 */
.L_x_893:
        /* <DEDUP_REMOVED lines=9> */
.L_x_896:
        /* <DEDUP_REMOVED lines=10> */
.L_x_897:
[----:B------:R-:W-:Y:S05]  /*2720*/  BSYNC B1 ;  /* 0x0000000000017941 */ /* 0x000fea0003800000 */
.L_x_895:
[----:B------:R-:W-:Y:S01]  /*2730*/  ISETP.NE.U32.AND P5, PT, RZ, UR6, PT ;  /* 0x00000006ff007c0c */ /* 0x000fe2000bfa5070 */
[----:B------:R-:W-:Y:S03]  /*2740*/  BSSY B1, `(.L_x_898) ;  /* 0x000000e000017945 */ /* 0x000fe60003800000 */
[----:B------:R-:W-:-:S13]  /*2750*/  ISETP.NE.AND.EX P5, PT, RZ, UR7, PT, P5 ;  /* 0x00000007ff007c0c */ /* 0x000fda000bfa5350 */
[----:B------:R-:W-:Y:S01]  /*2760*/  @P5 F2FP.BF16.F32.PACK_AB R132, RZ, R133 ;  /* 0x00000085ff84523e */ /* 0x000fe200000010ff */
[----:B------:R-:W-:Y:S06]  /*2770*/  @!P3 BRA `(.L_x_899) ;  /* 0x000000000028b947 */ /* 0x000fec0003800000 */
[----:B-----5:R-:W-:Y:S01]  /*2780*/  LOP3.LUT P6, RZ, R168, 0xff, RZ, 0xc0, !PT ;  /* 0x000000ffa8ff7812 */ /* 0x020fe200078cc0ff */
[----:B------:R-:W-:Y:S01]  /*2790*/  FMUL.FTZ R133, R133, UR13 ;  /* 0x0000000d85857c20 */ /* 0x000fe20008410000 */
[----:B------:R-:W-:-:S03]  /*27a0*/  CS2R R134, SRZ ;  /* 0x0000000000867805 */ /* 0x000fc6000001ff00 */
[----:B------:R-:W-:-:S08]  /*27b0*/  FMUL.FTZ R138, R133, UR12 ;  /* 0x0000000c858a7c20 */ /* 0x000fd00008410000 */
[----:B------:R-:W-:Y:S01]  /*27c0*/  @P6 SHF.L.U32 R133, R120, 0x10, RZ ;  /* 0x0000001078856819 */ /* 0x000fe200000006ff */
[----:B------:R-:W-:-:S04]  /*27d0*/  @P6 FMUL.FTZ R134, R154, R138 ;  /* 0x0000008a9a866220 */ /* 0x000fc80000410000 */
[----:B------:R-:W-:Y:S01]  /*27e0*/  @P6 FMUL.FTZ R135, R138, R133 ;  /* 0x000000858a876220 */ /* 0x000fe20000410000 */
[----:B------:R-:W-:-:S03]  /*27f0*/  F2FP.BF16.F32.PACK_AB R134, RZ, R134 ;  /* 0x00000086ff86723e */ /* 0x000fc600000010ff */
[----:B------:R-:W-:Y:S01]  /*2800*/  FADD.FTZ R56, R56, R135 ;  /* 0x0000008738387221 */ /* 0x000fe20000010000 */
[----:B------:R-:W-:-:S07]  /*2810*/  PRMT R124, R134, 0x7610, R124 ;  /* 0x00007610867c7816 */ /* 0x000fce000000007c */
.L_x_899:
[----:B------:R-:W-:Y:S05]  /*2820*/  BSYNC B1 ;  /* 0x0000000000017941 */ /* 0x000fea0003800000 */
.L_x_898:
[----:B------:R-:W-:Y:S01]  /*2830*/  BSSY B1, `(.L_x_900) ;  /* 0x0000010000017945 */ /* 0x000fe20003800000 */
[----:B------:R-:W-:-:S03]  /*2840*/  @P5 PRMT R128, R132, 0x7610, R128 ;  /* 0x0000761084805816 */ /* 0x000fc60000000080 */
[----:B------:R-:W-:Y:S05]  /*2850*/  @P2 BRA `(.L_x_901) ;  /* 0x0000000000142947 */ /* 0x000fea0003800000 */
[----:B------:R-:W-:Y:S01]  /*2860*/  IMAD.MOV.U32 R133, RZ, RZ, RZ ;  /* 0x000000ffff857224 */ /* 0x000fe200078e00ff */
[----:B------:R-:W-:Y:S06]  /*2870*/  @!P4 BRA `(.L_x_902) ;  /* 0x00000000002cc947 */ /* 0x000fec0003800000 */
[----:B-----5:R-:W-:-:S04]  /*2880*/  PRMT R133, R108, 0x7632, R133 ;  /* 0x000076326c857816 */ /* 0x020fc80000000085 */
[----:B------:R-:W-:Y:S01]  /*2890*/  SHF.L.U32 R133, R133, 0x10, RZ ;  /* 0x0000001085857819 */ /* 0x000fe200000006ff */
[----:B------:R-:W-:Y:S06]  /*28a0*/  BRA `(.L_x_902) ;  /* 0x0000000000207947 */ /* 0x000fec0003800000 */
.L_x_901:
[----:B------:R-:W-:Y:S02]  /*28b0*/  ISETP.NE.AND P6, PT, R29, RZ, PT ;  /* 0x000000ff1d00720c */ /* 0x000fe40003fc5270 */
[----:B-----5:R-:W-:Y:S02]  /*28c0*/  @P4 PRMT R134, R108, 0x7632, R134 ;  /* 0x000076326c864816 */ /* 0x020fe40000000086 */
[----:B------:R-:W-:Y:S02]  /*28d0*/  FSEL R133, R2, RZ, !P6 ;  /* 0x000000ff02857208 */ /* 0x000fe40007000000 */
[----:B------:R-:W-:-:S03]  /*28e0*/  @P4 SHF.L.U32 R134, R134, 0x10, RZ ;  /* 0x0000001086864819 */ /* 0x000fc600000006ff */
[----:B------:R-:W-:-:S04]  /*28f0*/  FFMA.FTZ R132, R186, R136, R133 ;  /* 0x00000088ba847223 */ /* 0x000fc80000010085 */
[----:B------:R-:W-:-:S04]  /*2900*/  FADD.FTZ R133, R185, -R132 ;  /* 0x80000084b9857221 */ /* 0x000fc80000010000 */
[----:B------:R-:W-:-:S04]  /*2910*/  FMUL.FTZ R133, R4, R133 ;  /* 0x0000008504857220 */ /* 0x000fc80000410000 */
[----:B------:R-:W-:-:S07]  /*2920*/  @P4 FADD.FTZ R133, R133, R134 ;  /* 0x0000008685854221 */ /* 0x000fce0000010000 */
.L_x_902:
[----:B------:R-:W-:Y:S05]  /*2930*/  BSYNC B1 ;  /* 0x0000000000017941 */ /* 0x000fea0003800000 */
.L_x_900:
[----:B------:R-:W-:Y:S01]  /*2940*/  BSSY B1, `(.L_x_903) ;  /* 0x000000f000017945 */ /* 0x000fe20003800000 */
[----:B------:R-:W-:-:S03]  /*2950*/  @P5 F2FP.BF16.F32.PACK_AB R132, RZ, R133 ;  /* 0x00000085ff84523e */ /* 0x000fc600000010ff */
[----:B------:R-:W-:Y:S05]  /*2960*/  @!P3 BRA `(.L_x_904) ;  /* 0x000000000030b947 */ /* 0x000fea0003800000 */
[----:B-----5:R-:W-:Y:S01]  /*2970*/  LOP3.LUT P6, RZ, R168, 0xff00, RZ, 0xc0, !PT ;  /* 0x0000ff00a8ff7812 */ /* 0x020fe200078cc0ff */
[----:B------:R-:W-:Y:S01]  /*2980*/  FMUL.FTZ R133, R133, UR13 ;  /* 0x0000000d85857c20 */ /* 0x000fe20008410000 */
[----:B------:R-:W-:Y:S01]  /*2990*/  HFMA2.MMA R134, -RZ, RZ, 0, 0 ;  /* 0x00000000ff867435 */ /* 0x000fe200000001ff */
[----:B------:R-:W-:Y:S02]  /*29a0*/  IMAD.MOV.U32 R138, RZ, RZ, RZ ;  /* 0x000000ffff8a7224 */ /* 0x000fe400078e00ff */
[----:B------:R-:W-:-:S08]  /*29b0*/  FMUL.FTZ R133, R133, UR12 ;  /* 0x0000000c85857c20 */ /* 0x000fd00008410000 */
[----:B------:R-:W-:Y:S01]  /*29c0*/  @P6 PRMT R135, R120, 0x7632, R135 ;  /* 0x0000763278876816 */ /* 0x000fe20000000087 */
[----:B------:R-:W-:-:S03]  /*29d0*/  @P6 FMUL.FTZ R134, R16, R133 ;  /* 0x0000008510866220 */ /* 0x000fc60000410000 */
[----:B------:R-:W-:Y:S02]  /*29e0*/  @P6 SHF.L.U32 R135, R135, 0x10, RZ ;  /* 0x0000001087876819 */ /* 0x000fe400000006ff */
[----:B------:R-:W-:-:S03]  /*29f0*/  F2FP.BF16.F32.PACK_AB R134, RZ, R134 ;  /* 0x00000086ff86723e */ /* 0x000fc600000010ff */
[----:B------:R-:W-:Y:S01]  /*2a00*/  @P6 FMUL.FTZ R138, R133, R135 ;  /* 0x00000087858a6220 */ /* 0x000fe20000410000 */
[----:B------:R-:W-:-:S03]  /*2a10*/  PRMT R124, R124, 0x5410, R134 ;  /* 0x000054107c7c7816 */ /* 0x000fc60000000086 */
[----:B------:R-:W-:-:S07]  /*2a20*/  FADD.FTZ R57, R57, R138 ;  /* 0x0000008a39397221 */ /* 0x000fce0000010000 */
.L_x_904:
[----:B------:R-:W-:Y:S05]  /*2a30*/  BSYNC B1 ;  /* 0x0000000000017941 */ /* 0x000fea0003800000 */
.L_x_903:
[----:B------:R-:W-:Y:S01]  /*2a40*/  BSSY B1, `(.L_x_905) ;  /* 0x000000e000017945 */ /* 0x000fe20003800000 */
[----:B------:R-:W-:-:S03]  /*2a50*/  @P5 PRMT R128, R128, 0x5410, R132 ;  /* 0x0000541080805816 */ /* 0x000fc60000000084 */
[----:B------:R-:W-:Y:S05]  /*2a60*/  @P2 BRA `(.L_x_906) ;  /* 0x0000000000102947 */ /* 0x000fea0003800000 */
[----:B------:R-:W-:Y:S01]  /*2a70*/  IMAD.MOV.U32 R133, RZ, RZ, RZ ;  /* 0x000000ffff857224 */ /* 0x000fe200078e00ff */
[----:B------:R-:W-:Y:S06]  /*2a80*/  @!P4 BRA `(.L_x_907) ;  /* 0x000000000024c947 */ /* 0x000fec0003800000 */
[----:B-----5:R-:W-:Y:S01]  /*2a90*/  SHF.L.U32 R133, R109, 0x10, RZ ;  /* 0x000000106d857819 */ /* 0x020fe200000006ff */
[----:B------:R-:W-:Y:S06]  /*2aa0*/  BRA `(.L_x_907) ;  /* 0x00000000001c7947 */ /* 0x000fec0003800000 */
.L_x_906:
[----:B------:R-:W-:-:S04]  /*2ab0*/  ISETP.NE.AND P6, PT, R29, RZ, PT ;  /* 0x000000ff1d00720c */ /* 0x000fc80003fc5270 */
[----:B------:R-:W-:-:S05]  /*2ac0*/  FSEL R132, R2, RZ, !P6 ;  /* 0x000000ff02847208 */ /* 0x000fca0007000000 */
[----:B------:R-:W-:Y:S01]  /*2ad0*/  FFMA.FTZ R133, R179, R136, R132 ;  /* 0x00000088b3857223 */ /* 0x000fe20000010084 */
[----:B-----5:R-:W-:-:S03]  /*2ae0*/  @P4 SHF.L.U32 R132, R109, 0x10, RZ ;  /* 0x000000106d844819 */ /* 0x020fc600000006ff */
[----:B------:R-:W-:-:S04]  /*2af0*/  FADD.FTZ R133, R180, -R133 ;  /* 0x80000085b4857221 */ /* 0x000fc80000010000 */
[----:B------:R-:W-:-:S04]  /*2b00*/  FMUL.FTZ R133, R4, R133 ;  /* 0x0000008504857220 */ /* 0x000fc80000410000 */
[----:B------:R-:W-:-:S07]  /*2b10*/  @P4 FADD.FTZ R133, R133, R132 ;  /* 0x0000008485854221 */ /* 0x000fce0000010000 */
.L_x_907:
[----:B------:R-:W-:Y:S05]  /*2b20*/  BSYNC B1 ;  /* 0x0000000000017941 */ /* 0x000fea0003800000 */
.L_x_905:
[----:B------:R-:W-:Y:S01]  /*2b30*/  BSSY B1, `(.L_x_908) ;  /* 0x000000d000017945 */ /* 0x000fe20003800000 */
[----:B------:R-:W-:-:S03]  /*2b40*/  @P5 F2FP.BF16.F32.PACK_AB R132, RZ, R133 ;  /* 0x00000085ff84523e */ /* 0x000fc600000010ff */
[----:B------:R-:W-:Y:S05]  /*2b50*/  @!P3 BRA `(.L_x_909) ;  /* 0x000000000028b947 */ /* 0x000fea0003800000 */
[----:B-----5:R-:W-:Y:S01]  /*2b60*/  LOP3.LUT P6, RZ, R168, 0xff0000, RZ, 0xc0, !PT ;  /* 0x00ff0000a8ff7812 */ /* 0x020fe200078cc0ff */
[----:B------:R-:W-:Y:S01]  /*2b70*/  FMUL.FTZ R133, R133, UR13 ;  /* 0x0000000d85857c20 */ /* 0x000fe20008410000 */
[----:B------:R-:W-:-:S03]  /*2b80*/  CS2R R134, SRZ ;  /* 0x0000000000867805 */ /* 0x000fc6000001ff00 */
[----:B------:R-:W-:-:S08]  /*2b90*/  FMUL.FTZ R138, R133, UR12 ;  /* 0x0000000c858a7c20 */ /* 0x000fd00008410000 */
[----:B------:R-:W-:Y:S01]  /*2ba0*/  @P6 FMUL.FTZ R134, R153, R138 ;  /* 0x0000008a99866220 */ /* 0x000fe20000410000 */
[----:B------:R-:W-:-:S04]  /*2bb0*/  @P6 IMAD.U32 R133, R121, 0x10000, RZ ;  /* 0x0001000079856824 */ /* 0x000fc800078e00ff */
[----:B------:R-:W-:Y:S01]  /*2bc0*/  @P6 FMUL.FTZ R135, R138, R133 ;  /* 0x000000858a876220 */ /* 0x000fe20000410000 */
[----:B------:R-:W-:-:S03]  /*2bd0*/  F2FP.BF16.F32.PACK_AB R134, RZ, R134 ;  /* 0x00000086ff86723e */ /* 0x000fc600000010ff */
[----:B------:R-:W-:Y:S01]  /*2be0*/  FADD.FTZ R58, R58, R135 ;  /* 0x000000873a3a7221 */ /* 0x000fe20000010000 */
[----:B------:R-:W-:-:S07]  /*2bf0*/  PRMT R125, R134, 0x7610, R125 ;  /* 0x00007610867d7816 */ /* 0x000fce000000007d */
.L_x_909:
[----:B------:R-:W-:Y:S05]  /*2c00*/  BSYNC B1 ;  /* 0x0000000000017941 */ /* 0x000fea0003800000 */
.L_x_908:
[----:B------:R-:W-:Y:S01]  /*2c10*/  BSSY B1, `(.L_x_910) ;  /* 0x0000010000017945 */ /* 0x000fe20003800000 */
[----:B------:R-:W-:-:S03]  /*2c20*/  @P5 PRMT R129, R132, 0x7610, R129 ;  /* 0x0000761084815816 */ /* 0x000fc60000000081 */
[----:B------:R-:W-:Y:S05]  /*2c30*/  @P2 BRA `(.L_x_911) ;  /* 0x0000000000142947 */ /* 0x000fea0003800000 */
[----:B------:R-:W-:Y:S01]  /*2c40*/  MOV R133, RZ ;  /* 0x000000ff00857202 */ /* 0x000fe20000000f00 */
[----:B------:R-:W-:Y:S06]  /*2c50*/  @!P4 BRA `(.L_x_912) ;  /* 0x00000000002cc947 */ /* 0x000fec0003800000 */
[----:B-----5:R-:W-:-:S04]  /*2c60*/  PRMT R133, R109, 0x7632, R133 ;  /* 0x000076326d857816 */ /* 0x020fc80000000085 */
[----:B------:R-:W-:Y:S01]  /*2c70*/  SHF.L.U32 R133, R133, 0x10, RZ ;  /* 0x0000001085857819 */ /* 0x000fe200000006ff */
[----:B------:R-:W-:Y:S06]  /*2c80*/  BRA `(.L_x_912) ;  /* 0x0000000000207947 */ /* 0x000fec0003800000 */
.L_x_911:
[----:B------:R-:W-:Y:S02]  /*2c90*/  ISETP.NE.AND P6, PT, R29, RZ, PT ;  /* 0x000000ff1d00720c */ /* 0x000fe40003fc5270 */
[----:B-----5:R-:W-:Y:S02]  /*2ca0*/  @P4 PRMT R134, R109, 0x7632, R134 ;  /* 0x000076326d864816 */ /* 0x020fe40000000086 */
[----:B------:R-:W-:-:S03]  /*2cb0*/  FSEL R133, R2, RZ, !P6 ;  /* 0x000000ff02857208 */ /* 0x000fc60007000000 */
[----:B------:R-:W-:Y:S02]  /*2cc0*/  @P4 IMAD.U32 R134, R134, 0x10000, RZ ;  /* 0x0001000086864824 */ /* 0x000fe400078e00ff */
[----:B------:R-:W-:-:S04]  /*2cd0*/  FFMA.FTZ R132, R188, R136, R133 ;  /* 0x00000088bc847223 */ /* 0x000fc80000010085 */
[----:B------:R-:W-:-:S04]  /*2ce0*/  FADD.FTZ R133, R187, -R132 ;  /* 0x80000084bb857221 */ /* 0x000fc80000010000 */
[----:B------:R-:W-:-:S04]  /*2cf0*/  FMUL.FTZ R133, R4, R133 ;  /* 0x0000008504857220 */ /* 0x000fc80000410000 */
[----:B------:R-:W-:-:S07]  /*2d00*/  @P4 FADD.FTZ R133, R133, R134 ;  /* 0x0000008685854221 */ /* 0x000fce0000010000 */
.L_x_912:
[----:B------:R-:W-:Y:S05]  /*2d10*/  BSYNC B1 ;  /* 0x0000000000017941 */ /* 0x000fea0003800000 */
.L_x_910:
[----:B------:R-:W-:Y:S01]  /*2d20*/  BSSY B1, `(.L_x_913) ;  /* 0x000000f000017945 */ /* 0x000fe20003800000 */
[----:B------:R-:W-:-:S03]  /*2d30*/  @P5 F2FP.BF16.F32.PACK_AB R132, RZ, R133 ;  /* 0x00000085ff84523e */ /* 0x000fc600000010ff */
[----:B------:R-:W-:Y:S05]  /*2d40*/  @!P3 BRA `(.L_x_914) ;  /* 0x000000000030b947 */ /* 0x000fea0003800000 */
[----:B-----5:R-:W-:Y:S01]  /*2d50*/  LOP3.LUT P6, RZ, R168, 0xff000000, RZ, 0xc0, !PT ;  /* 0xff000000a8ff7812 */ /* 0x020fe200078cc0ff */
[----:B------:R-:W-:Y:S01]  /*2d60*/  FMUL.FTZ R133, R133, UR13 ;  /* 0x0000000d85857c20 */ /* 0x000fe20008410000 */
[----:B------:R-:W-:Y:S01]  /*2d70*/  HFMA2.MMA R138, -RZ, RZ, 0, 0 ;  /* 0x00000000ff8a7435 */ /* 0x000fe200000001ff */
[----:B------:R-:W-:Y:S02]  /*2d80*/  MOV R134, RZ ;  /* 0x000000ff00867202 */ /* 0x000fe40000000f00 */
[----:B------:R-:W-:-:S08]  /*2d90*/  FMUL.FTZ R140, R133, UR12 ;  /* 0x0000000c858c7c20 */ /* 0x000fd00008410000 */
[----:B------:R-:W-:Y:S01]  /*2da0*/  @P6 PRMT R135, R121, 0x7632, R135 ;  /* 0x0000763279876816 */ /* 0x000fe20000000087 */
[----:B------:R-:W-:-:S04]  /*2db0*/  @P6 FMUL.FTZ R134, R15, R140 ;  /* 0x0000008c0f866220 */ /* 0x000fc80000410000 */
[----:B------:R-:W-:Y:S01]  /*2dc0*/  @P6 IMAD.U32 R135, R135, 0x10000, RZ ;  /* 0x0001000087876824 */ /* 0x000fe200078e00ff */
[----:B------:R-:W-:-:S03]  /*2dd0*/  F2FP.BF16.F32.PACK_AB R134, RZ, R134 ;  /* 0x00000086ff86723e */ /* 0x000fc600000010ff */
[----:B------:R-:W-:Y:S01]  /*2de0*/  @P6 FMUL.FTZ R138, R140, R135 ;  /* 0x000000878c8a6220 */ /* 0x000fe20000410000 */
[----:B------:R-:W-:-:S03]  /*2df0*/  PRMT R125, R125, 0x5410, R134 ;  /* 0x000054107d7d7816 */ /* 0x000fc60000000086 */
[----:B------:R-:W-:-:S07]  /*2e00*/  FADD.FTZ R59, R59, R138 ;  /* 0x0000008a3b3b7221 */ /* 0x000fce0000010000 */
.L_x_914:
[----:B------:R-:W-:Y:S05]  /*2e10*/  BSYNC B1 ;  /* 0x0000000000017941 */ /* 0x000fea0003800000 */
.L_x_913:
[----:B------:R-:W-:Y:S01]  /*2e20*/  BSSY B1, `(.L_x_915) ;  /* 0x000000e000017945 */ /* 0x000fe20003800000 */
[----:B------:R-:W-:-:S03]  /*2e30*/  @P5 PRMT R129, R129, 0x5410, R132 ;  /* 0x0000541081815816 */ /* 0x000fc60000000084 */
[----:B------:R-:W-:Y:S05]  /*2e40*/  @P2 BRA `(.L_x_916) ;  /* 0x0000000000102947 */ /* 0x000fea0003800000 */
[----:B------:R-:W-:Y:S01]  /*2e50*/  HFMA2.MMA R133, -RZ, RZ, 0, 0 ;  /* 0x00000000ff857435 */ /* 0x000fe200000001ff */
[----:B------:R-:W-:Y:S10]  /*2e60*/  @!P4 BRA `(.L_x_917) ;  /* 0x000000000024c947 */ /* 0x000ff40003800000 */
[----:B-----5:R-:W-:Y:S01]  /*2e70*/  SHF.L.U32 R133, R110, 0x10, RZ ;  /* 0x000000106e857819 */ /* 0x020fe200000006ff */
[----:B------:R-:W-:Y:S06]  /*2e80*/  BRA `(.L_x_917) ;  /* 0x00000000001c7947 */ /* 0x000fec0003800000 */
.L_x_916:
[----:B------:R-:W-:-:S04]  /*2e90*/  ISETP.NE.AND P6, PT, R29, RZ, PT ;  /* 0x000000ff1d00720c */ /* 0x000fc80003fc5270 */
[----:B------:R-:W-:-:S05]  /*2ea0*/  FSEL R132, R2, RZ, !P6 ;  /* 0x000000ff02847208 */ /* 0x000fca0007000000 */
[----:B------:R-:W-:Y:S01]  /*2eb0*/  FFMA.FTZ R133, R181, R136, R132 ;  /* 0x00000088b5857223 */ /* 0x000fe20000010084 */
[----:B-----5:R-:W-:-:S03]  /*2ec0*/  @P4 IMAD.U32 R132, R110, 0x10000, RZ ;  /* 0x000100006e844824 */ /* 0x020fc600078e00ff */
[----:B------:R-:W-:-:S04]  /*2ed0*/  FADD.FTZ R133, R182, -R133 ;  /* 0x80000085b6857221 */ /* 0x000fc80000010000 */
[----:B------:R-:W-:-:S04]  /*2ee0*/  FMUL.FTZ R133, R4, R133 ;  /* 0x0000008504857220 */ /* 0x000fc80000410000 */
[----:B------:R-:W-:-:S07]  /*2ef0*/  @P4 FADD.FTZ R133, R133, R132 ;  /* 0x0000008485854221 */ /* 0x000fce0000010000 */
.L_x_917:
[----:B------:R-:W-:Y:S05]  /*2f00*/  BSYNC B1 ;  /* 0x0000000000017941 */ /* 0x000fea0003800000 */
.L_x_915:
[----:B------:R-:W-:Y:S01]  /*2f10*/  BSSY B1, `(.L_x_918) ;  /* 0x000000d000017945 */ /* 0x000fe20003800000 */
[----:B------:R-:W-:-:S03]  /*2f20*/  @P5 F2FP.BF16.F32.PACK_AB R132, RZ, R133 ;  /* 0x00000085ff84523e */ /* 0x000fc600000010ff */
[----:B------:R-:W-:Y:S05]  /*2f30*/  @!P3 BRA `(.L_x_919) ;  /* 0x000000000028b947 */ /* 0x000fea0003800000 */
        /* <DEDUP_REMOVED lines=10> */
.L_x_919:
[----:B------:R-:W-:Y:S05]  /*2fe0*/  BSYNC B1 ;  /* 0x0000000000017941 */ /* 0x000fea0003800000 */
.L_x_918:
[----:B------:R-:W-:Y:S01]  /*2ff0*/  BSSY B1, `(.L_x_920) ;  /* 0x0000010000017945 */ /* 0x000fe20003800000 */
[----:B------:R-:W-:-:S03]  /*3000*/  @P5 PRMT R130, R132, 0x7610, R130 ;  /* 0x0000761084825816 */ /* 0x000fc60000000082 */
[----:B------:R-:W-:Y:S05]  /*3010*/  @P2 BRA `(.L_x_921) ;  /* 0x0000000000142947 */ /* 0x000fea0003800000 */
[----:B------:R-:W-:Y:S01]  /*3020*/  MOV R133, RZ ;  /* 0x000000ff00857202 */ /* 0x000fe20000000f00 */
[----:B------:R-:W-:Y:S06]  /*3030*/  @!P4 BRA `(.L_x_922) ;  /* 0x00000000002cc947 */ /* 0x000fec0003800000 */
[----:B-----5:R-:W-:-:S05]  /*3040*/  PRMT R133, R110, 0x7632, R133 ;  /* 0x000076326e857816 */ /* 0x020fca0000000085 */
[----:B------:R-:W-:Y:S01]  /*3050*/  IMAD.U32 R133, R133, 0x10000, RZ ;  /* 0x0001000085857824 */ /* 0x000fe200078e00ff */
[----:B------:R-:W-:Y:S06]  /*3060*/  BRA `(.L_x_922) ;  /* 0x0000000000207947 */ /* 0x000fec0003800000 */
.L_x_921:
        /* <DEDUP_REMOVED lines=8> */
.L_x_922:
[----:B------:R-:W-:Y:S05]  /*30f0*/  BSYNC B1 ;  /* 0x0000000000017941 */ /* 0x000fea0003800000 */
.L_x_920:
        /* <DEDUP_REMOVED lines=15> */
.L_x_924:
[----:B------:R-:W-:Y:S05]  /*31f0*/  BSYNC B1 ;  /* 0x0000000000017941 */ /* 0x000fea0003800000 */
.L_x_923:
[----:B------:R-:W-:Y:S01]  /*3200*/  BSSY B1, `(.L_x_925) ;  /* 0x000000e000017945 */ /* 0x000fe20003800000 */
[----:B------:R-:W-:-:S03]  /*3210*/  @P5 PRMT R130, R130, 0x5410, R132 ;  /* 0x0000541082825816 */ /* 0x000fc60000000084 */
[----:B------:R-:W-:Y:S05]  /*3220*/  @P2 BRA `(.L_x_926) ;  /* 0x0000000000102947 */ /* 0x000fea0003800000 */
[----:B------:R-:W-:Y:S01]  /*3230*/  MOV R133, RZ ;  /* 0x000000ff00857202 */ /* 0x000fe20000000f00 */
[----:B------:R-:W-:Y:S06]  /*3240*/  @!P4 BRA `(.L_x_927) ;  /* 0x000000000024c947 */ /* 0x000fec0003800000 */
[----:B-----5:R-:W-:Y:S01]  /*3250*/  IMAD.U32 R133, R111, 0x10000, RZ ;  /* 0x000100006f857824 */ /* 0x020fe200078e00ff */
[----:B------:R-:W-:Y:S06]  /*3260*/  BRA `(.L_x_927) ;  /* 0x00000000001c7947 */ /* 0x000fec0003800000 */
.L_x_926:
[----:B------:R-:W-:-:S04]  /*3270*/  ISETP.NE.AND P6, PT, R29, RZ, PT ;  /* 0x000000ff1d00720c */ /* 0x000fc80003fc5270 */
[----:B------:R-:W-:-:S05]  /*3280*/  FSEL R132, R2, RZ, !P6 ;  /* 0x000000ff02847208 */ /* 0x000fca0007000000 */
[----:B------:R-:W-:Y:S01]  /*3290*/  FFMA.FTZ R133, R183, R136, R132 ;  /* 0x00000088b7857223 */ /* 0x000fe20000010084 */
[----:B-----5:R-:W-:-:S03]  /*32a0*/  @P4 SHF.L.U32 R132, R111, 0x10, RZ ;  /* 0x000000106f844819 */ /* 0x020fc600000006ff */
[----:B------:R-:W-:-:S04]  /*32b0*/  FADD.FTZ R133, R184, -R133 ;  /* 0x80000085b8857221 */ /* 0x000fc80000010000 */
[----:B------:R-:W-:-:S04]  /*32c0*/  FMUL.FTZ R133, R4, R133 ;  /* 0x0000008504857220 */ /* 0x000fc80000410000 */
[----:B------:R-:W-:-:S07]  /*32d0*/  @P4 FADD.FTZ R133, R133, R132 ;  /* 0x0000008485854221 */ /* 0x000fce0000010000 */
.L_x_927:
[----:B------:R-:W-:Y:S05]  /*32e0*/  BSYNC B1 ;  /* 0x0000000000017941 */ /* 0x000fea0003800000 */
.L_x_925:
        /* <DEDUP_REMOVED lines=13> */
.L_x_929:
[----:B------:R-:W-:Y:S05]  /*33c0*/  BSYNC B1 ;  /* 0x0000000000017941 */ /* 0x000fea0003800000 */
.L_x_928:
        /* <DEDUP_REMOVED lines=8> */
.L_x_931:
        /* <DEDUP_REMOVED lines=8> */
.L_x_932:
[----:B------:R-:W-:Y:S05]  /*34d0*/  BSYNC B1 ;  /* 0x0000000000017941 */ /* 0x000fea0003800000 */
.L_x_930:
[----:B------:R-:W0:Y:S01]  /*34e0*/  @P5 LDC.64 R134, c[0x0][0x308] ;  /* 0x0000c200ff865b82 */ /* 0x000e220000000a00 */
[----:B------:R-:W-:Y:S01]  /*34f0*/  @P5 F2FP.BF16.F32.PACK_AB R139, RZ, R138 ;  /* 0x0000008aff8b523e */ /* 0x000fe200000010ff */
[----:B------:R-:W-:Y:S03]  /*3500*/  BSSY B1, `(.L_x_933) ;  /* 0x0000012000017945 */ /* 0x000fe60003800000 */
[----:B------:R-:W-:-:S03]  /*3510*/  @P5 PRMT R131, R131, 0x5410, R139 ;  /* 0x0000541083835816 */ /* 0x000fc6000000008b */
[----:B------:R-:W1:Y:S01]  /*3520*/  @P3 LDC.64 R132, c[0x0][0x2f8] ;  /* 0x0000be00ff843b82 */ /* 0x000e620000000a00 */
[----:B0-----:R-:W-:-:S04]  /*3530*/  @P5 IMAD.WIDE.U32 R134, R176, 0x10, R134 ;  /* 0x00000010b0865825 */ /* 0x001fc800078e0086 */
[----:B-1----:R-:W-:Y:S01]  /*3540*/  @P3 IMAD.WIDE.U32 R132, R137, 0x10, R132 ;  /* 0x0000001089843825 */ /* 0x002fe200078e0084 */
[----:B------:R-:W-:Y:S06]  /*3550*/  @!P3 BRA `(.L_x_934) ;  /* 0x000000000030b947 */ /* 0x000fec0003800000 */
        /* <DEDUP_REMOVED lines=12> */
.L_x_934:
[----:B------:R-:W-:Y:S05]  /*3620*/  BSYNC B1 ;  /* 0x0000000000017941 */ /* 0x000fea0003800000 */
.L_x_933:
[----:B------:R0:W-:Y:S01]  /*3630*/  @P5 STG.E.128 desc[UR4][R134.64], R128 ;  /* 0x0000008086005986 */ /* 0x0001e2000c101d04 */
[----:B------:R-:W-:Y:S01]  /*3640*/  VIADD R176, R176, 0x100 ;  /* 0x00000100b0b07836 */ /* 0x000fe20000000000 */
[----:B------:R-:W-:Y:S02]  /*3650*/  IADD3 R137, R137, 0x100, RZ ;  /* 0x0000010089897810 */ /* 0x000fe40007ffe0ff */
[----:B------:R0:W-:Y:S05]  /*3660*/  @P3 STG.E.128 desc[UR4][R132.64], R124 ;  /* 0x0000007c84003986 */ /* 0x0001ea000c101d04 */
.L_x_892:
[----:B------:R-:W-:Y:S05]  /*3670*/  BSYNC B0 ;  /* 0x0000000000007941 */ /* 0x000fea0003800000 */
.L_x_891:
[----:B------:R-:W-:Y:S04]  /*3680*/  BSSY B0, `(.L_x_935) ;  /* 0x0000110000007945 */ /* 0x000fe80003800000 */
[----:B------:R-:W-:Y:S05]  /*3690*/  @!P1 BRA `(.L_x_936) ;  /* 0x0000001000389947 */ /* 0x000fea0003800000 */
[----:B------:R-:W-:Y:S04]  /*36a0*/  BSSY B1, `(.L_x_937) ;  /* 0x0000005000017945 */ /* 0x000fe80003800000 */
[----:B------:R-:W-:Y:S05]  /*36b0*/  @!P3 BRA `(.L_x_938) ;  /* 0x00000000000cb947 */ /* 0x000fea0003800000 */
[----:B-----5:R-:W1:Y:S02]  /*36c0*/  LDC.64 R120, c[0x0][0x220] ;  /* 0x00008800ff787b82 */ /* 0x020e640000000a00 */
[----:B-1----:R-:W-:-:S06]  /*36d0*/  IMAD.WIDE.U32 R120, R137, 0x10, R120 ;  /* 0x0000001089787825 */ /* 0x002fcc00078e0078 */
[----:B------:R-:W5:Y:S02]  /*36e0*/  LDG.E.128 R120, desc[UR4][R120.64] ;  /* 0x0000000478787981 */ /* 0x000f64000c1e1d00 */
.L_x_938:
[----:B------:R-:W-:Y:S05]  /*36f0*/  BSYNC B1 ;  /* 0x0000000000017941 */ /* 0x000fea0003800000 */
.L_x_937:
[----:B------:R-:W-:Y:S04]  /*3700*/  BSSY B1, `(.L_x_939) ;  /* 0x0000013000017945 */ /* 0x000fe80003800000 */
[----:B------:R-:W-:Y:S05]  /*3710*/  @P2 BRA `(.L_x_940) ;  /* 0x00000000001c2947 */ /* 0x000fea0003800000 */
[----:B------:R-:W-:Y:S01]  /*3720*/  UISETP.NE.U32.AND UP0, UPT, UR8, URZ, UPT ;  /* 0x0000003f0800728c */ /* 0x000fe2000bf05070 */
[----:B0-----:R-:W-:-:S03]  /*3730*/  MOV R133, RZ ;  /* 0x000000ff00857202 */ /* 0x001fc60000000f00 */
[----:B------:R-:W-:-:S06]  /*3740*/  UISETP.NE.AND.EX UP0, UPT, UR9, URZ, UPT, UP0 ;  /* 0x0000003f0900728c */ /* 0x000fcc000bf05300 */
[----:B------:R-:W-:-:S13]  /*3750*/  PLOP3.LUT P4, PT, PT, PT, UP0, 0x80, 0x0 ;  /* 0x000000000000781c */ /* 0x000fda0003f8f008 */
[----:B------:R-:W-:Y:S05]  /*3760*/  @!P4 BRA `(.L_x_941) ;  /* 0x000000000030c947 */ /* 0x000fea0003800000 */
[----:B-----5:R-:W-:Y:S01]  /*3770*/  IMAD.U32 R133, R112, 0x10000, RZ ;  /* 0x0001000070857824 */ /* 0x020fe200078e00ff */
[----:B------:R-:W-:Y:S06]  /*3780*/  BRA `(.L_x_941) ;  /* 0x0000000000287947 */ /* 0x000fec0003800000 */
.L_x_940:
[----:B------:R-:W-:Y:S01]  /*3790*/  UISETP.NE.U32.AND UP0, UPT, UR8, URZ, UPT ;  /* 0x0000003f0800728c */ /* 0x000fe2000bf05070 */
[----:B------:R-:W-:-:S03]  /*37a0*/  ISETP.NE.AND P4, PT, R29, RZ, PT ;  /* 0x000000ff1d00720c */ /* 0x000fc60003f85270 */
[----:B------:R-:W-:Y:S01]  /*37b0*/  UISETP.NE.AND.EX UP0, UPT, UR9, URZ, UPT, UP0 ;  /* 0x0000003f0900728c */ /* 0x000fe2000bf05300 */
[----:B0-----:R-:W-:-:S05]  /*37c0*/  FSEL R132, R2, RZ, !P4 ;  /* 0x000000ff02847208 */ /* 0x001fca0006000000 */
[----:B------:R-:W-:Y:S01]  /*37d0*/  PLOP3.LUT P4, PT, PT, PT, UP0, 0x80, 0x0 ;  /* 0x000000000000781c */ /* 0x000fe20003f8f008 */
[----:B------:R-:W-:-:S04]  /*37e0*/  FFMA.FTZ R133, R195, R136, R132 ;  /* 0x00000088c3857223 */ /* 0x000fc80000010084 */
[----:B------:R-:W-:-:S04]  /*37f0*/  FADD.FTZ R133, R196, -R133 ;  /* 0x80000085c4857221 */ /* 0x000fc80000010000 */
[----:B------:R-:W-:-:S04]  /*3800*/  FMUL.FTZ R133, R4, R133 ;  /* 0x0000008504857220 */ /* 0x000fc80000410000 */
[----:B-----5:R-:W-:-:S05]  /*3810*/  @P4 SHF.L.U32 R132, R112, 0x10, RZ ;  /* 0x0000001070844819 */ /* 0x020fca00000006ff */
[----:B------:R-:W-:-:S07]  /*3820*/  @P4 FADD.FTZ R133, R133, R132 ;  /* 0x0000008485854221 */ /* 0x000fce0000010000 */
.L_x_941:
[----:B------:R-:W-:Y:S05]  /*3830*/  BSYNC B1 ;  /* 0x0000000000017941 */ /* 0x000fea0003800000 */
.L_x_939:
        /* <DEDUP_REMOVED lines=15> */
.L_x_943:
[----:B------:R-:W-:Y:S05]  /*3930*/  BSYNC B1 ;  /* 0x0000000000017941 */ /* 0x000fea0003800000 */
.L_x_942:
        /* <DEDUP_REMOVED lines=8> */
.L_x_945:
        /* <DEDUP_REMOVED lines=8> */
.L_x_946:
[----:B------:R-:W-:Y:S05]  /*3a40*/  BSYNC B1 ;  /* 0x0000000000017941 */ /* 0x000fea0003800000 */
.L_x_944:
        /* <DEDUP_REMOVED lines=15> */
.L_x_948:
[----:B------:R-:W-:Y:S05]  /*3b40*/  BSYNC B1 ;  /* 0x0000000000017941 */ /* 0x000fea0003800000 */
.L_x_947:
[----:B------:R-:W-:Y:S01]  /*3b50*/  BSSY B1, `(.L_x_949) ;  /* 0x000000e000017945 */ /* 0x000fe20003800000 */
[----:B------:R-:W-:-:S03]  /*3b60*/  @P5 PRMT R128, R128, 0x5410, R132 ;  /* 0x0000541080805816 */ /* 0x000fc60000000084 */
[----:B------:R-:W-:Y:S05]  /*3b70*/  @P2 BRA `(.L_x_950) ;  /* 0x0000000000102947 */ /* 0x000fea0003800000 */
[----:B------:R-:W-:Y:S01]  /*3b80*/  IMAD.MOV.U32 R133, RZ, RZ, RZ ;  /* 0x000000ffff857224 */ /* 0x000fe200078e00ff */
[----:B------:R-:W-:Y:S06]  /*3b90*/  @!P4 BRA `(.L_x_951) ;  /* 0x000000000024c947 */ /* 0x000fec0003800000 */
[----:B-----5:R-:W-:Y:S01]  /*3ba0*/  SHF.L.U32 R133, R113, 0x10, RZ ;  /* 0x0000001071857819 */ /* 0x020fe200000006ff */
[----:B------:R-:W-:Y:S06]  /*3bb0*/  BRA `(.L_x_951) ;  /* 0x00000000001c7947 */ /* 0x000fec0003800000 */
.L_x_950:
[----:B------:R-:W-:-:S04]  /*3bc0*/  ISETP.NE.AND P6, PT, R29, RZ, PT ;  /* 0x000000ff1d00720c */ /* 0x000fc80003fc5270 */
[----:B------:R-:W-:-:S05]  /*3bd0*/  FSEL R132, R2, RZ, !P6 ;  /* 0x000000ff02847208 */ /* 0x000fca0007000000 */
[----:B------:R-:W-:Y:S01]  /*3be0*/  FFMA.FTZ R133, R197, R136, R132 ;  /* 0x00000088c5857223 */ /* 0x000fe20000010084 */
[----:B-----5:R-:W-:-:S03]  /*3bf0*/  @P4 SHF.L.U32 R132, R113, 0x10, RZ ;  /* 0x0000001071844819 */ /* 0x020fc600000006ff */
[----:B------:R-:W-:-:S04]  /*3c00*/  FADD.FTZ R133, R198, -R133 ;  /* 0x80000085c6857221 */ /* 0x000fc80000010000 */
[----:B------:R-:W-:-:S04]  /*3c10*/  FMUL.FTZ R133, R4, R133 ;  /* 0x0000008504857220 */ /* 0x000fc80000410000 */
[----:B------:R-:W-:-:S07]  /*3c20*/  @P4 FADD.FTZ R133, R133, R132 ;  /* 0x0000008485854221 */ /* 0x000fce0000010000 */
.L_x_951:
[----:B------:R-:W-:Y:S05]  /*3c30*/  BSYNC B1 ;  /* 0x0000000000017941 */ /* 0x000fea0003800000 */
.L_x_949:
        /* <DEDUP_REMOVED lines=13> */
.L_x_953:
[----:B------:R-:W-:Y:S05]  /*3d10*/  BSYNC B1 ;  /* 0x0000000000017941 */ /* 0x000fea0003800000 */
.L_x_952:
        /* <DEDUP_REMOVED lines=8> */
.L_x_955:
        /* <DEDUP_REMOVED lines=8> */
.L_x_956:
[----:B------:R-:W-:Y:S05]  /*3e20*/  BSYNC B1 ;  /* 0x0000000000017941 */ /* 0x000fea0003800000 */
.L_x_954:
        /* <DEDUP_REMOVED lines=15> */
.L_x_958:
[----:B------:R-:W-:Y:S05]  /*3f20*/  BSYNC B1 ;  /* 0x0000000000017941 */ /* 0x000fea0003800000 */
.L_x_957:
[----:B------:R-:W-:Y:S01]  /*3f30*/  BSSY B1, `(.L_x_959) ;  /* 0x000000e000017945 */ /* 0x000fe20003800000 */
[----:B------:R-:W-:-:S03]  /*3f40*/  @P5 PRMT R129, R129, 0x5410, R132 ;  /* 0x0000541081815816 */ /* 0x000fc60000000084 */
[----:B------:R-:W-:Y:S05]  /*3f50*/  @P2 BRA `(.L_x_960) ;  /* 0x0000000000102947 */ /* 0x000fea0003800000 */
[----:B------:R-:W-:Y:S01]  /*3f60*/  HFMA2.MMA R133, -RZ, RZ, 0, 0 ;  /* 0x00000000ff857435 */ /* 0x000fe200000001ff */
[----:B------:R-:W-:Y:S10]  /*3f70*/  @!P4 BRA `(.L_x_961) ;  /* 0x000000000024c947 */ /* 0x000ff40003800000 */
[----:B-----5:R-:W-:Y:S01]  /*3f80*/  SHF.L.U32 R133, R114, 0x10, RZ ;  /* 0x0000001072857819 */ /* 0x020fe200000006ff */
[----:B------:R-:W-:Y:S06]  /*3f90*/  BRA `(.L_x_961) ;  /* 0x00000000001c7947 */ /* 0x000fec0003800000 */
.L_x_960:
[----:B------:R-:W-:-:S04]  /*3fa0*/  ISETP.NE.AND P6, PT, R29, RZ, PT ;  /* 0x000000ff1d00720c */ /* 0x000fc80003fc5270 */
[----:B------:R-:W-:-:S05]  /*3fb0*/  FSEL R132, R2, RZ, !P6 ;  /* 0x000000ff02847208 */ /* 0x000fca0007000000 */
[----:B------:R-:W-:Y:S01]  /*3fc0*/  FFMA.FTZ R133, R199, R136, R132 ;  /* 0x00000088c7857223 */ /* 0x000fe20000010084 */
[----:B-----5:R-:W-:-:S03]  /*3fd0*/  @P4 IMAD.U32 R132, R114, 0x10000, RZ ;  /* 0x0001000072844824 */ /* 0x020fc600078e00ff */
[----:B------:R-:W-:-:S04]  /*3fe0*/  FADD.FTZ R133, R200, -R133 ;  /* 0x80000085c8857221 */ /* 0x000fc80000010000 */
[----:B------:R-:W-:-:S04]  /*3ff0*/  FMUL.FTZ R133, R4, R133 ;  /* 0x0000008504857220 */ /* 0x000fc80000410000 */
[----:B------:R-:W-:-:S07]  /*4000*/  @P4 FADD.FTZ R133, R133, R132 ;  /* 0x0000008485854221 */ /* 0x000fce0000010000 */
.L_x_961:
[----:B------:R-:W-:Y:S05]  /*4010*/  BSYNC B1 ;  /* 0x0000000000017941 */ /* 0x000fea0003800000 */
.L_x_959:
        /* <DEDUP_REMOVED lines=13> */
.L_x_963:
[----:B------:R-:W-:Y:S05]  /*40f0*/  BSYNC B1 ;  /* 0x0000000000017941 */ /* 0x000fea0003800000 */
.L_x_962:
        /* <DEDUP_REMOVED lines=8> */
.L_x_965:
        /* <DEDUP_REMOVED lines=8> */
.L_x_966:
[----:B------:R-:W-:Y:S05]  /*4200*/  BSYNC B1 ;  /* 0x0000000000017941 */ /* 0x000fea0003800000 */
.L_x_964:
        /* <DEDUP_REMOVED lines=15> */
.L_x_968:
[----:B------:R-:W-:Y:S05]  /*4300*/  BSYNC B1 ;  /* 0x0000000000017941 */ /* 0x000fea0003800000 */
.L_x_967:
[----:B------:R-:W-:Y:S01]  /*4310*/  BSSY B1, `(.L_x_969) ;  /* 0x000000e000017945 */ /* 0x000fe20003800000 */
[----:B------:R-:W-:-:S03]  /*4320*/  @P5 PRMT R130, R130, 0x5410, R132 ;  /* 0x0000541082825816 */ /* 0x000fc60000000084 */
[----:B------:R-:W-:Y:S05]  /*4330*/  @P2 BRA `(.L_x_970) ;  /* 0x0000000000102947 */ /* 0x000fea0003800000 */
[----:B------:R-:W-:Y:S01]  /*4340*/  MOV R133, RZ ;  /* 0x000000ff00857202 */ /* 0x000fe20000000f00 */
[----:B------:R-:W-:Y:S06]  /*4350*/  @!P4 BRA `(.L_x_971) ;  /* 0x000000000024c947 */ /* 0x000fec0003800000 */
[----:B-----5:R-:W-:Y:S01]  /*4360*/  IMAD.U32 R133, R115, 0x10000, RZ ;  /* 0x0001000073857824 */ /* 0x020fe200078e00ff */
[----:B------:R-:W-:Y:S06]  /*4370*/  BRA `(.L_x_971) ;  /* 0x00000000001c7947 */ /* 0x000fec0003800000 */
.L_x_970:
[----:B------:R-:W-:-:S04]  /*4380*/  ISETP.NE.AND P6, PT, R29, RZ, PT ;  /* 0x000000ff1d00720c */ /* 0x000fc80003fc5270 */
[----:B------:R-:W-:-:S05]  /*4390*/  FSEL R132, R2, RZ, !P6 ;  /* 0x000000ff02847208 */ /* 0x000fca0007000000 */
[----:B------:R-:W-:Y:S01]  /*43a0*/  FFMA.FTZ R133, R201, R136, R132 ;  /* 0x00000088c9857223 */ /* 0x000fe20000010084 */
[----:B-----5:R-:W-:-:S03]  /*43b0*/  @P4 SHF.L.U32 R132, R115, 0x10, RZ ;  /* 0x0000001073844819 */ /* 0x020fc600000006ff */
[----:B------:R-:W-:-:S04]  /*43c0*/  FADD.FTZ R133, R202, -R133 ;  /* 0x80000085ca857221 */ /* 0x000fc80000010000 */
[----:B------:R-:W-:-:S04]  /*43d0*/  FMUL.FTZ R133, R4, R133 ;  /* 0x0000008504857220 */ /* 0x000fc80000410000 */
[----:B------:R-:W-:-:S07]  /*43e0*/  @P4 FADD.FTZ R133, R133, R132 ;  /* 0x0000008485854221 */ /* 0x000fce0000010000 */
.L_x_971:
[----:B------:R-:W-:Y:S05]  /*43f0*/  BSYNC B1 ;  /* 0x0000000000017941 */ /* 0x000fea0003800000 */
.L_x_969:
        /* <DEDUP_REMOVED lines=13> */
.L_x_973:
[----:B------:R-:W-:Y:S05]  /*44d0*/  BSYNC B1 ;  /* 0x0000000000017941 */ /* 0x000fea0003800000 */
.L_x_972:
        /* <DEDUP_REMOVED lines=8> */
.L_x_975:
        /* <DEDUP_REMOVED lines=8> */
.L_x_976:
[----:B------:R-:W-:Y:S05]  /*45e0*/  BSYNC B1 ;  /* 0x0000000000017941 */ /* 0x000fea0003800000 */
.L_x_974:
        /* <DEDUP_REMOVED lines=20> */
.L_x_978:
[----:B------:R-:W-:Y:S05]  /*4730*/  BSYNC B1 ;  /* 0x0000000000017941 */ /* 0x000fea0003800000 */
.L_x_977:
[----:B------:R1:W-:Y:S01]  /*4740*/  @P5 STG.E.128 desc[UR4][R134.64], R128 ;  /* 0x0000008086005986 */ /* 0x0003e2000c101d04 */
[----:B------:R-:W-:Y:S01]  /*4750*/  VIADD R176, R176, 0x100 ;  /* 0x00000100b0b07836 */ /* 0x000fe20000000000 */
[----:B------:R-:W-:Y:S02]  /*4760*/  IADD3 R137, R137, 0x100, RZ ;  /* 0x0000010089897810 */ /* 0x000fe40007ffe0ff */
[----:B------:R1:W-:Y:S05]  /*4770*/  @P3 STG.E.128 desc[UR4][R132.64], R124 ;  /* 0x0000007c84003986 */ /* 0x0003ea000c101d04 */
.L_x_936:
[----:B------:R-:W-:Y:S05]  /*4780*/  BSYNC B0 ;  /* 0x0000000000007941 */ /* 0x000fea0003800000 */
.L_x_935:
[----:B------:R-:W-:Y:S01]  /*4790*/  ISETP.NE.AND P4, PT, R0, RZ, PT ;  /* 0x000000ff0000720c */ /* 0x000fe20003f85270 */
[----:B------:R-:W-:-:S12]  /*47a0*/  BSSY B0, `(.L_x_979) ;  /* 0x000010e000007945 */ /* 0x000fd80003800000 */
[----:B------:R-:W-:Y:S05]  /*47b0*/  @!P4 BRA `(.L_x_980) ;  /* 0x000000100030c947 */ /* 0x000fea0003800000 */
[----:B------:R-:W-:Y:S04]  /*47c0*/  BSSY B1, `(.L_x_981) ;  /* 0x0000005000017945 */ /* 0x000fe80003800000 */
[----:B------:R-:W-:Y:S05]  /*47d0*/  @!P3 BRA `(.L_x_982) ;  /* 0x00000000000cb947 */ /* 0x000fea0003800000 */
[----:B-----5:R-:W2:Y:S02]  /*47e0*/  LDC.64 R120, c[0x0][0x220] ;  /* 0x00008800ff787b82 */ /* 0x020ea40000000a00 */
[----:B--2---:R-:W-:-:S06]  /*47f0*/  IMAD.WIDE.U32 R120, R137, 0x10, R120 ;  /* 0x0000001089787825 */ /* 0x004fcc00078e0078 */
[----:B------:R-:W5:Y:S02]  /*4800*/  LDG.E.128 R120, desc[UR4][R120.64] ;  /* 0x0000000478787981 */ /* 0x000f64000c1e1d00 */
.L_x_982:
[----:B------:R-:W-:Y:S05]  /*4810*/  BSYNC B1 ;  /* 0x0000000000017941 */ /* 0x000fea0003800000 */
.L_x_981:
[----:B------:R-:W-:Y:S04]  /*4820*/  BSSY B1, `(.L_x_983) ;  /* 0x0000013000017945 */ /* 0x000fe80003800000 */
[----:B------:R-:W-:Y:S05]  /*4830*/  @P2 BRA `(.L_x_984) ;  /* 0x00000000001c2947 */ /* 0x000fea0003800000 */
[----:B------:R-:W-:Y:S01]  /*4840*/  UISETP.NE.U32.AND UP0, UPT, UR8, URZ, UPT ;  /* 0x0000003f0800728c */ /* 0x000fe2000bf05070 */
[----:B01----:R-:W-:-:S03]  /*4850*/  MOV R133, RZ ;  /* 0x000000ff00857202 */ /* 0x003fc60000000f00 */
[----:B------:R-:W-:-:S06]  /*4860*/  UISETP.NE.AND.EX UP0, UPT, UR9, URZ, UPT, UP0 ;  /* 0x0000003f0900728c */ /* 0x000fcc000bf05300 */
[----:B------:R-:W-:-:S13]  /*4870*/  PLOP3.LUT P4, PT, PT, PT, UP0, 0x80, 0x0 ;  /* 0x000000000000781c */ /* 0x000fda0003f8f008 */
[----:B------:R-:W-:Y:S05]  /*4880*/  @!P4 BRA `(.L_x_985) ;  /* 0x000000000030c947 */ /* 0x000fea0003800000 */
[----:B-----5:R-:W-:Y:S01]  /*4890*/  IMAD.U32 R133, R116, 0x10000, RZ ;  /* 0x0001000074857824 */ /* 0x020fe200078e00ff */
[----:B------:R-:W-:Y:S06]  /*48a0*/  BRA `(.L_x_985) ;  /* 0x0000000000287947 */ /* 0x000fec0003800000 */
.L_x_984:
[----:B------:R-:W-:Y:S01]  /*48b0*/  UISETP.NE.U32.AND UP0, UPT, UR8, URZ, UPT ;  /* 0x0000003f0800728c */ /* 0x000fe2000bf05070 */
[----:B------:R-:W-:-:S03]  /*48c0*/  ISETP.NE.AND P4, PT, R29, RZ, PT ;  /* 0x000000ff1d00720c */ /* 0x000fc60003f85270 */
[----:B------:R-:W-:Y:S01]  /*48d0*/  UISETP.NE.AND.EX UP0, UPT, UR9, URZ, UPT, UP0 ;  /* 0x0000003f0900728c */ /* 0x000fe2000bf05300 */
[----:B01----:R-:W-:-:S05]  /*48e0*/  FSEL R132, R2, RZ, !P4 ;  /* 0x000000ff02847208 */ /* 0x003fca0006000000 */
[----:B------:R-:W-:Y:S01]  /*48f0*/  PLOP3.LUT P4, PT, PT, PT, UP0, 0x80, 0x0 ;  /* 0x000000000000781c */ /* 0x000fe20003f8f008 */
[----:B------:R-:W-:-:S04]  /*4900*/  FFMA.FTZ R133, R177, R136, R132 ;  /* 0x00000088b1857223 */ /* 0x000fc80000010084 */
[----:B------:R-:W-:-:S04]  /*4910*/  FADD.FTZ R133, R212, -R133 ;  /* 0x80000085d4857221 */ /* 0x000fc80000010000 */
[----:B------:R-:W-:-:S04]  /*4920*/  FMUL.FTZ R133, R4, R133 ;  /* 0x0000008504857220 */ /* 0x000fc80000410000 */
[----:B-----5:R-:W-:-:S05]  /*4930*/  @P4 SHF.L.U32 R132, R116, 0x10, RZ ;  /* 0x0000001074844819 */ /* 0x020fca00000006ff */
[----:B------:R-:W-:-:S07]  /*4940*/  @P4 FADD.FTZ R133, R133, R132 ;  /* 0x0000008485854221 */ /* 0x000fce0000010000 */
.L_x_985:
[----:B------:R-:W-:Y:S05]  /*4950*/  BSYNC B1 ;  /* 0x0000000000017941 */ /* 0x000fea0003800000 */
.L_x_983:
        /* <DEDUP_REMOVED lines=15> */
.L_x_987:
[----:B------:R-:W-:Y:S05]  /*4a50*/  BSYNC B1 ;  /* 0x0000000000017941 */ /* 0x000fea0003800000 */
.L_x_986:
        /* <DEDUP_REMOVED lines=8> */
.L_x_989:
        /* <DEDUP_REMOVED lines=8> */
.L_x_990:
[----:B------:R-:W-:Y:S05]  /*4b60*/  BSYNC B1 ;  /* 0x0000000000017941 */ /* 0x000fea0003800000 */
.L_x_988:
        /* <DEDUP_REMOVED lines=15> */
.L_x_992:
[----:B------:R-:W-:Y:S05]  /*4c60*/  BSYNC B1 ;  /* 0x0000000000017941 */ /* 0x000fea0003800000 */
.L_x_991:
[----:B------:R-:W-:Y:S01]  /*4c70*/  BSSY B1, `(.L_x_993) ;  /* 0x000000e000017945 */ /* 0x000fe20003800000 */
[----:B------:R-:W-:-:S03]  /*4c80*/  @P5 PRMT R128, R128, 0x5410, R132 ;  /* 0x0000541080805816 */ /* 0x000fc60000000084 */
[----:B------:R-:W-:Y:S05]  /*4c90*/  @P2 BRA `(.L_x_994) ;  /* 0x0000000000102947 */ /* 0x000fea0003800000 */
[----:B------:R-:W-:Y:S01]  /*4ca0*/  IMAD.MOV.U32 R133, RZ, RZ, RZ ;  /* 0x000000ffff857224 */ /* 0x000fe200078e00ff */
[----:B------:R-:W-:Y:S06]  /*4cb0*/  @!P4 BRA `(.L_x_995) ;  /* 0x000000000024c947 */ /* 0x000fec0003800000 */
[----:B-----5:R-:W-:Y:S01]  /*4cc0*/  SHF.L.U32 R133, R117, 0x10, RZ ;  /* 0x0000001075857819 */ /* 0x020fe200000006ff */
[----:B------:R-:W-:Y:S06]  /*4cd0*/  BRA `(.L_x_995) ;  /* 0x00000000001c7947 */ /* 0x000fec0003800000 */
.L_x_994:
[----:B------:R-:W-:-:S04]  /*4ce0*/  ISETP.NE.AND P6, PT, R29, RZ, PT ;  /* 0x000000ff1d00720c */ /* 0x000fc80003fc5270 */
[----:B------:R-:W-:-:S05]  /*4cf0*/  FSEL R132, R2, RZ, !P6 ;  /* 0x000000ff02847208 */ /* 0x000fca0007000000 */
[----:B------:R-:W-:Y:S01]  /*4d00*/  FFMA.FTZ R133, R211, R136, R132 ;  /* 0x00000088d3857223 */ /* 0x000fe20000010084 */
[----:B-----5:R-:W-:-:S03]  /*4d10*/  @P4 SHF.L.U32 R132, R117, 0x10, RZ ;  /* 0x0000001075844819 */ /* 0x020fc600000006ff */
[----:B------:R-:W-:-:S04]  /*4d20*/  FADD.FTZ R133, R214, -R133 ;  /* 0x80000085d6857221 */ /* 0x000fc80000010000 */
[----:B------:R-:W-:-:S04]  /*4d30*/  FMUL.FTZ R133, R4, R133 ;  /* 0x0000008504857220 */ /* 0x000fc80000410000 */
[----:B------:R-:W-:-:S07]  /*4d40*/  @P4 FADD.FTZ R133, R133, R132 ;  /* 0x0000008485854221 */ /* 0x000fce0000010000 */
.L_x_995:
[----:B------:R-:W-:Y:S05]  /*4d50*/  BSYNC B1 ;  /* 0x0000000000017941 */ /* 0x000fea0003800000 */
.L_x_993:
        /* <DEDUP_REMOVED lines=13> */
.L_x_997:
[----:B------:R-:W-:Y:S05]  /*4e30*/  BSYNC B1 ;  /* 0x0000000000017941 */ /* 0x000fea0003800000 */
.L_x_996:
        /* <DEDUP_REMOVED lines=8> */
.L_x_999:
        /* <DEDUP_REMOVED lines=8> */
.L_x_1000:
[----:B------:R-:W-:Y:S05]  /*4f40*/  BSYNC B1 ;  /* 0x0000000000017941 */ /* 0x000fea0003800000 */
.L_x_998:
        /* <DEDUP_REMOVED lines=15> */
.L_x_1002:
[----:B------:R-:W-:Y:S05]  /*5040*/  BSYNC B1 ;  /* 0x0000000000017941 */ /* 0x000fea0003800000 */
.L_x_1001:
[----:B------:R-:W-:Y:S01]  /*5050*/  BSSY B1, `(.L_x_1003) ;  /* 0x000000e000017945 */ /* 0x000fe20003800000 */
[----:B------:R-:W-:-:S03]  /*5060*/  @P5 PRMT R129, R129, 0x5410, R132 ;  /* 0x0000541081815816 */ /* 0x000fc60000000084 */
[----:B------:R-:W-:Y:S05]  /*5070*/  @P2 BRA `(.L_x_1004) ;  /* 0x0000000000102947 */ /* 0x000fea0003800000 */
[----:B------:R-:W-:Y:S01]  /*5080*/  HFMA2.MMA R133, -RZ, RZ, 0, 0 ;  /* 0x00000000ff857435 */ /* 0x000fe200000001ff */
[----:B------:R-:W-:Y:S10]  /*5090*/  @!P4 BRA `(.L_x_1005) ;  /* 0x000000000024c947 */ /* 0x000ff40003800000 */
[----:B-----5:R-:W-:Y:S01]  /*50a0*/  SHF.L.U32 R133, R118, 0x10, RZ ;  /* 0x0000001076857819 */ /* 0x020fe200000006ff */
[----:B------:R-:W-:Y:S06]  /*50b0*/  BRA `(.L_x_1005) ;  /* 0x00000000001c7947 */ /* 0x000fec0003800000 */
.L_x_1004:
[----:B------:R-:W-:-:S04]  /*50c0*/  ISETP.NE.AND P6, PT, R29, RZ, PT ;  /* 0x000000ff1d00720c */ /* 0x000fc80003fc5270 */
[----:B------:R-:W-:-:S05]  /*50d0*/  FSEL R132, R2, RZ, !P6 ;  /* 0x000000ff02847208 */ /* 0x000fca0007000000 */
[----:B------:R-:W-:Y:S01]  /*50e0*/  FFMA.FTZ R133, R213, R136, R132 ;  /* 0x00000088d5857223 */ /* 0x000fe20000010084 */
[----:B-----5:R-:W-:-:S03]  /*50f0*/  @P4 IMAD.U32 R132, R118, 0x10000, RZ ;  /* 0x0001000076844824 */ /* 0x020fc600078e00ff */
[----:B------:R-:W-:-:S04]  /*5100*/  FADD.FTZ R133, R216, -R133 ;  /* 0x80000085d8857221 */ /* 0x000fc80000010000 */
[----:B------:R-:W-:-:S04]  /*5110*/  FMUL.FTZ R133, R4, R133 ;  /* 0x0000008504857220 */ /* 0x000fc80000410000 */
[----:B------:R-:W-:-:S07]  /*5120*/  @P4 FADD.FTZ R133, R133, R132 ;  /* 0x0000008485854221 */ /* 0x000fce0000010000 */
.L_x_1005:
[----:B------:R-:W-:Y:S05]  /*5130*/  BSYNC B1 ;  /* 0x0000000000017941 */ /* 0x000fea0003800000 */
.L_x_1003:
        /* <DEDUP_REMOVED lines=13> */
.L_x_1007:
[----:B------:R-:W-:Y:S05]  /*5210*/  BSYNC B1 ;  /* 0x0000000000017941 */ /* 0x000fea0003800000 */
.L_x_1006:
        /* <DEDUP_REMOVED lines=8> */
.L_x_1009:
        /* <DEDUP_REMOVED lines=8> */
.L_x_1010:
[----:B------:R-:W-:Y:S05]  /*5320*/  BSYNC B1 ;  /* 0x0000000000017941 */ /* 0x000fea0003800000 */
.L_x_1008:
        /* <DEDUP_REMOVED lines=15> */
.L_x_1012:
[----:B------:R-:W-:Y:S05]  /*5420*/  BSYNC B1 ;  /* 0x0000000000017941 */ /* 0x000fea0003800000 */
.L_x_1011:
[----:B------:R-:W-:Y:S01]  /*5430*/  BSSY B1, `(.L_x_1013) ;  /* 0x000000e000017945 */ /* 0x000fe20003800000 */
[----:B------:R-:W-:-:S03]  /*5440*/  @P5 PRMT R130, R130, 0x5410, R132 ;  /* 0x0000541082825816 */ /* 0x000fc60000000084 */
[----:B------:R-:W-:Y:S05]  /*5450*/  @P2 BRA `(.L_x_1014) ;  /* 0x0000000000102947 */ /* 0x000fea0003800000 */
[----:B------:R-:W-:Y:S01]  /*5460*/  MOV R133, RZ ;  /* 0x000000ff00857202 */ /* 0x000fe20000000f00 */
[----:B------:R-:W-:Y:S06]  /*5470*/  @!P4 BRA `(.L_x_1015) ;  /* 0x000000000024c947 */ /* 0x000fec0003800000 */
[----:B-----5:R-:W-:Y:S01]  /*5480*/  IMAD.U32 R133, R119, 0x10000, RZ ;  /* 0x0001000077857824 */ /* 0x020fe200078e00ff */
[----:B------:R-:W-:Y:S06]  /*5490*/  BRA `(.L_x_1015) ;  /* 0x00000000001c7947 */ /* 0x000fec0003800000 */
.L_x_1014:
[----:B------:R-:W-:-:S04]  /*54a0*/  ISETP.NE.AND P6, PT, R29, RZ, PT ;  /* 0x000000ff1d00720c */ /* 0x000fc80003fc5270 */
[----:B------:R-:W-:-:S05]  /*54b0*/  FSEL R132, R2, RZ, !P6 ;  /* 0x000000ff02847208 */ /* 0x000fca0007000000 */
[----:B------:R-:W-:Y:S01]  /*54c0*/  FFMA.FTZ R133, R215, R136, R132 ;  /* 0x00000088d7857223 */ /* 0x000fe20000010084 */
[----:B-----5:R-:W-:-:S03]  /*54d0*/  @P4 SHF.L.U32 R132, R119, 0x10, RZ ;  /* 0x0000001077844819 */ /* 0x020fc600000006ff */
[----:B------:R-:W-:-:S04]  /*54e0*/  FADD.FTZ R133, R224, -R133 ;  /* 0x80000085e0857221 */ /* 0x000fc80000010000 */
[----:B------:R-:W-:-:S04]  /*54f0*/  FMUL.FTZ R133, R4, R133 ;  /* 0x0000008504857220 */ /* 0x000fc80000410000 */
[----:B------:R-:W-:-:S07]  /*5500*/  @P4 FADD.FTZ R133, R133, R132 ;  /* 0x0000008485854221 */ /* 0x000fce0000010000 */
.L_x_1015:
[----:B------:R-:W-:Y:S05]  /*5510*/  BSYNC B1 ;  /* 0x0000000000017941 */ /* 0x000fea0003800000 */
.L_x_1013:
        /* <DEDUP_REMOVED lines=13> */
.L_x_1017:
[----:B------:R-:W-:Y:S05]  /*55f0*/  BSYNC B1 ;  /* 0x0000000000017941 */ /* 0x000fea0003800000 */
.L_x_1016:
        /* <DEDUP_REMOVED lines=8> */
.L_x_1019:
[----:B------:R-:W-:-:S04]  /*5680*/  ISETP.NE.AND P2, PT, R29, RZ, PT ;  /* 0x000000ff1d00720c */ /* 0x000fc80003f45270 */
[----:B------:R-:W-:Y:S02]  /*5690*/  FSEL R133, R2, RZ, !P2 ;  /* 0x000000ff02857208 */ /* 0x000fe40005000000 */
[----:B-----5:R-:W-:-:S03]  /*56a0*/  @P4 PRMT R2, R119, 0x7632, R2 ;  /* 0x0000763277024816 */ /* 0x020fc60000000002 */
[----:B------:R-:W-:Y:S01]  /*56b0*/  FFMA.FTZ R136, R226, R136, R133 ;  /* 0x00000088e2887223 */ /* 0x000fe20000010085 */
[----:B------:R-:W-:-:S03]  /*56c0*/  @P4 SHF.L.U32 R135, R2, 0x10, RZ ;  /* 0x0000001002874819 */ /* 0x000fc600000006ff */
[----:B------:R-:W-:-:S04]  /*56d0*/  FADD.FTZ R133, R223, -R136 ;  /* 0x80000088df857221 */ /* 0x000fc80000010000 */
[----:B------:R-:W-:-:S04]  /*56e0*/  FMUL.FTZ R4, R4, R133 ;  /* 0x0000008504047220 */ /* 0x000fc80000410000 */
[----:B------:R-:W-:-:S07]  /*56f0*/  @P4 FADD.FTZ R4, R4, R135 ;  /* 0x0000008704044221 */ /* 0x000fce0000010000 */
.L_x_1020:
[----:B------:R-:W-:Y:S05]  /*5700*/  BSYNC B1 ;  /* 0x0000000000017941 */ /* 0x000fea0003800000 */
.L_x_1018:
        /* <DEDUP_REMOVED lines=20> */
.L_x_1022:
[----:B------:R-:W-:Y:S05]  /*5850*/  BSYNC B1 ;  /* 0x0000000000017941 */ /* 0x000fea0003800000 */
.L_x_1021:
[----:B------:R2:W-:Y:S04]  /*5860*/  @P5 STG.E.128 desc[UR4][R134.64], R128 ;  /* 0x0000008086005986 */ /* 0x0005e8000c101d04 */
[----:B------:R2:W-:Y:S02]  /*5870*/  @P3 STG.E.128 desc[UR4][R132.64], R124 ;  /* 0x0000007c84003986 */ /* 0x0005e4000c101d04 */
.L_x_980:
[----:B------:R-:W-:Y:S05]  /*5880*/  BSYNC B0 ;  /* 0x0000000000007941 */ /* 0x000fea0003800000 */
.L_x_979:
[----:B------:R-:W-:Y:S01]  /*5890*/  VIADD R30, R30, UR14 ;  /* 0x0000000e1e1e7c36 */ /* 0x000fe20008000000 */
[----:B------:R-:W-:-:S04]  /*58a0*/  ISETP.NE.AND P3, PT, R225, RZ, PT ;  /* 0x000000ffe100720c */ /* 0x000fc80003f65270 */
[----:B------:R-:W-:Y:S02]  /*58b0*/  ISETP.GE.AND P2, PT, R30, UR15, PT ;  /* 0x0000000f1e007c0c */ /* 0x000fe4000bf46270 */
[----:B------:R-:W-:-:S11]  /*58c0*/  SEL R144, RZ, 0x1, P3 ;  /* 0x00000001ff907807 */ /* 0x000fd60001800000 */
[----:B------:R-:W-:Y:S05]  /*58d0*/  @!P2 BRA `(.L_x_1023) ;  /* 0xffffffb00040a947 */ /* 0x000fea000383ffff */
.L_x_878:
        /* <DEDUP_REMOVED lines=8> */
[----:B------:R-:W4:Y:S08]  /*5960*/  LDC.64 R4, c[0x0][0x2d8] ;  /* 0x0000b600ff047b82 */ /* 0x000f300000000a00 */
        /* <DEDUP_REMOVED lines=11> */
.L_x_1025:
[----:B------:R-:W-:Y:S05]  /*5a20*/  BSYNC B0 ;  /* 0x0000000000007941 */ /* 0x000fea0003800000 */
.L_x_1024:
[----:B------:R-:W-:Y:S04]  /*5a30*/  BSSY B0, `(.L_x_1026) ;  /* 0x000000f000007945 */ /* 0x000fe80003800000 */
[----:B------:R-:W-:Y:S05]  /*5a40*/  @!P1 BRA `(.L_x_1027) ;  /* 0x0000000000349947 */ /* 0x000fea0003800000 */
[----:B---3--:R-:W3:Y:S08]  /*5a50*/  LDC.64 R2, c[0x0][0x2d0] ;  /* 0x0000b400ff027b82 */ /* 0x008ef00000000a00 */
        /* <DEDUP_REMOVED lines=12> */
.L_x_1027:
[----:B------:R-:W-:Y:S05]  /*5b20*/  BSYNC B0 ;  /* 0x0000000000007941 */ /* 0x000fea0003800000 */
.L_x_1026:
[----:B------:R-:W-:-:S13]  /*5b30*/  ISETP.NE.AND P0, PT, R0, RZ, PT ;  /* 0x000000ff0000720c */ /* 0x000fda0003f05270 */
[----:B------:R-:W-:Y:S05]  /*5b40*/  @!P0 EXIT ;  /* 0x000000000000894d */ /* 0x000fea0003800000 */
[----:B---3--:R-:W3:Y:S08]  /*5b50*/  LDC.64 R2, c[0x0][0x2d0] ;  /* 0x0000b400ff027b82 */ /* 0x008ef00000000a00 */
[----:B------:R-:W4:Y:S08]  /*5b60*/  LDC.64 R4, c[0x0][0x2d8] ;  /* 0x0000b600ff047b82 */ /* 0x000f300000000a00 */
        /* <DEDUP_REMOVED lines=11> */
.L_x_890:
[----:B------:R-:W-:Y:S01]  /*5c20*/  HFMA2.MMA R145, -RZ, RZ, 0, 1.847743988037109375e-06 ;  /* 0x0000001fff917435 */ /* 0x000fe200000001ff */
[----:B------:R-:W-:Y:S01]  /*5c30*/  IMAD.MOV.U32 R143, RZ, RZ, R147 ;  /* 0x000000ffff8f7224 */ /* 0x000fe200078e0093 */
[----:B------:R-:W-:Y:S01]  /*5c40*/  MOV R144, 0x10 ;  /* 0x0000001000907802 */ /* 0x000fe20000000f00 */
[----:B------:R-:W-:-:S08]  /*5c50*/  IMAD.MOV.U32 R142, RZ, RZ, -0x1 ;  /* 0xffffffffff8e7424 */ /* 0x000fd000078e00ff */
[----:B-----5:R-:W-:Y:S05]  /*5c60*/  WARPSYNC.COLLECTIVE R142, `(.L_x_1028) ;  /* 0x000000008e087348 */ /* 0x020fea0003c00000 */
[----:B------:R0:W1:Y:S02]  /*5c70*/  SHFL.DOWN P5, R193, R143, R144, R145 ;  /* 0x080000908fc17389 */ /* 0x00006400000a0091 */
[----:B01---5:R-:W-:Y:S01]  /*5c80*/  ENDCOLLECTIVE ;  /* 0x000000000000791b */ /* 0x023fe20003800000 */
.L_x_1028:
[----:B------:R-:W-:Y:S02]  /*5c90*/  MOV R143, R146 ;  /* 0x00000092008f7202 */ /* 0x000fe40000000f00 */
[----:B------:R-:W-:-:S07]  /*5ca0*/  MOV R134, R193 ;  /* 0x000000c100867202 */ /* 0x000fce0000000f00 */
[----:B------:R-:W-:Y:S05]  /*5cb0*/  WARPSYNC.COLLECTIVE R142, `(.L_x_1029) ;  /* 0x000000008e087348 */ /* 0x000fea0003c00000 */
[----:B------:R0:W1:Y:S02]  /*5cc0*/  SHFL.DOWN P5, R193, R143, R144, R145 ;  /* 0x080000908fc17389 */ /* 0x00006400000a0091 */
[----:B01----:R-:W-:Y:S01]  /*5cd0*/  ENDCOLLECTIVE ;  /* 0x000000000000791b */ /* 0x003fe20003800000 */
.L_x_1029:
[----:B------:R-:W-:Y:S01]  /*5ce0*/  FADD.FTZ R134, R134, R147 ;  /* 0x0000009386867221 */ /* 0x000fe20000010000 */
[----:B------:R-:W-:-:S04]  /*5cf0*/  HFMA2.MMA R144, -RZ, RZ, 0, 4.76837158203125e-07 ;  /* 0x00000008ff907435 */ /* 0x000fc800000001ff */
[----:B------:R-:W-:Y:S01]  /*5d00*/  MOV R143, R134 ;  /* 0x00000086008f7202 */ /* 0x000fe20000000f00 */
[----:B------:R-:W-:-:S07]  /*5d10*/  IMAD.MOV.U32 R135, RZ, RZ, R193 ;  /* 0x000000ffff877224 */ /* 0x000fce00078e00c1 */
[----:B------:R-:W-:Y:S05]  /*5d20*/  WARPSYNC.COLLECTIVE R142, `(.L_x_1030) ;  /* 0x000000008e087348 */ /* 0x000fea0003c00000 */
[----:B------:R0:W1:Y:S02]  /*5d30*/  SHFL.DOWN P5, R193, R143, R144, R145 ;  /* 0x080000908fc17389 */ /* 0x00006400000a0091 */
[----:B01----:R-:W-:Y:S01]  /*5d40*/  ENDCOLLECTIVE ;  /* 0x000000000000791b */ /* 0x003fe20003800000 */
.L_x_1030:
[----:B------:R-:W-:-:S05]  /*5d50*/  FADD.FTZ R135, R135, R146 ;  /* 0x0000009287877221 */ /* 0x000fca0000010000 */
[----:B------:R-:W-:Y:S01]  /*5d60*/  MOV R143, R135 ;  /* 0x00000087008f7202 */ /* 0x000fe20000000f00 */
[----:B------:R-:W-:-:S07]  /*5d70*/  IMAD.MOV.U32 R137, RZ, RZ, R193 ;  /* 0x000000ffff897224 */ /* 0x000fce00078e00c1 */
[----:B------:R-:W-:Y:S05]  /*5d80*/  WARPSYNC.COLLECTIVE R142, `(.L_x_1031) ;  /* 0x000000008e087348 */ /* 0x000fea0003c00000 */
[----:B------:R0:W1:Y:S02]  /*5d90*/  SHFL.DOWN P5, R193, R143, R144, R145 ;  /* 0x080000908fc17389 */ /* 0x00006400000a0091 */
[----:B01----:R-:W-:Y:S01]  /*5da0*/  ENDCOLLECTIVE ;  /* 0x000000000000791b */ /* 0x003fe20003800000 */
.L_x_1031:
[----:B------:R-:W-:Y:S01]  /*5db0*/  FADD.FTZ R137, R134, R137 ;  /* 0x0000008986897221 */ /* 0x000fe20000010000 */
[----:B------:R-:W-:-:S03]  /*5dc0*/  HFMA2.MMA R144, -RZ, RZ, 0, 2.384185791015625e-07 ;  /* 0x00000004ff907435 */ /* 0x000fc600000001ff */
[----:B------:R-:W-:Y:S01]  /*5dd0*/  IMAD.MOV.U32 R143, RZ, RZ, R137 ;  /* 0x000000ffff8f7224 */ /* 0x000fe200078e0089 */
[----:B------:R-:W-:-:S07]  /*5de0*/  MOV R136, R193 ;  /* 0x000000c100887202 */ /* 0x000fce0000000f00 */
[----:B------:R-:W-:Y:S05]  /*5df0*/  WARPSYNC.COLLECTIVE R142, `(.L_x_1032) ;  /* 0x000000008e087348 */ /* 0x000fea0003c00000 */
[----:B------:R0:W1:Y:S02]  /*5e00*/  SHFL.DOWN P5, R193, R143, R144, R145 ;  /* 0x080000908fc17389 */ /* 0x00006400000a0091 */
[----:B01----:R-:W-:Y:S01]  /*5e10*/  ENDCOLLECTIVE ;  /* 0x000000000000791b */ /* 0x003fe20003800000 */
.L_x_1032:
[----:B------:R-:W-:-:S04]  /*5e20*/  FADD.FTZ R136, R135, R136 ;  /* 0x0000008887887221 */ /* 0x000fc80000010000 */
[----:B------:R-:W-:Y:S01]  /*5e30*/  IMAD.MOV.U32 R143, RZ, RZ, R136 ;  /* 0x000000ffff8f7224 */ /* 0x000fe200078e0088 */
[----:B------:R-:W-:-:S07]  /*5e40*/  MOV R138, R193 ;  /* 0x000000c1008a7202 */ /* 0x000fce0000000f00 */
[----:B------:R-:W-:Y:S05]  /*5e50*/  WARPSYNC.COLLECTIVE R142, `(.L_x_1033) ;  /* 0x000000008e087348 */ /* 0x000fea0003c00000 */
[----:B------:R0:W1:Y:S02]  /*5e60*/  SHFL.DOWN P5, R193, R143, R144, R145 ;  /* 0x080000908fc17389 */ /* 0x00006400000a0091 */
[----:B01----:R-:W-:Y:S01]  /*5e70*/  ENDCOLLECTIVE ;  /* 0x000000000000791b */ /* 0x003fe20003800000 */
.L_x_1033:
[----:B------:R-:W-:-:S05]  /*5e80*/  FADD.FTZ R138, R137, R138 ;  /* 0x0000008a898a7221 */ /* 0x000fca0000010000 */
[----:B------:R-:W-:Y:S01]  /*5e90*/  MOV R143, R138 ;  /* 0x0000008a008f7202 */ /* 0x000fe20000000f00 */
[----:B------:R-:W-:Y:S01]  /*5ea0*/  IMAD.MOV.U32 R144, RZ, RZ, 0x2 ;  /* 0x00000002ff907424 */ /* 0x000fe200078e00ff */
[----:B------:R-:W-:-:S07]  /*5eb0*/  MOV R139, R193 ;  /* 0x000000c1008b7202 */ /* 0x000fce0000000f00 */
[----:B------:R-:W-:Y:S05]  /*5ec0*/  WARPSYNC.COLLECTIVE R142, `(.L_x_1034) ;  /* 0x000000008e087348 */ /* 0x000fea0003c00000 */
[----:B------:R0:W1:Y:S02]  /*5ed0*/  SHFL.DOWN P5, R193, R143, R144, R145 ;  /* 0x080000908fc17389 */ /* 0x00006400000a0091 */
[----:B01----:R-:W-:Y:S01]  /*5ee0*/  ENDCOLLECTIVE ;  /* 0x000000000000791b */ /* 0x003fe20003800000 */
.L_x_1034:
[----:B------:R-:W-:-:S05]  /*5ef0*/  FADD.FTZ R139, R136, R139 ;  /* 0x0000008b888b7221 */ /* 0x000fca0000010000 */
[----:B------:R-:W-:Y:S02]  /*5f00*/  MOV R143, R139 ;  /* 0x0000008b008f7202 */ /* 0x000fe40000000f00 */
[----:B------:R-:W-:-:S07]  /*5f10*/  MOV R141, R193 ;  /* 0x000000c1008d7202 */ /* 0x000fce0000000f00 */
[----:B------:R-:W-:Y:S05]  /*5f20*/  WARPSYNC.COLLECTIVE R142, `(.L_x_1035) ;  /* 0x000000008e087348 */ /* 0x000fea0003c00000 */
[----:B------:R0:W1:Y:S02]  /*5f30*/  SHFL.DOWN P5, R193, R143, R144, R145 ;  /* 0x080000908fc17389 */ /* 0x00006400000a0091 */
[----:B01----:R-:W-:Y:S01]  /*5f40*/  ENDCOLLECTIVE ;  /* 0x000000000000791b */ /* 0x003fe20003800000 */
.L_x_1035:
[----:B------:R-:W-:Y:S01]  /*5f50*/  FADD.FTZ R141, R138, R141 ;  /* 0x0000008d8a8d7221 */ /* 0x000fe20000010000 */
[----:B------:R-:W-:-:S03]  /*5f60*/  HFMA2.MMA R144, -RZ, RZ, 0, 5.9604644775390625e-08 ;  /* 0x00000001ff907435 */ /* 0x000fc600000001ff */
[----:B------:R-:W-:Y:S01]  /*5f70*/  IMAD.MOV.U32 R143, RZ, RZ, R141 ;  /* 0x000000ffff8f7224 */ /* 0x000fe200078e008d */
[----:B------:R-:W-:-:S07]  /*5f80*/  MOV R140, R193 ;  /* 0x000000c1008c7202 */ /* 0x000fce0000000f00 */
[----:B------:R-:W-:Y:S05]  /*5f90*/  WARPSYNC.COLLECTIVE R142, `(.L_x_1036) ;  /* 0x000000008e087348 */ /* 0x000fea0003c00000 */
[----:B------:R0:W1:Y:S02]  /*5fa0*/  SHFL.DOWN P5, R193, R143, R144, R145 ;  /* 0x080000908fc17389 */ /* 0x00006400000a0091 */
[----:B01----:R-:W-:Y:S01]  /*5fb0*/  ENDCOLLECTIVE ;  /* 0x000000000000791b */ /* 0x003fe20003800000 */
.L_x_1036:
[----:B------:R-:W-:-:S05]  /*5fc0*/  FADD.FTZ R140, R139, R140 ;  /* 0x0000008c8b8c7221 */ /* 0x000fca0000010000 */
[----:B------:R-:W-:Y:S02]  /*5fd0*/  MOV R143, R140 ;  /* 0x0000008c008f7202 */ /* 0x000fe40000000f00 */
[----:B------:R-:W-:-:S07]  /*5fe0*/  MOV R192, R193 ;  /* 0x000000c100c07202 */ /* 0x000fce0000000f00 */
[----:B------:R-:W-:Y:S05]  /*5ff0*/  WARPSYNC.COLLECTIVE R142, `(.L_x_1037) ;  /* 0x000000008e087348 */ /* 0x000fea0003c00000 */
[----:B------:R0:W1:Y:S02]  /*6000*/  SHFL.DOWN P5, R193, R143, R144, R145 ;  /* 0x080000908fc17389 */ /* 0x00006400000a0091 */
[----:B01----:R-:W-:Y:S01]  /*6010*/  ENDCOLLECTIVE ;  /* 0x000000000000791b */ /* 0x003fe20003800000 */
.L_x_1037:
[----:B------:R-:W-:Y:S05]  /*6020*/  BRA `(.L_x_1038) ;  /* 0xffffffc000b07947 */ /* 0x000fea000383ffff */
.L_x_1039:
        /* <DEDUP_REMOVED lines=13> */
.L_x_11276:


//--------------------- .text._ZN10layer_norm22ln_bwd_finalize_kernelINS_22Kernel_traits_finalizeILj6144E13__nv_bfloat16S2_S2_S2_fjLb1ELj1024ELj4ENS_18Kernel_traits_baseILj6144ES2_S2_S2_S2_fjLj1024EEEEELb1ELb1EEEvNS_9BwdParamsE --------------------------
	.section	.text._ZN10layer_norm22ln_bwd_finalize_kernelINS_22Kernel_traits_finalizeILj6144E13__nv_bfloat16S2_S2_S2_fjLb1ELj1024ELj4ENS_18Kernel_traits_baseILj6144ES2_S2_S2_S2_fjLj1024EEEEELb1ELb1EEEvNS_9BwdParamsE,"ax",@progbits
	.align	128
        .global         _ZN10layer_norm22ln_bwd_finalize_kernelINS_22Kernel_traits_finalizeILj6144E13__nv_bfloat16S2_S2_S2_fjLb1ELj1024ELj4ENS_18Kernel_traits_baseILj6144ES2_S2_S2_S2_fjLj1024EEEEELb1ELb1EEEvNS_9BwdParamsE
        .type           _ZN10layer_norm22ln_bwd_finalize_kernelINS_22Kernel_traits_finalizeILj6144E13__nv_bfloat16S2_S2_S2_fjLb1ELj1024ELj4ENS_18Kernel_traits_baseILj6144ES2_S2_S2_S2_fjLj1024EEEEELb1ELb1EEEvNS_9BwdParamsE,@function
        .size           _ZN10layer_norm22ln_bwd_finalize_kernelINS_22Kernel_traits_finalizeILj6144E13__nv_bfloat16S2_S2_S2_fjLb1ELj1024ELj4ENS_18Kernel_traits_baseILj6144ES2_S2_S2_S2_fjLj1024EEEEELb1ELb1EEEvNS_9BwdParamsE,(.L_x_11277 - _ZN10layer_norm22ln_bwd_finalize_kernelINS_22Kernel_traits_finalizeILj6144E13__nv_bfloat16S2_S2_S2_fjLb1ELj1024ELj4ENS_18Kernel_traits_baseILj6144ES2_S2_S2_S2_fjLj1024EEEEELb1ELb1EEEvNS_9BwdParamsE)
        .other          _ZN10layer_norm22ln_bwd_finalize_kernelINS_22Kernel_traits_finalizeILj6144E13__nv_bfloat16S2_S2_S2_fjLb1ELj1024ELj4ENS_18Kernel_traits_baseILj6144ES2_S2_S2_S2_fjLj1024EEEEELb1ELb1EEEvNS_9BwdParamsE,@"STO_CUDA_ENTRY STV_DEFAULT"
_ZN10layer_norm22ln_bwd_finalize_kernelINS_22Kernel_traits_finalizeILj6144E13__nv_bfloat16S2_S2_S2_fjLb1ELj1024ELj4ENS_18Kernel_traits_baseILj6144ES2_S2_S2_S2_fjLj1024EEEEELb1ELb1EEEvNS_9BwdParamsE:
.text._ZN10layer_norm22ln_bwd_finalize_kernelINS_22Kernel_traits_finalizeILj6144E13__nv_bfloat16S2_S2_S2_fjLb1ELj1024ELj4ENS_18Kernel_traits_baseILj6144ES2_S2_S2_S2_fjLj1024EEEEELb1ELb1EEEvNS_9BwdParamsE:
        /* <DEDUP_REMOVED lines=17> */
[C---:B------:R-:W-:Y:S02]  /*0110*/  ISETP.GE.U32.AND P0, PT, R2.reuse, 0x10, PT ;  /* 0x000000100200780c */ /* 0x040fe40003f06070 */
[C---:B------:R-:W-:Y:S02]  /*0120*/  LEA R8, R2.reuse, R6, 0x5 ;  /* 0x0000000602087211 */ /* 0x040fe400078e28ff */
[----:B------:R-:W-:Y:S02]  /*0130*/  ISETP.EQ.AND P0, PT, R3, 0x1f, !P0 ;  /* 0x0000001f0300780c */ /* 0x000fe40004702270 */
[----:B------:R-:W-:Y:S01]  /*0140*/  IADD3 R5, R2, R9, RZ ;  /* 0x0000000902057210 */ /* 0x000fe20007ffe0ff */
[----:B0-----:R-:W-:-:S03]  /*0150*/  ULEA UR4, UR5, UR4, 0x18 ;  /* 0x0000000405047291 */ /* 0x001fc6000f8ec03f */
[----:B------:R-:W-:-:S03]  /*0160*/  ULDC UR5, c[0x0][0x218] ;  /* 0x0000860000057ab9 */ /* 0x000fc60000000800 */
[----:B------:R-:W-:Y:S02]  /*0170*/  LEA R6, R7, UR4, 0x2 ;  /* 0x0000000407067c11 */ /* 0x000fe4000f8e10ff */
[----:B------:R-:W-:-:S07]  /*0180*/  LEA R7, R8, UR4, 0x2 ;  /* 0x0000000408077c11 */ /* 0x000fce000f8e10ff */
.L_x_1051:
[----:B0-23--:R-:W0:Y:S01]  /*0190*/  LDC R8, c[0x0][0x210] ;  /* 0x00008400ff087b82 */ /* 0x00de220000000800 */
[----:B------:R-:W-:Y:S01]  /*01a0*/  BSSY B0, `(.L_x_1040) ;  /* 0x0000083000007945 */ /* 0x000fe20003800000 */
[----:B------:R-:W-:Y:S01]  /*01b0*/  HFMA2.MMA R22, -RZ, RZ, 0, 0 ;  /* 0x00000000ff167435 */ /* 0x000fe200000001ff */
[----:B-1----:R-:W-:Y:S02]  /*01c0*/  CS2R R10, SRZ ;  /* 0x00000000000a7805 */ /* 0x002fe4000001ff00 */
[----:B0-----:R-:W-:-:S13]  /*01d0*/  ISETP.GE.U32.AND P1, PT, R3, R8, PT ;  /* 0x000000080300720c */ /* 0x001fda0003f26070 */
[----:B------:R-:W-:Y:S05]  /*01e0*/  @P1 BRA `(.L_x_1041) ;  /* 0x0000000400f81947 */ /* 0x000fea0003800000 */
[----:B------:R-:W-:Y:S02]  /*01f0*/  ISETP.GE.U32.AND P2, PT, R3, R8, PT ;  /* 0x000000080300720c */ /* 0x000fe40003f46070 */
[----:B------:R-:W-:-:S11]  /*0200*/  MOV R21, R3 ;  /* 0x0000000300157202 */ /* 0x000fd60000000f00 */
[----:B------:R-:W0:Y:S08]  /*0210*/  @P2 LDC R17, c[0x0][0x218] ;  /* 0x00008600ff112b82 */ /* 0x000e300000000800 */
[----:B------:R-:W1:Y:S08]  /*0220*/  @P2 LDC.64 R12, c[0x0][0x2d0] ;  /* 0x0000b400ff0c2b82 */ /* 0x000e700000000a00 */
[----:B------:R-:W2:Y:S08]  /*0230*/  @P2 LDC.64 R14, c[0x0][0x2d8] ;  /* 0x0000b600ff0e2b82 */ /* 0x000eb00000000a00 */
[----:B------:R-:W3:Y:S01]  /*0240*/  @P2 LDC.64 R10, c[0x0][0x2f0] ;  /* 0x0000bc00ff0a2b82 */ /* 0x000ee20000000a00 */
[----:B0-----:R-:W-:-:S04]  /*0250*/  @P2 IMAD R17, R21, R17, R4 ;  /* 0x0000001115112224 */ /* 0x001fc800078e0204 */
[----:B-1----:R-:W-:-:S06]  /*0260*/  @P2 IMAD.WIDE.U32 R12, R17, 0x4, R12 ;  /* 0x00000004110c2825 */ /* 0x002fcc00078e000c */
[----:B------:R-:W4:Y:S01]  /*0270*/  @P2 LDG.E R13, desc[UR6][R12.64] ;  /* 0x000000060c0d2981 */ /* 0x000f22000c1e1900 */
[----:B--2---:R-:W-:-:S06]  /*0280*/  @P2 IMAD.WIDE.U32 R14, R17, 0x4, R14 ;  /* 0x00000004110e2825 */ /* 0x004fcc00078e000e */
[----:B------:R-:W2:Y:S01]  /*0290*/  @P2 LDG.E R15, desc[UR6][R14.64] ;  /* 0x000000060e0f2981 */ /* 0x000ea2000c1e1900 */
[----:B---3--:R-:W-:-:S06]  /*02a0*/  @P2 IMAD.WIDE.U32 R16, R17, 0x4, R10 ;  /* 0x0000000411102825 */ /* 0x008fcc00078e000a */
[----:B------:R-:W3:Y:S01]  /*02b0*/  @P2 LDG.E R16, desc[UR6][R16.64] ;  /* 0x0000000610102981 */ /* 0x000ee2000c1e1900 */
[----:B------:R-:W-:-:S04]  /*02c0*/  @P2 IADD3 R21, R21, 0x20, RZ ;  /* 0x0000002015152810 */ /* 0x000fc80007ffe0ff */
[----:B------:R-:W-:Y:S01]  /*02d0*/  ISETP.GE.U32.AND P1, PT, R21, R8, PT ;  /* 0x000000081500720c */ /* 0x000fe20003f26070 */
[----:B------:R-:W-:-:S05]  /*02e0*/  IMAD.IADD R9, R8, 0x1, -R21 ;  /* 0x0000000108097824 */ /* 0x000fca00078e0a15 */
[----:B------:R-:W-:Y:S02]  /*02f0*/  ISETP.LE.U32.OR P1, PT, R9, 0x60, P1 ;  /* 0x000000600900780c */ /* 0x000fe40000f23470 */
[----:B------:R-:W-:Y:S02]  /*0300*/  CS2R R10, SRZ ;  /* 0x00000000000a7805 */ /* 0x000fe4000001ff00 */
[----:B------:R-:W-:Y:S01]  /*0310*/  MOV R22, RZ ;  /* 0x000000ff00167202 */ /* 0x000fe20000000f00 */
[----:B------:R-:W-:Y:S03]  /*0320*/  BSSY B1, `(.L_x_1042) ;  /* 0x0000039000017945 */ /* 0x000fe60003800000 */
[----:B----4-:R-:W-:Y:S01]  /*0330*/  @P2 FADD.FTZ R10, R10, R13 ;  /* 0x0000000d0a0a2221 */ /* 0x010fe20000010000 */
[----:B--2---:R-:W-:Y:S01]  /*0340*/  @P2 FADD.FTZ R22, R22, R15 ;  /* 0x0000000f16162221 */ /* 0x004fe20000010000 */
[----:B---3--:R-:W-:Y:S01]  /*0350*/  @P2 FADD.FTZ R11, R11, R16 ;  /* 0x000000100b0b2221 */ /* 0x008fe20000010000 */
[----:B------:R-:W-:-:S02]  /*0360*/  PLOP3.LUT P2, PT, P2, PT, PT, 0x8, 0x0 ;  /* 0x000000000000781c */ /* 0x000fc4000174e170 */
[----:B------:R-:W-:Y:S11]  /*0370*/  @P1 BRA `(.L_x_1043) ;  /* 0x0000000000cc1947 */ /* 0x000ff60003800000 */
[----:B------:R-:W-:Y:S02]  /*0380*/  PLOP3.LUT P2, PT, PT, PT, PT, 0x8, 0x0 ;  /* 0x000000000000781c */ /* 0x000fe40003f4e170 */
[----:B------:R-:W-:-:S11]  /*0390*/  IADD3 R9, R8, -0x60, RZ ;  /* 0xffffffa008097810 */ /* 0x000fd60007ffe0ff */
.L_x_1044:
[----:B------:R-:W0:Y:S01]  /*03a0*/  LDC.64 R14, c[0x0][0x2d0] ;  /* 0x0000b400ff0e7b82 */ /* 0x000e220000000a00 */
[----:B------:R-:W-:-:S07]  /*03b0*/  IMAD R23, R21, UR5, R4 ;  /* 0x0000000515177c24 */ /* 0x000fce000f8e0204 */
[----:B------:R-:W1:Y:S01]  /*03c0*/  LDC.64 R16, c[0x0][0x2d8] ;  /* 0x0000b600ff107b82 */ /* 0x000e620000000a00 */
[----:B0-----:R-:W-:-:S06]  /*03d0*/  IMAD.WIDE.U32 R24, R23, 0x4, R14 ;  /* 0x0000000417187825 */ /* 0x001fcc00078e000e */
[----:B------:R0:W2:Y:S01]  /*03e0*/  LDG.E R25, desc[UR6][R24.64] ;  /* 0x0000000618197981 */ /* 0x0000a2000c1e1900 */
[----:B-1----:R-:W-:-:S05]  /*03f0*/  IMAD.WIDE.U32 R26, R23, 0x4, R16 ;  /* 0x00000004171a7825 */ /* 0x002fca00078e0010 */
[----:B------:R1:W3:Y:S01]  /*0400*/  LDG.E R20, desc[UR6][R26.64] ;  /* 0x000000061a147981 */ /* 0x0002e2000c1e1900 */
[C---:B------:R-:W-:Y:S02]  /*0410*/  IADD3 R13, R21.reuse, 0x20, RZ ;  /* 0x00000020150d7810 */ /* 0x040fe40007ffe0ff */
[C---:B------:R-:W-:Y:S02]  /*0420*/  IADD3 R19, R21.reuse, 0x40, RZ ;  /* 0x0000004015137810 */ /* 0x040fe40007ffe0ff */
[----:B0-----:R-:W-:-:S03]  /*0430*/  IADD3 R24, R21, 0x60, RZ ;  /* 0x0000006015187810 */ /* 0x001fc60007ffe0ff */
[--C-:B------:R-:W-:Y:S02]  /*0440*/  IMAD R19, R19, UR5, R4.reuse ;  /* 0x0000000513137c24 */ /* 0x100fe4000f8e0204 */
[----:B-1----:R-:W-:-:S04]  /*0450*/  IMAD R27, R13, UR5, R4 ;  /* 0x000000050d1b7c24 */ /* 0x002fc8000f8e0204 */
[----:B------:R-:W-:-:S05]  /*0460*/  IMAD.WIDE.U32 R28, R27, 0x4, R14 ;  /* 0x000000041b1c7825 */ /* 0x000fca00078e000e */
[----:B------:R0:W4:Y:S01]  /*0470*/  LDG.E R18, desc[UR6][R28.64] ;  /* 0x000000061c127981 */ /* 0x000122000c1e1900 */
[----:B------:R-:W-:-:S06]  /*0480*/  IMAD.WIDE.U32 R12, R19, 0x4, R14 ;  /* 0x00000004130c7825 */ /* 0x000fcc00078e000e */
[----:B------:R-:W5:Y:S01]  /*0490*/  LDG.E R13, desc[UR6][R12.64] ;  /* 0x000000060c0d7981 */ /* 0x000f62000c1e1900 */
[----:B0-----:R-:W-:-:S04]  /*04a0*/  IMAD R29, R24, UR5, R4 ;  /* 0x00000005181d7c24 */ /* 0x001fc8000f8e0204 */
[----:B------:R-:W-:-:S05]  /*04b0*/  IMAD.WIDE.U32 R14, R29, 0x4, R14 ;  /* 0x000000041d0e7825 */ /* 0x000fca00078e000e */
[----:B------:R0:W5:Y:S02]  /*04c0*/  LDG.E R12, desc[UR6][R14.64] ;  /* 0x000000060e0c7981 */ /* 0x000164000c1e1900 */
[----:B0-----:R-:W-:-:S04]  /*04d0*/  IMAD.WIDE.U32 R14, R27, 0x4, R16 ;  /* 0x000000041b0e7825 */ /* 0x001fc800078e0010 */
[----:B--2---:R-:W-:Y:S02]  /*04e0*/  FADD.FTZ R25, R25, R10 ;  /* 0x0000000a19197221 */ /* 0x004fe40000010000 */
[----:B------:R0:W2:Y:S02]  /*04f0*/  LDG.E R10, desc[UR6][R14.64] ;  /* 0x000000060e0a7981 */ /* 0x0000a4000c1e1900 */
[----:B0-----:R-:W-:-:S04]  /*0500*/  IMAD.WIDE.U32 R14, R19, 0x4, R16 ;  /* 0x00000004130e7825 */ /* 0x001fc800078e0010 */
[----:B---3--:R-:W-:Y:S01]  /*0510*/  FADD.FTZ R20, R20, R22 ;  /* 0x0000001614147221 */ /* 0x008fe20000010000 */
[----:B------:R-:W-:Y:S01]  /*0520*/  IMAD.WIDE.U32 R16, R29, 0x4, R16 ;  /* 0x000000041d107825 */ /* 0x000fe200078e0010 */
[----:B------:R0:W3:Y:S05]  /*0530*/  LDG.E R24, desc[UR6][R14.64] ;  /* 0x000000060e187981 */ /* 0x0000ea000c1e1900 */
[----:B------:R-:W3:Y:S01]  /*0540*/  LDG.E R16, desc[UR6][R16.64] ;  /* 0x0000000610107981 */ /* 0x000ee2000c1e1900 */
[----:B0-----:R-:W0:Y:S02]  /*0550*/  LDC.64 R14, c[0x0][0x2f0] ;  /* 0x0000bc00ff0e7b82 */ /* 0x001e240000000a00 */
[----:B0-----:R-:W-:-:S04]  /*0560*/  IMAD.WIDE.U32 R22, R23, 0x4, R14 ;  /* 0x0000000417167825 */ /* 0x001fc800078e000e */
[--C-:B------:R-:W-:Y:S01]  /*0570*/  IMAD.WIDE.U32 R26, R27, 0x4, R14.reuse ;  /* 0x000000041b1a7825 */ /* 0x100fe200078e000e */
[----:B------:R0:W3:Y:S05]  /*0580*/  LDG.E R28, desc[UR6][R22.64] ;  /* 0x00000006161c7981 */ /* 0x0000ea000c1e1900 */
[----:B------:R-:W3:Y:S01]  /*0590*/  LDG.E R26, desc[UR6][R26.64] ;  /* 0x000000061a1a7981 */ /* 0x000ee2000c1e1900 */
[----:B0-----:R-:W-:-:S04]  /*05a0*/  IMAD.WIDE.U32 R22, R19, 0x4, R14 ;  /* 0x0000000413167825 */ /* 0x001fc800078e000e */
[----:B------:R-:W-:Y:S01]  /*05b0*/  IMAD.WIDE.U32 R14, R29, 0x4, R14 ;  /* 0x000000041d0e7825 */ /* 0x000fe200078e000e */
[----:B------:R0:W3:Y:S05]  /*05c0*/  LDG.E R19, desc[UR6][R22.64] ;  /* 0x0000000616137981 */ /* 0x0000ea000c1e1900 */
[----:B------:R-:W3:Y:S01]  /*05d0*/  LDG.E R14, desc[UR6][R14.64] ;  /* 0x000000060e0e7981 */ /* 0x000ee2000c1e1900 */
[----:B------:R-:W-:Y:S01]  /*05e0*/  IADD3 R21, R21, 0x80, RZ ;  /* 0x0000008015157810 */ /* 0x000fe20007ffe0ff */
[----:B----4-:R-:W-:-:S03]  /*05f0*/  FADD.FTZ R18, R25, R18 ;  /* 0x0000001219127221 */ /* 0x010fc60000010000 */
[----:B------:R-:W-:Y:S01]  /*0600*/  ISETP.GE.U32.AND P1, PT, R21, R9, PT ;  /* 0x000000091500720c */ /* 0x000fe20003f26070 */
[----:B-----5:R-:W-:Y:S01]  /*0610*/  FADD.FTZ R13, R18, R13 ;  /* 0x0000000d120d7221 */ /* 0x020fe20000010000 */
[----:B--2---:R-:W-:-:S04]  /*0620*/  FADD.FTZ R17, R20, R10 ;  /* 0x0000000a14117221 */ /* 0x004fc80000010000 */
[----:B---3--:R-:W-:-:S04]  /*0630*/  FADD.FTZ R17, R17, R24 ;  /* 0x0000001811117221 */ /* 0x008fc80000010000 */
[----:B0-----:R-:W-:Y:S01]  /*0640*/  FADD.FTZ R22, R17, R16 ;  /* 0x0000001011167221 */ /* 0x001fe20000010000 */
[----:B------:R-:W-:-:S04]  /*0650*/  FADD.FTZ R11, R28, R11 ;  /* 0x0000000b1c0b7221 */ /* 0x000fc80000010000 */
[----:B------:R-:W-:-:S04]  /*0660*/  FADD.FTZ R10, R11, R26 ;  /* 0x0000001a0b0a7221 */ /* 0x000fc80000010000 */
[----:B------:R-:W-:Y:S01]  /*0670*/  FADD.FTZ R19, R10, R19 ;  /* 0x000000130a137221 */ /* 0x000fe20000010000 */
[----:B------:R-:W-:-:S03]  /*0680*/  FADD.FTZ R10, R13, R12 ;  /* 0x0000000c0d0a7221 */ /* 0x000fc60000010000 */
[----:B------:R-:W-:Y:S01]  /*0690*/  FADD.FTZ R11, R19, R14 ;  /* 0x0000000e130b7221 */ /* 0x000fe20000010000 */
[----:B------:R-:W-:Y:S06]  /*06a0*/  @!P1 BRA `(.L_x_1044) ;  /* 0xfffffffc003c9947 */ /* 0x000fec000383ffff */
.L_x_1043:
[----:B------:R-:W-:Y:S05]  /*06b0*/  BSYNC B1 ;  /* 0x0000000000017941 */ /* 0x000fea0003800000 */
.L_x_1042:
[CC--:B------:R-:W-:Y:S01]  /*06c0*/  ISETP.GE.U32.AND P1, PT, R21.reuse, R8.reuse, PT ;  /* 0x000000081500720c */ /* 0x0c0fe20003f26070 */
[----:B------:R-:W-:Y:S01]  /*06d0*/  BSSY B1, `(.L_x_1045) ;  /* 0x000001f000017945 */ /* 0x000fe20003800000 */
[----:B------:R-:W-:-:S04]  /*06e0*/  IADD3 R9, -R21, R8, RZ ;  /* 0x0000000815097210 */ /* 0x000fc80007ffe1ff */
[----:B------:R-:W-:-:S13]  /*06f0*/  ISETP.LE.U32.OR P1, PT, R9, 0x20, P1 ;  /* 0x000000200900780c */ /* 0x000fda0000f23470 */
[----:B------:R-:W-:Y:S05]  /*0700*/  @P1 BRA `(.L_x_1046) ;  /* 0x00000000006c1947 */ /* 0x000fea0003800000 */
[----:B------:R-:W0:Y:S01]  /*0710*/  LDC.64 R24, c[0x0][0x2d0] ;  /* 0x0000b400ff187b82 */ /* 0x000e220000000a00 */
[----:B------:R-:W-:Y:S01]  /*0720*/  ULDC UR8, c[0x0][0x218] ;  /* 0x0000860000087ab9 */ /* 0x000fe20000000800 */
[C---:B------:R-:W-:Y:S02]  /*0730*/  VIADD R9, R21.reuse, 0x20 ;  /* 0x0000002015097836 */ /* 0x040fe40000000000 */
[--C-:B------:R-:W-:Y:S02]  /*0740*/  IMAD R15, R21, UR8, R4.reuse ;  /* 0x00000008150f7c24 */ /* 0x100fe4000f8e0204 */
[----:B------:R-:W-:Y:S02]  /*0750*/  IMAD R9, R9, UR8, R4 ;  /* 0x0000000809097c24 */ /* 0x000fe4000f8e0204 */
        /* <DEDUP_REMOVED lines=22> */
.L_x_1046:
[----:B------:R-:W-:Y:S05]  /*08c0*/  BSYNC B1 ;  /* 0x0000000000017941 */ /* 0x000fea0003800000 */
.L_x_1045:
[----:B------:R-:W-:-:S13]  /*08d0*/  ISETP.LT.U32.OR P2, PT, R21, R8, P2 ;  /* 0x000000081500720c */ /* 0x000fda0001741470 */
[----:B------:R-:W-:Y:S05]  /*08e0*/  @!P2 BRA `(.L_x_1041) ;  /* 0x000000000038a947 */ /* 0x000fea0003800000 */
[----:B------:R-:W0:Y:S01]  /*08f0*/  LDC.64 R14, c[0x0][0x2d0] ;  /* 0x0000b400ff0e7b82 */ /* 0x000e220000000a00 */
[----:B------:R-:W-:Y:S02]  /*0900*/  ULDC UR8, c[0x0][0x218] ;  /* 0x0000860000087ab9 */ /* 0x000fe40000000800 */
[----:B------:R-:W-:-:S05]  /*0910*/  IMAD R17, R21, UR8, R4 ;  /* 0x0000000815117c24 */ /* 0x000fca000f8e0204 */
        /* <DEDUP_REMOVED lines=11> */
.L_x_1041:
[----:B------:R-:W-:Y:S05]  /*09d0*/  BSYNC B0 ;  /* 0x0000000000007941 */ /* 0x000fea0003800000 */
.L_x_1040:
[----:B------:R-:W-:Y:S01]  /*09e0*/  ISETP.GT.U32.AND P1, PT, R0, 0x3ff, PT ;  /* 0x000003ff0000780c */ /* 0x000fe20003f24070 */
[----:B------:R0:W-:Y:S01]  /*09f0*/  STS [R6], R22 ;  /* 0x0000001606007388 */ /* 0x0001e20000000800 */
[----:B------:R-:W-:Y:S05]  /*0a00*/  WARPSYNC.ALL ;  /* 0x0000000000007948 */ /* 0x000fea0003800000 */
[----:B------:R0:W-:Y:S04]  /*0a10*/  STS [R6+0x1000], R10 ;  /* 0x0010000a06007388 */ /* 0x0001e80000000800 */
[----:B------:R0:W-:Y:S01]  /*0a20*/  STS [R6+0x2000], R11 ;  /* 0x0020000b06007388 */ /* 0x0001e20000000800 */
[----:B------:R-:W-:Y:S06]  /*0a30*/  BAR.SYNC.DEFER_BLOCKING 0x0 ;  /* 0x0000000000007b1d */ /* 0x000fec0000010000 */
[----:B------:R-:W-:Y:S05]  /*0a40*/  @P1 BRA `(.L_x_1047) ;  /* 0x0000000000a41947 */ /* 0x000fea0003800000 */
[----:B0-----:R0:W1:Y:S01]  /*0a50*/  LDS R11, [R7] ;  /* 0x00000000070b7984 */ /* 0x0010620000000800 */
[----:B------:R-:W-:Y:S01]  /*0a60*/  UMOV UR8, 0xffffffff ;  /* 0xffffffff00087882 */ /* 0x000fe20000000000 */
[----:B------:R-:W-:Y:S02]  /*0a70*/  ISETP.NE.AND P1, PT, R2, RZ, PT ;  /* 0x000000ff0200720c */ /* 0x000fe40003f25270 */
[----:B------:R0:W2:Y:S04]  /*0a80*/  LDS R10, [R7+0x2000] ;  /* 0x00200000070a7984 */ /* 0x0000a80000000800 */
[----:B------:R0:W3:Y:S01]  /*0a90*/  LDS R8, [R7+0x1000] ;  /* 0x0010000007087984 */ /* 0x0000e20000000800 */
[----:B------:R-:W-:Y:S06]  /*0aa0*/  BRA.DIV UR8, `(.L_x_1048) ;  /* 0x0000000208f87947 */ /* 0x000fec000b800000 */
[----:B---3--:R-:W3:Y:S04]  /*0ab0*/  SHFL.BFLY PT, R9, R8, 0x1, 0x1f ;  /* 0x0c201f0008097f89 */ /* 0x008ee800000e0000 */
[----:B-1----:R-:W1:Y:S04]  /*0ac0*/  SHFL.BFLY PT, R12, R11, 0x1, 0x1f ;  /* 0x0c201f000b0c7f89 */ /* 0x002e6800000e0000 */
[----:B--2---:R-:W2:Y:S01]  /*0ad0*/  SHFL.BFLY PT, R13, R10, 0x1, 0x1f ;  /* 0x0c201f000a0d7f89 */ /* 0x004ea200000e0000 */
[----:B---3--:R-:W-:Y:S01]  /*0ae0*/  FADD.FTZ R9, R8, R9 ;  /* 0x0000000908097221 */ /* 0x008fe20000010000 */
[----:B-1----:R-:W-:-:S04]  /*0af0*/  FADD.FTZ R14, R11, R12 ;  /* 0x0000000c0b0e7221 */ /* 0x002fc80000010000 */
[----:B------:R-:W1:Y:S01]  /*0b00*/  SHFL.BFLY PT, R12, R9, 0x2, 0x1f ;  /* 0x0c401f00090c7f89 */ /* 0x000e6200000e0000 */
[----:B--2---:R-:W-:-:S03]  /*0b10*/  FADD.FTZ R17, R10, R13 ;  /* 0x0000000d0a117221 */ /* 0x004fc60000010000 */
[----:B------:R-:W2:Y:S04]  /*0b20*/  SHFL.BFLY PT, R13, R14, 0x2, 0x1f ;  /* 0x0c401f000e0d7f89 */ /* 0x000ea800000e0000 */
[----:B------:R-:W3:Y:S01]  /*0b30*/  SHFL.BFLY PT, R16, R17, 0x2, 0x1f ;  /* 0x0c401f0011107f89 */ /* 0x000ee200000e0000 */
[----:B-1----:R-:W-:Y:S01]  /*0b40*/  FADD.FTZ R12, R9, R12 ;  /* 0x0000000c090c7221 */ /* 0x002fe20000010000 */
[----:B--2---:R-:W-:-:S04]  /*0b50*/  FADD.FTZ R15, R14, R13 ;  /* 0x0000000d0e0f7221 */ /* 0x004fc80000010000 */
[----:B------:R-:W1:Y:S01]  /*0b60*/  SHFL.BFLY PT, R13, R12, 0x4, 0x1f ;  /* 0x0c801f000c0d7f89 */ /* 0x000e6200000e0000 */
[----:B---3--:R-:W-:-:S03]  /*0b70*/  FADD.FTZ R18, R17, R16 ;  /* 0x0000001011127221 */ /* 0x008fc60000010000 */
        /* <DEDUP_REMOVED lines=10> */
[----:B------:R1:W2:Y:S01]  /*0c20*/  SHFL.BFLY PT, R8, R9, 0x10, 0x1f ;  /* 0x0e001f0009087f89 */ /* 0x0002a200000e0000 */
[----:B---3--:R-:W-:-:S03]  /*0c30*/  FADD.FTZ R10, R19, R10 ;  /* 0x0000000a130a7221 */ /* 0x008fc60000010000 */
[----:B------:R1:W3:Y:S04]  /*0c40*/  SHFL.BFLY PT, R12, R11, 0x10, 0x1f ;  /* 0x0e001f000b0c7f89 */ /* 0x0002e800000e0000 */
[----:B------:R1:W4:Y:S02]  /*0c50*/  SHFL.BFLY PT, R15, R10, 0x10, 0x1f ;  /* 0x0e001f000a0f7f89 */ /* 0x00032400000e0000 */
.L_x_1067:
[----:B------:R-:W-:Y:S01]  /*0c60*/  @!P1 SHF.R.U32.HI R13, RZ, 0x3, R0 ;  /* 0x00000003ff0d9819 */ /* 0x000fe20000011600 */
[----:B---3--:R-:W-:Y:S01]  /*0c70*/  FADD.FTZ R12, R11, R12 ;  /* 0x0000000c0b0c7221 */ /* 0x008fe20000010000 */
[----:B--2---:R-:W-:Y:S01]  /*0c80*/  FADD.FTZ R8, R9, R8 ;  /* 0x0000000809087221 */ /* 0x004fe20000010000 */
[----:B----4-:R-:W-:Y:S01]  /*0c90*/  FADD.FTZ R15, R10, R15 ;  /* 0x0000000f0a0f7221 */ /* 0x010fe20000010000 */
[----:B------:R-:W-:-:S05]  /*0ca0*/  @!P1 LOP3.LUT R13, R13, 0x1ffffffc, RZ, 0xc0, !PT ;  /* 0x1ffffffc0d0d9812 */ /* 0x000fca00078ec0ff */
[----:B------:R2:W-:Y:S04]  /*0cb0*/  @!P1 STS [R13+UR4+0x3000], R12 ;  /* 0x0030000c0d009988 */ /* 0x0005e80008000804 */
[----:B------:R2:W-:Y:S04]  /*0cc0*/  @!P1 STS [R13+UR4+0x3080], R8 ;  /* 0x003080080d009988 */ /* 0x0005e80008000804 */
[----:B------:R2:W-:Y:S02]  /*0cd0*/  @!P1 STS [R13+UR4+0x3100], R15 ;  /* 0x0031000f0d009988 */ /* 0x0005e40008000804 */
.L_x_1047:
[----:B------:R-:W-:Y:S05]  /*0ce0*/  WARPSYNC.ALL ;  /* 0x0000000000007948 */ /* 0x000fea0003800000 */
[----:B------:R-:W-:Y:S06]  /*0cf0*/  BAR.SYNC.DEFER_BLOCKING 0x0 ;  /* 0x0000000000007b1d */ /* 0x000fec0000010000 */
[----:B------:R-:W-:Y:S04]  /*0d00*/  BSSY B0, `(.L_x_1049) ;  /* 0x0000013000007945 */ /* 0x000fe80003800000 */
[----:B------:R-:W-:Y:S05]  /*0d10*/  @!P0 BRA `(.L_x_1050) ;  /* 0x0000000000448947 */ /* 0x000fea0003800000 */
[----:B--2---:R-:W-:Y:S01]  /*0d20*/  SHF.L.U32 R8, R0, 0x3, RZ ;  /* 0x0000000300087819 */ /* 0x004fe200000006ff */
[----:B------:R-:W2:Y:S03]  /*0d30*/  LDC.64 R14, c[0x0][0x318] ;  /* 0x0000c600ff0e7b82 */ /* 0x000ea60000000a00 */
[----:B------:R-:W-:-:S05]  /*0d40*/  LOP3.LUT R18, R8, 0xf8, RZ, 0xc0, !PT ;  /* 0x000000f808127812 */ /* 0x000fca00078ec0ff */
[----:B------:R-:W3:Y:S01]  /*0d50*/  LDS.64 R20, [R18+UR4+0x3000] ;  /* 0x0030000412147984 */ /* 0x000ee20008000a00 */
[----:B01----:R-:W0:Y:S03]  /*0d60*/  LDC.64 R10, c[0x0][0x310] ;  /* 0x0000c400ff0a7b82 */ /* 0x003e260000000a00 */
[----:B------:R-:W1:Y:S04]  /*0d70*/  LDS.64 R12, [R18+UR4+0x3080] ;  /* 0x00308004120c7984 */ /* 0x000e680008000a00 */
[----:B------:R-:W4:Y:S01]  /*0d80*/  LDS.64 R16, [R18+UR4+0x3100] ;  /* 0x0031000412107984 */ /* 0x000f220008000a00 */
[----:B------:R-:W5:Y:S01]  /*0d90*/  LDC.64 R8, c[0x0][0x330] ;  /* 0x0000cc00ff087b82 */ /* 0x000f620000000a00 */
[----:B--2---:R-:W-:-:S04]  /*0da0*/  IMAD.WIDE.U32 R14, R5, 0x4, R14 ;  /* 0x00000004050e7825 */ /* 0x004fc800078e000e */
[----:B0-----:R-:W-:-:S04]  /*0db0*/  IMAD.WIDE.U32 R10, R5, 0x4, R10 ;  /* 0x00000004050a7825 */ /* 0x001fc800078e000a */
[----:B-----5:R-:W-:Y:S01]  /*0dc0*/  IMAD.WIDE.U32 R8, R5, 0x4, R8 ;  /* 0x0000000405087825 */ /* 0x020fe200078e0008 */
[----:B---3--:R-:W-:Y:S02]  /*0dd0*/  F2FP.BF16.F32.PACK_AB R21, R21, R20 ;  /* 0x000000141515723e */ /* 0x008fe400000010ff */
[----:B-1----:R-:W-:-:S03]  /*0de0*/  F2FP.BF16.F32.PACK_AB R13, R13, R12 ;  /* 0x0000000c0d0d723e */ /* 0x002fc600000010ff */
[----:B------:R3:W-:Y:S01]  /*0df0*/  STG.E desc[UR6][R14.64], R21 ;  /* 0x000000150e007986 */ /* 0x0007e2000c101906 */
[----:B----4-:R-:W-:-:S03]  /*0e00*/  F2FP.BF16.F32.PACK_AB R17, R17, R16 ;  /* 0x000000101111723e */ /* 0x010fc600000010ff */
[----:B------:R3:W-:Y:S04]  /*0e10*/  STG.E desc[UR6][R10.64], R13 ;  /* 0x0000000d0a007986 */ /* 0x0007e8000c101906 */
[----:B------:R3:W-:Y:S02]  /*0e20*/  STG.E desc[UR6][R8.64], R17 ;  /* 0x0000001108007986 */ /* 0x0007e4000c101906 */
.L_x_1050:
[----:B------:R-:W-:Y:S05]  /*0e30*/  BSYNC B0 ;  /* 0x0000000000007941 */ /* 0x000fea0003800000 */
.L_x_1049:
[C---:B------:R-:W-:Y:S02]  /*0e40*/  ISETP.GT.U32.AND P1, PT, R4.reuse, -0x1801, PT ;  /* 0xffffe7ff0400780c */ /* 0x040fe40003f24070 */
[----:B------:R-:W-:Y:S02]  /*0e50*/  IADD3 R4, R4, 0x1800, RZ ;  /* 0x0000180004047810 */ /* 0x000fe40007ffe0ff */
[----:B------:R-:W-:-:S09]  /*0e60*/  IADD3 R5, R5, 0xc00, RZ ;  /* 0x00000c0005057810 */ /* 0x000fd20007ffe0ff */
[----:B------:R-:W-:Y:S05]  /*0e70*/  @P1 BRA `(.L_x_1051) ;  /* 0xfffffff000c41947 */ /* 0x000fea000383ffff */
[----:B------:R-:W-:Y:S05]  /*0e80*/  EXIT ;  /* 0x000000000000794d */ /* 0x000fea0003800000 */
.L_x_1048:
[----:B------:R-:W-:Y:S01]  /*0e90*/  HFMA2.MMA R22, -RZ, RZ, 0, 5.9604644775390625e-08 ;  /* 0x00000001ff167435 */ /* 0x000fe200000001ff */
[----:B---3--:R-:W-:Y:S01]  /*0ea0*/  MOV R23, R8 ;  /* 0x0000000800177202 */ /* 0x008fe20000000f00 */
[----:B------:R-:W-:Y:S01]  /*0eb0*/  IMAD.MOV.U32 R20, RZ, RZ, -0x1 ;  /* 0xffffffffff147424 */ /* 0x000fe200078e00ff */
[----:B------:R-:W-:-:S08]  /*0ec0*/  MOV R25, 0x1f ;  /* 0x0000001f00197802 */ /* 0x000fd00000000f00 */
[----:B012---:R-:W-:Y:S05]  /*0ed0*/  WARPSYNC.COLLECTIVE R20, `(.L_x_1052) ;  /* 0x0000000014087348 */ /* 0x007fea0003c00000 */
[----:B------:R3:W4:Y:S02]  /*0ee0*/  SHFL.BFLY P2, R21, R23, R22, R25 ;  /* 0x0c00001617157389 */ /* 0x0007240000040019 */
[----:B01234-:R-:W-:Y:S01]  /*0ef0*/  ENDCOLLECTIVE ;  /* 0x000000000000791b */ /* 0x01ffe20003800000 */
.L_x_1052:
[----:B------:R-:W-:Y:S01]  /*0f00*/  HFMA2.MMA R22, -RZ, RZ, 0, 1.1920928955078125e-07 ;  /* 0x00000002ff167435 */ /* 0x000fe200000001ff */
[----:B------:R-:W-:-:S05]  /*0f10*/  MOV R9, R21 ;  /* 0x0000001500097202 */ /* 0x000fca0000000f00 */
[----:B------:R-:W-:-:S05]  /*0f20*/  FADD.FTZ R9, R8, R9 ;  /* 0x0000000908097221 */ /* 0x000fca0000010000 */
[----:B------:R-:W-:-:S07]  /*0f30*/  MOV R23, R9 ;  /* 0x0000000900177202 */ /* 0x000fce0000000f00 */
[----:B------:R-:W-:Y:S05]  /*0f40*/  WARPSYNC.COLLECTIVE R20, `(.L_x_1053) ;  /* 0x0000000014087348 */ /* 0x000fea0003c00000 */
[----:B------:R0:W1:Y:S02]  /*0f50*/  SHFL.BFLY P2, R21, R23, R22, R25 ;  /* 0x0c00001617157389 */ /* 0x0000640000040019 */
[----:B01----:R-:W-:Y:S01]  /*0f60*/  ENDCOLLECTIVE ;  /* 0x000000000000791b */ /* 0x003fe20003800000 */
.L_x_1053:
[----:B------:R-:W-:Y:S01]  /*0f70*/  HFMA2.MMA R22, -RZ, RZ, 0, 2.384185791015625e-07 ;  /* 0x00000004ff167435 */ /* 0x000fe200000001ff */
[----:B------:R-:W-:-:S05]  /*0f80*/  MOV R12, R21 ;  /* 0x00000015000c7202 */ /* 0x000fca0000000f00 */
[----:B------:R-:W-:-:S05]  /*0f90*/  FADD.FTZ R12, R9, R12 ;  /* 0x0000000c090c7221 */ /* 0x000fca0000010000 */
[----:B------:R-:W-:-:S07]  /*0fa0*/  MOV R23, R12 ;  /* 0x0000000c00177202 */ /* 0x000fce0000000f00 */
[----:B------:R-:W-:Y:S05]  /*0fb0*/  WARPSYNC.COLLECTIVE R20, `(.L_x_1054) ;  /* 0x0000000014087348 */ /* 0x000fea0003c00000 */
[----:B------:R0:W1:Y:S02]  /*0fc0*/  SHFL.BFLY P2, R21, R23, R22, R25 ;  /* 0x0c00001617157389 */ /* 0x0000640000040019 */
[----:B01----:R-:W-:Y:S01]  /*0fd0*/  ENDCOLLECTIVE ;  /* 0x000000000000791b */ /* 0x003fe20003800000 */
.L_x_1054:
[----:B------:R-:W-:Y:S01]  /*0fe0*/  HFMA2.MMA R22, -RZ, RZ, 0, 4.76837158203125e-07 ;  /* 0x00000008ff167435 */ /* 0x000fe200000001ff */
[----:B------:R-:W-:-:S05]  /*0ff0*/  MOV R13, R21 ;  /* 0x00000015000d7202 */ /* 0x000fca0000000f00 */
[----:B------:R-:W-:-:S04]  /*1000*/  FADD.FTZ R13, R12, R13 ;  /* 0x0000000d0c0d7221 */ /* 0x000fc80000010000 */
[----:B------:R-:W-:-:S07]  /*1010*/  IMAD.MOV.U32 R23, RZ, RZ, R13 ;  /* 0x000000ffff177224 */ /* 0x000fce00078e000d */
[----:B------:R-:W-:Y:S05]  /*1020*/  WARPSYNC.COLLECTIVE R20, `(.L_x_1055) ;  /* 0x0000000014087348 */ /* 0x000fea0003c00000 */
[----:B------:R0:W1:Y:S02]  /*1030*/  SHFL.BFLY P2, R21, R23, R22, R25 ;  /* 0x0c00001617157389 */ /* 0x0000640000040019 */
[----:B01----:R-:W-:Y:S01]  /*1040*/  ENDCOLLECTIVE ;  /* 0x000000000000791b */ /* 0x003fe20003800000 */
.L_x_1055:
[----:B------:R-:W-:Y:S01]  /*1050*/  HFMA2.MMA R22, -RZ, RZ, 0, 9.5367431640625e-07 ;  /* 0x00000010ff167435 */ /* 0x000fe200000001ff */
[----:B------:R-:W-:-:S05]  /*1060*/  MOV R8, R21 ;  /* 0x0000001500087202 */ /* 0x000fca0000000f00 */
[----:B------:R-:W-:-:S05]  /*1070*/  FADD.FTZ R9, R13, R8 ;  /* 0x000000080d097221 */ /* 0x000fca0000010000 */
[----:B------:R-:W-:-:S07]  /*1080*/  MOV R23, R9 ;  /* 0x0000000900177202 */ /* 0x000fce0000000f00 */
[----:B------:R-:W-:Y:S05]  /*1090*/  WARPSYNC.COLLECTIVE R20, `(.L_x_1056) ;  /* 0x0000000014087348 */ /* 0x000fea0003c00000 */
[----:B------:R0:W1:Y:S02]  /*10a0*/  SHFL.BFLY P2, R21, R23, R22, R25 ;  /* 0x0c00001617157389 */ /* 0x0000640000040019 */
[----:B01----:R-:W-:Y:S01]  /*10b0*/  ENDCOLLECTIVE ;  /* 0x000000000000791b */ /* 0x003fe20003800000 */
.L_x_1056:
[----:B------:R-:W-:Y:S01]  /*10c0*/  HFMA2.MMA R22, -RZ, RZ, 0, 5.9604644775390625e-08 ;  /* 0x00000001ff167435 */ /* 0x000fe200000001ff */
[----:B------:R-:W-:Y:S02]  /*10d0*/  MOV R23, R11 ;  /* 0x0000000b00177202 */ /* 0x000fe40000000f00 */
[----:B------:R-:W-:-:S08]  /*10e0*/  MOV R8, R21 ;  /* 0x0000001500087202 */ /* 0x000fd00000000f00 */
[----:B------:R-:W-:Y:S05]  /*10f0*/  WARPSYNC.COLLECTIVE R20, `(.L_x_1057) ;  /* 0x0000000014087348 */ /* 0x000fea0003c00000 */
[----:B------:R0:W1:Y:S02]  /*1100*/  SHFL.BFLY P2, R21, R23, R22, R25 ;  /* 0x0c00001617157389 */ /* 0x0000640000040019 */
[----:B01----:R-:W-:Y:S01]  /*1110*/  ENDCOLLECTIVE ;  /* 0x000000000000791b */ /* 0x003fe20003800000 */
.L_x_1057:
[----:B------:R-:W-:Y:S01]  /*1120*/  HFMA2.MMA R22, -RZ, RZ, 0, 1.1920928955078125e-07 ;  /* 0x00000002ff167435 */ /* 0x000fe200000001ff */
[----:B------:R-:W-:-:S05]  /*1130*/  MOV R12, R21 ;  /* 0x00000015000c7202 */ /* 0x000fca0000000f00 */
[----:B------:R-:W-:-:S04]  /*1140*/  FADD.FTZ R14, R11, R12 ;  /* 0x0000000c0b0e7221 */ /* 0x000fc80000010000 */
[----:B------:R-:W-:-:S07]  /*1150*/  IMAD.MOV.U32 R23, RZ, RZ, R14 ;  /* 0x000000ffff177224 */ /* 0x000fce00078e000e */
[----:B------:R-:W-:Y:S05]  /*1160*/  WARPSYNC.COLLECTIVE R20, `(.L_x_1058) ;  /* 0x0000000014087348 */ /* 0x000fea0003c00000 */
[----:B------:R0:W1:Y:S02]  /*1170*/  SHFL.BFLY P2, R21, R23, R22, R25 ;  /* 0x0c00001617157389 */ /* 0x0000640000040019 */
[----:B01----:R-:W-:Y:S01]  /*1180*/  ENDCOLLECTIVE ;  /* 0x000000000000791b */ /* 0x003fe20003800000 */
.L_x_1058:
[----:B------:R-:W-:Y:S01]  /*1190*/  HFMA2.MMA R22, -RZ, RZ, 0, 2.384185791015625e-07 ;  /* 0x00000004ff167435 */ /* 0x000fe200000001ff */
[----:B------:R-:W-:-:S05]  /*11a0*/  MOV R13, R21 ;  /* 0x00000015000d7202 */ /* 0x000fca0000000f00 */
[----:B------:R-:W-:-:S05]  /*11b0*/  FADD.FTZ R15, R14, R13 ;  /* 0x0000000d0e0f7221 */ /* 0x000fca0000010000 */
[----:B------:R-:W-:-:S07]  /*11c0*/  MOV R23, R15 ;  /* 0x0000000f00177202 */ /* 0x000fce0000000f00 */
[----:B------:R-:W-:Y:S05]  /*11d0*/  WARPSYNC.COLLECTIVE R20, `(.L_x_1059) ;  /* 0x0000000014087348 */ /* 0x000fea0003c00000 */
[----:B------:R0:W1:Y:S02]  /*11e0*/  SHFL.BFLY P2, R21, R23, R22, R25 ;  /* 0x0c00001617157389 */ /* 0x0000640000040019 */
[----:B01----:R-:W-:Y:S01]  /*11f0*/  ENDCOLLECTIVE ;  /* 0x000000000000791b */ /* 0x003fe20003800000 */
.L_x_1059:
[----:B------:R-:W-:Y:S01]  /*1200*/  HFMA2.MMA R22, -RZ, RZ, 0, 4.76837158203125e-07 ;  /* 0x00000008ff167435 */ /* 0x000fe200000001ff */
[----:B------:R-:W-:-:S05]  /*1210*/  MOV R16, R21 ;  /* 0x0000001500107202 */ /* 0x000fca0000000f00 */
[----:B------:R-:W-:-:S05]  /*1220*/  FADD.FTZ R16, R15, R16 ;  /* 0x000000100f107221 */ /* 0x000fca0000010000 */
[----:B------:R-:W-:-:S07]  /*1230*/  MOV R23, R16 ;  /* 0x0000001000177202 */ /* 0x000fce0000000f00 */
[----:B------:R-:W-:Y:S05]  /*1240*/  WARPSYNC.COLLECTIVE R20, `(.L_x_1060) ;  /* 0x0000000014087348 */ /* 0x000fea0003c00000 */
[----:B------:R0:W1:Y:S02]  /*1250*/  SHFL.BFLY P2, R21, R23, R22, R25 ;  /* 0x0c00001617157389 */ /* 0x0000640000040019 */
[----:B01----:R-:W-:Y:S01]  /*1260*/  ENDCOLLECTIVE ;  /* 0x000000000000791b */ /* 0x003fe20003800000 */
.L_x_1060:
[----:B------:R-:W-:Y:S01]  /*1270*/  HFMA2.MMA R22, -RZ, RZ, 0, 9.5367431640625e-07 ;  /* 0x00000010ff167435 */ /* 0x000fe200000001ff */
[----:B------:R-:W-:-:S05]  /*1280*/  MOV R11, R21 ;  /* 0x00000015000b7202 */ /* 0x000fca0000000f00 */
[----:B------:R-:W-:-:S04]  /*1290*/  FADD.FTZ R11, R16, R11 ;  /* 0x0000000b100b7221 */ /* 0x000fc80000010000 */
[----:B------:R-:W-:-:S07]  /*12a0*/  IMAD.MOV.U32 R23, RZ, RZ, R11 ;  /* 0x000000ffff177224 */ /* 0x000fce00078e000b */
[----:B------:R-:W-:Y:S05]  /*12b0*/  WARPSYNC.COLLECTIVE R20, `(.L_x_1061) ;  /* 0x0000000014087348 */ /* 0x000fea0003c00000 */
[----:B------:R0:W1:Y:S02]  /*12c0*/  SHFL.BFLY P2, R21, R23, R22, R25 ;  /* 0x0c00001617157389 */ /* 0x0000640000040019 */
[----:B01----:R-:W-:Y:S01]  /*12d0*/  ENDCOLLECTIVE ;  /* 0x000000000000791b */ /* 0x003fe20003800000 */
.L_x_1061:
[----:B------:R-:W-:Y:S01]  /*12e0*/  HFMA2.MMA R22, -RZ, RZ, 0, 5.9604644775390625e-08 ;  /* 0x00000001ff167435 */ /* 0x000fe200000001ff */
[----:B------:R-:W-:Y:S02]  /*12f0*/  MOV R23, R10 ;  /* 0x0000000a00177202 */ /* 0x000fe40000000f00 */
[----:B------:R-:W-:-:S08]  /*1300*/  MOV R12, R21 ;  /* 0x00000015000c7202 */ /* 0x000fd00000000f00 */
[----:B------:R-:W-:Y:S05]  /*1310*/  WARPSYNC.COLLECTIVE R20, `(.L_x_1062) ;  /* 0x0000000014087348 */ /* 0x000fea0003c00000 */
[----:B------:R0:W1:Y:S02]  /*1320*/  SHFL.BFLY P2, R21, R23, R22, R25 ;  /* 0x0c00001617157389 */ /* 0x0000640000040019 */
[----:B01----:R-:W-:Y:S01]  /*1330*/  ENDCOLLECTIVE ;  /* 0x000000000000791b */ /* 0x003fe20003800000 */
.L_x_1062:
[----:B------:R-:W-:Y:S01]  /*1340*/  HFMA2.MMA R22, -RZ, RZ, 0, 1.1920928955078125e-07 ;  /* 0x00000002ff167435 */ /* 0x000fe200000001ff */
[----:B------:R-:W-:-:S05]  /*1350*/  MOV R13, R21 ;  /* 0x00000015000d7202 */ /* 0x000fca0000000f00 */
[----:B------:R-:W-:-:S05]  /*1360*/  FADD.FTZ R17, R10, R13 ;  /* 0x0000000d0a117221 */ /* 0x000fca0000010000 */
[----:B------:R-:W-:-:S07]  /*1370*/  MOV R23, R17 ;  /* 0x0000001100177202 */ /* 0x000fce0000000f00 */
[----:B------:R-:W-:Y:S05]  /*1380*/  WARPSYNC.COLLECTIVE R20, `(.L_x_1063) ;  /* 0x0000000014087348 */ /* 0x000fea0003c00000 */
[----:B------:R0:W1:Y:S02]  /*1390*/  SHFL.BFLY P2, R21, R23, R22, R25 ;  /* 0x0c00001617157389 */ /* 0x0000640000040019 */
[----:B01----:R-:W-:Y:S01]  /*13a0*/  ENDCOLLECTIVE ;  /* 0x000000000000791b */ /* 0x003fe20003800000 */
.L_x_1063:
[----:B------:R-:W-:Y:S01]  /*13b0*/  HFMA2.MMA R22, -RZ, RZ, 0, 2.384185791015625e-07 ;  /* 0x00000004ff167435 */ /* 0x000fe200000001ff */
[----:B------:R-:W-:-:S05]  /*13c0*/  MOV R16, R21 ;  /* 0x0000001500107202 */ /* 0x000fca0000000f00 */
[----:B------:R-:W-:-:S04]  /*13d0*/  FADD.FTZ R18, R17, R16 ;  /* 0x0000001011127221 */ /* 0x000fc80000010000 */
[----:B------:R-:W-:-:S07]  /*13e0*/  IMAD.MOV.U32 R23, RZ, RZ, R18 ;  /* 0x000000ffff177224 */ /* 0x000fce00078e0012 */
[----:B------:R-:W-:Y:S05]  /*13f0*/  WARPSYNC.COLLECTIVE R20, `(.L_x_1064) ;  /* 0x0000000014087348 */ /* 0x000fea0003c00000 */
[----:B------:R0:W1:Y:S02]  /*1400*/  SHFL.BFLY P2, R21, R23, R22, R25 ;  /* 0x0c00001617157389 */ /* 0x0000640000040019 */
[----:B01----:R-:W-:Y:S01]  /*1410*/  ENDCOLLECTIVE ;  /* 0x000000000000791b */ /* 0x003fe20003800000 */
.L_x_1064:
[----:B------:R-:W-:Y:S01]  /*1420*/  HFMA2.MMA R22, -RZ, RZ, 0, 4.76837158203125e-07 ;  /* 0x00000008ff167435 */ /* 0x000fe200000001ff */
[----:B------:R-:W-:-:S05]  /*1430*/  MOV R19, R21 ;  /* 0x0000001500137202 */ /* 0x000fca0000000f00 */
[----:B------:R-:W-:-:S05]  /*1440*/  FADD.FTZ R19, R18, R19 ;  /* 0x0000001312137221 */ /* 0x000fca0000010000 */
[----:B------:R-:W-:-:S07]  /*1450*/  MOV R23, R19 ;  /* 0x0000001300177202 */ /* 0x000fce0000000f00 */
[----:B------:R-:W-:Y:S05]  /*1460*/  WARPSYNC.COLLECTIVE R20, `(.L_x_1065) ;  /* 0x0000000014087348 */ /* 0x000fea0003c00000 */
[----:B------:R0:W1:Y:S02]  /*1470*/  SHFL.BFLY P2, R21, R23, R22, R25 ;  /* 0x0c00001617157389 */ /* 0x0000640000040019 */
[----:B01----:R-:W-:Y:S01]  /*1480*/  ENDCOLLECTIVE ;  /* 0x000000000000791b */ /* 0x003fe20003800000 */
.L_x_1065:
[----:B------:R-:W-:Y:S01]  /*1490*/  HFMA2.MMA R22, -RZ, RZ, 0, 9.5367431640625e-07 ;  /* 0x00000010ff167435 */ /* 0x000fe200000001ff */
[----:B------:R-:W-:-:S05]  /*14a0*/  MOV R10, R21 ;  /* 0x00000015000a7202 */ /* 0x000fca0000000f00 */
[----:B------:R-:W-:-:S05]  /*14b0*/  FADD.FTZ R10, R19, R10 ;  /* 0x0000000a130a7221 */ /* 0x000fca0000010000 */
[----:B------:R-:W-:-:S07]  /*14c0*/  MOV R23, R10 ;  /* 0x0000000a00177202 */ /* 0x000fce0000000f00 */
[----:B------:R-:W-:Y:S05]  /*14d0*/  WARPSYNC.COLLECTIVE R20, `(.L_x_1066) ;  /* 0x0000000014087348 */ /* 0x000fea0003c00000 */
[----:B------:R0:W1:Y:S02]  /*14e0*/  SHFL.BFLY P2, R21, R23, R22, R25 ;  /* 0x0c00001617157389 */ /* 0x0000640000040019 */
[----:B01----:R-:W-:Y:S01]  /*14f0*/  ENDCOLLECTIVE ;  /* 0x000000000000791b */ /* 0x003fe20003800000 */
.L_x_1066:
[----:B------:R-:W-:Y:S01]  /*1500*/  MOV R15, R21 ;  /* 0x00000015000f7202 */ /* 0x000fe20000000f00 */
[----:B------:R-:W-:Y:S06]  /*1510*/  BRA `(.L_x_1067) ;  /* 0xfffffff400d07947 */ /* 0x000fec000383ffff */
.L_x_1068:
        /* <DEDUP_REMOVED lines=14> */
.L_x_11277:


//--------------------- .text._ZN10layer_norm13ln_bwd_kernelINS_13Kernel_traitsI13__nv_bfloat16S2_S2_S2_fjLj6144ELj1ELj1ELj8ELj16ENS_18Kernel_traits_baseILj6144ES2_S2_S2_S2_fjLj256EEEEELb1ELb1ELb1ELb1EEEvNS_9BwdParamsE --------------------------
	.section	.text._ZN10layer_norm13ln_bwd_kernelINS_13Kernel_traitsI13__nv_bfloat16S2_S2_S2_fjLj6144ELj1ELj1ELj8ELj16ENS_18Kernel_traits_baseILj6144ES2_S2_S2_S2_fjLj256EEEEELb1ELb1ELb1ELb1EEEvNS_9BwdParamsE,"ax",@progbits
	.align	128
        .global         _ZN10layer_norm13ln_bwd_kernelINS_13Kernel_traitsI13__nv_bfloat16S2_S2_S2_fjLj6144ELj1ELj1ELj8ELj16ENS_18Kernel_traits_baseILj6144ES2_S2_S2_S2_fjLj256EEEEELb1ELb1ELb1ELb1EEEvNS_9BwdParamsE
        .type           _ZN10layer_norm13ln_bwd_kernelINS_13Kernel_traitsI13__nv_bfloat16S2_S2_S2_fjLj6144ELj1ELj1ELj8ELj16ENS_18Kernel_traits_baseILj6144ES2_S2_S2_S2_fjLj256EEEEELb1ELb1ELb1ELb1EEEvNS_9BwdParamsE,@function
        .size           _ZN10layer_norm13ln_bwd_kernelINS_13Kernel_traitsI13__nv_bfloat16S2_S2_S2_fjLj6144ELj1ELj1ELj8ELj16ENS_18Kernel_traits_baseILj6144ES2_S2_S2_S2_fjLj256EEEEELb1ELb1ELb1ELb1EEEvNS_9BwdParamsE,(.L_x_11278 - _ZN10layer_norm13ln_bwd_kernelINS_13Kernel_traitsI13__nv_bfloat16S2_S2_S2_fjLj6144ELj1ELj1ELj8ELj16ENS_18Kernel_traits_baseILj6144ES2_S2_S2_S2_fjLj256EEEEELb1ELb1ELb1ELb1EEEvNS_9BwdParamsE)
        .other          _ZN10layer_norm13ln_bwd_kernelINS_13Kernel_traitsI13__nv_bfloat16S2_S2_S2_fjLj6144ELj1ELj1ELj8ELj16ENS_18Kernel_traits_baseILj6144ES2_S2_S2_S2_fjLj256EEEEELb1ELb1ELb1ELb1EEEvNS_9BwdParamsE,@"STO_CUDA_ENTRY STV_DEFAULT"
_ZN10layer_norm13ln_bwd_kernelINS_13Kernel_traitsI13__nv_bfloat16S2_S2_S2_fjLj6144ELj1ELj1ELj8ELj16ENS_18Kernel_traits_baseILj6144ES2_S2_S2_S2_fjLj256EEEEELb1ELb1ELb1ELb1EEEvNS_9BwdParamsE:
.text._ZN10layer_norm13ln_bwd_kernelINS_13Kernel_traitsI13__nv_bfloat16S2_S2_S2_fjLj6144ELj1ELj1ELj8ELj16ENS_18Kernel_traits_baseILj6144ES2_S2_S2_S2_fjLj256EEEEELb1ELb1ELb1ELb1EEEvNS_9BwdParamsE:
        /* <DEDUP_REMOVED lines=59> */
.L_x_1069:
[----:B------:R-:W-:Y:S01]  /*03b0*/  ULDC.64 UR6, c[0x0][0x260] ;  /* 0x0000980000067ab9 */ /* 0x000fe20000000a00 */
[----:B------:R-:W0:Y:S01]  /*03c0*/  LDC.U8 R17, c[0x0][0x2a0] ;  /* 0x0000a800ff117b82 */ /* 0x000e220000000000 */
        /* <DEDUP_REMOVED lines=44> */
[C---:B------:R-:W-:Y:S01]  /*0690*/  PRMT R0, R5.reuse, 0x7632, R0 ;  /* 0x0000763205007816 */ /* 0x040fe20000000000 */
[----:B------:R-:W-:Y:S01]  /*06a0*/  IMAD.U32 R27, R6, 0x10000, RZ ;  /* 0x00010000061b7824 */ /* 0x000fe200078e00ff */
[----:B------:R-:W-:Y:S01]  /*06b0*/  SHF.L.U32 R28, R5, 0x10, RZ ;  /* 0x00000010051c7819 */ /* 0x000fe200000006ff */
[----:B---3--:R-:W-:Y:S01]  /*06c0*/  IMAD.U32 R25, R8, 0x10000, RZ ;  /* 0x0001000008197824 */ /* 0x008fe200078e00ff */
[----:B------:R-:W-:Y:S01]  /*06d0*/  PRMT R4, R6, 0x7632, R4 ;  /* 0x0000763206047816 */ /* 0x000fe20000000004 */
[----:B------:R-:W-:Y:S01]  /*06e0*/  IMAD.U32 R23, R10, 0x10000, RZ ;  /* 0x000100000a177824 */ /* 0x000fe200078e00ff */
[C---:B------:R-:W-:Y:S01]  /*06f0*/  PRMT R5, R7.reuse, 0x7632, R5 ;  /* 0x0000763207057816 */ /* 0x040fe20000000005 */
[----:B----4-:R-:W-:Y:S01]  /*0700*/  IMAD.U32 R21, R12, 0x10000, RZ ;  /* 0x000100000c157824 */ /* 0x010fe200078e00ff */
[----:B------:R-:W-:Y:S01]  /*0710*/  SHF.L.U32 R26, R7, 0x10, RZ ;  /* 0x00000010071a7819 */ /* 0x000fe200000006ff */
[----:B------:R-:W-:Y:S01]  /*0720*/  IMAD.U32 R19, R14, 0x10000, RZ ;  /* 0x000100000e137824 */ /* 0x000fe200078e00ff */
[----:B------:R-:W-:-:S02]  /*0730*/  PRMT R2, R9, 0x7632, R2 ;  /* 0x0000763209027816 */ /* 0x000fc40000000002 */
[----:B------:R-:W-:Y:S02]  /*0740*/  SHF.L.U32 R24, R9, 0x10, RZ ;  /* 0x0000001009187819 */ /* 0x000fe400000006ff */
[----:B------:R-:W-:Y:S02]  /*0750*/  PRMT R6, R8, 0x7632, R6 ;  /* 0x0000763208067816 */ /* 0x000fe40000000006 */
[----:B------:R-:W-:Y:S02]  /*0760*/  PRMT R9, R11, 0x7632, R9 ;  /* 0x000076320b097816 */ /* 0x000fe40000000009 */
[----:B------:R-:W-:Y:S02]  /*0770*/  PRMT R7, R13, 0x7632, R7 ;  /* 0x000076320d077816 */ /* 0x000fe40000000007 */
[----:B------:R-:W-:Y:S01]  /*0780*/  PRMT R33, R15, 0x7632, R33 ;  /* 0x000076320f217816 */ /* 0x000fe20000000021 */
[----:B------:R-:W-:Y:S01]  /*0790*/  IMAD.U32 R9, R9, 0x10000, RZ ;  /* 0x0001000009097824 */ /* 0x000fe200078e00ff */
[----:B------:R-:W-:Y:S01]  /*07a0*/  PRMT R3, R10, 0x7632, R3 ;  /* 0x000076320a037816 */ /* 0x000fe20000000003 */
[----:B------:R-:W-:Y:S01]  /*07b0*/  IMAD.U32 R7, R7, 0x10000, RZ ;  /* 0x0001000007077824 */ /* 0x000fe200078e00ff */
[----:B------:R-:W-:-:S02]  /*07c0*/  PRMT R8, R12, 0x7632, R8 ;  /* 0x000076320c087816 */ /* 0x000fc40000000008 */
[----:B------:R-:W-:Y:S02]  /*07d0*/  PRMT R32, R14, 0x7632, R32 ;  /* 0x000076320e207816 */ /* 0x000fe40000000020 */
        /* <DEDUP_REMOVED lines=12> */
[----:B0-----:R-:W-:-:S07]  /*08a0*/  SHF.L.U32 R6, R32, 0x10, RZ ;  /* 0x0000001020067819 */ /* 0x001fce00000006ff */
.L_x_1199:
[----:B0-----:R-:W0:Y:S08]  /*08b0*/  LDC.64 R142, c[0x0][0x288] ;  /* 0x0000a200ff8e7b82 */ /* 0x001e300000000a00 */
[----:B------:R-:W1:Y:S08]  /*08c0*/  LDC.64 R144, c[0x0][0x258] ;  /* 0x00009600ff907b82 */ /* 0x000e700000000a00 */
[----:B------:R-:W2:Y:S01]  /*08d0*/  LDC.64 R140, c[0x0][0x280] ;  /* 0x0000a000ff8c7b82 */ /* 0x000ea20000000a00 */
[----:B0-----:R-:W-:-:S07]  /*08e0*/  IMAD.WIDE R142, R31, 0x4, R142 ;  /* 0x000000041f8e7825 */ /* 0x001fce00078e028e */
[----:B------:R-:W0:Y:S01]  /*08f0*/  LDC R220, c[0x0][0x218] ;  /* 0x00008600ffdc7b82 */ /* 0x000e220000000800 */
[----:B------:R-:W3:Y:S01]  /*0900*/  LDG.E R142, desc[UR4][R142.64] ;  /* 0x000000048e8e7981 */ /* 0x000ee2000c1e1900 */
[----:B-1----:R-:W-:-:S06]  /*0910*/  IMAD.WIDE R144, R31, 0x4, R144 ;  /* 0x000000041f907825 */ /* 0x002fcc00078e0290 */
[----:B------:R-:W1:Y:S01]  /*0920*/  LDC.64 R180, c[0x0][0x250] ;  /* 0x00009400ffb47b82 */ /* 0x000e620000000a00 */
[----:B-----5:R4:W5:Y:S01]  /*0930*/  LDG.E R4, desc[UR4][R144.64] ;  /* 0x0000000490047981 */ /* 0x020962000c1e1900 */
[----:B--2---:R-:W-:-:S06]  /*0940*/  IMAD.WIDE R140, R31, 0x4, R140 ;  /* 0x000000041f8c7825 */ /* 0x004fcc00078e028c */
[----:B------:R-:W2:Y:S01]  /*0950*/  LDC.64 R188, c[0x0][0x2c8] ;  /* 0x0000b200ffbc7b82 */ /* 0x000ea20000000a00 */
[----:B------:R4:W5:Y:S01]  /*0960*/  LDG.E R219, desc[UR4][R140.64] ;  /* 0x000000048cdb7981 */ /* 0x000962000c1e1900 */
[----:B0-----:R-:W-:-:S05]  /*0970*/  IMAD R0, R31, R220, RZ ;  /* 0x000000dc1f007224 */ /* 0x001fca00078e02ff */
[----:B------:R-:W-:-:S04]  /*0980*/  SHF.R.S32.HI R147, RZ, 0x1f, R0 ;  /* 0x0000001fff937819 */ /* 0x000fc80000011400 */
[----:B------:R-:W-:-:S04]  /*0990*/  LEA.HI R147, R147, R0, RZ, 0x3 ;  /* 0x0000000093937211 */ /* 0x000fc800078f18ff */
[----:B------:R-:W-:Y:S01]  /*09a0*/  LEA.HI.SX32 R164, R147, R30, 0x1d ;  /* 0x0000001e93a47211 */ /* 0x000fe200078feaff */
[C---:B-1----:R-:W-:Y:S01]  /*09b0*/  IMAD.WIDE R180, R31.reuse, 0x4, R180 ;  /* 0x000000041fb47825 */ /* 0x042fe200078e02b4 */
[----:B------:R-:W-:Y:S02]  /*09c0*/  IADD3 R31, R31, UR8, RZ ;  /* 0x000000081f1f7c10 */ /* 0x000fe4000fffe0ff */
[C---:B------:R-:W-:Y:S01]  /*09d0*/  IADD3 R0, R164.reuse, 0x200, RZ ;  /* 0x00000200a4007810 */ /* 0x040fe20007ffe0ff */
[C---:B------:R-:W-:Y:S01]  /*09e0*/  VIADD R2, R164.reuse, 0x100 ;  /* 0x00000100a4027836 */ /* 0x040fe20000000000 */
[----:B------:R-:W-:Y:S01]  /*09f0*/  BSSY B0, `(.L_x_1071) ;  /* 0x0000140000007945 */ /* 0x000fe20003800000 */
[----:B--2---:R-:W-:Y:S01]  /*0a00*/  IMAD.WIDE.U32 R192, R164, 0x10, R188 ;  /* 0x00000010a4c07825 */ /* 0x004fe200078e00bc */
[----:B------:R-:W-:-:S03]  /*0a10*/  ISETP.GE.AND P3, PT, R31, UR9, PT ;  /* 0x000000091f007c0c */ /* 0x000fc6000bf66270 */
[----:B------:R-:W-:-:S04]  /*0a20*/  IMAD.WIDE.U32 R190, R2, 0x10, R188 ;  /* 0x0000001002be7825 */ /* 0x000fc800078e00bc */
[----:B------:R-:W-:Y:S01]  /*0a30*/  IMAD.WIDE.U32 R188, R0, 0x10, R188 ;  /* 0x0000001000bc7825 */ /* 0x000fe200078e00bc */
[----:B---3--:R-:W-:-:S13]  /*0a40*/  ISETP.GT.AND P2, PT, R142, RZ, PT ;  /* 0x000000ff8e00720c */ /* 0x008fda0003f44270 */
[----:B----4-:R-:W-:Y:S05]  /*0a50*/  @P2 BRA `(.L_x_1072) ;  /* 0x0000000000682947 */ /* 0x010fea0003800000 */
[----:B-----5:R-:W-:Y:S01]  /*0a60*/  ISETP.GE.AND P4, PT, R219, 0x1, PT ;  /* 0x00000001db00780c */ /* 0x020fe20003f86270 */
[----:B------:R-:W0:Y:S01]  /*0a70*/  LDC.64 R180, c[0x0][0x240] ;  /* 0x00009000ffb47b82 */ /* 0x000e220000000a00 */
[----:B------:R-:W-:Y:S01]  /*0a80*/  HFMA2.MMA R185, -RZ, RZ, 0, 0 ;  /* 0x00000000ffb97435 */ /* 0x000fe200000001ff */
[----:B------:R-:W-:Y:S01]  /*0a90*/  MOV R166, UR16 ;  /* 0x0000001000a67c02 */ /* 0x000fe20008000f00 */
[----:B------:R-:W-:-:S03]  /*0aa0*/  IMAD.U32 R165, RZ, RZ, UR17 ;  /* 0x00000011ffa57e24 */ /* 0x000fc6000f8e00ff */
[----:B------:R-:W-:-:S04]  /*0ab0*/  ISETP.NE.U32.AND P0, PT, R166, RZ, PT ;  /* 0x000000ffa600720c */ /* 0x000fc80003f05070 */
[----:B------:R-:W-:Y:S02]  /*0ac0*/  ISETP.NE.AND.EX P0, PT, R165, RZ, PT, P0 ;  /* 0x000000ffa500720c */ /* 0x000fe40003f05300 */
[----:B------:R-:W-:-:S04]  /*0ad0*/  @P4 VIADD R141, R219, 0xffffffff ;  /* 0xffffffffdb8d4836 */ /* 0x000fc80000000000 */
[----:B------:R-:W-:-:S05]  /*0ae0*/  @P4 IMAD R141, R141, R220, RZ ;  /* 0x000000dc8d8d4224 */ /* 0x000fca00078e02ff */
[----:B------:R-:W-:Y:S02]  /*0af0*/  @P4 SHF.R.S32.HI R140, RZ, 0x1f, R141 ;  /* 0x0000001fff8c4819 */ /* 0x000fe4000001148d */
[----:B------:R1:W5:Y:S02]  /*0b00*/  @P0 LDG.E.128 R40, desc[UR4][R192.64] ;  /* 0x00000004c0280981 */ /* 0x000364000c1e1d00 */
[----:B------:R-:W-:Y:S02]  /*0b10*/  @P4 LEA.HI R141, R140, R141, RZ, 0x3 ;  /* 0x0000008d8c8d4211 */ /* 0x000fe400078f18ff */
[----:B------:R1:W5:Y:S02]  /*0b20*/  @P0 LDG.E.128 R36, desc[UR4][R190.64] ;  /* 0x00000004be240981 */ /* 0x000364000c1e1d00 */
[----:B------:R-:W-:Y:S02]  /*0b30*/  @P4 LEA.HI.SX32 R185, R141, R30, 0x1d ;  /* 0x0000001e8db94211 */ /* 0x000fe400078feaff */
[----:B------:R1:W5:Y:S02]  /*0b40*/  @P0 LDG.E.128 R32, desc[UR4][R188.64] ;  /* 0x00000004bc200981 */ /* 0x000364000c1e1d00 */
        /* <DEDUP_REMOVED lines=8> */
[----:B------:R-:W-:Y:S01]  /*0bd0*/  IMAD.MOV.U32 R142, RZ, RZ, RZ ;  /* 0x000000ffff8e7224 */ /* 0x000fe200078e00ff */
[----:B------:R-:W-:Y:S01]  /*0be0*/  MOV R140, RZ ;  /* 0x000000ff008c7202 */ /* 0x000fe20000000f00 */
[----:B-1----:R-:W-:Y:S06]  /*0bf0*/  BRA `(.L_x_1073) ;  /* 0x00000010007c7947 */ /* 0x002fec0003800000 */
.L_x_1072:
[----:B------:R-:W0:Y:S01]  /*0c00*/  LDC.64 R156, c[0x0][0x238] ;  /* 0x00008e00ff9c7b82 */ /* 0x000e220000000a00 */
[----:B------:R-:W-:Y:S01]  /*0c10*/  VIADD R3, R142, 0xffffffff ;  /* 0xffffffff8e037836 */ /* 0x000fe20000000000 */
[----:B------:R1:W2:Y:S03]  /*0c20*/  LDG.E R173, desc[UR4][R180.64] ;  /* 0x00000004b4ad7981 */ /* 0x0002a6000c1e1900 */
[----:B------:R-:W-:-:S03]  /*0c30*/  IMAD R3, R3, R220, RZ ;  /* 0x000000dc03037224 */ /* 0x000fc600078e02ff */
[----:B------:R-:W3:Y:S02]  /*0c40*/  LDC.64 R160, c[0x0][0x2b8] ;  /* 0x0000ae00ffa07b82 */ /* 0x000ee40000000a00 */
[----:B------:R-:W-:-:S04]  /*0c50*/  SHF.R.S32.HI R140, RZ, 0x1f, R3 ;  /* 0x0000001fff8c7819 */ /* 0x000fc80000011403 */
[----:B------:R-:W-:Y:S02]  /*0c60*/  LEA.HI R3, R140, R3, RZ, 0x3 ;  /* 0x000000038c037211 */ /* 0x000fe400078f18ff */
[----:B-----5:R-:W-:Y:S01]  /*0c70*/  ISETP.GE.AND P4, PT, R219, 0x1, PT ;  /* 0x00000001db00780c */ /* 0x020fe20003f86270 */
[----:B------:R-:W4:Y:S01]  /*0c80*/  LDC.64 R168, c[0x0][0x240] ;  /* 0x00009000ffa87b82 */ /* 0x000f220000000a00 */
[----:B------:R-:W-:Y:S01]  /*0c90*/  LEA.HI.SX32 R3, R3, R30, 0x1d ;  /* 0x0000001e03037211 */ /* 0x000fe200078feaff */
[----:B0-----:R-:W-:-:S04]  /*0ca0*/  IMAD.WIDE.U32 R140, R164, 0x10, R156 ;  /* 0x00000010a48c7825 */ /* 0x001fc800078e009c */
[--C-:B------:R-:W-:Y:S01]  /*0cb0*/  IMAD.WIDE.U32 R148, R2, 0x10, R156.reuse ;  /* 0x0000001002947825 */ /* 0x100fe200078e009c */
[C---:B------:R-:W-:Y:S01]  /*0cc0*/  IADD3 R153, R3.reuse, 0x100, RZ ;  /* 0x0000010003997810 */ /* 0x040fe20007ffe0ff */
[----:B------:R-:W2:Y:S02]  /*0cd0*/  LDG.E.128 R140, desc[UR4][R140.64] ;  /* 0x000000048c8c7981 */ /* 0x000ea4000c1e1d00 */
[----:B------:R-:W-:Y:S02]  /*0ce0*/  IMAD.WIDE.U32 R156, R0, 0x10, R156 ;  /* 0x00000010009c7825 */ /* 0x000fe400078e009c */
[----:B------:R-:W2:Y:S02]  /*0cf0*/  LDG.E.128 R148, desc[UR4][R148.64] ;  /* 0x0000000494947981 */ /* 0x000ea4000c1e1d00 */
[C---:B---3--:R-:W-:Y:S02]  /*0d00*/  IMAD.WIDE.U32 R144, R3.reuse, 0x10, R160 ;  /* 0x0000001003907825 */ /* 0x048fe400078e00a0 */
[----:B------:R-:W3:Y:S02]  /*0d10*/  LDG.E.128 R156, desc[UR4][R156.64] ;  /* 0x000000049c9c7981 */ /* 0x000ee4000c1e1d00 */
[----:B------:R-:W-:-:S02]  /*0d20*/  VIADD R3, R3, 0x200 ;  /* 0x0000020003037836 */ /* 0x000fc40000000000 */
[--C-:B------:R-:W-:Y:S01]  /*0d30*/  IMAD.WIDE.U32 R152, R153, 0x10, R160.reuse ;  /* 0x0000001099987825 */ /* 0x100fe200078e00a0 */
[----:B------:R-:W3:Y:S03]  /*0d40*/  LDG.E.128 R144, desc[UR4][R144.64] ;  /* 0x0000000490907981 */ /* 0x000ee6000c1e1d00 */
[----:B------:R-:W-:Y:S02]  /*0d50*/  IMAD.WIDE.U32 R160, R3, 0x10, R160 ;  /* 0x0000001003a07825 */ /* 0x000fe400078e00a0 */
[----:B------:R-:W3:Y:S04]  /*0d60*/  LDG.E.128 R152, desc[UR4][R152.64] ;  /* 0x0000000498987981 */ /* 0x000ee8000c1e1d00 */
[----:B------:R-:W3:Y:S01]  /*0d70*/  LDG.E.128 R160, desc[UR4][R160.64] ;  /* 0x00000004a0a07981 */ /* 0x000ee2000c1e1d00 */
[----:B------:R-:W-:-:S05]  /*0d80*/  @P4 IADD3 R3, R219, -0x1, RZ ;  /* 0xffffffffdb034810 */ /* 0x000fca0007ffe0ff */
[----:B------:R-:W-:-:S05]  /*0d90*/  @P4 IMAD R3, R3, R220, RZ ;  /* 0x000000dc03034224 */ /* 0x000fca00078e02ff */
[----:B------:R-:W-:Y:S01]  /*0da0*/  @P4 SHF.R.S32.HI R170, RZ, 0x1f, R3 ;  /* 0x0000001fffaa4819 */ /* 0x000fe20000011403 */
[----:B------:R-:W-:-:S03]  /*0db0*/  IMAD.MOV.U32 R185, RZ, RZ, RZ ;  /* 0x000000ffffb97224 */ /* 0x000fc600078e00ff */
[----:B------:R-:W-:-:S04]  /*0dc0*/  @P4 LEA.HI R3, R170, R3, RZ, 0x3 ;  /* 0x00000003aa034211 */ /* 0x000fc800078f18ff */
[----:B------:R-:W-:-:S04]  /*0dd0*/  @P4 LEA.HI.SX32 R185, R3, R30, 0x1d ;  /* 0x0000001e03b94211 */ /* 0x000fc800078feaff */
[C---:B------:R-:W-:Y:S01]  /*0de0*/  IADD3 R183, R185.reuse, 0x100, RZ ;  /* 0x00000100b9b77810 */ /* 0x040fe20007ffe0ff */
[C---:B-1----:R-:W-:Y:S02]  /*0df0*/  VIADD R181, R185.reuse, 0x200 ;  /* 0x00000200b9b57836 */ /* 0x042fe40000000000 */
[----:B----4-:R-:W-:-:S04]  /*0e00*/  IMAD.WIDE.U32 R184, R185, 0x8, R168 ;  /* 0x00000008b9b87825 */ /* 0x010fc800078e00a8 */
[--C-:B------:R-:W-:Y:S02]  /*0e10*/  IMAD.WIDE.U32 R182, R183, 0x8, R168.reuse ;  /* 0x00000008b7b67825 */ /* 0x100fe400078e00a8 */
[----:B------:R-:W5:Y:S02]  /*0e20*/  LDG.E.64 R184, desc[UR4][R184.64] ;  /* 0x00000004b8b87981 */ /* 0x000f64000c1e1b00 */
[----:B------:R-:W-:Y:S02]  /*0e30*/  IMAD.WIDE.U32 R180, R181, 0x8, R168 ;  /* 0x00000008b5b47825 */ /* 0x000fe400078e00a8 */
[----:B------:R-:W5:Y:S04]  /*0e40*/  LDG.E.64 R182, desc[UR4][R182.64] ;  /* 0x00000004b6b67981 */ /* 0x000f68000c1e1b00 */
[----:B------:R-:W5:Y:S01]  /*0e50*/  LDG.E.64 R180, desc[UR4][R180.64] ;  /* 0x00000004b4b47981 */ /* 0x000f62000c1e1b00 */
[----:B------:R-:W-:Y:S01]  /*0e60*/  IMAD.U32 R166, RZ, RZ, UR16 ;  /* 0x00000010ffa67e24 */ /* 0x000fe2000f8e00ff */
[----:B------:R-:W-:-:S04]  /*0e70*/  MOV R165, UR17 ;  /* 0x0000001100a57c02 */ /* 0x000fc80008000f00 */
[----:B------:R-:W-:-:S04]  /*0e80*/  ISETP.NE.U32.AND P0, PT, R166, RZ, PT ;  /* 0x000000ffa600720c */ /* 0x000fc80003f05070 */
[----:B------:R-:W-:-:S13]  /*0e90*/  ISETP.NE.AND.EX P0, PT, R165, RZ, PT, P0 ;  /* 0x000000ffa500720c */ /* 0x000fda0003f05300 */
[----:B------:R0:W5:Y:S04]  /*0ea0*/  @P0 LDG.E.128 R40, desc[UR4][R192.64] ;  /* 0x00000004c0280981 */ /* 0x000168000c1e1d00 */
[----:B------:R-:W5:Y:S04]  /*0eb0*/  @P0 LDG.E.128 R36, desc[UR4][R190.64] ;  /* 0x00000004be240981 */ /* 0x000f68000c1e1d00 */
[----:B------:R1:W5:Y:S01]  /*0ec0*/  @P0 LDG.E.128 R32, desc[UR4][R188.64] ;  /* 0x00000004bc200981 */ /* 0x000362000c1e1d00 */
[----:B------:R-:W-:-:S04]  /*0ed0*/  ISETP.NE.AND P0, PT, R17, RZ, PT ;  /* 0x000000ff1100720c */ /* 0x000fc80003f05270 */
[----:B--2---:R-:W-:Y:S02]  /*0ee0*/  FSEL R211, R173, RZ, !P0 ;  /* 0x000000ffadd37208 */ /* 0x004fe40004000000 */
[C---:B------:R-:W-:Y:S02]  /*0ef0*/  PRMT R3, R140.reuse, 0x7632, R3 ;  /* 0x000076328c037816 */ /* 0x040fe40000000003 */
[----:B------:R-:W-:Y:S02]  /*0f00*/  SHF.L.U32 R140, R140, 0x10, RZ ;  /* 0x000000108c8c7819 */ /* 0x000fe400000006ff */
[----:B------:R-:W-:Y:S02]  /*0f10*/  PRMT R168, R142, 0x7632, R168 ;  /* 0x000076328ea87816 */ /* 0x000fe400000000a8 */
[C---:B------:R-:W-:Y:S01]  /*0f20*/  PRMT R167, R141.reuse, 0x7632, R167 ;  /* 0x000076328da77816 */ /* 0x040fe200000000a7 */
[----:B------:R-:W-:Y:S01]  /*0f30*/  IMAD.U32 R141, R141, 0x10000, RZ ;  /* 0x000100008d8d7824 */ /* 0x000fe200078e00ff */
[----:B------:R-:W-:-:S02]  /*0f40*/  PRMT R170, R143, 0x7632, R170 ;  /* 0x000076328faa7816 */ /* 0x000fc400000000aa */
[----:B------:R-:W-:Y:S02]  /*0f50*/  PRMT R171, R148, 0x7632, R171 ;  /* 0x0000763294ab7816 */ /* 0x000fe400000000ab */
[----:B------:R-:W-:Y:S02]  /*0f60*/  PRMT R172, R149, 0x7632, R172 ;  /* 0x0000763295ac7816 */ /* 0x000fe400000000ac */
[----:B------:R-:W-:Y:S02]  /*0f70*/  PRMT R174, R150, 0x7632, R174 ;  /* 0x0000763296ae7816 */ /* 0x000fe400000000ae */
[----:B------:R-:W-:Y:S02]  /*0f80*/  PRMT R176, R151, 0x7632, R176 ;  /* 0x0000763297b07816 */ /* 0x000fe400000000b0 */
[----:B---3--:R-:W-:Y:S02]  /*0f90*/  PRMT R186, R156, 0x7632, R186 ;  /* 0x000076329cba7816 */ /* 0x008fe400000000ba */
[----:B0-----:R-:W-:-:S02]  /*0fa0*/  PRMT R192, R157, 0x7632, R192 ;  /* 0x000076329dc07816 */ /* 0x001fc400000000c0 */
[----:B------:R-:W-:Y:S02]  /*0fb0*/  SHF.L.U32 R193, R157, 0x10, RZ ;  /* 0x000000109dc17819 */ /* 0x000fe400000006ff */
[----:B------:R-:W-:Y:S02]  /*0fc0*/  PRMT R195, R158, 0x7632, R195 ;  /* 0x000076329ec37816 */ /* 0x000fe400000000c3 */
[----:B------:R-:W-:Y:S01]  /*0fd0*/  PRMT R196, R159, 0x7632, R196 ;  /* 0x000076329fc47816 */ /* 0x000fe200000000c4 */
[----:B------:R-:W-:Y:S01]  /*0fe0*/  IMAD.U32 R178, R151, 0x10000, RZ ;  /* 0x0001000097b27824 */ /* 0x000fe200078e00ff */
[----:B------:R-:W-:Y:S01]  /*0ff0*/  SHF.L.U32 R3, R3, 0x10, RZ ;  /* 0x0000001003037819 */ /* 0x000fe200000006ff */
[----:B------:R-:W-:Y:S01]  /*1000*/  IMAD.U32 R197, R159, 0x10000, RZ ;  /* 0x000100009fc57824 */ /* 0x000fe200078e00ff */
[----:B------:R-:W-:Y:S01]  /*1010*/  SHF.L.U32 R169, R142, 0x10, RZ ;  /* 0x000000108ea97819 */ /* 0x000fe200000006ff */
[----:B------:R-:W-:Y:S01]  /*1020*/  FADD.FTZ R151, -R211, R140 ;  /* 0x0000008cd3977221 */ /* 0x000fe20000010100 */
[----:B------:R-:W-:Y:S01]  /*1030*/  IMAD.U32 R168, R168, 0x10000, RZ ;  /* 0x00010000a8a87824 */ /* 0x000fe200078e00ff */
[----:B------:R-:W-:Y:S01]  /*1040*/  SHF.L.U32 R148, R148, 0x10, RZ ;  /* 0x0000001094947819 */ /* 0x000fe200000006ff */
[----:B------:R-:W-:Y:S01]  /*1050*/  IMAD.U32 R143, R143, 0x10000, RZ ;  /* 0x000100008f8f7824 */ /* 0x000fe200078e00ff */
[----:B------:R-:W-:Y:S01]  /*1060*/  SHF.L.U32 R150, R150, 0x10, RZ ;  /* 0x0000001096967819 */ /* 0x000fe200000006ff */
[----:B------:R-:W-:Y:S01]  /*1070*/  FADD.FTZ R157, -R211, R141 ;  /* 0x0000008dd39d7221 */ /* 0x000fe20000010100 */
        /* <DEDUP_REMOVED lines=9> */
[----:B------:R-:W-:Y:S01]  /*1110*/  FADD.FTZ R215, -R211, R193 ;  /* 0x000000c1d3d77221 */ /* 0x000fe20000010100 */
[----:B------:R-:W-:Y:S01]  /*1120*/  SHF.L.U32 R176, R176, 0x10, RZ ;  /* 0x00000010b0b07819 */ /* 0x000fe200000006ff */
[----:B------:R-:W-:Y:S01]  /*1130*/  IMAD.U32 R141, R196, 0x10000, RZ ;  /* 0x00010000c48d7824 */ /* 0x000fe200078e00ff */
[----:B------:R-:W-:-:S02]  /*1140*/  SHF.L.U32 R192, R192, 0x10, RZ ;  /* 0x00000010c0c07819 */ /* 0x000fc400000006ff */
[----:B------:R-:W-:Y:S01]  /*1150*/  SHF.L.U32 R140, R195, 0x10, RZ ;  /* 0x00000010c38c7819 */ /* 0x000fe200000006ff */
[C---:B------:R-:W-:Y:S01]  /*1160*/  FADD.FTZ R227, -R211.reuse, R197 ;  /* 0x000000c5d3e37221 */ /* 0x040fe20000010100 */
[----:B------:R-:W-:Y:S01]  /*1170*/  SHF.L.U32 R194, R144, 0x10, RZ ;  /* 0x0000001090c27819 */ /* 0x000fe200000006ff */
[C---:B------:R-:W-:Y:S01]  /*1180*/  FADD.FTZ R193, -R211.reuse, R3 ;  /* 0x00000003d3c17221 */ /* 0x040fe20000010100 */
[----:B-1----:R-:W-:Y:S01]  /*1190*/  PRMT R188, R146, 0x7632, R188 ;  /* 0x0000763292bc7816 */ /* 0x002fe200000000bc */
[C---:B------:R-:W-:Y:S01]  /*11a0*/  FADD.FTZ R159, -R211.reuse, R169 ;  /* 0x000000a9d39f7221 */ /* 0x040fe20000010100 */
[----:B------:R-:W-:Y:S01]  /*11b0*/  PRMT R191, R144, 0x7632, R191 ;  /* 0x0000763290bf7816 */ /* 0x000fe200000000bf */
[C---:B------:R-:W-:Y:S01]  /*11c0*/  FADD.FTZ R197, -R211.reuse, R168 ;  /* 0x000000a8d3c57221 */ /* 0x040fe20000010100 */
[----:B------:R-:W-:Y:S01]  /*11d0*/  FMUL.FTZ R3, R4, R151 ;  /* 0x0000009704037220 */ /* 0x000fe20000410000 */
        /* <DEDUP_REMOVED lines=18> */
[-C--:B------:R-:W-:Y:S01]  /*1300*/  FFMA.FTZ R56, R3, R194.reuse, R56 ;  /* 0x000000c203387223 */ /* 0x080fe20000010038 */
[----:B------:R-:W-:Y:S01]  /*1310*/  SHF.L.U32 R210, R160, 0x10, RZ ;  /* 0x00000010a0d27819 */ /* 0x000fe200000006ff */
[----:B------:R-:W-:Y:S01]  /*1320*/  FMUL.FTZ R160, R4, R197 ;  /* 0x000000c504a07220 */ /* 0x000fe20000410000 */
[----:B------:R-:W-:Y:S01]  /*1330*/  SHF.L.U32 R188, R188, 0x10, RZ ;  /* 0x00000010bcbc7819 */ /* 0x000fe200000006ff */
[----:B------:R-:W-:Y:S01]  /*1340*/  FADD.FTZ R132, R132, R194 ;  /* 0x000000c284847221 */ /* 0x000fe20000010000 */
[C---:B------:R-:W-:Y:S01]  /*1350*/  PRMT R187, R147.reuse, 0x7632, R187 ;  /* 0x0000763293bb7816 */ /* 0x040fe200000000bb */
[----:B------:R-:W-:Y:S01]  /*1360*/  IMAD.U32 R147, R147, 0x10000, RZ ;  /* 0x0001000093937824 */ /* 0x000fe200078e00ff */
[----:B------:R-:W-:Y:S01]  /*1370*/  PRMT R150, R161, 0x7632, R150 ;  /* 0x00007632a1967816 */ /* 0x000fe20000000096 */
[----:B------:R-:W-:Y:S01]  /*1380*/  FMUL.FTZ R194, R29, R194 ;  /* 0x000000c21dc27220 */ /* 0x000fe20000410000 */
[----:B------:R-:W-:Y:S01]  /*1390*/  SHF.L.U32 R149, R161, 0x10, RZ ;  /* 0x00000010a1957819 */ /* 0x000fe200000006ff */
[----:B------:R-:W-:Y:S01]  /*13a0*/  FMUL.FTZ R161, R4, R169 ;  /* 0x000000a904a17220 */ /* 0x000fe20000410000 */
[----:B------:R-:W-:Y:S01]  /*13b0*/  SHF.L.U32 R191, R191, 0x10, RZ ;  /* 0x00000010bfbf7819 */ /* 0x000fe200000006ff */
[----:B------:R-:W-:Y:S01]  /*13c0*/  IMAD.U32 R189, R145, 0x10000, RZ ;  /* 0x0001000091bd7824 */ /* 0x000fe200078e00ff */
[----:B------:R-:W-:-:S02]  /*13d0*/  SHF.L.U32 R198, R146, 0x10, RZ ;  /* 0x0000001092c67819 */ /* 0x000fc400000006ff */
[----:B------:R-:W-:Y:S01]  /*13e0*/  PRMT R144, R154, 0x7632, R144 ;  /* 0x000076329a907816 */ /* 0x000fe20000000090 */
[----:B------:R-:W-:Y:S01]  /*13f0*/  FMUL.FTZ R169, R4, R177 ;  /* 0x000000b104a97220 */ /* 0x000fe20000410000 */
[----:B------:R-:W-:Y:S02]  /*1400*/  PRMT R190, R145, 0x7632, R190 ;  /* 0x0000763291be7816 */ /* 0x000fe400000000be */
[----:B------:R-:W-:Y:S02]  /*1410*/  PRMT R146, R152, 0x7632, R146 ;  /* 0x0000763298927816 */ /* 0x000fe40000000092 */
[----:B------:R-:W-:Y:S01]  /*1420*/  SHF.L.U32 R154, R154, 0x10, RZ ;  /* 0x000000109a9a7819 */ /* 0x000fe200000006ff */
[-C--:B------:R-:W-:Y:S01]  /*1430*/  FFMA.FTZ R69, R160, R188.reuse, R69 ;  /* 0x000000bca0457223 */ /* 0x080fe20000010045 */
[----:B------:R-:W-:Y:S01]  /*1440*/  SHF.L.U32 R152, R152, 0x10, RZ ;  /* 0x0000001098987819 */ /* 0x000fe200000006ff */
[----:B------:R-:W-:Y:S01]  /*1450*/  FADD.FTZ R129, R129, R188 ;  /* 0x000000bc81817221 */ /* 0x000fe20000010000 */
[----:B------:R-:W-:Y:S01]  /*1460*/  PRMT R145, R155, 0x7632, R145 ;  /* 0x000076329b917816 */ /* 0x000fe20000000091 */
[----:B------:R-:W-:Y:S01]  /*1470*/  FMUL.FTZ R197, R14, R188 ;  /* 0x000000bc0ec57220 */ /* 0x000fe20000410000 */
[----:B------:R-:W-:-:S02]  /*1480*/  PRMT R140, R163, 0x7632, R140 ;  /* 0x00007632a38c7816 */ /* 0x000fc4000000008c */
[----:B------:R-:W-:Y:S01]  /*1490*/  SHF.L.U32 R143, R163, 0x10, RZ ;  /* 0x00000010a38f7819 */ /* 0x000fe200000006ff */
[----:B------:R-:W-:Y:S01]  /*14a0*/  FMUL.FTZ R163, R4, R173 ;  /* 0x000000ad04a37220 */ /* 0x000fe20000410000 */
[----:B------:R-:W-:Y:S01]  /*14b0*/  SHF.L.U32 R192, R187, 0x10, RZ ;  /* 0x00000010bbc07819 */ /* 0x000fe200000006ff */
[-C--:B------:R-:W-:Y:S01]  /*14c0*/  FFMA.FTZ R70, R161, R147.reuse, R70 ;  /* 0x00000093a1467223 */ /* 0x080fe20000010046 */
[----:B------:R-:W-:Y:S01]  /*14d0*/  PRMT R142, R153, 0x7632, R142 ;  /* 0x00007632998e7816 */ /* 0x000fe2000000008e */
[----:B------:R-:W-:Y:S01]  /*14e0*/  FADD.FTZ R130, R130, R147 ;  /* 0x0000009382827221 */ /* 0x000fe20000010000 */
[----:B------:R-:W-:Y:S01]  /*14f0*/  FMUL.FTZ R200, R26, R147 ;  /* 0x000000931ac87220 */ /* 0x000fe20000410000 */
[----:B------:R-:W-:Y:S01]  /*1500*/  FMUL.FTZ R187, R16, R191 ;  /* 0x000000bf10bb7220 */ /* 0x000fe20000410000 */
[----:B------:R-:W-:Y:S01]  /*1510*/  FADD.FTZ R188, RZ, R194 ;  /* 0x000000c2ffbc7221 */ /* 0x000fe20000010000 */
[----:B------:R-:W-:Y:S01]  /*1520*/  FMUL.FTZ R156, R4, R193 ;  /* 0x000000c1049c7220 */ /* 0x000fe20000410000 */
[----:B------:R-:W-:Y:S01]  /*1530*/  FFMA.FTZ R147, R3, R194, RZ ;  /* 0x000000c203937223 */ /* 0x000fe200000100ff */
[-C--:B------:R-:W-:Y:S01]  /*1540*/  FFMA.FTZ R80, R169, R154.reuse, R80 ;  /* 0x0000009aa9507223 */ /* 0x080fe20000010050 */
[----:B------:R-:W-:Y:S01]  /*1550*/  FADD.FTZ R120, R120, R154 ;  /* 0x0000009a78787221 */ /* 0x000fe20000010000 */
[----:B------:R-:W-:Y:S01]  /*1560*/  FMUL.FTZ R206, R23, R154 ;  /* 0x0000009a17ce7220 */ /* 0x000fe20000410000 */
[-C--:B------:R-:W-:Y:S01]  /*1570*/  FFMA.FTZ R72, R163, R152.reuse, R72 ;  /* 0x00000098a3487223 */ /* 0x080fe20000010048 */
[----:B------:R-:W-:Y:S01]  /*1580*/  FADD.FTZ R124, R124, R152 ;  /* 0x000000987c7c7221 */ /* 0x000fe20000010000 */
[----:B------:R-:W-:Y:S01]  /*1590*/  FMUL.FTZ R202, R25, R152 ;  /* 0x0000009819ca7220 */ /* 0x000fe20000410000 */
[----:B------:R-:W-:-:S02]  /*15a0*/  IMAD.U32 R154, R145, 0x10000, RZ ;  /* 0x00010000919a7824 */ /* 0x000fc400078e00ff */
[----:B------:R-:W-:Y:S01]  /*15b0*/  FMUL.FTZ R196, R28, R189 ;  /* 0x000000bd1cc47220 */ /* 0x000fe20000410000 */
[----:B------:R-:W-:Y:S01]  /*15c0*/  IMAD.U32 R190, R190, 0x10000, RZ ;  /* 0x00010000bebe7824 */ /* 0x000fe200078e00ff */
[----:B------:R-:W-:Y:S01]  /*15d0*/  SHF.L.U32 R152, R142, 0x10, RZ ;  /* 0x000000108e987819 */ /* 0x000fe200000006ff */
[----:B------:R-:W-:Y:S01]  /*15e0*/  FADD.FTZ R145, R188, R187 ;  /* 0x000000bbbc917221 */ /* 0x000fe20000010000 */
[----:B------:R-:W-:Y:S01]  /*15f0*/  FMUL.FTZ R157, R4, R157 ;  /* 0x0000009d049d7220 */ /* 0x000fe20000410000 */
[----:B------:R-:W-:Y:S01]  /*1600*/  FFMA.FTZ R142, R156, R187, R147 ;  /* 0x000000bb9c8e7223 */ /* 0x000fe20000010093 */
[C---:B------:R-:W-:Y:S01]  /*1610*/  FMUL.FTZ R172, R4.reuse, R205 ;  /* 0x000000cd04ac7220 */ /* 0x040fe20000410000 */
[C---:B------:R-:W-:Y:S01]  /*1620*/  FMUL.FTZ R159, R4.reuse, R159 ;  /* 0x0000009f049f7220 */ /* 0x040fe20000410000 */
[----:B------:R-:W-:Y:S01]  /*1630*/  FMUL.FTZ R158, R4, R195 ;  /* 0x000000c3049e7220 */ /* 0x000fe20000410000 */
[----:B------:R-:W-:Y:S01]  /*1640*/  SHF.L.U32 R205, R144, 0x10, RZ ;  /* 0x0000001090cd7819 */ /* 0x000fe200000006ff */
[----:B------:R-:W-:Y:S01]  /*1650*/  FMUL.FTZ R195, R15, R190 ;  /* 0x000000be0fc37220 */ /* 0x000fe20000410000 */
[----:B------:R-:W-:Y:S01]  /*1660*/  FADD.FTZ R144, R145, R196 ;  /* 0x000000c491907221 */ /* 0x000fe20000010000 */
        /* <DEDUP_REMOVED lines=8> */
[----:B------:R-:W-:Y:S02]  /*16f0*/  PRMT R148, R162, 0x7632, R148 ;  /* 0x00007632a2947816 */ /* 0x000fe40000000094 */
[----:B------:R-:W-:Y:S01]  /*1700*/  FADD.FTZ R147, R144, R197 ;  /* 0x000000c590937221 */ /* 0x000fe20000010000 */
[----:B------:R-:W-:Y:S01]  /*1710*/  FFMA.FTZ R142, R160, R197, R145 ;  /* 0x000000c5a08e7223 */ /* 0x000fe20000010091 */
[----:B------:R-:W-:Y:S02]  /*1720*/  IMAD.U32 R214, R162, 0x10000, RZ ;  /* 0x00010000a2d67824 */ /* 0x000fe400078e00ff */
[----:B------:R-:W-:Y:S01]  /*1730*/  FMUL.FTZ R162, R4, R199 ;  /* 0x000000c704a27220 */ /* 0x000fe20000410000 */
[----:B------:R-:W-:Y:S01]  /*1740*/  FMUL.FTZ R199, R13, R192 ;  /* 0x000000c00dc77220 */ /* 0x000fe20000410000 */
[----:B------:R-:W-:Y:S01]  /*1750*/  FADD.FTZ R144, R147, R200 ;  /* 0x000000c893907221 */ /* 0x000fe20000010000 */
[----:B------:R-:W-:Y:S01]  /*1760*/  FFMA.FTZ R145, R161, R200, R142 ;  /* 0x000000c8a1917223 */ /* 0x000fe2000001008e */
[----:B------:R-:W-:-:S02]  /*1770*/  IMAD.U32 R146, R146, 0x10000, RZ ;  /* 0x0001000092927824 */ /* 0x000fc400078e00ff */
[----:B------:R-:W-:Y:S01]  /*1780*/  FADD.FTZ R147, R144, R199 ;  /* 0x000000c790937221 */ /* 0x000fe20000010000 */
[----:B------:R-:W-:Y:S01]  /*1790*/  FFMA.FTZ R144, R162, R199, R145 ;  /* 0x000000c7a2907223 */ /* 0x000fe20000010091 */
[----:B------:R-:W-:Y:S01]  /*17a0*/  FMUL.FTZ R168, R4, R201 ;  /* 0x000000c904a87220 */ /* 0x000fe20000410000 */
[----:B------:R-:W-:Y:S02]  /*17b0*/  IMAD.U32 R153, R153, 0x10000, RZ ;  /* 0x0001000099997824 */ /* 0x000fe400078e00ff */
        /* <DEDUP_REMOVED lines=13> */
[----:B------:R-:W-:Y:S01]  /*1890*/  SHF.L.U32 R155, R155, 0x10, RZ ;  /* 0x000000109b9b7819 */ /* 0x000fe200000006ff */
        /* <DEDUP_REMOVED lines=20> */
[----:B------:R-:W-:Y:S01]  /*19e0*/  FMUL.FTZ R176, R4, R213 ;  /* 0x000000d504b07220 */ /* 0x000fe20000410000 */
        /* <DEDUP_REMOVED lines=64> */
.L_x_1073:
[----:B------:R-:W-:Y:S05]  /*1df0*/  BSYNC B0 ;  /* 0x0000000000007941 */ /* 0x000fea0003800000 */
.L_x_1071:
[----:B------:R-:W0:Y:S01]  /*1e00*/  S2R R192, SR_TID.X ;  /* 0x0000000000c07919 */ /* 0x000e220000002100 */
[----:B------:R-:W-:Y:S01]  /*1e10*/  LOP3.LUT P5, RZ, R217, 0xff, RZ, 0xc0, !PT ;  /* 0x000000ffd9ff7812 */ /* 0x000fe200078ac0ff */
[----:B-----5:R-:W-:Y:S01]  /*1e20*/  IMAD.MOV.U32 R145, RZ, RZ, R182 ;  /* 0x000000ffff917224 */ /* 0x020fe200078e00b6 */
[----:B------:R-:W-:Y:S01]  /*1e30*/  UMOV UR6, 0xffffffff ;  /* 0xffffffff00067882 */ /* 0x000fe20000000000 */
[----:B------:R-:W-:Y:S02]  /*1e40*/  MOV R141, R184 ;  /* 0x000000b8008d7202 */ /* 0x000fe40000000f00 */
[----:B------:R-:W-:Y:S02]  /*1e50*/  MOV R146, R180 ;  /* 0x000000b400927202 */ /* 0x000fe40000000f00 */
[----:B------:R-:W-:Y:S02]  /*1e60*/  PRMT R222, R141, 0x7610, R222 ;  /* 0x000076108dde7816 */ /* 0x000fe400000000de */
[----:B------:R-:W-:-:S02]  /*1e70*/  PRMT R221, R145, 0x7610, R221 ;  /* 0x0000761091dd7816 */ /* 0x000fc400000000dd */
[----:B------:R-:W-:Y:S02]  /*1e80*/  PRMT R217, R146, 0x7610, R217 ;  /* 0x0000761092d97816 */ /* 0x000fe400000000d9 */
[----:B0-----:R-:W-:Y:S02]  /*1e90*/  SHF.R.U32.HI R143, RZ, 0x5, R192 ;  /* 0x00000005ff8f7819 */ /* 0x001fe400000116c0 */
[----:B------:R-:W-:Y:S02]  /*1ea0*/  LOP3.LUT P0, RZ, R192, 0x1f, RZ, 0xc0, !PT ;  /* 0x0000001fc0ff7812 */ /* 0x000fe4000780c0ff */
[----:B------:R-:W-:-:S04]  /*1eb0*/  LOP3.LUT R144, R143, 0x7fffff8, RZ, 0xc0, !PT ;  /* 0x07fffff88f907812 */ /* 0x000fc800078ec0ff */
        /* <DEDUP_REMOVED lines=20> */
.L_x_1210:
[----:B------:R-:W3:Y:S01]  /*2000*/  S2R R147, SR_CgaCtaId ;  /* 0x0000000000937919 */ /* 0x000ee20000008800 */
[----:B------:R-:W-:Y:S01]  /*2010*/  @P4 VIADD R219, R219, 0xffffffff ;  /* 0xffffffffdbdb4836 */ /* 0x000fe20000000000 */
[----:B------:R-:W-:Y:S01]  /*2020*/  @!P0 LOP3.LUT R143, R143, 0x7, RZ, 0xc0, !PT ;  /* 0x000000078f8f8812 */ /* 0x000fe200078ec0ff */
[----:B------:R-:W-:Y:S01]  /*2030*/  HFMA2.MMA R193, -RZ, RZ, 0, 0 ;  /* 0x00000000ffc17435 */ /* 0x000fe200000001ff */
[----:B01----:R-:W-:Y:S01]  /*2040*/  FADD.FTZ R188, R188, R145 ;  /* 0x00000091bcbc7221 */ /* 0x003fe20000010000 */
[----:B------:R-:W-:Y:S01]  /*2050*/  @P4 IMAD R219, R219, R220, RZ ;  /* 0x000000dcdbdb4224 */ /* 0x000fe200078e02ff */
[----:B------:R-:W-:Y:S01]  /*2060*/  @!P0 IADD3 R143, R144, R143, RZ ;  /* 0x0000008f908f8210 */ /* 0x000fe20007ffe0ff */
[----:B--2---:R-:W-:Y:S01]  /*2070*/  FADD.FTZ R189, R142, R189 ;  /* 0x000000bd8ebd7221 */ /* 0x004fe20000010000 */
[----:B------:R-:W0:Y:S01]  /*2080*/  @P4 LDC.64 R140, c[0x0][0x220] ;  /* 0x00008800ff8c4b82 */ /* 0x000e220000000a00 */
[----:B------:R-:W-:Y:S05]  /*2090*/  WARPSYNC.ALL ;  /* 0x0000000000007948 */ /* 0x000fea0003800000 */
[----:B------:R-:W-:-:S04]  /*20a0*/  @P4 SHF.R.S32.HI R146, RZ, 0x1f, R219 ;  /* 0x0000001fff924819 */ /* 0x000fc800000114db */
[----:B------:R-:W-:Y:S02]  /*20b0*/  @P4 LEA.HI R219, R146, R219, RZ, 0x3 ;  /* 0x000000db92db4211 */ /* 0x000fe400078f18ff */
[----:B------:R-:W-:Y:S02]  /*20c0*/  MOV R146, 0x400 ;  /* 0x0000040000927802 */ /* 0x000fe40000000f00 */
[----:B------:R-:W-:Y:S02]  /*20d0*/  @P4 LEA.HI.SX32 R193, R219, R30, 0x1d ;  /* 0x0000001edbc14211 */ /* 0x000fe400078feaff */
[----:B---3--:R-:W-:-:S03]  /*20e0*/  LEA R146, R147, R146, 0x18 ;  /* 0x0000009293927211 */ /* 0x008fc600078ec0ff */
[----:B0-----:R-:W-:-:S04]  /*20f0*/  @P4 IMAD.WIDE.U32 R190, R193, 0x10, R140 ;  /* 0x00000010c1be4825 */ /* 0x001fc800078e008c */
[----:B------:R-:W-:-:S05]  /*2100*/  @!P0 IMAD R219, R143, 0x8, R146 ;  /* 0x000000088fdb8824 */ /* 0x000fca00078e0292 */
        /* <DEDUP_REMOVED lines=28> */
[----:B------:R-:W-:Y:S02]  /*22d0*/  ISETP.NE.U32.AND P0, PT, R166, RZ, PT ;  /* 0x000000ffa600720c */ /* 0x000fe40003f05070 */
[----:B------:R-:W-:Y:S02]  /*22e0*/  MOV R141, RZ ;  /* 0x000000ff008d7202 */ /* 0x000fe40000000f00 */
[----:B------:R-:W-:-:S13]  /*22f0*/  ISETP.NE.AND.EX P0, PT, R165, RZ, PT, P0 ;  /* 0x000000ffa500720c */ /* 0x000fda0003f05300 */
[----:B------:R-:W-:Y:S05]  /*2300*/  @!P0 BRA `(.L_x_1077) ;  /* 0x00000000002c8947 */ /* 0x000fea0003800000 */
[----:B------:R-:W-:Y:S01]  /*2310*/  IMAD.U32 R141, R40, 0x10000, RZ ;  /* 0x00010000288d7824 */ /* 0x000fe200078e00ff */
[----:B------:R-:W-:Y:S06]  /*2320*/  BRA `(.L_x_1077) ;  /* 0x0000000000247947 */ /* 0x000fec0003800000 */
.L_x_1076:
        /* <DEDUP_REMOVED lines=9> */
.L_x_1077:
[----:B------:R-:W-:Y:S05]  /*23c0*/  BSYNC B0 ;  /* 0x0000000000007941 */ /* 0x000fea0003800000 */
.L_x_1075:
[----:B------:R-:W-:Y:S01]  /*23d0*/  ISETP.NE.U32.AND P1, PT, RZ, UR12, PT ;  /* 0x0000000cff007c0c */ /* 0x000fe2000bf25070 */
[----:B------:R-:W-:Y:S03]  /*23e0*/  BSSY B0, `(.L_x_1078) ;  /* 0x000000f000007945 */ /* 0x000fe60003800000 */
[----:B------:R-:W-:-:S13]  /*23f0*/  ISETP.NE.AND.EX P1, PT, RZ, UR13, PT, P1 ;  /* 0x0000000dff007c0c */ /* 0x000fda000bf25310 */
[----:B------:R-:W-:Y:S01]  /*2400*/  @P1 F2FP.BF16.F32.PACK_AB R140, RZ, R141 ;  /* 0x0000008dff8c123e */ /* 0x000fe200000010ff */
[----:B------:R-:W-:Y:S06]  /*2410*/  @!P4 BRA `(.L_x_1079) ;  /* 0x00000000002cc947 */ /* 0x000fec0003800000 */
[----:B------:R-:W-:Y:S01]  /*2420*/  LOP3.LUT P6, RZ, R222, 0xff, RZ, 0xc0, !PT ;  /* 0x000000ffdeff7812 */ /* 0x000fe200078cc0ff */
[----:B------:R-:W-:Y:S01]  /*2430*/  FMUL.FTZ R141, R141, UR15 ;  /* 0x0000000f8d8d7c20 */ /* 0x000fe20008410000 */
[----:B------:R-:W-:-:S03]  /*2440*/  CS2R R142, SRZ ;  /* 0x00000000008e7805 */ /* 0x000fc6000001ff00 */
[----:B------:R-:W-:-:S08]  /*2450*/  FMUL.FTZ R147, R141, UR14 ;  /* 0x0000000e8d937c20 */ /* 0x000fd00008410000 */
[----:B------:R-:W-:Y:S01]  /*2460*/  @P6 IMAD.U32 R146, R44, 0x10000, RZ ;  /* 0x000100002c926824 */ /* 0x000fe200078e00ff */
[----:B-----5:R-:W-:-:S03]  /*2470*/  @P6 SHF.L.U32 R141, R76, 0x10, RZ ;  /* 0x000000104c8d6819 */ /* 0x020fc600000006ff */
[C---:B------:R-:W-:Y:S02]  /*2480*/  @P6 FMUL.FTZ R142, R147.reuse, R146 ;  /* 0x00000092938e6220 */ /* 0x040fe40000410000 */
[----:B------:R-:W-:-:S03]  /*2490*/  @P6 FMUL.FTZ R143, R147, R141 ;  /* 0x0000008d938f6220 */ /* 0x000fc60000410000 */
[----:B------:R-:W-:Y:S01]  /*24a0*/  F2FP.BF16.F32.PACK_AB R142, RZ, R142 ;  /* 0x0000008eff8e723e */ /* 0x000fe200000010ff */
[----:B------:R-:W-:-:S03]  /*24b0*/  FADD.FTZ R92, R92, R143 ;  /* 0x0000008f5c5c7221 */ /* 0x000fc60000010000 */
[----:B------:R-:W-:-:S07]  /*24c0*/  PRMT R136, R142, 0x7610, R136 ;  /* 0x000076108e887816 */ /* 0x000fce0000000088 */
.L_x_1079:
[----:B------:R-:W-:Y:S05]  /*24d0*/  BSYNC B0 ;  /* 0x0000000000007941 */ /* 0x000fea0003800000 */
.L_x_1078:
[----:B------:R-:W-:Y:S01]  /*24e0*/  BSSY B0, `(.L_x_1080) ;  /* 0x0000010000007945 */ /* 0x000fe20003800000 */
[----:B------:R-:W-:-:S03]  /*24f0*/  @P1 PRMT R88, R140, 0x7610, R88 ;  /* 0x000076108c581816 */ /* 0x000fc60000000058 */
[----:B------:R-:W-:Y:S05]  /*2500*/  @P2 BRA `(.L_x_1081) ;  /* 0x0000000000142947 */ /* 0x000fea0003800000 */
[----:B------:R-:W-:Y:S01]  /*2510*/  MOV R141, RZ ;  /* 0x000000ff008d7202 */ /* 0x000fe20000000f00 */
[----:B------:R-:W-:Y:S06]  /*2520*/  @!P0 BRA `(.L_x_1082) ;  /* 0x00000000002c8947 */ /* 0x000fec0003800000 */
[----:B------:R-:W-:-:S04]  /*2530*/  PRMT R141, R40, 0x7632, R141 ;  /* 0x00007632288d7816 */ /* 0x000fc8000000008d */
[----:B------:R-:W-:Y:S01]  /*2540*/  SHF.L.U32 R141, R141, 0x10, RZ ;  /* 0x000000108d8d7819 */ /* 0x000fe200000006ff */
[----:B------:R-:W-:Y:S06]  /*2550*/  BRA `(.L_x_1082) ;  /* 0x0000000000207947 */ /* 0x000fec0003800000 */
.L_x_1081:
        /* <DEDUP_REMOVED lines=8> */
.L_x_1082:
[----:B------:R-:W-:Y:S05]  /*25e0*/  BSYNC B0 ;  /* 0x0000000000007941 */ /* 0x000fea0003800000 */
.L_x_1080:
[----:B------:R-:W-:Y:S01]  /*25f0*/  BSSY B0, `(.L_x_1083) ;  /* 0x0000011000007945 */ /* 0x000fe20003800000 */
[----:B------:R-:W-:-:S03]  /*2600*/  @P1 F2FP.BF16.F32.PACK_AB R140, RZ, R141 ;  /* 0x0000008dff8c123e */ /* 0x000fc600000010ff */
[----:B------:R-:W-:Y:S05]  /*2610*/  @!P4 BRA `(.L_x_1084) ;  /* 0x000000000038c947 */ /* 0x000fea0003800000 */
[----:B------:R-:W-:Y:S01]  /*2620*/  LOP3.LUT P6, RZ, R184, 0xff00, RZ, 0xc0, !PT ;  /* 0x0000ff00b8ff7812 */ /* 0x000fe200078cc0ff */
[----:B------:R-:W-:Y:S01]  /*2630*/  FMUL.FTZ R141, R141, UR15 ;  /* 0x0000000f8d8d7c20 */ /* 0x000fe20008410000 */
[----:B------:R-:W-:Y:S01]  /*2640*/  HFMA2.MMA R146, -RZ, RZ, 0, 0 ;  /* 0x00000000ff927435 */ /* 0x000fe200000001ff */
[----:B------:R-:W-:Y:S02]  /*2650*/  MOV R142, RZ ;  /* 0x000000ff008e7202 */ /* 0x000fe40000000f00 */
[----:B------:R-:W-:-:S08]  /*2660*/  FMUL.FTZ R148, R141, UR14 ;  /* 0x0000000e8d947c20 */ /* 0x000fd00008410000 */
[----:B------:R-:W-:Y:S02]  /*2670*/  @P6 PRMT R147, R44, 0x7632, R147 ;  /* 0x000076322c936816 */ /* 0x000fe40000000093 */
[----:B-----5:R-:W-:Y:S02]  /*2680*/  @P6 PRMT R143, R76, 0x7632, R143 ;  /* 0x000076324c8f6816 */ /* 0x020fe4000000008f */
[----:B------:R-:W-:-:S03]  /*2690*/  @P6 SHF.L.U32 R147, R147, 0x10, RZ ;  /* 0x0000001093936819 */ /* 0x000fc600000006ff */
[----:B------:R-:W-:Y:S02]  /*26a0*/  @P6 IMAD.U32 R143, R143, 0x10000, RZ ;  /* 0x000100008f8f6824 */ /* 0x000fe400078e00ff */
[C---:B------:R-:W-:Y:S02]  /*26b0*/  @P6 FMUL.FTZ R142, R148.reuse, R147 ;  /* 0x00000093948e6220 */ /* 0x040fe40000410000 */
[----:B------:R-:W-:-:S03]  /*26c0*/  @P6 FMUL.FTZ R146, R148, R143 ;  /* 0x0000008f94926220 */ /* 0x000fc60000410000 */
[----:B------:R-:W-:Y:S01]  /*26d0*/  F2FP.BF16.F32.PACK_AB R142, RZ, R142 ;  /* 0x0000008eff8e723e */ /* 0x000fe200000010ff */
[----:B------:R-:W-:-:S03]  /*26e0*/  FADD.FTZ R93, R93, R146 ;  /* 0x000000925d5d7221 */ /* 0x000fc60000010000 */
[----:B------:R-:W-:-:S07]  /*26f0*/  PRMT R136, R136, 0x5410, R142 ;  /* 0x0000541088887816 */ /* 0x000fce000000008e */
.L_x_1084:
[----:B------:R-:W-:Y:S05]  /*2700*/  BSYNC B0 ;  /* 0x0000000000007941 */ /* 0x000fea0003800000 */
.L_x_1083:
[----:B------:R-:W-:Y:S01]  /*2710*/  BSSY B0, `(.L_x_1085) ;  /* 0x000000e000007945 */ /* 0x000fe20003800000 */
[----:B------:R-:W-:-:S03]  /*2720*/  @P1 PRMT R88, R88, 0x5410, R140 ;  /* 0x0000541058581816 */ /* 0x000fc6000000008c */
[----:B------:R-:W-:Y:S05]  /*2730*/  @P2 BRA `(.L_x_1086) ;  /* 0x0000000000102947 */ /* 0x000fea0003800000 */
[----:B------:R-:W-:Y:S01]  /*2740*/  HFMA2.MMA R141, -RZ, RZ, 0, 0 ;  /* 0x00000000ff8d7435 */ /* 0x000fe200000001ff */
[----:B------:R-:W-:Y:S10]  /*2750*/  @!P0 BRA `(.L_x_1087) ;  /* 0x0000000000248947 */ /* 0x000ff40003800000 */
[----:B------:R-:W-:Y:S01]  /*2760*/  IMAD.U32 R141, R41, 0x10000, RZ ;  /* 0x00010000298d7824 */ /* 0x000fe200078e00ff */
[----:B------:R-:W-:Y:S06]  /*2770*/  BRA `(.L_x_1087) ;  /* 0x00000000001c7947 */ /* 0x000fec0003800000 */
.L_x_1086:
[----:B------:R-:W-:-:S04]  /*2780*/  ISETP.NE.AND P6, PT, R17, RZ, PT ;  /* 0x000000ff1100720c */ /* 0x000fc80003fc5270 */
[----:B------:R-:W-:-:S05]  /*2790*/  FSEL R140, R144, RZ, !P6 ;  /* 0x000000ff908c7208 */ /* 0x000fca0007000000 */
[----:B------:R-:W-:Y:S01]  /*27a0*/  FFMA.FTZ R141, R157, R145, R140 ;  /* 0x000000919d8d7223 */ /* 0x000fe2000001008c */
[----:B------:R-:W-:-:S03]  /*27b0*/  @P0 SHF.L.U32 R140, R41, 0x10, RZ ;  /* 0x00000010298c0819 */ /* 0x000fc600000006ff */
[----:B------:R-:W-:-:S04]  /*27c0*/  FADD.FTZ R141, R196, -R141 ;  /* 0x8000008dc48d7221 */ /* 0x000fc80000010000 */
[----:B------:R-:W-:-:S04]  /*27d0*/  FMUL.FTZ R141, R4, R141 ;  /* 0x0000008d048d7220 */ /* 0x000fc80000410000 */
[----:B------:R-:W-:-:S07]  /*27e0*/  @P0 FADD.FTZ R141, R141, R140 ;  /* 0x0000008c8d8d0221 */ /* 0x000fce0000010000 */
.L_x_1087:
[----:B------:R-:W-:Y:S05]  /*27f0*/  BSYNC B0 ;  /* 0x0000000000007941 */ /* 0x000fea0003800000 */
.L_x_1085:
[----:B------:R-:W-:Y:S01]  /*2800*/  BSSY B0, `(.L_x_1088) ;  /* 0x000000e000007945 */ /* 0x000fe20003800000 */
[----:B------:R-:W-:-:S03]  /*2810*/  @P1 F2FP.BF16.F32.PACK_AB R140, RZ, R141 ;  /* 0x0000008dff8c123e */ /* 0x000fc600000010ff */
[----:B------:R-:W-:Y:S05]  /*2820*/  @!P4 BRA `(.L_x_1089) ;  /* 0x00000000002cc947 */ /* 0x000fea0003800000 */
        /* <DEDUP_REMOVED lines=11> */
.L_x_1089:
[----:B------:R-:W-:Y:S05]  /*28e0*/  BSYNC B0 ;  /* 0x0000000000007941 */ /* 0x000fea0003800000 */
.L_x_1088:
        /* <DEDUP_REMOVED lines=8> */
.L_x_1091:
        /* <DEDUP_REMOVED lines=8> */
.L_x_1092:
[----:B------:R-:W-:Y:S05]  /*29f0*/  BSYNC B0 ;  /* 0x0000000000007941 */ /* 0x000fea0003800000 */
.L_x_1090:
        /* <DEDUP_REMOVED lines=17> */
.L_x_1094:
[----:B------:R-:W-:Y:S05]  /*2b10*/  BSYNC B0 ;  /* 0x0000000000007941 */ /* 0x000fea0003800000 */
.L_x_1093:
[----:B------:R-:W-:Y:S01]  /*2b20*/  BSSY B0, `(.L_x_1095) ;  /* 0x000000e000007945 */ /* 0x000fe20003800000 */
[----:B------:R-:W-:-:S03]  /*2b30*/  @P1 PRMT R89, R89, 0x5410, R140 ;  /* 0x0000541059591816 */ /* 0x000fc6000000008c */
[----:B------:R-:W-:Y:S05]  /*2b40*/  @P2 BRA `(.L_x_1096) ;  /* 0x0000000000102947 */ /* 0x000fea0003800000 */
[----:B------:R-:W-:Y:S01]  /*2b50*/  HFMA2.MMA R141, -RZ, RZ, 0, 0 ;  /* 0x00000000ff8d7435 */ /* 0x000fe200000001ff */
[----:B------:R-:W-:Y:S10]  /*2b60*/  @!P0 BRA `(.L_x_1097) ;  /* 0x0000000000248947 */ /* 0x000ff40003800000 */
[----:B------:R-:W-:Y:S01]  /*2b70*/  IMAD.U32 R141, R42, 0x10000, RZ ;  /* 0x000100002a8d7824 */ /* 0x000fe200078e00ff */
[----:B------:R-:W-:Y:S06]  /*2b80*/  BRA `(.L_x_1097) ;  /* 0x00000000001c7947 */ /* 0x000fec0003800000 */
.L_x_1096:
[----:B------:R-:W-:-:S04]  /*2b90*/  ISETP.NE.AND P6, PT, R17, RZ, PT ;  /* 0x000000ff1100720c */ /* 0x000fc80003fc5270 */
[----:B------:R-:W-:-:S05]  /*2ba0*/  FSEL R140, R144, RZ, !P6 ;  /* 0x000000ff908c7208 */ /* 0x000fca0007000000 */
[----:B------:R-:W-:Y:S01]  /*2bb0*/  FFMA.FTZ R141, R159, R145, R140 ;  /* 0x000000919f8d7223 */ /* 0x000fe2000001008c */
[----:B------:R-:W-:-:S03]  /*2bc0*/  @P0 SHF.L.U32 R140, R42, 0x10, RZ ;  /* 0x000000102a8c0819 */ /* 0x000fc600000006ff */
[----:B------:R-:W-:-:S04]  /*2bd0*/  FADD.FTZ R141, R198, -R141 ;  /* 0x8000008dc68d7221 */ /* 0x000fc80000010000 */
[----:B------:R-:W-:-:S04]  /*2be0*/  FMUL.FTZ R141, R4, R141 ;  /* 0x0000008d048d7220 */ /* 0x000fc80000410000 */
[----:B------:R-:W-:-:S07]  /*2bf0*/  @P0 FADD.FTZ R141, R141, R140 ;  /* 0x0000008c8d8d0221 */ /* 0x000fce0000010000 */
.L_x_1097:
[----:B------:R-:W-:Y:S05]  /*2c00*/  BSYNC B0 ;  /* 0x0000000000007941 */ /* 0x000fea0003800000 */
.L_x_1095:
        /* <DEDUP_REMOVED lines=14> */
.L_x_1099:
[----:B------:R-:W-:Y:S05]  /*2cf0*/  BSYNC B0 ;  /* 0x0000000000007941 */ /* 0x000fea0003800000 */
.L_x_1098:
        /* <DEDUP_REMOVED lines=8> */
.L_x_1101:
        /* <DEDUP_REMOVED lines=8> */
.L_x_1102:
[----:B------:R-:W-:Y:S05]  /*2e00*/  BSYNC B0 ;  /* 0x0000000000007941 */ /* 0x000fea0003800000 */
.L_x_1100:
        /* <DEDUP_REMOVED lines=17> */
.L_x_1104:
[----:B------:R-:W-:Y:S05]  /*2f20*/  BSYNC B0 ;  /* 0x0000000000007941 */ /* 0x000fea0003800000 */
.L_x_1103:
[----:B------:R-:W-:Y:S01]  /*2f30*/  BSSY B0, `(.L_x_1105) ;  /* 0x000000e000007945 */ /* 0x000fe20003800000 */
[----:B------:R-:W-:-:S03]  /*2f40*/  @P1 PRMT R90, R90, 0x5410, R140 ;  /* 0x000054105a5a1816 */ /* 0x000fc6000000008c */
[----:B------:R-:W-:Y:S05]  /*2f50*/  @P2 BRA `(.L_x_1106) ;  /* 0x0000000000102947 */ /* 0x000fea0003800000 */
[----:B------:R-:W-:Y:S01]  /*2f60*/  HFMA2.MMA R141, -RZ, RZ, 0, 0 ;  /* 0x00000000ff8d7435 */ /* 0x000fe200000001ff */
[----:B------:R-:W-:Y:S10]  /*2f70*/  @!P0 BRA `(.L_x_1107) ;  /* 0x0000000000248947 */ /* 0x000ff40003800000 */
[----:B------:R-:W-:Y:S01]  /*2f80*/  IMAD.U32 R141, R43, 0x10000, RZ ;  /* 0x000100002b8d7824 */ /* 0x000fe200078e00ff */
[----:B------:R-:W-:Y:S06]  /*2f90*/  BRA `(.L_x_1107) ;  /* 0x00000000001c7947 */ /* 0x000fec0003800000 */
.L_x_1106:
[----:B------:R-:W-:-:S04]  /*2fa0*/  ISETP.NE.AND P6, PT, R17, RZ, PT ;  /* 0x000000ff1100720c */ /* 0x000fc80003fc5270 */
[----:B------:R-:W-:-:S05]  /*2fb0*/  FSEL R140, R144, RZ, !P6 ;  /* 0x000000ff908c7208 */ /* 0x000fca0007000000 */
[----:B------:R-:W-:Y:S01]  /*2fc0*/  FFMA.FTZ R141, R161, R145, R140 ;  /* 0x00000091a18d7223 */ /* 0x000fe2000001008c */
[----:B------:R-:W-:-:S03]  /*2fd0*/  @P0 SHF.L.U32 R140, R43, 0x10, RZ ;  /* 0x000000102b8c0819 */ /* 0x000fc600000006ff */
[----:B------:R-:W-:-:S04]  /*2fe0*/  FADD.FTZ R141, R200, -R141 ;  /* 0x8000008dc88d7221 */ /* 0x000fc80000010000 */
[----:B------:R-:W-:-:S04]  /*2ff0*/  FMUL.FTZ R141, R4, R141 ;  /* 0x0000008d048d7220 */ /* 0x000fc80000410000 */
[----:B------:R-:W-:-:S07]  /*3000*/  @P0 FADD.FTZ R141, R141, R140 ;  /* 0x0000008c8d8d0221 */ /* 0x000fce0000010000 */
.L_x_1107:
[----:B------:R-:W-:Y:S05]  /*3010*/  BSYNC B0 ;  /* 0x0000000000007941 */ /* 0x000fea0003800000 */
.L_x_1105:
        /* <DEDUP_REMOVED lines=14> */
.L_x_1109:
[----:B------:R-:W-:Y:S05]  /*3100*/  BSYNC B0 ;  /* 0x0000000000007941 */ /* 0x000fea0003800000 */
.L_x_1108:
        /* <DEDUP_REMOVED lines=8> */
.L_x_1111:
        /* <DEDUP_REMOVED lines=8> */
.L_x_1112:
[----:B------:R-:W-:Y:S05]  /*3210*/  BSYNC B0 ;  /* 0x0000000000007941 */ /* 0x000fea0003800000 */
.L_x_1110:
        /* <DEDUP_REMOVED lines=22> */
.L_x_1114:
[----:B------:R-:W-:Y:S05]  /*3380*/  BSYNC B0 ;  /* 0x0000000000007941 */ /* 0x000fea0003800000 */
.L_x_1113:
[----:B------:R0:W-:Y:S01]  /*3390*/  @P1 STG.E.128 desc[UR4][R140.64], R88 ;  /* 0x000000588c001986 */ /* 0x0001e2000c101d04 */
[----:B------:R-:W-:Y:S03]  /*33a0*/  BSSY B0, `(.L_x_1115) ;  /* 0x0000007000007945 */ /* 0x000fe60003800000 */
[----:B------:R0:W-:Y:S01]  /*33b0*/  @P4 STG.E.128 desc[UR4][R142.64], R136 ;  /* 0x000000888e004986 */ /* 0x0001e2000c101d04 */
[----:B------:R-:W-:Y:S05]  /*33c0*/  @!P4 BRA `(.L_x_1116) ;  /* 0x000000000010c947 */ /* 0x000fea0003800000 */
[----:B-----5:R-:W1:Y:S01]  /*33d0*/  LDC.64 R76, c[0x0][0x220] ;  /* 0x00008800ff4c7b82 */ /* 0x020e620000000a00 */
[----:B------:R-:W-:-:S05]  /*33e0*/  IADD3 R79, R193, 0x100, RZ ;  /* 0x00000100c14f7810 */ /* 0x000fca0007ffe0ff */
[----:B-1----:R-:W-:-:S06]  /*33f0*/  IMAD.WIDE.U32 R76, R79, 0x10, R76 ;  /* 0x000000104f4c7825 */ /* 0x002fcc00078e004c */
[----:B------:R-:W5:Y:S02]  /*3400*/  LDG.E.128 R76, desc[UR4][R76.64] ;  /* 0x000000044c4c7981 */ /* 0x000f64000c1e1d00 */
.L_x_1116:
[----:B------:R-:W-:Y:S05]  /*3410*/  BSYNC B0 ;  /* 0x0000000000007941 */ /* 0x000fea0003800000 */
.L_x_1115:
[----:B------:R-:W-:Y:S04]  /*3420*/  BSSY B0, `(.L_x_1117) ;  /* 0x000000d000007945 */ /* 0x000fe80003800000 */
[----:B------:R-:W-:Y:S05]  /*3430*/  @P2 BRA `(.L_x_1118) ;  /* 0x0000000000102947 */ /* 0x000fea0003800000 */
[----:B0-----:R-:W-:Y:S01]  /*3440*/  IMAD.MOV.U32 R141, RZ, RZ, RZ ;  /* 0x000000ffff8d7224 */ /* 0x001fe200078e00ff */
[----:B------:R-:W-:Y:S06]  /*3450*/  @!P0 BRA `(.L_x_1119) ;  /* 0x0000000000248947 */ /* 0x000fec0003800000 */
[----:B------:R-:W-:Y:S01]  /*3460*/  SHF.L.U32 R141, R36, 0x10, RZ ;  /* 0x00000010248d7819 */ /* 0x000fe200000006ff */
[----:B------:R-:W-:Y:S06]  /*3470*/  BRA `(.L_x_1119) ;  /* 0x00000000001c7947 */ /* 0x000fec0003800000 */
.L_x_1118:
[----:B------:R-:W-:-:S04]  /*3480*/  ISETP.NE.AND P6, PT, R17, RZ, PT ;  /* 0x000000ff1100720c */ /* 0x000fc80003fc5270 */
[----:B0-----:R-:W-:-:S05]  /*3490*/  FSEL R140, R144, RZ, !P6 ;  /* 0x000000ff908c7208 */ /* 0x001fca0007000000 */
[----:B------:R-:W-:Y:S01]  /*34a0*/  FFMA.FTZ R141, R163, R145, R140 ;  /* 0x00000091a38d7223 */ /* 0x000fe2000001008c */
[----:B------:R-:W-:-:S03]  /*34b0*/  @P0 SHF.L.U32 R140, R36, 0x10, RZ ;  /* 0x00000010248c0819 */ /* 0x000fc600000006ff */
[----:B------:R-:W-:-:S04]  /*34c0*/  FADD.FTZ R141, R202, -R141 ;  /* 0x8000008dca8d7221 */ /* 0x000fc80000010000 */
[----:B------:R-:W-:-:S04]  /*34d0*/  FMUL.FTZ R141, R4, R141 ;  /* 0x0000008d048d7220 */ /* 0x000fc80000410000 */
[----:B------:R-:W-:-:S07]  /*34e0*/  @P0 FADD.FTZ R141, R141, R140 ;  /* 0x0000008c8d8d0221 */ /* 0x000fce0000010000 */
.L_x_1119:
[----:B------:R-:W-:Y:S05]  /*34f0*/  BSYNC B0 ;  /* 0x0000000000007941 */ /* 0x000fea0003800000 */
.L_x_1117:
[----:B------:R-:W-:Y:S01]  /*3500*/  BSSY B0, `(.L_x_1120) ;  /* 0x000000e000007945 */ /* 0x000fe20003800000 */
[----:B------:R-:W-:-:S03]  /*3510*/  @P1 F2FP.BF16.F32.PACK_AB R140, RZ, R141 ;  /* 0x0000008dff8c123e */ /* 0x000fc600000010ff */
[----:B------:R-:W-:Y:S05]  /*3520*/  @!P4 BRA `(.L_x_1121) ;  /* 0x00000000002cc947 */ /* 0x000fea0003800000 */
[----:B------:R-:W-:Y:S01]  /*3530*/  LOP3.LUT P6, RZ, R221, 0xff, RZ, 0xc0, !PT ;  /* 0x000000ffddff7812 */ /* 0x000fe200078cc0ff */
[----:B------:R-:W-:Y:S01]  /*3540*/  FMUL.FTZ R141, R141, UR15 ;  /* 0x0000000f8d8d7c20 */ /* 0x000fe20008410000 */
[----:B------:R-:W-:-:S03]  /*3550*/  CS2R R142, SRZ ;  /* 0x00000000008e7805 */ /* 0x000fc6000001ff00 */
[----:B------:R-:W-:-:S08]  /*3560*/  FMUL.FTZ R146, R141, UR14 ;  /* 0x0000000e8d927c20 */ /* 0x000fd00008410000 */
[----:B------:R-:W-:Y:S01]  /*3570*/  @P6 SHF.L.U32 R141, R48, 0x10, RZ ;  /* 0x00000010308d6819 */ /* 0x000fe200000006ff */
[----:B-----5:R-:W-:-:S04]  /*3580*/  @P6 IMAD.U32 R147, R76, 0x10000, RZ ;  /* 0x000100004c936824 */ /* 0x020fc800078e00ff */
[----:B------:R-:W-:Y:S01]  /*3590*/  @P6 FMUL.FTZ R142, R146, R141 ;  /* 0x0000008d928e6220 */ /* 0x000fe20000410000 */
[----:B------:R-:W-:-:S04]  /*35a0*/  @P6 FMUL.FTZ R143, R147, R146 ;  /* 0x00000092938f6220 */ /* 0x000fc80000410000 */
[----:B------:R-:W-:Y:S01]  /*35b0*/  F2FP.BF16.F32.PACK_AB R142, RZ, R142 ;  /* 0x0000008eff8e723e */ /* 0x000fe200000010ff */
[----:B------:R-:W-:-:S03]  /*35c0*/  FADD.FTZ R100, R100, R143 ;  /* 0x0000008f64647221 */ /* 0x000fc60000010000 */
[----:B------:R-:W-:-:S07]  /*35d0*/  PRMT R136, R142, 0x7610, R136 ;  /* 0x000076108e887816 */ /* 0x000fce0000000088 */
.L_x_1121:
[----:B------:R-:W-:Y:S05]  /*35e0*/  BSYNC B0 ;  /* 0x0000000000007941 */ /* 0x000fea0003800000 */
.L_x_1120:
[----:B------:R-:W-:Y:S01]  /*35f0*/  BSSY B0, `(.L_x_1122) ;  /* 0x0000010000007945 */ /* 0x000fe20003800000 */
[----:B------:R-:W-:-:S03]  /*3600*/  @P1 PRMT R88, R140, 0x7610, R88 ;  /* 0x000076108c581816 */ /* 0x000fc60000000058 */
[----:B------:R-:W-:Y:S05]  /*3610*/  @P2 BRA `(.L_x_1123) ;  /* 0x0000000000142947 */ /* 0x000fea0003800000 */
[----:B------:R-:W-:Y:S01]  /*3620*/  HFMA2.MMA R141, -RZ, RZ, 0, 0 ;  /* 0x00000000ff8d7435 */ /* 0x000fe200000001ff */
[----:B------:R-:W-:Y:S10]  /*3630*/  @!P0 BRA `(.L_x_1124) ;  /* 0x00000000002c8947 */ /* 0x000ff40003800000 */
[----:B------:R-:W-:-:S05]  /*3640*/  PRMT R141, R36, 0x7632, R141 ;  /* 0x00007632248d7816 */ /* 0x000fca000000008d */
[----:B------:R-:W-:Y:S01]  /*3650*/  IMAD.U32 R141, R141, 0x10000, RZ ;  /* 0x000100008d8d7824 */ /* 0x000fe200078e00ff */
[----:B------:R-:W-:Y:S06]  /*3660*/  BRA `(.L_x_1124) ;  /* 0x0000000000207947 */ /* 0x000fec0003800000 */
.L_x_1123:
        /* <DEDUP_REMOVED lines=8> */
.L_x_1124:
[----:B------:R-:W-:Y:S05]  /*36f0*/  BSYNC B0 ;  /* 0x0000000000007941 */ /* 0x000fea0003800000 */
.L_x_1122:
[----:B------:R-:W-:Y:S01]  /*3700*/  BSSY B0, `(.L_x_1125) ;  /* 0x0000011000007945 */ /* 0x000fe20003800000 */
[----:B------:R-:W-:-:S03]  /*3710*/  @P1 F2FP.BF16.F32.PACK_AB R140, RZ, R141 ;  /* 0x0000008dff8c123e */ /* 0x000fc600000010ff */
[----:B------:R-:W-:Y:S05]  /*3720*/  @!P4 BRA `(.L_x_1126) ;  /* 0x000000000038c947 */ /* 0x000fea0003800000 */
[----:B------:R-:W-:Y:S01]  /*3730*/  LOP3.LUT P6, RZ, R182, 0xff00, RZ, 0xc0, !PT ;  /* 0x0000ff00b6ff7812 */ /* 0x000fe200078cc0ff */
[----:B------:R-:W-:Y:S01]  /*3740*/  FMUL.FTZ R141, R141, UR15 ;  /* 0x0000000f8d8d7c20 */ /* 0x000fe20008410000 */
[----:B------:R-:W-:Y:S01]  /*3750*/  IMAD.MOV.U32 R142, RZ, RZ, RZ ;  /* 0x000000ffff8e7224 */ /* 0x000fe200078e00ff */
[----:B------:R-:W-:Y:S02]  /*3760*/  MOV R146, RZ ;  /* 0x000000ff00927202 */ /* 0x000fe40000000f00 */
[----:B------:R-:W-:-:S08]  /*3770*/  FMUL.FTZ R148, R141, UR14 ;  /* 0x0000000e8d947c20 */ /* 0x000fd00008410000 */
[----:B------:R-:W-:Y:S02]  /*3780*/  @P6 PRMT R147, R48, 0x7632, R147 ;  /* 0x0000763230936816 */ /* 0x000fe40000000093 */
[----:B-----5:R-:W-:Y:S02]  /*3790*/  @P6 PRMT R143, R76, 0x7632, R143 ;  /* 0x000076324c8f6816 */ /* 0x020fe4000000008f */
[----:B------:R-:W-:Y:S02]  /*37a0*/  @P6 SHF.L.U32 R147, R147, 0x10, RZ ;  /* 0x0000001093936819 */ /* 0x000fe400000006ff */
[----:B------:R-:W-:-:S03]  /*37b0*/  @P6 SHF.L.U32 R143, R143, 0x10, RZ ;  /* 0x000000108f8f6819 */ /* 0x000fc600000006ff */
[C---:B------:R-:W-:Y:S02]  /*37c0*/  @P6 FMUL.FTZ R142, R148.reuse, R147 ;  /* 0x00000093948e6220 */ /* 0x040fe40000410000 */
[----:B------:R-:W-:-:S03]  /*37d0*/  @P6 FMUL.FTZ R146, R148, R143 ;  /* 0x0000008f94926220 */ /* 0x000fc60000410000 */
[----:B------:R-:W-:Y:S01]  /*37e0*/  F2FP.BF16.F32.PACK_AB R142, RZ, R142 ;  /* 0x0000008eff8e723e */ /* 0x000fe200000010ff */
[----:B------:R-:W-:-:S03]  /*37f0*/  FADD.FTZ R101, R101, R146 ;  /* 0x0000009265657221 */ /* 0x000fc60000010000 */
[----:B------:R-:W-:-:S07]  /*3800*/  PRMT R136, R136, 0x5410, R142 ;  /* 0x0000541088887816 */ /* 0x000fce000000008e */
.L_x_1126:
[----:B------:R-:W-:Y:S05]  /*3810*/  BSYNC B0 ;  /* 0x0000000000007941 */ /* 0x000fea0003800000 */
.L_x_1125:
[----:B------:R-:W-:Y:S01]  /*3820*/  BSSY B0, `(.L_x_1127) ;  /* 0x000000e000007945 */ /* 0x000fe20003800000 */
[----:B------:R-:W-:-:S03]  /*3830*/  @P1 PRMT R88, R88, 0x5410, R140 ;  /* 0x0000541058581816 */ /* 0x000fc6000000008c */
[----:B------:R-:W-:Y:S05]  /*3840*/  @P2 BRA `(.L_x_1128) ;  /* 0x0000000000102947 */ /* 0x000fea0003800000 */
[----:B------:R-:W-:Y:S01]  /*3850*/  IMAD.MOV.U32 R141, RZ, RZ, RZ ;  /* 0x000000ffff8d7224 */ /* 0x000fe200078e00ff */
[----:B------:R-:W-:Y:S06]  /*3860*/  @!P0 BRA `(.L_x_1129) ;  /* 0x0000000000248947 */ /* 0x000fec0003800000 */
[----:B------:R-:W-:Y:S01]  /*3870*/  SHF.L.U32 R141, R37, 0x10, RZ ;  /* 0x00000010258d7819 */ /* 0x000fe200000006ff */
[----:B------:R-:W-:Y:S06]  /*3880*/  BRA `(.L_x_1129) ;  /* 0x00000000001c7947 */ /* 0x000fec0003800000 */
.L_x_1128:
[----:B------:R-:W-:-:S04]  /*3890*/  ISETP.NE.AND P6, PT, R17, RZ, PT ;  /* 0x000000ff1100720c */ /* 0x000fc80003fc5270 */
[----:B------:R-:W-:-:S05]  /*38a0*/  FSEL R140, R144, RZ, !P6 ;  /* 0x000000ff908c7208 */ /* 0x000fca0007000000 */
[----:B------:R-:W-:Y:S01]  /*38b0*/  FFMA.FTZ R141, R167, R145, R140 ;  /* 0x00000091a78d7223 */ /* 0x000fe2000001008c */
[----:B------:R-:W-:-:S03]  /*38c0*/  @P0 SHF.L.U32 R140, R37, 0x10, RZ ;  /* 0x00000010258c0819 */ /* 0x000fc600000006ff */
[----:B------:R-:W-:-:S04]  /*38d0*/  FADD.FTZ R141, R204, -R141 ;  /* 0x8000008dcc8d7221 */ /* 0x000fc80000010000 */
[----:B------:R-:W-:-:S04]  /*38e0*/  FMUL.FTZ R141, R4, R141 ;  /* 0x0000008d048d7220 */ /* 0x000fc80000410000 */
[----:B------:R-:W-:-:S07]  /*38f0*/  @P0 FADD.FTZ R141, R141, R140 ;  /* 0x0000008c8d8d0221 */ /* 0x000fce0000010000 */
.L_x_1129:
[----:B------:R-:W-:Y:S05]  /*3900*/  BSYNC B0 ;  /* 0x0000000000007941 */ /* 0x000fea0003800000 */
.L_x_1127:
        /* <DEDUP_REMOVED lines=14> */
.L_x_1131:
[----:B------:R-:W-:Y:S05]  /*39f0*/  BSYNC B0 ;  /* 0x0000000000007941 */ /* 0x000fea0003800000 */
.L_x_1130:
        /* <DEDUP_REMOVED lines=8> */
.L_x_1133:
        /* <DEDUP_REMOVED lines=8> */
.L_x_1134:
[----:B------:R-:W-:Y:S05]  /*3b00*/  BSYNC B0 ;  /* 0x0000000000007941 */ /* 0x000fea0003800000 */
.L_x_1132:
        /* <DEDUP_REMOVED lines=17> */
.L_x_1136:
[----:B------:R-:W-:Y:S05]  /*3c20*/  BSYNC B0 ;  /* 0x0000000000007941 */ /* 0x000fea0003800000 */
.L_x_1135:
[----:B------:R-:W-:Y:S01]  /*3c30*/  BSSY B0, `(.L_x_1137) ;  /* 0x000000e000007945 */ /* 0x000fe20003800000 */
[----:B------:R-:W-:-:S03]  /*3c40*/  @P1 PRMT R89, R89, 0x5410, R140 ;  /* 0x0000541059591816 */ /* 0x000fc6000000008c */
[----:B------:R-:W-:Y:S05]  /*3c50*/  @P2 BRA `(.L_x_1138) ;  /* 0x0000000000102947 */ /* 0x000fea0003800000 */
[----:B------:R-:W-:Y:S01]  /*3c60*/  IMAD.MOV.U32 R141, RZ, RZ, RZ ;  /* 0x000000ffff8d7224 */ /* 0x000fe200078e00ff */
[----:B------:R-:W-:Y:S06]  /*3c70*/  @!P0 BRA `(.L_x_1139) ;  /* 0x0000000000248947 */ /* 0x000fec0003800000 */
[----:B------:R-:W-:Y:S01]  /*3c80*/  SHF.L.U32 R141, R38, 0x10, RZ ;  /* 0x00000010268d7819 */ /* 0x000fe200000006ff */
[----:B------:R-:W-:Y:S06]  /*3c90*/  BRA `(.L_x_1139) ;  /* 0x00000000001c7947 */ /* 0x000fec0003800000 */
.L_x_1138:
[----:B------:R-:W-:-:S04]  /*3ca0*/  ISETP.NE.AND P6, PT, R17, RZ, PT ;  /* 0x000000ff1100720c */ /* 0x000fc80003fc5270 */
[----:B------:R-:W-:-:S05]  /*3cb0*/  FSEL R140, R144, RZ, !P6 ;  /* 0x000000ff908c7208 */ /* 0x000fca0007000000 */
[----:B------:R-:W-:Y:S01]  /*3cc0*/  FFMA.FTZ R141, R169, R145, R140 ;  /* 0x00000091a98d7223 */ /* 0x000fe2000001008c */
[----:B------:R-:W-:-:S03]  /*3cd0*/  @P0 SHF.L.U32 R140, R38, 0x10, RZ ;  /* 0x00000010268c0819 */ /* 0x000fc600000006ff */
[----:B------:R-:W-:-:S04]  /*3ce0*/  FADD.FTZ R141, R206, -R141 ;  /* 0x8000008dce8d7221 */ /* 0x000fc80000010000 */
[----:B------:R-:W-:-:S04]  /*3cf0*/  FMUL.FTZ R141, R4, R141 ;  /* 0x0000008d048d7220 */ /* 0x000fc80000410000 */
[----:B------:R-:W-:-:S07]  /*3d00*/  @P0 FADD.FTZ R141, R141, R140 ;  /* 0x0000008c8d8d0221 */ /* 0x000fce0000010000 */
.L_x_1139:
[----:B------:R-:W-:Y:S05]  /*3d10*/  BSYNC B0 ;  /* 0x0000000000007941 */ /* 0x000fea0003800000 */
.L_x_1137:
        /* <DEDUP_REMOVED lines=14> */
.L_x_1141:
[----:B------:R-:W-:Y:S05]  /*3e00*/  BSYNC B0 ;  /* 0x0000000000007941 */ /* 0x000fea0003800000 */
.L_x_1140:
        /* <DEDUP_REMOVED lines=8> */
.L_x_1143:
        /* <DEDUP_REMOVED lines=8> */
.L_x_1144:
[----:B------:R-:W-:Y:S05]  /*3f10*/  BSYNC B0 ;  /* 0x0000000000007941 */ /* 0x000fea0003800000 */
.L_x_1142:
        /* <DEDUP_REMOVED lines=17> */
.L_x_1146:
[----:B------:R-:W-:Y:S05]  /*4030*/  BSYNC B0 ;  /* 0x0000000000007941 */ /* 0x000fea0003800000 */
.L_x_1145:
[----:B------:R-:W-:Y:S01]  /*4040*/  BSSY B0, `(.L_x_1147) ;  /* 0x000000e000007945 */ /* 0x000fe20003800000 */
[----:B------:R-:W-:-:S03]  /*4050*/  @P1 PRMT R90, R90, 0x5410, R140 ;  /* 0x000054105a5a1816 */ /* 0x000fc6000000008c */
[----:B------:R-:W-:Y:S05]  /*4060*/  @P2 BRA `(.L_x_1148) ;  /* 0x0000000000102947 */ /* 0x000fea0003800000 */
[----:B------:R-:W-:Y:S01]  /*4070*/  IMAD.MOV.U32 R141, RZ, RZ, RZ ;  /* 0x000000ffff8d7224 */ /* 0x000fe200078e00ff */
[----:B------:R-:W-:Y:S06]  /*4080*/  @!P0 BRA `(.L_x_1149) ;  /* 0x0000000000248947 */ /* 0x000fec0003800000 */
[----:B------:R-:W-:Y:S01]  /*4090*/  SHF.L.U32 R141, R39, 0x10, RZ ;  /* 0x00000010278d7819 */ /* 0x000fe200000006ff */
[----:B------:R-:W-:Y:S06]  /*40a0*/  BRA `(.L_x_1149) ;  /* 0x00000000001c7947 */ /* 0x000fec0003800000 */
.L_x_1148:
[----:B------:R-:W-:-:S04]  /*40b0*/  ISETP.NE.AND P6, PT, R17, RZ, PT ;  /* 0x000000ff1100720c */ /* 0x000fc80003fc5270 */
[----:B------:R-:W-:-:S05]  /*40c0*/  FSEL R140, R144, RZ, !P6 ;  /* 0x000000ff908c7208 */ /* 0x000fca0007000000 */
[----:B------:R-:W-:Y:S01]  /*40d0*/  FFMA.FTZ R141, R171, R145, R140 ;  /* 0x00000091ab8d7223 */ /* 0x000fe2000001008c */
[----:B------:R-:W-:-:S03]  /*40e0*/  @P0 SHF.L.U32 R140, R39, 0x10, RZ ;  /* 0x00000010278c0819 */ /* 0x000fc600000006ff */
[----:B------:R-:W-:-:S04]  /*40f0*/  FADD.FTZ R141, R208, -R141 ;  /* 0x8000008dd08d7221 */ /* 0x000fc80000010000 */
[----:B------:R-:W-:-:S04]  /*4100*/  FMUL.FTZ R141, R4, R141 ;  /* 0x0000008d048d7220 */ /* 0x000fc80000410000 */
[----:B------:R-:W-:-:S07]  /*4110*/  @P0 FADD.FTZ R141, R141, R140 ;  /* 0x0000008c8d8d0221 */ /* 0x000fce0000010000 */
.L_x_1149:
[----:B------:R-:W-:Y:S05]  /*4120*/  BSYNC B0 ;  /* 0x0000000000007941 */ /* 0x000fea0003800000 */
.L_x_1147:
        /* <DEDUP_REMOVED lines=14> */
.L_x_1151:
[----:B------:R-:W-:Y:S05]  /*4210*/  BSYNC B0 ;  /* 0x0000000000007941 */ /* 0x000fea0003800000 */
.L_x_1150:
        /* <DEDUP_REMOVED lines=8> */
.L_x_1153:
        /* <DEDUP_REMOVED lines=8> */
.L_x_1154:
[----:B------:R-:W-:Y:S05]  /*4320*/  BSYNC B0 ;  /* 0x0000000000007941 */ /* 0x000fea0003800000 */
.L_x_1152:
[----:B------:R-:W0:Y:S01]  /*4330*/  @P1 LDC.64 R140, c[0x0][0x308] ;  /* 0x0000c200ff8c1b82 */ /* 0x000e220000000a00 */
[----:B------:R-:W-:Y:S01]  /*4340*/  @P4 IADD3 R149, R193, 0x100, RZ ;  /* 0x00000100c1954810 */ /* 0x000fe20007ffe0ff */
[----:B------:R-:W-:Y:S01]  /*4350*/  BSSY B0, `(.L_x_1155) ;  /* 0x0000015000007945 */ /* 0x000fe20003800000 */
[----:B------:R-:W-:-:S04]  /*4360*/  @P1 F2FP.BF16.F32.PACK_AB R147, RZ, R146 ;  /* 0x00000092ff93123e */ /* 0x000fc800000010ff */
[----:B------:R-:W-:Y:S01]  /*4370*/  @P1 PRMT R91, R91, 0x5410, R147 ;  /* 0x000054105b5b1816 */ /* 0x000fe20000000093 */
[----:B------:R-:W1:Y:S01]  /*4380*/  @P4 LDC.64 R142, c[0x0][0x2f8] ;  /* 0x0000be00ff8e4b82 */ /* 0x000e620000000a00 */
[----:B0-----:R-:W-:-:S04]  /*4390*/  @P1 IMAD.WIDE.U32 R140, R2, 0x10, R140 ;  /* 0x00000010028c1825 */ /* 0x001fc800078e008c */
[----:B-1----:R-:W-:Y:S01]  /*43a0*/  @P4 IMAD.WIDE.U32 R142, R149, 0x10, R142 ;  /* 0x00000010958e4825 */ /* 0x002fe200078e008e */
[----:B------:R-:W-:Y:S06]  /*43b0*/  @!P4 BRA `(.L_x_1156) ;  /* 0x000000000038c947 */ /* 0x000fec0003800000 */
[----:B------:R-:W-:Y:S01]  /*43c0*/  LOP3.LUT P6, RZ, R183, 0xff000000, RZ, 0xc0, !PT ;  /* 0xff000000b7ff7812 */ /* 0x000fe200078cc0ff */
[----:B------:R-:W-:Y:S01]  /*43d0*/  FMUL.FTZ R146, R146, UR15 ;  /* 0x0000000f92927c20 */ /* 0x000fe20008410000 */
[----:B------:R-:W-:Y:S01]  /*43e0*/  MOV R2, RZ ;  /* 0x000000ff00027202 */ /* 0x000fe20000000f00 */
[----:B------:R-:W-:Y:S02]  /*43f0*/  IMAD.MOV.U32 R148, RZ, RZ, RZ ;  /* 0x000000ffff947224 */ /* 0x000fe400078e00ff */
[----:B------:R-:W-:-:S08]  /*4400*/  FMUL.FTZ R146, R146, UR14 ;  /* 0x0000000e92927c20 */ /* 0x000fd00008410000 */
[----:B------:R-:W-:Y:S02]  /*4410*/  @P6 PRMT R149, R51, 0x7632, R149 ;  /* 0x0000763233956816 */ /* 0x000fe40000000095 */
[----:B-----5:R-:W-:-:S03]  /*4420*/  @P6 PRMT R147, R79, 0x7632, R147 ;  /* 0x000076324f936816 */ /* 0x020fc60000000093 */
[----:B------:R-:W-:Y:S01]  /*4430*/  @P6 IMAD.U32 R149, R149, 0x10000, RZ ;  /* 0x0001000095956824 */ /* 0x000fe200078e00ff */
[----:B------:R-:W-:-:S03]  /*4440*/  @P6 SHF.L.U32 R147, R147, 0x10, RZ ;  /* 0x0000001093936819 */ /* 0x000fc600000006ff */
[C---:B------:R-:W-:Y:S02]  /*4450*/  @P6 FMUL.FTZ R2, R146.reuse, R149 ;  /* 0x0000009592026220 */ /* 0x040fe40000410000 */
[----:B------:R-:W-:-:S03]  /*4460*/  @P6 FMUL.FTZ R148, R146, R147 ;  /* 0x0000009392946220 */ /* 0x000fc60000410000 */
[----:B------:R-:W-:Y:S01]  /*4470*/  F2FP.BF16.F32.PACK_AB R2, RZ, R2 ;  /* 0x00000002ff02723e */ /* 0x000fe200000010ff */
[----:B------:R-:W-:-:S03]  /*4480*/  FADD.FTZ R107, R107, R148 ;  /* 0x000000946b6b7221 */ /* 0x000fc60000010000 */
[----:B------:R-:W-:-:S07]  /*4490*/  PRMT R139, R139, 0x5410, R2 ;  /* 0x000054108b8b7816 */ /* 0x000fce0000000002 */
.L_x_1156:
[----:B------:R-:W-:Y:S05]  /*44a0*/  BSYNC B0 ;  /* 0x0000000000007941 */ /* 0x000fea0003800000 */
.L_x_1155:
[----:B------:R0:W-:Y:S01]  /*44b0*/  @P1 STG.E.128 desc[UR4][R140.64], R88 ;  /* 0x000000588c001986 */ /* 0x0001e2000c101d04 */
[----:B------:R-:W-:Y:S01]  /*44c0*/  BSSY B0, `(.L_x_1157) ;  /* 0x0000007000007945 */ /* 0x000fe20003800000 */
[----:B------:R-:W-:Y:S02]  /*44d0*/  IADD3 R193, R193, 0x200, RZ ;  /* 0x00000200c1c17810 */ /* 0x000fe40007ffe0ff */
[----:B------:R0:W-:Y:S01]  /*44e0*/  @P4 STG.E.128 desc[UR4][R142.64], R136 ;  /* 0x000000888e004986 */ /* 0x0001e2000c101d04 */
[----:B------:R-:W-:Y:S05]  /*44f0*/  @!P4 BRA `(.L_x_1158) ;  /* 0x00000000000cc947 */ /* 0x000fea0003800000 */
[----:B-----5:R-:W1:Y:S02]  /*4500*/  LDC.64 R76, c[0x0][0x220] ;  /* 0x00008800ff4c7b82 */ /* 0x020e640000000a00 */
[----:B-1----:R-:W-:-:S06]  /*4510*/  IMAD.WIDE.U32 R76, R193, 0x10, R76 ;  /* 0x00000010c14c7825 */ /* 0x002fcc00078e004c */
[----:B------:R-:W5:Y:S02]  /*4520*/  LDG.E.128 R76, desc[UR4][R76.64] ;  /* 0x000000044c4c7981 */ /* 0x000f64000c1e1d00 */
.L_x_1158:
[----:B------:R-:W-:Y:S05]  /*4530*/  BSYNC B0 ;  /* 0x0000000000007941 */ /* 0x000fea0003800000 */
.L_x_1157:
[----:B------:R-:W-:Y:S04]  /*4540*/  BSSY B0, `(.L_x_1159) ;  /* 0x000000d000007945 */ /* 0x000fe80003800000 */
[----:B------:R-:W-:Y:S05]  /*4550*/  @P2 BRA `(.L_x_1160) ;  /* 0x0000000000102947 */ /* 0x000fea0003800000 */
[----:B0-----:R-:W-:Y:S01]  /*4560*/  HFMA2.MMA R141, -RZ, RZ, 0, 0 ;  /* 0x00000000ff8d7435 */ /* 0x001fe200000001ff */
[----:B------:R-:W-:Y:S10]  /*4570*/  @!P0 BRA `(.L_x_1161) ;  /* 0x0000000000248947 */ /* 0x000ff40003800000 */
[----:B------:R-:W-:Y:S01]  /*4580*/  IMAD.U32 R141, R32, 0x10000, RZ ;  /* 0x00010000208d7824 */ /* 0x000fe200078e00ff */
[----:B------:R-:W-:Y:S06]  /*4590*/  BRA `(.L_x_1161) ;  /* 0x00000000001c7947 */ /* 0x000fec0003800000 */
.L_x_1160:
[----:B------:R-:W-:-:S04]  /*45a0*/  ISETP.NE.AND P6, PT, R17, RZ, PT ;  /* 0x000000ff1100720c */ /* 0x000fc80003fc5270 */
[----:B------:R-:W-:-:S05]  /*45b0*/  FSEL R2, R144, RZ, !P6 ;  /* 0x000000ff90027208 */ /* 0x000fca0007000000 */
[----:B0-----:R-:W-:Y:S01]  /*45c0*/  FFMA.FTZ R141, R173, R145, R2 ;  /* 0x00000091ad8d7223 */ /* 0x001fe20000010002 */
[----:B------:R-:W-:-:S03]  /*45d0*/  @P0 SHF.L.U32 R2, R32, 0x10, RZ ;  /* 0x0000001020020819 */ /* 0x000fc600000006ff */
[----:B------:R-:W-:-:S04]  /*45e0*/  FADD.FTZ R141, R210, -R141 ;  /* 0x8000008dd28d7221 */ /* 0x000fc80000010000 */
[----:B------:R-:W-:-:S04]  /*45f0*/  FMUL.FTZ R141, R4, R141 ;  /* 0x0000008d048d7220 */ /* 0x000fc80000410000 */
[----:B------:R-:W-:-:S07]  /*4600*/  @P0 FADD.FTZ R141, R141, R2 ;  /* 0x000000028d8d0221 */ /* 0x000fce0000010000 */
.L_x_1161:
[----:B------:R-:W-:Y:S05]  /*4610*/  BSYNC B0 ;  /* 0x0000000000007941 */ /* 0x000fea0003800000 */
.L_x_1159:
        /* <DEDUP_REMOVED lines=8> */
[----:B------:R-:W-:Y:S02]  /*46a0*/  @P6 SHF.L.U32 R141, R52, 0x10, RZ ;  /* 0x00000010348d6819 */ /* 0x000fe400000006ff */
[----:B-----5:R-:W-:-:S03]  /*46b0*/  @P6 SHF.L.U32 R147, R76, 0x10, RZ ;  /* 0x000000104c936819 */ /* 0x020fc600000006ff */
[----:B------:R-:W-:Y:S02]  /*46c0*/  @P6 FMUL.FTZ R140, R142, R141 ;  /* 0x0000008d8e8c6220 */ /* 0x000fe40000410000 */
[----:B------:R-:W-:-:S03]  /*46d0*/  @P6 FMUL.FTZ R143, R147, R142 ;  /* 0x0000008e938f6220 */ /* 0x000fc60000410000 */
[----:B------:R-:W-:Y:S01]  /*46e0*/  F2FP.BF16.F32.PACK_AB R140, RZ, R140 ;  /* 0x0000008cff8c723e */ /* 0x000fe200000010ff */
[----:B------:R-:W-:-:S03]  /*46f0*/  FADD.FTZ R108, R108, R143 ;  /* 0x0000008f6c6c7221 */ /* 0x000fc60000010000 */
[----:B------:R-:W-:-:S07]  /*4700*/  PRMT R136, R140, 0x7610, R136 ;  /* 0x000076108c887816 */ /* 0x000fce0000000088 */
.L_x_1163:
[----:B------:R-:W-:Y:S05]  /*4710*/  BSYNC B0 ;  /* 0x0000000000007941 */ /* 0x000fea0003800000 */
.L_x_1162:
[----:B------:R-:W-:Y:S01]  /*4720*/  BSSY B0, `(.L_x_1164) ;  /* 0x0000010000007945 */ /* 0x000fe20003800000 */
[----:B------:R-:W-:-:S03]  /*4730*/  @P1 PRMT R88, R2, 0x7610, R88 ;  /* 0x0000761002581816 */ /* 0x000fc60000000058 */
[----:B------:R-:W-:Y:S05]  /*4740*/  @P2 BRA `(.L_x_1165) ;  /* 0x0000000000142947 */ /* 0x000fea0003800000 */
[----:B------:R-:W-:Y:S01]  /*4750*/  IMAD.MOV.U32 R141, RZ, RZ, RZ ;  /* 0x000000ffff8d7224 */ /* 0x000fe200078e00ff */
[----:B------:R-:W-:Y:S06]  /*4760*/  @!P0 BRA `(.L_x_1166) ;  /* 0x00000000002c8947 */ /* 0x000fec0003800000 */
[----:B------:R-:W-:-:S04]  /*4770*/  PRMT R141, R32, 0x7632, R141 ;  /* 0x00007632208d7816 */ /* 0x000fc8000000008d */
[----:B------:R-:W-:Y:S01]  /*4780*/  SHF.L.U32 R141, R141, 0x10, RZ ;  /* 0x000000108d8d7819 */ /* 0x000fe200000006ff */
[----:B------:R-:W-:Y:S06]  /*4790*/  BRA `(.L_x_1166) ;  /* 0x0000000000207947 */ /* 0x000fec0003800000 */
.L_x_1165:
        /* <DEDUP_REMOVED lines=8> */
.L_x_1166:
[----:B------:R-:W-:Y:S05]  /*4820*/  BSYNC B0 ;  /* 0x0000000000007941 */ /* 0x000fea0003800000 */
.L_x_1164:
[----:B------:R-:W-:Y:S01]  /*4830*/  BSSY B0, `(.L_x_1167) ;  /* 0x0000011000007945 */ /* 0x000fe20003800000 */
[----:B------:R-:W-:-:S03]  /*4840*/  @P1 F2FP.BF16.F32.PACK_AB R2, RZ, R141 ;  /* 0x0000008dff02123e */ /* 0x000fc600000010ff */
[----:B------:R-:W-:Y:S05]  /*4850*/  @!P4 BRA `(.L_x_1168) ;  /* 0x000000000038c947 */ /* 0x000fea0003800000 */
[----:B------:R-:W-:Y:S01]  /*4860*/  LOP3.LUT P6, RZ, R180, 0xff00, RZ, 0xc0, !PT ;  /* 0x0000ff00b4ff7812 */ /* 0x000fe200078cc0ff */
[----:B------:R-:W-:Y:S01]  /*4870*/  FMUL.FTZ R141, R141, UR15 ;  /* 0x0000000f8d8d7c20 */ /* 0x000fe20008410000 */
[----:B------:R-:W-:Y:S01]  /*4880*/  HFMA2.MMA R140, -RZ, RZ, 0, 0 ;  /* 0x00000000ff8c7435 */ /* 0x000fe200000001ff */
        /* <DEDUP_REMOVED lines=11> */
.L_x_1168:
[----:B------:R-:W-:Y:S05]  /*4940*/  BSYNC B0 ;  /* 0x0000000000007941 */ /* 0x000fea0003800000 */
.L_x_1167:
[----:B------:R-:W-:Y:S01]  /*4950*/  BSSY B0, `(.L_x_1169) ;  /* 0x000000e000007945 */ /* 0x000fe20003800000 */
[----:B------:R-:W-:-:S03]  /*4960*/  @P1 PRMT R88, R88, 0x5410, R2 ;  /* 0x0000541058581816 */ /* 0x000fc60000000002 */
[----:B------:R-:W-:Y:S05]  /*4970*/  @P2 BRA `(.L_x_1170) ;  /* 0x0000000000102947 */ /* 0x000fea0003800000 */
[----:B------:R-:W-:Y:S01]  /*4980*/  MOV R141, RZ ;  /* 0x000000ff008d7202 */ /* 0x000fe20000000f00 */
[----:B------:R-:W-:Y:S06]  /*4990*/  @!P0 BRA `(.L_x_1171) ;  /* 0x0000000000248947 */ /* 0x000fec0003800000 */
[----:B------:R-:W-:Y:S01]  /*49a0*/  SHF.L.U32 R141, R33, 0x10, RZ ;  /* 0x00000010218d7819 */ /* 0x000fe200000006ff */
[----:B------:R-:W-:Y:S06]  /*49b0*/  BRA `(.L_x_1171) ;  /* 0x00000000001c7947 */ /* 0x000fec0003800000 */
.L_x_1170:
[----:B------:R-:W-:-:S04]  /*49c0*/  ISETP.NE.AND P6, PT, R17, RZ, PT ;  /* 0x000000ff1100720c */ /* 0x000fc80003fc5270 */
[----:B------:R-:W-:-:S05]  /*49d0*/  FSEL R2, R144, RZ, !P6 ;  /* 0x000000ff90027208 */ /* 0x000fca0007000000 */
[----:B------:R-:W-:Y:S01]  /*49e0*/  FFMA.FTZ R141, R175, R145, R2 ;  /* 0x00000091af8d7223 */ /* 0x000fe20000010002 */
[----:B------:R-:W-:-:S03]  /*49f0*/  @P0 IMAD.U32 R2, R33, 0x10000, RZ ;  /* 0x0001000021020824 */ /* 0x000fc600078e00ff */
[----:B------:R-:W-:-:S04]  /*4a00*/  FADD.FTZ R141, R212, -R141 ;  /* 0x8000008dd48d7221 */ /* 0x000fc80000010000 */
[----:B------:R-:W-:-:S04]  /*4a10*/  FMUL.FTZ R141, R4, R141 ;  /* 0x0000008d048d7220 */ /* 0x000fc80000410000 */
[----:B------:R-:W-:-:S07]  /*4a20*/  @P0 FADD.FTZ R141, R141, R2 ;  /* 0x000000028d8d0221 */ /* 0x000fce0000010000 */
.L_x_1171:
[----:B------:R-:W-:Y:S05]  /*4a30*/  BSYNC B0 ;  /* 0x0000000000007941 */ /* 0x000fea0003800000 */
.L_x_1169:
        /* <DEDUP_REMOVED lines=15> */
.L_x_1173:
[----:B------:R-:W-:Y:S05]  /*4b30*/  BSYNC B0 ;  /* 0x0000000000007941 */ /* 0x000fea0003800000 */
.L_x_1172:
        /* <DEDUP_REMOVED lines=8> */
.L_x_1175:
        /* <DEDUP_REMOVED lines=8> */
.L_x_1176:
[----:B------:R-:W-:Y:S05]  /*4c40*/  BSYNC B0 ;  /* 0x0000000000007941 */ /* 0x000fea0003800000 */
.L_x_1174:
        /* <DEDUP_REMOVED lines=17> */
.L_x_1178:
[----:B------:R-:W-:Y:S05]  /*4d60*/  BSYNC B0 ;  /* 0x0000000000007941 */ /* 0x000fea0003800000 */
.L_x_1177:
[----:B------:R-:W-:Y:S01]  /*4d70*/  BSSY B0, `(.L_x_1179) ;  /* 0x000000e000007945 */ /* 0x000fe20003800000 */
[----:B------:R-:W-:-:S03]  /*4d80*/  @P1 PRMT R89, R89, 0x5410, R2 ;  /* 0x0000541059591816 */ /* 0x000fc60000000002 */
[----:B------:R-:W-:Y:S05]  /*4d90*/  @P2 BRA `(.L_x_1180) ;  /* 0x0000000000102947 */ /* 0x000fea0003800000 */
[----:B------:R-:W-:Y:S01]  /*4da0*/  IMAD.MOV.U32 R141, RZ, RZ, RZ ;  /* 0x000000ffff8d7224 */ /* 0x000fe200078e00ff */
[----:B------:R-:W-:Y:S06]  /*4db0*/  @!P0 BRA `(.L_x_1181) ;  /* 0x0000000000248947 */ /* 0x000fec0003800000 */
[----:B------:R-:W-:Y:S01]  /*4dc0*/  SHF.L.U32 R141, R34, 0x10, RZ ;  /* 0x00000010228d7819 */ /* 0x000fe200000006ff */
[----:B------:R-:W-:Y:S06]  /*4dd0*/  BRA `(.L_x_1181) ;  /* 0x00000000001c7947 */ /* 0x000fec0003800000 */
.L_x_1180:
[----:B------:R-:W-:-:S04]  /*4de0*/  ISETP.NE.AND P6, PT, R17, RZ, PT ;  /* 0x000000ff1100720c */ /* 0x000fc80003fc5270 */
[----:B------:R-:W-:-:S05]  /*4df0*/  FSEL R2, R144, RZ, !P6 ;  /* 0x000000ff90027208 */ /* 0x000fca0007000000 */
[----:B------:R-:W-:Y:S01]  /*4e00*/  FFMA.FTZ R141, R177, R145, R2 ;  /* 0x00000091b18d7223 */ /* 0x000fe20000010002 */
[----:B------:R-:W-:-:S03]  /*4e10*/  @P0 SHF.L.U32 R2, R34, 0x10, RZ ;  /* 0x0000001022020819 */ /* 0x000fc600000006ff */
[----:B------:R-:W-:-:S04]  /*4e20*/  FADD.FTZ R141, R214, -R141 ;  /* 0x8000008dd68d7221 */ /* 0x000fc80000010000 */
[----:B------:R-:W-:-:S04]  /*4e30*/  FMUL.FTZ R141, R4, R141 ;  /* 0x0000008d048d7220 */ /* 0x000fc80000410000 */
[----:B------:R-:W-:-:S07]  /*4e40*/  @P0 FADD.FTZ R141, R141, R2 ;  /* 0x000000028d8d0221 */ /* 0x000fce0000010000 */
.L_x_1181:
[----:B------:R-:W-:Y:S05]  /*4e50*/  BSYNC B0 ;  /* 0x0000000000007941 */ /* 0x000fea0003800000 */
.L_x_1179:
        /* <DEDUP_REMOVED lines=8> */
[----:B------:R-:W-:Y:S01]  /*4ee0*/  @P6 IMAD.U32 R141, R54, 0x10000, RZ ;  /* 0x00010000368d6824 */ /* 0x000fe200078e00ff */
[----:B-----5:R-:W-:-:S03]  /*4ef0*/  @P6 SHF.L.U32 R147, R78, 0x10, RZ ;  /* 0x000000104e936819 */ /* 0x020fc600000006ff */
[----:B------:R-:W-:Y:S02]  /*4f00*/  @P6 FMUL.FTZ R140, R142, R141 ;  /* 0x0000008d8e8c6220 */ /* 0x000fe40000410000 */
[----:B------:R-:W-:-:S03]  /*4f10*/  @P6 FMUL.FTZ R143, R147, R142 ;  /* 0x0000008e938f6220 */ /* 0x000fc60000410000 */
[----:B------:R-:W-:Y:S01]  /*4f20*/  F2FP.BF16.F32.PACK_AB R140, RZ, R140 ;  /* 0x0000008cff8c723e */ /* 0x000fe200000010ff */
[----:B------:R-:W-:-:S03]  /*4f30*/  FADD.FTZ R112, R112, R143 ;  /* 0x0000008f70707221 */ /* 0x000fc60000010000 */
[----:B------:R-:W-:-:S07]  /*4f40*/  PRMT R138, R140, 0x7610, R138 ;  /* 0x000076108c8a7816 */ /* 0x000fce000000008a */
.L_x_1183:
[----:B------:R-:W-:Y:S05]  /*4f50*/  BSYNC B0 ;  /* 0x0000000000007941 */ /* 0x000fea0003800000 */
.L_x_1182:
        /* <DEDUP_REMOVED lines=8> */
.L_x_1185:
        /* <DEDUP_REMOVED lines=8> */
.L_x_1186:
[----:B------:R-:W-:Y:S05]  /*5060*/  BSYNC B0 ;  /* 0x0000000000007941 */ /* 0x000fea0003800000 */
.L_x_1184:
        /* <DEDUP_REMOVED lines=17> */
.L_x_1188:
[----:B------:R-:W-:Y:S05]  /*5180*/  BSYNC B0 ;  /* 0x0000000000007941 */ /* 0x000fea0003800000 */
.L_x_1187:
[----:B------:R-:W-:Y:S01]  /*5190*/  BSSY B0, `(.L_x_1189) ;  /* 0x000000e000007945 */ /* 0x000fe20003800000 */
[----:B------:R-:W-:-:S03]  /*51a0*/  @P1 PRMT R90, R90, 0x5410, R2 ;  /* 0x000054105a5a1816 */ /* 0x000fc60000000002 */
[----:B------:R-:W-:Y:S05]  /*51b0*/  @P2 BRA `(.L_x_1190) ;  /* 0x0000000000102947 */ /* 0x000fea0003800000 */
[----:B------:R-:W-:Y:S01]  /*51c0*/  HFMA2.MMA R141, -RZ, RZ, 0, 0 ;  /* 0x00000000ff8d7435 */ /* 0x000fe200000001ff */
[----:B------:R-:W-:Y:S10]  /*51d0*/  @!P0 BRA `(.L_x_1191) ;  /* 0x0000000000248947 */ /* 0x000ff40003800000 */
[----:B------:R-:W-:Y:S01]  /*51e0*/  IMAD.U32 R141, R35, 0x10000, RZ ;  /* 0x00010000238d7824 */ /* 0x000fe200078e00ff */
[----:B------:R-:W-:Y:S06]  /*51f0*/  BRA `(.L_x_1191) ;  /* 0x00000000001c7947 */ /* 0x000fec0003800000 */
.L_x_1190:
[----:B------:R-:W-:-:S04]  /*5200*/  ISETP.NE.AND P6, PT, R17, RZ, PT ;  /* 0x000000ff1100720c */ /* 0x000fc80003fc5270 */
[----:B------:R-:W-:-:S05]  /*5210*/  FSEL R2, R144, RZ, !P6 ;  /* 0x000000ff90027208 */ /* 0x000fca0007000000 */
[----:B------:R-:W-:Y:S01]  /*5220*/  FFMA.FTZ R141, R179, R145, R2 ;  /* 0x00000091b38d7223 */ /* 0x000fe20000010002 */
[----:B------:R-:W-:-:S03]  /*5230*/  @P0 SHF.L.U32 R2, R35, 0x10, RZ ;  /* 0x0000001023020819 */ /* 0x000fc600000006ff */
[----:B------:R-:W-:-:S04]  /*5240*/  FADD.FTZ R141, R216, -R141 ;  /* 0x8000008dd88d7221 */ /* 0x000fc80000010000 */
[----:B------:R-:W-:-:S04]  /*5250*/  FMUL.FTZ R141, R4, R141 ;  /* 0x0000008d048d7220 */ /* 0x000fc80000410000 */
[----:B------:R-:W-:-:S07]  /*5260*/  @P0 FADD.FTZ R141, R141, R2 ;  /* 0x000000028d8d0221 */ /* 0x000fce0000010000 */
.L_x_1191:
[----:B------:R-:W-:Y:S05]  /*5270*/  BSYNC B0 ;  /* 0x0000000000007941 */ /* 0x000fea0003800000 */
.L_x_1189:
        /* <DEDUP_REMOVED lines=15> */
.L_x_1193:
[----:B------:R-:W-:Y:S05]  /*5370*/  BSYNC B0 ;  /* 0x0000000000007941 */ /* 0x000fea0003800000 */
.L_x_1192:
        /* <DEDUP_REMOVED lines=8> */
.L_x_1195:
        /* <DEDUP_REMOVED lines=8> */
.L_x_1196:
[----:B------:R-:W-:Y:S05]  /*5480*/  BSYNC B0 ;  /* 0x0000000000007941 */ /* 0x000fea0003800000 */
.L_x_1194:
[----:B------:R-:W-:Y:S01]  /*5490*/  @P1 F2FP.BF16.F32.PACK_AB R2, RZ, R4 ;  /* 0x00000004ff02123e */ /* 0x000fe200000010ff */
[----:B------:R-:W-:Y:S03]  /*54a0*/  BSSY B0, `(.L_x_1197) ;  /* 0x0000011000007945 */ /* 0x000fe60003800000 */
[----:B------:R-:W-:Y:S01]  /*54b0*/  @P1 PRMT R91, R91, 0x5410, R2 ;  /* 0x000054105b5b1816 */ /* 0x000fe20000000002 */
[----:B------:R-:W-:Y:S06]  /*54c0*/  @!P4 BRA `(.L_x_1198) ;  /* 0x000000000038c947 */ /* 0x000fec0003800000 */
[----:B------:R-:W-:Y:S01]  /*54d0*/  LOP3.LUT P0, RZ, R181, 0xff000000, RZ, 0xc0, !PT ;  /* 0xff000000b5ff7812 */ /* 0x000fe2000780c0ff */
[----:B------:R-:W-:Y:S01]  /*54e0*/  FMUL.FTZ R4, R4, UR15 ;  /* 0x0000000f04047c20 */ /* 0x000fe20008410000 */
[----:B------:R-:W-:Y:S01]  /*54f0*/  HFMA2.MMA R2, -RZ, RZ, 0, 0 ;  /* 0x00000000ff027435 */ /* 0x000fe200000001ff */
[----:B------:R-:W-:Y:S02]  /*5500*/  IMAD.MOV.U32 R140, RZ, RZ, RZ ;  /* 0x000000ffff8c7224 */ /* 0x000fe400078e00ff */
        /* <DEDUP_REMOVED lines=10> */
.L_x_1198:
[----:B------:R-:W-:Y:S05]  /*55b0*/  BSYNC B0 ;  /* 0x0000000000007941 */ /* 0x000fea0003800000 */
.L_x_1197:
[----:B------:R-:W0:Y:S01]  /*55c0*/  @P1 LDC.64 R142, c[0x0][0x308] ;  /* 0x0000c200ff8e1b82 */ /* 0x000e220000000a00 */
[----:B------:R-:W-:-:S07]  /*55d0*/  SEL R217, RZ, 0x1, P5 ;  /* 0x00000001ffd97807 */ /* 0x000fce0002800000 */
[----:B------:R-:W1:Y:S01]  /*55e0*/  @P4 LDC.64 R140, c[0x0][0x2f8] ;  /* 0x0000be00ff8c4b82 */ /* 0x000e620000000a00 */
[----:B0-----:R-:W-:-:S05]  /*55f0*/  @P1 IMAD.WIDE.U32 R142, R0, 0x10, R142 ;  /* 0x00000010008e1825 */ /* 0x001fca00078e008e */
[----:B------:R0:W-:Y:S01]  /*5600*/  @P1 STG.E.128 desc[UR4][R142.64], R88 ;  /* 0x000000588e001986 */ /* 0x0001e2000c101d04 */
[----:B-1----:R-:W-:-:S05]  /*5610*/  @P4 IMAD.WIDE.U32 R140, R193, 0x10, R140 ;  /* 0x00000010c18c4825 */ /* 0x002fca00078e008c */
[----:B------:R0:W-:Y:S01]  /*5620*/  @P4 STG.E.128 desc[UR4][R140.64], R136 ;  /* 0x000000888c004986 */ /* 0x0001e2000c101d04 */
[----:B------:R-:W-:Y:S05]  /*5630*/  @!P3 BRA `(.L_x_1199) ;  /* 0xffffffb0009cb947 */ /* 0x000fea000383ffff */
.L_x_1070:
[----:B------:R-:W1:Y:S08]  /*5640*/  S2UR UR6, SR_CTAID.X ;  /* 0x00000000000679c3 */ /* 0x000e700000002500 */
[----:B------:R-:W2:Y:S08]  /*5650*/  LDC.64 R2, c[0x0][0x2d0] ;  /* 0x0000b400ff027b82 */ /* 0x000eb00000000a00 */
[----:B------:R-:W3:Y:S08]  /*5660*/  LDC.64 R4, c[0x0][0x2d8] ;  /* 0x0000b600ff047b82 */ /* 0x000ef00000000a00 */
[----:B------:R-:W4:Y:S01]  /*5670*/  LDC.64 R6, c[0x0][0x2f0] ;  /* 0x0000bc00ff067b82 */ /* 0x000f220000000a00 */
[----:B-1----:R-:W-:Y:S01]  /*5680*/  LEA.HI R9, R192, UR6, RZ, 0x18 ;  /* 0x00000006c0097c11 */ /* 0x002fe2000f8fc0ff */
        /* <DEDUP_REMOVED lines=25> */
.L_x_1074:
[----:B------:R-:W-:Y:S01]  /*5820*/  HFMA2.MMA R152, -RZ, RZ, 0, 9.5367431640625e-07 ;  /* 0x00000010ff987435 */ /* 0x000fe200000001ff */
[----:B------:R-:W-:Y:S01]  /*5830*/  MOV R151, R142 ;  /* 0x0000008e00977202 */ /* 0x000fe20000000f00 */
[----:B------:R-:W-:Y:S01]  /*5840*/  IMAD.MOV.U32 R153, RZ, RZ, 0x1f ;  /* 0x0000001fff997424 */ /* 0x000fe200078e00ff */
[----:B------:R-:W-:-:S08]  /*5850*/  MOV R150, 0xffffffff ;  /* 0xffffffff00967802 */ /* 0x000fd00000000f00 */
[----:B------:R-:W-:Y:S05]  /*5860*/  WARPSYNC.COLLECTIVE R150, `(.L_x_1200) ;  /* 0x0000000096087348 */ /* 0x000fea0003c00000 */
[----:B------:R0:W1:Y:S02]  /*5870*/  SHFL.DOWN P1, R189, R151, R152, R153 ;  /* 0x0800009897bd7389 */ /* 0x0000640000020099 */
[----:B01----:R-:W-:Y:S01]  /*5880*/  ENDCOLLECTIVE ;  /* 0x000000000000791b */ /* 0x003fe20003800000 */
.L_x_1200:
[----:B------:R-:W-:Y:S01]  /*5890*/  IMAD.MOV.U32 R151, RZ, RZ, R140 ;  /* 0x000000ffff977224 */ /* 0x000fe200078e008c */
[----:B------:R-:W-:-:S07]  /*58a0*/  MOV R141, R189 ;  /* 0x000000bd008d7202 */ /* 0x000fce0000000f00 */
[----:B------:R-:W-:Y:S05]  /*58b0*/  WARPSYNC.COLLECTIVE R150, `(.L_x_1201) ;  /* 0x0000000096087348 */ /* 0x000fea0003c00000 */
[----:B------:R0:W1:Y:S02]  /*58c0*/  SHFL.DOWN P1, R189, R151, R152, R153 ;  /* 0x0800009897bd7389 */ /* 0x0000640000020099 */
[----:B01----:R-:W-:Y:S01]  /*58d0*/  ENDCOLLECTIVE ;  /* 0x000000000000791b */ /* 0x003fe20003800000 */
.L_x_1201:
[----:B------:R-:W-:-:S05]  /*58e0*/  FADD.FTZ R141, R141, R142 ;  /* 0x0000008e8d8d7221 */ /* 0x000fca0000010000 */
[----:B------:R-:W-:Y:S01]  /*58f0*/  MOV R151, R141 ;  /* 0x0000008d00977202 */ /* 0x000fe20000000f00 */
[----:B------:R-:W-:Y:S01]  /*5900*/  IMAD.MOV.U32 R152, RZ, RZ, 0x8 ;  /* 0x00000008ff987424 */ /* 0x000fe200078e00ff */
[----:B------:R-:W-:-:S07]  /*5910*/  MOV R145, R189 ;  /* 0x000000bd00917202 */ /* 0x000fce0000000f00 */
[----:B------:R-:W-:Y:S05]  /*5920*/  WARPSYNC.COLLECTIVE R150, `(.L_x_1202) ;  /* 0x0000000096087348 */ /* 0x000fea0003c00000 */
[----:B------:R0:W1:Y:S02]  /*5930*/  SHFL.DOWN P1, R189, R151, R152, R153 ;  /* 0x0800009897bd7389 */ /* 0x0000640000020099 */
[----:B01----:R-:W-:Y:S01]  /*5940*/  ENDCOLLECTIVE ;  /* 0x000000000000791b */ /* 0x003fe20003800000 */
.L_x_1202:
[----:B------:R-:W-:-:S05]  /*5950*/  FADD.FTZ R145, R145, R140 ;  /* 0x0000008c91917221 */ /* 0x000fca0000010000 */
[----:B------:R-:W-:Y:S02]  /*5960*/  MOV R151, R145 ;  /* 0x0000009100977202 */ /* 0x000fe40000000f00 */
[----:B------:R-:W-:-:S07]  /*5970*/  MOV R146, R189 ;  /* 0x000000bd00927202 */ /* 0x000fce0000000f00 */
[----:B------:R-:W-:Y:S05]  /*5980*/  WARPSYNC.COLLECTIVE R150, `(.L_x_1203) ;  /* 0x0000000096087348 */ /* 0x000fea0003c00000 */
[----:B------:R0:W1:Y:S02]  /*5990*/  SHFL.DOWN P1, R189, R151, R152, R153 ;  /* 0x0800009897bd7389 */ /* 0x0000640000020099 */
[----:B01----:R-:W-:Y:S01]  /*59a0*/  ENDCOLLECTIVE ;  /* 0x000000000000791b */ /* 0x003fe20003800000 */
.L_x_1203:
[----:B------:R-:W-:Y:S01]  /*59b0*/  FADD.FTZ R146, R141, R146 ;  /* 0x000000928d927221 */ /* 0x000fe20000010000 */
[----:B------:R-:W-:-:S04]  /*59c0*/  HFMA2.MMA R152, -RZ, RZ, 0, 2.384185791015625e-07 ;  /* 0x00000004ff987435 */ /* 0x000fc800000001ff */
[----:B------:R-:W-:Y:S01]  /*59d0*/  MOV R151, R146 ;  /* 0x0000009200977202 */ /* 0x000fe20000000f00 */
[----:B------:R-:W-:-:S07]  /*59e0*/  IMAD.MOV.U32 R148, RZ, RZ, R189 ;  /* 0x000000ffff947224 */ /* 0x000fce00078e00bd */
[----:B------:R-:W-:Y:S05]  /*59f0*/  WARPSYNC.COLLECTIVE R150, `(.L_x_1204) ;  /* 0x0000000096087348 */ /* 0x000fea0003c00000 */
[----:B------:R0:W1:Y:S02]  /*5a00*/  SHFL.DOWN P1, R189, R151, R152, R153 ;  /* 0x0800009897bd7389 */ /* 0x0000640000020099 */
[----:B01----:R-:W-:Y:S01]  /*5a10*/  ENDCOLLECTIVE ;  /* 0x000000000000791b */ /* 0x003fe20003800000 */
.L_x_1204:
[----:B------:R-:W-:-:S05]  /*5a20*/  FADD.FTZ R148, R145, R148 ;  /* 0x0000009491947221 */ /* 0x000fca0000010000 */
[----:B------:R-:W-:Y:S01]  /*5a30*/  MOV R151, R148 ;  /* 0x0000009400977202 */ /* 0x000fe20000000f00 */
[----:B------:R-:W-:-:S07]  /*5a40*/  IMAD.MOV.U32 R147, RZ, RZ, R189 ;  /* 0x000000ffff937224 */ /* 0x000fce00078e00bd */
[----:B------:R-:W-:Y:S05]  /*5a50*/  WARPSYNC.COLLECTIVE R150, `(.L_x_1205) ;  /* 0x0000000096087348 */ /* 0x000fea0003c00000 */
[----:B------:R0:W1:Y:S02]  /*5a60*/  SHFL.DOWN P1, R189, R151, R152, R153 ;  /* 0x0800009897bd7389 */ /* 0x0000640000020099 */
[----:B01----:R-:W-:Y:S01]  /*5a70*/  ENDCOLLECTIVE ;  /* 0x000000000000791b */ /* 0x003fe20003800000 */
.L_x_1205:
[----:B------:R-:W-:Y:S01]  /*5a80*/  FADD.FTZ R147, R146, R147 ;  /* 0x0000009392937221 */ /* 0x000fe20000010000 */
[----:B------:R-:W-:-:S03]  /*5a90*/  HFMA2.MMA R152, -RZ, RZ, 0, 1.1920928955078125e-07 ;  /* 0x00000002ff987435 */ /* 0x000fc600000001ff */
[----:B------:R-:W-:Y:S01]  /*5aa0*/  IMAD.MOV.U32 R151, RZ, RZ, R147 ;  /* 0x000000ffff977224 */ /* 0x000fe200078e0093 */
[----:B------:R-:W-:-:S07]  /*5ab0*/  MOV R149, R189 ;  /* 0x000000bd00957202 */ /* 0x000fce0000000f00 */
[----:B------:R-:W-:Y:S05]  /*5ac0*/  WARPSYNC.COLLECTIVE R150, `(.L_x_1206) ;  /* 0x0000000096087348 */ /* 0x000fea0003c00000 */
[----:B------:R0:W1:Y:S02]  /*5ad0*/  SHFL.DOWN P1, R189, R151, R152, R153 ;  /* 0x0800009897bd7389 */ /* 0x0000640000020099 */
[----:B01----:R-:W-:Y:S01]  /*5ae0*/  ENDCOLLECTIVE ;  /* 0x000000000000791b */ /* 0x003fe20003800000 */
.L_x_1206:
[----:B------:R-:W-:-:S04]  /*5af0*/  FADD.FTZ R149, R148, R149 ;  /* 0x0000009594957221 */ /* 0x000fc80000010000 */
[----:B------:R-:W-:Y:S01]  /*5b00*/  IMAD.MOV.U32 R151, RZ, RZ, R149 ;  /* 0x000000ffff977224 */ /* 0x000fe200078e0095 */
[----:B------:R-:W-:-:S07]  /*5b10*/  MOV R140, R189 ;  /* 0x000000bd008c7202 */ /* 0x000fce0000000f00 */
[----:B------:R-:W-:Y:S05]  /*5b20*/  WARPSYNC.COLLECTIVE R150, `(.L_x_1207) ;  /* 0x0000000096087348 */ /* 0x000fea0003c00000 */
[----:B------:R0:W1:Y:S02]  /*5b30*/  SHFL.DOWN P1, R189, R151, R152, R153 ;  /* 0x0800009897bd7389 */ /* 0x0000640000020099 */
[----:B01----:R-:W-:Y:S01]  /*5b40*/  ENDCOLLECTIVE ;  /* 0x000000000000791b */ /* 0x003fe20003800000 */
.L_x_1207:
[----:B------:R-:W-:-:S05]  /*5b50*/  FADD.FTZ R188, R147, R140 ;  /* 0x0000008c93bc7221 */ /* 0x000fca0000010000 */
[----:B------:R-:W-:Y:S01]  /*5b60*/  MOV R151, R188 ;  /* 0x000000bc00977202 */ /* 0x000fe20000000f00 */
[----:B------:R-:W-:Y:S01]  /*5b70*/  IMAD.MOV.U32 R152, RZ, RZ, 0x1 ;  /* 0x00000001ff987424 */ /* 0x000fe200078e00ff */
[----:B------:R-:W-:-:S07]  /*5b80*/  MOV R142, R189 ;  /* 0x000000bd008e7202 */ /* 0x000fce0000000f00 */
[----:B------:R-:W-:Y:S05]  /*5b90*/  WARPSYNC.COLLECTIVE R150, `(.L_x_1208) ;  /* 0x0000000096087348 */ /* 0x000fea0003c00000 */
[----:B------:R0:W1:Y:S02]  /*5ba0*/  SHFL.DOWN P1, R189, R151, R152, R153 ;  /* 0x0800009897bd7389 */ /* 0x0000640000020099 */
[----:B01----:R-:W-:Y:S01]  /*5bb0*/  ENDCOLLECTIVE ;  /* 0x000000000000791b */ /* 0x003fe20003800000 */
.L_x_1208:
[----:B------:R-:W-:-:S05]  /*5bc0*/  FADD.FTZ R142, R149, R142 ;  /* 0x0000008e958e7221 */ /* 0x000fca0000010000 */
[----:B------:R-:W-:Y:S02]  /*5bd0*/  MOV R151, R142 ;  /* 0x0000008e00977202 */ /* 0x000fe40000000f00 */
[----:B------:R-:W-:-:S07]  /*5be0*/  MOV R145, R189 ;  /* 0x000000bd00917202 */ /* 0x000fce0000000f00 */
[----:B------:R-:W-:Y:S05]  /*5bf0*/  WARPSYNC.COLLECTIVE R150, `(.L_x_1209) ;  /* 0x0000000096087348 */ /* 0x000fea0003c00000 */
[----:B------:R0:W1:Y:S02]  /*5c00*/  SHFL.DOWN P1, R189, R151, R152, R153 ;  /* 0x0800009897bd7389 */ /* 0x0000640000020099 */
[----:B01----:R-:W-:Y:S01]  /*5c10*/  ENDCOLLECTIVE ;  /* 0x000000000000791b */ /* 0x003fe20003800000 */
.L_x_1209:
[----:B------:R-:W-:Y:S05]  /*5c20*/  BRA `(.L_x_1210) ;  /* 0xffffffc000f47947 */ /* 0x000fea000383ffff */
.L_x_1211:
        /* <DEDUP_REMOVED lines=13> */
.L_x_11278:


//--------------------- .text._ZN10layer_norm13ln_bwd_kernelINS_13Kernel_traitsI6__halfS2_S2_S2_fjLj6144ELj1ELj1ELj8ELj16ENS_18Kernel_traits_baseILj6144ES2_S2_S2_S2_fjLj256EEEEELb0ELb0ELb0ELb0EEEvNS_9BwdParamsE --------------------------
	.section	.text._ZN10layer_norm13ln_bwd_kernelINS_13Kernel_traitsI6__halfS2_S2_S2_fjLj6144ELj1ELj1ELj8ELj16ENS_18Kernel_traits_baseILj6144ES2_S2_S2_S2_fjLj256EEEEELb0ELb0ELb0ELb0EEEvNS_9BwdParamsE,"ax",@progbits
	.align	128
        .global         _ZN10layer_norm13ln_bwd_kernelINS_13Kernel_traitsI6__halfS2_S2_S2_fjLj6144ELj1ELj1ELj8ELj16ENS_18Kernel_traits_baseILj6144ES2_S2_S2_S2_fjLj256EEEEELb0ELb0ELb0ELb0EEEvNS_9BwdParamsE
        .type           _ZN10layer_norm13ln_bwd_kernelINS_13Kernel_traitsI6__halfS2_S2_S2_fjLj6144ELj1ELj1ELj8ELj16ENS_18Kernel_traits_baseILj6144ES2_S2_S2_S2_fjLj256EEEEELb0ELb0ELb0ELb0EEEvNS_9BwdParamsE,@function
        .size           _ZN10layer_norm13ln_bwd_kernelINS_13Kernel_traitsI6__halfS2_S2_S2_fjLj6144ELj1ELj1ELj8ELj16ENS_18Kernel_traits_baseILj6144ES2_S2_S2_S2_fjLj256EEEEELb0ELb0ELb0ELb0EEEvNS_9BwdParamsE,(.L_x_11279 - _ZN10layer_norm13ln_bwd_kernelINS_13Kernel_traitsI6__halfS2_S2_S2_fjLj6144ELj1ELj1ELj8ELj16ENS_18Kernel_traits_baseILj6144ES2_S2_S2_S2_fjLj256EEEEELb0ELb0ELb0ELb0EEEvNS_9BwdParamsE)
        .other          _ZN10layer_norm13ln_bwd_kernelINS_13Kernel_traitsI6__halfS2_S2_S2_fjLj6144ELj1ELj1ELj8ELj16ENS_18Kernel_traits_baseILj6144ES2_S2_S2_S2_fjLj256EEEEELb0ELb0ELb0ELb0EEEvNS_9BwdParamsE,@"STO_CUDA_ENTRY STV_DEFAULT"
_ZN10layer_norm13ln_bwd_kernelINS_13Kernel_traitsI6__halfS2_S2_S2_fjLj6144ELj1ELj1ELj8ELj16ENS_18Kernel_traits_baseILj6144ES2_S2_S2_S2_fjLj256EEEEELb0ELb0ELb0ELb0EEEvNS_9BwdParamsE:
.text._ZN10layer_norm13ln_bwd_kernelINS_13Kernel_traitsI6__halfS2_S2_S2_fjLj6144ELj1ELj1ELj8ELj16ENS_18Kernel_traits_baseILj6144ES2_S2_S2_S2_fjLj256EEEEELb0ELb0ELb0ELb0EEEvNS_9BwdParamsE:
        /* <DEDUP_REMOVED lines=62> */
[--C-:B-----5:R-:W-:Y:S01]  /*03e0*/  HADD2.F32 R84, -RZ, R88.reuse.H0_H0 ;  /* 0x20000058ff547230 */ /* 0x120fe20000004100 */
[----:B------:R-:W-:Y:S01]  /*03f0*/  ISETP.NE.U32.AND P0, PT, RZ, UR6, PT ;  /* 0x00000006ff007c0c */ /* 0x000fe2000bf05070 */
[----:B------:R-:W-:Y:S01]  /*0400*/  HADD2.F32 R85, -RZ, R88.H1_H1 ;  /* 0x30000058ff557230 */ /* 0x000fe20000004100 */
[----:B------:R-:W-:Y:S01]  /*0410*/  HFMA2.MMA R76, -RZ, RZ, 0, 5.9604644775390625e-08 ;  /* 0x00000001ff4c7435 */ /* 0x000fe200000001ff */
[--C-:B------:R-:W-:Y:S01]  /*0420*/  HADD2.F32 R86, -RZ, R89.reuse.H0_H0 ;  /* 0x20000059ff567230 */ /* 0x100fe20000004100 */
[----:B------:R-:W-:Y:S01]  /*0430*/  ISETP.NE.AND.EX P0, PT, RZ, UR7, PT, P0 ;  /* 0x00000007ff007c0c */ /* 0x000fe2000bf05300 */
[----:B------:R-:W-:Y:S01]  /*0440*/  HADD2.F32 R87, -RZ, R89.H1_H1 ;  /* 0x30000059ff577230 */ /* 0x000fe20000004100 */
[----:B------:R-:W-:Y:S01]  /*0450*/  MOV R57, RZ ;  /* 0x000000ff00397202 */ /* 0x000fe20000000f00 */
[--C-:B------:R-:W-:Y:S02]  /*0460*/  HADD2.F32 R92, -RZ, R96.reuse.H0_H0 ;  /* 0x20000060ff5c7230 */ /* 0x100fe40000004100 */
[----:B------:R-:W-:-:S02]  /*0470*/  HADD2.F32 R93, -RZ, R96.H1_H1 ;  /* 0x30000060ff5d7230 */ /* 0x000fc40000004100 */
[--C-:B------:R-:W-:Y:S02]  /*0480*/  HADD2.F32 R94, -RZ, R97.reuse.H0_H0 ;  /* 0x20000061ff5e7230 */ /* 0x100fe40000004100 */
[----:B------:R-:W-:Y:S02]  /*0490*/  HADD2.F32 R95, -RZ, R97.H1_H1 ;  /* 0x30000061ff5f7230 */ /* 0x000fe40000004100 */
[--C-:B------:R-:W-:Y:S02]  /*04a0*/  HADD2.F32 R100, -RZ, R104.reuse.H0_H0 ;  /* 0x20000068ff647230 */ /* 0x100fe40000004100 */
[----:B------:R-:W-:Y:S02]  /*04b0*/  HADD2.F32 R101, -RZ, R104.H1_H1 ;  /* 0x30000068ff657230 */ /* 0x000fe40000004100 */
        /* <DEDUP_REMOVED lines=8> */
[----:B------:R-:W-:Y:S02]  /*0540*/  HADD2.F32 R90, -RZ, R91.H0_H0 ;  /* 0x2000005bff5a7230 */ /* 0x000fe40000004100 */
[----:B------:R-:W-:Y:S02]  /*0550*/  HADD2.F32 R98, -RZ, R99.H0_H0 ;  /* 0x20000063ff627230 */ /* 0x000fe40000004100 */
[----:B------:R-:W-:Y:S02]  /*0560*/  HADD2.F32 R106, -RZ, R107.H0_H0 ;  /* 0x2000006bff6a7230 */ /* 0x000fe40000004100 */
[----:B------:R-:W-:Y:S02]  /*0570*/  HADD2.F32 R91, -RZ, R91.H1_H1 ;  /* 0x3000005bff5b7230 */ /* 0x000fe40000004100 */
[----:B------:R-:W-:Y:S02]  /*0580*/  HADD2.F32 R99, -RZ, R99.H1_H1 ;  /* 0x30000063ff637230 */ /* 0x000fe40000004100 */
[----:B------:R-:W-:-:S07]  /*0590*/  HADD2.F32 R107, -RZ, R107.H1_H1 ;  /* 0x3000006bff6b7230 */ /* 0x000fce0000004100 */
.L_x_1226:
        /* <DEDUP_REMOVED lines=35> */
[--C-:B--2---:R-:W-:Y:S02]  /*07d0*/  HADD2.F32 R3, -RZ, R72.reuse.H0_H0 ;  /* 0x20000048ff037230 */ /* 0x104fe40000004100 */
[----:B------:R-:W-:Y:S02]  /*07e0*/  HADD2.F32 R79, -RZ, R72.H1_H1 ;  /* 0x30000048ff4f7230 */ /* 0x000fe40000004100 */
[--C-:B------:R-:W-:Y:S02]  /*07f0*/  HADD2.F32 R83, -RZ, R73.reuse.H0_H0 ;  /* 0x20000049ff537230 */ /* 0x100fe40000004100 */
[----:B------:R-:W-:Y:S02]  /*0800*/  HADD2.F32 R145, -RZ, R73.H1_H1 ;  /* 0x30000049ff917230 */ /* 0x000fe40000004100 */
[----:B------:R-:W-:Y:S01]  /*0810*/  FADD.FTZ R144, -R78, R79 ;  /* 0x0000004f4e907221 */ /* 0x000fe20000010100 */
[----:B------:R-:W-:-:S02]  /*0820*/  HADD2.F32 R147, -RZ, R74.H0_H0 ;  /* 0x2000004aff937230 */ /* 0x000fc40000004100 */
[----:B------:R-:W-:Y:S02]  /*0830*/  HADD2.F32 R151, -RZ, R74.H1_H1 ;  /* 0x3000004aff977230 */ /* 0x000fe40000004100 */
[C---:B------:R-:W-:Y:S01]  /*0840*/  FADD.FTZ R148, -R78.reuse, R145 ;  /* 0x000000914e947221 */ /* 0x040fe20000010100 */
[--C-:B------:R-:W-:Y:S02]  /*0850*/  HADD2.F32 R153, -RZ, R75.reuse.H0_H0 ;  /* 0x2000004bff997230 */ /* 0x100fe40000004100 */
[C---:B-----5:R-:W-:Y:S01]  /*0860*/  FMUL.FTZ R144, R141.reuse, R144 ;  /* 0x000000908d907220 */ /* 0x060fe20000410000 */
[----:B------:R-:W-:Y:S02]  /*0870*/  HADD2.F32 R155, -RZ, R75.H1_H1 ;  /* 0x3000004bff9b7230 */ /* 0x000fe40000004100 */
[----:B------:R-:W-:Y:S01]  /*0880*/  FADD.FTZ R154, -R78, R151 ;  /* 0x000000974e9a7221 */ /* 0x000fe20000010100 */
[----:B------:R-:W-:Y:S01]  /*0890*/  FMUL.FTZ R148, R141, R148 ;  /* 0x000000948d947220 */ /* 0x000fe20000410000 */
[----:B---3--:R-:W-:-:S02]  /*08a0*/  HADD2.F32 R73, -RZ, R68.H0_H0 ;  /* 0x20000044ff497230 */ /* 0x008fc40000004100 */
[C---:B------:R-:W-:Y:S01]  /*08b0*/  FMUL.FTZ R154, R141.reuse, R154 ;  /* 0x0000009a8d9a7220 */ /* 0x040fe20000410000 */
[----:B------:R-:W-:Y:S02]  /*08c0*/  HADD2.F32 R72, -RZ, R68.H1_H1 ;  /* 0x30000044ff487230 */ /* 0x000fe40000004100 */
[----:B------:R-:W-:Y:S01]  /*08d0*/  FADD.FTZ R68, -R78, R3 ;  /* 0x000000034e447221 */ /* 0x000fe20000010100 */
[--C-:B------:R-:W-:Y:S02]  /*08e0*/  HADD2.F32 R75, -RZ, R69.reuse.H0_H0 ;  /* 0x20000045ff4b7230 */ /* 0x100fe40000004100 */
[----:B------:R-:W-:Y:S01]  /*08f0*/  FMUL.FTZ R146, R84, R73 ;  /* 0x0000004954927220 */ /* 0x000fe20000410000 */
[----:B------:R-:W-:Y:S02]  /*0900*/  HADD2.F32 R74, -RZ, R69.H1_H1 ;  /* 0x30000045ff4a7230 */ /* 0x000fe40000004100 */
[----:B------:R-:W-:Y:S01]  /*0910*/  FMUL.FTZ R3, R141, R68 ;  /* 0x000000448d037220 */ /* 0x000fe20000410000 */
[----:B------:R-:W-:Y:S01]  /*0920*/  FADD.FTZ R68, -R78, R83 ;  /* 0x000000534e447221 */ /* 0x000fe20000010100 */
[----:B------:R-:W-:-:S02]  /*0930*/  HADD2.F32 R69, -RZ, R70.H0_H0 ;  /* 0x20000046ff457230 */ /* 0x000fc40000004100 */
[----:B------:R-:W-:Y:S01]  /*0940*/  FMUL.FTZ R143, R85, R72 ;  /* 0x00000048558f7220 */ /* 0x000fe20000410000 */
[----:B------:R-:W-:Y:S02]  /*0950*/  HADD2.F32 R70, -RZ, R70.H1_H1 ;  /* 0x30000046ff467230 */ /* 0x000fe40000004100 */
[C---:B------:R-:W-:Y:S01]  /*0960*/  FMUL.FTZ R145, R141.reuse, R68 ;  /* 0x000000448d917220 */ /* 0x040fe20000410000 */
[----:B------:R-:W-:Y:S01]  /*0970*/  FADD.FTZ R68, -R78, R147 ;  /* 0x000000934e447221 */ /* 0x000fe20000010100 */
[----:B------:R-:W-:Y:S01]  /*0980*/  FADD.FTZ R28, R28, R69 ;  /* 0x000000451c1c7221 */ /* 0x000fe20000010000 */
[----:B------:R-:W-:Y:S01]  /*0990*/  FMUL.FTZ R152, R88, R69 ;  /* 0x0000004558987220 */ /* 0x000fe20000410000 */
[--C-:B0-----:R-:W-:Y:S02]  /*09a0*/  HADD2.F32 R81, -RZ, R71.reuse.H0_H0 ;  /* 0x20000047ff517230 */ /* 0x101fe40000004100 */
[----:B------:R-:W-:Y:S01]  /*09b0*/  FMUL.FTZ R147, R141, R68 ;  /* 0x000000448d937220 */ /* 0x000fe20000410000 */
[----:B------:R-:W-:Y:S01]  /*09c0*/  FADD.FTZ R68, RZ, R146 ;  /* 0x00000092ff447221 */ /* 0x000fe20000010000 */
[----:B------:R-:W-:-:S02]  /*09d0*/  HADD2.F32 R80, -RZ, R71.H1_H1 ;  /* 0x30000047ff507230 */ /* 0x000fc40000004100 */
[----:B------:R-:W-:Y:S01]  /*09e0*/  FMUL.FTZ R150, R86, R75 ;  /* 0x0000004b56967220 */ /* 0x000fe20000410000 */
[----:B------:R-:W-:Y:S01]  /*09f0*/  FFMA.FTZ R52, R147, R69, R52 ;  /* 0x0000004593347223 */ /* 0x000fe20000010034 */
[----:B------:R-:W-:Y:S01]  /*0a00*/  FFMA.FTZ R69, R3, R146, RZ ;  /* 0x0000009203457223 */ /* 0x000fe200000100ff */
[----:B------:R-:W-:Y:S01]  /*0a10*/  FADD.FTZ R71, R68, R143 ;  /* 0x0000008f44477221 */ /* 0x000fe20000010000 */
[----:B------:R-:W-:Y:S01]  /*0a20*/  FADD.FTZ R29, R29, R70 ;  /* 0x000000461d1d7221 */ /* 0x000fe20000010000 */
[-C--:B------:R-:W-:Y:S01]  /*0a30*/  FFMA.FTZ R53, R154, R70.reuse, R53 ;  /* 0x000000469a357223 */ /* 0x080fe20000010035 */
[C---:B------:R-:W-:Y:S01]  /*0a40*/  FFMA.FTZ R68, R144.reuse, R143, R69 ;  /* 0x0000008f90447223 */ /* 0x040fe20000010045 */
        /* <DEDUP_REMOVED lines=8> */
[----:B------:R-:W-:Y:S01]  /*0ad0*/  FADD.FTZ R72, -R78, R153 ;  /* 0x000000994e487221 */ /* 0x000fe20000010100 */
[----:B------:R-:W-:Y:S01]  /*0ae0*/  FMUL.FTZ R156, R90, R81 ;  /* 0x000000515a9c7220 */ /* 0x000fe20000410000 */
[----:B------:R-:W-:Y:S01]  /*0af0*/  FADD.FTZ R70, R71, R152 ;  /* 0x0000009847467221 */ /* 0x000fe20000010000 */
[----:B------:R-:W-:Y:S01]  /*0b00*/  FFMA.FTZ R69, R147, R152, R68 ;  /* 0x0000009893457223 */ /* 0x000fe20000010044 */
        /* <DEDUP_REMOVED lines=21> */
.L_x_1214:
[----:B------:R-:W-:Y:S05]  /*0c60*/  BSYNC B0 ;  /* 0x0000000000007941 */ /* 0x000fea0003800000 */
.L_x_1213:
        /* <DEDUP_REMOVED lines=13> */
[----:B------:R-:W-:Y:S01]  /*0d40*/  IADD3 R83, R83, 0x100, RZ ;  /* 0x0000010053537810 */ /* 0x000fe20007ffe0ff */
        /* <DEDUP_REMOVED lines=31> */
[----:B------:R-:W-:Y:S01]  /*0f40*/  FADD.FTZ R68, R79, R112 ;  /* 0x000000704f447221 */ /* 0x000fe20000010000 */
[----:B------:R-:W-:-:S02]  /*0f50*/  HADD2.F32 R80, -RZ, R71.H1_H1 ;  /* 0x30000047ff507230 */ /* 0x000fc40000004100 */
[----:B------:R-:W-:Y:S01]  /*0f60*/  FMUL.FTZ R116, R94, R75 ;  /* 0x0000004b5e747220 */ /* 0x000fe20000410000 */
[----:B------:R-:W-:Y:S01]  /*0f70*/  FFMA.FTZ R44, R119, R69, R44 ;  /* 0x00000045772c7223 */ /* 0x000fe2000001002c */
[----:B------:R-:W-:Y:S01]  /*0f80*/  FFMA.FTZ R69, R111, R112, R82 ;  /* 0x000000706f457223 */ /* 0x000fe20000010052 */
        /* <DEDUP_REMOVED lines=36> */
.L_x_1216:
[----:B------:R-:W-:Y:S05]  /*11d0*/  BSYNC B0 ;  /* 0x0000000000007941 */ /* 0x000fea0003800000 */
.L_x_1215:
        /* <DEDUP_REMOVED lines=15> */
[--C-:B------:R-:W-:Y:S02]  /*12d0*/  HADD2.F32 R113, -RZ, R72.reuse.H1_H1 ;  /* 0x30000048ff717230 */ /* 0x100fe40000004100 */
[----:B------:R-:W-:Y:S02]  /*12e0*/  HADD2.F32 R83, -RZ, R72.H0_H0 ;  /* 0x20000048ff537230 */ /* 0x000fe40000004100 */
[----:B------:R-:W-:Y:S01]  /*12f0*/  FADD.FTZ R132, -R78, R73 ;  /* 0x000000494e847221 */ /* 0x000fe20000010100 */
[----:B------:R-:W-:-:S02]  /*1300*/  HADD2.F32 R129, -RZ, R74.H0_H0 ;  /* 0x2000004aff817230 */ /* 0x000fc40000004100 */
[C---:B------:R-:W-:Y:S01]  /*1310*/  FADD.FTZ R128, -R78.reuse, R113 ;  /* 0x000000714e807221 */ /* 0x040fe20000010100 */
[--C-:B------:R-:W-:Y:S02]  /*1320*/  HADD2.F32 R133, -RZ, R75.reuse.H0_H0 ;  /* 0x2000004bff857230 */ /* 0x100fe40000004100 */
[C---:B------:R-:W-:Y:S01]  /*1330*/  FADD.FTZ R72, -R78.reuse, R83 ;  /* 0x000000534e487221 */ /* 0x040fe20000010100 */
[----:B------:R-:W-:Y:S02]  /*1340*/  HADD2.F32 R131, -RZ, R74.H1_H1 ;  /* 0x3000004aff837230 */ /* 0x000fe40000004100 */
[C---:B-----5:R-:W-:Y:S01]  /*1350*/  FMUL.FTZ R128, R141.reuse, R128 ;  /* 0x000000808d807220 */ /* 0x060fe20000410000 */
[----:B------:R-:W-:Y:S02]  /*1360*/  HADD2.F32 R75, -RZ, R75.H1_H1 ;  /* 0x3000004bff4b7230 */ /* 0x000fe40000004100 */
[----:B------:R-:W-:Y:S01]  /*1370*/  FMUL.FTZ R113, R141, R72 ;  /* 0x000000488d717220 */ /* 0x000fe20000410000 */
[C---:B0-----:R-:W-:Y:S01]  /*1380*/  FADD.FTZ R80, -R78.reuse, R129 ;  /* 0x000000814e507221 */ /* 0x041fe20000010100 */
[C---:B------:R-:W-:Y:S01]  /*1390*/  FADD.FTZ R74, -R78.reuse, R127 ;  /* 0x0000007f4e4a7221 */ /* 0x040fe20000010100 */
[----:B------:R-:W-:Y:S01]  /*13a0*/  FADD.FTZ R138, -R78, R131 ;  /* 0x000000834e8a7221 */ /* 0x000fe20000010100 */
[----:B---3--:R-:W-:-:S02]  /*13b0*/  HADD2.F32 R73, -RZ, R68.H0_H0 ;  /* 0x20000044ff497230 */ /* 0x008fc40000004100 */
[C---:B------:R-:W-:Y:S01]  /*13c0*/  FADD.FTZ R142, -R78.reuse, R133 ;  /* 0x000000854e8e7221 */ /* 0x040fe20000010100 */
[----:B------:R-:W-:Y:S02]  /*13d0*/  HADD2.F32 R68, -RZ, R68.H1_H1 ;  /* 0x30000044ff447230 */ /* 0x000fe40000004100 */
[----:B------:R-:W-:Y:S01]  /*13e0*/  FADD.FTZ R160, -R78, R75 ;  /* 0x0000004b4ea07221 */ /* 0x000fe20000010100 */
[--C-:B------:R-:W-:Y:S02]  /*13f0*/  HADD2.F32 R75, -RZ, R69.reuse.H0_H0 ;  /* 0x20000045ff4b7230 */ /* 0x100fe40000004100 */
[----:B------:R-:W-:Y:S01]  /*1400*/  FMUL.FTZ R130, R100, R73 ;  /* 0x0000004964827220 */ /* 0x000fe20000410000 */
[----:B------:R-:W-:Y:S02]  /*1410*/  HADD2.F32 R78, -RZ, R69.H1_H1 ;  /* 0x30000045ff4e7230 */ /* 0x000fe40000004100 */
[----:B------:R-:W-:Y:S01]  /*1420*/  FADD.FTZ R17, R17, R68 ;  /* 0x0000004411117221 */ /* 0x000fe20000010000 */
[-C--:B------:R-:W-:Y:S01]  /*1430*/  FFMA.FTZ R41, R128, R68.reuse, R41 ;  /* 0x0000004480297223 */ /* 0x080fe20000010029 */
[----:B------:R-:W-:Y:S01]  /*1440*/  FMUL.FTZ R129, R101, R68 ;  /* 0x0000004465817220 */ /* 0x000fe20000410000 */
[----:B------:R-:W-:Y:S01]  /*1450*/  FADD.FTZ R68, R79, R130 ;  /* 0x000000824f447221 */ /* 0x000fe20000010000 */
[----:B------:R-:W-:Y:S01]  /*1460*/  FFMA.FTZ R69, R113, R130, R82 ;  /* 0x0000008271457223 */ /* 0x000fe20000010052 */
[----:B------:R-:W-:-:S02]  /*1470*/  HADD2.F32 R83, -RZ, R71.H0_H0 ;  /* 0x20000047ff537230 */ /* 0x000fc40000004100 */
[C---:B------:R-:W-:Y:S01]  /*1480*/  FMUL.FTZ R127, R141.reuse, R74 ;  /* 0x0000004a8d7f7220 */ /* 0x040fe20000410000 */
[----:B------:R-:W-:Y:S02]  /*1490*/  HADD2.F32 R72, -RZ, R71.H1_H1 ;  /* 0x30000047ff487230 */ /* 0x000fe40000004100 */
[----:B------:R-:W-:Y:S01]  /*14a0*/  FADD.FTZ R71, R68, R129 ;  /* 0x0000008144477221 */ /* 0x000fe20000010000 */
[----:B------:R-:W-:Y:S01]  /*14b0*/  FMUL.FTZ R134, R102, R75 ;  /* 0x0000004b66867220 */ /* 0x000fe20000410000 */
[----:B------:R-:W-:Y:S01]  /*14c0*/  FFMA.FTZ R68, R128, R129, R69 ;  /* 0x0000008180447223 */ /* 0x000fe20000010045 */
[--C-:B------:R-:W-:Y:S02]  /*14d0*/  HADD2.F32 R81, -RZ, R70.reuse.H0_H0 ;  /* 0x20000046ff517230 */ /* 0x100fe40000004100 */
[----:B------:R-:W-:Y:S01]  /*14e0*/  FMUL.FTZ R132, R141, R132 ;  /* 0x000000848d847220 */ /* 0x000fe20000410000 */
[----:B------:R-:W-:Y:S02]  /*14f0*/  HADD2.F32 R140, -RZ, R70.H1_H1 ;  /* 0x30000046ff8c7230 */ /* 0x000fe40000004100 */
        /* <DEDUP_REMOVED lines=35> */
.L_x_1218:
[----:B------:R-:W-:Y:S05]  /*1730*/  BSYNC B0 ;  /* 0x0000000000007941 */ /* 0x000fea0003800000 */
.L_x_1217:
[----:B------:R-:W-:Y:S01]  /*1740*/  LOP3.LUT P4, RZ, R76, 0xff, RZ, 0xc0, !PT ;  /* 0x000000ff4cff7812 */ /* 0x000fe2000788c0ff */
[----:B------:R-:W-:Y:S01]  /*1750*/  HFMA2.MMA R157, -RZ, RZ, 1.875, 0 ;  /* 0x3f800000ff9d7435 */ /* 0x000fe200000001ff */
[----:B------:R-:W-:Y:S01]  /*1760*/  SHF.R.U32.HI R68, RZ, 0x5, R159 ;  /* 0x00000005ff447819 */ /* 0x000fe2000001169f */
[----:B------:R-:W-:Y:S01]  /*1770*/  UMOV UR6, 0xffffffff ;  /* 0xffffffff00067882 */ /* 0x000fe20000000000 */
[----:B------:R-:W-:Y:S02]  /*1780*/  LOP3.LUT P5, RZ, R159, 0x1f, RZ, 0xc0, !PT ;  /* 0x0000001f9fff7812 */ /* 0x000fe400078ac0ff */
[----:B------:R-:W-:Y:S01]  /*1790*/  LOP3.LUT R69, R68, 0x7fffff8, RZ, 0xc0, !PT ;  /* 0x07fffff844457812 */ /* 0x000fe200078ec0ff */
[----:B-----5:R-:W-:-:S06]  /*17a0*/  @P0 HADD2.F32 R157, -RZ, R77.H0_H0 ;  /* 0x2000004dff9d0230 */ /* 0x020fcc0000004100 */
        /* <DEDUP_REMOVED lines=20> */
.L_x_1241:
        /* <DEDUP_REMOVED lines=40> */
[-C--:B------:R-:W-:Y:S02]  /*1b70*/  FFMA.FTZ R70, R154, R72.reuse, R73 ;  /* 0x000000489a467223 */ /* 0x080fe40000010049 */
[----:B------:R-:W-:Y:S01]  /*1b80*/  ISETP.NE.AND.EX P6, PT, RZ, UR11, PT, P5 ;  /* 0x0000000bff007c0c */ /* 0x000fe2000bfc5350 */
[----:B------:R-:W-:Y:S01]  /*1b90*/  FADD.FTZ R68, R152, -R69 ;  /* 0x8000004598447221 */ /* 0x000fe20000010000 */
[----:B------:R-:W-:Y:S01]  /*1ba0*/  FFMA.FTZ R69, R145, R72, R73 ;  /* 0x0000004891457223 */ /* 0x000fe20000010049 */
[----:B------:R-:W-:Y:S01]  /*1bb0*/  FADD.FTZ R70, R151, -R70 ;  /* 0x8000004697467221 */ /* 0x000fe20000010000 */
[----:B------:R-:W-:Y:S01]  /*1bc0*/  ISETP.NE.U32.AND P5, PT, RZ, UR14, PT ;  /* 0x0000000eff007c0c */ /* 0x000fe2000bfa5070 */
[----:B------:R-:W-:Y:S01]  /*1bd0*/  FMUL.FTZ R160, R141, R68 ;  /* 0x000000448da07220 */ /* 0x000fe20000410000 */
[----:B------:R-:W-:Y:S01]  /*1be0*/  FADD.FTZ R68, R150, -R69 ;  /* 0x8000004596447221 */ /* 0x000fe20000010000 */
[--C-:B------:R-:W-:Y:S01]  /*1bf0*/  FFMA.FTZ R69, R3, R72, R73.reuse ;  /* 0x0000004803457223 */ /* 0x100fe20000010049 */
[C---:B------:R-:W-:Y:S01]  /*1c00*/  FMUL.FTZ R162, R141.reuse, R70 ;  /* 0x000000468da27220 */ /* 0x040fe20000410000 */
[----:B------:R-:W-:Y:S01]  /*1c10*/  FFMA.FTZ R70, R148, R72, R73 ;  /* 0x0000004894467223 */ /* 0x000fe20000010049 */
[----:B------:R-:W-:Y:S01]  /*1c20*/  FMUL.FTZ R80, R141, R68 ;  /* 0x000000448d507220 */ /* 0x000fe20000410000 */
[----:B------:R-:W-:Y:S01]  /*1c30*/  FADD.FTZ R68, R146, -R69 ;  /* 0x8000004592447221 */ /* 0x000fe20000010000 */
[----:B------:R-:W-:Y:S01]  /*1c40*/  ISETP.NE.AND.EX P5, PT, RZ, UR15, PT, P5 ;  /* 0x0000000fff007c0c */ /* 0x000fe2000bfa5350 */
[----:B------:R-:W-:-:S02]  /*1c50*/  @P6 HADD2.F32 R71, -RZ, R10.H0_H0 ;  /* 0x2000000aff476230 */ /* 0x000fc40000004100 */
[----:B------:R-:W-:Y:S01]  /*1c60*/  FADD.FTZ R70, R149, -R70 ;  /* 0x8000004695467221 */ /* 0x000fe20000010000 */
[C---:B------:R-:W-:Y:S01]  /*1c70*/  FMUL.FTZ R76, R141.reuse, R68 ;  /* 0x000000448d4c7220 */ /* 0x040fe20000410000 */
[----:B------:R-:W-:Y:S01]  /*1c80*/  FFMA.FTZ R68, R144, R72, R73 ;  /* 0x0000004890447223 */ /* 0x000fe20000010049 */
[----:B------:R-:W-:Y:S02]  /*1c90*/  @P6 HADD2.F32 R69, -RZ, R8.H0_H0 ;  /* 0x20000008ff456230 */ /* 0x000fe40000004100 */
[----:B------:R-:W-:Y:S01]  /*1ca0*/  @P6 FADD.FTZ R160, R160, R71 ;  /* 0x00000047a0a06221 */ /* 0x000fe20000010000 */
[--C-:B------:R-:W-:Y:S02]  /*1cb0*/  @P6 HADD2.F32 R71, -RZ, R9.reuse.H0_H0 ;  /* 0x20000009ff476230 */ /* 0x100fe40000004100 */
[----:B------:R-:W-:Y:S01]  /*1cc0*/  FMUL.FTZ R82, R141, R70 ;  /* 0x000000468d527220 */ /* 0x000fe20000410000 */
[----:B------:R-:W-:Y:S01]  /*1cd0*/  FADD.FTZ R68, R143, -R68 ;  /* 0x800000448f447221 */ /* 0x000fe20000010000 */
[----:B------:R-:W-:Y:S01]  /*1ce0*/  @P6 FADD.FTZ R76, R76, R69 ;  /* 0x000000454c4c6221 */ /* 0x000fe20000010000 */
[----:B------:R-:W-:Y:S01]  /*1cf0*/  FFMA.FTZ R70, R158, R72, R73 ;  /* 0x000000489e467223 */ /* 0x000fe20000010049 */
[----:B------:R-:W-:Y:S01]  /*1d00*/  @P6 FADD.FTZ R80, R80, R71 ;  /* 0x0000004750506221 */ /* 0x000fe20000010000 */
[----:B------:R-:W-:-:S02]  /*1d10*/  @P6 HADD2.F32 R71, -RZ, R9.H1_H1 ;  /* 0x30000009ff476230 */ /* 0x000fc40000004100 */
[----:B------:R-:W-:Y:S01]  /*1d20*/  FMUL.FTZ R78, R141, R68 ;  /* 0x000000448d4e7220 */ /* 0x000fe20000410000 */
[----:B------:R-:W-:Y:S02]  /*1d30*/  @P6 HADD2.F32 R69, -RZ, R8.H1_H1 ;  /* 0x30000008ff456230 */ /* 0x000fe40000004100 */
[----:B------:R-:W-:Y:S01]  /*1d40*/  FADD.FTZ R70, R155, -R70 ;  /* 0x800000469b467221 */ /* 0x000fe20000010000 */
[----:B------:R-:W-:Y:S02]  /*1d50*/  @P6 HADD2.F32 R75, -RZ, R10.H1_H1 ;  /* 0x3000000aff4b6230 */ /* 0x000fe40000004100 */
[----:B------:R-:W-:Y:S01]  /*1d60*/  @P6 FADD.FTZ R82, R82, R71 ;  /* 0x0000004752526221 */ /* 0x000fe20000010000 */
[----:B------:R-:W-:Y:S01]  /*1d70*/  FFMA.FTZ R71, R153, R72, R73 ;  /* 0x0000004899477223 */ /* 0x000fe20000010049 */
[----:B------:R-:W-:Y:S01]  /*1d80*/  @P6 FADD.FTZ R78, R78, R69 ;  /* 0x000000454e4e6221 */ /* 0x000fe20000010000 */
[--C-:B------:R-:W-:Y:S02]  /*1d90*/  @P6 HADD2.F32 R69, -RZ, R11.reuse.H0_H0 ;  /* 0x2000000bff456230 */ /* 0x100fe40000004100 */
[----:B------:R-:W-:Y:S01]  /*1da0*/  FMUL.FTZ R166, R141, R70 ;  /* 0x000000468da67220 */ /* 0x000fe20000410000 */
[----:B------:R-:W-:Y:S01]  /*1db0*/  FADD.FTZ R68, R156, -R71 ;  /* 0x800000479c447221 */ /* 0x000fe20000010000 */
[----:B------:R-:W-:-:S02]  /*1dc0*/  @P6 HADD2.F32 R71, -RZ, R11.H1_H1 ;  /* 0x3000000bff476230 */ /* 0x000fc40000004100 */
[----:B------:R-:W-:Y:S01]  /*1dd0*/  @P6 FADD.FTZ R162, R162, R75 ;  /* 0x0000004ba2a26221 */ /* 0x000fe20000010000 */
[----:B------:R-:W-:Y:S02]  /*1de0*/  FMUL.FTZ R164, R141, R68 ;  /* 0x000000448da47220 */ /* 0x000fe40000410000 */
[----:B------:R-:W-:Y:S02]  /*1df0*/  @P6 FADD.FTZ R166, R166, R71 ;  /* 0x00000047a6a66221 */ /* 0x000fe40000010000 */
[----:B------:R-:W-:Y:S01]  /*1e00*/  @P6 FADD.FTZ R164, R164, R69 ;  /* 0x00000045a4a46221 */ /* 0x000fe20000010000 */
[----:B------:R-:W-:Y:S01]  /*1e10*/  ISETP.NE.U32.AND P6, PT, RZ, UR14, PT ;  /* 0x0000000eff007c0c */ /* 0x000fe2000bfc5070 */
[----:B------:R-:W0:Y:S01]  /*1e20*/  @P5 LDC.64 R68, c[0x0][0x308] ;  /* 0x0000c200ff445b82 */ /* 0x000e220000000a00 */
[----:B------:R-:W-:Y:S02]  /*1e30*/  FMUL.FTZ R79, R166, R157 ;  /* 0x0000009da64f7220 */ /* 0x000fe40000410000 */
[----:B------:R-:W-:-:S13]  /*1e40*/  ISETP.NE.AND.EX P6, PT, RZ, UR15, PT, P6 ;  /* 0x0000000fff007c0c */ /* 0x000fda000bfc5360 */
[----:B------:R-:W-:Y:S02]  /*1e50*/  @P6 F2FP.F16.F32.PACK_AB R70, RZ, R160 ;  /* 0x000000a0ff46623e */ /* 0x000fe400000000ff */
[----:B------:R-:W-:Y:S01]  /*1e60*/  @P6 F2FP.F16.F32.PACK_AB R71, RZ, R80 ;  /* 0x00000050ff47623e */ /* 0x000fe200000000ff */
[----:B------:R-:W-:Y:S01]  /*1e70*/  FMUL.FTZ R80, R80, R157 ;  /* 0x0000009d50507220 */ /* 0x000fe20000410000 */
[----:B------:R-:W-:Y:S02]  /*1e80*/  @P6 F2FP.F16.F32.PACK_AB R75, RZ, R162 ;  /* 0x000000a2ff4b623e */ /* 0x000fe400000000ff */
[----:B------:R-:W-:Y:S02]  /*1e90*/  @P6 F2FP.F16.F32.PACK_AB R74, RZ, R82 ;  /* 0x00000052ff4a623e */ /* 0x000fe400000000ff */
[----:B------:R-:W-:Y:S01]  /*1ea0*/  @P6 PRMT R66, R70, 0x7610, R66 ;  /* 0x0000761046426816 */ /* 0x000fe20000000042 */
[----:B0-----:R-:W-:Y:S01]  /*1eb0*/  @P5 IMAD.WIDE.U32 R68, R108, 0x10, R68 ;  /* 0x000000106c445825 */ /* 0x001fe200078e0044 */
[----:B------:R-:W-:-:S02]  /*1ec0*/  @P6 PRMT R65, R71, 0x7610, R65 ;  /* 0x0000761047416816 */ /* 0x000fc40000000041 */
[----:B------:R-:W-:Y:S02]  /*1ed0*/  @P6 PRMT R66, R66, 0x5410, R75 ;  /* 0x0000541042426816 */ /* 0x000fe4000000004b */
[----:B------:R-:W-:Y:S02]  /*1ee0*/  @P6 PRMT R65, R65, 0x5410, R74 ;  /* 0x0000541041416816 */ /* 0x000fe4000000004a */
[----:B------:R-:W0:Y:S01]  /*1ef0*/  LDC.64 R74, c[0x0][0x2f8] ;  /* 0x0000be00ff4a7b82 */ /* 0x000e220000000a00 */
[----:B------:R-:W-:Y:S01]  /*1f00*/  @P6 F2FP.F16.F32.PACK_AB R70, RZ, R76 ;  /* 0x0000004cff46623e */ /* 0x000fe200000000ff */
[-C--:B------:R-:W-:Y:S01]  /*1f10*/  FMUL.FTZ R76, R76, R157.reuse ;  /* 0x0000009d4c4c7220 */ /* 0x080fe20000410000 */
[----:B------:R-:W-:Y:S01]  /*1f20*/  @P6 F2FP.F16.F32.PACK_AB R77, RZ, R164 ;  /* 0x000000a4ff4d623e */ /* 0x000fe200000000ff */
[-C--:B------:R-:W-:Y:S01]  /*1f30*/  FMUL.FTZ R164, R164, R157.reuse ;  /* 0x0000009da4a47220 */ /* 0x080fe20000410000 */
[----:B------:R-:W-:Y:S02]  /*1f40*/  @P6 PRMT R64, R70, 0x7610, R64 ;  /* 0x0000761046406816 */ /* 0x000fe40000000040 */
[----:B------:R-:W-:Y:S01]  /*1f50*/  @P6 PRMT R67, R77, 0x7610, R67 ;  /* 0x000076104d436816 */ /* 0x000fe20000000043 */
[----:B------:R-:W-:Y:S01]  /*1f60*/  FMUL.FTZ R77, R82, R157 ;  /* 0x0000009d524d7220 */ /* 0x000fe20000410000 */
[----:B------:R-:W-:-:S02]  /*1f70*/  @P6 F2FP.F16.F32.PACK_AB R70, RZ, R78 ;  /* 0x0000004eff46623e */ /* 0x000fc400000000ff */
[----:B------:R-:W-:Y:S02]  /*1f80*/  @P6 F2FP.F16.F32.PACK_AB R71, RZ, R166 ;  /* 0x000000a6ff47623e */ /* 0x000fe400000000ff */
[----:B------:R-:W-:Y:S01]  /*1f90*/  @P6 PRMT R64, R64, 0x5410, R70 ;  /* 0x0000541040406816 */ /* 0x000fe20000000046 */
[-C--:B------:R-:W-:Y:S01]  /*1fa0*/  FMUL.FTZ R70, R160, R157.reuse ;  /* 0x0000009da0467220 */ /* 0x080fe20000410000 */
[----:B------:R-:W-:Y:S01]  /*1fb0*/  @P6 PRMT R67, R67, 0x5410, R71 ;  /* 0x0000541043436816 */ /* 0x000fe20000000047 */
[----:B------:R-:W-:-:S04]  /*1fc0*/  FMUL.FTZ R71, R162, R157 ;  /* 0x0000009da2477220 */ /* 0x000fc80000410000 */
[----:B------:R1:W-:Y:S01]  /*1fd0*/  @P5 STG.E.128 desc[UR4][R68.64], R64 ;  /* 0x0000004044005986 */ /* 0x0003e2000c101d04 */
[----:B------:R-:W-:Y:S01]  /*1fe0*/  F2FP.F16.F32.PACK_AB R70, R71, R70 ;  /* 0x000000464746723e */ /* 0x000fe200000000ff */
[----:B------:R-:W-:Y:S01]  /*1ff0*/  FMUL.FTZ R71, R78, R157 ;  /* 0x0000009d4e477220 */ /* 0x000fe20000410000 */
[C---:B0-----:R-:W-:Y:S01]  /*2000*/  IMAD.WIDE.U32 R74, R108.reuse, 0x10, R74 ;  /* 0x000000106c4a7825 */ /* 0x041fe200078e004a */
[----:B------:R-:W-:-:S03]  /*2010*/  IADD3 R108, R108, 0x100, RZ ;  /* 0x000001006c6c7810 */ /* 0x000fc60007ffe0ff */
[----:B-1----:R-:W-:Y:S02]  /*2020*/  F2FP.F16.F32.PACK_AB R68, R71, R76 ;  /* 0x0000004c4744723e */ /* 0x002fe400000000ff */
[----:B------:R-:W-:Y:S02]  /*2030*/  F2FP.F16.F32.PACK_AB R69, R77, R80 ;  /* 0x000000504d45723e */ /* 0x000fe400000000ff */
[----:B------:R-:W-:-:S05]  /*2040*/  F2FP.F16.F32.PACK_AB R71, R79, R164 ;  /* 0x000000a44f47723e */ /* 0x000fca00000000ff */
[----:B------:R0:W-:Y:S02]  /*2050*/  STG.E.128 desc[UR4][R74.64], R68 ;  /* 0x000000444a007986 */ /* 0x0001e4000c101d04 */
.L_x_1221:
[----:B------:R-:W-:Y:S05]  /*2060*/  BSYNC B0 ;  /* 0x0000000000007941 */ /* 0x000fea0003800000 */
.L_x_1220:
[----:B------:R-:W-:Y:S04]  /*2070*/  BSSY B0, `(.L_x_1222) ;  /* 0x0000053000007945 */ /* 0x000fe80003800000 */
[----:B------:R-:W-:Y:S05]  /*2080*/  @!P2 BRA `(.L_x_1223) ;  /* 0x000000040044a947 */ /* 0x000fea0003800000 */
[----:B------:R-:W-:Y:S01]  /*2090*/  ISETP.NE.U32.AND P5, PT, RZ, UR10, PT ;  /* 0x0000000aff007c0c */ /* 0x000fe2000bfa5070 */
[-CC-:B0-----:R-:W-:Y:S01]  /*20a0*/  FFMA.FTZ R69, R119, R72.reuse, R73.reuse ;  /* 0x0000004877457223 */ /* 0x181fe20000010049 */
[-C--:B------:R-:W-:Y:S01]  /*20b0*/  FFMA.FTZ R70, R120, R72.reuse, R73 ;  /* 0x0000004878467223 */ /* 0x080fe20000010049 */
[----:B------:R-:W-:Y:S02]  /*20c0*/  ISETP.NE.U32.AND P6, PT, RZ, UR14, PT ;  /* 0x0000000eff007c0c */ /* 0x000fe4000bfc5070 */
[----:B------:R-:W-:Y:S01]  /*20d0*/  ISETP.NE.AND.EX P5, PT, RZ, UR11, PT, P5 ;  /* 0x0000000bff007c0c */ /* 0x000fe2000bfa5350 */
[----:B------:R-:W-:Y:S01]  /*20e0*/  FADD.FTZ R68, R118, -R69 ;  /* 0x8000004576447221 */ /* 0x000fe20000010000 */
[----:B------:R-:W-:Y:S01]  /*20f0*/  FFMA.FTZ R69, R117, R72, R73 ;  /* 0x0000004875457223 */ /* 0x000fe20000010049 */
[----:B------:R-:W-:Y:S02]  /*2100*/  FADD.FTZ R70, R123, -R70 ;  /* 0x800000467b467221 */ /* 0x000fe40000010000 */
[----:B------:R-:W-:Y:S01]  /*2110*/  FMUL.FTZ R160, R141, R68 ;  /* 0x000000448da07220 */ /* 0x000fe20000410000 */
[----:B------:R-:W-:Y:S01]  /*2120*/  FADD.FTZ R68, R116, -R69 ;  /* 0x8000004574447221 */ /* 0x000fe20000010000 */
[--C-:B------:R-:W-:Y:S01]  /*2130*/  FFMA.FTZ R69, R111, R72, R73.reuse ;  /* 0x000000486f457223 */ /* 0x100fe20000010049 */
[C---:B------:R-:W-:Y:S01]  /*2140*/  FMUL.FTZ R162, R141.reuse, R70 ;  /* 0x000000468da27220 */ /* 0x040fe20000410000 */
[----:B------:R-:W-:Y:S01]  /*2150*/  FFMA.FTZ R70, R114, R72, R73 ;  /* 0x0000004872467223 */ /* 0x000fe20000010049 */
[----:B------:R-:W-:Y:S01]  /*2160*/  FMUL.FTZ R80, R141, R68 ;  /* 0x000000448d507220 */ /* 0x000fe20000410000 */
[----:B------:R-:W-:-:S02]  /*2170*/  FADD.FTZ R68, R112, -R69 ;  /* 0x8000004570447221 */ /* 0x000fc40000010000 */
[--C-:B------:R-:W-:Y:S02]  /*2180*/  @P5 HADD2.F32 R71, -RZ, R6.reuse.H0_H0 ;  /* 0x20000006ff475230 */ /* 0x100fe40000004100 */
[----:B------:R-:W-:Y:S01]  /*2190*/  FADD.FTZ R70, R121, -R70 ;  /* 0x8000004679467221 */ /* 0x000fe20000010000 */
[C---:B------:R-:W-:Y:S01]  /*21a0*/  FMUL.FTZ R76, R141.reuse, R68 ;  /* 0x000000448d4c7220 */ /* 0x040fe20000410000 */
[----:B------:R-:W-:Y:S02]  /*21b0*/  @P5 HADD2.F32 R75, -RZ, R6.H1_H1 ;  /* 0x30000006ff4b5230 */ /* 0x000fe40000004100 */
[----:B------:R-:W-:Y:S01]  /*21c0*/  FFMA.FTZ R68, R110, R72, R73 ;  /* 0x000000486e447223 */ /* 0x000fe20000010049 */
[----:B------:R-:W-:Y:S01]  /*21d0*/  @P5 FADD.FTZ R160, R160, R71 ;  /* 0x00000047a0a05221 */ /* 0x000fe20000010000 */
[----:B------:R-:W-:Y:S02]  /*21e0*/  @P5 HADD2.F32 R71, -RZ, R5.H0_H0 ;  /* 0x20000005ff475230 */ /* 0x000fe40000004100 */
[----:B------:R-:W-:Y:S01]  /*21f0*/  FMUL.FTZ R82, R141, R70 ;  /* 0x000000468d527220 */ /* 0x000fe20000410000 */
[----:B------:R-:W-:-:S02]  /*2200*/  @P5 HADD2.F32 R69, -RZ, R4.H0_H0 ;  /* 0x20000004ff455230 */ /* 0x000fc40000004100 */
[----:B------:R-:W-:Y:S01]  /*2210*/  FADD.FTZ R68, R115, -R68 ;  /* 0x8000004473447221 */ /* 0x000fe20000010000 */
[----:B------:R-:W-:Y:S01]  /*2220*/  @P5 FADD.FTZ R162, R162, R75 ;  /* 0x0000004ba2a25221 */ /* 0x000fe20000010000 */
[----:B------:R-:W-:Y:S01]  /*2230*/  @P5 FADD.FTZ R80, R80, R71 ;  /* 0x0000004750505221 */ /* 0x000fe20000010000 */
[----:B------:R-:W-:Y:S02]  /*2240*/  @P5 HADD2.F32 R71, -RZ, R5.H1_H1 ;  /* 0x30000005ff475230 */ /* 0x000fe40000004100 */
[----:B------:R-:W-:Y:S01]  /*2250*/  @P5 FADD.FTZ R76, R76, R69 ;  /* 0x000000454c4c5221 */ /* 0x000fe20000010000 */
[----:B------:R-:W-:Y:S01]  /*2260*/  FFMA.FTZ R75, R126, R72, R73 ;  /* 0x000000487e4b7223 */ /* 0x000fe20000010049 */
[----:B------:R-:W-:Y:S02]  /*2270*/  @P5 HADD2.F32 R69, -RZ, R4.H1_H1 ;  /* 0x30000004ff455230 */ /* 0x000fe40000004100 */
[----:B------:R-:W-:Y:S01]  /*2280*/  FMUL.FTZ R78, R141, R68 ;  /* 0x000000448d4e7220 */ /* 0x000fe20000410000 */
[----:B------:R-:W-:Y:S01]  /*2290*/  @P5 FADD.FTZ R82, R82, R71 ;  /* 0x0000004752525221 */ /* 0x000fe20000010000 */
[----:B------:R-:W-:Y:S01]  /*22a0*/  FFMA.FTZ R71, R125, R72, R73 ;  /* 0x000000487d477223 */ /* 0x000fe20000010049 */
[----:B------:R-:W-:Y:S01]  /*22b0*/  FADD.FTZ R70, R124, -R75 ;  /* 0x8000004b7c467221 */ /* 0x000fe20000010000 */
[----:B------:R-:W-:Y:S01]  /*22c0*/  @P5 FADD.FTZ R78, R78, R69 ;  /* 0x000000454e4e5221 */ /* 0x000fe20000010000 */
[----:B------:R-:W-:-:S02]  /*22d0*/  @P5 HADD2.F32 R69, -RZ, R7.H0_H0 ;  /* 0x20000007ff455230 */ /* 0x000fc40000004100 */
[----:B------:R-:W-:Y:S01]  /*22e0*/  FADD.FTZ R68, R122, -R71 ;  /* 0x800000477a447221 */ /* 0x000fe20000010000 */
[----:B------:R-:W-:Y:S02]  /*22f0*/  @P5 HADD2.F32 R71, -RZ, R7.H1_H1 ;  /* 0x30000007ff475230 */ /* 0x000fe40000004100 */
[C---:B------:R-:W-:Y:S01]  /*2300*/  FMUL.FTZ R166, R141.reuse, R70 ;  /* 0x000000468da67220 */ /* 0x040fe20000410000 */
[----:B------:R-:W-:-:S03]  /*2310*/  FMUL.FTZ R164, R141, R68 ;  /* 0x000000448da47220 */ /* 0x000fc60000410000 */
[----:B------:R-:W-:Y:S01]  /*2320*/  @P5 FADD.FTZ R166, R166, R71 ;  /* 0x00000047a6a65221 */ /* 0x000fe20000010000 */
[----:B------:R-:W-:Y:S01]  /*2330*/  @P5 FADD.FTZ R164, R164, R69 ;  /* 0x00000045a4a45221 */ /* 0x000fe20000010000 */
[----:B------:R-:W-:Y:S02]  /*2340*/  ISETP.NE.AND.EX P5, PT, RZ, UR15, PT, P6 ;  /* 0x0000000fff007c0c */ /* 0x000fe4000bfa5360 */
[----:B------:R-:W-:Y:S01]  /*2350*/  FMUL.FTZ R79, R166, R157 ;  /* 0x0000009da64f7220 */ /* 0x000fe20000410000 */
[----:B------:R-:W-:-:S04]  /*2360*/  ISETP.NE.U32.AND P6, PT, RZ, UR14, PT ;  /* 0x0000000eff007c0c */ /* 0x000fc8000bfc5070 */
[----:B------:R-:W-:-:S06]  /*2370*/  ISETP.NE.AND.EX P6, PT, RZ, UR15, PT, P6 ;  /* 0x0000000fff007c0c */ /* 0x000fcc000bfc5360 */
[----:B------:R-:W0:Y:S07]  /*2380*/  @P5 LDC.64 R68, c[0x0][0x308] ;  /* 0x0000c200ff445b82 */ /* 0x000e2e0000000a00 */
[----:B------:R-:W-:Y:S02]  /*2390*/  @P6 F2FP.F16.F32.PACK_AB R70, RZ, R160 ;  /* 0x000000a0ff46623e */ /* 0x000fe400000000ff */
[----:B------:R-:W-:Y:S01]  /*23a0*/  @P6 F2FP.F16.F32.PACK_AB R71, RZ, R80 ;  /* 0x00000050ff47623e */ /* 0x000fe200000000ff */
[----:B------:R-:W-:Y:S01]  /*23b0*/  FMUL.FTZ R80, R80, R157 ;  /* 0x0000009d50507220 */ /* 0x000fe20000410000 */
[----:B------:R-:W-:-:S02]  /*23c0*/  @P6 F2FP.F16.F32.PACK_AB R75, RZ, R162 ;  /* 0x000000a2ff4b623e */ /* 0x000fc400000000ff */
[----:B------:R-:W-:Y:S02]  /*23d0*/  @P6 F2FP.F16.F32.PACK_AB R74, RZ, R82 ;  /* 0x00000052ff4a623e */ /* 0x000fe400000000ff */
[----:B------:R-:W-:Y:S02]  /*23e0*/  @P6 PRMT R66, R70, 0x7610, R66 ;  /* 0x0000761046426816 */ /* 0x000fe40000000042 */
[----:B------:R-:W-:Y:S02]  /*23f0*/  @P6 PRMT R65, R71, 0x7610, R65 ;  /* 0x0000761047416816 */ /* 0x000fe40000000041 */
[----:B------:R-:W-:Y:S02]  /*2400*/  @P6 PRMT R66, R66, 0x5410, R75 ;  /* 0x0000541042426816 */ /* 0x000fe4000000004b */
[----:B------:R-:W-:Y:S02]  /*2410*/  @P6 PRMT R65, R65, 0x5410, R74 ;  /* 0x0000541041416816 */ /* 0x000fe4000000004a */
[----:B------:R-:W1:Y:S01]  /*2420*/  LDC.64 R74, c[0x0][0x2f8] ;  /* 0x0000be00ff4a7b82 */ /* 0x000e620000000a00 */
[----:B------:R-:W-:Y:S01]  /*2430*/  @P6 F2FP.F16.F32.PACK_AB R70, RZ, R76 ;  /* 0x0000004cff46623e */ /* 0x000fe200000000ff */
[----:B0-----:R-:W-:Y:S01]  /*2440*/  @P5 IMAD.WIDE.U32 R68, R108, 0x10, R68 ;  /* 0x000000106c445825 */ /* 0x001fe200078e0044 */
[----:B------:R-:W-:-:S03]  /*2450*/  @P6 F2FP.F16.F32.PACK_AB R77, RZ, R164 ;  /* 0x000000a4ff4d623e */ /* 0x000fc600000000ff */
[-C--:B------:R-:W-:Y:S01]  /*2460*/  FMUL.FTZ R76, R76, R157.reuse ;  /* 0x0000009d4c4c7220 */ /* 0x080fe20000410000 */
[----:B------:R-:W-:Y:S01]  /*2470*/  @P6 PRMT R64, R70, 0x7610, R64 ;  /* 0x0000761046406816 */ /* 0x000fe20000000040 */
[-C--:B------:R-:W-:Y:S01]  /*2480*/  FMUL.FTZ R164, R164, R157.reuse ;  /* 0x0000009da4a47220 */ /* 0x080fe20000410000 */
[----:B------:R-:W-:Y:S01]  /*2490*/  @P6 PRMT R67, R77, 0x7610, R67 ;  /* 0x000076104d436816 */ /* 0x000fe20000000043 */
[-C--:B------:R-:W-:Y:S01]  /*24a0*/  FMUL.FTZ R77, R82, R157.reuse ;  /* 0x0000009d524d7220 */ /* 0x080fe20000410000 */
[----:B------:R-:W-:Y:S02]  /*24b0*/  @P6 F2FP.F16.F32.PACK_AB R70, RZ, R78 ;  /* 0x0000004eff46623e */ /* 0x000fe400000000ff */
        /* <DEDUP_REMOVED lines=8> */
[C---:B-1----:R-:W-:Y:S01]  /*2540*/  IMAD.WIDE.U32 R74, R108.reuse, 0x10, R74 ;  /* 0x000000106c4a7825 */ /* 0x042fe200078e004a */
[----:B------:R-:W-:-:S03]  /*2550*/  IADD3 R108, R108, 0x100, RZ ;  /* 0x000001006c6c7810 */ /* 0x000fc60007ffe0ff */
[----:B0-----:R-:W-:Y:S02]  /*2560*/  F2FP.F16.F32.PACK_AB R68, R71, R76 ;  /* 0x0000004c4744723e */ /* 0x001fe400000000ff */
[----:B------:R-:W-:Y:S02]  /*2570*/  F2FP.F16.F32.PACK_AB R69, R77, R80 ;  /* 0x000000504d45723e */ /* 0x000fe400000000ff */
[----:B------:R-:W-:-:S05]  /*2580*/  F2FP.F16.F32.PACK_AB R71, R79, R164 ;  /* 0x000000a44f47723e */ /* 0x000fca00000000ff */
[----:B------:R1:W-:Y:S02]  /*2590*/  STG.E.128 desc[UR4][R74.64], R68 ;  /* 0x000000444a007986 */ /* 0x0003e4000c101d04 */
.L_x_1223:
[----:B------:R-:W-:Y:S05]  /*25a0*/  BSYNC B0 ;  /* 0x0000000000007941 */ /* 0x000fea0003800000 */
.L_x_1222:
[----:B------:R-:W-:Y:S04]  /*25b0*/  BSSY B0, `(.L_x_1224) ;  /* 0x0000052000007945 */ /* 0x000fe80003800000 */
[----:B------:R-:W-:Y:S05]  /*25c0*/  @!P1 BRA `(.L_x_1225) ;  /* 0x0000000400409947 */ /* 0x000fea0003800000 */
[----:B------:R-:W-:Y:S01]  /*25d0*/  ISETP.NE.U32.AND P5, PT, RZ, UR10, PT ;  /* 0x0000000aff007c0c */ /* 0x000fe2000bfa5070 */
[-CC-:B01----:R-:W-:Y:S01]  /*25e0*/  FFMA.FTZ R75, R133, R72.reuse, R73.reuse ;  /* 0x00000048854b7223 */ /* 0x183fe20000010049 */
[-CC-:B------:R-:W-:Y:S01]  /*25f0*/  FFMA.FTZ R78, R138, R72.reuse, R73.reuse ;  /* 0x000000488a4e7223 */ /* 0x180fe20000010049 */
[-CC-:B------:R-:W-:Y:S01]  /*2600*/  FFMA.FTZ R69, R113, R72.reuse, R73.reuse ;  /* 0x0000004871457223 */ /* 0x180fe20000010049 */
[----:B------:R-:W-:Y:S01]  /*2610*/  ISETP.NE.AND.EX P5, PT, RZ, UR11, PT, P5 ;  /* 0x0000000bff007c0c */ /* 0x000fe2000bfa5350 */
[-C--:B------:R-:W-:Y:S01]  /*2620*/  FFMA.FTZ R71, R127, R72.reuse, R73 ;  /* 0x000000487f477223 */ /* 0x080fe20000010049 */
[----:B------:R-:W-:Y:S01]  /*2630*/  FADD.FTZ R76, R136, -R75 ;  /* 0x8000004b884c7221 */ /* 0x000fe20000010000 */
[----:B------:R-:W-:Y:S01]  /*2640*/  FADD.FTZ R160, R135, -R78 ;  /* 0x8000004e87a07221 */ /* 0x000fe20000010000 */
[-CC-:B------:R-:W-:Y:S01]  /*2650*/  FFMA.FTZ R70, R128, R72.reuse, R73.reuse ;  /* 0x0000004880467223 */ /* 0x180fe20000010049 */
[-CC-:B------:R-:W-:Y:S01]  /*2660*/  FFMA.FTZ R74, R132, R72.reuse, R73.reuse ;  /* 0x00000048844a7223 */ /* 0x180fe20000010049 */
[-CC-:B------:R-:W-:Y:S01]  /*2670*/  FFMA.FTZ R77, R137, R72.reuse, R73.reuse ;  /* 0x00000048894d7223 */ /* 0x180fe20000010049 */
[----:B------:R-:W-:Y:S01]  /*2680*/  FFMA.FTZ R80, R142, R72, R73 ;  /* 0x000000488e507223 */ /* 0x000fe20000010049 */
[----:B------:R-:W-:Y:S01]  /*2690*/  FADD.FTZ R68, R130, -R69 ;  /* 0x8000004582447221 */ /* 0x000fe20000010000 */
[----:B------:R-:W-:Y:S01]  /*26a0*/  FADD.FTZ R72, R134, -R71 ;  /* 0x8000004786487221 */ /* 0x000fe20000010000 */
[C---:B------:R-:W-:Y:S01]  /*26b0*/  FMUL.FTZ R82, R141.reuse, R76 ;  /* 0x0000004c8d527220 */ /* 0x040fe20000410000 */
[----:B------:R-:W-:Y:S01]  /*26c0*/  FMUL.FTZ R160, R141, R160 ;  /* 0x000000a08da07220 */ /* 0x000fe20000410000 */
[----:B------:R-:W-:Y:S01]  /*26d0*/  FADD.FTZ R74, R131, -R74 ;  /* 0x8000004a834a7221 */ /* 0x000fe20000010000 */
[----:B------:R-:W-:-:S02]  /*26e0*/  @P5 HADD2.F32 R69, -RZ, R62.H0_H0 ;  /* 0x2000003eff455230 */ /* 0x000fc40000004100 */
[----:B------:R-:W-:Y:S01]  /*26f0*/  FADD.FTZ R164, R139, -R80 ;  /* 0x800000508ba47221 */ /* 0x000fe20000010000 */
[----:B------:R-:W-:Y:S02]  /*2700*/  @P5 HADD2.F32 R71, -RZ, R62.H1_H1 ;  /* 0x3000003eff475230 */ /* 0x000fe40000004100 */
[C---:B------:R-:W-:Y:S01]  /*2710*/  FMUL.FTZ R78, R141.reuse, R72 ;  /* 0x000000488d4e7220 */ /* 0x040fe20000410000 */
[----:B------:R-:W-:Y:S01]  /*2720*/  FMUL.FTZ R80, R141, R74 ;  /* 0x0000004a8d507220 */ /* 0x000fe20000410000 */
[----:B------:R-:W-:Y:S01]  /*2730*/  @P5 FADD.FTZ R82, R82, R69 ;  /* 0x0000004552525221 */ /* 0x000fe20000010000 */
[--C-:B------:R-:W-:Y:S02]  /*2740*/  @P5 HADD2.F32 R69, -RZ, R61.reuse.H0_H0 ;  /* 0x2000003dff455230 */ /* 0x100fe40000004100 */
[----:B------:R-:W-:Y:S01]  /*2750*/  @P5 FADD.FTZ R160, R160, R71 ;  /* 0x00000047a0a05221 */ /* 0x000fe20000010000 */
[----:B------:R-:W-:Y:S02]  /*2760*/  @P5 HADD2.F32 R71, -RZ, R61.H1_H1 ;  /* 0x3000003dff475230 */ /* 0x000fe40000004100 */
[----:B------:R-:W-:Y:S01]  /*2770*/  FADD.FTZ R70, R129, -R70 ;  /* 0x8000004681467221 */ /* 0x000fe20000010000 */
[----:B------:R-:W-:Y:S01]  /*2780*/  FMUL.FTZ R68, R141, R68 ;  /* 0x000000448d447220 */ /* 0x000fe20000410000 */
[----:B------:R-:W-:Y:S01]  /*2790*/  @P5 FADD.FTZ R78, R78, R69 ;  /* 0x000000454e4e5221 */ /* 0x000fe20000010000 */
[----:B------:R-:W-:-:S02]  /*27a0*/  @P5 HADD2.F32 R69, -RZ, R60.H0_H0 ;  /* 0x2000003cff455230 */ /* 0x000fc40000004100 */
[----:B------:R-:W-:Y:S01]  /*27b0*/  @P5 FADD.FTZ R80, R80, R71 ;  /* 0x0000004750505221 */ /* 0x000fe20000010000 */
[----:B------:R-:W-:Y:S02]  /*27c0*/  @P5 HADD2.F32 R71, -RZ, R60.H1_H1 ;  /* 0x3000003cff475230 */ /* 0x000fe40000004100 */
[C---:B------:R-:W-:Y:S01]  /*27d0*/  FMUL.FTZ R70, R141.reuse, R70 ;  /* 0x000000468d467220 */ /* 0x040fe20000410000 */
[----:B------:R-:W-:Y:S01]  /*27e0*/  FADD.FTZ R162, R140, -R77 ;  /* 0x8000004d8ca27221 */ /* 0x000fe20000010000 */
[----:B------:R-:W-:Y:S01]  /*27f0*/  @P5 FADD.FTZ R68, R68, R69 ;  /* 0x0000004544445221 */ /* 0x000fe20000010000 */
[--C-:B------:R-:W-:Y:S02]  /*2800*/  @P5 HADD2.F32 R69, -RZ, R63.reuse.H0_H0 ;  /* 0x2000003fff455230 */ /* 0x100fe40000004100 */
[----:B------:R-:W-:Y:S01]  /*2810*/  @P5 FADD.FTZ R70, R70, R71 ;  /* 0x0000004746465221 */ /* 0x000fe20000010000 */
[----:B------:R-:W-:Y:S02]  /*2820*/  @P5 HADD2.F32 R71, -RZ, R63.H1_H1 ;  /* 0x3000003fff475230 */ /* 0x000fe40000004100 */
[C---:B------:R-:W-:Y:S01]  /*2830*/  FMUL.FTZ R162, R141.reuse, R162 ;  /* 0x000000a28da27220 */ /* 0x040fe20000410000 */
[----:B------:R-:W-:Y:S01]  /*2840*/  FMUL.FTZ R164, R141, R164 ;  /* 0x000000a48da47220 */ /* 0x000fe20000410000 */
[----:B------:R-:W-:Y:S01]  /*2850*/  ISETP.NE.U32.AND P6, PT, RZ, UR14, PT ;  /* 0x0000000eff007c0c */ /* 0x000fe2000bfc5070 */
[----:B------:R-:W0:Y:S01]  /*2860*/  LDC.64 R72, c[0x0][0x2f8] ;  /* 0x0000be00ff487b82 */ /* 0x000e220000000a00 */
[----:B------:R-:W-:Y:S01]  /*2870*/  @P5 FADD.FTZ R162, R162, R69 ;  /* 0x00000045a2a25221 */ /* 0x000fe20000010000 */
[----:B------:R-:W-:Y:S01]  /*2880*/  @P5 FADD.FTZ R164, R164, R71 ;  /* 0x00000047a4a45221 */ /* 0x000fe20000010000 */
[----:B------:R-:W-:Y:S01]  /*2890*/  ISETP.NE.AND.EX P5, PT, RZ, UR15, PT, P6 ;  /* 0x0000000fff007c0c */ /* 0x000fe2000bfa5360 */
[-C--:B------:R-:W-:Y:S01]  /*28a0*/  FMUL.FTZ R163, R160, R157.reuse ;  /* 0x0000009da0a37220 */ /* 0x080fe20000410000 */
[----:B------:R-:W-:Y:S01]  /*28b0*/  ISETP.NE.U32.AND P6, PT, RZ, UR14, PT ;  /* 0x0000000eff007c0c */ /* 0x000fe2000bfc5070 */
[-C--:B------:R-:W-:Y:S01]  /*28c0*/  FMUL.FTZ R69, R78, R157.reuse ;  /* 0x0000009d4e457220 */ /* 0x080fe20000410000 */
[----:B------:R-:W-:-:S02]  /*28d0*/  FMUL.FTZ R71, R70, R157 ;  /* 0x0000009d46477220 */ /* 0x000fc40000410000 */
[----:B------:R-:W-:-:S07]  /*28e0*/  ISETP.NE.AND.EX P6, PT, RZ, UR15, PT, P6 ;  /* 0x0000000fff007c0c */ /* 0x000fce000bfc5360 */
[----:B------:R-:W-:Y:S01]  /*28f0*/  @P5 F2FP.F16.F32.PACK_AB R83, RZ, R82 ;  /* 0x00000052ff53523e */ /* 0x000fe200000000ff */
[-C--:B------:R-:W-:Y:S01]  /*2900*/  FMUL.FTZ R82, R82, R157.reuse ;  /* 0x0000009d52527220 */ /* 0x080fe20000410000 */
[----:B------:R-:W-:Y:S02]  /*2910*/  @P5 F2FP.F16.F32.PACK_AB R79, RZ, R78 ;  /* 0x0000004eff4f523e */ /* 0x000fe400000000ff */
[----:B------:R-:W-:Y:S01]  /*2920*/  @P5 F2FP.F16.F32.PACK_AB R76, RZ, R68 ;  /* 0x00000044ff4c523e */ /* 0x000fe200000000ff */
[-C--:B------:R-:W-:Y:S01]  /*2930*/  FMUL.FTZ R68, R68, R157.reuse ;  /* 0x0000009d44447220 */ /* 0x080fe20000410000 */
[----:B------:R-:W1:Y:S01]  /*2940*/  @P6 LDC.64 R74, c[0x0][0x308] ;  /* 0x0000c200ff4a6b82 */ /* 0x000e620000000a00 */
[----:B------:R-:W-:Y:S01]  /*2950*/  @P5 F2FP.F16.F32.PACK_AB R161, RZ, R162 ;  /* 0x000000a2ffa1523e */ /* 0x000fe200000000ff */
[-C--:B------:R-:W-:Y:S01]  /*2960*/  FMUL.FTZ R162, R162, R157.reuse ;  /* 0x0000009da2a27220 */ /* 0x080fe20000410000 */
[----:B------:R-:W-:Y:S01]  /*2970*/  @P5 F2FP.F16.F32.PACK_AB R81, RZ, R80 ;  /* 0x00000050ff51523e */ /* 0x000fe200000000ff */
[-C--:B------:R-:W-:Y:S01]  /*2980*/  FMUL.FTZ R80, R80, R157.reuse ;  /* 0x0000009d50507220 */ /* 0x080fe20000410000 */
[----:B------:R-:W-:Y:S01]  /*2990*/  FMUL.FTZ R157, R164, R157 ;  /* 0x0000009da49d7220 */ /* 0x000fe20000410000 */
[----:B------:R-:W-:Y:S01]  /*29a0*/  @P5 F2FP.F16.F32.PACK_AB R141, RZ, R160 ;  /* 0x000000a0ff8d523e */ /* 0x000fe200000000ff */
[----:B0-----:R-:W-:Y:S01]  /*29b0*/  IMAD.WIDE.U32 R72, R108, 0x10, R72 ;  /* 0x000000106c487825 */ /* 0x001fe200078e0048 */
[----:B------:R-:W-:-:S02]  /*29c0*/  @P5 F2FP.F16.F32.PACK_AB R77, RZ, R70 ;  /* 0x00000046ff4d523e */ /* 0x000fc400000000ff */
[----:B------:R-:W-:Y:S02]  /*29d0*/  @P5 F2FP.F16.F32.PACK_AB R164, RZ, R164 ;  /* 0x000000a4ffa4523e */ /* 0x000fe400000000ff */
[----:B------:R-:W-:Y:S02]  /*29e0*/  @P5 PRMT R66, R83, 0x7610, R66 ;  /* 0x0000761053425816 */ /* 0x000fe40000000042 */
[----:B------:R-:W-:Y:S02]  /*29f0*/  @P5 PRMT R65, R79, 0x7610, R65 ;  /* 0x000076104f415816 */ /* 0x000fe40000000041 */
[----:B------:R-:W-:Y:S02]  /*2a00*/  @P5 PRMT R64, R76, 0x7610, R64 ;  /* 0x000076104c405816 */ /* 0x000fe40000000040 */
[----:B------:R-:W-:Y:S02]  /*2a10*/  @P5 PRMT R67, R161, 0x7610, R67 ;  /* 0x00007610a1435816 */ /* 0x000fe40000000043 */
[----:B------:R-:W-:-:S02]  /*2a20*/  F2FP.F16.F32.PACK_AB R68, R71, R68 ;  /* 0x000000444744723e */ /* 0x000fc400000000ff */
[----:B------:R-:W-:Y:S01]  /*2a30*/  @P5 PRMT R66, R66, 0x5410, R141 ;  /* 0x0000541042425816 */ /* 0x000fe2000000008d */
[----:B-1----:R-:W-:Y:S01]  /*2a40*/  @P6 IMAD.WIDE.U32 R74, R108, 0x10, R74 ;  /* 0x000000106c4a6825 */ /* 0x002fe200078e004a */
[----:B------:R-:W-:Y:S02]  /*2a50*/  @P5 PRMT R65, R65, 0x5410, R81 ;  /* 0x0000541041415816 */ /* 0x000fe40000000051 */
[----:B------:R-:W-:Y:S02]  /*2a60*/  @P5 PRMT R64, R64, 0x5410, R77 ;  /* 0x0000541040405816 */ /* 0x000fe4000000004d */
[----:B------:R-:W-:Y:S02]  /*2a70*/  @P5 PRMT R67, R67, 0x5410, R164 ;  /* 0x0000541043435816 */ /* 0x000fe400000000a4 */
[----:B------:R-:W-:Y:S02]  /*2a80*/  F2FP.F16.F32.PACK_AB R70, R163, R82 ;  /* 0x00000052a346723e */ /* 0x000fe400000000ff */
[----:B------:R-:W-:Y:S01]  /*2a90*/  F2FP.F16.F32.PACK_AB R69, R80, R69 ;  /* 0x000000455045723e */ /* 0x000fe200000000ff */
[----:B------:R2:W-:Y:S01]  /*2aa0*/  @P6 STG.E.128 desc[UR4][R74.64], R64 ;  /* 0x000000404a006986 */ /* 0x0005e2000c101d04 */
[----:B------:R-:W-:-:S05]  /*2ab0*/  F2FP.F16.F32.PACK_AB R71, R157, R162 ;  /* 0x000000a29d47723e */ /* 0x000fca00000000ff */
[----:B------:R2:W-:Y:S02]  /*2ac0*/  STG.E.128 desc[UR4][R72.64], R68 ;  /* 0x0000004448007986 */ /* 0x0005e4000c101d04 */
.L_x_1225:
[----:B------:R-:W-:Y:S05]  /*2ad0*/  BSYNC B0 ;  /* 0x0000000000007941 */ /* 0x000fea0003800000 */
.L_x_1224:
[----:B------:R-:W-:Y:S02]  /*2ae0*/  IADD3 R109, R109, UR16, RZ ;  /* 0x000000106d6d7c10 */ /* 0x000fe4000fffe0ff */
[----:B------:R-:W-:Y:S02]  /*2af0*/  SEL R76, RZ, 0x1, P4 ;  /* 0x00000001ff4c7807 */ /* 0x000fe40002000000 */
[----:B------:R-:W-:-:S13]  /*2b00*/  ISETP.GE.AND P5, PT, R109, UR17, PT ;  /* 0x000000116d007c0c */ /* 0x000fda000bfa6270 */
[----:B------:R-:W-:Y:S05]  /*2b10*/  @!P5 BRA `(.L_x_1226) ;  /* 0xffffffd800a0d947 */ /* 0x000fea000383ffff */
.L_x_1212:
        /* <DEDUP_REMOVED lines=16> */
.L_x_1228:
[----:B------:R-:W-:Y:S05]  /*2c20*/  BSYNC B0 ;  /* 0x0000000000007941 */ /* 0x000fea0003800000 */
.L_x_1227:
        /* <DEDUP_REMOVED lines=11> */
.L_x_1230:
[----:B------:R-:W-:Y:S05]  /*2ce0*/  BSYNC B0 ;  /* 0x0000000000007941 */ /* 0x000fea0003800000 */
.L_x_1229:
        /* <DEDUP_REMOVED lines=10> */
.L_x_1219:
[----:B------:R-:W-:Y:S02]  /*2d90*/  MOV R81, 0x10 ;  /* 0x0000001000517802 */ /* 0x000fe40000000f00 */
[----:B------:R-:W-:Y:S02]  /*2da0*/  MOV R160, 0x1f ;  /* 0x0000001f00a07802 */ /* 0x000fe40000000f00 */
[----:B------:R-:W-:-:S07]  /*2db0*/  MOV R78, 0xffffffff ;  /* 0xffffffff004e7802 */ /* 0x000fce0000000f00 */
[----:B------:R-:W-:Y:S05]  /*2dc0*/  WARPSYNC.COLLECTIVE R78, `(.L_x_1231) ;  /* 0x000000004e087348 */ /* 0x000fea0003c00000 */
[----:B------:R0:W1:Y:S02]  /*2dd0*/  SHFL.DOWN P6, R80, R79, R81, R160 ;  /* 0x080000514f507389 */ /* 0x00006400000c00a0 */
[----:B01----:R-:W-:Y:S01]  /*2de0*/  ENDCOLLECTIVE ;  /* 0x000000000000791b */ /* 0x003fe20003800000 */
.L_x_1231:
[----:B------:R-:W-:-:S05]  /*2df0*/  MOV R70, R80 ;  /* 0x0000005000467202 */ /* 0x000fca0000000f00 */
[----:B------:R-:W-:Y:S01]  /*2e00*/  FADD.FTZ R70, R70, R79 ;  /* 0x0000004f46467221 */ /* 0x000fe20000010000 */
[----:B------:R-:W-:-:S07]  /*2e10*/  MOV R79, R82 ;  /* 0x00000052004f7202 */ /* 0x000fce0000000f00 */
[----:B------:R-:W-:Y:S05]  /*2e20*/  WARPSYNC.COLLECTIVE R78, `(.L_x_1232) ;  /* 0x000000004e087348 */ /* 0x000fea0003c00000 */
[----:B------:R0:W1:Y:S02]  /*2e30*/  SHFL.DOWN P6, R80, R79, R81, R160 ;  /* 0x080000514f507389 */ /* 0x00006400000c00a0 */
[----:B01----:R-:W-:Y:S01]  /*2e40*/  ENDCOLLECTIVE ;  /* 0x000000000000791b */ /* 0x003fe20003800000 */
.L_x_1232:
[----:B------:R-:W-:Y:S02]  /*2e50*/  MOV R79, R70 ;  /* 0x00000046004f7202 */ /* 0x000fe40000000f00 */
[----:B------:R-:W-:Y:S02]  /*2e60*/  MOV R81, 0x8 ;  /* 0x0000000800517802 */ /* 0x000fe40000000f00 */
[----:B------:R-:W-:-:S07]  /*2e70*/  MOV R71, R80 ;  /* 0x0000005000477202 */ /* 0x000fce0000000f00 */
[----:B------:R-:W-:Y:S05]  /*2e80*/  WARPSYNC.COLLECTIVE R78, `(.L_x_1233) ;  /* 0x000000004e087348 */ /* 0x000fea0003c00000 */
[----:B------:R0:W1:Y:S02]  /*2e90*/  SHFL.DOWN P6, R80, R79, R81, R160 ;  /* 0x080000514f507389 */ /* 0x00006400000c00a0 */
[----:B01----:R-:W-:Y:S01]  /*2ea0*/  ENDCOLLECTIVE ;  /* 0x000000000000791b */ /* 0x003fe20003800000 */
.L_x_1233:
[----:B------:R-:W-:-:S05]  /*2eb0*/  FADD.FTZ R71, R71, R82 ;  /* 0x0000005247477221 */ /* 0x000fca0000010000 */
[----:B------:R-:W-:Y:S02]  /*2ec0*/  MOV R79, R71 ;  /* 0x00000047004f7202 */ /* 0x000fe40000000f00 */
[----:B------:R-:W-:-:S07]  /*2ed0*/  MOV R73, R80 ;  /* 0x0000005000497202 */ /* 0x000fce0000000f00 */
[----:B------:R-:W-:Y:S05]  /*2ee0*/  WARPSYNC.COLLECTIVE R78, `(.L_x_1234) ;  /* 0x000000004e087348 */ /* 0x000fea0003c00000 */
[----:B------:R0:W1:Y:S02]  /*2ef0*/  SHFL.DOWN P6, R80, R79, R81, R160 ;  /* 0x080000514f507389 */ /* 0x00006400000c00a0 */
[----:B01----:R-:W-:Y:S01]  /*2f00*/  ENDCOLLECTIVE ;  /* 0x000000000000791b */ /* 0x003fe20003800000 */
.L_x_1234:
[----:B------:R-:W-:-:S05]  /*2f10*/  FADD.FTZ R73, R70, R73 ;  /* 0x0000004946497221 */ /* 0x000fca0000010000 */
[----:B------:R-:W-:Y:S02]  /*2f20*/  MOV R79, R73 ;  /* 0x00000049004f7202 */ /* 0x000fe40000000f00 */
[----:B------:R-:W-:Y:S02]  /*2f30*/  MOV R81, 0x4 ;  /* 0x0000000400517802 */ /* 0x000fe40000000f00 */
[----:B------:R-:W-:-:S07]  /*2f40*/  MOV R72, R80 ;  /* 0x0000005000487202 */ /* 0x000fce0000000f00 */
[----:B------:R-:W-:Y:S05]  /*2f50*/  WARPSYNC.COLLECTIVE R78, `(.L_x_1235) ;  /* 0x000000004e087348 */ /* 0x000fea0003c00000 */
[----:B------:R0:W1:Y:S02]  /*2f60*/  SHFL.DOWN P6, R80, R79, R81, R160 ;  /* 0x080000514f507389 */ /* 0x00006400000c00a0 */
[----:B01----:R-:W-:Y:S01]  /*2f70*/  ENDCOLLECTIVE ;  /* 0x000000000000791b */ /* 0x003fe20003800000 */
.L_x_1235:
[----:B------:R-:W-:-:S05]  /*2f80*/  FADD.FTZ R72, R71, R72 ;  /* 0x0000004847487221 */ /* 0x000fca0000010000 */
[----:B------:R-:W-:Y:S02]  /*2f90*/  MOV R79, R72 ;  /* 0x00000048004f7202 */ /* 0x000fe40000000f00 */
[----:B------:R-:W-:-:S07]  /*2fa0*/  MOV R74, R80 ;  /* 0x00000050004a7202 */ /* 0x000fce0000000f00 */
[----:B------:R-:W-:Y:S05]  /*2fb0*/  WARPSYNC.COLLECTIVE R78, `(.L_x_1236) ;  /* 0x000000004e087348 */ /* 0x000fea0003c00000 */
[----:B------:R0:W1:Y:S02]  /*2fc0*/  SHFL.DOWN P6, R80, R79, R81, R160 ;  /* 0x080000514f507389 */ /* 0x00006400000c00a0 */
[----:B01----:R-:W-:Y:S01]  /*2fd0*/  ENDCOLLECTIVE ;  /* 0x000000000000791b */ /* 0x003fe20003800000 */
.L_x_1236:
[----:B------:R-:W-:-:S05]  /*2fe0*/  FADD.FTZ R74, R73, R74 ;  /* 0x0000004a494a7221 */ /* 0x000fca0000010000 */
[----:B------:R-:W-:Y:S02]  /*2ff0*/  MOV R79, R74 ;  /* 0x0000004a004f7202 */ /* 0x000fe40000000f00 */
[----:B------:R-:W-:Y:S02]  /*3000*/  MOV R81, 0x2 ;  /* 0x0000000200517802 */ /* 0x000fe40000000f00 */
[----:B------:R-:W-:-:S07]  /*3010*/  MOV R75, R80 ;  /* 0x00000050004b7202 */ /* 0x000fce0000000f00 */
[----:B------:R-:W-:Y:S05]  /*3020*/  WARPSYNC.COLLECTIVE R78, `(.L_x_1237) ;  /* 0x000000004e087348 */ /* 0x000fea0003c00000 */
[----:B------:R0:W1:Y:S02]  /*3030*/  SHFL.DOWN P6, R80, R79, R81, R160 ;  /* 0x080000514f507389 */ /* 0x00006400000c00a0 */
[----:B01----:R-:W-:Y:S01]  /*3040*/  ENDCOLLECTIVE ;  /* 0x000000000000791b */ /* 0x003fe20003800000 */
.L_x_1237:
[----:B------:R-:W-:-:S05]  /*3050*/  FADD.FTZ R75, R72, R75 ;  /* 0x0000004b484b7221 */ /* 0x000fca0000010000 */
[----:B------:R-:W-:Y:S02]  /*3060*/  MOV R79, R75 ;  /* 0x0000004b004f7202 */ /* 0x000fe40000000f00 */
[----:B------:R-:W-:-:S07]  /*3070*/  MOV R77, R80 ;  /* 0x00000050004d7202 */ /* 0x000fce0000000f00 */
[----:B------:R-:W-:Y:S05]  /*3080*/  WARPSYNC.COLLECTIVE R78, `(.L_x_1238) ;  /* 0x000000004e087348 */ /* 0x000fea0003c00000 */
[----:B------:R0:W1:Y:S02]  /*3090*/  SHFL.DOWN P6, R80, R79, R81, R160 ;  /* 0x080000514f507389 */ /* 0x00006400000c00a0 */
[----:B01----:R-:W-:Y:S01]  /*30a0*/  ENDCOLLECTIVE ;  /* 0x000000000000791b */ /* 0x003fe20003800000 */
.L_x_1238:
[----:B------:R-:W-:-:S05]  /*30b0*/  FADD.FTZ R77, R74, R77 ;  /* 0x0000004d4a4d7221 */ /* 0x000fca0000010000 */
[----:B------:R-:W-:Y:S02]  /*30c0*/  MOV R79, R77 ;  /* 0x0000004d004f7202 */ /* 0x000fe40000000f00 */
[----:B------:R-:W-:Y:S02]  /*30d0*/  MOV R81, 0x1 ;  /* 0x0000000100517802 */ /* 0x000fe40000000f00 */
[----:B------:R-:W-:-:S07]  /*30e0*/  MOV R76, R80 ;  /* 0x00000050004c7202 */ /* 0x000fce0000000f00 */
[----:B------:R-:W-:Y:S05]  /*30f0*/  WARPSYNC.COLLECTIVE R78, `(.L_x_1239) ;  /* 0x000000004e087348 */ /* 0x000fea0003c00000 */
[----:B------:R0:W1:Y:S02]  /*3100*/  SHFL.DOWN P6, R80, R79, R81, R160 ;  /* 0x080000514f507389 */ /* 0x00006400000c00a0 */
[----:B01----:R-:W-:Y:S01]  /*3110*/  ENDCOLLECTIVE ;  /* 0x000000000000791b */ /* 0x003fe20003800000 */
.L_x_1239:
[----:B------:R-:W-:-:S05]  /*3120*/  FADD.FTZ R76, R75, R76 ;  /* 0x0000004c4b4c7221 */ /* 0x000fca0000010000 */
[----:B------:R-:W-:Y:S02]  /*3130*/  MOV R79, R76 ;  /* 0x0000004c004f7202 */ /* 0x000fe40000000f00 */
[----:B------:R-:W-:-:S07]  /*3140*/  MOV R70, R80 ;  /* 0x0000005000467202 */ /* 0x000fce0000000f00 */
[----:B------:R-:W-:Y:S05]  /*3150*/  WARPSYNC.COLLECTIVE R78, `(.L_x_1240) ;  /* 0x000000004e087348 */ /* 0x000fea0003c00000 */
[----:B------:R0:W1:Y:S02]  /*3160*/  SHFL.DOWN P6, R80, R79, R81, R160 ;  /* 0x080000514f507389 */ /* 0x00006400000c00a0 */
[----:B01----:R-:W-:Y:S01]  /*3170*/  ENDCOLLECTIVE ;  /* 0x000000000000791b */ /* 0x003fe20003800000 */
.L_x_1240:
[----:B------:R-:W-:Y:S01]  /*3180*/  MOV R71, R80 ;  /* 0x0000005000477202 */ /* 0x000fe20000000f00 */
[----:B------:R-:W-:Y:S06]  /*3190*/  BRA `(.L_x_1241) ;  /* 0xffffffe400d47947 */ /* 0x000fec000383ffff */
.L_x_1242:
        /* <DEDUP_REMOVED lines=14> */
.L_x_11279:


//--------------------- .text._ZN10layer_norm13ln_bwd_kernelINS_13Kernel_traitsI6__halfS2_S2_S2_fjLj6144ELj1ELj1ELj8ELj16ENS_18Kernel_traits_baseILj6144ES2_S2_S2_S2_fjLj256EEEEELb0ELb0ELb0ELb1EEEvNS_9BwdParamsE --------------------------
	.section	.text._ZN10layer_norm13ln_bwd_kernelINS_13Kernel_traitsI6__halfS2_S2_S2_fjLj6144ELj1ELj1ELj8ELj16ENS_18Kernel_traits_baseILj6144ES2_S2_S2_S2_fjLj256EEEEELb0ELb0ELb0ELb1EEEvNS_9BwdParamsE,"ax",@progbits
	.align	128
        .global         _ZN10layer_norm13ln_bwd_kernelINS_13Kernel_traitsI6__halfS2_S2_S2_fjLj6144ELj1ELj1ELj8ELj16ENS_18Kernel_traits_baseILj6144ES2_S2_S2_S2_fjLj256EEEEELb0ELb0ELb0ELb1EEEvNS_9BwdParamsE
        .type           _ZN10layer_norm13ln_bwd_kernelINS_13Kernel_traitsI6__halfS2_S2_S2_fjLj6144ELj1ELj1ELj8ELj16ENS_18Kernel_traits_baseILj6144ES2_S2_S2_S2_fjLj256EEEEELb0ELb0ELb0ELb1EEEvNS_9BwdParamsE,@function
        .size           _ZN10layer_norm13ln_bwd_kernelINS_13Kernel_traitsI6__halfS2_S2_S2_fjLj6144ELj1ELj1ELj8ELj16ENS_18Kernel_traits_baseILj6144ES2_S2_S2_S2_fjLj256EEEEELb0ELb0ELb0ELb1EEEvNS_9BwdParamsE,(.L_x_11280 - _ZN10layer_norm13ln_bwd_kernelINS_13Kernel_traitsI6__halfS2_S2_S2_fjLj6144ELj1ELj1ELj8ELj16ENS_18Kernel_traits_baseILj6144ES2_S2_S2_S2_fjLj256EEEEELb0ELb0ELb0ELb1EEEvNS_9BwdParamsE)
        .other          _ZN10layer_norm13ln_bwd_kernelINS_13Kernel_traitsI6__halfS2_S2_S2_fjLj6144ELj1ELj1ELj8ELj16ENS_18Kernel_traits_baseILj6144ES2_S2_S2_S2_fjLj256EEEEELb0ELb0ELb0ELb1EEEvNS_9BwdParamsE,@"STO_CUDA_ENTRY STV_DEFAULT"
_ZN10layer_norm13ln_bwd_kernelINS_13Kernel_traitsI6__halfS2_S2_S2_fjLj6144ELj1ELj1ELj8ELj16ENS_18Kernel_traits_baseILj6144ES2_S2_S2_S2_fjLj256EEEEELb0ELb0ELb0ELb1EEEvNS_9BwdParamsE:
.text._ZN10layer_norm13ln_bwd_kernelINS_13Kernel_traitsI6__halfS2_S2_S2_fjLj6144ELj1ELj1ELj8ELj16ENS_18Kernel_traits_baseILj6144ES2_S2_S2_S2_fjLj256EEEEELb0ELb0ELb0ELb1EEEvNS_9BwdParamsE:
        /* <DEDUP_REMOVED lines=39> */
.L_x_1243:
        /* <DEDUP_REMOVED lines=13> */
[----:B------:R-:W-:Y:S01]  /*0340*/  ISETP.NE.AND.EX P0, PT, RZ, UR5, PT, P0 ;  /* 0x00000005ff007c0c */ /* 0x000fe2000bf05300 */
[----:B------:R-:W-:Y:S01]  /*0350*/  HFMA2.MMA R92, -RZ, RZ, 0, 0 ;  /* 0x00000000ff5c7435 */ /* 0x000fe200000001ff */
        /* <DEDUP_REMOVED lines=19> */
[----:B------:R-:W-:Y:S02]  /*0490*/  MOV R91, RZ ;  /* 0x000000ff005b7202 */ /* 0x000fe40000000f00 */
[----:B------:R-:W-:Y:S02]  /*04a0*/  CS2R R88, SRZ ;  /* 0x0000000000587805 */ /* 0x000fe4000001ff00 */
[----:B------:R-:W-:Y:S02]  /*04b0*/  CS2R R46, SRZ ;  /* 0x00000000002e7805 */ /* 0x000fe4000001ff00 */
[----:B------:R-:W-:Y:S01]  /*04c0*/  MOV R117, RZ ;  /* 0x000000ff00757202 */ /* 0x000fe20000000f00 */
[--C-:B--2---:R-:W-:Y:S02]  /*04d0*/  HADD2.F32 R93, -RZ, R4.reuse.H0_H0 ;  /* 0x20000004ff5d7230 */ /* 0x104fe40000004100 */
[----:B------:R-:W-:Y:S02]  /*04e0*/  HADD2.F32 R94, -RZ, R4.H1_H1 ;  /* 0x30000004ff5e7230 */ /* 0x000fe40000004100 */
[----:B------:R-:W-:-:S02]  /*04f0*/  HADD2.F32 R95, -RZ, R5.H0_H0 ;  /* 0x20000005ff5f7230 */ /* 0x000fc40000004100 */
[----:B------:R-:W-:Y:S02]  /*0500*/  HADD2.F32 R96, -RZ, R5.H1_H1 ;  /* 0x30000005ff607230 */ /* 0x000fe40000004100 */
[--C-:B------:R-:W-:Y:S02]  /*0510*/  HADD2.F32 R97, -RZ, R6.reuse.H0_H0 ;  /* 0x20000006ff617230 */ /* 0x100fe40000004100 */
[----:B------:R-:W-:Y:S02]  /*0520*/  HADD2.F32 R98, -RZ, R6.H1_H1 ;  /* 0x30000006ff627230 */ /* 0x000fe40000004100 */
[--C-:B------:R-:W-:Y:S02]  /*0530*/  HADD2.F32 R99, -RZ, R7.reuse.H0_H0 ;  /* 0x20000007ff637230 */ /* 0x100fe40000004100 */
[----:B------:R-:W-:Y:S02]  /*0540*/  HADD2.F32 R100, -RZ, R7.H1_H1 ;  /* 0x30000007ff647230 */ /* 0x000fe40000004100 */
[----:B---3--:R-:W-:-:S02]  /*0550*/  HADD2.F32 R101, -RZ, R8.H0_H0 ;  /* 0x20000008ff657230 */ /* 0x008fc40000004100 */
[----:B------:R-:W-:Y:S02]  /*0560*/  HADD2.F32 R102, -RZ, R8.H1_H1 ;  /* 0x30000008ff667230 */ /* 0x000fe40000004100 */
[--C-:B------:R-:W-:Y:S02]  /*0570*/  HADD2.F32 R103, -RZ, R9.reuse.H0_H0 ;  /* 0x20000009ff677230 */ /* 0x100fe40000004100 */
[----:B------:R-:W-:Y:S02]  /*0580*/  HADD2.F32 R104, -RZ, R9.H1_H1 ;  /* 0x30000009ff687230 */ /* 0x000fe40000004100 */
[--C-:B------:R-:W-:Y:S02]  /*0590*/  HADD2.F32 R105, -RZ, R10.reuse.H0_H0 ;  /* 0x2000000aff697230 */ /* 0x100fe40000004100 */
[----:B------:R-:W-:Y:S02]  /*05a0*/  HADD2.F32 R106, -RZ, R10.H1_H1 ;  /* 0x3000000aff6a7230 */ /* 0x000fe40000004100 */
[----:B------:R-:W-:-:S02]  /*05b0*/  HADD2.F32 R107, -RZ, R11.H0_H0 ;  /* 0x2000000bff6b7230 */ /* 0x000fc40000004100 */
[----:B------:R-:W-:Y:S02]  /*05c0*/  HADD2.F32 R108, -RZ, R11.H1_H1 ;  /* 0x3000000bff6c7230 */ /* 0x000fe40000004100 */
[--C-:B----4-:R-:W-:Y:S02]  /*05d0*/  HADD2.F32 R109, -RZ, R12.reuse.H0_H0 ;  /* 0x2000000cff6d7230 */ /* 0x110fe40000004100 */
[----:B------:R-:W-:Y:S02]  /*05e0*/  HADD2.F32 R110, -RZ, R12.H1_H1 ;  /* 0x3000000cff6e7230 */ /* 0x000fe40000004100 */
[--C-:B------:R-:W-:Y:S02]  /*05f0*/  HADD2.F32 R111, -RZ, R13.reuse.H0_H0 ;  /* 0x2000000dff6f7230 */ /* 0x100fe40000004100 */
[----:B------:R-:W-:Y:S02]  /*0600*/  HADD2.F32 R112, -RZ, R13.H1_H1 ;  /* 0x3000000dff707230 */ /* 0x000fe40000004100 */
[----:B------:R-:W-:-:S02]  /*0610*/  HADD2.F32 R113, -RZ, R14.H0_H0 ;  /* 0x2000000eff717230 */ /* 0x000fc40000004100 */
[----:B------:R-:W-:Y:S02]  /*0620*/  HADD2.F32 R114, -RZ, R14.H1_H1 ;  /* 0x3000000eff727230 */ /* 0x000fe40000004100 */
[--C-:B------:R-:W-:Y:S02]  /*0630*/  HADD2.F32 R115, -RZ, R15.reuse.H0_H0 ;  /* 0x2000000fff737230 */ /* 0x100fe40000004100 */
[----:B------:R-:W-:-:S07]  /*0640*/  HADD2.F32 R116, -RZ, R15.H1_H1 ;  /* 0x3000000fff747230 */ /* 0x000fce0000004100 */
.L_x_1247:
        /* <DEDUP_REMOVED lines=14> */
[----:B------:R-:W-:-:S03]  /*0730*/  IADD3 R120, R118, 0x200, RZ ;  /* 0x0000020076787810 */ /* 0x000fc60007ffe0ff */
[----:B------:R2:W4:Y:S01]  /*0740*/  @P0 LDG.E.U16 R130, desc[UR6][R2.64] ;  /* 0x0000000602820981 */ /* 0x000522000c1e1500 */
[----:B------:R-:W-:-:S03]  /*0750*/  IADD3 R119, R118, 0x100, RZ ;  /* 0x0000010076777810 */ /* 0x000fc60007ffe0ff */
[----:B------:R-:W4:Y:S01]  /*0760*/  LDG.E.128 R20, desc[UR6][R20.64] ;  /* 0x0000000614147981 */ /* 0x000f22000c1e1d00 */
[----:B--2---:R-:W-:-:S04]  /*0770*/  IMAD.WIDE R2, R90, 0x4, R36 ;  /* 0x000000045a027825 */ /* 0x004fc800078e0224 */
[----:B------:R-:W-:Y:S01]  /*0780*/  IMAD.WIDE.U32 R36, R120, 0x10, R38 ;  /* 0x0000001078247825 */ /* 0x000fe200078e0026 */
[----:B------:R1:W2:Y:S03]  /*0790*/  LDG.E R138, desc[UR6][R2.64] ;  /* 0x00000006028a7981 */ /* 0x0002a6000c1e1900 */
[----:B---3--:R-:W-:-:S04]  /*07a0*/  IMAD.WIDE.U32 R24, R118, 0x10, R40 ;  /* 0x0000001076187825 */ /* 0x008fc800078e0028 */
[C---:B------:R-:W-:Y:S02]  /*07b0*/  IMAD.WIDE.U32 R28, R119.reuse, 0x10, R38 ;  /* 0x00000010771c7825 */ /* 0x040fe400078e0026 */
[----:B------:R-:W3:Y:S02]  /*07c0*/  LDG.E.128 R36, desc[UR6][R36.64] ;  /* 0x0000000624247981 */ /* 0x000ee4000c1e1d00 */
[----:B0-----:R-:W-:Y:S01]  /*07d0*/  IMAD.WIDE R122, R90, 0x4, R122 ;  /* 0x000000045a7a7825 */ /* 0x001fe200078e027a */
[----:B------:R-:W-:Y:S01]  /*07e0*/  IADD3 R121, R118, 0x200, RZ ;  /* 0x0000020076797810 */ /* 0x000fe20007ffe0ff */
[----:B------:R-:W3:Y:S02]  /*07f0*/  LDG.E.128 R24, desc[UR6][R24.64] ;  /* 0x0000000618187981 */ /* 0x000ee4000c1e1d00 */
[--C-:B------:R-:W-:Y:S02]  /*0800*/  IMAD.WIDE.U32 R32, R119, 0x10, R40.reuse ;  /* 0x0000001077207825 */ /* 0x100fe400078e0028 */
[----:B------:R-:W3:Y:S02]  /*0810*/  LDG.E.128 R28, desc[UR6][R28.64] ;  /* 0x000000061c1c7981 */ /* 0x000ee4000c1e1d00 */
[----:B------:R-:W-:-:S02]  /*0820*/  IMAD.WIDE.U32 R40, R121, 0x10, R40 ;  /* 0x0000001079287825 */ /* 0x000fc400078e0028 */
[----:B------:R0:W3:Y:S04]  /*0830*/  LDG.E R123, desc[UR6][R122.64] ;  /* 0x000000067a7b7981 */ /* 0x0000e8000c1e1900 */
[----:B------:R-:W3:Y:S04]  /*0840*/  LDG.E.128 R32, desc[UR6][R32.64] ;  /* 0x0000000620207981 */ /* 0x000ee8000c1e1d00 */
[----:B------:R-:W3:Y:S01]  /*0850*/  LDG.E.128 R40, desc[UR6][R40.64] ;  /* 0x0000000628287981 */ /* 0x000ee2000c1e1d00 */
[----:B------:R-:W-:-:S04]  /*0860*/  ISETP.NE.U32.AND P1, PT, RZ, UR10, PT ;  /* 0x0000000aff007c0c */ /* 0x000fc8000bf25070 */
[----:B------:R-:W-:-:S13]  /*0870*/  ISETP.NE.AND.EX P1, PT, RZ, UR11, PT, P1 ;  /* 0x0000000bff007c0c */ /* 0x000fda000bf25310 */
[----:B------:R-:W1:Y:S08]  /*0880*/  @P1 LDC.64 R124, c[0x0][0x2c8] ;  /* 0x0000b200ff7c1b82 */ /* 0x000e700000000a00 */
[----:B------:R-:W0:Y:S08]  /*0890*/  @P1 LDC.64 R126, c[0x0][0x2c8] ;  /* 0x0000b200ff7e1b82 */ /* 0x000e300000000a00 */
[----:B------:R-:W0:Y:S01]  /*08a0*/  @P1 LDC.64 R128, c[0x0][0x2c8] ;  /* 0x0000b200ff801b82 */ /* 0x000e220000000a00 */
[----:B------:R-:W-:-:S02]  /*08b0*/  ISETP.NE.AND P4, PT, RZ, UR8, PT ;  /* 0x00000008ff007c0c */ /* 0x000fc4000bf85270 */
[----:B------:R-:W-:Y:S01]  /*08c0*/  LOP3.LUT P3, RZ, R0, 0xff, RZ, 0xc0, !PT ;  /* 0x000000ff00ff7812 */ /* 0x000fe2000786c0ff */
[----:B-1----:R-:W-:Y:S01]  /*08d0*/  @P1 IMAD.WIDE.U32 R2, R118, 0x10, R124 ;  /* 0x0000001076021825 */ /* 0x002fe200078e007c */
[----:B0-----:R-:W-:-:S04]  /*08e0*/  MOV R122, 0x3f800000 ;  /* 0x3f800000007a7802 */ /* 0x001fc80000000f00 */
[----:B------:R0:W5:Y:S01]  /*08f0*/  @P1 LDG.E.128 R4, desc[UR6][R2.64] ;  /* 0x0000000602041981 */ /* 0x000162000c1e1d00 */
[----:B------:R-:W-:-:S05]  /*0900*/  @P1 IMAD.WIDE.U32 R124, R119, 0x10, R126 ;  /* 0x00000010777c1825 */ /* 0x000fca00078e007e */
[----:B------:R1:W5:Y:S01]  /*0910*/  @P1 LDG.E.128 R8, desc[UR6][R124.64] ;  /* 0x000000067c081981 */ /* 0x000362000c1e1d00 */
[----:B------:R-:W-:-:S05]  /*0920*/  @P1 IMAD.WIDE.U32 R126, R121, 0x10, R128 ;  /* 0x00000010797e1825 */ /* 0x000fca00078e0080 */
[----:B------:R1:W5:Y:S01]  /*0930*/  @P1 LDG.E.128 R12, desc[UR6][R126.64] ;  /* 0x000000067e0c1981 */ /* 0x000362000c1e1d00 */
[----:B------:R-:W-:Y:S01]  /*0940*/  UMOV UR4, 0xffffffff ;  /* 0xffffffff00047882 */ /* 0x000fe20000000000 */
[----:B------:R-:W-:Y:S01]  /*0950*/  LOP3.LUT P2, RZ, R44, 0x1f, RZ, 0xc0, !PT ;  /* 0x0000001f2cff7812 */ /* 0x000fe2000784c0ff */
[--C-:B----4-:R-:W-:Y:S02]  /*0960*/  HADD2.F32 R128, -RZ, R20.reuse.H1_H1 ;  /* 0x30000014ff807230 */ /* 0x110fe40000004100 */
[----:B------:R-:W-:Y:S02]  /*0970*/  HADD2.F32 R0, -RZ, R20.H0_H0 ;  /* 0x20000014ff007230 */ /* 0x000fe40000004100 */
[----:B0-----:R-:W-:Y:S02]  /*0980*/  HADD2.F32 R2, -RZ, R22.H1_H1 ;  /* 0x30000016ff027230 */ /* 0x001fe40000004100 */
[----:B------:R-:W-:Y:S01]  /*0990*/  HADD2.F32 R129, -RZ, R21.H0_H0 ;  /* 0x20000015ff817230 */ /* 0x000fe20000004100 */
[----:B--2---:R-:W-:Y:S01]  /*09a0*/  FSEL R160, R138, RZ, !P4 ;  /* 0x000000ff8aa07208 */ /* 0x004fe20006000000 */
[----:B------:R-:W-:-:S02]  /*09b0*/  @P0 HADD2.F32 R122, -RZ, R130.H0_H0 ;  /* 0x20000082ff7a0230 */ /* 0x000fc40000004100 */
[----:B------:R-:W-:Y:S02]  /*09c0*/  HADD2.F32 R130, -RZ, R21.H1_H1 ;  /* 0x30000015ff827230 */ /* 0x000fe40000004100 */
[C---:B------:R-:W-:Y:S01]  /*09d0*/  FADD.FTZ R128, -R160.reuse, R128 ;  /* 0x00000080a0807221 */ /* 0x040fe20000010100 */
[--C-:B---3--:R-:W-:Y:S02]  /*09e0*/  HADD2.F32 R149, -RZ, R37.reuse.H0_H0 ;  /* 0x20000025ff957230 */ /* 0x108fe40000004100 */
[----:B------:R-:W-:Y:S02]  /*09f0*/  HADD2.F32 R37, -RZ, R37.H1_H1 ;  /* 0x30000025ff257230 */ /* 0x000fe40000004100 */
[--C-:B------:R-:W-:Y:S02]  /*0a00*/  HADD2.F32 R151, -RZ, R39.reuse.H0_H0 ;  /* 0x20000027ff977230 */ /* 0x100fe40000004100 */
[----:B------:R-:W-:Y:S02]  /*0a10*/  HADD2.F32 R39, -RZ, R39.H1_H1 ;  /* 0x30000027ff277230 */ /* 0x000fe40000004100 */
[----:B------:R-:W-:Y:S01]  /*0a20*/  FADD.FTZ R0, -R160, R0 ;  /* 0x00000000a0007221 */ /* 0x000fe20000010100 */
[----:B------:R-:W-:-:S02]  /*0a30*/  HADD2.F32 R20, -RZ, R24.H0_H0 ;  /* 0x20000018ff147230 */ /* 0x000fc40000004100 */
[--C-:B------:R-:W-:Y:S02]  /*0a40*/  HADD2.F32 R150, -RZ, R38.reuse.H0_H0 ;  /* 0x20000026ff967230 */ /* 0x100fe40000004100 */
[C---:B-1----:R-:W-:Y:S01]  /*0a50*/  FADD.FTZ R124, -R160.reuse, R2 ;  /* 0x00000002a07c7221 */ /* 0x042fe20000010100 */
[----:B------:R-:W-:Y:S02]  /*0a60*/  HADD2.F32 R38, -RZ, R38.H1_H1 ;  /* 0x30000026ff267230 */ /* 0x000fe40000004100 */
[C---:B------:R-:W-:Y:S01]  /*0a70*/  FADD.FTZ R156, -R160.reuse, R37 ;  /* 0x00000025a09c7221 */ /* 0x040fe20000010100 */
[----:B------:R-:W-:Y:S02]  /*0a80*/  HADD2.F32 R21, -RZ, R24.H1_H1 ;  /* 0x30000018ff157230 */ /* 0x000fe40000004100 */
[----:B------:R-:W-:Y:S01]  /*0a90*/  FADD.FTZ R2, -R160, R39 ;  /* 0x00000027a0027221 */ /* 0x000fe20000010100 */
[--C-:B------:R-:W-:Y:S02]  /*0aa0*/  HADD2.F32 R145, -RZ, R36.reuse.H0_H0 ;  /* 0x20000024ff917230 */ /* 0x100fe40000004100 */
[----:B------:R-:W-:Y:S01]  /*0ab0*/  FMUL.FTZ R37, R123, R128 ;  /* 0x000000807b257220 */ /* 0x000fe20000410000 */
[----:B------:R-:W-:-:S02]  /*0ac0*/  HADD2.F32 R147, -RZ, R36.H1_H1 ;  /* 0x30000024ff937230 */ /* 0x000fc40000004100 */
[C---:B------:R-:W-:Y:S01]  /*0ad0*/  FADD.FTZ R36, -R160.reuse, R129 ;  /* 0x00000081a0247221 */ /* 0x040fe20000010100 */
[--C-:B------:R-:W-:Y:S02]  /*0ae0*/  HADD2.F32 R134, -RZ, R29.reuse.H0_H0 ;  /* 0x2000001dff867230 */ /* 0x100fe40000004100 */
[----:B------:R-:W-:Y:S01]  /*0af0*/  FMUL.FTZ R0, R123, R0 ;  /* 0x000000007b007220 */ /* 0x000fe20000410000 */
[----:B------:R-:W-:Y:S02]  /*0b00*/  HADD2.F32 R29, -RZ, R29.H1_H1 ;  /* 0x3000001dff1d7230 */ /* 0x000fe40000004100 */
[----:B------:R-:W-:Y:S01]  /*0b10*/  FMUL.FTZ R39, R93, R20 ;  /* 0x000000145d277220 */ /* 0x000fe20000410000 */
[----:B------:R-:W-:Y:S02]  /*0b20*/  HADD2.F32 R131, -RZ, R22.H0_H0 ;  /* 0x20000016ff837230 */ /* 0x000fe40000004100 */
[----:B------:R-:W-:Y:S01]  /*0b30*/  FADD.FTZ R162, -R160, R38 ;  /* 0x00000026a0a27221 */ /* 0x000fe20000010100 */
[----:B------:R-:W-:-:S02]  /*0b40*/  HADD2.F32 R22, -RZ, R25.H0_H0 ;  /* 0x20000019ff167230 */ /* 0x000fc40000004100 */
[----:B------:R-:W-:Y:S01]  /*0b50*/  FADD.FTZ R88, R21, R88 ;  /* 0x0000005815587221 */ /* 0x000fe20000010000 */
[--C-:B------:R-:W-:Y:S02]  /*0b60*/  HADD2.F32 R125, -RZ, R26.reuse.H0_H0 ;  /* 0x2000001aff7d7230 */ /* 0x100fe40000004100 */
[----:B------:R-:W-:Y:S01]  /*0b70*/  FMUL.FTZ R36, R123, R36 ;  /* 0x000000247b247220 */ /* 0x000fe20000410000 */
[----:B------:R-:W-:Y:S02]  /*0b80*/  HADD2.F32 R127, -RZ, R26.H1_H1 ;  /* 0x3000001aff7f7230 */ /* 0x000fe40000004100 */
[-C--:B------:R-:W-:Y:S01]  /*0b90*/  FFMA.FTZ R92, R37, R21.reuse, R92 ;  /* 0x00000015255c7223 */ /* 0x080fe2000001005c */
[----:B------:R-:W-:Y:S01]  /*0ba0*/  FMUL.FTZ R38, R94, R21 ;  /* 0x000000155e267220 */ /* 0x000fe20000410000 */
[--C-:B------:R-:W-:Y:S02]  /*0bb0*/  HADD2.F32 R3, -RZ, R23.reuse.H0_H0 ;  /* 0x20000017ff037230 */ /* 0x100fe40000004100 */
[----:B------:R-:W-:Y:S01]  /*0bc0*/  FADD.FTZ R91, R20, R91 ;  /* 0x0000005b145b7221 */ /* 0x000fe20000010000 */
[----:B------:R-:W-:-:S02]  /*0bd0*/  HADD2.F32 R132, -RZ, R23.H1_H1 ;  /* 0x30000017ff847230 */ /* 0x000fc40000004100 */
[C---:B------:R-:W-:Y:S01]  /*0be0*/  FFMA.FTZ R117, R0.reuse, R20, R117 ;  /* 0x0000001400757223 */ /* 0x040fe20000010075 */
[--C-:B------:R-:W-:Y:S02]  /*0bf0*/  HADD2.F32 R26, -RZ, R28.reuse.H0_H0 ;  /* 0x2000001cff1a7230 */ /* 0x100fe40000004100 */
[----:B------:R-:W-:Y:S01]  /*0c00*/  FADD.FTZ R21, RZ, R39 ;  /* 0x00000027ff157221 */ /* 0x000fe20000010000 */
[----:B------:R-:W-:Y:S02]  /*0c10*/  HADD2.F32 R133, -RZ, R28.H1_H1 ;  /* 0x3000001cff857230 */ /* 0x000fe40000004100 */
[----:B------:R-:W-:Y:S01]  /*0c20*/  FFMA.FTZ R20, R0, R39, RZ ;  /* 0x0000002700147223 */ /* 0x000fe200000100ff */
[--C-:B------:R-:W-:Y:S02]  /*0c30*/  HADD2.F32 R135, -RZ, R30.reuse.H0_H0 ;  /* 0x2000001eff877230 */ /* 0x100fe40000004100 */
[----:B------:R-:W-:Y:S02]  /*0c40*/  HADD2.F32 R137, -RZ, R30.H1_H1 ;  /* 0x3000001eff897230 */ /* 0x000fe40000004100 */
[----:B------:R-:W-:-:S02]  /*0c50*/  HADD2.F32 R139, -RZ, R31.H0_H0 ;  /* 0x2000001fff8b7230 */ /* 0x000fc40000004100 */
[----:B------:R-:W-:Y:S02]  /*0c60*/  HADD2.F32 R141, -RZ, R31.H1_H1 ;  /* 0x3000001fff8d7230 */ /* 0x000fe40000004100 */
[--C-:B------:R-:W-:Y:S02]  /*0c70*/  HADD2.F32 R140, -RZ, R34.reuse.H0_H0 ;  /* 0x20000022ff8c7230 */ /* 0x100fe40000004100 */
[----:B------:R-:W-:Y:S02]  /*0c80*/  HADD2.F32 R143, -RZ, R34.H1_H1 ;  /* 0x30000022ff8f7230 */ /* 0x000fe40000004100 */
[C---:B------:R-:W-:Y:S01]  /*0c90*/  FADD.FTZ R34, -R160.reuse, R29 ;  /* 0x0000001da0227221 */ /* 0x040fe20000010100 */
[--C-:B------:R-:W-:Y:S02]  /*0ca0*/  HADD2.F32 R153, -RZ, R41.reuse.H0_H0 ;  /* 0x20000029ff997230 */ /* 0x100fe40000004100 */
[----:B------:R-:W-:Y:S01]  /*0cb0*/  FADD.FTZ R24, -R160, R131 ;  /* 0x00000083a0187221 */ /* 0x000fe20000010100 */
[----:B------:R-:W-:-:S02]  /*0cc0*/  HADD2.F32 R29, -RZ, R41.H1_H1 ;  /* 0x30000029ff1d7230 */ /* 0x000fc40000004100 */
[----:B------:R-:W-:Y:S01]  /*0cd0*/  FADD.FTZ R86, R22, R86 ;  /* 0x0000005616567221 */ /* 0x000fe20000010000 */
[----:B------:R-:W-:Y:S02]  /*0ce0*/  HADD2.F32 R25, -RZ, R25.H1_H1 ;  /* 0x30000019ff197230 */ /* 0x000fe40000004100 */
[-C--:B------:R-:W-:Y:S01]  /*0cf0*/  FFMA.FTZ R89, R36, R22.reuse, R89 ;  /* 0x0000001624597223 */ /* 0x080fe20000010059 */
[----:B------:R-:W-:Y:S01]  /*0d00*/  FMUL.FTZ R41, R95, R22 ;  /* 0x000000165f297220 */ /* 0x000fe20000410000 */
[----:B------:R-:W-:Y:S01]  /*0d10*/  FADD.FTZ R22, R21, R38 ;  /* 0x0000002615167221 */ /* 0x000fe20000010000 */
        /* <DEDUP_REMOVED lines=15> */
[----:B------:R-:W-:Y:S01]  /*0e10*/  FFMA.FTZ R21, R37, R38, R20 ;  /* 0x0000002625157223 */ /* 0x000fe20000010014 */
[----:B------:R-:W-:-:S02]  /*0e20*/  HADD2.F32 R160, -RZ, R42.H0_H0 ;  /* 0x2000002affa07230 */ /* 0x000fc40000004100 */
[----:B------:R-:W-:Y:S02]  /*0e30*/  HADD2.F32 R157, -RZ, R42.H1_H1 ;  /* 0x3000002aff9d7230 */ /* 0x000fe40000004100 */
[----:B------:R-:W-:Y:S01]  /*0e40*/  FMUL.FTZ R42, R123, R24 ;  /* 0x000000187b2a7220 */ /* 0x000fe20000410000 */
[--C-:B------:R-:W-:Y:S02]  /*0e50*/  HADD2.F32 R159, -RZ, R43.reuse.H0_H0 ;  /* 0x2000002bff9f7230 */ /* 0x100fe40000004100 */
[----:B------:R-:W-:Y:S01]  /*0e60*/  FADD.FTZ R22, R22, R41 ;  /* 0x0000002916167221 */ /* 0x000fe20000010000 */
[----:B------:R-:W-:Y:S02]  /*0e70*/  HADD2.F32 R3, -RZ, R43.H1_H1 ;  /* 0x3000002bff037230 */ /* 0x000fe40000004100 */
[----:B------:R-:W-:Y:S01]  /*0e80*/  FMUL.FTZ R43, R96, R25 ;  /* 0x00000019602b7220 */ /* 0x000fe20000410000 */
[--C-:B------:R-:W-:Y:S02]  /*0e90*/  HADD2.F32 R150, -RZ, R40.reuse.H0_H0 ;  /* 0x20000028ff967230 */ /* 0x100fe40000004100 */
[----:B------:R-:W-:Y:S01]  /*0ea0*/  FFMA.FTZ R21, R36, R41, R21 ;  /* 0x0000002924157223 */ /* 0x000fe20000010015 */
[----:B------:R-:W-:-:S02]  /*0eb0*/  HADD2.F32 R151, -RZ, R40.H1_H1 ;  /* 0x30000028ff977230 */ /* 0x000fc40000004100 */
[----:B------:R-:W-:Y:S01]  /*0ec0*/  FMUL.FTZ R40, R123, R130 ;  /* 0x000000827b287220 */ /* 0x000fe20000410000 */
[----:B------:R-:W-:Y:S01]  /*0ed0*/  FADD.FTZ R70, R125, R70 ;  /* 0x000000467d467221 */ /* 0x000fe20000010000 */
[----:B------:R-:W-:Y:S01]  /*0ee0*/  FMUL.FTZ R124, R123, R124 ;  /* 0x0000007c7b7c7220 */ /* 0x000fe20000410000 */
[-C--:B------:R-:W-:Y:S01]  /*0ef0*/  FFMA.FTZ R71, R42, R125.reuse, R71 ;  /* 0x0000007d2a477223 */ /* 0x080fe20000010047 */
[----:B------:R-:W-:Y:S01]  /*0f00*/  FMUL.FTZ R125, R97, R125 ;  /* 0x0000007d617d7220 */ /* 0x000fe20000410000 */
[----:B------:R-:W-:Y:S01]  /*0f10*/  FADD.FTZ R22, R22, R43 ;  /* 0x0000002b16167221 */ /* 0x000fe20000010000 */
[----:B------:R-:W-:Y:S01]  /*0f20*/  FFMA.FTZ R21, R40, R43, R21 ;  /* 0x0000002b28157223 */ /* 0x000fe20000010015 */
[--C-:B------:R-:W-:Y:S02]  /*0f30*/  HADD2.F32 R23, -RZ, R27.reuse.H0_H0 ;  /* 0x2000001bff177230 */ /* 0x100fe40000004100 */
[----:B------:R-:W-:Y:S01]  /*0f40*/  FADD.FTZ R72, R127, R72 ;  /* 0x000000487f487221 */ /* 0x000fe20000010000 */
[-C--:B------:R-:W-:Y:S01]  /*0f50*/  FFMA.FTZ R73, R124, R127.reuse, R73 ;  /* 0x0000007f7c497223 */ /* 0x080fe20000010049 */
[----:B------:R-:W-:Y:S01]  /*0f60*/  FMUL.FTZ R127, R98, R127 ;  /* 0x0000007f627f7220 */ /* 0x000fe20000410000 */
[----:B------:R-:W-:Y:S01]  /*0f70*/  FADD.FTZ R22, R22, R125 ;  /* 0x0000007d16167221 */ /* 0x000fe20000010000 */
[----:B------:R-:W-:Y:S01]  /*0f80*/  FFMA.FTZ R21, R42, R125, R21 ;  /* 0x0000007d2a157223 */ /* 0x000fe20000010015 */
[----:B------:R-:W-:-:S02]  /*0f90*/  HADD2.F32 R27, -RZ, R27.H1_H1 ;  /* 0x3000001bff1b7230 */ /* 0x000fc40000004100 */
[----:B------:R-:W-:Y:S01]  /*0fa0*/  FMUL.FTZ R126, R123, R126 ;  /* 0x0000007e7b7e7220 */ /* 0x000fe20000410000 */
[----:B------:R-:W-:Y:S01]  /*0fb0*/  FMUL.FTZ R131, R99, R23 ;  /* 0x0000001763837220 */ /* 0x000fe20000410000 */
[----:B------:R-:W-:Y:S01]  /*0fc0*/  FADD.FTZ R22, R22, R127 ;  /* 0x0000007f16167221 */ /* 0x000fe20000010000 */
[----:B------:R-:W-:Y:S01]  /*0fd0*/  FFMA.FTZ R21, R124, R127, R21 ;  /* 0x0000007f7c157223 */ /* 0x000fe20000010015 */
[--C-:B------:R-:W-:Y:S02]  /*0fe0*/  HADD2.F32 R28, -RZ, R32.reuse.H0_H0 ;  /* 0x20000020ff1c7230 */ /* 0x100fe40000004100 */
[----:B------:R-:W-:Y:S01]  /*0ff0*/  FADD.FTZ R74, R23, R74 ;  /* 0x0000004a174a7221 */ /* 0x000fe20000010000 */
[----:B------:R-:W-:Y:S01]  /*1000*/  FFMA.FTZ R75, R126, R23, R75 ;  /* 0x000000177e4b7223 */ /* 0x000fe2000001004b */
[----:B------:R-:W-:Y:S01]  /*1010*/  FMUL.FTZ R128, R100, R27 ;  /* 0x0000001b64807220 */ /* 0x000fe20000410000 */
[----:B------:R-:W-:Y:S01]  /*1020*/  FADD.FTZ R23, R22, R131 ;  /* 0x0000008316177221 */ /* 0x000fe20000010000 */
[----:B------:R-:W-:Y:S01]  /*1030*/  FMUL.FTZ R129, R123, R132 ;  /* 0x000000847b817220 */ /* 0x000fe20000410000 */
[----:B------:R-:W-:Y:S01]  /*1040*/  FFMA.FTZ R20, R126, R131, R21 ;  /* 0x000000837e147223 */ /* 0x000fe20000010015 */
[----:B------:R-:W-:-:S02]  /*1050*/  HADD2.F32 R32, -RZ, R32.H1_H1 ;  /* 0x30000020ff207230 */ /* 0x000fc40000004100 */
[----:B------:R-:W-:Y:S01]  /*1060*/  FMUL.FTZ R130, R101, R28 ;  /* 0x0000001c65827220 */ /* 0x000fe20000410000 */
[----:B------:R-:W-:Y:S01]  /*1070*/  FADD.FTZ R21, R23, R128 ;  /* 0x0000008017157221 */ /* 0x000fe20000010000 */
[----:B------:R-:W-:Y:S01]  /*1080*/  FMUL.FTZ R133, R123, R26 ;  /* 0x0000001a7b857220 */ /* 0x000fe20000410000 */
[----:B------:R-:W-:Y:S01]  /*1090*/  FFMA.FTZ R20, R129, R128, R20 ;  /* 0x0000008081147223 */ /* 0x000fe20000010014 */
[--C-:B------:R-:W-:Y:S02]  /*10a0*/  HADD2.F32 R136, -RZ, R33.reuse.H0_H0 ;  /* 0x20000021ff887230 */ /* 0x100fe40000004100 */
[----:B------:R-:W-:Y:S01]  /*10b0*/  FMUL.FTZ R132, R102, R32 ;  /* 0x0000002066847220 */ /* 0x000fe20000410000 */
[----:B------:R-:W-:Y:S01]  /*10c0*/  FADD.FTZ R21, R21, R130 ;  /* 0x0000008215157221 */ /* 0x000fe20000010000 */
[----:B------:R-:W-:Y:S01]  /*10d0*/  FMUL.FTZ R135, R123, R30 ;  /* 0x0000001e7b877220 */ /* 0x000fe20000410000 */
[----:B------:R-:W-:Y:S01]  /*10e0*/  FFMA.FTZ R20, R133, R130, R20 ;  /* 0x0000008285147223 */ /* 0x000fe20000010014 */
[----:B------:R-:W-:Y:S01]  /*10f0*/  FMUL.FTZ R137, R123, R134 ;  /* 0x000000867b897220 */ /* 0x000fe20000410000 */
[----:B------:R-:W-:-:S02]  /*1100*/  HADD2.F32 R33, -RZ, R33.H1_H1 ;  /* 0x30000021ff217230 */ /* 0x000fc40000004100 */
        /* <DEDUP_REMOVED lines=8> */
[----:B------:R-:W-:Y:S01]  /*1190*/  FMUL.FTZ R139, R123, R34 ;  /* 0x000000227b8b7220 */ /* 0x000fe20000410000 */
[----:B------:R-:W-:Y:S01]  /*11a0*/  FFMA.FTZ R20, R137, R134, R20 ;  /* 0x0000008689147223 */ /* 0x000fe20000010014 */
[----:B------:R-:W-:Y:S01]  /*11b0*/  FADD.FTZ R85, R140, R85 ;  /* 0x000000558c557221 */ /* 0x000fe20000010000 */
[-C--:B------:R-:W-:Y:S01]  /*11c0*/  FFMA.FTZ R47, R136, R140.reuse, R47 ;  /* 0x0000008c882f7223 */ /* 0x080fe2000001002f */
[----:B------:R-:W-:Y:S01]  /*11d0*/  FMUL.FTZ R141, R105, R140 ;  /* 0x0000008c698d7220 */ /* 0x000fe20000410000 */
[----:B------:R-:W-:Y:S01]  /*11e0*/  FMUL.FTZ R140, R123, R142 ;  /* 0x0000008e7b8c7220 */ /* 0x000fe20000410000 */
[----:B------:R-:W-:Y:S01]  /*11f0*/  FADD.FTZ R22, R21, R138 ;  /* 0x0000008a15167221 */ /* 0x000fe20000010000 */
[----:B------:R-:W-:Y:S01]  /*1200*/  FFMA.FTZ R21, R139, R138, R20 ;  /* 0x0000008a8b157223 */ /* 0x000fe20000010014 */
[----:B------:R-:W-:-:S02]  /*1210*/  HADD2.F32 R31, -RZ, R35.H0_H0 ;  /* 0x20000023ff1f7230 */ /* 0x000fc40000004100 */
[----:B------:R-:W-:Y:S01]  /*1220*/  FADD.FTZ R62, R143, R62 ;  /* 0x0000003e8f3e7221 */ /* 0x000fe20000010000 */
[-C--:B------:R-:W-:Y:S01]  /*1230*/  FFMA.FTZ R45, R140, R143.reuse, R45 ;  /* 0x0000008f8c2d7223 */ /* 0x080fe2000001002d */
[----:B------:R-:W-:Y:S01]  /*1240*/  FMUL.FTZ R143, R106, R143 ;  /* 0x0000008f6a8f7220 */ /* 0x000fe20000410000 */
[----:B------:R-:W-:Y:S01]  /*1250*/  FADD.FTZ R22, R22, R141 ;  /* 0x0000008d16167221 */ /* 0x000fe20000010000 */
[----:B------:R-:W-:Y:S01]  /*1260*/  FFMA.FTZ R21, R136, R141, R21 ;  /* 0x0000008d88157223 */ /* 0x000fe20000010015 */
[----:B------:R-:W-:Y:S02]  /*1270*/  HADD2.F32 R35, -RZ, R35.H1_H1 ;  /* 0x30000023ff237230 */ /* 0x000fe40000004100 */
        /* <DEDUP_REMOVED lines=41> */
[C---:B------:R-:W-:Y:S01]  /*1510*/  FFMA.FTZ R59, R160.reuse, R157, R59 ;  /* 0x0000009da03b7223 */ /* 0x040fe2000001003b */
[----:B------:R-:W-:Y:S01]  /*1520*/  FMUL.FTZ R161, R123, R164 ;  /* 0x000000a47ba17220 */ /* 0x000fe20000410000 */
[-C--:B------:R-:W-:Y:S01]  /*1530*/  FMUL.FTZ R157, R115, R159.reuse ;  /* 0x0000009f739d7220 */ /* 0x080fe20000410000 */
        /* <DEDUP_REMOVED lines=47> */
.L_x_1258:
[----:B-1----:R-:W-:Y:S01]  /*1830*/  FADD.FTZ R2, R20, R3 ;  /* 0x0000000314027221 */ /* 0x002fe20000010000 */
[----:B--2---:R-:W-:Y:S01]  /*1840*/  FADD.FTZ R3, R22, R21 ;  /* 0x0000001516037221 */ /* 0x004fe20000010000 */
[----:B------:R-:W-:Y:S06]  /*1850*/  @P2 BRA `(.L_x_1246) ;  /* 0x0000000000242947 */ /* 0x000fec0003800000 */
[----:B------:R-:W1:Y:S01]  /*1860*/  S2UR UR5, SR_CgaCtaId ;  /* 0x00000000000579c3 */ /* 0x000e620000008800 */
[----:B0-----:R-:W-:Y:S01]  /*1870*/  SHF.R.U32.HI R20, RZ, 0x5, R44 ;  /* 0x00000005ff147819 */ /* 0x001fe2000001162c */
[----:B------:R-:W-:-:S03]  /*1880*/  UMOV UR4, 0x400 ;  /* 0x0000040000047882 */ /* 0x000fc60000000000 */
[----:B------:R-:W-:-:S04]  /*1890*/  LOP3.LUT R21, R20, 0x7fffff8, RZ, 0xc0, !PT ;  /* 0x07fffff814157812 */ /* 0x000fc800078ec0ff */
[----:B------:R-:W-:-:S04]  /*18a0*/  @!P3 IADD3 R21, R21, 0x8, RZ ;  /* 0x000000081515b810 */ /* 0x000fc80007ffe0ff */
[----:B------:R-:W-:Y:S01]  /*18b0*/  LOP3.LUT R20, R21, 0x7, R20, 0xf8, !PT ;  /* 0x0000000715147812 */ /* 0x000fe200078ef814 */
[----:B-1----:R-:W-:-:S06]  /*18c0*/  ULEA UR4, UR5, UR4, 0x18 ;  /* 0x0000000405047291 */ /* 0x002fcc000f8ec03f */
[----:B------:R-:W-:-:S05]  /*18d0*/  LEA R20, R20, UR4, 0x3 ;  /* 0x0000000414147c11 */ /* 0x000fca000f8e18ff */
[----:B------:R1:W-:Y:S02]  /*18e0*/  STS.64 [R20+0x6000], R2 ;  /* 0x0060000214007388 */ /* 0x0003e40000000a00 */
.L_x_1246:
[----:B------:R-:W-:Y:S05]  /*18f0*/  WARPSYNC.ALL ;  /* 0x0000000000007948 */ /* 0x000fea0003800000 */
[----:B------:R-:W2:Y:S08]  /*1900*/  S2UR UR5, SR_CgaCtaId ;  /* 0x00000000000579c3 */ /* 0x000eb00000008800 */
[----:B------:R-:W-:Y:S01]  /*1910*/  BAR.SYNC.DEFER_BLOCKING 0x0 ;  /* 0x0000000000007b1d */ /* 0x000fe20000010000 */
[----:B-1----:R-:W-:-:S02]  /*1920*/  SHF.R.U32.HI R2, RZ, 0x5, R44 ;  /* 0x00000005ff027819 */ /* 0x002fc4000001162c */
[----:B------:R-:W-:Y:S02]  /*1930*/  ISETP.NE.U32.AND P2, PT, RZ, UR14, PT ;  /* 0x0000000eff007c0c */ /* 0x000fe4000bf45070 */
[----:B------:R-:W-:Y:S01]  /*1940*/  LOP3.LUT R2, R2, 0x7fffff8, RZ, 0xc0, !PT ;  /* 0x07fffff802027812 */ /* 0x000fe200078ec0ff */
[----:B------:R-:W-:Y:S01]  /*1950*/  UMOV UR4, 0x400 ;  /* 0x0000040000047882 */ /* 0x000fe20000000000 */
[----:B------:R-:W-:Y:S02]  /*1960*/  ISETP.NE.AND.EX P2, PT, RZ, UR15, PT, P2 ;  /* 0x0000000fff007c0c */ /* 0x000fe4000bf45320 */
[----:B------:R-:W-:Y:S02]  /*1970*/  @!P3 IADD3 R2, R2, 0x8, RZ ;  /* 0x000000080202b810 */ /* 0x000fe40007ffe0ff */
[----:B------:R-:W-:Y:S01]  /*1980*/  IADD3 R90, R90, UR16, RZ ;  /* 0x000000105a5a7c10 */ /* 0x000fe2000fffe0ff */
        /* <DEDUP_REMOVED lines=9> */
[----:B------:R-:W-:-:S03]  /*1a20*/  FADD.FTZ R20, R23, R20 ;  /* 0x0000001417147221 */ /* 0x000fc60000010000 */
[----:B-1----:R-:W-:Y:S01]  /*1a30*/  FADD.FTZ R3, R3, R24 ;  /* 0x0000001803037221 */ /* 0x002fe20000010000 */
[----:B------:R-:W-:Y:S01]  /*1a40*/  FADD.FTZ R20, R20, R25 ;  /* 0x0000001914147221 */ /* 0x000fe20000010000 */
[----:B-----5:R-:W-:Y:S02]  /*1a50*/  @P1 HADD2.F32 R24, -RZ, R7.H1_H1 ;  /* 0x30000007ff181230 */ /* 0x020fe40000004100 */
[----:B------:R-:W-:Y:S01]  /*1a60*/  FADD.FTZ R3, R26, R3 ;  /* 0x000000031a037221 */ /* 0x000fe20000010000 */
[----:B------:R-:W-:Y:S01]  /*1a70*/  FADD.FTZ R20, R27, R20 ;  /* 0x000000141b147221 */ /* 0x000fe20000010000 */
[----:B------:R-:W-:Y:S02]  /*1a80*/  @P1 HADD2.F32 R26, -RZ, R15.H1_H1 ;  /* 0x3000000fff1a1230 */ /* 0x000fe40000004100 */
        /* <DEDUP_REMOVED lines=10> */
[----:B------:R-:W-:-:S03]  /*1b30*/  @P1 HADD2.F32 R20, -RZ, R6.H1_H1 ;  /* 0x30000006ff141230 */ /* 0x000fc60000004100 */
[----:B------:R-:W-:-:S05]  /*1b40*/  FSEL R22, R3, RZ, !P4 ;  /* 0x000000ff03167208 */ /* 0x000fca0006000000 */
[-CC-:B------:R-:W-:Y:S01]  /*1b50*/  FFMA.FTZ R2, R161, R23.reuse, R22.reuse ;  /* 0x00000017a1027223 */ /* 0x180fe20000010016 */
[-CC-:B------:R-:W-:Y:S01]  /*1b60*/  FFMA.FTZ R42, R42, R23.reuse, R22.reuse ;  /* 0x000000172a2a7223 */ /* 0x180fe20000010016 */
[-CC-:B------:R-:W-:Y:S01]  /*1b70*/  FFMA.FTZ R145, R145, R23.reuse, R22.reuse ;  /* 0x0000001791917223 */ /* 0x180fe20000010016 */
[-C--:B------:R-:W-:Y:S01]  /*1b80*/  FFMA.FTZ R37, R37, R23.reuse, R22 ;  /* 0x0000001725257223 */ /* 0x080fe20000010016 */
[----:B------:R-:W-:Y:S01]  /*1b90*/  FADD.FTZ R2, R157, -R2 ;  /* 0x800000029d027221 */ /* 0x000fe20000010000 */
[----:B------:R-:W-:Y:S01]  /*1ba0*/  FADD.FTZ R42, R125, -R42 ;  /* 0x8000002a7d2a7221 */ /* 0x000fe20000010000 */
[----:B------:R-:W-:Y:S01]  /*1bb0*/  FADD.FTZ R142, R142, -R145 ;  /* 0x800000918e8e7221 */ /* 0x000fe20000010000 */
[-CC-:B------:R-:W-:Y:S01]  /*1bc0*/  FFMA.FTZ R0, R0, R23.reuse, R22.reuse ;  /* 0x0000001700007223 */ /* 0x180fe20000010016 */
[C---:B------:R-:W-:Y:S01]  /*1bd0*/  FMUL.FTZ R145, R123.reuse, R2 ;  /* 0x000000027b917220 */ /* 0x040fe20000410000 */
[----:B------:R-:W-:Y:S02]  /*1be0*/  @P1 HADD2.F32 R2, -RZ, R6.H0_H0 ;  /* 0x20000006ff021230 */ /* 0x000fe40000004100 */
[----:B------:R-:W-:Y:S01]  /*1bf0*/  FMUL.FTZ R29, R123, R42 ;  /* 0x0000002a7b1d7220 */ /* 0x000fe20000410000 */
[-CC-:B------:R-:W-:Y:S01]  /*1c00*/  FFMA.FTZ R36, R36, R23.reuse, R22.reuse ;  /* 0x0000001724247223 */ /* 0x180fe20000010016 */
[----:B------:R-:W-:Y:S01]  /*1c10*/  FADD.FTZ R38, R38, -R37 ;  /* 0x8000002526267221 */ /* 0x000fe20000010000 */
[-C--:B------:R-:W-:Y:S01]  /*1c20*/  FFMA.FTZ R136, R136, R23.reuse, R22 ;  /* 0x0000001788887223 */ /* 0x080fe20000010016 */
[----:B------:R-:W-:Y:S01]  /*1c30*/  FADD.FTZ R0, R39, -R0 ;  /* 0x8000000027007221 */ /* 0x000fe20000010000 */
[----:B------:R-:W-:Y:S01]  /*1c40*/  @P1 FADD.FTZ R29, R29, R2 ;  /* 0x000000021d1d1221 */ /* 0x000fe20000010000 */
[----:B------:R-:W-:Y:S01]  /*1c50*/  FFMA.FTZ R21, R160, R23, R22 ;  /* 0x00000017a0157223 */ /* 0x000fe20000010016 */
[----:B------:R-:W-:-:S02]  /*1c60*/  @P1 HADD2.F32 R2, -RZ, R4.H1_H1 ;  /* 0x30000004ff021230 */ /* 0x000fc40000004100 */
[-C--:B------:R-:W-:Y:S01]  /*1c70*/  FFMA.FTZ R124, R124, R23.reuse, R22 ;  /* 0x000000177c7c7223 */ /* 0x080fe20000010016 */
[----:B------:R-:W-:Y:S01]  /*1c80*/  FADD.FTZ R36, R41, -R36 ;  /* 0x8000002429247221 */ /* 0x000fe20000010000 */
[----:B------:R-:W-:Y:S01]  /*1c90*/  FMUL.FTZ R27, R123, R38 ;  /* 0x000000267b1b7220 */ /* 0x000fe20000410000 */
[----:B------:R-:W-:Y:S01]  /*1ca0*/  FADD.FTZ R136, R141, -R136 ;  /* 0x800000888d887221 */ /* 0x000fe20000010000 */
[----:B------:R-:W-:Y:S01]  /*1cb0*/  FMUL.FTZ R25, R123, R0 ;  /* 0x000000007b197220 */ /* 0x000fe20000410000 */
[----:B------:R-:W-:Y:S01]  /*1cc0*/  FADD.FTZ R156, R156, -R21 ;  /* 0x800000159c9c7221 */ /* 0x000fe20000010000 */
[----:B------:R-:W-:Y:S02]  /*1cd0*/  @P1 HADD2.F32 R0, -RZ, R5.H0_H0 ;  /* 0x20000005ff001230 */ /* 0x000fe40000004100 */
[-C--:B------:R-:W-:Y:S01]  /*1ce0*/  FFMA.FTZ R139, R139, R23.reuse, R22 ;  /* 0x000000178b8b7223 */ /* 0x080fe20000010016 */
[----:B------:R-:W-:Y:S01]  /*1cf0*/  FADD.FTZ R124, R127, -R124 ;  /* 0x8000007c7f7c7221 */ /* 0x000fe20000010000 */
[----:B------:R-:W-:Y:S01]  /*1d00*/  FMUL.FTZ R21, R123, R36 ;  /* 0x000000247b157220 */ /* 0x000fe20000410000 */
[----:B------:R-:W-:Y:S01]  /*1d10*/  @P1 FADD.FTZ R27, R27, R2 ;  /* 0x000000021b1b1221 */ /* 0x000fe20000010000 */
[----:B------:R-:W-:Y:S01]  /*1d20*/  FFMA.FTZ R126, R126, R23, R22 ;  /* 0x000000177e7e7223 */ /* 0x000fe20000010016 */
[----:B------:R-:W-:-:S02]  /*1d30*/  @P1 HADD2.F32 R2, -RZ, R10.H0_H0 ;  /* 0x2000000aff021230 */ /* 0x000fc40000004100 */
[-CC-:B------:R-:W-:Y:S01]  /*1d40*/  FFMA.FTZ R40, R40, R23.reuse, R22.reuse ;  /* 0x0000001728287223 */ /* 0x180fe20000010016 */
[----:B------:R-:W-:Y:S01]  /*1d50*/  FMUL.FTZ R125, R123, R136 ;  /* 0x000000887b7d7220 */ /* 0x000fe20000410000 */
[-C--:B------:R-:W-:Y:S01]  /*1d60*/  FFMA.FTZ R137, R137, R23.reuse, R22 ;  /* 0x0000001789897223 */ /* 0x080fe20000010016 */
[----:B------:R-:W-:Y:S01]  /*1d70*/  FADD.FTZ R138, R138, -R139 ;  /* 0x8000008b8a8a7221 */ /* 0x000fe20000010000 */
[----:B------:R-:W-:Y:S01]  /*1d80*/  FMUL.FTZ R31, R123, R124 ;  /* 0x0000007c7b1f7220 */ /* 0x000fe20000410000 */
[----:B------:R-:W-:Y:S01]  /*1d90*/  @P1 FADD.FTZ R21, R21, R0 ;  /* 0x0000000015151221 */ /* 0x000fe20000010000 */
[----:B------:R-:W-:Y:S01]  /*1da0*/  FADD.FTZ R126, R131, -R126 ;  /* 0x8000007e837e7221 */ /* 0x000fe20000010000 */
[----:B------:R-:W-:Y:S02]  /*1db0*/  @P1 HADD2.F32 R0, -RZ, R4.H0_H0 ;  /* 0x20000004ff001230 */ /* 0x000fe40000004100 */
[-C--:B------:R-:W-:Y:S01]  /*1dc0*/  FFMA.FTZ R135, R135, R23.reuse, R22 ;  /* 0x0000001787877223 */ /* 0x080fe20000010016 */
[----:B------:R-:W-:Y:S01]  /*1dd0*/  FADD.FTZ R40, R43, -R40 ;  /* 0x800000282b287221 */ /* 0x000fe20000010000 */
[----:B------:R-:W-:Y:S01]  /*1de0*/  @P1 FADD.FTZ R125, R125, R2 ;  /* 0x000000027d7d1221 */ /* 0x000fe20000010000 */
        /* <DEDUP_REMOVED lines=9> */
[----:B------:R-:W-:Y:S01]  /*1e80*/  FFMA.FTZ R162, R162, R23, R22 ;  /* 0x00000017a2a27223 */ /* 0x000fe20000010016 */
[----:B------:R-:W-:-:S02]  /*1e90*/  @P1 HADD2.F32 R2, -RZ, R9.H1_H1 ;  /* 0x30000009ff021230 */ /* 0x000fc40000004100 */
[----:B------:R-:W-:Y:S01]  /*1ea0*/  FADD.FTZ R134, R134, -R137 ;  /* 0x8000008986867221 */ /* 0x000fe20000010000 */
[----:B------:R-:W-:Y:S02]  /*1eb0*/  @P1 HADD2.F32 R22, -RZ, R7.H0_H0 ;  /* 0x20000007ff161230 */ /* 0x000fe40000004100 */
[----:B------:R-:W-:Y:S01]  /*1ec0*/  FMUL.FTZ R43, R123, R138 ;  /* 0x0000008a7b2b7220 */ /* 0x000fe20000410000 */
[----:B------:R-:W-:Y:S01]  /*1ed0*/  @P1 FADD.FTZ R31, R31, R20 ;  /* 0x000000141f1f1221 */ /* 0x000fe20000010000 */
[C---:B------:R-:W-:Y:S01]  /*1ee0*/  FMUL.FTZ R33, R123.reuse, R126 ;  /* 0x0000007e7b217220 */ /* 0x040fe20000410000 */
[----:B------:R-:W-:Y:S02]  /*1ef0*/  @P1 HADD2.F32 R20, -RZ, R5.H1_H1 ;  /* 0x30000005ff141230 */ /* 0x000fe40000004100 */
[----:B------:R-:W-:Y:S01]  /*1f00*/  FADD.FTZ R132, R132, -R135 ;  /* 0x8000008784847221 */ /* 0x000fe20000010000 */
[----:B------:R-:W-:Y:S01]  /*1f10*/  FMUL.FTZ R23, R123, R40 ;  /* 0x000000287b177220 */ /* 0x000fe20000410000 */
[----:B------:R-:W-:Y:S01]  /*1f20*/  @P1 FADD.FTZ R25, R25, R0 ;  /* 0x0000000019191221 */ /* 0x000fe20000010000 */
[----:B------:R-:W-:-:S02]  /*1f30*/  @P1 HADD2.F32 R0, -RZ, R9.H0_H0 ;  /* 0x20000009ff001230 */ /* 0x000fc40000004100 */
[----:B------:R-:W-:Y:S01]  /*1f40*/  FADD.FTZ R144, R144, -R147 ;  /* 0x8000009390907221 */ /* 0x000fe20000010000 */
[----:B------:R-:W-:Y:S01]  /*1f50*/  FMUL.FTZ R41, R123, R134 ;  /* 0x000000867b297220 */ /* 0x000fe20000410000 */
[----:B------:R-:W-:Y:S01]  /*1f60*/  @P1 FADD.FTZ R43, R43, R2 ;  /* 0x000000022b2b1221 */ /* 0x000fe20000010000 */
[----:B------:R-:W-:Y:S01]  /*1f70*/  @P1 FADD.FTZ R33, R33, R22 ;  /* 0x0000001621211221 */ /* 0x000fe20000010000 */
[----:B------:R-:W-:Y:S02]  /*1f80*/  @P1 HADD2.F32 R2, -RZ, R8.H1_H1 ;  /* 0x30000008ff021230 */ /* 0x000fe40000004100 */
[----:B------:R-:W-:Y:S01]  /*1f90*/  FADD.FTZ R128, R128, -R129 ;  /* 0x8000008180807221 */ /* 0x000fe20000010000 */
[----:B------:R-:W-:Y:S01]  /*1fa0*/  FADD.FTZ R130, R130, -R133 ;  /* 0x8000008582827221 */ /* 0x000fe20000010000 */
[----:B------:R-:W-:Y:S01]  /*1fb0*/  FMUL.FTZ R39, R123, R132 ;  /* 0x000000847b277220 */ /* 0x000fe20000410000 */
[--C-:B------:R-:W-:Y:S02]  /*1fc0*/  @P1 HADD2.F32 R22, -RZ, R11.reuse.H0_H0 ;  /* 0x2000000bff161230 */ /* 0x100fe40000004100 */
[----:B------:R-:W-:Y:S01]  /*1fd0*/  @P1 FADD.FTZ R23, R23, R20 ;  /* 0x0000001417171221 */ /* 0x000fe20000010000 */
[----:B------:R-:W-:Y:S01]  /*1fe0*/  FMUL.FTZ R129, R123, R142 ;  /* 0x0000008e7b817220 */ /* 0x000fe20000410000 */
[----:B------:R-:W-:-:S02]  /*1ff0*/  @P1 HADD2.F32 R20, -RZ, R11.H1_H1 ;  /* 0x3000000bff141230 */ /* 0x000fc40000004100 */
[----:B------:R-:W-:Y:S01]  /*2000*/  FMUL.FTZ R131, R123, R144 ;  /* 0x000000907b837220 */ /* 0x000fe20000410000 */
[----:B------:R-:W-:Y:S01]  /*2010*/  @P1 FADD.FTZ R41, R41, R0 ;  /* 0x0000000029291221 */ /* 0x000fe20000010000 */
[----:B------:R-:W-:Y:S01]  /*2020*/  FADD.FTZ R148, R151, -R148 ;  /* 0x8000009497947221 */ /* 0x000fe20000010000 */
[----:B------:R-:W-:Y:S02]  /*2030*/  @P1 HADD2.F32 R0, -RZ, R8.H0_H0 ;  /* 0x20000008ff001230 */ /* 0x000fe40000004100 */
[----:B------:R-:W-:Y:S01]  /*2040*/  FADD.FTZ R140, R143, -R140 ;  /* 0x8000008c8f8c7221 */ /* 0x000fe20000010000 */
[----:B------:R-:W-:Y:S01]  /*2050*/  FADD.FTZ R152, R152, -R3 ;  /* 0x8000000398987221 */ /* 0x000fe20000010000 */
[----:B------:R-:W-:Y:S01]  /*2060*/  FMUL.FTZ R37, R123, R130 ;  /* 0x000000827b257220 */ /* 0x000fe20000410000 */
[----:B------:R-:W-:Y:S01]  /*2070*/  @P1 FADD.FTZ R39, R39, R2 ;  /* 0x0000000227271221 */ /* 0x000fe20000010000 */
[----:B------:R-:W-:Y:S01]  /*2080*/  @P1 FADD.FTZ R129, R129, R22 ;  /* 0x0000001681811221 */ /* 0x000fe20000010000 */
[----:B------:R-:W0:Y:S01]  /*2090*/  @P2 LDC.64 R2, c[0x0][0x308] ;  /* 0x0000c200ff022b82 */ /* 0x000e220000000a00 */
[----:B------:R-:W-:Y:S01]  /*20a0*/  FADD.FTZ R150, R153, -R150 ;  /* 0x8000009699967221 */ /* 0x000fe20000010000 */
[----:B------:R-:W-:Y:S01]  /*20b0*/  @P1 FADD.FTZ R131, R131, R20 ;  /* 0x0000001483831221 */ /* 0x000fe20000010000 */
[----:B------:R-:W-:-:S02]  /*20c0*/  @P1 HADD2.F32 R22, -RZ, R12.H1_H1 ;  /* 0x3000000cff161230 */ /* 0x000fc40000004100 */
[----:B------:R-:W-:Y:S01]  /*20d0*/  FMUL.FTZ R135, R123, R148 ;  /* 0x000000947b877220 */ /* 0x000fe20000410000 */
[----:B------:R-:W-:Y:S02]  /*20e0*/  @P1 HADD2.F32 R20, -RZ, R10.H1_H1 ;  /* 0x3000000aff141230 */ /* 0x000fe40000004100 */
[----:B------:R-:W-:Y:S01]  /*20f0*/  FADD.FTZ R162, R159, -R162 ;  /* 0x800000a29fa27221 */ /* 0x000fe20000010000 */
[----:B------:R-:W-:Y:S01]  /*2100*/  FMUL.FTZ R127, R123, R140 ;  /* 0x0000008c7b7f7220 */ /* 0x000fe20000410000 */
[----:B------:R-:W-:Y:S01]  /*2110*/  @P1 FADD.FTZ R37, R37, R0 ;  /* 0x0000000025251221 */ /* 0x000fe20000010000 */
[----:B------:R-:W-:Y:S02]  /*2120*/  @P1 HADD2.F32 R0, -RZ, R13.H0_H0 ;  /* 0x2000000dff001230 */ /* 0x000fe40000004100 */
[----:B------:R-:W-:Y:S01]  /*2130*/  FADD.FTZ R146, R149, -R146 ;  /* 0x8000009295927221 */ /* 0x000fe20000010000 */
[----:B------:R-:W-:Y:S01]  /*2140*/  FMUL.FTZ R137, R123, R150 ;  /* 0x000000967b897220 */ /* 0x000fe20000410000 */
[----:B------:R-:W-:Y:S01]  /*2150*/  @P1 FADD.FTZ R135, R135, R22 ;  /* 0x0000001687871221 */ /* 0x000fe20000010000 */
[----:B------:R-:W-:Y:S01]  /*2160*/  FMUL.FTZ R147, R123, R162 ;  /* 0x000000a27b937220 */ /* 0x000fe20000410000 */
[----:B------:R-:W-:Y:S01]  /*2170*/  @P1 FADD.FTZ R127, R127, R20 ;  /* 0x000000147f7f1221 */ /* 0x000fe20000010000 */
[----:B------:R-:W-:-:S02]  /*2180*/  @P1 HADD2.F32 R22, -RZ, R14.H1_H1 ;  /* 0x3000000eff161230 */ /* 0x000fc40000004100 */
[C---:B------:R-:W-:Y:S01]  /*2190*/  FMUL.FTZ R143, R123.reuse, R156 ;  /* 0x0000009c7b8f7220 */ /* 0x040fe20000410000 */
[----:B------:R-:W-:Y:S02]  /*21a0*/  @P1 HADD2.F32 R20, -RZ, R12.H0_H0 ;  /* 0x2000000cff141230 */ /* 0x000fe40000004100 */
[C---:B------:R-:W-:Y:S01]  /*21b0*/  FMUL.FTZ R35, R123.reuse, R128 ;  /* 0x000000807b237220 */ /* 0x040fe20000410000 */
[----:B------:R-:W-:Y:S01]  /*21c0*/  FMUL.FTZ R133, R123, R146 ;  /* 0x000000927b857220 */ /* 0x000fe20000410000 */
[----:B------:R-:W-:Y:S01]  /*21d0*/  @P1 FADD.FTZ R137, R137, R0 ;  /* 0x0000000089891221 */ /* 0x000fe20000010000 */
[----:B------:R-:W-:Y:S02]  /*21e0*/  @P1 HADD2.F32 R0, -RZ, R13.H1_H1 ;  /* 0x3000000dff001230 */ /* 0x000fe40000004100 */
[----:B------:R-:W-:Y:S01]  /*21f0*/  FADD.FTZ R158, R155, -R158 ;  /* 0x8000009e9b9e7221 */ /* 0x000fe20000010000 */
[----:B------:R-:W-:Y:S01]  /*2200*/  FMUL.FTZ R139, R123, R152 ;  /* 0x000000987b8b7220 */ /* 0x000fe20000410000 */
[----:B------:R-:W-:Y:S01]  /*2210*/  @P1 FADD.FTZ R147, R147, R26 ;  /* 0x0000001a93931221 */ /* 0x000fe20000010000 */
[----:B------:R-:W-:Y:S01]  /*2220*/  @P1 FADD.FTZ R143, R143, R22 ;  /* 0x000000168f8f1221 */ /* 0x000fe20000010000 */
[----:B------:R-:W-:Y:S01]  /*2230*/  @P2 F2FP.F16.F32.PACK_AB R26, RZ, R29 ;  /* 0x0000001dff1a223e */ /* 0x000fe200000000ff */
[----:B------:R-:W-:Y:S01]  /*2240*/  @P1 FADD.FTZ R35, R35, R24 ;  /* 0x0000001823231221 */ /* 0x000fe20000010000 */
[----:B------:R-:W-:Y:S01]  /*2250*/  @P1 FADD.FTZ R133, R133, R20 ;  /* 0x0000001485851221 */ /* 0x000fe20000010000 */
[----:B------:R-:W-:Y:S01]  /*2260*/  @P2 F2FP.F16.F32.PACK_AB R22, RZ, R21 ;  /* 0x00000015ff16223e */ /* 0x000fe200000000ff */
[----:B------:R-:W-:-:S02]  /*2270*/  @P1 HADD2.F32 R20, -RZ, R14.H0_H0 ;  /* 0x2000000eff141230 */ /* 0x000fc40000004100 */
[----:B------:R-:W-:Y:S01]  /*2280*/  FMUL.FTZ R141, R123, R158 ;  /* 0x0000009e7b8d7220 */ /* 0x000fe20000410000 */
[----:B------:R-:W-:Y:S02]  /*2290*/  @P1 HADD2.F32 R24, -RZ, R15.H0_H0 ;  /* 0x2000000fff181230 */ /* 0x000fe40000004100 */
[----:B------:R-:W-:Y:S01]  /*22a0*/  @P1 FADD.FTZ R139, R139, R0 ;  /* 0x000000008b8b1221 */ /* 0x000fe20000010000 */
[----:B------:R-:W-:Y:S01]  /*22b0*/  @P2 F2FP.F16.F32.PACK_AB R28, RZ, R31 ;  /* 0x0000001fff1c223e */ /* 0x000fe200000000ff */
[----:B------:R-:W-:Y:S01]  /*22c0*/  FMUL.FTZ R31, R31, R122 ;  /* 0x0000007a1f1f7220 */ /* 0x000fe20000410000 */
[----:B------:R-:W-:Y:S01]  /*22d0*/  @P2 F2FP.F16.F32.PACK_AB R30, RZ, R33 ;  /* 0x00000021ff1e223e */ /* 0x000fe200000000ff */
[----:B------:R-:W-:Y:S01]  /*22e0*/  @P1 FADD.FTZ R141, R141, R20 ;  /* 0x000000148d8d1221 */ /* 0x000fe20000010000 */
[----:B------:R-:W-:Y:S01]  /*22f0*/  @P2 F2FP.F16.F32.PACK_AB R0, RZ, R25 ;  /* 0x00000019ff00223e */ /* 0x000fe200000000ff */
[----:B------:R-:W-:Y:S01]  /*2300*/  @P1 FADD.FTZ R145, R145, R24 ;  /* 0x0000001891911221 */ /* 0x000fe20000010000 */
[----:B------:R-:W-:Y:S01]  /*2310*/  @P2 PRMT R18, R26, 0x7610, R18 ;  /* 0x000076101a122816 */ /* 0x000fe20000000012 */
[----:B0-----:R-:W-:Y:S01]  /*2320*/  @P2 IMAD.WIDE.U32 R2, R118, 0x10, R2 ;  /* 0x0000001076022825 */ /* 0x001fe200078e0002 */
[----:B------:R-:W-:-:S03]  /*2330*/  @P2 PRMT R17, R22, 0x7610, R17 ;  /* 0x0000761016112816 */ /* 0x000fc60000000011 */
[-C--:B------:R-:W-:Y:S01]  /*2340*/  FMUL.FTZ R22, R29, R122.reuse ;  /* 0x0000007a1d167220 */ /* 0x080fe20000410000 */
[----:B------:R-:W-:Y:S01]  /*2350*/  @P2 F2FP.F16.F32.PACK_AB R32, RZ, R35 ;  /* 0x00000023ff20223e */ /* 0x000fe200000000ff */
[-C--:B------:R-:W-:Y:S01]  /*2360*/  FMUL.FTZ R21, R21, R122.reuse ;  /* 0x0000007a15157220 */ /* 0x080fe20000410000 */
[----:B------:R-:W-:Y:S01]  /*2370*/  @P2 F2FP.F16.F32.PACK_AB R24, RZ, R23 ;  /* 0x00000017ff18223e */ /* 0x000fe200000000ff */
[-C--:B------:R-:W-:Y:S01]  /*2380*/  FMUL.FTZ R33, R33, R122.reuse ;  /* 0x0000007a21217220 */ /* 0x080fe20000410000 */
[----:B------:R-:W-:Y:S01]  /*2390*/  @P2 F2FP.F16.F32.PACK_AB R20, RZ, R27 ;  /* 0x0000001bff14223e */ /* 0x000fe200000000ff */
        /* <DEDUP_REMOVED lines=8> */
[----:B------:R-:W-:-:S02]  /*2420*/  F2FP.F16.F32.PACK_AB R22, R31, R22 ;  /* 0x000000161f16723e */ /* 0x000fc400000000ff */
[----:B------:R-:W-:Y:S02]  /*2430*/  @P2 PRMT R19, R19, 0x5410, R32 ;  /* 0x0000541013132816 */ /* 0x000fe40000000020 */
[----:B------:R-:W-:Y:S01]  /*2440*/  @P2 PRMT R17, R17, 0x5410, R24 ;  /* 0x0000541011112816 */ /* 0x000fe20000000018 */
[-C--:B------:R-:W-:Y:S01]  /*2450*/  FMUL.FTZ R24, R37, R122.reuse ;  /* 0x0000007a25187220 */ /* 0x080fe20000410000 */
[----:B------:R-:W-:Y:S01]  /*2460*/  @P2 PRMT R16, R16, 0x5410, R20 ;  /* 0x0000541010102816 */ /* 0x000fe20000000014 */
[----:B------:R-:W1:Y:S01]  /*2470*/  @P2 LDC.64 R30, c[0x0][0x308] ;  /* 0x0000c200ff1e2b82 */ /* 0x000e620000000a00 */
[-C--:B------:R-:W-:Y:S01]  /*2480*/  FMUL.FTZ R20, R35, R122.reuse ;  /* 0x0000007a23147220 */ /* 0x080fe20000410000 */
[----:B------:R-:W-:Y:S01]  /*2490*/  @P2 F2FP.F16.F32.PACK_AB R42, RZ, R129 ;  /* 0x00000081ff2a223e */ /* 0x000fe200000000ff */
[----:B------:R-:W-:Y:S01]  /*24a0*/  FMUL.FTZ R129, R129, R122 ;  /* 0x0000007a81817220 */ /* 0x000fe20000410000 */
[----:B------:R2:W-:Y:S01]  /*24b0*/  @P2 STG.E.128 desc[UR6][R2.64], R16 ;  /* 0x0000001002002986 */ /* 0x0005e2000c101d06 */
[----:B------:R-:W-:-:S02]  /*24c0*/  @P2 F2FP.F16.F32.PACK_AB R38, RZ, R125 ;  /* 0x0000007dff26223e */ /* 0x000fc400000000ff */
[----:B------:R-:W-:Y:S02]  /*24d0*/  @P2 F2FP.F16.F32.PACK_AB R32, RZ, R41 ;  /* 0x00000029ff20223e */ /* 0x000fe400000000ff */
[----:B------:R-:W-:Y:S02]  /*24e0*/  @P2 F2FP.F16.F32.PACK_AB R0, RZ, R37 ;  /* 0x00000025ff00223e */ /* 0x000fe400000000ff */
[----:B------:R-:W-:Y:S01]  /*24f0*/  @P2 F2FP.F16.F32.PACK_AB R40, RZ, R127 ;  /* 0x0000007fff28223e */ /* 0x000fe200000000ff */
[-C--:B------:R-:W-:Y:S01]  /*2500*/  FMUL.FTZ R127, R127, R122.reuse ;  /* 0x0000007a7f7f7220 */ /* 0x080fe20000410000 */
[----:B------:R-:W-:Y:S01]  /*2510*/  @P2 F2FP.F16.F32.PACK_AB R36, RZ, R39 ;  /* 0x00000027ff24223e */ /* 0x000fe200000000ff */
[----:B------:R-:W-:Y:S01]  /*2520*/  FMUL.FTZ R39, R39, R122 ;  /* 0x0000007a27277220 */ /* 0x000fe20000410000 */
[----:B------:R-:W-:Y:S02]  /*2530*/  @P2 F2FP.F16.F32.PACK_AB R123, RZ, R131 ;  /* 0x00000083ff7b223e */ /* 0x000fe400000000ff */
[----:B------:R-:W-:-:S02]  /*2540*/  @P2 F2FP.F16.F32.PACK_AB R34, RZ, R43 ;  /* 0x0000002bff22223e */ /* 0x000fc400000000ff */
[----:B------:R-:W-:Y:S02]  /*2550*/  F2FP.F16.F32.PACK_AB R26, R127, R26 ;  /* 0x0000001a7f1a723e */ /* 0x000fe400000000ff */
[----:B------:R-:W-:Y:S01]  /*2560*/  F2FP.F16.F32.PACK_AB R24, R39, R24 ;  /* 0x000000182718723e */ /* 0x000fe200000000ff */
[-C--:B--2---:R-:W-:Y:S01]  /*2570*/  FMUL.FTZ R2, R23, R122.reuse ;  /* 0x0000007a17027220 */ /* 0x084fe20000410000 */
[----:B------:R-:W-:Y:S01]  /*2580*/  F2FP.F16.F32.PACK_AB R23, R20, R33 ;  /* 0x000000211417723e */ /* 0x000fe200000000ff */
[-C--:B------:R-:W-:Y:S01]  /*2590*/  FMUL.FTZ R20, R25, R122.reuse ;  /* 0x0000007a19147220 */ /* 0x080fe20000410000 */
[-C--:B------:R-:W-:Y:S01]  /*25a0*/  FMUL.FTZ R25, R41, R122.reuse ;  /* 0x0000007a29197220 */ /* 0x080fe20000410000 */
[----:B------:R-:W-:Y:S01]  /*25b0*/  @P2 PRMT R19, R42, 0x7610, R19 ;  /* 0x000076102a132816 */ /* 0x000fe20000000013 */
[----:B-1----:R-:W-:Y:S01]  /*25c0*/  @P2 IMAD.WIDE.U32 R30, R119, 0x10, R30 ;  /* 0x00000010771e2825 */ /* 0x002fe200078e001e */
[----:B------:R-:W-:Y:S02]  /*25d0*/  F2FP.F16.F32.PACK_AB R21, R2, R21 ;  /* 0x000000150215723e */ /* 0x000fe400000000ff */
[----:B------:R-:W1:Y:S01]  /*25e0*/  @P2 LDC.64 R2, c[0x0][0x308] ;  /* 0x0000c200ff022b82 */ /* 0x000e620000000a00 */
[----:B------:R-:W-:Y:S01]  /*25f0*/  @P2 PRMT R18, R38, 0x7610, R18 ;  /* 0x0000761026122816 */ /* 0x000fe20000000012 */
[----:B------:R-:W-:Y:S01]  /*2600*/  FMUL.FTZ R38, R135, R122 ;  /* 0x0000007a87267220 */ /* 0x000fe20000410000 */
[----:B------:R-:W-:Y:S01]  /*2610*/  @P2 PRMT R17, R32, 0x7610, R17 ;  /* 0x0000761020112816 */ /* 0x000fe20000000011 */
[----:B0-----:R-:W-:Y:S01]  /*2620*/  IMAD.WIDE.U32 R32, R118, 0x10, R28 ;  /* 0x0000001076207825 */ /* 0x001fe200078e001c */
[----:B------:R-:W-:-:S02]  /*2630*/  @P2 PRMT R16, R0, 0x7610, R16 ;  /* 0x0000761000102816 */ /* 0x000fc40000000010 */
[----:B------:R-:W-:Y:S02]  /*2640*/  F2FP.F16.F32.PACK_AB R20, R27, R20 ;  /* 0x000000141b14723e */ /* 0x000fe400000000ff */
[----:B------:R-:W-:Y:S02]  /*2650*/  @P2 PRMT R19, R19, 0x5410, R123 ;  /* 0x0000541013132816 */ /* 0x000fe4000000007b */
[----:B------:R-:W-:Y:S01]  /*2660*/  @P2 PRMT R18, R18, 0x5410, R40 ;  /* 0x0000541012122816 */ /* 0x000fe20000000028 */
[----:B------:R0:W-:Y:S01]  /*2670*/  STG.E.128 desc[UR6][R32.64], R20 ;  /* 0x0000001420007986 */ /* 0x0001e2000c101d06 */
[----:B------:R-:W-:Y:S01]  /*2680*/  @P2 PRMT R17, R17, 0x5410, R34 ;  /* 0x0000541011112816 */ /* 0x000fe20000000022 */
[----:B------:R-:W-:Y:S01]  /*2690*/  IMAD.WIDE.U32 R34, R119, 0x10, R28 ;  /* 0x0000001077227825 */ /* 0x000fe200078e001c */
[----:B------:R-:W-:Y:S02]  /*26a0*/  @P2 PRMT R16, R16, 0x5410, R36 ;  /* 0x0000541010102816 */ /* 0x000fe40000000024 */
[----:B------:R-:W-:Y:S01]  /*26b0*/  F2FP.F16.F32.PACK_AB R27, R126, R129 ;  /* 0x000000817e1b723e */ /* 0x000fe200000000ff */
[----:B------:R-:W-:Y:S01]  /*26c0*/  IMAD.WIDE.U32 R28, R120, 0x10, R28 ;  /* 0x00000010781c7825 */ /* 0x000fe200078e001c */
[----:B------:R-:W-:Y:S01]  /*26d0*/  F2FP.F16.F32.PACK_AB R25, R124, R25 ;  /* 0x000000197c19723e */ /* 0x000fe200000000ff */
[----:B------:R2:W-:Y:S01]  /*26e0*/  @P2 STG.E.128 desc[UR6][R30.64], R16 ;  /* 0x000000101e002986 */ /* 0x0005e2000c101d06 */
[----:B------:R-:W-:Y:S01]  /*26f0*/  @P2 F2FP.F16.F32.PACK_AB R0, RZ, R133 ;  /* 0x00000085ff00223e */ /* 0x000fe200000000ff */
[----:B------:R-:W-:Y:S01]  /*2700*/  FMUL.FTZ R133, R133, R122 ;  /* 0x0000007a85857220 */ /* 0x000fe20000410000 */
[----:B------:R-:W-:Y:S01]  /*2710*/  @P2 F2FP.F16.F32.PACK_AB R36, RZ, R141 ;  /* 0x0000008dff24223e */ /* 0x000fe200000000ff */
[----:B------:R3:W-:Y:S01]  /*2720*/  STG.E.128 desc[UR6][R34.64], R24 ;  /* 0x0000001822007986 */ /* 0x0007e2000c101d06 */
[----:B-1----:R-:W-:Y:S01]  /*2730*/  @P2 IMAD.WIDE.U32 R2, R121, 0x10, R2 ;  /* 0x0000001079022825 */ /* 0x002fe200078e0002 */
[----:B------:R-:W-:-:S03]  /*2740*/  ISETP.GE.AND P1, PT, R90, UR17, PT ;  /* 0x000000115a007c0c */ /* 0x000fc6000bf26270 */
[-C--:B0-----:R-:W-:Y:S01]  /*2750*/  FMUL.FTZ R23, R145, R122.reuse ;  /* 0x0000007a91177220 */ /* 0x081fe20000410000 */
[----:B------:R-:W-:Y:S01]  /*2760*/  @P2 F2FP.F16.F32.PACK_AB R33, RZ, R137 ;  /* 0x00000089ff21223e */ /* 0x000fe200000000ff */
[-C--:B------:R-:W-:Y:S01]  /*2770*/  FMUL.FTZ R21, R137, R122.reuse ;  /* 0x0000007a89157220 */ /* 0x080fe20000410000 */
[----:B------:R-:W-:Y:S01]  /*2780*/  @P2 F2FP.F16.F32.PACK_AB R145, RZ, R145 ;  /* 0x00000091ff91223e */ /* 0x000fe200000000ff */
[-C--:B------:R-:W-:Y:S01]  /*2790*/  FMUL.FTZ R20, R139, R122.reuse ;  /* 0x0000007a8b147220 */ /* 0x080fe20000410000 */
[-C--:B------:R-:W-:Y:S01]  /*27a0*/  FMUL.FTZ R22, R141, R122.reuse ;  /* 0x0000007a8d167220 */ /* 0x080fe20000410000 */
[----:B--2---:R-:W-:Y:S02]  /*27b0*/  @P2 F2FP.F16.F32.PACK_AB R31, RZ, R135 ;  /* 0x00000087ff1f223e */ /* 0x004fe400000000ff */
[----:B------:R-:W-:Y:S01]  /*27c0*/  @P2 PRMT R16, R0, 0x7610, R16 ;  /* 0x0000761000102816 */ /* 0x000fe20000000010 */
[-C--:B---3--:R-:W-:Y:S01]  /*27d0*/  FMUL.FTZ R24, R147, R122.reuse ;  /* 0x0000007a93187220 */ /* 0x088fe20000410000 */
[----:B------:R-:W-:Y:S01]  /*27e0*/  FMUL.FTZ R25, R143, R122 ;  /* 0x0000007a8f197220 */ /* 0x000fe20000410000 */
[----:B------:R-:W-:-:S02]  /*27f0*/  @P2 F2FP.F16.F32.PACK_AB R35, RZ, R139 ;  /* 0x0000008bff23223e */ /* 0x000fc400000000ff */
[----:B------:R-:W-:Y:S02]  /*2800*/  @P2 F2FP.F16.F32.PACK_AB R143, RZ, R143 ;  /* 0x0000008fff8f223e */ /* 0x000fe400000000ff */
[----:B------:R-:W-:Y:S02]  /*2810*/  @P2 F2FP.F16.F32.PACK_AB R147, RZ, R147 ;  /* 0x00000093ff93223e */ /* 0x000fe400000000ff */
[----:B------:R-:W-:Y:S02]  /*2820*/  @P2 PRMT R17, R33, 0x7610, R17 ;  /* 0x0000761021112816 */ /* 0x000fe40000000011 */
[----:B------:R-:W-:Y:S02]  /*2830*/  @P2 PRMT R18, R36, 0x7610, R18 ;  /* 0x0000761024122816 */ /* 0x000fe40000000012 */
[----:B------:R-:W-:Y:S02]  /*2840*/  @P2 PRMT R19, R145, 0x7610, R19 ;  /* 0x0000761091132816 */ /* 0x000fe40000000013 */
[----:B------:R-:W-:-:S02]  /*2850*/  F2FP.F16.F32.PACK_AB R21, R20, R21 ;  /* 0x000000151415723e */ /* 0x000fc400000000ff */
[----:B------:R-:W-:Y:S02]  /*2860*/  @P2 PRMT R16, R16, 0x5410, R31 ;  /* 0x0000541010102816 */ /* 0x000fe4000000001f */
[----:B------:R-:W-:Y:S02]  /*2870*/  @P2 PRMT R17, R17, 0x5410, R35 ;  /* 0x0000541011112816 */ /* 0x000fe40000000023 */
[----:B------:R-:W-:Y:S02]  /*2880*/  @P2 PRMT R18, R18, 0x5410, R143 ;  /* 0x0000541012122816 */ /* 0x000fe4000000008f */
[----:B------:R-:W-:Y:S02]  /*2890*/  @P2 PRMT R19, R19, 0x5410, R147 ;  /* 0x0000541013132816 */ /* 0x000fe40000000093 */
[----:B------:R-:W-:Y:S02]  /*28a0*/  F2FP.F16.F32.PACK_AB R23, R24, R23 ;  /* 0x000000171817723e */ /* 0x000fe400000000ff */
[----:B------:R-:W-:Y:S01]  /*28b0*/  F2FP.F16.F32.PACK_AB R22, R25, R22 ;  /* 0x000000161916723e */ /* 0x000fe200000000ff */
[----:B------:R0:W-:Y:S01]  /*28c0*/  @P2 STG.E.128 desc[UR6][R2.64], R16 ;  /* 0x0000001002002986 */ /* 0x0001e2000c101d06 */
[----:B------:R-:W-:-:S02]  /*28d0*/  F2FP.F16.F32.PACK_AB R20, R38, R133 ;  /* 0x000000852614723e */ /* 0x000fc400000000ff */
[----:B------:R-:W-:-:S03]  /*28e0*/  SEL R0, RZ, 0x1, P3 ;  /* 0x00000001ff007807 */ /* 0x000fc60001800000 */
[----:B------:R0:W-:Y:S01]  /*28f0*/  STG.E.128 desc[UR6][R28.64], R20 ;  /* 0x000000141c007986 */ /* 0x0001e2000c101d06 */
[----:B------:R-:W-:Y:S05]  /*2900*/  @!P1 BRA `(.L_x_1247) ;  /* 0xffffffdc00509947 */ /* 0x000fea000383ffff */
[----:B------:R-:W-:Y:S02]  /*2910*/  MOV R39, R48 ;  /* 0x0000003000277202 */ /* 0x000fe40000000f00 */
[----:B------:R-:W-:Y:S02]  /*2920*/  MOV R11, R69 ;  /* 0x00000045000b7202 */ /* 0x000fe40000000f00 */
[----:B0-----:R-:W-:Y:S02]  /*2930*/  MOV R16, R71 ;  /* 0x0000004700107202 */ /* 0x001fe40000000f00 */
        /* <DEDUP_REMOVED lines=43> */
.L_x_1244:
        /* <DEDUP_REMOVED lines=23> */
.L_x_1245:
[----:B------:R-:W-:Y:S01]  /*2d60*/  HFMA2.MMA R28, -RZ, RZ, 0, 9.5367431640625e-07 ;  /* 0x00000010ff1c7435 */ /* 0x000fe200000001ff */
[----:B------:R-:W-:Y:S02]  /*2d70*/  MOV R29, R20 ;  /* 0x00000014001d7202 */ /* 0x000fe40000000f00 */
[----:B------:R-:W-:Y:S02]  /*2d80*/  MOV R31, 0x1f ;  /* 0x0000001f001f7802 */ /* 0x000fe40000000f00 */
[----:B------:R-:W-:-:S07]  /*2d90*/  MOV R26, 0xffffffff ;  /* 0xffffffff001a7802 */ /* 0x000fce0000000f00 */
[----:B-----5:R-:W-:Y:S05]  /*2da0*/  WARPSYNC.COLLECTIVE R26, `(.L_x_1248) ;  /* 0x000000001a087348 */ /* 0x020fea0003c00000 */
[----:B------:R0:W1:Y:S02]  /*2db0*/  SHFL.DOWN P5, R27, R29, R28, R31 ;  /* 0x0800001c1d1b7389 */ /* 0x00006400000a001f */
[----:B01---5:R-:W-:Y:S01]  /*2dc0*/  ENDCOLLECTIVE ;  /* 0x000000000000791b */ /* 0x023fe20003800000 */
.L_x_1248:
[----:B------:R-:W-:Y:S02]  /*2dd0*/  MOV R29, R22 ;  /* 0x00000016001d7202 */ /* 0x000fe40000000f00 */
[----:B------:R-:W-:-:S07]  /*2de0*/  MOV R3, R27 ;  /* 0x0000001b00037202 */ /* 0x000fce0000000f00 */
[----:B------:R-:W-:Y:S05]  /*2df0*/  WARPSYNC.COLLECTIVE R26, `(.L_x_1249) ;  /* 0x000000001a087348 */ /* 0x000fea0003c00000 */
[----:B------:R0:W1:Y:S02]  /*2e00*/  SHFL.DOWN P5, R27, R29, R28, R31 ;  /* 0x0800001c1d1b7389 */ /* 0x00006400000a001f */
[----:B01----:R-:W-:Y:S01]  /*2e10*/  ENDCOLLECTIVE ;  /* 0x000000000000791b */ /* 0x003fe20003800000 */
.L_x_1249:
[----:B------:R-:W-:Y:S01]  /*2e20*/  FADD.FTZ R3, R20, R3 ;  /* 0x0000000314037221 */ /* 0x000fe20000010000 */
[----:B------:R-:W-:-:S04]  /*2e30*/  HFMA2.MMA R28, -RZ, RZ, 0, 4.76837158203125e-07 ;  /* 0x00000008ff1c7435 */ /* 0x000fc800000001ff */
[----:B------:R-:W-:Y:S02]  /*2e40*/  MOV R29, R3 ;  /* 0x00000003001d7202 */ /* 0x000fe40000000f00 */
[----:B------:R-:W-:-:S07]  /*2e50*/  MOV R21, R27 ;  /* 0x0000001b00157202 */ /* 0x000fce0000000f00 */
[----:B------:R-:W-:Y:S05]  /*2e60*/  WARPSYNC.COLLECTIVE R26, `(.L_x_1250) ;  /* 0x000000001a087348 */ /* 0x000fea0003c00000 */
[----:B------:R0:W1:Y:S02]  /*2e70*/  SHFL.DOWN P5, R27, R29, R28, R31 ;  /* 0x0800001c1d1b7389 */ /* 0x00006400000a001f */
[----:B01----:R-:W-:Y:S01]  /*2e80*/  ENDCOLLECTIVE ;  /* 0x000000000000791b */ /* 0x003fe20003800000 */
.L_x_1250:
[----:B------:R-:W-:-:S05]  /*2e90*/  FADD.FTZ R21, R22, R21 ;  /* 0x0000001516157221 */ /* 0x000fca0000010000 */
[----:B------:R-:W-:Y:S02]  /*2ea0*/  MOV R29, R21 ;  /* 0x00000015001d7202 */ /* 0x000fe40000000f00 */
[----:B------:R-:W-:-:S07]  /*2eb0*/  MOV R2, R27 ;  /* 0x0000001b00027202 */ /* 0x000fce0000000f00 */
[----:B------:R-:W-:Y:S05]  /*2ec0*/  WARPSYNC.COLLECTIVE R26, `(.L_x_1251) ;  /* 0x000000001a087348 */ /* 0x000fea0003c00000 */
[----:B------:R0:W1:Y:S02]  /*2ed0*/  SHFL.DOWN P5, R27, R29, R28, R31 ;  /* 0x0800001c1d1b7389 */ /* 0x00006400000a001f */
[----:B01----:R-:W-:Y:S01]  /*2ee0*/  ENDCOLLECTIVE ;  /* 0x000000000000791b */ /* 0x003fe20003800000 */
.L_x_1251:
[----:B------:R-:W-:Y:S01]  /*2ef0*/  FADD.FTZ R2, R3, R2 ;  /* 0x0000000203027221 */ /* 0x000fe20000010000 */
[----:B------:R-:W-:-:S04]  /*2f00*/  HFMA2.MMA R28, -RZ, RZ, 0, 2.384185791015625e-07 ;  /* 0x00000004ff1c7435 */ /* 0x000fc800000001ff */
[----:B------:R-:W-:Y:S02]  /*2f10*/  MOV R29, R2 ;  /* 0x00000002001d7202 */ /* 0x000fe40000000f00 */
[----:B------:R-:W-:-:S07]  /*2f20*/  MOV R24, R27 ;  /* 0x0000001b00187202 */ /* 0x000fce0000000f00 */
[----:B------:R-:W-:Y:S05]  /*2f30*/  WARPSYNC.COLLECTIVE R26, `(.L_x_1252) ;  /* 0x000000001a087348 */ /* 0x000fea0003c00000 */
[----:B------:R0:W1:Y:S02]  /*2f40*/  SHFL.DOWN P5, R27, R29, R28, R31 ;  /* 0x0800001c1d1b7389 */ /* 0x00006400000a001f */
[----:B01----:R-:W-:Y:S01]  /*2f50*/  ENDCOLLECTIVE ;  /* 0x000000000000791b */ /* 0x003fe20003800000 */
.L_x_1252:
[----:B------:R-:W-:-:S05]  /*2f60*/  FADD.FTZ R24, R21, R24 ;  /* 0x0000001815187221 */ /* 0x000fca0000010000 */
[----:B------:R-:W-:Y:S02]  /*2f70*/  MOV R29, R24 ;  /* 0x00000018001d7202 */ /* 0x000fe40000000f00 */
[----:B------:R-:W-:-:S07]  /*2f80*/  MOV R23, R27 ;  /* 0x0000001b00177202 */ /* 0x000fce0000000f00 */
[----:B------:R-:W-:Y:S05]  /*2f90*/  WARPSYNC.COLLECTIVE R26, `(.L_x_1253) ;  /* 0x000000001a087348 */ /* 0x000fea0003c00000 */
[----:B------:R0:W1:Y:S02]  /*2fa0*/  SHFL.DOWN P5, R27, R29, R28, R31 ;  /* 0x0800001c1d1b7389 */ /* 0x00006400000a001f */
[----:B01----:R-:W-:Y:S01]  /*2fb0*/  ENDCOLLECTIVE ;  /* 0x000000000000791b */ /* 0x003fe20003800000 */
.L_x_1253:
[----:B------:R-:W-:Y:S01]  /*2fc0*/  FADD.FTZ R23, R2, R23 ;  /* 0x0000001702177221 */ /* 0x000fe20000010000 */
[----:B------:R-:W-:-:S04]  /*2fd0*/  HFMA2.MMA R28, -RZ, RZ, 0, 1.1920928955078125e-07 ;  /* 0x00000002ff1c7435 */ /* 0x000fc800000001ff */
[----:B------:R-:W-:Y:S02]  /*2fe0*/  MOV R29, R23 ;  /* 0x00000017001d7202 */ /* 0x000fe40000000f00 */
[----:B------:R-:W-:-:S07]  /*2ff0*/  MOV R25, R27 ;  /* 0x0000001b00197202 */ /* 0x000fce0000000f00 */
[----:B------:R-:W-:Y:S05]  /*3000*/  WARPSYNC.COLLECTIVE R26, `(.L_x_1254) ;  /* 0x000000001a087348 */ /* 0x000fea0003c00000 */
[----:B------:R0:W1:Y:S02]  /*3010*/  SHFL.DOWN P5, R27, R29, R28, R31 ;  /* 0x0800001c1d1b7389 */ /* 0x00006400000a001f */
[----:B01----:R-:W-:Y:S01]  /*3020*/  ENDCOLLECTIVE ;  /* 0x000000000000791b */ /* 0x003fe20003800000 */
.L_x_1254:
[----:B------:R-:W-:-:S05]  /*3030*/  FADD.FTZ R25, R24, R25 ;  /* 0x0000001918197221 */ /* 0x000fca0000010000 */
[----:B------:R-:W-:Y:S02]  /*3040*/  MOV R29, R25 ;  /* 0x00000019001d7202 */ /* 0x000fe40000000f00 */
[----:B------:R-:W-:-:S07]  /*3050*/  MOV R20, R27 ;  /* 0x0000001b00147202 */ /* 0x000fce0000000f00 */
[----:B------:R-:W-:Y:S05]  /*3060*/  WARPSYNC.COLLECTIVE R26, `(.L_x_1255) ;  /* 0x000000001a087348 */ /* 0x000fea0003c00000 */
[----:B------:R0:W1:Y:S02]  /*3070*/  SHFL.DOWN P5, R27, R29, R28, R31 ;  /* 0x0800001c1d1b7389 */ /* 0x00006400000a001f */
[----:B01----:R-:W-:Y:S01]  /*3080*/  ENDCOLLECTIVE ;  /* 0x000000000000791b */ /* 0x003fe20003800000 */
.L_x_1255:
[----:B------:R-:W-:Y:S01]  /*3090*/  FADD.FTZ R20, R23, R20 ;  /* 0x0000001417147221 */ /* 0x000fe20000010000 */
[----:B------:R-:W-:-:S04]  /*30a0*/  HFMA2.MMA R28, -RZ, RZ, 0, 5.9604644775390625e-08 ;  /* 0x00000001ff1c7435 */ /* 0x000fc800000001ff */
[----:B------:R-:W-:Y:S02]  /*30b0*/  MOV R29, R20 ;  /* 0x00000014001d7202 */ /* 0x000fe40000000f00 */
[----:B------:R-:W-:-:S07]  /*30c0*/  MOV R22, R27 ;  /* 0x0000001b00167202 */ /* 0x000fce0000000f00 */
[----:B------:R-:W-:Y:S05]  /*30d0*/  WARPSYNC.COLLECTIVE R26, `(.L_x_1256) ;  /* 0x000000001a087348 */ /* 0x000fea0003c00000 */
[----:B------:R0:W1:Y:S02]  /*30e0*/  SHFL.DOWN P5, R27, R29, R28, R31 ;  /* 0x0800001c1d1b7389 */ /* 0x00006400000a001f */
[----:B01----:R-:W-:Y:S01]  /*30f0*/  ENDCOLLECTIVE ;  /* 0x000000000000791b */ /* 0x003fe20003800000 */
.L_x_1256:
[----:B------:R-:W-:-:S05]  /*3100*/  FADD.FTZ R22, R25, R22 ;  /* 0x0000001619167221 */ /* 0x000fca0000010000 */
[----:B------:R-:W-:Y:S02]  /*3110*/  MOV R29, R22 ;  /* 0x00000016001d7202 */ /* 0x000fe40000000f00 */
[----:B------:R-:W-:-:S07]  /*3120*/  MOV R3, R27 ;  /* 0x0000001b00037202 */ /* 0x000fce0000000f00 */
[----:B------:R-:W-:Y:S05]  /*3130*/  WARPSYNC.COLLECTIVE R26, `(.L_x_1257) ;  /* 0x000000001a087348 */ /* 0x000fea0003c00000 */
[----:B------:R0:W1:Y:S02]  /*3140*/  SHFL.DOWN P5, R27, R29, R28, R31 ;  /* 0x0800001c1d1b7389 */ /* 0x00006400000a001f */
[----:B01----:R-:W-:Y:S01]  /*3150*/  ENDCOLLECTIVE ;  /* 0x000000000000791b */ /* 0x003fe20003800000 */
.L_x_1257:
[----:B------:R-:W-:Y:S01]  /*3160*/  MOV R21, R27 ;  /* 0x0000001b00157202 */ /* 0x000fe20000000f00 */
[----:B------:R-:W-:Y:S06]  /*3170*/  BRA `(.L_x_1258) ;  /* 0xffffffe400ac7947 */ /* 0x000fec000383ffff */
.L_x_1259:
        /* <DEDUP_REMOVED lines=16> */
.L_x_11280:


//--------------------- .text._ZN10layer_norm13ln_bwd_kernelINS_13Kernel_traitsI6__halfS2_S2_S2_fjLj6144ELj1ELj1ELj8ELj16ENS_18Kernel_traits_baseILj6144ES2_S2_S2_S2_fjLj256EEEEELb0ELb0ELb1ELb0EEEvNS_9BwdParamsE --------------------------
	.section	.text._ZN10layer_norm13ln_bwd_kernelINS_13Kernel_traitsI6__halfS2_S2_S2_fjLj6144ELj1ELj1ELj8ELj16ENS_18Kernel_traits_baseILj6144ES2_S2_S2_S2_fjLj256EEEEELb0ELb0ELb1ELb0EEEvNS_9BwdParamsE,"ax",@progbits
	.align	128
        .global         _ZN10layer_norm13ln_bwd_kernelINS_13Kernel_traitsI6__halfS2_S2_S2_fjLj6144ELj1ELj1ELj8ELj16ENS_18Kernel_traits_baseILj6144ES2_S2_S2_S2_fjLj256EEEEELb0ELb0ELb1ELb0EEEvNS_9BwdParamsE
        .type           _ZN10layer_norm13ln_bwd_kernelINS_13Kernel_traitsI6__halfS2_S2_S2_fjLj6144ELj1ELj1ELj8ELj16ENS_18Kernel_traits_baseILj6144ES2_S2_S2_S2_fjLj256EEEEELb0ELb0ELb1ELb0EEEvNS_9BwdParamsE,@function
        .size           _ZN10layer_norm13ln_bwd_kernelINS_13Kernel_traitsI6__halfS2_S2_S2_fjLj6144ELj1ELj1ELj8ELj16ENS_18Kernel_traits_baseILj6144ES2_S2_S2_S2_fjLj256EEEEELb0ELb0ELb1ELb0EEEvNS_9BwdParamsE,(.L_x_11281 - _ZN10layer_norm13ln_bwd_kernelINS_13Kernel_traitsI6__halfS2_S2_S2_fjLj6144ELj1ELj1ELj8ELj16ENS_18Kernel_traits_baseILj6144ES2_S2_S2_S2_fjLj256EEEEELb0ELb0ELb1ELb0EEEvNS_9BwdParamsE)
        .other          _ZN10layer_norm13ln_bwd_kernelINS_13Kernel_traitsI6__halfS2_S2_S2_fjLj6144ELj1ELj1ELj8ELj16ENS_18Kernel_traits_baseILj6144ES2_S2_S2_S2_fjLj256EEEEELb0ELb0ELb1ELb0EEEvNS_9BwdParamsE,@"STO_CUDA_ENTRY STV_DEFAULT"
_ZN10layer_norm13ln_bwd_kernelINS_13Kernel_traitsI6__halfS2_S2_S2_fjLj6144ELj1ELj1ELj8ELj16ENS_18Kernel_traits_baseILj6144ES2_S2_S2_S2_fjLj256EEEEELb0ELb0ELb1ELb0EEEvNS_9BwdParamsE:
.text._ZN10layer_norm13ln_bwd_kernelINS_13Kernel_traitsI6__halfS2_S2_S2_fjLj6144ELj1ELj1ELj8ELj16ENS_18Kernel_traits_baseILj6144ES2_S2_S2_S2_fjLj256EEEEELb0ELb0ELb1ELb0EEEvNS_9BwdParamsE:
        /* <DEDUP_REMOVED lines=22> */
[----:B------:R-:W-:-:S05]  /*0160*/  P2R R165, PR, RZ, 0x4 ;  /* 0x00000004ffa57803 */ /* 0x000fca0000000000 */
        /* <DEDUP_REMOVED lines=37> */
[----:B------:R-:W0:Y:S01]  /*03c0*/  LDC.U8 R167, c[0x0][0x2a0] ;  /* 0x0000a800ffa77b82 */ /* 0x000e220000000000 */
[----:B------:R-:W-:Y:S01]  /*03d0*/  ULDC.64 UR6, c[0x0][0x2c8] ;  /* 0x0000b20000067ab9 */ /* 0x000fe20000000a00 */
[----:B------:R-:W-:Y:S01]  /*03e0*/  HFMA2.MMA R84, -RZ, RZ, 0, 5.9604644775390625e-08 ;  /* 0x00000001ff547435 */ /* 0x000fe200000001ff */
[----:B------:R-:W-:Y:S01]  /*03f0*/  ISETP.NE.U32.AND P2, PT, RZ, UR6, PT ;  /* 0x00000006ff007c0c */ /* 0x000fe2000bf45070 */
[--C-:B-----5:R-:W-:Y:S01]  /*0400*/  HADD2.F32 R0, -RZ, R12.reuse.H0_H0 ;  /* 0x2000000cff007230 */ /* 0x120fe20000004100 */
[----:B------:R-:W-:Y:S01]  /*0410*/  MOV R61, RZ ;  /* 0x000000ff003d7202 */ /* 0x000fe20000000f00 */
[----:B------:R-:W-:Y:S01]  /*0420*/  HADD2.F32 R2, -RZ, R12.H1_H1 ;  /* 0x3000000cff027230 */ /* 0x000fe20000004100 */
[----:B------:R-:W-:Y:S01]  /*0430*/  ISETP.NE.AND.EX P2, PT, RZ, UR7, PT, P2 ;  /* 0x00000007ff007c0c */ /* 0x000fe2000bf45320 */
[--C-:B------:R-:W-:Y:S02]  /*0440*/  HADD2.F32 R88, -RZ, R13.reuse.H0_H0 ;  /* 0x2000000dff587230 */ /* 0x100fe40000004100 */
[----:B------:R-:W-:Y:S01]  /*0450*/  HADD2.F32 R89, -RZ, R13.H1_H1 ;  /* 0x3000000dff597230 */ /* 0x000fe20000004100 */
[----:B------:R-:W-:Y:S01]  /*0460*/  ISETP.LT.U32.OR P2, PT, R10, 0x300, !P2 ;  /* 0x000003000a00780c */ /* 0x000fe20005741470 */
[----:B------:R-:W-:-:S02]  /*0470*/  HADD2.F32 R90, -RZ, R14.H0_H0 ;  /* 0x2000000eff5a7230 */ /* 0x000fc40000004100 */
[----:B------:R-:W-:Y:S01]  /*0480*/  HADD2.F32 R91, -RZ, R14.H1_H1 ;  /* 0x3000000eff5b7230 */ /* 0x000fe20000004100 */
[----:B------:R-:W-:Y:S01]  /*0490*/  P2R R168, PR, RZ, 0x4 ;  /* 0x00000004ffa87803 */ /* 0x000fe20000000000 */
[--C-:B------:R-:W-:Y:S02]  /*04a0*/  HADD2.F32 R92, -RZ, R15.reuse.H0_H0 ;  /* 0x2000000fff5c7230 */ /* 0x100fe40000004100 */
[----:B------:R-:W-:Y:S02]  /*04b0*/  HADD2.F32 R93, -RZ, R15.H1_H1 ;  /* 0x3000000fff5d7230 */ /* 0x000fe40000004100 */
[--C-:B------:R-:W-:Y:S02]  /*04c0*/  HADD2.F32 R94, -RZ, R64.reuse.H0_H0 ;  /* 0x20000040ff5e7230 */ /* 0x100fe40000004100 */
[----:B------:R-:W-:Y:S02]  /*04d0*/  HADD2.F32 R95, -RZ, R64.H1_H1 ;  /* 0x30000040ff5f7230 */ /* 0x000fe40000004100 */
[----:B------:R-:W-:-:S02]  /*04e0*/  HADD2.F32 R96, -RZ, R65.H0_H0 ;  /* 0x20000041ff607230 */ /* 0x000fc40000004100 */
[----:B------:R-:W-:Y:S02]  /*04f0*/  HADD2.F32 R97, -RZ, R65.H1_H1 ;  /* 0x30000041ff617230 */ /* 0x000fe40000004100 */
        /* <DEDUP_REMOVED lines=11> */
[----:B0-----:R-:W-:-:S07]  /*05b0*/  HADD2.F32 R109, -RZ, R71.H1_H1 ;  /* 0x30000047ff6d7230 */ /* 0x001fce0000004100 */
.L_x_1353:
        /* <DEDUP_REMOVED lines=27> */
.L_x_1265:
[----:B------:R-:W-:-:S07]  /*0770*/  IADD3 R73, R161, 0x100, RZ ;  /* 0x00000100a1497810 */ /* 0x000fce0007ffe0ff */
.L_x_1264:
[----:B------:R-:W-:Y:S05]  /*0780*/  BSYNC B1 ;  /* 0x0000000000017941 */ /* 0x000fea0003800000 */
.L_x_1263:
[----:B------:R-:W-:Y:S04]  /*0790*/  BSSY B1, `(.L_x_1266) ;  /* 0x0000008000017945 */ /* 0x000fe80003800000 */
[----:B------:R-:W-:Y:S05]  /*07a0*/  @!P1 BRA `(.L_x_1267) ;  /* 0x0000000000189947 */ /* 0x000fea0003800000 */
[----:B------:R-:W-:-:S04]  /*07b0*/  ISETP.NE.U32.AND P3, PT, RZ, UR14, PT ;  /* 0x0000000eff007c0c */ /* 0x000fc8000bf65070 */
[----:B------:R-:W-:-:S13]  /*07c0*/  ISETP.NE.AND.EX P3, PT, RZ, UR15, PT, P3 ;  /* 0x0000000fff007c0c */ /* 0x000fda000bf65330 */
[----:B------:R-:W-:Y:S05]  /*07d0*/  @!P3 BRA `(.L_x_1268) ;  /* 0x000000000008b947 */ /* 0x000fea0003800000 */
[----:B------:R-:W-:-:S06]  /*07e0*/  IMAD.WIDE.U32 R8, R73, 0x10, R80 ;  /* 0x0000001049087825 */ /* 0x000fcc00078e0050 */
[----:B------:R-:W5:Y:S02]  /*07f0*/  LDG.E.128 R8, desc[UR4][R8.64] ;  /* 0x0000000408087981 */ /* 0x000f64000c1e1d00 */
.L_x_1268:
[----:B------:R-:W-:-:S07]  /*0800*/  IADD3 R73, R73, 0x100, RZ ;  /* 0x0000010049497810 */ /* 0x000fce0007ffe0ff */
.L_x_1267:
[----:B------:R-:W-:Y:S05]  /*0810*/  BSYNC B1 ;  /* 0x0000000000017941 */ /* 0x000fea0003800000 */
.L_x_1266:
[----:B------:R-:W-:Y:S01]  /*0820*/  ISETP.NE.AND P3, PT, R168, RZ, PT ;  /* 0x000000ffa800720c */ /* 0x000fe20003f65270 */
[----:B------:R-:W-:Y:S01]  /*0830*/  HFMA2.MMA R87, -RZ, RZ, 0, 0 ;  /* 0x00000000ff577435 */ /* 0x000fe200000001ff */
[----:B------:R-:W-:-:S11]  /*0840*/  MOV R164, RZ ;  /* 0x000000ff00a47202 */ /* 0x000fd60000000f00 */
[----:B------:R-:W-:Y:S05]  /*0850*/  @P3 BRA `(.L_x_1269) ;  /* 0x0000001000443947 */ /* 0x000fea0003800000 */
[----:B------:R-:W-:-:S06]  /*0860*/  IMAD.WIDE.U32 R4, R73, 0x10, R80 ;  /* 0x0000001049047825 */ /* 0x000fcc00078e0050 */
[----:B------:R-:W5:Y:S01]  /*0870*/  LDG.E.128 R4, desc[UR4][R4.64] ;  /* 0x0000000404047981 */ /* 0x000f62000c1e1d00 */
[----:B------:R-:W-:Y:S05]  /*0880*/  BRA `(.L_x_1269) ;  /* 0x0000001000387947 */ /* 0x000fea0003800000 */
.L_x_1262:
[----:B------:R-:W0:Y:S02]  /*0890*/  LDC.64 R72, c[0x0][0x250] ;  /* 0x00009400ff487b82 */ /* 0x000e240000000a00 */
[----:B0-----:R-:W-:-:S06]  /*08a0*/  IMAD.WIDE R72, R110, 0x4, R72 ;  /* 0x000000046e487825 */ /* 0x001fcc00078e0248 */
[----:B------:R-:W2:Y:S01]  /*08b0*/  LDG.E R72, desc[UR4][R72.64] ;  /* 0x0000000448487981 */ /* 0x000ea2000c1e1900 */
[----:B------:R-:W-:Y:S01]  /*08c0*/  IADD3 R74, R74, -0x1, RZ ;  /* 0xffffffff4a4a7810 */ /* 0x000fe20007ffe0ff */
[----:B------:R-:W-:Y:S01]  /*08d0*/  BSSY B1, `(.L_x_1270) ;  /* 0x000005e000017945 */ /* 0x000fe20003800000 */
[----:B------:R-:W-:Y:S01]  /*08e0*/  ISETP.NE.AND P3, PT, R167, RZ, PT ;  /* 0x000000ffa700720c */ /* 0x000fe20003f65270 */
[----:B------:R-:W-:Y:S01]  /*08f0*/  HFMA2.MMA R87, -RZ, RZ, 0, 0 ;  /* 0x00000000ff577435 */ /* 0x000fe200000001ff */
[----:B------:R-:W-:Y:S01]  /*0900*/  MOV R164, RZ ;  /* 0x000000ff00a47202 */ /* 0x000fe20000000f00 */
[----:B------:R-:W-:Y:S01]  /*0910*/  IMAD R74, R74, R111, RZ ;  /* 0x0000006f4a4a7224 */ /* 0x000fe200078e02ff */
[----:B------:R-:W-:-:S04]  /*0920*/  MOV R163, R161 ;  /* 0x000000a100a37202 */ /* 0x000fc80000000f00 */
        /* <DEDUP_REMOVED lines=14> */
[----:B------:R-:W-:Y:S02]  /*0a10*/  IADD3 R86, R86, 0x100, RZ ;  /* 0x0000010056567810 */ /* 0x000fe40007ffe0ff */
[----:B------:R-:W-:Y:S01]  /*0a20*/  IADD3 R163, R161, 0x100, RZ ;  /* 0x00000100a1a37810 */ /* 0x000fe20007ffe0ff */
[--C-:B--2---:R-:W-:Y:S02]  /*0a30*/  HADD2.F32 R114, -RZ, R72.reuse.H0_H0 ;  /* 0x20000048ff727230 */ /* 0x104fe40000004100 */
[--C-:B------:R-:W-:Y:S02]  /*0a40*/  HADD2.F32 R118, -RZ, R73.reuse.H0_H0 ;  /* 0x20000049ff767230 */ /* 0x100fe40000004100 */
[----:B------:R-:W-:Y:S02]  /*0a50*/  HADD2.F32 R116, -RZ, R72.H1_H1 ;  /* 0x30000048ff747230 */ /* 0x000fe40000004100 */
[----:B------:R-:W-:Y:S01]  /*0a60*/  FADD.FTZ R114, -R85, R114 ;  /* 0x0000007255727221 */ /* 0x000fe20000010100 */
[----:B------:R-:W-:-:S02]  /*0a70*/  HADD2.F32 R120, -RZ, R73.H1_H1 ;  /* 0x30000049ff787230 */ /* 0x000fc40000004100 */
[C---:B------:R-:W-:Y:S01]  /*0a80*/  FADD.FTZ R118, -R85.reuse, R118 ;  /* 0x0000007655767221 */ /* 0x040fe20000010100 */
[--C-:B---3--:R-:W-:Y:S02]  /*0a90*/  HADD2.F32 R73, -RZ, R76.reuse.H0_H0 ;  /* 0x2000004cff497230 */ /* 0x108fe40000004100 */
[C---:B------:R-:W-:Y:S01]  /*0aa0*/  FADD.FTZ R116, -R85.reuse, R116 ;  /* 0x0000007455747221 */ /* 0x040fe20000010100 */
[----:B------:R-:W-:Y:S02]  /*0ab0*/  HADD2.F32 R72, -RZ, R77.H1_H1 ;  /* 0x3000004dff487230 */ /* 0x000fe40000004100 */
[----:B------:R-:W-:Y:S01]  /*0ac0*/  FADD.FTZ R120, -R85, R120 ;  /* 0x0000007855787221 */ /* 0x000fe20000010100 */
[C---:B-----5:R-:W-:Y:S01]  /*0ad0*/  FMUL.FTZ R3, R113.reuse, R114 ;  /* 0x0000007271037220 */ /* 0x060fe20000410000 */
[C---:B------:R-:W-:Y:S01]  /*0ae0*/  FMUL.FTZ R115, R113.reuse, R118 ;  /* 0x0000007671737220 */ /* 0x040fe20000410000 */
[----:B------:R-:W-:Y:S02]  /*0af0*/  HADD2.F32 R76, -RZ, R76.H1_H1 ;  /* 0x3000004cff4c7230 */ /* 0x000fe40000004100 */
[C---:B------:R-:W-:Y:S01]  /*0b00*/  FMUL.FTZ R114, R113.reuse, R116 ;  /* 0x0000007471727220 */ /* 0x040fe20000410000 */
[----:B------:R-:W-:Y:S01]  /*0b10*/  FMUL.FTZ R118, R113, R120 ;  /* 0x0000007871767220 */ /* 0x000fe20000410000 */
[----:B------:R-:W-:Y:S01]  /*0b20*/  FMUL.FTZ R116, R0, R73 ;  /* 0x0000004900747220 */ /* 0x000fe20000410000 */
[----:B------:R-:W-:-:S02]  /*0b30*/  HADD2.F32 R124, -RZ, R75.H0_H0 ;  /* 0x2000004bff7c7230 */ /* 0x000fc40000004100 */
[----:B------:R-:W-:Y:S01]  /*0b40*/  FADD.FTZ R39, R39, R72 ;  /* 0x0000004827277221 */ /* 0x000fe20000010000 */
[----:B------:R-:W-:Y:S02]  /*0b50*/  HADD2.F32 R126, -RZ, R75.H1_H1 ;  /* 0x3000004bff7e7230 */ /* 0x000fe40000004100 */
[-C--:B------:R-:W-:Y:S01]  /*0b60*/  FFMA.FTZ R63, R118, R72.reuse, R63 ;  /* 0x00000048763f7223 */ /* 0x080fe2000001003f */
[--C-:B------:R-:W-:Y:S02]  /*0b70*/  HADD2.F32 R122, -RZ, R74.reuse.H0_H0 ;  /* 0x2000004aff7a7230 */ /* 0x100fe40000004100 */
[----:B------:R-:W-:Y:S01]  /*0b80*/  FMUL.FTZ R121, R89, R72 ;  /* 0x0000004859797220 */ /* 0x000fe20000410000 */
[----:B------:R-:W-:Y:S02]  /*0b90*/  HADD2.F32 R75, -RZ, R77.H0_H0 ;  /* 0x2000004dff4b7230 */ /* 0x000fe40000004100 */
[----:B------:R-:W-:Y:S01]  /*0ba0*/  FADD.FTZ R36, R36, R73 ;  /* 0x0000004924247221 */ /* 0x000fe20000010000 */
[----:B------:R-:W-:-:S02]  /*0bb0*/  HADD2.F32 R74, -RZ, R74.H1_H1 ;  /* 0x3000004aff4a7230 */ /* 0x000fc40000004100 */
[C---:B------:R-:W-:Y:S01]  /*0bc0*/  FFMA.FTZ R60, R3.reuse, R73, R60 ;  /* 0x00000049033c7223 */ /* 0x040fe2000001003c */
[----:B------:R-:W-:Y:S01]  /*0bd0*/  FMUL.FTZ R117, R2, R76 ;  /* 0x0000004c02757220 */ /* 0x000fe20000410000 */
[----:B------:R-:W-:Y:S01]  /*0be0*/  FADD.FTZ R72, RZ, R116 ;  /* 0x00000074ff487221 */ /* 0x000fe20000010000 */
[----:B------:R-:W-:Y:S01]  /*0bf0*/  FFMA.FTZ R73, R3, R116, RZ ;  /* 0x0000007403497223 */ /* 0x000fe200000100ff */
[----:B------:R-:W-:Y:S01]  /*0c00*/  FADD.FTZ R38, R38, R75 ;  /* 0x0000004b26267221 */ /* 0x000fe20000010000 */
[-C--:B------:R-:W-:Y:S01]  /*0c10*/  FFMA.FTZ R62, R115, R75.reuse, R62 ;  /* 0x0000004b733e7223 */ /* 0x080fe2000001003e */
[----:B------:R-:W-:Y:S01]  /*0c20*/  FMUL.FTZ R120, R88, R75 ;  /* 0x0000004b58787220 */ /* 0x000fe20000410000 */
[C---:B------:R-:W-:Y:S01]  /*0c30*/  FADD.FTZ R74, -R85.reuse, R74 ;  /* 0x0000004a554a7221 */ /* 0x040fe20000010100 */
[----:B------:R-:W-:Y:S01]  /*0c40*/  FADD.FTZ R75, R72, R117 ;  /* 0x00000075484b7221 */ /* 0x000fe20000010000 */
[----:B------:R-:W-:Y:S01]  /*0c50*/  FFMA.FTZ R72, R114, R117, R73 ;  /* 0x0000007572487223 */ /* 0x000fe20000010049 */
[----:B0-----:R-:W-:Y:S01]  /*0c60*/  FADD.FTZ R82, -R85, R124 ;  /* 0x0000007c55527221 */ /* 0x001fe20000010100 */
[----:B------:R-:W-:-:S02]  /*0c70*/  HADD2.F32 R77, -RZ, R78.H0_H0 ;  /* 0x2000004eff4d7230 */ /* 0x000fc40000004100 */
[----:B------:R-:W-:Y:S01]  /*0c80*/  FADD.FTZ R122, -R85, R122 ;  /* 0x0000007a557a7221 */ /* 0x000fe20000010100 */
        /* <DEDUP_REMOVED lines=8> */
[----:B------:R-:W-:-:S02]  /*0d10*/  HADD2.F32 R83, -RZ, R79.H0_H0 ;  /* 0x2000004fff537230 */ /* 0x000fc40000004100 */
[----:B------:R-:W-:Y:S01]  /*0d20*/  FMUL.FTZ R123, R91, R78 ;  /* 0x0000004e5b7b7220 */ /* 0x000fe20000410000 */
[----:B------:R-:W-:Y:S01]  /*0d30*/  FADD.FTZ R74, R75, R122 ;  /* 0x0000007a4b4a7221 */ /* 0x000fe20000010000 */
[----:B------:R-:W-:Y:S01]  /*0d40*/  FFMA.FTZ R73, R119, R122, R72 ;  /* 0x0000007a77497223 */ /* 0x000fe20000010048 */
[----:B------:R-:W-:Y:S02]  /*0d50*/  HADD2.F32 R164, -RZ, R79.H1_H1 ;  /* 0x3000004fffa47230 */ /* 0x000fe40000004100 */
[----:B------:R-:W-:Y:S01]  /*0d60*/  FADD.FTZ R128, -R85, R126 ;  /* 0x0000007e55807221 */ /* 0x000fe20000010100 */
        /* <DEDUP_REMOVED lines=20> */
.L_x_1271:
[----:B------:R-:W-:Y:S05]  /*0eb0*/  BSYNC B1 ;  /* 0x0000000000017941 */ /* 0x000fea0003800000 */
.L_x_1270:
        /* <DEDUP_REMOVED lines=39> */
[----:B------:R-:W-:Y:S01]  /*1130*/  FFMA.FTZ R52, R129, R73, R52 ;  /* 0x0000004981347223 */ /* 0x000fe20000010034 */
[----:B------:R-:W-:Y:S01]  /*1140*/  FMUL.FTZ R133, R95, R76 ;  /* 0x0000004c5f857220 */ /* 0x000fe20000410000 */
[----:B------:R-:W-:Y:S01]  /*1150*/  FADD.FTZ R72, R87, R132 ;  /* 0x0000008457487221 */ /* 0x000fe20000010000 */
[----:B------:R-:W-:Y:S01]  /*1160*/  FFMA.FTZ R73, R129, R132, R164 ;  /* 0x0000008481497223 */ /* 0x000fe200000100a4 */
        /* <DEDUP_REMOVED lines=43> */
.L_x_1273:
[----:B------:R-:W-:Y:S05]  /*1420*/  BSYNC B1 ;  /* 0x0000000000017941 */ /* 0x000fea0003800000 */
.L_x_1272:
        /* <DEDUP_REMOVED lines=12> */
[--C-:B--2---:R-:W-:Y:S02]  /*14f0*/  HADD2.F32 R82, -RZ, R72.reuse.H0_H0 ;  /* 0x20000048ff527230 */ /* 0x104fe40000004100 */
[--C-:B------:R-:W-:Y:S02]  /*1500*/  HADD2.F32 R146, -RZ, R73.reuse.H0_H0 ;  /* 0x20000049ff927230 */ /* 0x100fe40000004100 */
[----:B------:R-:W-:Y:S02]  /*1510*/  HADD2.F32 R148, -RZ, R73.H1_H1 ;  /* 0x30000049ff947230 */ /* 0x000fe40000004100 */
[C---:B------:R-:W-:Y:S01]  /*1520*/  FADD.FTZ R82, -R85.reuse, R82 ;  /* 0x0000005255527221 */ /* 0x040fe20000010100 */
[----:B------:R-:W-:Y:S02]  /*1530*/  HADD2.F32 R86, -RZ, R72.H1_H1 ;  /* 0x30000048ff567230 */ /* 0x000fe40000004100 */
[----:B------:R-:W-:Y:S01]  /*1540*/  FADD.FTZ R72, -R85, R146 ;  /* 0x0000009255487221 */ /* 0x000fe20000010100 */
[----:B---3--:R-:W-:-:S02]  /*1550*/  HADD2.F32 R73, -RZ, R76.H0_H0 ;  /* 0x2000004cff497230 */ /* 0x008fc40000004100 */
[----:B------:R-:W-:Y:S01]  /*1560*/  FADD.FTZ R150, -R85, R148 ;  /* 0x0000009455967221 */ /* 0x000fe20000010100 */
[----:B------:R-:W-:Y:S02]  /*1570*/  HADD2.F32 R76, -RZ, R76.H1_H1 ;  /* 0x3000004cff4c7230 */ /* 0x000fe40000004100 */
[----:B-----5:R-:W-:Y:S01]  /*1580*/  FMUL.FTZ R145, R113, R82 ;  /* 0x0000005271917220 */ /* 0x020fe20000410000 */
[--C-:B------:R-:W-:Y:S02]  /*1590*/  HADD2.F32 R152, -RZ, R74.reuse.H0_H0 ;  /* 0x2000004aff987230 */ /* 0x100fe40000004100 */
[----:B------:R-:W-:Y:S01]  /*15a0*/  FMUL.FTZ R148, R102, R73 ;  /* 0x0000004966947220 */ /* 0x000fe20000410000 */
[----:B------:R-:W-:Y:S02]  /*15b0*/  HADD2.F32 R74, -RZ, R74.H1_H1 ;  /* 0x3000004aff4a7230 */ /* 0x000fe40000004100 */
[----:B------:R-:W-:Y:S01]  /*15c0*/  FADD.FTZ R86, -R85, R86 ;  /* 0x0000005655567221 */ /* 0x000fe20000010100 */
[----:B------:R-:W-:-:S02]  /*15d0*/  HADD2.F32 R154, -RZ, R75.H0_H0 ;  /* 0x2000004bff9a7230 */ /* 0x000fc40000004100 */
[----:B------:R-:W-:Y:S01]  /*15e0*/  FMUL.FTZ R147, R113, R72 ;  /* 0x0000004871937220 */ /* 0x000fe20000410000 */
[----:B------:R-:W-:Y:S02]  /*15f0*/  HADD2.F32 R160, -RZ, R75.H1_H1 ;  /* 0x3000004bffa07230 */ /* 0x000fe40000004100 */
[----:B------:R-:W-:Y:S01]  /*1600*/  FADD.FTZ R20, R20, R73 ;  /* 0x0000004914147221 */ /* 0x000fe20000010000 */
[--C-:B------:R-:W-:Y:S02]  /*1610*/  HADD2.F32 R75, -RZ, R77.reuse.H0_H0 ;  /* 0x2000004dff4b7230 */ /* 0x100fe40000004100 */
[----:B------:R-:W-:Y:S01]  /*1620*/  FFMA.FTZ R44, R145, R73, R44 ;  /* 0x00000049912c7223 */ /* 0x000fe2000001002c */
[----:B------:R-:W-:Y:S01]  /*1630*/  FMUL.FTZ R149, R103, R76 ;  /* 0x0000004c67957220 */ /* 0x000fe20000410000 */
[----:B------:R-:W-:Y:S01]  /*1640*/  FADD.FTZ R72, R87, R148 ;  /* 0x0000009457487221 */ /* 0x000fe20000010000 */
[----:B------:R-:W-:Y:S01]  /*1650*/  FMUL.FTZ R146, R113, R86 ;  /* 0x0000005671927220 */ /* 0x000fe20000410000 */
[----:B------:R-:W-:Y:S01]  /*1660*/  FFMA.FTZ R73, R145, R148, R164 ;  /* 0x0000009491497223 */ /* 0x000fe200000100a4 */
[C---:B0-----:R-:W-:Y:S01]  /*1670*/  FADD.FTZ R80, -R85.reuse, R152 ;  /* 0x0000009855507221 */ /* 0x041fe20000010100 */
[----:B------:R-:W-:Y:S01]  /*1680*/  FADD.FTZ R156, -R85, R74 ;  /* 0x0000004a559c7221 */ /* 0x000fe20000010100 */
[----:B------:R-:W-:-:S02]  /*1690*/  HADD2.F32 R74, -RZ, R77.H1_H1 ;  /* 0x3000004dff4a7230 */ /* 0x000fc40000004100 */
[----:B------:R-:W-:Y:S01]  /*16a0*/  FADD.FTZ R22, R22, R75 ;  /* 0x0000004b16167221 */ /* 0x000fe20000010000 */
[-C--:B------:R-:W-:Y:S01]  /*16b0*/  FFMA.FTZ R46, R147, R75.reuse, R46 ;  /* 0x0000004b932e7223 */ /* 0x080fe2000001002e */
[----:B------:R-:W-:Y:S01]  /*16c0*/  FMUL.FTZ R152, R104, R75 ;  /* 0x0000004b68987220 */ /* 0x000fe20000410000 */
        /* <DEDUP_REMOVED lines=9> */
[----:B------:R-:W-:Y:S01]  /*1760*/  FADD.FTZ R158, -R85, R154 ;  /* 0x0000009a559e7221 */ /* 0x000fe20000010100 */
[----:B------:R-:W-:-:S02]  /*1770*/  HADD2.F32 R78, -RZ, R78.H1_H1 ;  /* 0x3000004eff4e7230 */ /* 0x000fc40000004100 */
[C---:B------:R-:W-:Y:S01]  /*1780*/  FMUL.FTZ R151, R113.reuse, R80 ;  /* 0x0000005071977220 */ /* 0x040fe20000410000 */
[----:B------:R-:W-:Y:S01]  /*1790*/  FMUL.FTZ R154, R106, R77 ;  /* 0x0000004d6a9a7220 */ /* 0x000fe20000410000 */
[----:B------:R-:W-:Y:S01]  /*17a0*/  FADD.FTZ R75, R74, R153 ;  /* 0x000000994a4b7221 */ /* 0x000fe20000010000 */
[----:B------:R-:W-:Y:S01]  /*17b0*/  FFMA.FTZ R72, R150, R153, R73 ;  /* 0x0000009996487223 */ /* 0x000fe20000010049 */
[--C-:B------:R-:W-:Y:S02]  /*17c0*/  HADD2.F32 R81, -RZ, R79.reuse.H0_H0 ;  /* 0x2000004fff517230 */ /* 0x100fe40000004100 */
[----:B------:R-:W-:Y:S01]  /*17d0*/  FMUL.FTZ R156, R113, R156 ;  /* 0x0000009c719c7220 */ /* 0x000fe20000410000 */
[----:B------:R-:W-:Y:S01]  /*17e0*/  FMUL.FTZ R155, R107, R78 ;  /* 0x0000004e6b9b7220 */ /* 0x000fe20000410000 */
[----:B------:R-:W-:Y:S01]  /*17f0*/  FADD.FTZ R74, R75, R154 ;  /* 0x0000009a4b4a7221 */ /* 0x000fe20000010000 */
[----:B------:R-:W-:Y:S01]  /*1800*/  FFMA.FTZ R73, R151, R154, R72 ;  /* 0x0000009a97497223 */ /* 0x000fe20000010048 */
[----:B------:R-:W-:-:S02]  /*1810*/  HADD2.F32 R82, -RZ, R79.H1_H1 ;  /* 0x3000004fff527230 */ /* 0x000fc40000004100 */
[----:B------:R-:W-:Y:S01]  /*1820*/  FMUL.FTZ R157, R113, R158 ;  /* 0x0000009e719d7220 */ /* 0x000fe20000410000 */
[----:B------:R-:W-:Y:S01]  /*1830*/  FADD.FTZ R160, -R85, R160 ;  /* 0x000000a055a07221 */ /* 0x000fe20000010100 */
        /* <DEDUP_REMOVED lines=19> */
.L_x_1269:
[----:B------:R-:W-:Y:S05]  /*1970*/  BSYNC B0 ;  /* 0x0000000000007941 */ /* 0x000fea0003800000 */
.L_x_1261:
        /* <DEDUP_REMOVED lines=26> */
.L_x_1368:
        /* <DEDUP_REMOVED lines=37> */
[----:B------:R-:W-:-:S05]  /*1d70*/  @P3 IADD3 R162, R162, -0x1, RZ ;  /* 0xffffffffa2a23810 */ /* 0x000fca0007ffe0ff */
        /* <DEDUP_REMOVED lines=14> */
[----:B------:R-:W-:Y:S01]  /*1e60*/  HADD2.F32 R74, -RZ, R12.H0_H0 ;  /* 0x2000000cff4a7230 */ /* 0x000fe20000004100 */
[----:B------:R-:W-:Y:S06]  /*1e70*/  BRA `(.L_x_1279) ;  /* 0x0000000000207947 */ /* 0x000fec0003800000 */
.L_x_1278:
[----:B------:R-:W-:Y:S01]  /*1e80*/  UISETP.NE.U32.AND UP0, UPT, UR14, URZ, UPT ;  /* 0x0000003f0e00728c */ /* 0x000fe2000bf05070 */
[----:B------:R-:W-:-:S03]  /*1e90*/  FFMA.FTZ R77, R3, R75, R72 ;  /* 0x0000004b034d7223 */ /* 0x000fc60000010048 */
[----:B------:R-:W-:Y:S01]  /*1ea0*/  UISETP.NE.AND.EX UP0, UPT, UR15, URZ, UPT, UP0 ;  /* 0x0000003f0f00728c */ /* 0x000fe2000bf05300 */
[----:B------:R-:W-:-:S04]  /*1eb0*/  FADD.FTZ R74, R116, -R77 ;  /* 0x8000004d744a7221 */ /* 0x000fc80000010000 */
[----:B------:R-:W-:Y:S01]  /*1ec0*/  FMUL.FTZ R74, R113, R74 ;  /* 0x0000004a714a7220 */ /* 0x000fe20000410000 */
[----:B------:R-:W-:-:S13]  /*1ed0*/  PLOP3.LUT P4, PT, PT, PT, UP0, 0x80, 0x0 ;  /* 0x000000000000781c */ /* 0x000fda0003f8f008 */
[----:B------:R-:W-:-:S05]  /*1ee0*/  @P4 HADD2.F32 R77, -RZ, R12.H0_H0 ;  /* 0x2000000cff4d4230 */ /* 0x000fca0000004100 */
[----:B------:R-:W-:-:S07]  /*1ef0*/  @P4 FADD.FTZ R74, R74, R77 ;  /* 0x0000004d4a4a4221 */ /* 0x000fce0000010000 */
.L_x_1279:
[----:B------:R-:W-:Y:S05]  /*1f00*/  BSYNC B1 ;  /* 0x0000000000017941 */ /* 0x000fea0003800000 */
.L_x_1277:
[----:B------:R-:W0:Y:S01]  /*1f10*/  @P3 LDC R77, c[0x0][0x29c] ;  /* 0x0000a700ff4d3b82 */ /* 0x000e220000000800 */
[----:B------:R-:W-:Y:S01]  /*1f20*/  ISETP.NE.U32.AND P5, PT, RZ, UR10, PT ;  /* 0x0000000aff007c0c */ /* 0x000fe2000bfa5070 */
[----:B------:R-:W-:Y:S03]  /*1f30*/  BSSY B1, `(.L_x_1280) ;  /* 0x0000011000017945 */ /* 0x000fe60003800000 */
[----:B------:R-:W-:Y:S01]  /*1f40*/  ISETP.NE.AND.EX P5, PT, RZ, UR11, PT, P5 ;  /* 0x0000000bff007c0c */ /* 0x000fe2000bfa5350 */
[----:B0-----:R-:W-:-:S12]  /*1f50*/  @P3 FMUL.FTZ R76, R74, R77 ;  /* 0x0000004d4a4c3220 */ /* 0x001fd80000410000 */
[----:B------:R-:W-:Y:S02]  /*1f60*/  @P5 F2FP.F16.F32.PACK_AB R74, RZ, R74 ;  /* 0x0000004aff4a523e */ /* 0x000fe400000000ff */
[----:B------:R-:W-:Y:S02]  /*1f70*/  @P3 F2FP.F16.F32.PACK_AB R76, RZ, R76 ;  /* 0x0000004cff4c323e */ /* 0x000fe400000000ff */
[----:B------:R-:W-:Y:S02]  /*1f80*/  @P5 PRMT R64, R74, 0x7610, R64 ;  /* 0x000076104a405816 */ /* 0x000fe40000000040 */
[----:B------:R-:W-:Y:S01]  /*1f90*/  @P3 PRMT R68, R76, 0x7610, R68 ;  /* 0x000076104c443816 */ /* 0x000fe20000000044 */
[----:B------:R-:W-:Y:S06]  /*1fa0*/  @P2 BRA `(.L_x_1281) ;  /* 0x0000000000102947 */ /* 0x000fec0003800000 */
[----:B------:R-:W-:Y:S01]  /*1fb0*/  HFMA2.MMA R74, -RZ, RZ, 0, 0 ;  /* 0x00000000ff4a7435 */ /* 0x000fe200000001ff */
[----:B------:R-:W-:Y:S10]  /*1fc0*/  @!P4 BRA `(.L_x_1282) ;  /* 0x00000000001cc947 */ /* 0x000ff40003800000 */
[----:B------:R-:W-:Y:S01]  /*1fd0*/  HADD2.F32 R74, -RZ, R12.H1_H1 ;  /* 0x3000000cff4a7230 */ /* 0x000fe20000004100 */
[----:B------:R-:W-:Y:S06]  /*1fe0*/  BRA `(.L_x_1282) ;  /* 0x0000000000147947 */ /* 0x000fec0003800000 */
.L_x_1281:
[----:B------:R-:W-:Y:S01]  /*1ff0*/  FFMA.FTZ R74, R114, R75, R72 ;  /* 0x0000004b724a7223 */ /* 0x000fe20000010048 */
[----:B------:R-:W-:-:S03]  /*2000*/  @P4 HADD2.F32 R77, -RZ, R12.H1_H1 ;  /* 0x3000000cff4d4230 */ /* 0x000fc60000004100 */
[----:B------:R-:W-:-:S04]  /*2010*/  FADD.FTZ R74, R117, -R74 ;  /* 0x8000004a754a7221 */ /* 0x000fc80000010000 */
[----:B------:R-:W-:-:S04]  /*2020*/  FMUL.FTZ R74, R113, R74 ;  /* 0x0000004a714a7220 */ /* 0x000fc80000410000 */
[----:B------:R-:W-:-:S07]  /*2030*/  @P4 FADD.FTZ R74, R74, R77 ;  /* 0x0000004d4a4a4221 */ /* 0x000fce0000010000 */
.L_x_1282:
[----:B------:R-:W-:Y:S05]  /*2040*/  BSYNC B1 ;  /* 0x0000000000017941 */ /* 0x000fea0003800000 */
.L_x_1280:
[----:B------:R-:W0:Y:S01]  /*2050*/  @P3 LDC R77, c[0x0][0x29c] ;  /* 0x0000a700ff4d3b82 */ /* 0x000e220000000800 */
[----:B------:R-:W-:Y:S01]  /*2060*/  BSSY B1, `(.L_x_1283) ;  /* 0x0000010000017945 */ /* 0x000fe20003800000 */
[----:B0-----:R-:W-:Y:S01]  /*2070*/  @P3 FMUL.FTZ R76, R74, R77 ;  /* 0x0000004d4a4c3220 */ /* 0x001fe20000410000 */
[----:B------:R-:W-:-:S04]  /*2080*/  @P5 F2FP.F16.F32.PACK_AB R74, RZ, R74 ;  /* 0x0000004aff4a523e */ /* 0x000fc800000000ff */
[----:B------:R-:W-:Y:S02]  /*2090*/  @P3 F2FP.F16.F32.PACK_AB R76, RZ, R76 ;  /* 0x0000004cff4c323e */ /* 0x000fe400000000ff */
[----:B------:R-:W-:Y:S02]  /*20a0*/  @P5 PRMT R64, R64, 0x5410, R74 ;  /* 0x0000541040405816 */ /* 0x000fe4000000004a */
[----:B------:R-:W-:Y:S01]  /*20b0*/  @P3 PRMT R68, R68, 0x5410, R76 ;  /* 0x0000541044443816 */ /* 0x000fe2000000004c */
[----:B------:R-:W-:Y:S06]  /*20c0*/  @P2 BRA `(.L_x_1284) ;  /* 0x0000000000102947 */ /* 0x000fec0003800000 */
[----:B------:R-:W-:Y:S01]  /*20d0*/  MOV R74, RZ ;  /* 0x000000ff004a7202 */ /* 0x000fe20000000f00 */
[----:B------:R-:W-:Y:S06]  /*20e0*/  @!P4 BRA `(.L_x_1285) ;  /* 0x00000000001cc947 */ /* 0x000fec0003800000 */
[----:B------:R-:W-:Y:S01]  /*20f0*/  HADD2.F32 R74, -RZ, R13.H0_H0 ;  /* 0x2000000dff4a7230 */ /* 0x000fe20000004100 */
[----:B------:R-:W-:Y:S06]  /*2100*/  BRA `(.L_x_1285) ;  /* 0x0000000000147947 */ /* 0x000fec0003800000 */
.L_x_1284:
[----:B------:R-:W-:-:S04]  /*2110*/  FFMA.FTZ R77, R115, R75, R72 ;  /* 0x0000004b734d7223 */ /* 0x000fc80000010048 */
[----:B------:R-:W-:Y:S01]  /*2120*/  FADD.FTZ R74, R120, -R77 ;  /* 0x8000004d784a7221 */ /* 0x000fe20000010000 */
[----:B------:R-:W-:-:S03]  /*2130*/  @P4 HADD2.F32 R77, -RZ, R13.H0_H0 ;  /* 0x2000000dff4d4230 */ /* 0x000fc60000004100 */
[----:B------:R-:W-:-:S04]  /*2140*/  FMUL.FTZ R74, R113, R74 ;  /* 0x0000004a714a7220 */ /* 0x000fc80000410000 */
[----:B------:R-:W-:-:S07]  /*2150*/  @P4 FADD.FTZ R74, R74, R77 ;  /* 0x0000004d4a4a4221 */ /* 0x000fce0000010000 */
.L_x_1285:
[----:B------:R-:W-:Y:S05]  /*2160*/  BSYNC B1 ;  /* 0x0000000000017941 */ /* 0x000fea0003800000 */
.L_x_1283:
        /* <DEDUP_REMOVED lines=12> */
.L_x_1287:
[----:B------:R-:W-:Y:S01]  /*2230*/  FFMA.FTZ R74, R118, R75, R72 ;  /* 0x0000004b764a7223 */ /* 0x000fe20000010048 */
[----:B------:R-:W-:-:S03]  /*2240*/  @P4 HADD2.F32 R77, -RZ, R13.H1_H1 ;  /* 0x3000000dff4d4230 */ /* 0x000fc60000004100 */
[----:B------:R-:W-:-:S04]  /*2250*/  FADD.FTZ R74, R121, -R74 ;  /* 0x8000004a794a7221 */ /* 0x000fc80000010000 */
[----:B------:R-:W-:-:S04]  /*2260*/  FMUL.FTZ R74, R113, R74 ;  /* 0x0000004a714a7220 */ /* 0x000fc80000410000 */
[----:B------:R-:W-:-:S07]  /*2270*/  @P4 FADD.FTZ R74, R74, R77 ;  /* 0x0000004d4a4a4221 */ /* 0x000fce0000010000 */
.L_x_1288:
[----:B------:R-:W-:Y:S05]  /*2280*/  BSYNC B1 ;  /* 0x0000000000017941 */ /* 0x000fea0003800000 */
.L_x_1286:
        /* <DEDUP_REMOVED lines=12> */
.L_x_1290:
[----:B------:R-:W-:-:S04]  /*2350*/  FFMA.FTZ R77, R119, R75, R72 ;  /* 0x0000004b774d7223 */ /* 0x000fc80000010048 */
[----:B------:R-:W-:Y:S01]  /*2360*/  FADD.FTZ R74, R122, -R77 ;  /* 0x8000004d7a4a7221 */ /* 0x000fe20000010000 */
[----:B------:R-:W-:-:S03]  /*2370*/  @P4 HADD2.F32 R77, -RZ, R14.H0_H0 ;  /* 0x2000000eff4d4230 */ /* 0x000fc60000004100 */
[----:B------:R-:W-:-:S04]  /*2380*/  FMUL.FTZ R74, R113, R74 ;  /* 0x0000004a714a7220 */ /* 0x000fc80000410000 */
[----:B------:R-:W-:-:S07]  /*2390*/  @P4 FADD.FTZ R74, R74, R77 ;  /* 0x0000004d4a4a4221 */ /* 0x000fce0000010000 */
.L_x_1291:
[----:B------:R-:W-:Y:S05]  /*23a0*/  BSYNC B1 ;  /* 0x0000000000017941 */ /* 0x000fea0003800000 */
.L_x_1289:
        /* <DEDUP_REMOVED lines=12> */
.L_x_1293:
[----:B------:R-:W-:Y:S01]  /*2470*/  FFMA.FTZ R74, R124, R75, R72 ;  /* 0x0000004b7c4a7223 */ /* 0x000fe20000010048 */
[----:B------:R-:W-:-:S03]  /*2480*/  @P4 HADD2.F32 R77, -RZ, R14.H1_H1 ;  /* 0x3000000eff4d4230 */ /* 0x000fc60000004100 */
[----:B------:R-:W-:-:S04]  /*2490*/  FADD.FTZ R74, R123, -R74 ;  /* 0x8000004a7b4a7221 */ /* 0x000fc80000010000 */
[----:B------:R-:W-:-:S04]  /*24a0*/  FMUL.FTZ R74, R113, R74 ;  /* 0x0000004a714a7220 */ /* 0x000fc80000410000 */
[----:B------:R-:W-:-:S07]  /*24b0*/  @P4 FADD.FTZ R74, R74, R77 ;  /* 0x0000004d4a4a4221 */ /* 0x000fce0000010000 */
.L_x_1294:
[----:B------:R-:W-:Y:S05]  /*24c0*/  BSYNC B1 ;  /* 0x0000000000017941 */ /* 0x000fea0003800000 */
.L_x_1292:
        /* <DEDUP_REMOVED lines=12> */
.L_x_1296:
[----:B------:R-:W-:-:S04]  /*2590*/  FFMA.FTZ R77, R125, R75, R72 ;  /* 0x0000004b7d4d7223 */ /* 0x000fc80000010048 */
[----:B------:R-:W-:Y:S01]  /*25a0*/  FADD.FTZ R74, R126, -R77 ;  /* 0x8000004d7e4a7221 */ /* 0x000fe20000010000 */
[----:B------:R-:W-:-:S03]  /*25b0*/  @P4 HADD2.F32 R77, -RZ, R15.H0_H0 ;  /* 0x2000000fff4d4230 */ /* 0x000fc60000004100 */
[----:B------:R-:W-:-:S04]  /*25c0*/  FMUL.FTZ R74, R113, R74 ;  /* 0x0000004a714a7220 */ /* 0x000fc80000410000 */
[----:B------:R-:W-:-:S07]  /*25d0*/  @P4 FADD.FTZ R74, R74, R77 ;  /* 0x0000004d4a4a4221 */ /* 0x000fce0000010000 */
.L_x_1297:
[----:B------:R-:W-:Y:S05]  /*25e0*/  BSYNC B1 ;  /* 0x0000000000017941 */ /* 0x000fea0003800000 */
.L_x_1295:
        /* <DEDUP_REMOVED lines=12> */
.L_x_1299:
[----:B------:R-:W-:Y:S01]  /*26b0*/  FFMA.FTZ R74, R128, R75, R72 ;  /* 0x0000004b804a7223 */ /* 0x000fe20000010048 */
[----:B------:R-:W-:-:S03]  /*26c0*/  @P4 HADD2.F32 R77, -RZ, R15.H1_H1 ;  /* 0x3000000fff4d4230 */ /* 0x000fc60000004100 */
[----:B------:R-:W-:-:S04]  /*26d0*/  FADD.FTZ R74, R127, -R74 ;  /* 0x8000004a7f4a7221 */ /* 0x000fc80000010000 */
[----:B------:R-:W-:-:S04]  /*26e0*/  FMUL.FTZ R74, R113, R74 ;  /* 0x0000004a714a7220 */ /* 0x000fc80000410000 */
[----:B------:R-:W-:-:S07]  /*26f0*/  @P4 FADD.FTZ R74, R74, R77 ;  /* 0x0000004d4a4a4221 */ /* 0x000fce0000010000 */
.L_x_1300:
[----:B------:R-:W-:Y:S05]  /*2700*/  BSYNC B1 ;  /* 0x0000000000017941 */ /* 0x000fea0003800000 */
.L_x_1298:
[----:B------:R-:W0:Y:S01]  /*2710*/  @P3 LDC R81, c[0x0][0x29c] ;  /* 0x0000a700ff513b82 */ /* 0x000e220000000800 */
[----:B------:R-:W-:-:S04]  /*2720*/  @P5 F2FP.F16.F32.PACK_AB R78, RZ, R74 ;  /* 0x0000004aff4e523e */ /* 0x000fc800000000ff */
[----:B------:R-:W-:-:S03]  /*2730*/  @P5 PRMT R67, R67, 0x5410, R78 ;  /* 0x0000541043435816 */ /* 0x000fc6000000004e */
[----:B------:R-:W1:Y:S08]  /*2740*/  @P5 LDC.64 R76, c[0x0][0x308] ;  /* 0x0000c200ff4c5b82 */ /* 0x000e700000000a00 */
[----:B------:R-:W2:Y:S01]  /*2750*/  @P3 LDC.64 R78, c[0x0][0x2f8] ;  /* 0x0000be00ff4e3b82 */ /* 0x000ea20000000a00 */
[----:B0-----:R-:W-:-:S05]  /*2760*/  @P3 FMUL.FTZ R74, R74, R81 ;  /* 0x000000514a4a3220 */ /* 0x001fca0000410000 */
[----:B------:R-:W-:Y:S01]  /*2770*/  @P3 F2FP.F16.F32.PACK_AB R74, RZ, R74 ;  /* 0x0000004aff4a323e */ /* 0x000fe200000000ff */
[----:B-1----:R-:W-:-:S03]  /*2780*/  @P5 IMAD.WIDE.U32 R76, R161, 0x10, R76 ;  /* 0x00000010a14c5825 */ /* 0x002fc600078e004c */
[----:B------:R-:W-:Y:S02]  /*2790*/  @P3 PRMT R71, R71, 0x5410, R74 ;  /* 0x0000541047473816 */ /* 0x000fe4000000004a */
[----:B------:R-:W-:Y:S01]  /*27a0*/  IADD3 R161, R161, 0x100, RZ ;  /* 0x00000100a1a17810 */ /* 0x000fe20007ffe0ff */
[----:B------:R0:W-:Y:S01]  /*27b0*/  @P5 STG.E.128 desc[UR4][R76.64], R64 ;  /* 0x000000404c005986 */ /* 0x0001e2000c101d04 */
[C---:B--2---:R-:W-:Y:S01]  /*27c0*/  @P3 IMAD.WIDE.U32 R78, R73.reuse, 0x10, R78 ;  /* 0x00000010494e3825 */ /* 0x044fe200078e004e */
[----:B------:R-:W-:-:S04]  /*27d0*/  IADD3 R73, R73, 0x100, RZ ;  /* 0x0000010049497810 */ /* 0x000fc80007ffe0ff */
[----:B------:R0:W-:Y:S03]  /*27e0*/  @P3 STG.E.128 desc[UR4][R78.64], R68 ;  /* 0x000000444e003986 */ /* 0x0001e6000c101d04 */
.L_x_1276:
[----:B------:R-:W-:Y:S05]  /*27f0*/  BSYNC B0 ;  /* 0x0000000000007941 */ /* 0x000fea0003800000 */
.L_x_1275:
[----:B------:R-:W-:Y:S04]  /*2800*/  BSSY B0, `(.L_x_1301) ;  /* 0x00000a2000007945 */ /* 0x000fe80003800000 */
        /* <DEDUP_REMOVED lines=10> */
.L_x_1304:
[----:B------:R-:W-:Y:S01]  /*28b0*/  UISETP.NE.U32.AND UP0, UPT, UR14, URZ, UPT ;  /* 0x0000003f0e00728c */ /* 0x000fe2000bf05070 */
[----:B0-----:R-:W-:-:S03]  /*28c0*/  FFMA.FTZ R77, R129, R75, R72 ;  /* 0x0000004b814d7223 */ /* 0x001fc60000010048 */
[----:B------:R-:W-:Y:S01]  /*28d0*/  UISETP.NE.AND.EX UP0, UPT, UR15, URZ, UPT, UP0 ;  /* 0x0000003f0f00728c */ /* 0x000fe2000bf05300 */
[----:B------:R-:W-:-:S04]  /*28e0*/  FADD.FTZ R74, R132, -R77 ;  /* 0x8000004d844a7221 */ /* 0x000fc80000010000 */
[----:B------:R-:W-:Y:S01]  /*28f0*/  FMUL.FTZ R74, R113, R74 ;  /* 0x0000004a714a7220 */ /* 0x000fe20000410000 */
[----:B------:R-:W-:-:S13]  /*2900*/  PLOP3.LUT P4, PT, PT, PT, UP0, 0x80, 0x0 ;  /* 0x000000000000781c */ /* 0x000fda0003f8f008 */
[----:B------:R-:W-:-:S05]  /*2910*/  @P4 HADD2.F32 R77, -RZ, R8.H0_H0 ;  /* 0x20000008ff4d4230 */ /* 0x000fca0000004100 */
[----:B------:R-:W-:-:S07]  /*2920*/  @P4 FADD.FTZ R74, R74, R77 ;  /* 0x0000004d4a4a4221 */ /* 0x000fce0000010000 */
.L_x_1305:
[----:B------:R-:W-:Y:S05]  /*2930*/  BSYNC B1 ;  /* 0x0000000000017941 */ /* 0x000fea0003800000 */
.L_x_1303:
[----:B0-----:R-:W0:Y:S01]  /*2940*/  @P3 LDC R77, c[0x0][0x29c] ;  /* 0x0000a700ff4d3b82 */ /* 0x001e220000000800 */
        /* <DEDUP_REMOVED lines=13> */
.L_x_1307:
[----:B------:R-:W-:Y:S01]  /*2a20*/  FFMA.FTZ R74, R130, R75, R72 ;  /* 0x0000004b824a7223 */ /* 0x000fe20000010048 */
[----:B------:R-:W-:-:S03]  /*2a30*/  @P4 HADD2.F32 R77, -RZ, R8.H1_H1 ;  /* 0x30000008ff4d4230 */ /* 0x000fc60000004100 */
[----:B------:R-:W-:-:S04]  /*2a40*/  FADD.FTZ R74, R133, -R74 ;  /* 0x8000004a854a7221 */ /* 0x000fc80000010000 */
[----:B------:R-:W-:-:S04]  /*2a50*/  FMUL.FTZ R74, R113, R74 ;  /* 0x0000004a714a7220 */ /* 0x000fc80000410000 */
[----:B------:R-:W-:-:S07]  /*2a60*/  @P4 FADD.FTZ R74, R74, R77 ;  /* 0x0000004d4a4a4221 */ /* 0x000fce0000010000 */
.L_x_1308:
[----:B------:R-:W-:Y:S05]  /*2a70*/  BSYNC B1 ;  /* 0x0000000000017941 */ /* 0x000fea0003800000 */
.L_x_1306:
        /* <DEDUP_REMOVED lines=12> */
.L_x_1310:
[----:B------:R-:W-:-:S04]  /*2b40*/  FFMA.FTZ R77, R131, R75, R72 ;  /* 0x0000004b834d7223 */ /* 0x000fc80000010048 */
[----:B------:R-:W-:Y:S01]  /*2b50*/  FADD.FTZ R74, R136, -R77 ;  /* 0x8000004d884a7221 */ /* 0x000fe20000010000 */
[----:B------:R-:W-:-:S03]  /*2b60*/  @P4 HADD2.F32 R77, -RZ, R9.H0_H0 ;  /* 0x20000009ff4d4230 */ /* 0x000fc60000004100 */
[----:B------:R-:W-:-:S04]  /*2b70*/  FMUL.FTZ R74, R113, R74 ;  /* 0x0000004a714a7220 */ /* 0x000fc80000410000 */
[----:B------:R-:W-:-:S07]  /*2b80*/  @P4 FADD.FTZ R74, R74, R77 ;  /* 0x0000004d4a4a4221 */ /* 0x000fce0000010000 */
.L_x_1311:
[----:B------:R-:W-:Y:S05]  /*2b90*/  BSYNC B1 ;  /* 0x0000000000017941 */ /* 0x000fea0003800000 */
.L_x_1309:
        /* <DEDUP_REMOVED lines=12> */
.L_x_1313:
[----:B------:R-:W-:Y:S01]  /*2c60*/  FFMA.FTZ R74, R134, R75, R72 ;  /* 0x0000004b864a7223 */ /* 0x000fe20000010048 */
[----:B------:R-:W-:-:S03]  /*2c70*/  @P4 HADD2.F32 R77, -RZ, R9.H1_H1 ;  /* 0x30000009ff4d4230 */ /* 0x000fc60000004100 */
[----:B------:R-:W-:-:S04]  /*2c80*/  FADD.FTZ R74, R137, -R74 ;  /* 0x8000004a894a7221 */ /* 0x000fc80000010000 */
[----:B------:R-:W-:-:S04]  /*2c90*/  FMUL.FTZ R74, R113, R74 ;  /* 0x0000004a714a7220 */ /* 0x000fc80000410000 */
[----:B------:R-:W-:-:S07]  /*2ca0*/  @P4 FADD.FTZ R74, R74, R77 ;  /* 0x0000004d4a4a4221 */ /* 0x000fce0000010000 */
.L_x_1314:
[----:B------:R-:W-:Y:S05]  /*2cb0*/  BSYNC B1 ;  /* 0x0000000000017941 */ /* 0x000fea0003800000 */
.L_x_1312:
        /* <DEDUP_REMOVED lines=12> */
.L_x_1316:
[----:B------:R-:W-:-:S04]  /*2d80*/  FFMA.FTZ R77, R135, R75, R72 ;  /* 0x0000004b874d7223 */ /* 0x000fc80000010048 */
[----:B------:R-:W-:Y:S01]  /*2d90*/  FADD.FTZ R74, R138, -R77 ;  /* 0x8000004d8a4a7221 */ /* 0x000fe20000010000 */
[----:B------:R-:W-:-:S03]  /*2da0*/  @P4 HADD2.F32 R77, -RZ, R10.H0_H0 ;  /* 0x2000000aff4d4230 */ /* 0x000fc60000004100 */
[----:B------:R-:W-:-:S04]  /*2db0*/  FMUL.FTZ R74, R113, R74 ;  /* 0x0000004a714a7220 */ /* 0x000fc80000410000 */
[----:B------:R-:W-:-:S07]  /*2dc0*/  @P4 FADD.FTZ R74, R74, R77 ;  /* 0x0000004d4a4a4221 */ /* 0x000fce0000010000 */
.L_x_1317:
[----:B------:R-:W-:Y:S05]  /*2dd0*/  BSYNC B1 ;  /* 0x0000000000017941 */ /* 0x000fea0003800000 */
.L_x_1315:
        /* <DEDUP_REMOVED lines=12> */
.L_x_1319:
[----:B------:R-:W-:Y:S01]  /*2ea0*/  FFMA.FTZ R74, R140, R75, R72 ;  /* 0x0000004b8c4a7223 */ /* 0x000fe20000010048 */
[----:B------:R-:W-:-:S03]  /*2eb0*/  @P4 HADD2.F32 R77, -RZ, R10.H1_H1 ;  /* 0x3000000aff4d4230 */ /* 0x000fc60000004100 */
[----:B------:R-:W-:-:S04]  /*2ec0*/  FADD.FTZ R74, R139, -R74 ;  /* 0x8000004a8b4a7221 */ /* 0x000fc80000010000 */
[----:B------:R-:W-:-:S04]  /*2ed0*/  FMUL.FTZ R74, R113, R74 ;  /* 0x0000004a714a7220 */ /* 0x000fc80000410000 */
[----:B------:R-:W-:-:S07]  /*2ee0*/  @P4 FADD.FTZ R74, R74, R77 ;  /* 0x0000004d4a4a4221 */ /* 0x000fce0000010000 */
.L_x_1320:
[----:B------:R-:W-:Y:S05]  /*2ef0*/  BSYNC B1 ;  /* 0x0000000000017941 */ /* 0x000fea0003800000 */
.L_x_1318:
        /* <DEDUP_REMOVED lines=12> */
.L_x_1322:
[----:B------:R-:W-:-:S04]  /*2fc0*/  FFMA.FTZ R77, R141, R75, R72 ;  /* 0x0000004b8d4d7223 */ /* 0x000fc80000010048 */
[----:B------:R-:W-:Y:S01]  /*2fd0*/  FADD.FTZ R74, R142, -R77 ;  /* 0x8000004d8e4a7221 */ /* 0x000fe20000010000 */
[----:B------:R-:W-:-:S03]  /*2fe0*/  @P4 HADD2.F32 R77, -RZ, R11.H0_H0 ;  /* 0x2000000bff4d4230 */ /* 0x000fc60000004100 */
[----:B------:R-:W-:-:S04]  /*2ff0*/  FMUL.FTZ R74, R113, R74 ;  /* 0x0000004a714a7220 */ /* 0x000fc80000410000 */
[----:B------:R-:W-:-:S07]  /*3000*/  @P4 FADD.FTZ R74, R74, R77 ;  /* 0x0000004d4a4a4221 */ /* 0x000fce0000010000 */
.L_x_1323:
[----:B------:R-:W-:Y:S05]  /*3010*/  BSYNC B1 ;  /* 0x0000000000017941 */ /* 0x000fea0003800000 */
.L_x_1321:
        /* <DEDUP_REMOVED lines=12> */
.L_x_1325:
[----:B------:R-:W-:Y:S01]  /*30e0*/  FFMA.FTZ R74, R144, R75, R72 ;  /* 0x0000004b904a7223 */ /* 0x000fe20000010048 */
[----:B------:R-:W-:-:S03]  /*30f0*/  @P4 HADD2.F32 R77, -RZ, R11.H1_H1 ;  /* 0x3000000bff4d4230 */ /* 0x000fc60000004100 */
[----:B------:R-:W-:-:S04]  /*3100*/  FADD.FTZ R74, R143, -R74 ;  /* 0x8000004a8f4a7221 */ /* 0x000fc80000010000 */
[----:B------:R-:W-:-:S04]  /*3110*/  FMUL.FTZ R74, R113, R74 ;  /* 0x0000004a714a7220 */ /* 0x000fc80000410000 */
[----:B------:R-:W-:-:S07]  /*3120*/  @P4 FADD.FTZ R74, R74, R77 ;  /* 0x0000004d4a4a4221 */ /* 0x000fce0000010000 */
.L_x_1326:
[----:B------:R-:W-:Y:S05]  /*3130*/  BSYNC B1 ;  /* 0x0000000000017941 */ /* 0x000fea0003800000 */
.L_x_1324:
        /* <DEDUP_REMOVED lines=14> */
.L_x_1302:
[----:B------:R-:W-:Y:S05]  /*3220*/  BSYNC B0 ;  /* 0x0000000000007941 */ /* 0x000fea0003800000 */
.L_x_1301:
        /* <DEDUP_REMOVED lines=12> */
.L_x_1330:
[----:B------:R-:W-:Y:S01]  /*32f0*/  UISETP.NE.U32.AND UP0, UPT, UR14, URZ, UPT ;  /* 0x0000003f0e00728c */ /* 0x000fe2000bf05070 */
[----:B01----:R-:W-:-:S03]  /*3300*/  FFMA.FTZ R77, R145, R75, R72 ;  /* 0x0000004b914d7223 */ /* 0x003fc60000010048 */
[----:B------:R-:W-:Y:S01]  /*3310*/  UISETP.NE.AND.EX UP0, UPT, UR15, URZ, UPT, UP0 ;  /* 0x0000003f0f00728c */ /* 0x000fe2000bf05300 */
[----:B------:R-:W-:-:S04]  /*3320*/  FADD.FTZ R74, R148, -R77 ;  /* 0x8000004d944a7221 */ /* 0x000fc80000010000 */
[----:B------:R-:W-:Y:S01]  /*3330*/  FMUL.FTZ R74, R113, R74 ;  /* 0x0000004a714a7220 */ /* 0x000fe20000410000 */
[----:B------:R-:W-:-:S13]  /*3340*/  PLOP3.LUT P4, PT, PT, PT, UP0, 0x80, 0x0 ;  /* 0x000000000000781c */ /* 0x000fda0003f8f008 */
[----:B------:R-:W-:-:S05]  /*3350*/  @P4 HADD2.F32 R77, -RZ, R4.H0_H0 ;  /* 0x20000004ff4d4230 */ /* 0x000fca0000004100 */
[----:B------:R-:W-:-:S07]  /*3360*/  @P4 FADD.FTZ R74, R74, R77 ;  /* 0x0000004d4a4a4221 */ /* 0x000fce0000010000 */
.L_x_1331:
[----:B------:R-:W-:Y:S05]  /*3370*/  BSYNC B1 ;  /* 0x0000000000017941 */ /* 0x000fea0003800000 */
.L_x_1329:
[----:B01----:R-:W0:Y:S01]  /*3380*/  @P3 LDC R77, c[0x0][0x29c] ;  /* 0x0000a700ff4d3b82 */ /* 0x003e220000000800 */
        /* <DEDUP_REMOVED lines=13> */
.L_x_1333:
[----:B------:R-:W-:Y:S01]  /*3460*/  FFMA.FTZ R74, R146, R75, R72 ;  /* 0x0000004b924a7223 */ /* 0x000fe20000010048 */
[----:B------:R-:W-:-:S03]  /*3470*/  @P4 HADD2.F32 R77, -RZ, R4.H1_H1 ;  /* 0x30000004ff4d4230 */ /* 0x000fc60000004100 */
[----:B------:R-:W-:-:S04]  /*3480*/  FADD.FTZ R74, R149, -R74 ;  /* 0x8000004a954a7221 */ /* 0x000fc80000010000 */
[----:B------:R-:W-:-:S04]  /*3490*/  FMUL.FTZ R74, R113, R74 ;  /* 0x0000004a714a7220 */ /* 0x000fc80000410000 */
[----:B------:R-:W-:-:S07]  /*34a0*/  @P4 FADD.FTZ R74, R74, R77 ;  /* 0x0000004d4a4a4221 */ /* 0x000fce0000010000 */
.L_x_1334:
[----:B------:R-:W-:Y:S05]  /*34b0*/  BSYNC B1 ;  /* 0x0000000000017941 */ /* 0x000fea0003800000 */
.L_x_1332:
        /* <DEDUP_REMOVED lines=12> */
.L_x_1336:
[----:B------:R-:W-:-:S04]  /*3580*/  FFMA.FTZ R77, R147, R75, R72 ;  /* 0x0000004b934d7223 */ /* 0x000fc80000010048 */
[----:B------:R-:W-:Y:S01]  /*3590*/  FADD.FTZ R74, R152, -R77 ;  /* 0x8000004d984a7221 */ /* 0x000fe20000010000 */
[----:B------:R-:W-:-:S03]  /*35a0*/  @P4 HADD2.F32 R77, -RZ, R5.H0_H0 ;  /* 0x20000005ff4d4230 */ /* 0x000fc60000004100 */
[----:B------:R-:W-:-:S04]  /*35b0*/  FMUL.FTZ R74, R113, R74 ;  /* 0x0000004a714a7220 */ /* 0x000fc80000410000 */
[----:B------:R-:W-:-:S07]  /*35c0*/  @P4 FADD.FTZ R74, R74, R77 ;  /* 0x0000004d4a4a4221 */ /* 0x000fce0000010000 */
.L_x_1337:
[----:B------:R-:W-:Y:S05]  /*35d0*/  BSYNC B1 ;  /* 0x0000000000017941 */ /* 0x000fea0003800000 */
.L_x_1335:
        /* <DEDUP_REMOVED lines=12> */
.L_x_1339:
[----:B------:R-:W-:Y:S01]  /*36a0*/  FFMA.FTZ R74, R150, R75, R72 ;  /* 0x0000004b964a7223 */ /* 0x000fe20000010048 */
[----:B------:R-:W-:-:S03]  /*36b0*/  @P4 HADD2.F32 R77, -RZ, R5.H1_H1 ;  /* 0x30000005ff4d4230 */ /* 0x000fc60000004100 */
[----:B------:R-:W-:-:S04]  /*36c0*/  FADD.FTZ R74, R153, -R74 ;  /* 0x8000004a994a7221 */ /* 0x000fc80000010000 */
[----:B------:R-:W-:-:S04]  /*36d0*/  FMUL.FTZ R74, R113, R74 ;  /* 0x0000004a714a7220 */ /* 0x000fc80000410000 */
[----:B------:R-:W-:-:S07]  /*36e0*/  @P4 FADD.FTZ R74, R74, R77 ;  /* 0x0000004d4a4a4221 */ /* 0x000fce0000010000 */
.L_x_1340:
[----:B------:R-:W-:Y:S05]  /*36f0*/  BSYNC B1 ;  /* 0x0000000000017941 */ /* 0x000fea0003800000 */
.L_x_1338:
        /* <DEDUP_REMOVED lines=12> */
.L_x_1342:
[----:B------:R-:W-:-:S04]  /*37c0*/  FFMA.FTZ R77, R151, R75, R72 ;  /* 0x0000004b974d7223 */ /* 0x000fc80000010048 */
[----:B------:R-:W-:Y:S01]  /*37d0*/  FADD.FTZ R74, R154, -R77 ;  /* 0x8000004d9a4a7221 */ /* 0x000fe20000010000 */
[----:B------:R-:W-:-:S03]  /*37e0*/  @P4 HADD2.F32 R77, -RZ, R6.H0_H0 ;  /* 0x20000006ff4d4230 */ /* 0x000fc60000004100 */
[----:B------:R-:W-:-:S04]  /*37f0*/  FMUL.FTZ R74, R113, R74 ;  /* 0x0000004a714a7220 */ /* 0x000fc80000410000 */
[----:B------:R-:W-:-:S07]  /*3800*/  @P4 FADD.FTZ R74, R74, R77 ;  /* 0x0000004d4a4a4221 */ /* 0x000fce0000010000 */
.L_x_1343:
[----:B------:R-:W-:Y:S05]  /*3810*/  BSYNC B1 ;  /* 0x0000000000017941 */ /* 0x000fea0003800000 */
.L_x_1341:
        /* <DEDUP_REMOVED lines=12> */
.L_x_1345:
[----:B------:R-:W-:Y:S01]  /*38e0*/  FFMA.FTZ R74, R156, R75, R72 ;  /* 0x0000004b9c4a7223 */ /* 0x000fe20000010048 */
[----:B------:R-:W-:-:S03]  /*38f0*/  @P4 HADD2.F32 R77, -RZ, R6.H1_H1 ;  /* 0x30000006ff4d4230 */ /* 0x000fc60000004100 */
[----:B------:R-:W-:-:S04]  /*3900*/  FADD.FTZ R74, R155, -R74 ;  /* 0x8000004a9b4a7221 */ /* 0x000fc80000010000 */
[----:B------:R-:W-:-:S04]  /*3910*/  FMUL.FTZ R74, R113, R74 ;  /* 0x0000004a714a7220 */ /* 0x000fc80000410000 */
[----:B------:R-:W-:-:S07]  /*3920*/  @P4 FADD.FTZ R74, R74, R77 ;  /* 0x0000004d4a4a4221 */ /* 0x000fce0000010000 */
.L_x_1346:
[----:B------:R-:W-:Y:S05]  /*3930*/  BSYNC B1 ;  /* 0x0000000000017941 */ /* 0x000fea0003800000 */
.L_x_1344:
        /* <DEDUP_REMOVED lines=12> */
.L_x_1348:
[----:B------:R-:W-:-:S04]  /*3a00*/  FFMA.FTZ R77, R157, R75, R72 ;  /* 0x0000004b9d4d7223 */ /* 0x000fc80000010048 */
[----:B------:R-:W-:Y:S01]  /*3a10*/  FADD.FTZ R74, R158, -R77 ;  /* 0x8000004d9e4a7221 */ /* 0x000fe20000010000 */
[----:B------:R-:W-:-:S03]  /*3a20*/  @P4 HADD2.F32 R77, -RZ, R7.H0_H0 ;  /* 0x20000007ff4d4230 */ /* 0x000fc60000004100 */
[----:B------:R-:W-:-:S04]  /*3a30*/  FMUL.FTZ R74, R113, R74 ;  /* 0x0000004a714a7220 */ /* 0x000fc80000410000 */
[----:B------:R-:W-:-:S07]  /*3a40*/  @P4 FADD.FTZ R74, R74, R77 ;  /* 0x0000004d4a4a4221 */ /* 0x000fce0000010000 */
.L_x_1349:
[----:B------:R-:W-:Y:S05]  /*3a50*/  BSYNC B1 ;  /* 0x0000000000017941 */ /* 0x000fea0003800000 */
.L_x_1347:
        /* <DEDUP_REMOVED lines=12> */
.L_x_1351:
[----:B------:R-:W-:Y:S01]  /*3b20*/  FFMA.FTZ R72, R160, R75, R72 ;  /* 0x0000004ba0487223 */ /* 0x000fe20000010048 */
[----:B------:R-:W-:-:S03]  /*3b30*/  @P4 HADD2.F32 R75, -RZ, R7.H1_H1 ;  /* 0x30000007ff4b4230 */ /* 0x000fc60000004100 */
[----:B------:R-:W-:-:S04]  /*3b40*/  FADD.FTZ R72, R159, -R72 ;  /* 0x800000489f487221 */ /* 0x000fc80000010000 */
[----:B------:R-:W-:-:S04]  /*3b50*/  FMUL.FTZ R72, R113, R72 ;  /* 0x0000004871487220 */ /* 0x000fc80000410000 */
[----:B------:R-:W-:-:S07]  /*3b60*/  @P4 FADD.FTZ R72, R72, R75 ;  /* 0x0000004b48484221 */ /* 0x000fce0000010000 */
.L_x_1352:
[----:B------:R-:W-:Y:S05]  /*3b70*/  BSYNC B1 ;  /* 0x0000000000017941 */ /* 0x000fea0003800000 */
.L_x_1350:
        /* <DEDUP_REMOVED lines=9> */
[----:B------:R3:W-:Y:S01]  /*3c10*/  @P5 STG.E.128 desc[UR4][R74.64], R64 ;  /* 0x000000404a005986 */ /* 0x0007e2000c101d04 */
[----:B--2---:R-:W-:-:S05]  /*3c20*/  @P3 IMAD.WIDE.U32 R72, R73, 0x10, R76 ;  /* 0x0000001049483825 */ /* 0x004fca00078e004c */
[----:B------:R3:W-:Y:S02]  /*3c30*/  @P3 STG.E.128 desc[UR4][R72.64], R68 ;  /* 0x0000004448003986 */ /* 0x0007e4000c101d04 */
.L_x_1328:
[----:B------:R-:W-:Y:S05]  /*3c40*/  BSYNC B0 ;  /* 0x0000000000007941 */ /* 0x000fea0003800000 */
.L_x_1327:
[----:B------:R-:W-:Y:S02]  /*3c50*/  IADD3 R110, R110, UR12, RZ ;  /* 0x0000000c6e6e7c10 */ /* 0x000fe4000fffe0ff */
[----:B------:R-:W-:Y:S02]  /*3c60*/  ISETP.NE.AND P3, PT, R170, RZ, PT ;  /* 0x000000ffaa00720c */ /* 0x000fe40003f65270 */
[----:B------:R-:W-:Y:S02]  /*3c70*/  ISETP.GE.AND P2, PT, R110, UR13, PT ;  /* 0x0000000d6e007c0c */ /* 0x000fe4000bf46270 */
[----:B------:R-:W-:-:S11]  /*3c80*/  SEL R84, RZ, 0x1, P3 ;  /* 0x00000001ff547807 */ /* 0x000fd60001800000 */
[----:B------:R-:W-:Y:S05]  /*3c90*/  @!P2 BRA `(.L_x_1353) ;  /* 0xffffffc80048a947 */ /* 0x000fea000383ffff */
.L_x_1260:
        /* <DEDUP_REMOVED lines=16> */
.L_x_1355:
[----:B------:R-:W-:Y:S05]  /*3da0*/  BSYNC B0 ;  /* 0x0000000000007941 */ /* 0x000fea0003800000 */
.L_x_1354:
        /* <DEDUP_REMOVED lines=11> */
.L_x_1357:
[----:B------:R-:W-:Y:S05]  /*3e60*/  BSYNC B0 ;  /* 0x0000000000007941 */ /* 0x000fea0003800000 */
.L_x_1356:
        /* <DEDUP_REMOVED lines=11> */
.L_x_1274:
[----:B------:R-:W-:Y:S01]  /*3f20*/  HFMA2.MMA R86, -RZ, RZ, 0, 1.847743988037109375e-06 ;  /* 0x0000001fff567435 */ /* 0x000fe200000001ff */
[----:B0-----:R-:W-:Y:S02]  /*3f30*/  MOV R83, 0x10 ;  /* 0x0000001000537802 */ /* 0x001fe40000000f00 */
[----:B------:R-:W-:-:S08]  /*3f40*/  MOV R82, 0xffffffff ;  /* 0xffffffff00527802 */ /* 0x000fd00000000f00 */
[----:B-----5:R-:W-:Y:S05]  /*3f50*/  WARPSYNC.COLLECTIVE R82, `(.L_x_1358) ;  /* 0x0000000052087348 */ /* 0x020fea0003c00000 */
[----:B------:R0:W1:Y:S02]  /*3f60*/  SHFL.DOWN P4, R85, R87, R83, R86 ;  /* 0x0800005357557389 */ /* 0x0000640000080056 */
[----:B01---5:R-:W-:Y:S01]  /*3f70*/  ENDCOLLECTIVE ;  /* 0x000000000000791b */ /* 0x023fe20003800000 */
.L_x_1358:
[----:B------:R-:W-:-:S05]  /*3f80*/  MOV R74, R85 ;  /* 0x00000055004a7202 */ /* 0x000fca0000000f00 */
[----:B------:R-:W-:Y:S01]  /*3f90*/  FADD.FTZ R74, R74, R87 ;  /* 0x000000574a4a7221 */ /* 0x000fe20000010000 */
[----:B------:R-:W-:-:S07]  /*3fa0*/  MOV R87, R164 ;  /* 0x000000a400577202 */ /* 0x000fce0000000f00 */
[----:B------:R-:W-:Y:S05]  /*3fb0*/  WARPSYNC.COLLECTIVE R82, `(.L_x_1359) ;  /* 0x0000000052087348 */ /* 0x000fea0003c00000 */
[----:B------:R0:W1:Y:S02]  /*3fc0*/  SHFL.DOWN P4, R85, R87, R83, R86 ;  /* 0x0800005357557389 */ /* 0x0000640000080056 */
[----:B01----:R-:W-:Y:S01]  /*3fd0*/  ENDCOLLECTIVE ;  /* 0x000000000000791b */ /* 0x003fe20003800000 */
.L_x_1359:
[----:B------:R-:W-:Y:S01]  /*3fe0*/  HFMA2.MMA R83, -RZ, RZ, 0, 4.76837158203125e-07 ;  /* 0x00000008ff537435 */ /* 0x000fe200000001ff */
[----:B------:R-:W-:Y:S02]  /*3ff0*/  MOV R87, R74 ;  /* 0x0000004a00577202 */ /* 0x000fe40000000f00 */
[----:B------:R-:W-:-:S08]  /*4000*/  MOV R75, R85 ;  /* 0x00000055004b7202 */ /* 0x000fd00000000f00 */
[----:B------:R-:W-:Y:S05]  /*4010*/  WARPSYNC.COLLECTIVE R82, `(.L_x_1360) ;  /* 0x0000000052087348 */ /* 0x000fea0003c00000 */
[----:B------:R0:W1:Y:S02]  /*4020*/  SHFL.DOWN P4, R85, R87, R83, R86 ;  /* 0x0800005357557389 */ /* 0x0000640000080056 */
[----:B01----:R-:W-:Y:S01]  /*4030*/  ENDCOLLECTIVE ;  /* 0x000000000000791b */ /* 0x003fe20003800000 */
.L_x_1360:
[----:B------:R-:W-:-:S05]  /*4040*/  FADD.FTZ R75, R75, R164 ;  /* 0x000000a44b4b7221 */ /* 0x000fca0000010000 */
[----:B------:R-:W-:Y:S02]  /*4050*/  MOV R87, R75 ;  /* 0x0000004b00577202 */ /* 0x000fe40000000f00 */
[----:B------:R-:W-:-:S07]  /*4060*/  MOV R77, R85 ;  /* 0x00000055004d7202 */ /* 0x000fce0000000f00 */
[----:B------:R-:W-:Y:S05]  /*4070*/  WARPSYNC.COLLECTIVE R82, `(.L_x_1361) ;  /* 0x0000000052087348 */ /* 0x000fea0003c00000 */
[----:B------:R0:W1:Y:S02]  /*4080*/  SHFL.DOWN P4, R85, R87, R83, R86 ;  /* 0x0800005357557389 */ /* 0x0000640000080056 */
[----:B01----:R-:W-:Y:S01]  /*4090*/  ENDCOLLECTIVE ;  /* 0x000000000000791b */ /* 0x003fe20003800000 */
.L_x_1361:
[----:B------:R-:W-:Y:S01]  /*40a0*/  FADD.FTZ R77, R74, R77 ;  /* 0x0000004d4a4d7221 */ /* 0x000fe20000010000 */
[----:B------:R-:W-:-:S04]  /*40b0*/  HFMA2.MMA R83, -RZ, RZ, 0, 2.384185791015625e-07 ;  /* 0x00000004ff537435 */ /* 0x000fc800000001ff */
[----:B------:R-:W-:Y:S02]  /*40c0*/  MOV R87, R77 ;  /* 0x0000004d00577202 */ /* 0x000fe40000000f00 */
[----:B------:R-:W-:-:S07]  /*40d0*/  MOV R76, R85 ;  /* 0x00000055004c7202 */ /* 0x000fce0000000f00 */
[----:B------:R-:W-:Y:S05]  /*40e0*/  WARPSYNC.COLLECTIVE R82, `(.L_x_1362) ;  /* 0x0000000052087348 */ /* 0x000fea0003c00000 */
[----:B------:R0:W1:Y:S02]  /*40f0*/  SHFL.DOWN P4, R85, R87, R83, R86 ;  /* 0x0800005357557389 */ /* 0x0000640000080056 */
[----:B01----:R-:W-:Y:S01]  /*4100*/  ENDCOLLECTIVE ;  /* 0x000000000000791b */ /* 0x003fe20003800000 */
.L_x_1362:
[----:B------:R-:W-:-:S05]  /*4110*/  FADD.FTZ R76, R75, R76 ;  /* 0x0000004c4b4c7221 */ /* 0x000fca0000010000 */
[----:B------:R-:W-:Y:S02]  /*4120*/  MOV R87, R76 ;  /* 0x0000004c00577202 */ /* 0x000fe40000000f00 */
[----:B------:R-:W-:-:S07]  /*4130*/  MOV R78, R85 ;  /* 0x00000055004e7202 */ /* 0x000fce0000000f00 */
[----:B------:R-:W-:Y:S05]  /*4140*/  WARPSYNC.COLLECTIVE R82, `(.L_x_1363) ;  /* 0x0000000052087348 */ /* 0x000fea0003c00000 */
[----:B------:R0:W1:Y:S02]  /*4150*/  SHFL.DOWN P4, R85, R87, R83, R86 ;  /* 0x0800005357557389 */ /* 0x0000640000080056 */
[----:B01----:R-:W-:Y:S01]  /*4160*/  ENDCOLLECTIVE ;  /* 0x000000000000791b */ /* 0x003fe20003800000 */
.L_x_1363:
[----:B------:R-:W-:Y:S01]  /*4170*/  FADD.FTZ R78, R77, R78 ;  /* 0x0000004e4d4e7221 */ /* 0x000fe20000010000 */
[----:B------:R-:W-:-:S04]  /*4180*/  HFMA2.MMA R83, -RZ, RZ, 0, 1.1920928955078125e-07 ;  /* 0x00000002ff537435 */ /* 0x000fc800000001ff */
[----:B------:R-:W-:Y:S02]  /*4190*/  MOV R87, R78 ;  /* 0x0000004e00577202 */ /* 0x000fe40000000f00 */
[----:B------:R-:W-:-:S07]  /*41a0*/  MOV R79, R85 ;  /* 0x00000055004f7202 */ /* 0x000fce0000000f00 */
[----:B------:R-:W-:Y:S05]  /*41b0*/  WARPSYNC.COLLECTIVE R82, `(.L_x_1364) ;  /* 0x0000000052087348 */ /* 0x000fea0003c00000 */
[----:B------:R0:W1:Y:S02]  /*41c0*/  SHFL.DOWN P4, R85, R87, R83, R86 ;  /* 0x0800005357557389 */ /* 0x0000640000080056 */
[----:B01----:R-:W-:Y:S01]  /*41d0*/  ENDCOLLECTIVE ;  /* 0x000000000000791b */ /* 0x003fe20003800000 */
.L_x_1364:
[----:B------:R-:W-:-:S05]  /*41e0*/  FADD.FTZ R79, R76, R79 ;  /* 0x0000004f4c4f7221 */ /* 0x000fca0000010000 */
[----:B------:R-:W-:Y:S02]  /*41f0*/  MOV R87, R79 ;  /* 0x0000004f00577202 */ /* 0x000fe40000000f00 */
[----:B------:R-:W-:-:S07]  /*4200*/  MOV R81, R85 ;  /* 0x0000005500517202 */ /* 0x000fce0000000f00 */
[----:B------:R-:W-:Y:S05]  /*4210*/  WARPSYNC.COLLECTIVE R82, `(.L_x_1365) ;  /* 0x0000000052087348 */ /* 0x000fea0003c00000 */
[----:B------:R0:W1:Y:S02]  /*4220*/  SHFL.DOWN P4, R85, R87, R83, R86 ;  /* 0x0800005357557389 */ /* 0x0000640000080056 */
[----:B01----:R-:W-:Y:S01]  /*4230*/  ENDCOLLECTIVE ;  /* 0x000000000000791b */ /* 0x003fe20003800000 */
.L_x_1365:
[----:B------:R-:W-:Y:S01]  /*4240*/  FADD.FTZ R81, R78, R81 ;  /* 0x000000514e517221 */ /* 0x000fe20000010000 */
[----:B------:R-:W-:-:S04]  /*4250*/  HFMA2.MMA R83, -RZ, RZ, 0, 5.9604644775390625e-08 ;  /* 0x00000001ff537435 */ /* 0x000fc800000001ff */
[----:B------:R-:W-:Y:S02]  /*4260*/  MOV R87, R81 ;  /* 0x0000005100577202 */ /* 0x000fe40000000f00 */
[----:B------:R-:W-:-:S07]  /*4270*/  MOV R80, R85 ;  /* 0x0000005500507202 */ /* 0x000fce0000000f00 */
[----:B------:R-:W-:Y:S05]  /*4280*/  WARPSYNC.COLLECTIVE R82, `(.L_x_1366) ;  /* 0x0000000052087348 */ /* 0x000fea0003c00000 */
[----:B------:R0:W1:Y:S02]  /*4290*/  SHFL.DOWN P4, R85, R87, R83, R86 ;  /* 0x0800005357557389 */ /* 0x0000640000080056 */
[----:B01----:R-:W-:Y:S01]  /*42a0*/  ENDCOLLECTIVE ;  /* 0x000000000000791b */ /* 0x003fe20003800000 */
.L_x_1366:
[----:B------:R-:W-:-:S05]  /*42b0*/  FADD.FTZ R80, R79, R80 ;  /* 0x000000504f507221 */ /* 0x000fca0000010000 */
[----:B------:R-:W-:Y:S02]  /*42c0*/  MOV R87, R80 ;  /* 0x0000005000577202 */ /* 0x000fe40000000f00 */
[----:B------:R-:W-:-:S07]  /*42d0*/  MOV R84, R85 ;  /* 0x0000005500547202 */ /* 0x000fce0000000f00 */
[----:B------:R-:W-:Y:S05]  /*42e0*/  WARPSYNC.COLLECTIVE R82, `(.L_x_1367) ;  /* 0x0000000052087348 */ /* 0x000fea0003c00000 */
[----:B------:R0:W1:Y:S02]  /*42f0*/  SHFL.DOWN P4, R85, R87, R83, R86 ;  /* 0x0800005357557389 */ /* 0x0000640000080056 */
[----:B01----:R-:W-:Y:S01]  /*4300*/  ENDCOLLECTIVE ;  /* 0x000000000000791b */ /* 0x003fe20003800000 */
.L_x_1367:
[----:B------:R-:W-:Y:S05]  /*4310*/  BRA `(.L_x_1368) ;  /* 0xffffffd800007947 */ /* 0x000fea000383ffff */
.L_x_1369:
        /* <DEDUP_REMOVED lines=14> */
.L_x_11281:


//--------------------- .text._ZN10layer_norm13ln_bwd_kernelINS_13Kernel_traitsI6__halfS2_S2_S2_fjLj6144ELj1ELj1ELj8ELj16ENS_18Kernel_traits_baseILj6144ES2_S2_S2_S2_fjLj256EEEEELb0ELb0ELb1ELb1EEEvNS_9BwdParamsE --------------------------
	.section	.text._ZN10layer_norm13ln_bwd_kernelINS_13Kernel_traitsI6__halfS2_S2_S2_fjLj6144ELj1ELj1ELj8ELj16ENS_18Kernel_traits_baseILj6144ES2_S2_S2_S2_fjLj256EEEEELb0ELb0ELb1ELb1EEEvNS_9BwdParamsE,"ax",@progbits
	.align	128
        .global         _ZN10layer_norm13ln_bwd_kernelINS_13Kernel_traitsI6__halfS2_S2_S2_fjLj6144ELj1ELj1ELj8ELj16ENS_18Kernel_traits_baseILj6144ES2_S2_S2_S2_fjLj256EEEEELb0ELb0ELb1ELb1EEEvNS_9BwdParamsE
        .type           _ZN10layer_norm13ln_bwd_kernelINS_13Kernel_traitsI6__halfS2_S2_S2_fjLj6144ELj1ELj1ELj8ELj16ENS_18Kernel_traits_baseILj6144ES2_S2_S2_S2_fjLj256EEEEELb0ELb0ELb1ELb1EEEvNS_9BwdParamsE,@function
        .size           _ZN10layer_norm13ln_bwd_kernelINS_13Kernel_traitsI6__halfS2_S2_S2_fjLj6144ELj1ELj1ELj8ELj16ENS_18Kernel_traits_baseILj6144ES2_S2_S2_S2_fjLj256EEEEELb0ELb0ELb1ELb1EEEvNS_9BwdParamsE,(.L_x_11282 - _ZN10layer_norm13ln_bwd_kernelINS_13Kernel_traitsI6__halfS2_S2_S2_fjLj6144ELj1ELj1ELj8ELj16ENS_18Kernel_traits_baseILj6144ES2_S2_S2_S2_fjLj256EEEEELb0ELb0ELb1ELb1EEEvNS_9BwdParamsE)
        .other          _ZN10layer_norm13ln_bwd_kernelINS_13Kernel_traitsI6__halfS2_S2_S2_fjLj6144ELj1ELj1ELj8ELj16ENS_18Kernel_traits_baseILj6144ES2_S2_S2_S2_fjLj256EEEEELb0ELb0ELb1ELb1EEEvNS_9BwdParamsE,@"STO_CUDA_ENTRY STV_DEFAULT"
_ZN10layer_norm13ln_bwd_kernelINS_13Kernel_traitsI6__halfS2_S2_S2_fjLj6144ELj1ELj1ELj8ELj16ENS_18Kernel_traits_baseILj6144ES2_S2_S2_S2_fjLj256EEEEELb0ELb0ELb1ELb1EEEvNS_9BwdParamsE:
.text._ZN10layer_norm13ln_bwd_kernelINS_13Kernel_traitsI6__halfS2_S2_S2_fjLj6144ELj1ELj1ELj8ELj16ENS_18Kernel_traits_baseILj6144ES2_S2_S2_S2_fjLj256EEEEELb0ELb0ELb1ELb1EEEvNS_9BwdParamsE:
        /* <DEDUP_REMOVED lines=37> */
.L_x_1370:
        /* <DEDUP_REMOVED lines=33> */
[----:B-1----:R-:W-:Y:S01]  /*0460*/  CS2R R4, SRZ ;  /* 0x0000000000047805 */ /* 0x002fe2000001ff00 */
[--C-:B--2---:R-:W-:Y:S02]  /*0470*/  HADD2.F32 R104, -RZ, R108.reuse.H0_H0 ;  /* 0x2000006cff687230 */ /* 0x104fe40000004100 */
[----:B------:R-:W-:-:S02]  /*0480*/  HADD2.F32 R105, -RZ, R108.H1_H1 ;  /* 0x3000006cff697230 */ /* 0x000fc40000004100 */
[--C-:B------:R-:W-:Y:S02]  /*0490*/  HADD2.F32 R106, -RZ, R109.reuse.H0_H0 ;  /* 0x2000006dff6a7230 */ /* 0x100fe40000004100 */
[----:B------:R-:W-:Y:S02]  /*04a0*/  HADD2.F32 R107, -RZ, R109.H1_H1 ;  /* 0x3000006dff6b7230 */ /* 0x000fe40000004100 */
[--C-:B---3--:R-:W-:Y:S02]  /*04b0*/  HADD2.F32 R112, -RZ, R116.reuse.H0_H0 ;  /* 0x20000074ff707230 */ /* 0x108fe40000004100 */
[----:B------:R-:W-:Y:S02]  /*04c0*/  HADD2.F32 R113, -RZ, R116.H1_H1 ;  /* 0x30000074ff717230 */ /* 0x000fe40000004100 */
[--C-:B------:R-:W-:Y:S02]  /*04d0*/  HADD2.F32 R114, -RZ, R117.reuse.H0_H0 ;  /* 0x20000075ff727230 */ /* 0x100fe40000004100 */
[----:B------:R-:W-:-:S02]  /*04e0*/  HADD2.F32 R115, -RZ, R117.H1_H1 ;  /* 0x30000075ff737230 */ /* 0x000fc40000004100 */
[--C-:B----4-:R-:W-:Y:S02]  /*04f0*/  HADD2.F32 R120, -RZ, R124.reuse.H0_H0 ;  /* 0x2000007cff787230 */ /* 0x110fe40000004100 */
        /* <DEDUP_REMOVED lines=9> */
[----:B------:R-:W-:Y:S02]  /*0590*/  HADD2.F32 R110, -RZ, R111.H0_H0 ;  /* 0x2000006fff6e7230 */ /* 0x000fe40000004100 */
[----:B------:R-:W-:-:S02]  /*05a0*/  HADD2.F32 R118, -RZ, R119.H0_H0 ;  /* 0x20000077ff767230 */ /* 0x000fc40000004100 */
[----:B------:R-:W-:Y:S02]  /*05b0*/  HADD2.F32 R126, -RZ, R127.H0_H0 ;  /* 0x2000007fff7e7230 */ /* 0x000fe40000004100 */
[----:B------:R-:W-:Y:S02]  /*05c0*/  HADD2.F32 R111, -RZ, R111.H1_H1 ;  /* 0x3000006fff6f7230 */ /* 0x000fe40000004100 */
[----:B------:R-:W-:Y:S02]  /*05d0*/  HADD2.F32 R119, -RZ, R119.H1_H1 ;  /* 0x30000077ff777230 */ /* 0x000fe40000004100 */
[----:B0-----:R-:W-:-:S07]  /*05e0*/  HADD2.F32 R127, -RZ, R127.H1_H1 ;  /* 0x3000007fff7f7230 */ /* 0x001fce0000004100 */
.L_x_1448:
        /* <DEDUP_REMOVED lines=14> */
[----:B0-----:R-:W-:-:S03]  /*06d0*/  IMAD.WIDE R74, R2, 0x4, R74 ;  /* 0x00000004024a7825 */ /* 0x001fc600078e024a */
[C---:B------:R-:W-:Y:S01]  /*06e0*/  IADD3 R130, R131.reuse, 0x100, RZ ;  /* 0x0000010083827810 */ /* 0x040fe20007ffe0ff */
[----:B------:R-:W-:Y:S01]  /*06f0*/  BSSY B0, `(.L_x_1372) ;  /* 0x000010c000007945 */ /* 0x000fe20003800000 */
        /* <DEDUP_REMOVED lines=18> */
.L_x_1373:
[----:B------:R-:W0:Y:S01]  /*0820*/  LDC.64 R92, c[0x0][0x238] ;  /* 0x00008e00ff5c7b82 */ /* 0x000e220000000a00 */
[----:B------:R-:W-:-:S05]  /*0830*/  IADD3 R80, R160, -0x1, RZ ;  /* 0xffffffffa0507810 */ /* 0x000fca0007ffe0ff */
[----:B------:R-:W-:Y:S02]  /*0840*/  IMAD R80, R80, R133, RZ ;  /* 0x0000008550507224 */ /* 0x000fe400078e02ff */
[----:B------:R-:W1:Y:S03]  /*0850*/  LDC.64 R136, c[0x0][0x250] ;  /* 0x00009400ff887b82 */ /* 0x000e660000000a00 */
[----:B------:R-:W-:-:S04]  /*0860*/  SHF.R.S32.HI R3, RZ, 0x1f, R80 ;  /* 0x0000001fff037819 */ /* 0x000fc80000011450 */
[----:B------:R-:W-:Y:S01]  /*0870*/  LEA.HI R3, R3, R80, RZ, 0x3 ;  /* 0x0000005003037211 */ /* 0x000fe200078f18ff */
[----:B------:R-:W2:Y:S03]  /*0880*/  LDC.64 R100, c[0x0][0x2b8] ;  /* 0x0000ae00ff647b82 */ /* 0x000ea60000000a00 */
[----:B------:R-:W-:Y:S01]  /*0890*/  LEA.HI.SX32 R3, R3, R132, 0x1d ;  /* 0x0000008403037211 */ /* 0x000fe200078feaff */
[----:B0-----:R-:W-:-:S04]  /*08a0*/  IMAD.WIDE.U32 R88, R131, 0x10, R92 ;  /* 0x0000001083587825 */ /* 0x001fc800078e005c */
[----:B------:R-:W-:Y:S02]  /*08b0*/  IMAD.WIDE.U32 R84, R130, 0x10, R92 ;  /* 0x0000001082547825 */ /* 0x000fe400078e005c */
[----:B------:R-:W3:Y:S02]  /*08c0*/  LDG.E.128 R88, desc[UR4][R88.64] ;  /* 0x0000000458587981 */ /* 0x000ee4000c1e1d00 */
[----:B-1----:R-:W-:Y:S01]  /*08d0*/  IMAD.WIDE R136, R2, 0x4, R136 ;  /* 0x0000000402887825 */ /* 0x002fe200078e0288 */
[----:B------:R-:W-:Y:S01]  /*08e0*/  IADD3 R97, R3, 0x100, RZ ;  /* 0x0000010003617810 */ /* 0x000fe20007ffe0ff */
[----:B------:R-:W4:Y:S02]  /*08f0*/  LDG.E.128 R84, desc[UR4][R84.64] ;  /* 0x0000000454547981 */ /* 0x000f24000c1e1d00 */
[----:B------:R-:W-:Y:S02]  /*0900*/  IMAD.WIDE.U32 R92, R129, 0x10, R92 ;  /* 0x00000010815c7825 */ /* 0x000fe400078e005c */
[----:B------:R3:W4:Y:S02]  /*0910*/  LDG.E R136, desc[UR4][R136.64] ;  /* 0x0000000488887981 */ /* 0x000724000c1e1900 */
[C-C-:B--2---:R-:W-:Y:S01]  /*0920*/  IMAD.WIDE.U32 R80, R3.reuse, 0x10, R100.reuse ;  /* 0x0000001003507825 */ /* 0x144fe200078e0064 */
[----:B------:R-:W-:Y:S01]  /*0930*/  IADD3 R3, R3, 0x200, RZ ;  /* 0x0000020003037810 */ /* 0x000fe20007ffe0ff */
[----:B------:R-:W2:Y:S04]  /*0940*/  LDG.E.128 R92, desc[UR4][R92.64] ;  /* 0x000000045c5c7981 */ /* 0x000ea8000c1e1d00 */
[----:B------:R-:W2:Y:S01]  /*0950*/  LDG.E.128 R80, desc[UR4][R80.64] ;  /* 0x0000000450507981 */ /* 0x000ea2000c1e1d00 */
[----:B------:R-:W-:-:S04]  /*0960*/  IMAD.WIDE.U32 R96, R97, 0x10, R100 ;  /* 0x0000001061607825 */ /* 0x000fc800078e0064 */
[----:B------:R-:W-:Y:S02]  /*0970*/  IMAD.WIDE.U32 R100, R3, 0x10, R100 ;  /* 0x0000001003647825 */ /* 0x000fe400078e0064 */
[----:B------:R-:W2:Y:S04]  /*0980*/  LDG.E.128 R96, desc[UR4][R96.64] ;  /* 0x0000000460607981 */ /* 0x000ea8000c1e1d00 */
[----:B------:R-:W2:Y:S01]  /*0990*/  LDG.E.128 R100, desc[UR4][R100.64] ;  /* 0x0000000464647981 */ /* 0x000ea2000c1e1d00 */
[----:B------:R-:W-:Y:S02]  /*09a0*/  MOV R134, UR14 ;  /* 0x0000000e00867c02 */ /* 0x000fe40008000f00 */
[----:B------:R-:W-:Y:S02]  /*09b0*/  MOV R135, UR15 ;  /* 0x0000000f00877c02 */ /* 0x000fe40008000f00 */
[----:B------:R-:W-:-:S04]  /*09c0*/  ISETP.NE.U32.AND P0, PT, R134, RZ, PT ;  /* 0x000000ff8600720c */ /* 0x000fc80003f05070 */
[----:B------:R-:W-:-:S13]  /*09d0*/  ISETP.NE.AND.EX P0, PT, R135, RZ, PT, P0 ;  /* 0x000000ff8700720c */ /* 0x000fda0003f05300 */
[----:B------:R0:W5:Y:S04]  /*09e0*/  @P0 LDG.E.128 R52, desc[UR4][R76.64] ;  /* 0x000000044c340981 */ /* 0x000168000c1e1d00 */
[----:B------:R1:W5:Y:S04]  /*09f0*/  @P0 LDG.E.128 R56, desc[UR4][R74.64] ;  /* 0x000000044a380981 */ /* 0x000368000c1e1d00 */
[----:B------:R1:W5:Y:S01]  /*0a00*/  @P0 LDG.E.128 R60, desc[UR4][R72.64] ;  /* 0x00000004483c0981 */ /* 0x000362000c1e1d00 */
[----:B------:R-:W-:Y:S01]  /*0a10*/  ISETP.NE.AND P0, PT, R159, RZ, PT ;  /* 0x000000ff9f00720c */ /* 0x000fe20003f05270 */
[----:B---3--:R-:W-:-:S02]  /*0a20*/  HADD2.F32 R137, -RZ, R89.H0_H0 ;  /* 0x20000059ff897230 */ /* 0x008fc40000004100 */
[----:B------:R-:W-:Y:S02]  /*0a30*/  HADD2.F32 R89, -RZ, R89.H1_H1 ;  /* 0x30000059ff597230 */ /* 0x000fe40000004100 */
[--C-:B------:R-:W-:Y:S01]  /*0a40*/  HADD2.F32 R3, -RZ, R88.reuse.H0_H0 ;  /* 0x20000058ff037230 */ /* 0x100fe20000004100 */
[----:B----4-:R-:W-:Y:S01]  /*0a50*/  FSEL R185, R136, RZ, !P0 ;  /* 0x000000ff88b97208 */ /* 0x010fe20004000000 */
[----:B------:R-:W-:Y:S02]  /*0a60*/  HADD2.F32 R88, -RZ, R88.H1_H1 ;  /* 0x30000058ff587230 */ /* 0x000fe40000004100 */
[----:B--2---:R-:W-:Y:S02]  /*0a70*/  HADD2.F32 R136, -RZ, R94.H0_H0 ;  /* 0x2000005eff887230 */ /* 0x004fe40000004100 */
[----:B------:R-:W-:Y:S01]  /*0a80*/  FADD.FTZ R89, -R185, R89 ;  /* 0x00000059b9597221 */ /* 0x000fe20000010100 */
[--C-:B------:R-:W-:Y:S02]  /*0a90*/  HADD2.F32 R139, -RZ, R82.reuse.H0_H0 ;  /* 0x20000052ff8b7230 */ /* 0x100fe40000004100 */
[----:B0-----:R-:W-:-:S02]  /*0aa0*/  HADD2.F32 R76, -RZ, R82.H1_H1 ;  /* 0x30000052ff4c7230 */ /* 0x001fc40000004100 */
[----:B------:R-:W-:Y:S02]  /*0ab0*/  HADD2.F32 R82, -RZ, R85.H0_H0 ;  /* 0x20000055ff527230 */ /* 0x000fe40000004100 */
[--C-:B------:R-:W-:Y:S02]  /*0ac0*/  HADD2.F32 R77, -RZ, R80.reuse.H0_H0 ;  /* 0x20000050ff4d7230 */ /* 0x100fe40000004100 */
[C---:B------:R-:W-:Y:S01]  /*0ad0*/  FADD.FTZ R3, -R185.reuse, R3 ;  /* 0x00000003b9037221 */ /* 0x040fe20000010100 */
[--C-:B-1----:R-:W-:Y:S02]  /*0ae0*/  HADD2.F32 R75, -RZ, R81.reuse.H0_H0 ;  /* 0x20000051ff4b7230 */ /* 0x102fe40000004100 */
[----:B------:R-:W-:Y:S02]  /*0af0*/  HADD2.F32 R72, -RZ, R81.H1_H1 ;  /* 0x30000051ff487230 */ /* 0x000fe40000004100 */
[----:B------:R-:W-:Y:S01]  /*0b00*/  FADD.FTZ R81, -R185, R137 ;  /* 0x00000089b9517221 */ /* 0x000fe20000010100 */
[----:B------:R-:W-:-:S02]  /*0b10*/  HADD2.F32 R74, -RZ, R80.H1_H1 ;  /* 0x30000050ff4a7230 */ /* 0x000fc40000004100 */
[C---:B------:R-:W-:Y:S01]  /*0b20*/  FADD.FTZ R137, -R185.reuse, R82 ;  /* 0x00000052b9897221 */ /* 0x040fe20000010100 */
[----:B------:R-:W-:Y:S02]  /*0b30*/  HADD2.F32 R80, -RZ, R84.H0_H0 ;  /* 0x20000054ff507230 */ /* 0x000fe40000004100 */
[C---:B------:R-:W-:Y:S01]  /*0b40*/  FADD.FTZ R175, -R185.reuse, R136 ;  /* 0x00000088b9af7221 */ /* 0x040fe20000010100 */
[----:B-----5:R-:W-:Y:S01]  /*0b50*/  FMUL.FTZ R82, R128, R89 ;  /* 0x0000005980527220 */ /* 0x020fe20000410000 */
[----:B------:R-:W-:Y:S01]  /*0b60*/  FADD.FTZ R73, -R185, R88 ;  /* 0x00000058b9497221 */ /* 0x000fe20000010100 */
[----:B------:R-:W-:Y:S01]  /*0b70*/  FMUL.FTZ R136, R104, R77 ;  /* 0x0000004d68887220 */ /* 0x000fe20000410000 */
[----:B------:R-:W-:Y:S02]  /*0b80*/  HADD2.F32 R138, -RZ, R90.H0_H0 ;  /* 0x2000005aff8a7230 */ /* 0x000fe40000004100 */
[----:B------:R-:W-:Y:S01]  /*0b90*/  FMUL.FTZ R3, R128, R3 ;  /* 0x0000000380037220 */ /* 0x000fe20000410000 */
[----:B------:R-:W-:-:S02]  /*0ba0*/  HADD2.F32 R150, -RZ, R93.H0_H0 ;  /* 0x2000005dff967230 */ /* 0x000fc40000004100 */
[C---:B------:R-:W-:Y:S01]  /*0bb0*/  FMUL.FTZ R89, R128.reuse, R137 ;  /* 0x0000008980597220 */ /* 0x040fe20000410000 */
[----:B------:R-:W-:Y:S02]  /*0bc0*/  HADD2.F32 R151, -RZ, R93.H1_H1 ;  /* 0x3000005dff977230 */ /* 0x000fe40000004100 */
[----:B------:R-:W-:Y:S01]  /*0bd0*/  FADD.FTZ R93, -R185, R80 ;  /* 0x00000050b95d7221 */ /* 0x000fe20000010100 */
[--C-:B------:R-:W-:Y:S02]  /*0be0*/  HADD2.F32 R183, -RZ, R103.reuse.H0_H0 ;  /* 0x20000067ffb77230 */ /* 0x100fe40000004100 */
[----:B------:R-:W-:Y:S01]  /*0bf0*/  FMUL.FTZ R81, R128, R81 ;  /* 0x0000005180517220 */ /* 0x000fe20000410000 */
[----:B------:R-:W-:Y:S02]  /*0c00*/  HADD2.F32 R160, -RZ, R103.H1_H1 ;  /* 0x30000067ffa07230 */ /* 0x000fe40000004100 */
[-C--:B------:R-:W-:Y:S01]  /*0c10*/  FFMA.FTZ R7, R82, R72.reuse, R7 ;  /* 0x0000004852077223 */ /* 0x080fe20000010007 */
[----:B------:R-:W-:Y:S01]  /*0c20*/  FADD.FTZ R39, R39, R72 ;  /* 0x0000004827277221 */ /* 0x000fe20000010000 */
[----:B------:R-:W-:Y:S01]  /*0c30*/  FMUL.FTZ R137, R107, R72 ;  /* 0x000000486b897220 */ /* 0x000fe20000410000 */
[----:B------:R-:W-:Y:S01]  /*0c40*/  FMUL.FTZ R80, R128, R73 ;  /* 0x0000004980507220 */ /* 0x000fe20000410000 */
[----:B------:R-:W-:Y:S01]  /*0c50*/  FMUL.FTZ R103, R105, R74 ;  /* 0x0000004a69677220 */ /* 0x000fe20000410000 */
[----:B------:R-:W-:Y:S01]  /*0c60*/  FADD.FTZ R72, RZ, R136 ;  /* 0x00000088ff487221 */ /* 0x000fe20000010000 */
[----:B------:R-:W-:-:S02]  /*0c70*/  HADD2.F32 R141, -RZ, R83.H0_H0 ;  /* 0x20000053ff8d7230 */ /* 0x000fc40000004100 */
[----:B------:R-:W-:Y:S01]  /*0c80*/  FFMA.FTZ R73, R3, R136, RZ ;  /* 0x0000008803497223 */ /* 0x000fe200000100ff */
[----:B------:R-:W-:Y:S02]  /*0c90*/  HADD2.F32 R144, -RZ, R83.H1_H1 ;  /* 0x30000053ff907230 */ /* 0x000fe40000004100 */
[----:B------:R-:W-:Y:S01]  /*0ca0*/  FADD.FTZ R83, -R185, R138 ;  /* 0x0000008ab9537221 */ /* 0x000fe20000010100 */
[-C--:B------:R-:W-:Y:S01]  /*0cb0*/  FFMA.FTZ R6, R81, R75.reuse, R6 ;  /* 0x0000004b51067223 */ /* 0x080fe20000010006 */
[----:B------:R-:W-:Y:S01]  /*0cc0*/  FADD.FTZ R38, R38, R75 ;  /* 0x0000004b26267221 */ /* 0x000fe20000010000 */
[----:B------:R-:W-:Y:S01]  /*0cd0*/  FMUL.FTZ R138, R106, R75 ;  /* 0x0000004b6a8a7220 */ /* 0x000fe20000410000 */
[----:B------:R-:W-:Y:S01]  /*0ce0*/  FADD.FTZ R75, R72, R103 ;  /* 0x00000067484b7221 */ /* 0x000fe20000010000 */
[C---:B------:R-:W-:Y:S01]  /*0cf0*/  FFMA.FTZ R72, R80.reuse, R103, R73 ;  /* 0x0000006750487223 */ /* 0x040fe20000010049 */
[----:B------:R-:W-:Y:S02]  /*0d00*/  HADD2.F32 R140, -RZ, R91.H0_H0 ;  /* 0x2000005bff8c7230 */ /* 0x000fe40000004100 */
[----:B------:R-:W-:Y:S01]  /*0d10*/  FFMA.FTZ R5, R80, R74, R5 ;  /* 0x0000004a50057223 */ /* 0x000fe20000010005 */
[----:B------:R-:W-:Y:S01]  /*0d20*/  FADD.FTZ R37, R37, R74 ;  /* 0x0000004a25257221 */ /* 0x000fe20000010000 */
[----:B------:R-:W-:-:S02]  /*0d30*/  HADD2.F32 R90, -RZ, R90.H1_H1 ;  /* 0x3000005aff5a7230 */ /* 0x000fc40000004100 */
[----:B------:R-:W-:Y:S01]  /*0d40*/  FADD.FTZ R74, R75, R138 ;  /* 0x0000008a4b4a7221 */ /* 0x000fe20000010000 */
[----:B------:R-:W-:Y:S01]  /*0d50*/  FFMA.FTZ R73, R81, R138, R72 ;  /* 0x0000008a51497223 */ /* 0x000fe20000010048 */
[--C-:B------:R-:W-:Y:S02]  /*0d60*/  HADD2.F32 R145, -RZ, R87.reuse.H0_H0 ;  /* 0x20000057ff917230 */ /* 0x100fe40000004100 */
[----:B------:R-:W-:Y:S01]  /*0d70*/  FMUL.FTZ R83, R128, R83 ;  /* 0x0000005380537220 */ /* 0x000fe20000410000 */
[----:B------:R-:W-:Y:S02]  /*0d80*/  HADD2.F32 R146, -RZ, R87.H1_H1 ;  /* 0x30000057ff927230 */ /* 0x000fe40000004100 */
[----:B------:R-:W-:Y:S01]  /*0d90*/  FADD.FTZ R87, -R185, R140 ;  /* 0x0000008cb9577221 */ /* 0x000fe20000010100 */
[----:B------:R-:W-:Y:S02]  /*0da0*/  HADD2.F32 R84, -RZ, R84.H1_H1 ;  /* 0x30000054ff547230 */ /* 0x000fe40000004100 */
[----:B------:R-:W-:Y:S01]  /*0db0*/  FMUL.FTZ R140, R108, R139 ;  /* 0x0000008b6c8c7220 */ /* 0x000fe20000410000 */
[----:B------:R-:W-:-:S02]  /*0dc0*/  HADD2.F32 R142, -RZ, R85.H1_H1 ;  /* 0x30000055ff8e7230 */ /* 0x000fc40000004100 */
[----:B------:R-:W-:Y:S01]  /*0dd0*/  FADD.FTZ R75, R74, R137 ;  /* 0x000000894a4b7221 */ /* 0x000fe20000010000 */
[----:B------:R-:W-:Y:S01]  /*0de0*/  FADD.FTZ R85, -R185, R90 ;  /* 0x0000005ab9557221 */ /* 0x000fe20000010100 */
[----:B------:R-:W-:Y:S01]  /*0df0*/  FFMA.FTZ R72, R82, R137, R73 ;  /* 0x0000008952487223 */ /* 0x000fe20000010049 */
[----:B------:R-:W-:Y:S02]  /*0e00*/  HADD2.F32 R91, -RZ, R91.H1_H1 ;  /* 0x3000005bff5b7230 */ /* 0x000fe40000004100 */
[----:B------:R-:W-:Y:S01]  /*0e10*/  FFMA.FTZ R8, R83, R139, R8 ;  /* 0x0000008b53087223 */ /* 0x000fe20000010008 */
[--C-:B------:R-:W-:Y:S02]  /*0e20*/  HADD2.F32 R152, -RZ, R95.reuse.H0_H0 ;  /* 0x2000005fff987230 */ /* 0x100fe40000004100 */
[----:B------:R-:W-:Y:S01]  /*0e30*/  FADD.FTZ R32, R32, R139 ;  /* 0x0000008b20207221 */ /* 0x000fe20000010000 */
[----:B------:R-:W-:Y:S02]  /*0e40*/  HADD2.F32 R154, -RZ, R95.H1_H1 ;  /* 0x3000005fff9a7230 */ /* 0x000fe40000004100 */
[----:B------:R-:W-:Y:S01]  /*0e50*/  FADD.FTZ R95, -R185, R84 ;  /* 0x00000054b95f7221 */ /* 0x000fe20000010100 */
[----:B------:R-:W-:-:S02]  /*0e60*/  HADD2.F32 R143, -RZ, R86.H0_H0 ;  /* 0x20000056ff8f7230 */ /* 0x000fc40000004100 */
[----:B------:R-:W-:Y:S01]  /*0e70*/  FMUL.FTZ R139, R109, R76 ;  /* 0x0000004c6d8b7220 */ /* 0x000fe20000410000 */
[----:B------:R-:W-:Y:S01]  /*0e80*/  FADD.FTZ R74, R75, R140 ;  /* 0x0000008c4b4a7221 */ /* 0x000fe20000010000 */
[----:B------:R-:W-:Y:S02]  /*0e90*/  HADD2.F32 R86, -RZ, R86.H1_H1 ;  /* 0x30000056ff567230 */ /* 0x000fe40000004100 */
[C---:B------:R-:W-:Y:S01]  /*0ea0*/  FMUL.FTZ R84, R128.reuse, R85 ;  /* 0x0000005580547220 */ /* 0x040fe20000410000 */
[----:B------:R-:W-:Y:S01]  /*0eb0*/  FFMA.FTZ R73, R83, R140, R72 ;  /* 0x0000008c53497223 */ /* 0x000fe20000010048 */
[C---:B------:R-:W-:Y:S01]  /*0ec0*/  FADD.FTZ R91, -R185.reuse, R91 ;  /* 0x0000005bb95b7221 */ /* 0x040fe20000010100 */
[C---:B------:R-:W-:Y:S01]  /*0ed0*/  FADD.FTZ R147, -R185.reuse, R142 ;  /* 0x0000008eb9937221 */ /* 0x040fe20000010100 */
[----:B------:R-:W-:Y:S01]  /*0ee0*/  FMUL.FTZ R85, R128, R87 ;  /* 0x0000005780557220 */ /* 0x000fe20000410000 */
[----:B------:R-:W-:Y:S01]  /*0ef0*/  FMUL.FTZ R142, R110, R141 ;  /* 0x0000008d6e8e7220 */ /* 0x000fe20000410000 */
[----:B------:R-:W-:Y:S01]  /*0f00*/  FADD.FTZ R75, R74, R139 ;  /* 0x0000008b4a4b7221 */ /* 0x000fe20000010000 */
[----:B------:R-:W-:Y:S01]  /*0f10*/  FFMA.FTZ R72, R84, R139, R73 ;  /* 0x0000008b54487223 */ /* 0x000fe20000010049 */
[C---:B------:R-:W-:Y:S01]  /*0f20*/  FADD.FTZ R149, -R185.reuse, R143 ;  /* 0x0000008fb9957221 */ /* 0x040fe20000010100 */
[----:B------:R-:W-:Y:S01]  /*0f30*/  FADD.FTZ R153, -R185, R86 ;  /* 0x00000056b9997221 */ /* 0x000fe20000010100 */
[----:B------:R-:W-:-:S02]  /*0f40*/  HADD2.F32 R143, -RZ, R96.H0_H0 ;  /* 0x20000060ff8f7230 */ /* 0x000fc40000004100 */
[----:B------:R-:W-:Y:S01]  /*0f50*/  FMUL.FTZ R86, R128, R91 ;  /* 0x0000005b80567220 */ /* 0x000fe20000410000 */
[----:B------:R-:W-:Y:S01]  /*0f60*/  FFMA.FTZ R10, R85, R141, R10 ;  /* 0x0000008d550a7223 */ /* 0x000fe2000001000a */
[----:B------:R-:W-:Y:S01]  /*0f70*/  FADD.FTZ R34, R34, R141 ;  /* 0x0000008d22227221 */ /* 0x000fe20000010000 */
[----:B------:R-:W-:Y:S01]  /*0f80*/  FMUL.FTZ R141, R111, R144 ;  /* 0x000000906f8d7220 */ /* 0x000fe20000410000 */
[----:B------:R-:W-:Y:S01]  /*0f90*/  FADD.FTZ R74, R75, R142 ;  /* 0x0000008e4b4a7221 */ /* 0x000fe20000010000 */
[----:B------:R-:W-:Y:S01]  /*0fa0*/  FFMA.FTZ R73, R85, R142, R72 ;  /* 0x0000008e55497223 */ /* 0x000fe20000010048 */
[----:B------:R-:W-:Y:S01]  /*0fb0*/  FADD.FTZ R161, -R185, R146 ;  /* 0x00000092b9a17221 */ /* 0x000fe20000010100 */
[----:B------:R-:W-:Y:S02]  /*0fc0*/  HADD2.F32 R146, -RZ, R96.H1_H1 ;  /* 0x30000060ff927230 */ /* 0x000fe40000004100 */
[----:B------:R-:W-:Y:S01]  /*0fd0*/  FMUL.FTZ R87, R128, R93 ;  /* 0x0000005d80577220 */ /* 0x000fe20000410000 */
[----:B------:R-:W-:Y:S01]  /*0fe0*/  FFMA.FTZ R11, R86, R144, R11 ;  /* 0x00000090560b7223 */ /* 0x000fe2000001000b */
[----:B------:R-:W-:Y:S01]  /*0ff0*/  FADD.FTZ R35, R35, R144 ;  /* 0x0000009023237221 */ /* 0x000fe20000010000 */
[----:B------:R-:W-:Y:S01]  /*1000*/  FMUL.FTZ R144, R112, R143 ;  /* 0x0000008f70907220 */ /* 0x000fe20000410000 */
[----:B------:R-:W-:Y:S01]  /*1010*/  FADD.FTZ R75, R74, R141 ;  /* 0x0000008d4a4b7221 */ /* 0x000fe20000010000 */
[----:B------:R-:W-:-:S02]  /*1020*/  HADD2.F32 R148, -RZ, R92.H0_H0 ;  /* 0x2000005cff947230 */ /* 0x000fc40000004100 */
[----:B------:R-:W-:Y:S01]  /*1030*/  FFMA.FTZ R74, R86, R141, R73 ;  /* 0x0000008d564a7223 */ /* 0x000fe20000010049 */
[----:B------:R-:W-:Y:S01]  /*1040*/  FADD.FTZ R155, -R185, R145 ;  /* 0x00000091b99b7221 */ /* 0x000fe20000010100 */
[--C-:B------:R-:W-:Y:S02]  /*1050*/  HADD2.F32 R145, -RZ, R97.reuse.H0_H0 ;  /* 0x20000061ff917230 */ /* 0x100fe40000004100 */
[----:B------:R-:W-:Y:S01]  /*1060*/  FMUL.FTZ R88, R128, R95 ;  /* 0x0000005f80587220 */ /* 0x000fe20000410000 */
[----:B------:R-:W-:Y:S01]  /*1070*/  FFMA.FTZ R12, R87, R143, R12 ;  /* 0x0000008f570c7223 */ /* 0x000fe2000001000c */
[----:B------:R-:W-:Y:S01]  /*1080*/  FADD.FTZ R28, R28, R143 ;  /* 0x0000008f1c1c7221 */ /* 0x000fe20000010000 */
[----:B------:R-:W-:Y:S01]  /*1090*/  FMUL.FTZ R143, R113, R146 ;  /* 0x00000092718f7220 */ /* 0x000fe20000410000 */
[----:B------:R-:W-:Y:S01]  /*10a0*/  FADD.FTZ R72, R75, R144 ;  /* 0x000000904b487221 */ /* 0x000fe20000010000 */
[----:B------:R-:W-:Y:S01]  /*10b0*/  FFMA.FTZ R73, R87, R144, R74 ;  /* 0x0000009057497223 */ /* 0x000fe2000001004a */
[----:B------:R-:W-:Y:S01]  /*10c0*/  FADD.FTZ R163, -R185, R148 ;  /* 0x00000094b9a37221 */ /* 0x000fe20000010100 */
[----:B------:R-:W-:-:S02]  /*10d0*/  HADD2.F32 R148, -RZ, R97.H1_H1 ;  /* 0x30000061ff947230 */ /* 0x000fc40000004100 */
[----:B------:R-:W-:Y:S01]  /*10e0*/  FFMA.FTZ R13, R88, R146, R13 ;  /* 0x00000092580d7223 */ /* 0x000fe2000001000d */
[----:B------:R-:W-:Y:S01]  /*10f0*/  FADD.FTZ R29, R29, R146 ;  /* 0x000000921d1d7221 */ /* 0x000fe20000010000 */
[----:B------:R-:W-:Y:S01]  /*1100*/  FMUL.FTZ R146, R114, R145 ;  /* 0x0000009172927220 */ /* 0x000fe20000410000 */
[----:B------:R-:W-:Y:S01]  /*1110*/  FADD.FTZ R75, R72, R143 ;  /* 0x0000008f484b7221 */ /* 0x000fe20000010000 */
[----:B------:R-:W-:Y:S01]  /*1120*/  FFMA.FTZ R72, R88, R143, R73 ;  /* 0x0000008f58487223 */ /* 0x000fe20000010049 */
[----:B------:R-:W-:Y:S01]  /*1130*/  FADD.FTZ R173, -R185, R151 ;  /* 0x00000097b9ad7221 */ /* 0x000fe20000010100 */
[--C-:B------:R-:W-:Y:S02]  /*1140*/  HADD2.F32 R177, -RZ, R102.reuse.H0_H0 ;  /* 0x20000066ffb17230 */ /* 0x100fe40000004100 */
[----:B------:R-:W-:Y:S01]  /*1150*/  FFMA.FTZ R14, R89, R145, R14 ;  /* 0x00000091590e7223 */ /* 0x000fe2000001000e */
[----:B------:R-:W-:Y:S02]  /*1160*/  HADD2.F32 R158, -RZ, R102.H1_H1 ;  /* 0x30000066ff9e7230 */ /* 0x000fe40000004100 */
[----:B------:R-:W-:Y:S01]  /*1170*/  FMUL.FTZ R102, R128, R147 ;  /* 0x0000009380667220 */ /* 0x000fe20000410000 */
[----:B------:R-:W-:-:S02]  /*1180*/  HADD2.F32 R92, -RZ, R92.H1_H1 ;  /* 0x3000005cff5c7230 */ /* 0x000fc40000004100 */
[----:B------:R-:W-:Y:S01]  /*1190*/  FADD.FTZ R30, R30, R145 ;  /* 0x000000911e1e7221 */ /* 0x000fe20000010000 */
[----:B------:R-:W-:Y:S02]  /*11a0*/  HADD2.F32 R94, -RZ, R94.H1_H1 ;  /* 0x3000005eff5e7230 */ /* 0x000fe40000004100 */
[----:B------:R-:W-:Y:S01]  /*11b0*/  FMUL.FTZ R145, R115, R148 ;  /* 0x0000009473917220 */ /* 0x000fe20000410000 */
[--C-:B------:R-:W-:Y:S02]  /*11c0*/  HADD2.F32 R151, -RZ, R98.reuse.H0_H0 ;  /* 0x20000062ff977230 */ /* 0x100fe40000004100 */
[----:B------:R-:W-:Y:S01]  /*11d0*/  FADD.FTZ R74, R75, R146 ;  /* 0x000000924b4a7221 */ /* 0x000fe20000010000 */
[----:B------:R-:W-:Y:S01]  /*11e0*/  FFMA.FTZ R73, R89, R146, R72 ;  /* 0x0000009259497223 */ /* 0x000fe20000010048 */
[----:B------:R-:W-:Y:S01]  /*11f0*/  FADD.FTZ R169, -R185, R150 ;  /* 0x00000096b9a97221 */ /* 0x000fe20000010100 */
[----:B------:R-:W-:Y:S02]  /*1200*/  HADD2.F32 R150, -RZ, R98.H1_H1 ;  /* 0x30000062ff967230 */ /* 0x000fe40000004100 */
[----:B------:R-:W-:Y:S01]  /*1210*/  FFMA.FTZ R15, R102, R148, R15 ;  /* 0x00000094660f7223 */ /* 0x000fe2000001000f */
[----:B------:R-:W-:Y:S01]  /*1220*/  FADD.FTZ R31, R31, R148 ;  /* 0x000000941f1f7221 */ /* 0x000fe20000010000 */
[C---:B------:R-:W-:Y:S01]  /*1230*/  FADD.FTZ R167, -R185.reuse, R92 ;  /* 0x0000005cb9a77221 */ /* 0x040fe20000010100 */
[C---:B------:R-:W-:Y:S01]  /*1240*/  FADD.FTZ R179, -R185.reuse, R94 ;  /* 0x0000005eb9b37221 */ /* 0x040fe20000010100 */
[----:B------:R-:W-:Y:S01]  /*1250*/  FADD.FTZ R181, -R185, R152 ;  /* 0x00000098b9b57221 */ /* 0x000fe20000010100 */
[----:B------:R-:W-:-:S02]  /*1260*/  HADD2.F32 R171, -RZ, R101.H0_H0 ;  /* 0x20000065ffab7230 */ /* 0x000fc40000004100 */
[----:B------:R-:W-:Y:S01]  /*1270*/  FMUL.FTZ R148, R116, R151 ;  /* 0x0000009774947220 */ /* 0x000fe20000410000 */
[----:B------:R-:W-:Y:S02]  /*1280*/  HADD2.F32 R156, -RZ, R101.H1_H1 ;  /* 0x30000065ff9c7230 */ /* 0x000fe40000004100 */
[----:B------:R-:W-:Y:S01]  /*1290*/  FADD.FTZ R75, R74, R145 ;  /* 0x000000914a4b7221 */ /* 0x000fe20000010000 */
[----:B------:R-:W-:Y:S01]  /*12a0*/  FADD.FTZ R185, -R185, R154 ;  /* 0x0000009ab9b97221 */ /* 0x000fe20000010100 */
[----:B------:R-:W-:Y:S01]  /*12b0*/  FMUL.FTZ R101, R128, R149 ;  /* 0x0000009580657220 */ /* 0x000fe20000410000 */
[----:B------:R-:W-:Y:S01]  /*12c0*/  FFMA.FTZ R72, R102, R145, R73 ;  /* 0x0000009166487223 */ /* 0x000fe20000010049 */
[--C-:B------:R-:W-:Y:S02]  /*12d0*/  HADD2.F32 R165, -RZ, R100.reuse.H0_H0 ;  /* 0x20000064ffa57230 */ /* 0x100fe40000004100 */
[----:B------:R-:W-:Y:S02]  /*12e0*/  HADD2.F32 R154, -RZ, R100.H1_H1 ;  /* 0x30000064ff9a7230 */ /* 0x000fe40000004100 */
[----:B------:R-:W-:Y:S01]  /*12f0*/  FMUL.FTZ R100, R128, R153 ;  /* 0x0000009980647220 */ /* 0x000fe20000410000 */
[----:B------:R-:W-:-:S02]  /*1300*/  HADD2.F32 R157, -RZ, R99.H0_H0 ;  /* 0x20000063ff9d7230 */ /* 0x000fc40000004100 */
[----:B------:R-:W-:Y:S01]  /*1310*/  FMUL.FTZ R147, R117, R150 ;  /* 0x0000009675937220 */ /* 0x000fe20000410000 */
[----:B------:R-:W-:Y:S01]  /*1320*/  FADD.FTZ R74, R75, R148 ;  /* 0x000000944b4a7221 */ /* 0x000fe20000010000 */
[----:B------:R-:W-:Y:S01]  /*1330*/  FFMA.FTZ R73, R101, R148, R72 ;  /* 0x0000009465497223 */ /* 0x000fe20000010048 */
[----:B------:R-:W-:Y:S02]  /*1340*/  HADD2.F32 R152, -RZ, R99.H1_H1 ;  /* 0x30000063ff987230 */ /* 0x000fe40000004100 */
[----:B------:R-:W-:Y:S01]  /*1350*/  FFMA.FTZ R49, R100, R150, R49 ;  /* 0x0000009664317223 */ /* 0x000fe20000010031 */
[----:B------:R-:W-:Y:S01]  /*1360*/  FADD.FTZ R25, R25, R150 ;  /* 0x0000009619197221 */ /* 0x000fe20000010000 */
[----:B------:R-:W-:Y:S01]  /*1370*/  FMUL.FTZ R150, R118, R157 ;  /* 0x0000009d76967220 */ /* 0x000fe20000410000 */
[----:B------:R-:W-:Y:S01]  /*1380*/  FADD.FTZ R75, R74, R147 ;  /* 0x000000934a4b7221 */ /* 0x000fe20000010000 */
[----:B------:R-:W-:Y:S01]  /*1390*/  FMUL.FTZ R99, R128, R155 ;  /* 0x0000009b80637220 */ /* 0x000fe20000410000 */
[----:B------:R-:W-:Y:S01]  /*13a0*/  FFMA.FTZ R72, R100, R147, R73 ;  /* 0x0000009364487223 */ /* 0x000fe20000010049 */
[----:B------:R-:W-:Y:S01]  /*13b0*/  FMUL.FTZ R98, R128, R161 ;  /* 0x000000a180627220 */ /* 0x000fe20000410000 */
[----:B------:R-:W-:Y:S01]  /*13c0*/  FMUL.FTZ R149, R119, R152 ;  /* 0x0000009877957220 */ /* 0x000fe20000410000 */
[----:B------:R-:W-:Y:S01]  /*13d0*/  FADD.FTZ R74, R75, R150 ;  /* 0x000000964b4a7221 */ /* 0x000fe20000010000 */
        /* <DEDUP_REMOVED lines=15> */
[----:B------:R-:W-:Y:S01]  /*14d0*/  FADD.FTZ R75, R72, R151 ;  /* 0x00000097484b7221 */ /* 0x000fe20000010000 */
[----:B------:R-:W-:Y:S01]  /*14e0*/  FMUL.FTZ R95, R128, R169 ;  /* 0x000000a9805f7220 */ /* 0x000fe20000410000 */
        /* <DEDUP_REMOVED lines=44> */
.L_x_1374:
[----:B------:R-:W-:Y:S05]  /*17b0*/  BSYNC B0 ;  /* 0x0000000000007941 */ /* 0x000fea0003800000 */
.L_x_1372:
        /* <DEDUP_REMOVED lines=25> */
.L_x_1459:
        /* <DEDUP_REMOVED lines=11> */
[----:B------:R-:W-:Y:S02]  /*1a00*/  @P4 IADD3 R72, R79, -0x1, RZ ;  /* 0xffffffff4f484810 */ /* 0x000fe40007ffe0ff */
[----:B------:R-:W-:Y:S01]  /*1a10*/  LEA R163, R73, R75, 0x3 ;  /* 0x0000004b49a37211 */ /* 0x000fe200078e18ff */
[----:B------:R-:W-:Y:S01]  /*1a20*/  @!P0 STS.64 [R162+0x6000], R160 ;  /* 0x006000a0a2008388 */ /* 0x000fe20000000a00 */
[----:B------:R-:W-:Y:S01]  /*1a30*/  BAR.SYNC.DEFER_BLOCKING 0x0 ;  /* 0x0000000000007b1d */ /* 0x000fe20000010000 */
[----:B------:R-:W-:Y:S01]  /*1a40*/  @P4 IMAD R164, R72, R133, RZ ;  /* 0x0000008548a44224 */ /* 0x000fe200078e02ff */
[----:B------:R-:W-:-:S04]  /*1a50*/  ISETP.NE.AND P0, PT, R159, RZ, PT ;  /* 0x000000ff9f00720c */ /* 0x000fc80003f05270 */
        /* <DEDUP_REMOVED lines=32> */
[----:B------:R-:W-:Y:S01]  /*1c60*/  HADD2.F32 R75, -RZ, R52.H0_H0 ;  /* 0x20000034ff4b7230 */ /* 0x000fe20000004100 */
[----:B------:R-:W-:Y:S06]  /*1c70*/  BRA `(.L_x_1378) ;  /* 0x00000000001c7947 */ /* 0x000fec0003800000 */
.L_x_1377:
[----:B------:R-:W-:Y:S01]  /*1c80*/  ISETP.NE.U32.AND P0, PT, R134, RZ, PT ;  /* 0x000000ff8600720c */ /* 0x000fe20003f05070 */
[----:B------:R-:W-:-:S03]  /*1c90*/  FFMA.FTZ R75, R3, R72, R73 ;  /* 0x00000048034b7223 */ /* 0x000fc60000010049 */
[----:B------:R-:W-:Y:S01]  /*1ca0*/  ISETP.NE.AND.EX P0, PT, R135, RZ, PT, P0 ;  /* 0x000000ff8700720c */ /* 0x000fe20003f05300 */
[----:B------:R-:W-:-:S04]  /*1cb0*/  FADD.FTZ R75, R136, -R75 ;  /* 0x8000004b884b7221 */ /* 0x000fc80000010000 */
[----:B------:R-:W-:-:S08]  /*1cc0*/  FMUL.FTZ R75, R128, R75 ;  /* 0x0000004b804b7220 */ /* 0x000fd00000410000 */
[----:B------:R-:W-:-:S05]  /*1cd0*/  @P0 HADD2.F32 R74, -RZ, R52.H0_H0 ;  /* 0x20000034ff4a0230 */ /* 0x000fca0000004100 */
[----:B------:R-:W-:-:S07]  /*1ce0*/  @P0 FADD.FTZ R75, R75, R74 ;  /* 0x0000004a4b4b0221 */ /* 0x000fce0000010000 */
.L_x_1378:
[----:B------:R-:W-:Y:S05]  /*1cf0*/  BSYNC B0 ;  /* 0x0000000000007941 */ /* 0x000fea0003800000 */
.L_x_1376:
        /* <DEDUP_REMOVED lines=10> */
[----:B------:R-:W-:Y:S01]  /*1da0*/  MOV R75, RZ ;  /* 0x000000ff004b7202 */ /* 0x000fe20000000f00 */
[----:B------:R-:W-:Y:S06]  /*1db0*/  @!P0 BRA `(.L_x_1381) ;  /* 0x00000000001c8947 */ /* 0x000fec0003800000 */
[----:B------:R-:W-:Y:S01]  /*1dc0*/  HADD2.F32 R75, -RZ, R52.H1_H1 ;  /* 0x30000034ff4b7230 */ /* 0x000fe20000004100 */
[----:B------:R-:W-:Y:S06]  /*1dd0*/  BRA `(.L_x_1381) ;  /* 0x0000000000147947 */ /* 0x000fec0003800000 */
.L_x_1380:
[----:B------:R-:W-:-:S04]  /*1de0*/  FFMA.FTZ R74, R80, R72, R73 ;  /* 0x00000048504a7223 */ /* 0x000fc80000010049 */
[----:B------:R-:W-:Y:S01]  /*1df0*/  FADD.FTZ R75, R103, -R74 ;  /* 0x8000004a674b7221 */ /* 0x000fe20000010000 */
[----:B------:R-:W-:-:S03]  /*1e00*/  @P0 HADD2.F32 R74, -RZ, R52.H1_H1 ;  /* 0x30000034ff4a0230 */ /* 0x000fc60000004100 */
[----:B------:R-:W-:-:S04]  /*1e10*/  FMUL.FTZ R75, R128, R75 ;  /* 0x0000004b804b7220 */ /* 0x000fc80000410000 */
[----:B------:R-:W-:-:S07]  /*1e20*/  @P0 FADD.FTZ R75, R75, R74 ;  /* 0x0000004a4b4b0221 */ /* 0x000fce0000010000 */
.L_x_1381:
[----:B------:R-:W-:Y:S05]  /*1e30*/  BSYNC B0 ;  /* 0x0000000000007941 */ /* 0x000fea0003800000 */
.L_x_1379:
        /* <DEDUP_REMOVED lines=10> */
[----:B------:R-:W-:Y:S01]  /*1ee0*/  HADD2.F32 R75, -RZ, R53.H0_H0 ;  /* 0x20000035ff4b7230 */ /* 0x000fe20000004100 */
[----:B------:R-:W-:Y:S06]  /*1ef0*/  BRA `(.L_x_1384) ;  /* 0x0000000000147947 */ /* 0x000fec0003800000 */
.L_x_1383:
[----:B------:R-:W-:Y:S01]  /*1f00*/  FFMA.FTZ R75, R81, R72, R73 ;  /* 0x00000048514b7223 */ /* 0x000fe20000010049 */
[----:B------:R-:W-:-:S03]  /*1f10*/  @P0 HADD2.F32 R74, -RZ, R53.H0_H0 ;  /* 0x20000035ff4a0230 */ /* 0x000fc60000004100 */
[----:B------:R-:W-:-:S04]  /*1f20*/  FADD.FTZ R75, R138, -R75 ;  /* 0x8000004b8a4b7221 */ /* 0x000fc80000010000 */
[----:B------:R-:W-:-:S04]  /*1f30*/  FMUL.FTZ R75, R128, R75 ;  /* 0x0000004b804b7220 */ /* 0x000fc80000410000 */
[----:B------:R-:W-:-:S07]  /*1f40*/  @P0 FADD.FTZ R75, R75, R74 ;  /* 0x0000004a4b4b0221 */ /* 0x000fce0000010000 */
.L_x_1384:
[----:B------:R-:W-:Y:S05]  /*1f50*/  BSYNC B0 ;  /* 0x0000000000007941 */ /* 0x000fea0003800000 */
.L_x_1382:
        /* <DEDUP_REMOVED lines=12> */
.L_x_1386:
[----:B------:R-:W-:-:S04]  /*2020*/  FFMA.FTZ R74, R82, R72, R73 ;  /* 0x00000048524a7223 */ /* 0x000fc80000010049 */
[----:B------:R-:W-:Y:S01]  /*2030*/  FADD.FTZ R75, R137, -R74 ;  /* 0x8000004a894b7221 */ /* 0x000fe20000010000 */
[----:B------:R-:W-:-:S03]  /*2040*/  @P0 HADD2.F32 R74, -RZ, R53.H1_H1 ;  /* 0x30000035ff4a0230 */ /* 0x000fc60000004100 */
[----:B------:R-:W-:-:S04]  /*2050*/  FMUL.FTZ R75, R128, R75 ;  /* 0x0000004b804b7220 */ /* 0x000fc80000410000 */
[----:B------:R-:W-:-:S07]  /*2060*/  @P0 FADD.FTZ R75, R75, R74 ;  /* 0x0000004a4b4b0221 */ /* 0x000fce0000010000 */
.L_x_1387:
[----:B------:R-:W-:Y:S05]  /*2070*/  BSYNC B0 ;  /* 0x0000000000007941 */ /* 0x000fea0003800000 */
.L_x_1385:
        /* <DEDUP_REMOVED lines=12> */
.L_x_1389:
[----:B------:R-:W-:Y:S01]  /*2140*/  FFMA.FTZ R75, R83, R72, R73 ;  /* 0x00000048534b7223 */ /* 0x000fe20000010049 */
[----:B------:R-:W-:-:S03]  /*2150*/  @P0 HADD2.F32 R74, -RZ, R54.H0_H0 ;  /* 0x20000036ff4a0230 */ /* 0x000fc60000004100 */
[----:B------:R-:W-:-:S04]  /*2160*/  FADD.FTZ R75, R140, -R75 ;  /* 0x8000004b8c4b7221 */ /* 0x000fc80000010000 */
[----:B------:R-:W-:-:S04]  /*2170*/  FMUL.FTZ R75, R128, R75 ;  /* 0x0000004b804b7220 */ /* 0x000fc80000410000 */
[----:B------:R-:W-:-:S07]  /*2180*/  @P0 FADD.FTZ R75, R75, R74 ;  /* 0x0000004a4b4b0221 */ /* 0x000fce0000010000 */
.L_x_1390:
[----:B------:R-:W-:Y:S05]  /*2190*/  BSYNC B0 ;  /* 0x0000000000007941 */ /* 0x000fea0003800000 */
.L_x_1388:
        /* <DEDUP_REMOVED lines=12> */
.L_x_1392:
[----:B------:R-:W-:-:S04]  /*2260*/  FFMA.FTZ R74, R84, R72, R73 ;  /* 0x00000048544a7223 */ /* 0x000fc80000010049 */
[----:B------:R-:W-:Y:S01]  /*2270*/  FADD.FTZ R75, R139, -R74 ;  /* 0x8000004a8b4b7221 */ /* 0x000fe20000010000 */
[----:B------:R-:W-:-:S03]  /*2280*/  @P0 HADD2.F32 R74, -RZ, R54.H1_H1 ;  /* 0x30000036ff4a0230 */ /* 0x000fc60000004100 */
[----:B------:R-:W-:-:S04]  /*2290*/  FMUL.FTZ R75, R128, R75 ;  /* 0x0000004b804b7220 */ /* 0x000fc80000410000 */
[----:B------:R-:W-:-:S07]  /*22a0*/  @P0 FADD.FTZ R75, R75, R74 ;  /* 0x0000004a4b4b0221 */ /* 0x000fce0000010000 */
.L_x_1393:
[----:B------:R-:W-:Y:S05]  /*22b0*/  BSYNC B0 ;  /* 0x0000000000007941 */ /* 0x000fea0003800000 */
.L_x_1391:
        /* <DEDUP_REMOVED lines=12> */
.L_x_1395:
[----:B------:R-:W-:Y:S01]  /*2380*/  FFMA.FTZ R75, R85, R72, R73 ;  /* 0x00000048554b7223 */ /* 0x000fe20000010049 */
[----:B------:R-:W-:-:S03]  /*2390*/  @P0 HADD2.F32 R74, -RZ, R55.H0_H0 ;  /* 0x20000037ff4a0230 */ /* 0x000fc60000004100 */
[----:B------:R-:W-:-:S04]  /*23a0*/  FADD.FTZ R75, R142, -R75 ;  /* 0x8000004b8e4b7221 */ /* 0x000fc80000010000 */
[----:B------:R-:W-:-:S04]  /*23b0*/  FMUL.FTZ R75, R128, R75 ;  /* 0x0000004b804b7220 */ /* 0x000fc80000410000 */
[----:B------:R-:W-:-:S07]  /*23c0*/  @P0 FADD.FTZ R75, R75, R74 ;  /* 0x0000004a4b4b0221 */ /* 0x000fce0000010000 */
.L_x_1396:
[----:B------:R-:W-:Y:S05]  /*23d0*/  BSYNC B0 ;  /* 0x0000000000007941 */ /* 0x000fea0003800000 */
.L_x_1394:
        /* <DEDUP_REMOVED lines=12> */
.L_x_1398:
[----:B------:R-:W-:-:S04]  /*24a0*/  FFMA.FTZ R74, R86, R72, R73 ;  /* 0x00000048564a7223 */ /* 0x000fc80000010049 */
[----:B------:R-:W-:-:S04]  /*24b0*/  FADD.FTZ R75, R141, -R74 ;  /* 0x8000004a8d4b7221 */ /* 0x000fc80000010000 */
[----:B------:R-:W-:Y:S01]  /*24c0*/  FMUL.FTZ R78, R128, R75 ;  /* 0x0000004b804e7220 */ /* 0x000fe20000410000 */
[----:B------:R-:W-:-:S05]  /*24d0*/  @P0 HADD2.F32 R75, -RZ, R55.H1_H1 ;  /* 0x30000037ff4b0230 */ /* 0x000fca0000004100 */
[----:B------:R-:W-:-:S07]  /*24e0*/  @P0 FADD.FTZ R78, R78, R75 ;  /* 0x0000004b4e4e0221 */ /* 0x000fce0000010000 */
.L_x_1399:
[----:B------:R-:W-:Y:S05]  /*24f0*/  BSYNC B0 ;  /* 0x0000000000007941 */ /* 0x000fea0003800000 */
.L_x_1397:
[----:B------:R-:W0:Y:S01]  /*2500*/  @P4 LDC R135, c[0x0][0x29c] ;  /* 0x0000a700ff874b82 */ /* 0x000e220000000800 */
[----:B------:R-:W-:Y:S01]  /*2510*/  @P1 F2FP.F16.F32.PACK_AB R79, RZ, R78 ;  /* 0x0000004eff4f123e */ /* 0x000fe200000000ff */
[----:B------:R-:W-:Y:S03]  /*2520*/  BSSY B0, `(.L_x_1400) ;  /* 0x0000015000007945 */ /* 0x000fe60003800000 */
        /* <DEDUP_REMOVED lines=13> */
[----:B------:R-:W-:Y:S01]  /*2600*/  HADD2.F32 R75, -RZ, R56.H0_H0 ;  /* 0x20000038ff4b7230 */ /* 0x000fe20000004100 */
[----:B------:R-:W-:Y:S06]  /*2610*/  BRA `(.L_x_1402) ;  /* 0x0000000000147947 */ /* 0x000fec0003800000 */
.L_x_1401:
[----:B0-----:R-:W-:Y:S01]  /*2620*/  FFMA.FTZ R75, R87, R72, R73 ;  /* 0x00000048574b7223 */ /* 0x001fe20000010049 */
[----:B------:R-:W-:-:S03]  /*2630*/  @P0 HADD2.F32 R74, -RZ, R56.H0_H0 ;  /* 0x20000038ff4a0230 */ /* 0x000fc60000004100 */
[----:B------:R-:W-:-:S04]  /*2640*/  FADD.FTZ R75, R144, -R75 ;  /* 0x8000004b904b7221 */ /* 0x000fc80000010000 */
[----:B------:R-:W-:-:S04]  /*2650*/  FMUL.FTZ R75, R128, R75 ;  /* 0x0000004b804b7220 */ /* 0x000fc80000410000 */
[----:B------:R-:W-:-:S07]  /*2660*/  @P0 FADD.FTZ R75, R75, R74 ;  /* 0x0000004a4b4b0221 */ /* 0x000fce0000010000 */
.L_x_1402:
[----:B------:R-:W-:Y:S05]  /*2670*/  BSYNC B0 ;  /* 0x0000000000007941 */ /* 0x000fea0003800000 */
.L_x_1400:
        /* <DEDUP_REMOVED lines=12> */
.L_x_1404:
[----:B------:R-:W-:-:S04]  /*2740*/  FFMA.FTZ R74, R88, R72, R73 ;  /* 0x00000048584a7223 */ /* 0x000fc80000010049 */
[----:B------:R-:W-:Y:S01]  /*2750*/  FADD.FTZ R75, R143, -R74 ;  /* 0x8000004a8f4b7221 */ /* 0x000fe20000010000 */
[----:B------:R-:W-:-:S03]  /*2760*/  @P0 HADD2.F32 R74, -RZ, R56.H1_H1 ;  /* 0x30000038ff4a0230 */ /* 0x000fc60000004100 */
[----:B------:R-:W-:-:S04]  /*2770*/  FMUL.FTZ R75, R128, R75 ;  /* 0x0000004b804b7220 */ /* 0x000fc80000410000 */
[----:B------:R-:W-:-:S07]  /*2780*/  @P0 FADD.FTZ R75, R75, R74 ;  /* 0x0000004a4b4b0221 */ /* 0x000fce0000010000 */
.L_x_1405:
[----:B------:R-:W-:Y:S05]  /*2790*/  BSYNC B0 ;  /* 0x0000000000007941 */ /* 0x000fea0003800000 */
.L_x_1403:
        /* <DEDUP_REMOVED lines=12> */
.L_x_1407:
[----:B------:R-:W-:Y:S01]  /*2860*/  FFMA.FTZ R75, R89, R72, R73 ;  /* 0x00000048594b7223 */ /* 0x000fe20000010049 */
[----:B------:R-:W-:-:S03]  /*2870*/  @P0 HADD2.F32 R74, -RZ, R57.H0_H0 ;  /* 0x20000039ff4a0230 */ /* 0x000fc60000004100 */
[----:B------:R-:W-:-:S04]  /*2880*/  FADD.FTZ R75, R146, -R75 ;  /* 0x8000004b924b7221 */ /* 0x000fc80000010000 */
[----:B------:R-:W-:-:S04]  /*2890*/  FMUL.FTZ R75, R128, R75 ;  /* 0x0000004b804b7220 */ /* 0x000fc80000410000 */
[----:B------:R-:W-:-:S07]  /*28a0*/  @P0 FADD.FTZ R75, R75, R74 ;  /* 0x0000004a4b4b0221 */ /* 0x000fce0000010000 */
.L_x_1408:
[----:B------:R-:W-:Y:S05]  /*28b0*/  BSYNC B0 ;  /* 0x0000000000007941 */ /* 0x000fea0003800000 */
.L_x_1406:
        /* <DEDUP_REMOVED lines=12> */
.L_x_1410:
[----:B------:R-:W-:-:S04]  /*2980*/  FFMA.FTZ R74, R102, R72, R73 ;  /* 0x00000048664a7223 */ /* 0x000fc80000010049 */
[----:B------:R-:W-:Y:S01]  /*2990*/  FADD.FTZ R75, R145, -R74 ;  /* 0x8000004a914b7221 */ /* 0x000fe20000010000 */
[----:B------:R-:W-:-:S03]  /*29a0*/  @P0 HADD2.F32 R74, -RZ, R57.H1_H1 ;  /* 0x30000039ff4a0230 */ /* 0x000fc60000004100 */
[----:B------:R-:W-:-:S04]  /*29b0*/  FMUL.FTZ R75, R128, R75 ;  /* 0x0000004b804b7220 */ /* 0x000fc80000410000 */
[----:B------:R-:W-:-:S07]  /*29c0*/  @P0 FADD.FTZ R75, R75, R74 ;  /* 0x0000004a4b4b0221 */ /* 0x000fce0000010000 */
.L_x_1411:
[----:B------:R-:W-:Y:S05]  /*29d0*/  BSYNC B0 ;  /* 0x0000000000007941 */ /* 0x000fea0003800000 */
.L_x_1409:
        /* <DEDUP_REMOVED lines=12> */
.L_x_1413:
[----:B------:R-:W-:Y:S01]  /*2aa0*/  FFMA.FTZ R75, R101, R72, R73 ;  /* 0x00000048654b7223 */ /* 0x000fe20000010049 */
[----:B------:R-:W-:-:S03]  /*2ab0*/  @P0 HADD2.F32 R74, -RZ, R58.H0_H0 ;  /* 0x2000003aff4a0230 */ /* 0x000fc60000004100 */
[----:B------:R-:W-:-:S04]  /*2ac0*/  FADD.FTZ R75, R148, -R75 ;  /* 0x8000004b944b7221 */ /* 0x000fc80000010000 */
[----:B------:R-:W-:-:S04]  /*2ad0*/  FMUL.FTZ R75, R128, R75 ;  /* 0x0000004b804b7220 */ /* 0x000fc80000410000 */
[----:B------:R-:W-:-:S07]  /*2ae0*/  @P0 FADD.FTZ R75, R75, R74 ;  /* 0x0000004a4b4b0221 */ /* 0x000fce0000010000 */
.L_x_1414:
[----:B------:R-:W-:Y:S05]  /*2af0*/  BSYNC B0 ;  /* 0x0000000000007941 */ /* 0x000fea0003800000 */
.L_x_1412:
        /* <DEDUP_REMOVED lines=12> */
.L_x_1416:
[----:B------:R-:W-:-:S04]  /*2bc0*/  FFMA.FTZ R74, R100, R72, R73 ;  /* 0x00000048644a7223 */ /* 0x000fc80000010049 */
[----:B------:R-:W-:Y:S01]  /*2bd0*/  FADD.FTZ R75, R147, -R74 ;  /* 0x8000004a934b7221 */ /* 0x000fe20000010000 */
[----:B------:R-:W-:-:S03]  /*2be0*/  @P0 HADD2.F32 R74, -RZ, R58.H1_H1 ;  /* 0x3000003aff4a0230 */ /* 0x000fc60000004100 */
[----:B------:R-:W-:-:S04]  /*2bf0*/  FMUL.FTZ R75, R128, R75 ;  /* 0x0000004b804b7220 */ /* 0x000fc80000410000 */
[----:B------:R-:W-:-:S07]  /*2c00*/  @P0 FADD.FTZ R75, R75, R74 ;  /* 0x0000004a4b4b0221 */ /* 0x000fce0000010000 */
.L_x_1417:
[----:B------:R-:W-:Y:S05]  /*2c10*/  BSYNC B0 ;  /* 0x0000000000007941 */ /* 0x000fea0003800000 */
.L_x_1415:
        /* <DEDUP_REMOVED lines=12> */
.L_x_1419:
[----:B------:R-:W-:Y:S01]  /*2ce0*/  FFMA.FTZ R75, R99, R72, R73 ;  /* 0x00000048634b7223 */ /* 0x000fe20000010049 */
[----:B------:R-:W-:-:S03]  /*2cf0*/  @P0 HADD2.F32 R74, -RZ, R59.H0_H0 ;  /* 0x2000003bff4a0230 */ /* 0x000fc60000004100 */
[----:B------:R-:W-:-:S04]  /*2d00*/  FADD.FTZ R75, R150, -R75 ;  /* 0x8000004b964b7221 */ /* 0x000fc80000010000 */
[----:B------:R-:W-:-:S04]  /*2d10*/  FMUL.FTZ R75, R128, R75 ;  /* 0x0000004b804b7220 */ /* 0x000fc80000410000 */
[----:B------:R-:W-:-:S07]  /*2d20*/  @P0 FADD.FTZ R75, R75, R74 ;  /* 0x0000004a4b4b0221 */ /* 0x000fce0000010000 */
.L_x_1420:
[----:B------:R-:W-:Y:S05]  /*2d30*/  BSYNC B0 ;  /* 0x0000000000007941 */ /* 0x000fea0003800000 */
.L_x_1418:
        /* <DEDUP_REMOVED lines=12> */
.L_x_1422:
[----:B------:R-:W-:-:S04]  /*2e00*/  FFMA.FTZ R74, R98, R72, R73 ;  /* 0x00000048624a7223 */ /* 0x000fc80000010049 */
[----:B------:R-:W-:-:S04]  /*2e10*/  FADD.FTZ R75, R149, -R74 ;  /* 0x8000004a954b7221 */ /* 0x000fc80000010000 */
[----:B------:R-:W-:Y:S01]  /*2e20*/  FMUL.FTZ R78, R128, R75 ;  /* 0x0000004b804e7220 */ /* 0x000fe20000410000 */
[----:B------:R-:W-:-:S05]  /*2e30*/  @P0 HADD2.F32 R75, -RZ, R59.H1_H1 ;  /* 0x3000003bff4b0230 */ /* 0x000fca0000004100 */
[----:B------:R-:W-:-:S07]  /*2e40*/  @P0 FADD.FTZ R78, R78, R75 ;  /* 0x0000004b4e4e0221 */ /* 0x000fce0000010000 */
.L_x_1423:
[----:B------:R-:W-:Y:S05]  /*2e50*/  BSYNC B0 ;  /* 0x0000000000007941 */ /* 0x000fea0003800000 */
.L_x_1421:
[----:B------:R-:W0:Y:S01]  /*2e60*/  @P4 LDC R79, c[0x0][0x29c] ;  /* 0x0000a700ff4f4b82 */ /* 0x000e220000000800 */
[----:B------:R-:W-:Y:S07]  /*2e70*/  BSSY B0, `(.L_x_1424) ;  /* 0x0000017000007945 */ /* 0x000fee0003800000 */
[----:B------:R-:W1:Y:S08]  /*2e80*/  @P1 LDC.64 R74, c[0x0][0x308] ;  /* 0x0000c200ff4a1b82 */ /* 0x000e700000000a00 */
[----:B------:R-:W2:Y:S01]  /*2e90*/  @P4 LDC.64 R76, c[0x0][0x2f8] ;  /* 0x0000be00ff4c4b82 */ /* 0x000ea20000000a00 */
[----:B0-----:R-:W-:Y:S01]  /*2ea0*/  @P4 FMUL.FTZ R79, R78, R79 ;  /* 0x0000004f4e4f4220 */ /* 0x001fe20000410000 */
[----:B------:R-:W-:-:S04]  /*2eb0*/  @P1 F2FP.F16.F32.PACK_AB R78, RZ, R78 ;  /* 0x0000004eff4e123e */ /* 0x000fc800000000ff */
[----:B------:R-:W-:Y:S02]  /*2ec0*/  @P4 F2FP.F16.F32.PACK_AB R79, RZ, R79 ;  /* 0x0000004fff4f423e */ /* 0x000fe400000000ff */
        /* <DEDUP_REMOVED lines=12> */
.L_x_1425:
[----:B0-----:R-:W-:Y:S01]  /*2f90*/  FFMA.FTZ R75, R97, R72, R73 ;  /* 0x00000048614b7223 */ /* 0x001fe20000010049 */
[----:B------:R-:W-:-:S03]  /*2fa0*/  @P0 HADD2.F32 R74, -RZ, R60.H0_H0 ;  /* 0x2000003cff4a0230 */ /* 0x000fc60000004100 */
[----:B------:R-:W-:-:S04]  /*2fb0*/  FADD.FTZ R75, R152, -R75 ;  /* 0x8000004b984b7221 */ /* 0x000fc80000010000 */
[----:B------:R-:W-:-:S04]  /*2fc0*/  FMUL.FTZ R75, R128, R75 ;  /* 0x0000004b804b7220 */ /* 0x000fc80000410000 */
[----:B------:R-:W-:-:S07]  /*2fd0*/  @P0 FADD.FTZ R75, R75, R74 ;  /* 0x0000004a4b4b0221 */ /* 0x000fce0000010000 */
.L_x_1426:
[----:B------:R-:W-:Y:S05]  /*2fe0*/  BSYNC B0 ;  /* 0x0000000000007941 */ /* 0x000fea0003800000 */
.L_x_1424:
        /* <DEDUP_REMOVED lines=12> */
.L_x_1428:
[----:B------:R-:W-:-:S04]  /*30b0*/  FFMA.FTZ R74, R96, R72, R73 ;  /* 0x00000048604a7223 */ /* 0x000fc80000010049 */
[----:B------:R-:W-:Y:S01]  /*30c0*/  FADD.FTZ R75, R151, -R74 ;  /* 0x8000004a974b7221 */ /* 0x000fe20000010000 */
[----:B------:R-:W-:-:S03]  /*30d0*/  @P0 HADD2.F32 R74, -RZ, R60.H1_H1 ;  /* 0x3000003cff4a0230 */ /* 0x000fc60000004100 */
[----:B------:R-:W-:-:S04]  /*30e0*/  FMUL.FTZ R75, R128, R75 ;  /* 0x0000004b804b7220 */ /* 0x000fc80000410000 */
[----:B------:R-:W-:-:S07]  /*30f0*/  @P0 FADD.FTZ R75, R75, R74 ;  /* 0x0000004a4b4b0221 */ /* 0x000fce0000010000 */
.L_x_1429:
[----:B------:R-:W-:Y:S05]  /*3100*/  BSYNC B0 ;  /* 0x0000000000007941 */ /* 0x000fea0003800000 */
.L_x_1427:
        /* <DEDUP_REMOVED lines=12> */
.L_x_1431:
[----:B------:R-:W-:Y:S01]  /*31d0*/  FFMA.FTZ R75, R95, R72, R73 ;  /* 0x000000485f4b7223 */ /* 0x000fe20000010049 */
[----:B------:R-:W-:-:S03]  /*31e0*/  @P0 HADD2.F32 R74, -RZ, R61.H0_H0 ;  /* 0x2000003dff4a0230 */ /* 0x000fc60000004100 */
[----:B------:R-:W-:-:S04]  /*31f0*/  FADD.FTZ R75, R154, -R75 ;  /* 0x8000004b9a4b7221 */ /* 0x000fc80000010000 */
[----:B------:R-:W-:-:S04]  /*3200*/  FMUL.FTZ R75, R128, R75 ;  /* 0x0000004b804b7220 */ /* 0x000fc80000410000 */
[----:B------:R-:W-:-:S07]  /*3210*/  @P0 FADD.FTZ R75, R75, R74 ;  /* 0x0000004a4b4b0221 */ /* 0x000fce0000010000 */
.L_x_1432:
[----:B------:R-:W-:Y:S05]  /*3220*/  BSYNC B0 ;  /* 0x0000000000007941 */ /* 0x000fea0003800000 */
.L_x_1430:
        /* <DEDUP_REMOVED lines=12> */
.L_x_1434:
[----:B------:R-:W-:-:S04]  /*32f0*/  FFMA.FTZ R74, R94, R72, R73 ;  /* 0x000000485e4a7223 */ /* 0x000fc80000010049 */
[----:B------:R-:W-:Y:S01]  /*3300*/  FADD.FTZ R75, R153, -R74 ;  /* 0x8000004a994b7221 */ /* 0x000fe20000010000 */
[----:B------:R-:W-:-:S03]  /*3310*/  @P0 HADD2.F32 R74, -RZ, R61.H1_H1 ;  /* 0x3000003dff4a0230 */ /* 0x000fc60000004100 */
[----:B------:R-:W-:-:S04]  /*3320*/  FMUL.FTZ R75, R128, R75 ;  /* 0x0000004b804b7220 */ /* 0x000fc80000410000 */
[----:B------:R-:W-:-:S07]  /*3330*/  @P0 FADD.FTZ R75, R75, R74 ;  /* 0x0000004a4b4b0221 */ /* 0x000fce0000010000 */
.L_x_1435:
[----:B------:R-:W-:Y:S05]  /*3340*/  BSYNC B0 ;  /* 0x0000000000007941 */ /* 0x000fea0003800000 */
.L_x_1433:
        /* <DEDUP_REMOVED lines=12> */
.L_x_1437:
[----:B------:R-:W-:Y:S01]  /*3410*/  FFMA.FTZ R75, R93, R72, R73 ;  /* 0x000000485d4b7223 */ /* 0x000fe20000010049 */
[----:B------:R-:W-:-:S03]  /*3420*/  @P0 HADD2.F32 R74, -RZ, R62.H0_H0 ;  /* 0x2000003eff4a0230 */ /* 0x000fc60000004100 */
[----:B------:R-:W-:-:S04]  /*3430*/  FADD.FTZ R75, R156, -R75 ;  /* 0x8000004b9c4b7221 */ /* 0x000fc80000010000 */
[----:B------:R-:W-:-:S04]  /*3440*/  FMUL.FTZ R75, R128, R75 ;  /* 0x0000004b804b7220 */ /* 0x000fc80000410000 */
[----:B------:R-:W-:-:S07]  /*3450*/  @P0 FADD.FTZ R75, R75, R74 ;  /* 0x0000004a4b4b0221 */ /* 0x000fce0000010000 */
.L_x_1438:
[----:B------:R-:W-:Y:S05]  /*3460*/  BSYNC B0 ;  /* 0x0000000000007941 */ /* 0x000fea0003800000 */
.L_x_1436:
        /* <DEDUP_REMOVED lines=12> */
.L_x_1440:
[----:B------:R-:W-:-:S04]  /*3530*/  FFMA.FTZ R74, R92, R72, R73 ;  /* 0x000000485c4a7223 */ /* 0x000fc80000010049 */
[----:B------:R-:W-:Y:S01]  /*3540*/  FADD.FTZ R75, R155, -R74 ;  /* 0x8000004a9b4b7221 */ /* 0x000fe20000010000 */
[----:B------:R-:W-:-:S03]  /*3550*/  @P0 HADD2.F32 R74, -RZ, R62.H1_H1 ;  /* 0x3000003eff4a0230 */ /* 0x000fc60000004100 */
[----:B------:R-:W-:-:S04]  /*3560*/  FMUL.FTZ R75, R128, R75 ;  /* 0x0000004b804b7220 */ /* 0x000fc80000410000 */
[----:B------:R-:W-:-:S07]  /*3570*/  @P0 FADD.FTZ R75, R75, R74 ;  /* 0x0000004a4b4b0221 */ /* 0x000fce0000010000 */
.L_x_1441:
[----:B------:R-:W-:Y:S05]  /*3580*/  BSYNC B0 ;  /* 0x0000000000007941 */ /* 0x000fea0003800000 */
.L_x_1439:
        /* <DEDUP_REMOVED lines=12> */
.L_x_1443:
[----:B------:R-:W-:Y:S01]  /*3650*/  FFMA.FTZ R75, R91, R72, R73 ;  /* 0x000000485b4b7223 */ /* 0x000fe20000010049 */
[----:B------:R-:W-:-:S03]  /*3660*/  @P0 HADD2.F32 R74, -RZ, R63.H0_H0 ;  /* 0x2000003fff4a0230 */ /* 0x000fc60000004100 */
[----:B------:R-:W-:-:S04]  /*3670*/  FADD.FTZ R75, R158, -R75 ;  /* 0x8000004b9e4b7221 */ /* 0x000fc80000010000 */
[----:B------:R-:W-:-:S04]  /*3680*/  FMUL.FTZ R75, R128, R75 ;  /* 0x0000004b804b7220 */ /* 0x000fc80000410000 */
[----:B------:R-:W-:-:S07]  /*3690*/  @P0 FADD.FTZ R75, R75, R74 ;  /* 0x0000004a4b4b0221 */ /* 0x000fce0000010000 */
.L_x_1444:
[----:B------:R-:W-:Y:S05]  /*36a0*/  BSYNC B0 ;  /* 0x0000000000007941 */ /* 0x000fea0003800000 */
.L_x_1442:
        /* <DEDUP_REMOVED lines=12> */
.L_x_1446:
[----:B------:R-:W-:Y:S01]  /*3770*/  FFMA.FTZ R72, R90, R72, R73 ;  /* 0x000000485a487223 */ /* 0x000fe20000010049 */
[----:B------:R-:W-:-:S03]  /*3780*/  @P0 HADD2.F32 R75, -RZ, R63.H1_H1 ;  /* 0x3000003fff4b0230 */ /* 0x000fc60000004100 */
[----:B------:R-:W-:-:S04]  /*3790*/  FADD.FTZ R73, R157, -R72 ;  /* 0x800000489d497221 */ /* 0x000fc80000010000 */
[----:B------:R-:W-:-:S04]  /*37a0*/  FMUL.FTZ R128, R128, R73 ;  /* 0x0000004980807220 */ /* 0x000fc80000410000 */
[----:B------:R-:W-:-:S07]  /*37b0*/  @P0 FADD.FTZ R128, R128, R75 ;  /* 0x0000004b80800221 */ /* 0x000fce0000010000 */
.L_x_1447:
[----:B------:R-:W-:Y:S05]  /*37c0*/  BSYNC B0 ;  /* 0x0000000000007941 */ /* 0x000fea0003800000 */
.L_x_1445:
        /* <DEDUP_REMOVED lines=8> */
[----:B------:R-:W-:-:S04]  /*3850*/  @P1 F2FP.F16.F32.PACK_AB R128, RZ, R128 ;  /* 0x00000080ff80123e */ /* 0x000fc800000000ff */
[----:B------:R-:W-:Y:S02]  /*3860*/  @P4 F2FP.F16.F32.PACK_AB R76, RZ, R76 ;  /* 0x0000004cff4c423e */ /* 0x000fe400000000ff */
[----:B------:R-:W-:Y:S01]  /*3870*/  @P1 PRMT R67, R67, 0x5410, R128 ;  /* 0x0000541043431816 */ /* 0x000fe20000000080 */
[----:B-1----:R-:W-:Y:S01]  /*3880*/  @P1 IMAD.WIDE.U32 R72, R129, 0x10, R72 ;  /* 0x0000001081481825 */ /* 0x002fe200078e0048 */
[----:B------:R-:W-:-:S04]  /*3890*/  @P4 PRMT R71, R71, 0x5410, R76 ;  /* 0x0000541047474816 */ /* 0x000fc8000000004c */
[----:B------:R0:W-:Y:S01]  /*38a0*/  @P1 STG.E.128 desc[UR4][R72.64], R64 ;  /* 0x0000004048001986 */ /* 0x0001e2000c101d04 */
[----:B--2---:R-:W-:-:S05]  /*38b0*/  @P4 IMAD.WIDE.U32 R74, R133, 0x10, R74 ;  /* 0x00000010854a4825 */ /* 0x004fca00078e004a */
[----:B------:R0:W-:Y:S01]  /*38c0*/  @P4 STG.E.128 desc[UR4][R74.64], R68 ;  /* 0x000000444a004986 */ /* 0x0001e2000c101d04 */
[----:B------:R-:W-:Y:S05]  /*38d0*/  @!P0 BRA `(.L_x_1448) ;  /* 0xffffffcc00448947 */ /* 0x000fea000383ffff */
.L_x_1371:
        /* <DEDUP_REMOVED lines=23> */
.L_x_1375:
[----:B------:R-:W-:Y:S01]  /*3a50*/  HFMA2.MMA R166, -RZ, RZ, 0, 9.5367431640625e-07 ;  /* 0x00000010ffa67435 */ /* 0x000fe200000001ff */
[----:B------:R-:W-:Y:S02]  /*3a60*/  MOV R165, R160 ;  /* 0x000000a000a57202 */ /* 0x000fe40000000f00 */
[----:B------:R-:W-:Y:S02]  /*3a70*/  MOV R167, 0x1f ;  /* 0x0000001f00a77802 */ /* 0x000fe40000000f00 */
[----:B------:R-:W-:-:S07]  /*3a80*/  MOV R162, 0xffffffff ;  /* 0xffffffff00a27802 */ /* 0x000fce0000000f00 */
[----:B-----5:R-:W-:Y:S05]  /*3a90*/  WARPSYNC.COLLECTIVE R162, `(.L_x_1449) ;  /* 0x00000000a2087348 */ /* 0x020fea0003c00000 */
[----:B------:R0:W1:Y:S02]  /*3aa0*/  SHFL.DOWN P1, R164, R165, R166, R167 ;  /* 0x080000a6a5a47389 */ /* 0x00006400000200a7 */
[----:B01---5:R-:W-:Y:S01]  /*3ab0*/  ENDCOLLECTIVE ;  /* 0x000000000000791b */ /* 0x023fe20003800000 */
.L_x_1449:
[----:B------:R-:W-:Y:S02]  /*3ac0*/  MOV R165, R161 ;  /* 0x000000a100a57202 */ /* 0x000fe40000000f00 */
[----:B------:R-:W-:-:S07]  /*3ad0*/  MOV R75, R164 ;  /* 0x000000a4004b7202 */ /* 0x000fce0000000f00 */
[----:B------:R-:W-:Y:S05]  /*3ae0*/  WARPSYNC.COLLECTIVE R162, `(.L_x_1450) ;  /* 0x00000000a2087348 */ /* 0x000fea0003c00000 */
[----:B------:R0:W1:Y:S02]  /*3af0*/  SHFL.DOWN P1, R164, R165, R166, R167 ;  /* 0x080000a6a5a47389 */ /* 0x00006400000200a7 */
[----:B01----:R-:W-:Y:S01]  /*3b00*/  ENDCOLLECTIVE ;  /* 0x000000000000791b */ /* 0x003fe20003800000 */
.L_x_1450:
[----:B------:R-:W-:Y:S01]  /*3b10*/  FADD.FTZ R75, R75, R160 ;  /* 0x000000a04b4b7221 */ /* 0x000fe20000010000 */
[----:B------:R-:W-:-:S04]  /*3b20*/  HFMA2.MMA R166, -RZ, RZ, 0, 4.76837158203125e-07 ;  /* 0x00000008ffa67435 */ /* 0x000fc800000001ff */
[----:B------:R-:W-:Y:S02]  /*3b30*/  MOV R165, R75 ;  /* 0x0000004b00a57202 */ /* 0x000fe40000000f00 */
[----:B------:R-:W-:-:S07]  /*3b40*/  MOV R74, R164 ;  /* 0x000000a4004a7202 */ /* 0x000fce0000000f00 */
[----:B------:R-:W-:Y:S05]  /*3b50*/  WARPSYNC.COLLECTIVE R162, `(.L_x_1451) ;  /* 0x00000000a2087348 */ /* 0x000fea0003c00000 */
[----:B------:R0:W1:Y:S02]  /*3b60*/  SHFL.DOWN P1, R164, R165, R166, R167 ;  /* 0x080000a6a5a47389 */ /* 0x00006400000200a7 */
[----:B01----:R-:W-:Y:S01]  /*3b70*/  ENDCOLLECTIVE ;  /* 0x000000000000791b */ /* 0x003fe20003800000 */
.L_x_1451:
[----:B------:R-:W-:-:S05]  /*3b80*/  FADD.FTZ R74, R74, R161 ;  /* 0x000000a14a4a7221 */ /* 0x000fca0000010000 */
[----:B------:R-:W-:Y:S02]  /*3b90*/  MOV R165, R74 ;  /* 0x0000004a00a57202 */ /* 0x000fe40000000f00 */
[----:B------:R-:W-:-:S07]  /*3ba0*/  MOV R76, R164 ;  /* 0x000000a4004c7202 */ /* 0x000fce0000000f00 */
[----:B------:R-:W-:Y:S05]  /*3bb0*/  WARPSYNC.COLLECTIVE R162, `(.L_x_1452) ;  /* 0x00000000a2087348 */ /* 0x000fea0003c00000 */
[----:B------:R0:W1:Y:S02]  /*3bc0*/  SHFL.DOWN P1, R164, R165, R166, R167 ;  /* 0x080000a6a5a47389 */ /* 0x00006400000200a7 */
[----:B01----:R-:W-:Y:S01]  /*3bd0*/  ENDCOLLECTIVE ;  /* 0x000000000000791b */ /* 0x003fe20003800000 */
.L_x_1452:
[----:B------:R-:W-:Y:S01]  /*3be0*/  FADD.FTZ R76, R75, R76 ;  /* 0x0000004c4b4c7221 */ /* 0x000fe20000010000 */
[----:B------:R-:W-:-:S04]  /*3bf0*/  HFMA2.MMA R166, -RZ, RZ, 0, 2.384185791015625e-07 ;  /* 0x00000004ffa67435 */ /* 0x000fc800000001ff */
[----:B------:R-:W-:Y:S02]  /*3c00*/  MOV R165, R76 ;  /* 0x0000004c00a57202 */ /* 0x000fe40000000f00 */
[----:B------:R-:W-:-:S07]  /*3c10*/  MOV R77, R164 ;  /* 0x000000a4004d7202 */ /* 0x000fce0000000f00 */
[----:B------:R-:W-:Y:S05]  /*3c20*/  WARPSYNC.COLLECTIVE R162, `(.L_x_1453) ;  /* 0x00000000a2087348 */ /* 0x000fea0003c00000 */
[----:B------:R0:W1:Y:S02]  /*3c30*/  SHFL.DOWN P1, R164, R165, R166, R167 ;  /* 0x080000a6a5a47389 */ /* 0x00006400000200a7 */
[----:B01----:R-:W-:Y:S01]  /*3c40*/  ENDCOLLECTIVE ;  /* 0x000000000000791b */ /* 0x003fe20003800000 */
.L_x_1453:
[----:B------:R-:W-:-:S05]  /*3c50*/  FADD.FTZ R77, R74, R77 ;  /* 0x0000004d4a4d7221 */ /* 0x000fca0000010000 */
[----:B------:R-:W-:Y:S02]  /*3c60*/  MOV R165, R77 ;  /* 0x0000004d00a57202 */ /* 0x000fe40000000f00 */
[----:B------:R-:W-:-:S07]  /*3c70*/  MOV R163, R164 ;  /* 0x000000a400a37202 */ /* 0x000fce0000000f00 */
[----:B------:R-:W-:Y:S05]  /*3c80*/  WARPSYNC.COLLECTIVE R162, `(.L_x_1454) ;  /* 0x00000000a2087348 */ /* 0x000fea0003c00000 */
[----:B------:R0:W1:Y:S02]  /*3c90*/  SHFL.DOWN P1, R164, R165, R166, R167 ;  /* 0x080000a6a5a47389 */ /* 0x00006400000200a7 */
[----:B01----:R-:W-:Y:S01]  /*3ca0*/  ENDCOLLECTIVE ;  /* 0x000000000000791b */ /* 0x003fe20003800000 */
.L_x_1454:
[----:B------:R-:W-:Y:S01]  /*3cb0*/  FADD.FTZ R163, R76, R163 ;  /* 0x000000a34ca37221 */ /* 0x000fe20000010000 */
[----:B------:R-:W-:-:S04]  /*3cc0*/  HFMA2.MMA R166, -RZ, RZ, 0, 1.1920928955078125e-07 ;  /* 0x00000002ffa67435 */ /* 0x000fc800000001ff */
[----:B------:R-:W-:Y:S02]  /*3cd0*/  MOV R165, R163 ;  /* 0x000000a300a57202 */ /* 0x000fe40000000f00 */
[----:B------:R-:W-:-:S07]  /*3ce0*/  MOV R78, R164 ;  /* 0x000000a4004e7202 */ /* 0x000fce0000000f00 */
[----:B------:R-:W-:Y:S05]  /*3cf0*/  WARPSYNC.COLLECTIVE R162, `(.L_x_1455) ;  /* 0x00000000a2087348 */ /* 0x000fea0003c00000 */
[----:B------:R0:W1:Y:S02]  /*3d00*/  SHFL.DOWN P1, R164, R165, R166, R167 ;  /* 0x080000a6a5a47389 */ /* 0x00006400000200a7 */
[----:B01----:R-:W-:Y:S01]  /*3d10*/  ENDCOLLECTIVE ;  /* 0x000000000000791b */ /* 0x003fe20003800000 */
.L_x_1455:
[----:B------:R-:W-:-:S05]  /*3d20*/  FADD.FTZ R78, R77, R78 ;  /* 0x0000004e4d4e7221 */ /* 0x000fca0000010000 */
[----:B------:R-:W-:Y:S02]  /*3d30*/  MOV R165, R78 ;  /* 0x0000004e00a57202 */ /* 0x000fe40000000f00 */
[----:B------:R-:W-:-:S07]  /*3d40*/  MOV R160, R164 ;  /* 0x000000a400a07202 */ /* 0x000fce0000000f00 */
[----:B------:R-:W-:Y:S05]  /*3d50*/  WARPSYNC.COLLECTIVE R162, `(.L_x_1456) ;  /* 0x00000000a2087348 */ /* 0x000fea0003c00000 */
[----:B------:R0:W1:Y:S02]  /*3d60*/  SHFL.DOWN P1, R164, R165, R166, R167 ;  /* 0x080000a6a5a47389 */ /* 0x00006400000200a7 */
[----:B01----:R-:W-:Y:S01]  /*3d70*/  ENDCOLLECTIVE ;  /* 0x000000000000791b */ /* 0x003fe20003800000 */
.L_x_1456:
[----:B------:R-:W-:Y:S01]  /*3d80*/  FADD.FTZ R160, R163, R160 ;  /* 0x000000a0a3a07221 */ /* 0x000fe20000010000 */
[----:B------:R-:W-:-:S04]  /*3d90*/  HFMA2.MMA R166, -RZ, RZ, 0, 5.9604644775390625e-08 ;  /* 0x00000001ffa67435 */ /* 0x000fc800000001ff */
[----:B------:R-:W-:Y:S02]  /*3da0*/  MOV R165, R160 ;  /* 0x000000a000a57202 */ /* 0x000fe40000000f00 */
[----:B------:R-:W-:-:S07]  /*3db0*/  MOV R161, R164 ;  /* 0x000000a400a17202 */ /* 0x000fce0000000f00 */
[----:B------:R-:W-:Y:S05]  /*3dc0*/  WARPSYNC.COLLECTIVE R162, `(.L_x_1457) ;  /* 0x00000000a2087348 */ /* 0x000fea0003c00000 */
[----:B------:R0:W1:Y:S02]  /*3dd0*/  SHFL.DOWN P1, R164, R165, R166, R167 ;  /* 0x080000a6a5a47389 */ /* 0x00006400000200a7 */
[----:B01----:R-:W-:Y:S01]  /*3de0*/  ENDCOLLECTIVE ;  /* 0x000000000000791b */ /* 0x003fe20003800000 */
.L_x_1457:
[----:B------:R-:W-:-:S05]  /*3df0*/  FADD.FTZ R161, R78, R161 ;  /* 0x000000a14ea17221 */ /* 0x000fca0000010000 */
[----:B------:R-:W-:Y:S02]  /*3e00*/  MOV R165, R161 ;  /* 0x000000a100a57202 */ /* 0x000fe40000000f00 */
[----:B------:R-:W-:-:S07]  /*3e10*/  MOV R75, R164 ;  /* 0x000000a4004b7202 */ /* 0x000fce0000000f00 */
[----:B------:R-:W-:Y:S05]  /*3e20*/  WARPSYNC.COLLECTIVE R162, `(.L_x_1458) ;  /* 0x00000000a2087348 */ /* 0x000fea0003c00000 */
[----:B------:R0:W1:Y:S02]  /*3e30*/  SHFL.DOWN P1, R164, R165, R166, R167 ;  /* 0x080000a6a5a47389 */ /* 0x00006400000200a7 */
[----:B01----:R-:W-:Y:S01]  /*3e40*/  ENDCOLLECTIVE ;  /* 0x000000000000791b */ /* 0x003fe20003800000 */
.L_x_1458:
[----:B------:R-:W-:Y:S01]  /*3e50*/  MOV R74, R164 ;  /* 0x000000a4004a7202 */ /* 0x000fe20000000f00 */
[----:B------:R-:W-:Y:S06]  /*3e60*/  BRA `(.L_x_1459) ;  /* 0xffffffd800b87947 */ /* 0x000fec000383ffff */
.L_x_1460:
        /* <DEDUP_REMOVED lines=9> */
.L_x_11282:


//--------------------- .text._ZN10layer_norm13ln_bwd_kernelINS_13Kernel_traitsI6__halfS2_S2_S2_fjLj6144ELj1ELj1ELj8ELj16ENS_18Kernel_traits_baseILj6144ES2_S2_S2_S2_fjLj256EEEEELb0ELb1ELb0ELb0EEEvNS_9BwdParamsE --------------------------
	.section	.text._ZN10layer_norm13ln_bwd_kernelINS_13Kernel_traitsI6__halfS2_S2_S2_fjLj6144ELj1ELj1ELj8ELj16ENS_18Kernel_traits_baseILj6144ES2_S2_S2_S2_fjLj256EEEEELb0ELb1ELb0ELb0EEEvNS_9BwdParamsE,"ax",@progbits
	.align	128
        .global         _ZN10layer_norm13ln_bwd_kernelINS_13Kernel_traitsI6__halfS2_S2_S2_fjLj6144ELj1ELj1ELj8ELj16ENS_18Kernel_traits_baseILj6144ES2_S2_S2_S2_fjLj256EEEEELb0ELb1ELb0ELb0EEEvNS_9BwdParamsE
        .type           _ZN10layer_norm13ln_bwd_kernelINS_13Kernel_traitsI6__halfS2_S2_S2_fjLj6144ELj1ELj1ELj8ELj16ENS_18Kernel_traits_baseILj6144ES2_S2_S2_S2_fjLj256EEEEELb0ELb1ELb0ELb0EEEvNS_9BwdParamsE,@function
        .size           _ZN10layer_norm13ln_bwd_kernelINS_13Kernel_traitsI6__halfS2_S2_S2_fjLj6144ELj1ELj1ELj8ELj16ENS_18Kernel_traits_baseILj6144ES2_S2_S2_S2_fjLj256EEEEELb0ELb1ELb0ELb0EEEvNS_9BwdParamsE,(.L_x_11283 - _ZN10layer_norm13ln_bwd_kernelINS_13Kernel_traitsI6__halfS2_S2_S2_fjLj6144ELj1ELj1ELj8ELj16ENS_18Kernel_traits_baseILj6144ES2_S2_S2_S2_fjLj256EEEEELb0ELb1ELb0ELb0EEEvNS_9BwdParamsE)
        .other          _ZN10layer_norm13ln_bwd_kernelINS_13Kernel_traitsI6__halfS2_S2_S2_fjLj6144ELj1ELj1ELj8ELj16ENS_18Kernel_traits_baseILj6144ES2_S2_S2_S2_fjLj256EEEEELb0ELb1ELb0ELb0EEEvNS_9BwdParamsE,@"STO_CUDA_ENTRY STV_DEFAULT"
_ZN10layer_norm13ln_bwd_kernelINS_13Kernel_traitsI6__halfS2_S2_S2_fjLj6144ELj1ELj1ELj8ELj16ENS_18Kernel_traits_baseILj6144ES2_S2_S2_S2_fjLj256EEEEELb0ELb1ELb0ELb0EEEvNS_9BwdParamsE:
.text._ZN10layer_norm13ln_bwd_kernelINS_13Kernel_traitsI6__halfS2_S2_S2_fjLj6144ELj1ELj1ELj8ELj16ENS_18Kernel_traits_baseILj6144ES2_S2_S2_S2_fjLj256EEEEELb0ELb1ELb0ELb0EEEvNS_9BwdParamsE:
        /* <DEDUP_REMOVED lines=102> */
[--C-:B------:R-:W-:Y:S02]  /*0660*/  HADD2.F32 R18, -RZ, R8.reuse.H0_H0 ;  /* 0x20000008ff127230 */ /* 0x100fe40000004100 */
[----:B------:R-:W-:Y:S02]  /*0670*/  HADD2.F32 R17, -RZ, R8.H1_H1 ;  /* 0x30000008ff117230 */ /* 0x000fe40000004100 */
[--C-:B------:R-:W-:Y:S02]  /*0680*/  HADD2.F32 R16, -RZ, R9.reuse.H0_H0 ;  /* 0x20000009ff107230 */ /* 0x100fe40000004100 */
[----:B------:R-:W-:-:S02]  /*0690*/  HADD2.F32 R15, -RZ, R9.H1_H1 ;  /* 0x30000009ff0f7230 */ /* 0x000fc40000004100 */
[--C-:B------:R-:W-:Y:S02]  /*06a0*/  HADD2.F32 R14, -RZ, R10.reuse.H0_H0 ;  /* 0x2000000aff0e7230 */ /* 0x100fe40000004100 */
[----:B------:R-:W-:Y:S02]  /*06b0*/  HADD2.F32 R13, -RZ, R10.H1_H1 ;  /* 0x3000000aff0d7230 */ /* 0x000fe40000004100 */
[----:B------:R-:W-:Y:S02]  /*06c0*/  HADD2.F32 R12, -RZ, R11.H0_H0 ;  /* 0x2000000bff0c7230 */ /* 0x000fe40000004100 */
        /* <DEDUP_REMOVED lines=9> */
[----:B------:R-:W-:Y:S02]  /*0760*/  HADD2.F32 R19, -RZ, R19.H1_H1 ;  /* 0x30000013ff137230 */ /* 0x000fe40000004100 */
        /* <DEDUP_REMOVED lines=16> */
[----:B------:R-:W-:-:S07]  /*0870*/  HADD2.F32 R157, -RZ, R115.H1_H1 ;  /* 0x30000073ff9d7230 */ /* 0x000fce0000004100 */
.L_x_1475:
        /* <DEDUP_REMOVED lines=39> */
[--C-:B------:R-:W-:Y:S01]  /*0af0*/  HADD2.F32 R169, -RZ, R134.reuse.H0_H0 ;  /* 0x20000086ffa97230 */ /* 0x100fe20000004100 */
[----:B------:R-:W-:Y:S01]  /*0b00*/  IADD3 R141, R158, 0x100, RZ ;  /* 0x000001009e8d7810 */ /* 0x000fe20007ffe0ff */
[----:B------:R-:W-:-:S02]  /*0b10*/  HADD2.F32 R173, -RZ, R134.H1_H1 ;  /* 0x30000086ffad7230 */ /* 0x000fc40000004100 */
[C---:B------:R-:W-:Y:S01]  /*0b20*/  FADD.FTZ R164, -R140.reuse, R167 ;  /* 0x000000a78ca47221 */ /* 0x040fe20000010100 */
[--C-:B------:R-:W-:Y:S02]  /*0b30*/  HADD2.F32 R175, -RZ, R135.reuse.H0_H0 ;  /* 0x20000087ffaf7230 */ /* 0x100fe40000004100 */
[C---:B-----5:R-:W-:Y:S01]  /*0b40*/  FMUL.FTZ R160, R159.reuse, R160 ;  /* 0x000000a09fa07220 */ /* 0x060fe20000410000 */
[----:B------:R-:W-:Y:S02]  /*0b50*/  HADD2.F32 R187, -RZ, R135.H1_H1 ;  /* 0x30000087ffbb7230 */ /* 0x000fe40000004100 */
[----:B------:R-:W-:Y:S01]  /*0b60*/  FADD.FTZ R170, -R140, R173 ;  /* 0x000000ad8caa7221 */ /* 0x000fe20000010100 */
[C---:B------:R-:W-:Y:S01]  /*0b70*/  FMUL.FTZ R164, R159.reuse, R164 ;  /* 0x000000a49fa47220 */ /* 0x040fe20000410000 */
[--C-:B---3--:R-:W-:Y:S02]  /*0b80*/  HADD2.F32 R133, -RZ, R128.reuse.H0_H0 ;  /* 0x20000080ff857230 */ /* 0x108fe40000004100 */
[----:B------:R-:W-:Y:S01]  /*0b90*/  FMUL.FTZ R170, R159, R170 ;  /* 0x000000aa9faa7220 */ /* 0x000fe20000410000 */
[----:B------:R-:W-:-:S02]  /*0ba0*/  HADD2.F32 R132, -RZ, R128.H1_H1 ;  /* 0x30000080ff847230 */ /* 0x000fc40000004100 */
[----:B------:R-:W-:Y:S01]  /*0bb0*/  FADD.FTZ R128, -R140, R3 ;  /* 0x000000038c807221 */ /* 0x000fe20000010100 */
[--C-:B------:R-:W-:Y:S02]  /*0bc0*/  HADD2.F32 R135, -RZ, R129.reuse.H0_H0 ;  /* 0x20000081ff877230 */ /* 0x100fe40000004100 */
[----:B------:R-:W-:Y:S01]  /*0bd0*/  FMUL.FTZ R162, R146, R133 ;  /* 0x0000008592a27220 */ /* 0x000fe20000410000 */
[----:B------:R-:W-:Y:S02]  /*0be0*/  HADD2.F32 R134, -RZ, R129.H1_H1 ;  /* 0x30000081ff867230 */ /* 0x000fe40000004100 */
[----:B------:R-:W-:Y:S01]  /*0bf0*/  FMUL.FTZ R3, R159, R128 ;  /* 0x000000809f037220 */ /* 0x000fe20000410000 */
[----:B------:R-:W-:Y:S01]  /*0c00*/  FADD.FTZ R128, -R140, R143 ;  /* 0x0000008f8c807221 */ /* 0x000fe20000010100 */
[--C-:B------:R-:W-:Y:S02]  /*0c10*/  HADD2.F32 R129, -RZ, R130.reuse.H0_H0 ;  /* 0x20000082ff817230 */ /* 0x100fe40000004100 */
[----:B------:R-:W-:Y:S01]  /*0c20*/  FMUL.FTZ R165, R145, R132 ;  /* 0x0000008491a57220 */ /* 0x000fe20000410000 */
[----:B------:R-:W-:-:S02]  /*0c30*/  HADD2.F32 R130, -RZ, R130.H1_H1 ;  /* 0x30000082ff827230 */ /* 0x000fc40000004100 */
[C---:B------:R-:W-:Y:S01]  /*0c40*/  FMUL.FTZ R167, R159.reuse, R128 ;  /* 0x000000809fa77220 */ /* 0x040fe20000410000 */
[----:B------:R-:W-:Y:S01]  /*0c50*/  FADD.FTZ R128, -R140, R169 ;  /* 0x000000a98c807221 */ /* 0x000fe20000010100 */
[----:B------:R-:W-:Y:S01]  /*0c60*/  FADD.FTZ R80, R80, R129 ;  /* 0x0000008150507221 */ /* 0x000fe20000010000 */
[----:B------:R-:W-:Y:S01]  /*0c70*/  FMUL.FTZ R168, R38, R129 ;  /* 0x0000008126a87220 */ /* 0x000fe20000410000 */
[--C-:B0-----:R-:W-:Y:S02]  /*0c80*/  HADD2.F32 R137, -RZ, R131.reuse.H0_H0 ;  /* 0x20000083ff897230 */ /* 0x101fe40000004100 */
[----:B------:R-:W-:Y:S01]  /*0c90*/  FMUL.FTZ R169, R159, R128 ;  /* 0x000000809fa97220 */ /* 0x000fe20000410000 */
[----:B------:R-:W-:Y:S01]  /*0ca0*/  FADD.FTZ R128, RZ, R162 ;  /* 0x000000a2ff807221 */ /* 0x000fe20000010000 */
[----:B------:R-:W-:Y:S02]  /*0cb0*/  HADD2.F32 R136, -RZ, R131.H1_H1 ;  /* 0x30000083ff887230 */ /* 0x000fe40000004100 */
        /* <DEDUP_REMOVED lines=39> */
.L_x_1463:
[----:B------:R-:W-:Y:S05]  /*0f30*/  BSYNC B0 ;  /* 0x0000000000007941 */ /* 0x000fea0003800000 */
.L_x_1462:
        /* <DEDUP_REMOVED lines=17> */
[C---:B------:R-:W-:Y:S01]  /*1050*/  FADD.FTZ R128, -R140.reuse, R163 ;  /* 0x000000a38c807221 */ /* 0x040fe20000010100 */
[----:B------:R-:W-:Y:S02]  /*1060*/  HADD2.F32 R181, -RZ, R129.H1_H1 ;  /* 0x30000081ffb57230 */ /* 0x000fe40000004100 */
[----:B------:R-:W-:Y:S01]  /*1070*/  FADD.FTZ R178, -R140, R177 ;  /* 0x000000b18cb27221 */ /* 0x000fe20000010100 */
[----:B------:R-:W-:-:S02]  /*1080*/  HADD2.F32 R183, -RZ, R130.H0_H0 ;  /* 0x20000082ffb77230 */ /* 0x000fc40000004100 */
[C---:B-----5:R-:W-:Y:S01]  /*1090*/  FMUL.FTZ R163, R159.reuse, R128 ;  /* 0x000000809fa37220 */ /* 0x060fe20000410000 */
[C---:B------:R-:W-:Y:S01]  /*10a0*/  FADD.FTZ R128, -R140.reuse, R179 ;  /* 0x000000b38c807221 */ /* 0x040fe20000010100 */
[--C-:B------:R-:W-:Y:S02]  /*10b0*/  HADD2.F32 R187, -RZ, R131.reuse.H0_H0 ;  /* 0x20000083ffbb7230 */ /* 0x100fe40000004100 */
[C---:B------:R-:W-:Y:S01]  /*10c0*/  FADD.FTZ R182, -R140.reuse, R181 ;  /* 0x000000b58cb67221 */ /* 0x040fe20000010100 */
[----:B------:R-:W-:Y:S02]  /*10d0*/  HADD2.F32 R191, -RZ, R131.H1_H1 ;  /* 0x30000083ffbf7230 */ /* 0x000fe40000004100 */
[C---:B------:R-:W-:Y:S01]  /*10e0*/  FMUL.FTZ R179, R159.reuse, R128 ;  /* 0x000000809fb37220 */ /* 0x040fe20000410000 */
[----:B------:R-:W-:Y:S01]  /*10f0*/  FADD.FTZ R128, -R140, R183 ;  /* 0x000000b78c807221 */ /* 0x000fe20000010100 */
[----:B------:R-:W-:Y:S01]  /*1100*/  FMUL.FTZ R178, R159, R178 ;  /* 0x000000b29fb27220 */ /* 0x000fe20000410000 */
[----:B------:R-:W-:-:S02]  /*1110*/  HADD2.F32 R185, -RZ, R130.H1_H1 ;  /* 0x30000082ffb97230 */ /* 0x000fc40000004100 */
[C---:B------:R-:W-:Y:S01]  /*1120*/  FMUL.FTZ R182, R159.reuse, R182 ;  /* 0x000000b69fb67220 */ /* 0x040fe20000410000 */
[--C-:B---3--:R-:W-:Y:S02]  /*1130*/  HADD2.F32 R129, -RZ, R132.reuse.H0_H0 ;  /* 0x20000084ff817230 */ /* 0x108fe40000004100 */
[----:B------:R-:W-:Y:S01]  /*1140*/  FMUL.FTZ R181, R159, R128 ;  /* 0x000000809fb57220 */ /* 0x000fe20000410000 */
[----:B------:R-:W-:Y:S02]  /*1150*/  HADD2.F32 R132, -RZ, R132.H1_H1 ;  /* 0x30000084ff847230 */ /* 0x000fe40000004100 */
[----:B------:R-:W-:Y:S01]  /*1160*/  FADD.FTZ R190, -R140, R185 ;  /* 0x000000b98cbe7221 */ /* 0x000fe20000010100 */
[--C-:B------:R-:W-:Y:S02]  /*1170*/  HADD2.F32 R131, -RZ, R133.reuse.H0_H0 ;  /* 0x20000085ff837230 */ /* 0x100fe40000004100 */
[-C--:B------:R-:W-:Y:S01]  /*1180*/  FMUL.FTZ R180, R34, R129.reuse ;  /* 0x0000008122b47220 */ /* 0x080fe20000410000 */
[----:B------:R-:W-:Y:S01]  /*1190*/  FADD.FTZ R76, R76, R129 ;  /* 0x000000814c4c7221 */ /* 0x000fe20000010000 */
[----:B------:R-:W-:Y:S01]  /*11a0*/  FFMA.FTZ R100, R163, R129, R100 ;  /* 0x00000081a3647223 */ /* 0x000fe20000010064 */
[----:B------:R-:W-:Y:S01]  /*11b0*/  FMUL.FTZ R177, R33, R132 ;  /* 0x0000008421b17220 */ /* 0x000fe20000410000 */
[----:B------:R-:W-:Y:S01]  /*11c0*/  FADD.FTZ R128, R143, R180 ;  /* 0x000000b48f807221 */ /* 0x000fe20000010000 */
[----:B------:R-:W-:Y:S01]  /*11d0*/  FFMA.FTZ R129, R163, R180, R142 ;  /* 0x000000b4a3817223 */ /* 0x000fe2000001008e */
[----:B------:R-:W-:-:S02]  /*11e0*/  HADD2.F32 R130, -RZ, R133.H1_H1 ;  /* 0x30000085ff827230 */ /* 0x000fc40000004100 */
[----:B------:R-:W-:Y:S01]  /*11f0*/  FADD.FTZ R78, R78, R131 ;  /* 0x000000834e4e7221 */ /* 0x000fe20000010000 */
        /* <DEDUP_REMOVED lines=12> */
[----:B------:R-:W-:Y:S01]  /*12c0*/  FADD.FTZ R131, R130, R183 ;  /* 0x000000b782837221 */ /* 0x000fe20000010000 */
[----:B------:R-:W-:Y:S01]  /*12d0*/  FFMA.FTZ R128, R182, R183, R129 ;  /* 0x000000b7b6807223 */ /* 0x000fe20000010081 */
[--C-:B0-----:R-:W-:Y:S02]  /*12e0*/  HADD2.F32 R137, -RZ, R135.reuse.H0_H0 ;  /* 0x20000087ff897230 */ /* 0x101fe40000004100 */
[----:B------:R-:W-:Y:S01]  /*12f0*/  FADD.FTZ R77, R77, R132 ;  /* 0x000000844d4d7221 */ /* 0x000fe20000010000 */
[----:B------:R-:W-:Y:S01]  /*1300*/  FFMA.FTZ R101, R178, R132, R101 ;  /* 0x00000084b2657223 */ /* 0x000fe20000010065 */
[----:B------:R-:W-:Y:S01]  /*1310*/  FMUL.FTZ R190, R159, R190 ;  /* 0x000000be9fbe7220 */ /* 0x000fe20000410000 */
[----:B------:R-:W-:Y:S01]  /*1320*/  FADD.FTZ R132, -R140, R187 ;  /* 0x000000bb8c847221 */ /* 0x000fe20000010100 */
[----:B------:R-:W-:Y:S01]  /*1330*/  FMUL.FTZ R185, R29, R134 ;  /* 0x000000861db97220 */ /* 0x000fe20000410000 */
[----:B------:R-:W-:Y:S01]  /*1340*/  FADD.FTZ R130, R131, R188 ;  /* 0x000000bc83827221 */ /* 0x000fe20000010000 */
[----:B------:R-:W-:Y:S01]  /*1350*/  FFMA.FTZ R129, R181, R188, R128 ;  /* 0x000000bcb5817223 */ /* 0x000fe20000010080 */
[----:B------:R-:W-:-:S02]  /*1360*/  HADD2.F32 R136, -RZ, R135.H1_H1 ;  /* 0x30000087ff887230 */ /* 0x000fc40000004100 */
[----:B------:R-:W-:Y:S01]  /*1370*/  FMUL.FTZ R189, R159, R132 ;  /* 0x000000849fbd7220 */ /* 0x000fe20000410000 */
        /* <DEDUP_REMOVED lines=18> */
.L_x_1465:
[----:B------:R-:W-:Y:S05]  /*14a0*/  BSYNC B0 ;  /* 0x0000000000007941 */ /* 0x000fea0003800000 */
.L_x_1464:
        /* <DEDUP_REMOVED lines=19> */
[C---:B------:R-:W-:Y:S01]  /*15e0*/  FADD.FTZ R128, -R140.reuse, R141 ;  /* 0x0000008d8c807221 */ /* 0x040fe20000010100 */
[----:B------:R-:W-:Y:S02]  /*15f0*/  HADD2.F32 R131, -RZ, R131.H1_H1 ;  /* 0x30000083ff837230 */ /* 0x000fe40000004100 */
[C---:B------:R-:W-:Y:S01]  /*1600*/  FADD.FTZ R196, -R140.reuse, R161 ;  /* 0x000000a18cc47221 */ /* 0x040fe20000010100 */
[--C-:B------:R-:W-:Y:S02]  /*1610*/  HADD2.F32 R193, -RZ, R130.reuse.H0_H0 ;  /* 0x20000082ffc17230 */ /* 0x100fe40000004100 */
[C---:B-----5:R-:W-:Y:S01]  /*1620*/  FMUL.FTZ R161, R159.reuse, R128 ;  /* 0x000000809fa17220 */ /* 0x060fe20000410000 */
[----:B------:R-:W-:Y:S02]  /*1630*/  HADD2.F32 R195, -RZ, R130.H1_H1 ;  /* 0x30000082ffc37230 */ /* 0x000fe40000004100 */
[C---:B------:R-:W-:Y:S01]  /*1640*/  FADD.FTZ R130, -R140.reuse, R187 ;  /* 0x000000bb8c827221 */ /* 0x040fe20000010100 */
[C---:B------:R-:W-:Y:S01]  /*1650*/  FADD.FTZ R210, -R140.reuse, R131 ;  /* 0x000000838cd27221 */ /* 0x040fe20000010100 */
[----:B------:R-:W-:Y:S01]  /*1660*/  FADD.FTZ R186, -R140, R193 ;  /* 0x000000c18cba7221 */ /* 0x000fe20000010100 */
[----:B------:R-:W-:Y:S01]  /*1670*/  FMUL.FTZ R196, R159, R196 ;  /* 0x000000c49fc47220 */ /* 0x000fe20000410000 */
[----:B---3--:R-:W-:-:S02]  /*1680*/  HADD2.F32 R129, -RZ, R132.H0_H0 ;  /* 0x20000084ff817230 */ /* 0x008fc40000004100 */
[----:B------:R-:W-:Y:S01]  /*1690*/  FADD.FTZ R206, -R140, R195 ;  /* 0x000000c38cce7221 */ /* 0x000fe20000010100 */
[----:B------:R-:W-:Y:S02]  /*16a0*/  HADD2.F32 R132, -RZ, R132.H1_H1 ;  /* 0x30000084ff847230 */ /* 0x000fe40000004100 */
[----:B------:R-:W-:Y:S01]  /*16b0*/  FMUL.FTZ R193, R159, R130 ;  /* 0x000000829fc17220 */ /* 0x000fe20000410000 */
[--C-:B------:R-:W-:Y:S02]  /*16c0*/  HADD2.F32 R131, -RZ, R133.reuse.H0_H0 ;  /* 0x20000085ff837230 */ /* 0x100fe40000004100 */
[-C--:B------:R-:W-:Y:S01]  /*16d0*/  FMUL.FTZ R198, R26, R129.reuse ;  /* 0x000000811ac67220 */ /* 0x080fe20000410000 */
[----:B------:R-:W-:Y:S01]  /*16e0*/  FADD.FTZ R68, R68, R129 ;  /* 0x0000008144447221 */ /* 0x000fe20000010000 */
[----:B------:R-:W-:Y:S01]  /*16f0*/  FFMA.FTZ R92, R161, R129, R92 ;  /* 0x00000081a15c7223 */ /* 0x000fe2000001005c */
[----:B------:R-:W-:Y:S01]  /*1700*/  FMUL.FTZ R195, R25, R132 ;  /* 0x0000008419c37220 */ /* 0x000fe20000410000 */
[----:B------:R-:W-:Y:S01]  /*1710*/  FADD.FTZ R128, R143, R198 ;  /* 0x000000c68f807221 */ /* 0x000fe20000010000 */
[----:B------:R-:W-:Y:S01]  /*1720*/  FFMA.FTZ R129, R161, R198, R142 ;  /* 0x000000c6a1817223 */ /* 0x000fe2000001008e */
[----:B------:R-:W-:Y:S01]  /*1730*/  FADD.FTZ R70, R70, R131 ;  /* 0x0000008346467221 */ /* 0x000fe20000010000 */
[-C--:B------:R-:W-:Y:S01]  /*1740*/  FFMA.FTZ R94, R193, R131.reuse, R94 ;  /* 0x00000083c15e7223 */ /* 0x080fe2000001005e */
[----:B------:R-:W-:Y:S01]  /*1750*/  FMUL.FTZ R202, R24, R131 ;  /* 0x0000008318ca7220 */ /* 0x000fe20000410000 */
[----:B0-----:R-:W-:-:S02]  /*1760*/  HADD2.F32 R136, -RZ, R133.H1_H1 ;  /* 0x30000085ff887230 */ /* 0x001fc40000004100 */
[----:B------:R-:W-:Y:S01]  /*1770*/  FADD.FTZ R131, R128, R195 ;  /* 0x000000c380837221 */ /* 0x000fe20000010000 */
[----:B------:R-:W-:Y:S01]  /*1780*/  FFMA.FTZ R128, R196, R195, R129 ;  /* 0x000000c3c4807223 */ /* 0x000fe20000010081 */
[----:B------:R-:W-:Y:S01]  /*1790*/  FADD.FTZ R208, -R140, R197 ;  /* 0x000000c58cd07221 */ /* 0x000fe20000010100 */
[--C-:B------:R-:W-:Y:S02]  /*17a0*/  HADD2.F32 R133, -RZ, R134.reuse.H0_H0 ;  /* 0x20000086ff857230 */ /* 0x100fe40000004100 */
[----:B------:R-:W-:Y:S01]  /*17b0*/  FMUL.FTZ R200, R159, R200 ;  /* 0x000000c89fc87220 */ /* 0x000fe20000410000 */
        /* <DEDUP_REMOVED lines=36> */
.L_x_1467:
[----:B------:R-:W-:Y:S05]  /*1a00*/  BSYNC B0 ;  /* 0x0000000000007941 */ /* 0x000fea0003800000 */
.L_x_1466:
        /* <DEDUP_REMOVED lines=27> */
.L_x_1490:
        /* <DEDUP_REMOVED lines=46> */
[----:B------:R-:W-:Y:S01]  /*1ea0*/  FFMA.FTZ R134, R160, R140, R141 ;  /* 0x0000008ca0867223 */ /* 0x000fe2000001008d */
[----:B------:R-:W-:Y:S01]  /*1eb0*/  FADD.FTZ R138, R173, -R132 ;  /* 0x80000084ad8a7221 */ /* 0x000fe20000010000 */
[----:B------:R-:W-:Y:S01]  /*1ec0*/  FADD.FTZ R132, R162, -R133 ;  /* 0x80000085a2847221 */ /* 0x000fe20000010000 */
[----:B------:R-:W-:Y:S01]  /*1ed0*/  FADD.FTZ R136, R168, -R135 ;  /* 0x80000087a8887221 */ /* 0x000fe20000010000 */
[----:B------:R-:W-:Y:S01]  /*1ee0*/  ISETP.NE.U32.AND P6, PT, RZ, UR14, PT ;  /* 0x0000000eff007c0c */ /* 0x000fe2000bfc5070 */
[----:B------:R-:W-:Y:S01]  /*1ef0*/  FADD.FTZ R134, R165, -R134 ;  /* 0x80000086a5867221 */ /* 0x000fe20000010000 */
[C---:B------:R-:W-:Y:S01]  /*1f00*/  FMUL.FTZ R132, R159.reuse, R132 ;  /* 0x000000849f847220 */ /* 0x040fe20000410000 */
[C---:B------:R-:W-:Y:S01]  /*1f10*/  FMUL.FTZ R186, R159.reuse, R136 ;  /* 0x000000889fba7220 */ /* 0x040fe20000410000 */
[----:B------:R-:W-:Y:S01]  /*1f20*/  ISETP.NE.AND.EX P6, PT, RZ, UR15, PT, P6 ;  /* 0x0000000fff007c0c */ /* 0x000fe2000bfc5360 */
[C---:B------:R-:W-:Y:S01]  /*1f30*/  FMUL.FTZ R134, R159.reuse, R134 ;  /* 0x000000869f867220 */ /* 0x040fe20000410000 */
[----:B------:R-:W-:Y:S01]  /*1f40*/  FMUL.FTZ R216, R159, R138 ;  /* 0x0000008a9fd87220 */ /* 0x000fe20000410000 */
[----:B------:R-:W-:Y:S01]  /*1f50*/  FFMA.FTZ R138, R164, R140, R141 ;  /* 0x0000008ca48a7223 */ /* 0x000fe2000001008d */
[----:B------:R-:W-:-:S02]  /*1f60*/  @P5 HADD2.F32 R133, -RZ, R112.H0_H0 ;  /* 0x20000070ff855230 */ /* 0x000fc40000004100 */
[----:B------:R-:W-:Y:S02]  /*1f70*/  @P5 HADD2.F32 R137, -RZ, R114.H0_H0 ;  /* 0x20000072ff895230 */ /* 0x000fe40000004100 */
[----:B------:R-:W-:Y:S01]  /*1f80*/  FADD.FTZ R138, R171, -R138 ;  /* 0x8000008aab8a7221 */ /* 0x000fe20000010000 */
[----:B------:R-:W-:Y:S02]  /*1f90*/  @P5 HADD2.F32 R135, -RZ, R112.H1_H1 ;  /* 0x30000070ff875230 */ /* 0x000fe40000004100 */
[----:B------:R-:W-:Y:S01]  /*1fa0*/  @P5 FADD.FTZ R132, R132, R133 ;  /* 0x0000008584845221 */ /* 0x000fe20000010000 */
[-C--:B------:R-:W-:Y:S01]  /*1fb0*/  FFMA.FTZ R133, R167, R140.reuse, R141 ;  /* 0x0000008ca7857223 */ /* 0x080fe2000001008d */
[----:B------:R-:W-:Y:S01]  /*1fc0*/  @P5 FADD.FTZ R186, R186, R137 ;  /* 0x00000089baba5221 */ /* 0x000fe20000010000 */
[----:B------:R-:W-:Y:S01]  /*1fd0*/  FFMA.FTZ R137, R176, R140, R141 ;  /* 0x0000008cb0897223 */ /* 0x000fe2000001008d */
[----:B------:R-:W-:Y:S01]  /*1fe0*/  @P5 FADD.FTZ R134, R134, R135 ;  /* 0x0000008786865221 */ /* 0x000fe20000010000 */
[----:B------:R-:W-:-:S02]  /*1ff0*/  @P5 HADD2.F32 R139, -RZ, R114.H1_H1 ;  /* 0x30000072ff8b5230 */ /* 0x000fc40000004100 */
[----:B------:R-:W-:Y:S01]  /*2000*/  FFMA.FTZ R135, R175, R140, R141 ;  /* 0x0000008caf877223 */ /* 0x000fe2000001008d */
[----:B------:R-:W-:Y:S01]  /*2010*/  FADD.FTZ R136, R166, -R133 ;  /* 0x80000085a6887221 */ /* 0x000fe20000010000 */
[----:B------:R-:W-:Y:S01]  /*2020*/  FADD.FTZ R220, R174, -R137 ;  /* 0x80000089aedc7221 */ /* 0x000fe20000010000 */
[--C-:B------:R-:W-:Y:S02]  /*2030*/  @P5 HADD2.F32 R137, -RZ, R115.reuse.H0_H0 ;  /* 0x20000073ff895230 */ /* 0x100fe40000004100 */
[----:B------:R-:W-:Y:S01]  /*2040*/  FADD.FTZ R142, R172, -R135 ;  /* 0x80000087ac8e7221 */ /* 0x000fe20000010000 */
[----:B------:R-:W-:Y:S01]  /*2050*/  @P5 FADD.FTZ R216, R216, R139 ;  /* 0x0000008bd8d85221 */ /* 0x000fe20000010000 */
[C---:B------:R-:W-:Y:S01]  /*2060*/  FMUL.FTZ R212, R159.reuse, R136 ;  /* 0x000000889fd47220 */ /* 0x040fe20000410000 */
[----:B------:R-:W-:Y:S02]  /*2070*/  @P5 HADD2.F32 R139, -RZ, R115.H1_H1 ;  /* 0x30000073ff8b5230 */ /* 0x000fe40000004100 */
[C---:B------:R-:W-:Y:S01]  /*2080*/  FMUL.FTZ R220, R159.reuse, R220 ;  /* 0x000000dc9fdc7220 */ /* 0x040fe20000410000 */
[----:B------:R-:W-:Y:S01]  /*2090*/  @P6 F2FP.F16.F32.PACK_AB R136, RZ, R186 ;  /* 0x000000baff88623e */ /* 0x000fe200000000ff */
[C---:B------:R-:W-:Y:S01]  /*20a0*/  FMUL.FTZ R218, R159.reuse, R142 ;  /* 0x0000008e9fda7220 */ /* 0x040fe20000410000 */
[----:B------:R-:W-:Y:S01]  /*20b0*/  FMUL.FTZ R214, R159, R138 ;  /* 0x0000008a9fd67220 */ /* 0x000fe20000410000 */
[----:B------:R-:W-:Y:S01]  /*20c0*/  @P5 FADD.FTZ R220, R220, R139 ;  /* 0x0000008bdcdc5221 */ /* 0x000fe20000010000 */
[----:B------:R-:W-:Y:S01]  /*20d0*/  @P6 PRMT R126, R136, 0x7610, R126 ;  /* 0x00007610887e6816 */ /* 0x000fe2000000007e */
[----:B------:R-:W-:Y:S01]  /*20e0*/  @P5 FADD.FTZ R218, R218, R137 ;  /* 0x00000089dada5221 */ /* 0x000fe20000010000 */
[----:B------:R-:W0:Y:S01]  /*20f0*/  @P6 LDC.64 R138, c[0x0][0x308] ;  /* 0x0000c200ff8a6b82 */ /* 0x000e220000000a00 */
[----:B------:R-:W-:-:S02]  /*2100*/  @P5 HADD2.F32 R133, -RZ, R113.H0_H0 ;  /* 0x20000071ff855230 */ /* 0x000fc40000004100 */
[-C--:B------:R-:W-:Y:S01]  /*2110*/  FMUL.FTZ R215, R186, R207.reuse ;  /* 0x000000cfbad77220 */ /* 0x080fe20000410000 */
[----:B------:R-:W-:Y:S01]  /*2120*/  @P5 HADD2.F32 R135, -RZ, R113.H1_H1 ;  /* 0x30000071ff875230 */ /* 0x000fe20000004100 */
[----:B------:R-:W-:Y:S01]  /*2130*/  @P6 F2FP.F16.F32.PACK_AB R209, RZ, R216 ;  /* 0x000000d8ffd1623e */ /* 0x000fe200000000ff */
[-C--:B------:R-:W-:Y:S01]  /*2140*/  FMUL.FTZ R187, R132, R207.reuse ;  /* 0x000000cf84bb7220 */ /* 0x080fe20000410000 */
[----:B------:R-:W-:Y:S01]  /*2150*/  @P5 FADD.FTZ R212, R212, R133 ;  /* 0x00000085d4d45221 */ /* 0x000fe20000010000 */
[----:B------:R-:W-:Y:S01]  /*2160*/  @P6 F2FP.F16.F32.PACK_AB R133, RZ, R132 ;  /* 0x00000084ff85623e */ /* 0x000fe200000000ff */
[----:B------:R-:W1:Y:S01]  /*2170*/  LDC.64 R136, c[0x0][0x2f8] ;  /* 0x0000be00ff887b82 */ /* 0x000e620000000a00 */
[----:B------:R-:W-:Y:S01]  /*2180*/  @P5 FADD.FTZ R214, R214, R135 ;  /* 0x00000087d6d65221 */ /* 0x000fe20000010000 */
[----:B------:R-:W-:Y:S01]  /*2190*/  @P6 F2FP.F16.F32.PACK_AB R219, RZ, R220 ;  /* 0x000000dcffdb623e */ /* 0x000fe200000000ff */
[-C--:B------:R-:W-:Y:S01]  /*21a0*/  FMUL.FTZ R186, R134, R207.reuse ;  /* 0x000000cf86ba7220 */ /* 0x080fe20000410000 */
[----:B------:R-:W-:Y:S01]  /*21b0*/  @P6 F2FP.F16.F32.PACK_AB R135, RZ, R212 ;  /* 0x000000d4ff87623e */ /* 0x000fe200000000ff */
[-C--:B------:R-:W-:Y:S01]  /*21c0*/  FMUL.FTZ R216, R216, R207.reuse ;  /* 0x000000cfd8d87220 */ /* 0x080fe20000410000 */
[----:B------:R-:W-:Y:S01]  /*21d0*/  @P6 F2FP.F16.F32.PACK_AB R143, RZ, R214 ;  /* 0x000000d6ff8f623e */ /* 0x000fe200000000ff */
[-C--:B------:R-:W-:Y:S01]  /*21e0*/  FMUL.FTZ R211, R212, R207.reuse ;  /* 0x000000cfd4d37220 */ /* 0x080fe20000410000 */
[----:B------:R-:W-:Y:S01]  /*21f0*/  @P6 F2FP.F16.F32.PACK_AB R213, RZ, R218 ;  /* 0x000000daffd5623e */ /* 0x000fe200000000ff */
[-C--:B------:R-:W-:Y:S01]  /*2200*/  FMUL.FTZ R214, R214, R207.reuse ;  /* 0x000000cfd6d67220 */ /* 0x080fe20000410000 */
[-C--:B------:R-:W-:Y:S01]  /*2210*/  FMUL.FTZ R217, R218, R207.reuse ;  /* 0x000000cfdad97220 */ /* 0x080fe20000410000 */
[----:B------:R-:W-:Y:S01]  /*2220*/  FMUL.FTZ R220, R220, R207 ;  /* 0x000000cfdcdc7220 */ /* 0x000fe20000410000 */
[----:B------:R-:W-:Y:S01]  /*2230*/  @P6 PRMT R125, R135, 0x7610, R125 ;  /* 0x00007610877d6816 */ /* 0x000fe2000000007d */
[----:B------:R-:W-:Y:S01]  /*2240*/  FMUL.FTZ R132, R18, R187 ;  /* 0x000000bb12847220 */ /* 0x000fe20000410000 */
[----:B------:R-:W-:Y:S01]  /*2250*/  @P6 F2FP.F16.F32.PACK_AB R142, RZ, R134 ;  /* 0x00000086ff8e623e */ /* 0x000fe200000000ff */
        /* <DEDUP_REMOVED lines=8> */
[----:B------:R-:W-:Y:S01]  /*22e0*/  @P6 PRMT R127, R213, 0x7610, R127 ;  /* 0x00007610d57f6816 */ /* 0x000fe2000000007f */
[----:B0-----:R-:W-:Y:S01]  /*22f0*/  @P6 IMAD.WIDE.U32 R138, R158, 0x10, R138 ;  /* 0x000000109e8a6825 */ /* 0x001fe200078e008a */
[----:B------:R-:W-:-:S02]  /*2300*/  F2FP.F16.F32.PACK_AB R132, R135, R132 ;  /* 0x000000848784723e */ /* 0x000fc400000000ff */
[----:B------:R-:W-:Y:S01]  /*2310*/  @P6 PRMT R126, R126, 0x5410, R209 ;  /* 0x000054107e7e6816 */ /* 0x000fe200000000d1 */
[----:B-1----:R-:W-:Y:S01]  /*2320*/  IMAD.WIDE.U32 R136, R158, 0x10, R136 ;  /* 0x000000109e887825 */ /* 0x002fe200078e0088 */
[----:B------:R-:W-:Y:S02]  /*2330*/  @P6 PRMT R124, R124, 0x5410, R142 ;  /* 0x000054107c7c6816 */ /* 0x000fe4000000008e */
[----:B------:R-:W-:Y:S02]  /*2340*/  @P6 PRMT R125, R125, 0x5410, R143 ;  /* 0x000054107d7d6816 */ /* 0x000fe4000000008f */
[----:B------:R-:W-:Y:S02]  /*2350*/  @P6 PRMT R127, R127, 0x5410, R219 ;  /* 0x000054107f7f6816 */ /* 0x000fe400000000db */
[----:B------:R-:W-:Y:S02]  /*2360*/  F2FP.F16.F32.PACK_AB R134, R221, R134 ;  /* 0x00000086dd86723e */ /* 0x000fe400000000ff */
[----:B------:R-:W-:Y:S01]  /*2370*/  F2FP.F16.F32.PACK_AB R133, R212, R133 ;  /* 0x00000085d485723e */ /* 0x000fe200000000ff */
[----:B------:R0:W-:Y:S01]  /*2380*/  @P6 STG.E.128 desc[UR4][R138.64], R124 ;  /* 0x0000007c8a006986 */ /* 0x0001e2000c101d04 */
[----:B------:R-:W-:-:S02]  /*2390*/  F2FP.F16.F32.PACK_AB R135, R223, R218 ;  /* 0x000000dadf87723e */ /* 0x000fc400000000ff */
[----:B------:R-:W-:-:S03]  /*23a0*/  IADD3 R158, R158, 0x100, RZ ;  /* 0x000001009e9e7810 */ /* 0x000fc60007ffe0ff */
[----:B------:R0:W-:Y:S01]  /*23b0*/  STG.E.128 desc[UR4][R136.64], R132 ;  /* 0x0000008488007986 */ /* 0x0001e2000c101d04 */
[--C-:B--2---:R-:W-:Y:S02]  /*23c0*/  HADD2.F32 R213, -RZ, R130.reuse.H0_H0 ;  /* 0x20000082ffd57230 */ /* 0x104fe40000004100 */
[----:B------:R-:W-:Y:S02]  /*23d0*/  HADD2.F32 R142, -RZ, R130.H1_H1 ;  /* 0x30000082ff8e7230 */ /* 0x000fe40000004100 */
[----:B------:R-:W-:Y:S02]  /*23e0*/  HADD2.F32 R143, -RZ, R128.H0_H0 ;  /* 0x20000080ff8f7230 */ /* 0x000fe40000004100 */
[----:B------:R-:W-:Y:S01]  /*23f0*/  FFMA.FTZ R56, R213, R215, R56 ;  /* 0x000000d7d5387223 */ /* 0x000fe20000010038 */
[--C-:B------:R-:W-:Y:S02]  /*2400*/  HADD2.F32 R209, -RZ, R129.reuse.H0_H0 ;  /* 0x20000081ffd17230 */ /* 0x100fe40000004100 */
[----:B------:R-:W-:Y:S01]  /*2410*/  FFMA.FTZ R57, R142, R216, R57 ;  /* 0x000000d88e397223 */ /* 0x000fe20000010039 */
[----:B------:R-:W-:-:S02]  /*2420*/  HADD2.F32 R130, -RZ, R129.H1_H1 ;  /* 0x30000081ff827230 */ /* 0x000fc40000004100 */
[----:B------:R-:W-:Y:S01]  /*2430*/  FFMA.FTZ R60, R143, R187, R60 ;  /* 0x000000bb8f3c7223 */ /* 0x000fe2000001003c */
[----:B------:R-:W-:Y:S02]  /*2440*/  HADD2.F32 R128, -RZ, R128.H1_H1 ;  /* 0x30000080ff807230 */ /* 0x000fe40000004100 */
[----:B------:R-:W-:Y:S01]  /*2450*/  FFMA.FTZ R62, R209, R211, R62 ;  /* 0x000000d3d13e7223 */ /* 0x000fe2000001003e */
[--C-:B------:R-:W-:Y:S02]  /*2460*/  HADD2.F32 R129, -RZ, R131.reuse.H0_H0 ;  /* 0x20000083ff817230 */ /* 0x100fe40000004100 */
[----:B------:R-:W-:Y:S01]  /*2470*/  FFMA.FTZ R63, R130, R214, R63 ;  /* 0x000000d6823f7223 */ /* 0x000fe2000001003f */
[----:B------:R-:W-:Y:S02]  /*2480*/  HADD2.F32 R212, -RZ, R131.H1_H1 ;  /* 0x30000083ffd47230 */ /* 0x000fe40000004100 */
[----:B------:R-:W-:Y:S01]  /*2490*/  FFMA.FTZ R61, R128, R186, R61 ;  /* 0x000000ba803d7223 */ /* 0x000fe2000001003d */
[----:B------:R-:W-:-:S02]  /*24a0*/  FFMA.FTZ R58, R129, R217, R58 ;  /* 0x000000d9813a7223 */ /* 0x000fc4000001003a */
[----:B0-----:R-:W-:-:S07]  /*24b0*/  FFMA.FTZ R59, R212, R220, R59 ;  /* 0x000000dcd43b7223 */ /* 0x001fce000001003b */
.L_x_1470:
[----:B------:R-:W-:Y:S05]  /*24c0*/  BSYNC B0 ;  /* 0x0000000000007941 */ /* 0x000fea0003800000 */
.L_x_1469:
        /* <DEDUP_REMOVED lines=10> */
[----:B------:R-:W-:Y:S01]  /*2570*/  FADD.FTZ R138, R185, -R132 ;  /* 0x80000084b98a7221 */ /* 0x000fe20000010000 */
[----:B------:R-:W-:Y:S01]  /*2580*/  FFMA.FTZ R134, R178, R140, R141 ;  /* 0x0000008cb2867223 */ /* 0x000fe2000001008d */
        /* <DEDUP_REMOVED lines=11> */
[-C--:B------:R-:W-:Y:S01]  /*2640*/  FFMA.FTZ R186, R194, R140.reuse, R141 ;  /* 0x0000008cc2ba7223 */ /* 0x080fe2000001008d */
[----:B------:R-:W-:Y:S02]  /*2650*/  @P5 HADD2.F32 R135, -RZ, R116.H1_H1 ;  /* 0x30000074ff875230 */ /* 0x000fe40000004100 */
[----:B------:R-:W-:Y:S01]  /*2660*/  FADD.FTZ R142, R183, -R138 ;  /* 0x8000008ab78e7221 */ /* 0x000fe20000010000 */
[--C-:B------:R-:W-:Y:S02]  /*2670*/  @P5 HADD2.F32 R139, -RZ, R118.reuse.H1_H1 ;  /* 0x30000076ff8b5230 */ /* 0x100fe40000004100 */
[----:B------:R-:W-:Y:S01]  /*2680*/  @P5 FADD.FTZ R132, R132, R133 ;  /* 0x0000008584845221 */ /* 0x000fe20000010000 */
[-C--:B------:R-:W-:Y:S01]  /*2690*/  FFMA.FTZ R133, R179, R140.reuse, R141 ;  /* 0x0000008cb3857223 */ /* 0x080fe2000001008d */
[----:B------:R-:W-:Y:S01]  /*26a0*/  @P5 FADD.FTZ R136, R136, R135 ;  /* 0x0000008788885221 */ /* 0x000fe20000010000 */
[----:B------:R-:W-:Y:S02]  /*26b0*/  @P5 HADD2.F32 R137, -RZ, R118.H0_H0 ;  /* 0x20000076ff895230 */ /* 0x000fe40000004100 */
[----:B------:R-:W-:Y:S01]  /*26c0*/  FFMA.FTZ R135, R189, R140, R141 ;  /* 0x0000008cbd877223 */ /* 0x000fe2000001008d */
[----:B------:R-:W-:Y:S01]  /*26d0*/  FADD.FTZ R134, R184, -R133 ;  /* 0x80000085b8867221 */ /* 0x000fe20000010000 */
[----:B------:R-:W-:Y:S01]  /*26e0*/  @P5 FADD.FTZ R214, R214, R139 ;  /* 0x0000008bd6d65221 */ /* 0x000fe20000010000 */
[----:B------:R-:W-:-:S02]  /*26f0*/  @P5 HADD2.F32 R133, -RZ, R117.H0_H0 ;  /* 0x20000075ff855230 */ /* 0x000fc40000004100 */
[----:B------:R-:W-:Y:S01]  /*2700*/  FADD.FTZ R216, R192, -R135 ;  /* 0x80000087c0d87221 */ /* 0x000fe20000010000 */
[----:B------:R-:W-:Y:S01]  /*2710*/  FMUL.FTZ R138, R159, R134 ;  /* 0x000000869f8a7220 */ /* 0x000fe20000410000 */
[----:B------:R-:W-:Y:S01]  /*2720*/  @P5 FADD.FTZ R212, R212, R137 ;  /* 0x00000089d4d45221 */ /* 0x000fe20000010000 */
[----:B------:R-:W-:Y:S01]  /*2730*/  FADD.FTZ R218, R191, -R186 ;  /* 0x800000babfda7221 */ /* 0x000fe20000010000 */
[----:B------:R-:W-:Y:S02]  /*2740*/  @P5 HADD2.F32 R135, -RZ, R117.H1_H1 ;  /* 0x30000075ff875230 */ /* 0x000fe40000004100 */
[----:B------:R-:W-:Y:S01]  /*2750*/  FMUL.FTZ R186, R159, R142 ;  /* 0x0000008e9fba7220 */ /* 0x000fe20000410000 */
[----:B------:R-:W-:Y:S01]  /*2760*/  @P5 FADD.FTZ R138, R138, R133 ;  /* 0x000000858a8a5221 */ /* 0x000fe20000010000 */
[----:B------:R-:W-:Y:S01]  /*2770*/  @P6 F2FP.F16.F32.PACK_AB R209, RZ, R214 ;  /* 0x000000d6ffd1623e */ /* 0x000fe200000000ff */
[-C--:B------:R-:W-:Y:S01]  /*2780*/  FMUL.FTZ R215, R212, R207.reuse ;  /* 0x000000cfd4d77220 */ /* 0x080fe20000410000 */
[----:B------:R-:W-:Y:S01]  /*2790*/  FMUL.FTZ R214, R214, R207 ;  /* 0x000000cfd6d67220 */ /* 0x000fe20000410000 */
[----:B------:R-:W-:-:S02]  /*27a0*/  @P5 HADD2.F32 R137, -RZ, R119.H0_H0 ;  /* 0x20000077ff895230 */ /* 0x000fc40000004100 */
[----:B------:R-:W-:Y:S01]  /*27b0*/  @P5 FADD.FTZ R186, R186, R135 ;  /* 0x00000087baba5221 */ /* 0x000fe20000010000 */
[C---:B------:R-:W-:Y:S01]  /*27c0*/  FMUL.FTZ R216, R159.reuse, R216 ;  /* 0x000000d89fd87220 */ /* 0x040fe20000410000 */
[----:B------:R-:W-:Y:S02]  /*27d0*/  @P5 HADD2.F32 R139, -RZ, R119.H1_H1 ;  /* 0x30000077ff8b5230 */ /* 0x000fe40000004100 */
[----:B------:R-:W-:Y:S01]  /*27e0*/  FMUL.FTZ R218, R159, R218 ;  /* 0x000000da9fda7220 */ /* 0x000fe20000410000 */
[----:B------:R-:W-:Y:S01]  /*27f0*/  @P6 F2FP.F16.F32.PACK_AB R134, RZ, R138 ;  /* 0x0000008aff86623e */ /* 0x000fe200000000ff */
[----:B------:R-:W-:Y:S01]  /*2800*/  FMUL.FTZ R142, R6, R215 ;  /* 0x000000d7068e7220 */ /* 0x000fe20000410000 */
[----:B------:R-:W-:Y:S01]  /*2810*/  FMUL.FTZ R187, R5, R214 ;  /* 0x000000d605bb7220 */ /* 0x000fe20000410000 */
[----:B------:R-:W-:Y:S01]  /*2820*/  @P5 FADD.FTZ R216, R216, R137 ;  /* 0x00000089d8d85221 */ /* 0x000fe20000010000 */
[----:B------:R-:W-:Y:S01]  /*2830*/  @P6 F2FP.F16.F32.PACK_AB R133, RZ, R132 ;  /* 0x00000084ff85623e */ /* 0x000fe200000000ff */
[-C--:B------:R-:W-:Y:S01]  /*2840*/  FMUL.FTZ R211, R138, R207.reuse ;  /* 0x000000cf8ad37220 */ /* 0x080fe20000410000 */
[----:B------:R-:W-:Y:S01]  /*2850*/  @P6 F2FP.F16.F32.PACK_AB R143, RZ, R186 ;  /* 0x000000baff8f623e */ /* 0x000fe200000000ff */
[-C--:B------:R-:W-:Y:S01]  /*2860*/  FMUL.FTZ R186, R186, R207.reuse ;  /* 0x000000cfbaba7220 */ /* 0x080fe20000410000 */
[----:B------:R-:W-:Y:S01]  /*2870*/  @P5 FADD.FTZ R218, R218, R139 ;  /* 0x0000008bdada5221 */ /* 0x000fe20000010000 */
[----:B------:R-:W-:Y:S01]  /*2880*/  @P6 PRMT R125, R134, 0x7610, R125 ;  /* 0x00007610867d6816 */ /* 0x000fe2000000007d */
[-C--:B------:R-:W-:Y:S01]  /*2890*/  FMUL.FTZ R217, R216, R207.reuse ;  /* 0x000000cfd8d97220 */ /* 0x080fe20000410000 */
[----:B------:R-:W-:Y:S01]  /*28a0*/  F2FP.F16.F32.PACK_AB R134, R187, R142 ;  /* 0x0000008ebb86723e */ /* 0x000fe200000000ff */
[-C--:B------:R-:W-:Y:S01]  /*28b0*/  FMUL.FTZ R142, R136, R207.reuse ;  /* 0x000000cf888e7220 */ /* 0x080fe20000410000 */
[----:B------:R-:W-:Y:S01]  /*28c0*/  @P6 F2FP.F16.F32.PACK_AB R135, RZ, R212 ;  /* 0x000000d4ff87623e */ /* 0x000fe200000000ff */
[----:B------:R-:W-:Y:S01]  /*28d0*/  FMUL.FTZ R187, R132, R207 ;  /* 0x000000cf84bb7220 */ /* 0x000fe20000410000 */
[----:B------:R-:W-:Y:S01]  /*28e0*/  @P6 F2FP.F16.F32.PACK_AB R137, RZ, R136 ;  /* 0x00000088ff89623e */ /* 0x000fe200000000ff */
[----:B------:R-:W-:Y:S01]  /*28f0*/  FMUL.FTZ R136, R7, R186 ;  /* 0x000000ba07887220 */ /* 0x000fe20000410000 */
[----:B------:R-:W-:Y:S01]  /*2900*/  @P6 PRMT R124, R133, 0x7610, R124 ;  /* 0x00007610857c6816 */ /* 0x000fe2000000007c */
[----:B------:R-:W-:Y:S01]  /*2910*/  FMUL.FTZ R133, R8, R211 ;  /* 0x000000d308857220 */ /* 0x000fe20000410000 */
[----:B------:R-:W-:Y:S01]  /*2920*/  @P6 F2FP.F16.F32.PACK_AB R139, RZ, R216 ;  /* 0x000000d8ff8b623e */ /* 0x000fe200000000ff */
[----:B------:R-:W-:Y:S01]  /*2930*/  FMUL.FTZ R219, R218, R207 ;  /* 0x000000cfdadb7220 */ /* 0x000fe20000410000 */
[----:B------:R-:W-:Y:S01]  /*2940*/  @P6 LEA R138, P5, R158, UR14, 0x4 ;  /* 0x0000000e9e8a6c11 */ /* 0x000fe2000f8a20ff */
[----:B------:R-:W-:Y:S01]  /*2950*/  FMUL.FTZ R132, R10, R187 ;  /* 0x000000bb0a847220 */ /* 0x000fe20000410000 */
[----:B------:R-:W-:Y:S01]  /*2960*/  @P6 PRMT R126, R135, 0x7610, R126 ;  /* 0x00007610877e6816 */ /* 0x000fe2000000007e */
[----:B------:R-:W-:Y:S01]  /*2970*/  FMUL.FTZ R135, R9, R142 ;  /* 0x0000008e09877220 */ /* 0x000fe20000410000 */
[----:B------:R-:W-:Y:S01]  /*2980*/  @P6 PRMT R127, R139, 0x7610, R127 ;  /* 0x000076108b7f6816 */ /* 0x000fe2000000007f */
[----:B------:R-:W-:Y:S01]  /*2990*/  FMUL.FTZ R213, R4, R217 ;  /* 0x000000d904d57220 */ /* 0x000fe20000410000 */
[----:B------:R-:W-:Y:S01]  /*29a0*/  @P6 F2FP.F16.F32.PACK_AB R212, RZ, R218 ;  /* 0x000000daffd4623e */ /* 0x000fe200000000ff */
[----:B------:R-:W-:Y:S01]  /*29b0*/  FMUL.FTZ R216, R2, R219 ;  /* 0x000000db02d87220 */ /* 0x000fe20000410000 */
[----:B------:R-:W-:-:S02]  /*29c0*/  F2FP.F16.F32.PACK_AB R133, R136, R133 ;  /* 0x000000858885723e */ /* 0x000fc400000000ff */
[C---:B------:R-:W-:Y:S02]  /*29d0*/  @P6 LEA.HI.X R139, R158.reuse, UR15, RZ, 0x4, P5 ;  /* 0x0000000f9e8b6c11 */ /* 0x040fe4000a8f24ff */
[----:B------:R-:W-:Y:S02]  /*29e0*/  LEA R136, P5, R158, UR16, 0x4 ;  /* 0x000000109e887c11 */ /* 0x000fe4000f8a20ff */
[----:B------:R-:W-:Y:S02]  /*29f0*/  F2FP.F16.F32.PACK_AB R132, R135, R132 ;  /* 0x000000848784723e */ /* 0x000fe400000000ff */
[----:B------:R-:W-:Y:S02]  /*2a00*/  @P6 PRMT R126, R126, 0x5410, R209 ;  /* 0x000054107e7e6816 */ /* 0x000fe400000000d1 */
[----:B------:R-:W-:Y:S02]  /*2a10*/  @P6 PRMT R124, R124, 0x5410, R137 ;  /* 0x000054107c7c6816 */ /* 0x000fe40000000089 */
[----:B------:R-:W-:-:S02]  /*2a20*/  @P6 PRMT R125, R125, 0x5410, R143 ;  /* 0x000054107d7d6816 */ /* 0x000fc4000000008f */
[----:B------:R-:W-:Y:S02]  /*2a30*/  @P6 PRMT R127, R127, 0x5410, R212 ;  /* 0x000054107f7f6816 */ /* 0x000fe400000000d4 */
[----:B------:R-:W-:Y:S02]  /*2a40*/  F2FP.F16.F32.PACK_AB R135, R216, R213 ;  /* 0x000000d5d887723e */ /* 0x000fe400000000ff */
[C---:B------:R-:W-:Y:S01]  /*2a50*/  LEA.HI.X R137, R158.reuse, UR17, RZ, 0x4, P5 ;  /* 0x000000119e897c11 */ /* 0x040fe2000a8f24ff */
[----:B------:R0:W-:Y:S01]  /*2a60*/  @P6 STG.E.128 desc[UR4][R138.64], R124 ;  /* 0x0000007c8a006986 */ /* 0x0001e2000c101d04 */
        /* <DEDUP_REMOVED lines=18> */
.L_x_1472:
[----:B------:R-:W-:Y:S05]  /*2b90*/  BSYNC B0 ;  /* 0x0000000000007941 */ /* 0x000fea0003800000 */
.L_x_1471:
        /* <DEDUP_REMOVED lines=16> */
[----:B------:R-:W-:Y:S01]  /*2ca0*/  ISETP.NE.U32.AND P6, PT, RZ, UR14, PT ;  /* 0x0000000eff007c0c */ /* 0x000fe2000bfc5070 */
[----:B------:R-:W-:Y:S01]  /*2cb0*/  FADD.FTZ R132, R198, -R133 ;  /* 0x80000085c6847221 */ /* 0x000fe20000010000 */
[----:B------:R-:W-:Y:S01]  /*2cc0*/  FADD.FTZ R134, R195, -R134 ;  /* 0x80000086c3867221 */ /* 0x000fe20000010000 */
[----:B------:R-:W-:Y:S01]  /*2cd0*/  FADD.FTZ R186, R201, -R142 ;  /* 0x8000008ec9ba7221 */ /* 0x000fe20000010000 */
[----:B------:R-:W-:Y:S01]  /*2ce0*/  FMUL.FTZ R142, R159, R140 ;  /* 0x0000008c9f8e7220 */ /* 0x000fe20000410000 */
[----:B------:R-:W-:Y:S01]  /*2cf0*/  FADD.FTZ R136, R202, -R135 ;  /* 0x80000087ca887221 */ /* 0x000fe20000010000 */
[----:B------:R-:W-:Y:S01]  /*2d00*/  @P5 HADD2.F32 R137, -RZ, R122.H0_H0 ;  /* 0x2000007aff895230 */ /* 0x000fe20000004100 */
[----:B------:R-:W-:Y:S01]  /*2d10*/  ISETP.NE.AND.EX P6, PT, RZ, UR15, PT, P6 ;  /* 0x0000000fff007c0c */ /* 0x000fe2000bfc5360 */
[----:B------:R-:W-:-:S02]  /*2d20*/  @P5 HADD2.F32 R133, -RZ, R120.H0_H0 ;  /* 0x20000078ff855230 */ /* 0x000fc40000004100 */
[C---:B------:R-:W-:Y:S01]  /*2d30*/  FMUL.FTZ R132, R159.reuse, R132 ;  /* 0x000000849f847220 */ /* 0x040fe20000410000 */
[----:B------:R-:W-:Y:S02]  /*2d40*/  @P5 HADD2.F32 R135, -RZ, R120.H1_H1 ;  /* 0x30000078ff875230 */ /* 0x000fe40000004100 */
[----:B------:R-:W-:Y:S01]  /*2d50*/  FMUL.FTZ R134, R159, R134 ;  /* 0x000000869f867220 */ /* 0x000fe20000410000 */
[----:B------:R-:W-:Y:S01]  /*2d60*/  @P5 FADD.FTZ R142, R142, R137 ;  /* 0x000000898e8e5221 */ /* 0x000fe20000010000 */
[----:B------:R-:W-:Y:S01]  /*2d70*/  FADD.FTZ R138, R197, -R138 ;  /* 0x8000008ac58a7221 */ /* 0x000fe20000010000 */
[----:B------:R-:W-:Y:S02]  /*2d80*/  @P5 HADD2.F32 R137, -RZ, R122.H1_H1 ;  /* 0x3000007aff895230 */ /* 0x000fe40000004100 */
[----:B------:R-:W-:Y:S01]  /*2d90*/  FMUL.FTZ R186, R159, R186 ;  /* 0x000000ba9fba7220 */ /* 0x000fe20000410000 */
[----:B------:R-:W-:Y:S01]  /*2da0*/  FADD.FTZ R212, R208, -R139 ;  /* 0x8000008bd0d47221 */ /* 0x000fe20000010000 */
[----:B------:R-:W-:Y:S01]  /*2db0*/  FADD.FTZ R214, R205, -R214 ;  /* 0x800000d6cdd67221 */ /* 0x000fe20000010000 */
[----:B------:R-:W-:Y:S01]  /*2dc0*/  @P5 FADD.FTZ R132, R132, R133 ;  /* 0x0000008584845221 */ /* 0x000fe20000010000 */
[----:B------:R-:W-:Y:S01]  /*2dd0*/  @P5 FADD.FTZ R134, R134, R135 ;  /* 0x0000008786865221 */ /* 0x000fe20000010000 */
[----:B------:R-:W-:-:S02]  /*2de0*/  @P5 HADD2.F32 R133, -RZ, R121.H0_H0 ;  /* 0x20000079ff855230 */ /* 0x000fc40000004100 */
[C---:B------:R-:W-:Y:S01]  /*2df0*/  FMUL.FTZ R136, R159.reuse, R136 ;  /* 0x000000889f887220 */ /* 0x040fe20000410000 */
[----:B------:R-:W-:Y:S02]  /*2e00*/  @P5 HADD2.F32 R135, -RZ, R121.H1_H1 ;  /* 0x30000079ff875230 */ /* 0x000fe40000004100 */
[C---:B------:R-:W-:Y:S01]  /*2e10*/  FMUL.FTZ R138, R159.reuse, R138 ;  /* 0x0000008a9f8a7220 */ /* 0x040fe20000410000 */
[--C-:B------:R-:W-:Y:S02]  /*2e20*/  @P5 HADD2.F32 R139, -RZ, R123.reuse.H0_H0 ;  /* 0x2000007bff8b5230 */ /* 0x100fe40000004100 */
[----:B------:R-:W-:Y:S01]  /*2e30*/  @P5 FADD.FTZ R186, R186, R137 ;  /* 0x00000089baba5221 */ /* 0x000fe20000010000 */
[----:B------:R-:W-:Y:S02]  /*2e40*/  @P5 HADD2.F32 R141, -RZ, R123.H1_H1 ;  /* 0x3000007bff8d5230 */ /* 0x000fe40000004100 */
[C---:B------:R-:W-:Y:S01]  /*2e50*/  FMUL.FTZ R212, R159.reuse, R212 ;  /* 0x000000d49fd47220 */ /* 0x040fe20000410000 */
[----:B------:R-:W-:Y:S01]  /*2e60*/  FMUL.FTZ R214, R159, R214 ;  /* 0x000000d69fd67220 */ /* 0x000fe20000410000 */
[----:B------:R-:W-:Y:S01]  /*2e70*/  @P5 FADD.FTZ R136, R136, R133 ;  /* 0x0000008588885221 */ /* 0x000fe20000010000 */
[----:B------:R-:W-:Y:S01]  /*2e80*/  @P5 FADD.FTZ R138, R138, R135 ;  /* 0x000000878a8a5221 */ /* 0x000fe20000010000 */
[----:B------:R-:W-:Y:S01]  /*2e90*/  @P5 FADD.FTZ R212, R212, R139 ;  /* 0x0000008bd4d45221 */ /* 0x000fe20000010000 */
[----:B------:R-:W-:Y:S01]  /*2ea0*/  @P5 FADD.FTZ R214, R214, R141 ;  /* 0x0000008dd6d65221 */ /* 0x000fe20000010000 */
[----:B------:R-:W-:Y:S01]  /*2eb0*/  @P6 F2FP.F16.F32.PACK_AB R159, RZ, R186 ;  /* 0x000000baff9f623e */ /* 0x000fe200000000ff */
[-C--:B------:R-:W-:Y:S01]  /*2ec0*/  FMUL.FTZ R209, R142, R207.reuse ;  /* 0x000000cf8ed17220 */ /* 0x080fe20000410000 */
[----:B------:R-:W-:Y:S01]  /*2ed0*/  @P6 F2FP.F16.F32.PACK_AB R133, RZ, R132 ;  /* 0x00000084ff85623e */ /* 0x000fe200000000ff */
[-C--:B------:R-:W-:Y:S01]  /*2ee0*/  FMUL.FTZ R186, R186, R207.reuse ;  /* 0x000000cfbaba7220 */ /* 0x080fe20000410000 */
[----:B------:R-:W-:Y:S01]  /*2ef0*/  @P6 F2FP.F16.F32.PACK_AB R139, RZ, R142 ;  /* 0x0000008eff8b623e */ /* 0x000fe200000000ff */
[-C--:B------:R-:W-:Y:S01]  /*2f00*/  FMUL.FTZ R187, R136, R207.reuse ;  /* 0x000000cf88bb7220 */ /* 0x080fe20000410000 */
[-C--:B------:R-:W-:Y:S01]  /*2f10*/  FMUL.FTZ R142, R138, R207.reuse ;  /* 0x000000cf8a8e7220 */ /* 0x080fe20000410000 */
[----:B------:R-:W-:Y:S01]  /*2f20*/  @P6 F2FP.F16.F32.PACK_AB R137, RZ, R134 ;  /* 0x00000086ff89623e */ /* 0x000fe200000000ff */
[-C--:B------:R-:W-:Y:S01]  /*2f30*/  FMUL.FTZ R143, R132, R207.reuse ;  /* 0x000000cf848f7220 */ /* 0x080fe20000410000 */
[-C--:B------:R-:W-:Y:S01]  /*2f40*/  FMUL.FTZ R140, R134, R207.reuse ;  /* 0x000000cf868c7220 */ /* 0x080fe20000410000 */
[-C--:B------:R-:W-:Y:S01]  /*2f50*/  FMUL.FTZ R213, R212, R207.reuse ;  /* 0x000000cfd4d57220 */ /* 0x080fe20000410000 */
[----:B------:R-:W-:Y:S01]  /*2f60*/  FMUL.FTZ R216, R214, R207 ;  /* 0x000000cfd6d87220 */ /* 0x000fe20000410000 */
[----:B------:R-:W-:Y:S01]  /*2f70*/  @P6 F2FP.F16.F32.PACK_AB R135, RZ, R136 ;  /* 0x00000088ff87623e */ /* 0x000fe200000000ff */
[----:B------:R-:W-:Y:S01]  /*2f80*/  FMUL.FTZ R134, R152, R209 ;  /* 0x000000d198867220 */ /* 0x000fe20000410000 */
[----:B------:R-:W-:Y:S01]  /*2f90*/  FMUL.FTZ R207, R155, R186 ;  /* 0x000000ba9bcf7220 */ /* 0x000fe20000410000 */
[----:B------:R-:W-:Y:S01]  /*2fa0*/  @P6 PRMT R124, R133, 0x7610, R124 ;  /* 0x00007610857c6816 */ /* 0x000fe2000000007c */
[----:B------:R-:W-:Y:S01]  /*2fb0*/  FMUL.FTZ R133, R150, R187 ;  /* 0x000000bb96857220 */ /* 0x000fe20000410000 */
[----:B------:R-:W-:Y:S01]  /*2fc0*/  @P6 F2FP.F16.F32.PACK_AB R141, RZ, R138 ;  /* 0x0000008aff8d623e */ /* 0x000fe200000000ff */
[----:B------:R-:W-:Y:S01]  /*2fd0*/  FMUL.FTZ R136, R153, R142 ;  /* 0x0000008e99887220 */ /* 0x000fe20000410000 */
[----:B------:R-:W-:Y:S01]  /*2fe0*/  @P6 F2FP.F16.F32.PACK_AB R211, RZ, R212 ;  /* 0x000000d4ffd3623e */ /* 0x000fe200000000ff */
[----:B------:R-:W-:Y:S01]  /*2ff0*/  FMUL.FTZ R132, R0, R143 ;  /* 0x0000008f00847220 */ /* 0x000fe20000410000 */
[----:B------:R-:W-:Y:S01]  /*3000*/  @P6 LEA R138, P5, R158, UR14, 0x4 ;  /* 0x0000000e9e8a6c11 */ /* 0x000fe2000f8a20ff */
[----:B------:R-:W-:Y:S01]  /*3010*/  FMUL.FTZ R212, R157, R216 ;  /* 0x000000d89dd47220 */ /* 0x000fe20000410000 */
[----:B------:R-:W-:Y:S01]  /*3020*/  @P6 PRMT R125, R135, 0x7610, R125 ;  /* 0x00007610877d6816 */ /* 0x000fe2000000007d */
[----:B------:R-:W-:Y:S01]  /*3030*/  FMUL.FTZ R135, R151, R140 ;  /* 0x0000008c97877220 */ /* 0x000fe20000410000 */
[----:B------:R-:W-:-:S02]  /*3040*/  @P6 PRMT R126, R139, 0x7610, R126 ;  /* 0x000076108b7e6816 */ /* 0x000fc4000000007e */
[----:B------:R-:W-:Y:S01]  /*3050*/  F2FP.F16.F32.PACK_AB R134, R207, R134 ;  /* 0x00000086cf86723e */ /* 0x000fe200000000ff */
[----:B------:R-:W-:Y:S01]  /*3060*/  FMUL.FTZ R207, R154, R213 ;  /* 0x000000d59acf7220 */ /* 0x000fe20000410000 */
[----:B------:R-:W-:Y:S02]  /*3070*/  @P6 F2FP.F16.F32.PACK_AB R214, RZ, R214 ;  /* 0x000000d6ffd6623e */ /* 0x000fe400000000ff */
[----:B------:R-:W-:Y:S02]  /*3080*/  @P6 PRMT R127, R211, 0x7610, R127 ;  /* 0x00007610d37f6816 */ /* 0x000fe4000000007f */
[----:B------:R-:W-:Y:S02]  /*3090*/  F2FP.F16.F32.PACK_AB R133, R136, R133 ;  /* 0x000000858885723e */ /* 0x000fe400000000ff */
[C---:B------:R-:W-:Y:S02]  /*30a0*/  @P6 LEA.HI.X R139, R158.reuse, UR15, RZ, 0x4, P5 ;  /* 0x0000000f9e8b6c11 */ /* 0x040fe4000a8f24ff */
[----:B------:R-:W-:-:S02]  /*30b0*/  LEA R136, P5, R158, UR16, 0x4 ;  /* 0x000000109e887c11 */ /* 0x000fc4000f8a20ff */
[----:B------:R-:W-:Y:S02]  /*30c0*/  F2FP.F16.F32.PACK_AB R132, R135, R132 ;  /* 0x000000848784723e */ /* 0x000fe400000000ff */
[----:B------:R-:W-:Y:S02]  /*30d0*/  @P6 PRMT R124, R124, 0x5410, R137 ;  /* 0x000054107c7c6816 */ /* 0x000fe40000000089 */
[----:B------:R-:W-:Y:S02]  /*30e0*/  @P6 PRMT R126, R126, 0x5410, R159 ;  /* 0x000054107e7e6816 */ /* 0x000fe4000000009f */
[----:B------:R-:W-:Y:S02]  /*30f0*/  @P6 PRMT R125, R125, 0x5410, R141 ;  /* 0x000054107d7d6816 */ /* 0x000fe4000000008d */
[----:B------:R-:W-:Y:S02]  /*3100*/  @P6 PRMT R127, R127, 0x5410, R214 ;  /* 0x000054107f7f6816 */ /* 0x000fe400000000d6 */
[----:B------:R-:W-:-:S02]  /*3110*/  F2FP.F16.F32.PACK_AB R135, R212, R207 ;  /* 0x000000cfd487723e */ /* 0x000fc400000000ff */
[----:B------:R-:W-:Y:S01]  /*3120*/  LEA.HI.X R137, R158, UR17, RZ, 0x4, P5 ;  /* 0x000000119e897c11 */ /* 0x000fe2000a8f24ff */
[----:B------:R0:W-:Y:S04]  /*3130*/  @P6 STG.E.128 desc[UR4][R138.64], R124 ;  /* 0x0000007c8a006986 */ /* 0x0001e8000c101d04 */
[----:B------:R0:W-:Y:S01]  /*3140*/  STG.E.128 desc[UR4][R136.64], R132 ;  /* 0x0000008488007986 */ /* 0x0001e2000c101d04 */
[--C-:B--2---:R-:W-:Y:S02]  /*3150*/  HADD2.F32 R207, -RZ, R130.reuse.H0_H0 ;  /* 0x20000082ffcf7230 */ /* 0x104fe40000004100 */
[----:B------:R-:W-:Y:S02]  /*3160*/  HADD2.F32 R158, -RZ, R130.H1_H1 ;  /* 0x30000082ff9e7230 */ /* 0x000fe40000004100 */
[----:B------:R-:W-:-:S02]  /*3170*/  HADD2.F32 R141, -RZ, R128.H0_H0 ;  /* 0x20000080ff8d7230 */ /* 0x000fc40000004100 */
[----:B------:R-:W-:Y:S01]  /*3180*/  FFMA.FTZ R40, R207, R209, R40 ;  /* 0x000000d1cf287223 */ /* 0x000fe20000010028 */
[--C-:B------:R-:W-:Y:S02]  /*3190*/  HADD2.F32 R159, -RZ, R129.reuse.H0_H0 ;  /* 0x20000081ff9f7230 */ /* 0x100fe40000004100 */
[----:B------:R-:W-:Y:S01]  /*31a0*/  FFMA.FTZ R41, R158, R186, R41 ;  /* 0x000000ba9e297223 */ /* 0x000fe20000010029 */
[----:B------:R-:W-:Y:S02]  /*31b0*/  HADD2.F32 R130, -RZ, R129.H1_H1 ;  /* 0x30000081ff827230 */ /* 0x000fe40000004100 */
[----:B------:R-:W-:Y:S01]  /*31c0*/  FFMA.FTZ R44, R141, R143, R44 ;  /* 0x0000008f8d2c7223 */ /* 0x000fe2000001002c */
[----:B------:R-:W-:Y:S02]  /*31d0*/  HADD2.F32 R128, -RZ, R128.H1_H1 ;  /* 0x30000080ff807230 */ /* 0x000fe40000004100 */
[----:B------:R-:W-:Y:S01]  /*31e0*/  FFMA.FTZ R46, R159, R187, R46 ;  /* 0x000000bb9f2e7223 */ /* 0x000fe2000001002e */
[----:B------:R-:W-:-:S02]  /*31f0*/  HADD2.F32 R129, -RZ, R131.H0_H0 ;  /* 0x20000083ff817230 */ /* 0x000fc40000004100 */
[----:B------:R-:W-:Y:S01]  /*3200*/  FFMA.FTZ R47, R130, R142, R47 ;  /* 0x0000008e822f7223 */ /* 0x000fe2000001002f */
[----:B------:R-:W-:Y:S02]  /*3210*/  HADD2.F32 R212, -RZ, R131.H1_H1 ;  /* 0x30000083ffd47230 */ /* 0x000fe40000004100 */
[----:B------:R-:W-:Y:S01]  /*3220*/  FFMA.FTZ R45, R128, R140, R45 ;  /* 0x0000008c802d7223 */ /* 0x000fe2000001002d */
[----:B------:R-:W-:Y:S02]  /*3230*/  FFMA.FTZ R42, R129, R213, R42 ;  /* 0x000000d5812a7223 */ /* 0x000fe4000001002a */
[----:B0-----:R-:W-:-:S07]  /*3240*/  FFMA.FTZ R43, R212, R216, R43 ;  /* 0x000000d8d42b7223 */ /* 0x001fce000001002b */
.L_x_1474:
[----:B------:R-:W-:Y:S05]  /*3250*/  BSYNC B0 ;  /* 0x0000000000007941 */ /* 0x000fea0003800000 */
.L_x_1473:
[----:B------:R-:W-:Y:S02]  /*3260*/  IADD3 R156, R156, UR18, RZ ;  /* 0x000000129c9c7c10 */ /* 0x000fe4000fffe0ff */
[----:B------:R-:W-:Y:S02]  /*3270*/  SEL R138, RZ, 0x1, P4 ;  /* 0x00000001ff8a7807 */ /* 0x000fe40002000000 */
[----:B------:R-:W-:-:S13]  /*3280*/  ISETP.GE.AND P5, PT, R156, UR19, PT ;  /* 0x000000139c007c0c */ /* 0x000fda000bfa6270 */
[----:B------:R-:W-:Y:S05]  /*3290*/  @!P5 BRA `(.L_x_1475) ;  /* 0xffffffd40078d947 */ /* 0x000fea000383ffff */
.L_x_1461:
        /* <DEDUP_REMOVED lines=20> */
.L_x_1477:
[----:B------:R-:W-:Y:S05]  /*33e0*/  BSYNC B0 ;  /* 0x0000000000007941 */ /* 0x000fea0003800000 */
.L_x_1476:
        /* <DEDUP_REMOVED lines=15> */
.L_x_1479:
[----:B------:R-:W-:Y:S05]  /*34e0*/  BSYNC B0 ;  /* 0x0000000000007941 */ /* 0x000fea0003800000 */
.L_x_1478:
        /* <DEDUP_REMOVED lines=14> */
.L_x_1468:
[----:B------:R-:W-:Y:S02]  /*35d0*/  MOV R139, R143 ;  /* 0x0000008f008b7202 */ /* 0x000fe40000000f00 */
[----:B------:R-:W-:Y:S02]  /*35e0*/  MOV R140, 0x10 ;  /* 0x00000010008c7802 */ /* 0x000fe40000000f00 */
[----:B------:R-:W-:Y:S02]  /*35f0*/  MOV R141, 0x1f ;  /* 0x0000001f008d7802 */ /* 0x000fe40000000f00 */
[----:B------:R-:W-:-:S07]  /*3600*/  MOV R138, 0xffffffff ;  /* 0xffffffff008a7802 */ /* 0x000fce0000000f00 */
[----:B------:R-:W-:Y:S05]  /*3610*/  WARPSYNC.COLLECTIVE R138, `(.L_x_1480) ;  /* 0x000000008a087348 */ /* 0x000fea0003c00000 */
[----:B------:R0:W1:Y:S02]  /*3620*/  SHFL.DOWN P6, R187, R139, R140, R141 ;  /* 0x0800008c8bbb7389 */ /* 0x00006400000c008d */
[----:B01----:R-:W-:Y:S01]  /*3630*/  ENDCOLLECTIVE ;  /* 0x000000000000791b */ /* 0x003fe20003800000 */
.L_x_1480:
[----:B------:R-:W-:Y:S02]  /*3640*/  MOV R139, R142 ;  /* 0x0000008e008b7202 */ /* 0x000fe40000000f00 */
[----:B------:R-:W-:-:S07]  /*3650*/  MOV R130, R187 ;  /* 0x000000bb00827202 */ /* 0x000fce0000000f00 */
[----:B------:R-:W-:Y:S05]  /*3660*/  WARPSYNC.COLLECTIVE R138, `(.L_x_1481) ;  /* 0x000000008a087348 */ /* 0x000fea0003c00000 */
[----:B------:R0:W1:Y:S02]  /*3670*/  SHFL.DOWN P6, R187, R139, R140, R141 ;  /* 0x0800008c8bbb7389 */ /* 0x00006400000c008d */
[----:B01----:R-:W-:Y:S01]  /*3680*/  ENDCOLLECTIVE ;  /* 0x000000000000791b */ /* 0x003fe20003800000 */
.L_x_1481:
[----:B------:R-:W-:-:S05]  /*3690*/  FADD.FTZ R130, R130, R143 ;  /* 0x0000008f82827221 */ /* 0x000fca0000010000 */
[----:B------:R-:W-:Y:S02]  /*36a0*/  MOV R139, R130 ;  /* 0x00000082008b7202 */ /* 0x000fe40000000f00 */
[----:B------:R-:W-:Y:S02]  /*36b0*/  MOV R140, 0x8 ;  /* 0x00000008008c7802 */ /* 0x000fe40000000f00 */
[----:B------:R-:W-:-:S07]  /*36c0*/  MOV R131, R187 ;  /* 0x000000bb00837202 */ /* 0x000fce0000000f00 */
[----:B------:R-:W-:Y:S05]  /*36d0*/  WARPSYNC.COLLECTIVE R138, `(.L_x_1482) ;  /* 0x000000008a087348 */ /* 0x000fea0003c00000 */
[----:B------:R0:W1:Y:S02]  /*36e0*/  SHFL.DOWN P6, R187, R139, R140, R141 ;  /* 0x0800008c8bbb7389 */ /* 0x00006400000c008d */
[----:B01----:R-:W-:Y:S01]  /*36f0*/  ENDCOLLECTIVE ;  /* 0x000000000000791b */ /* 0x003fe20003800000 */
.L_x_1482:
[----:B------:R-:W-:-:S05]  /*3700*/  FADD.FTZ R131, R131, R142 ;  /* 0x0000008e83837221 */ /* 0x000fca0000010000 */
[----:B------:R-:W-:Y:S02]  /*3710*/  MOV R139, R131 ;  /* 0x00000083008b7202 */ /* 0x000fe40000000f00 */
[----:B------:R-:W-:-:S07]  /*3720*/  MOV R133, R187 ;  /* 0x000000bb00857202 */ /* 0x000fce0000000f00 */
[----:B------:R-:W-:Y:S05]  /*3730*/  WARPSYNC.COLLECTIVE R138, `(.L_x_1483) ;  /* 0x000000008a087348 */ /* 0x000fea0003c00000 */
[----:B------:R0:W1:Y:S02]  /*3740*/  SHFL.DOWN P6, R187, R139, R140, R141 ;  /* 0x0800008c8bbb7389 */ /* 0x00006400000c008d */
[----:B01----:R-:W-:Y:S01]  /*3750*/  ENDCOLLECTIVE ;  /* 0x000000000000791b */ /* 0x003fe20003800000 */
.L_x_1483:
[----:B------:R-:W-:-:S05]  /*3760*/  FADD.FTZ R133, R130, R133 ;  /* 0x0000008582857221 */ /* 0x000fca0000010000 */
[----:B------:R-:W-:Y:S02]  /*3770*/  MOV R139, R133 ;  /* 0x00000085008b7202 */ /* 0x000fe40000000f00 */
[----:B------:R-:W-:Y:S02]  /*3780*/  MOV R140, 0x4 ;  /* 0x00000004008c7802 */ /* 0x000fe40000000f00 */
[----:B------:R-:W-:-:S07]  /*3790*/  MOV R132, R187 ;  /* 0x000000bb00847202 */ /* 0x000fce0000000f00 */
[----:B------:R-:W-:Y:S05]  /*37a0*/  WARPSYNC.COLLECTIVE R138, `(.L_x_1484) ;  /* 0x000000008a087348 */ /* 0x000fea0003c00000 */
[----:B------:R0:W1:Y:S02]  /*37b0*/  SHFL.DOWN P6, R187, R139, R140, R141 ;  /* 0x0800008c8bbb7389 */ /* 0x00006400000c008d */
[----:B01----:R-:W-:Y:S01]  /*37c0*/  ENDCOLLECTIVE ;  /* 0x000000000000791b */ /* 0x003fe20003800000 */
.L_x_1484:
[----:B------:R-:W-:-:S05]  /*37d0*/  FADD.FTZ R132, R131, R132 ;  /* 0x0000008483847221 */ /* 0x000fca0000010000 */
[----:B------:R-:W-:Y:S02]  /*37e0*/  MOV R139, R132 ;  /* 0x00000084008b7202 */ /* 0x000fe40000000f00 */
[----:B------:R-:W-:-:S07]  /*37f0*/  MOV R134, R187 ;  /* 0x000000bb00867202 */ /* 0x000fce0000000f00 */
[----:B------:R-:W-:Y:S05]  /*3800*/  WARPSYNC.COLLECTIVE R138, `(.L_x_1485) ;  /* 0x000000008a087348 */ /* 0x000fea0003c00000 */
[----:B------:R0:W1:Y:S02]  /*3810*/  SHFL.DOWN P6, R187, R139, R140, R141 ;  /* 0x0800008c8bbb7389 */ /* 0x00006400000c008d */
[----:B01----:R-:W-:Y:S01]  /*3820*/  ENDCOLLECTIVE ;  /* 0x000000000000791b */ /* 0x003fe20003800000 */
.L_x_1485:
[----:B------:R-:W-:-:S05]  /*3830*/  FADD.FTZ R134, R133, R134 ;  /* 0x0000008685867221 */ /* 0x000fca0000010000 */
[----:B------:R-:W-:Y:S02]  /*3840*/  MOV R139, R134 ;  /* 0x00000086008b7202 */ /* 0x000fe40000000f00 */
[----:B------:R-:W-:Y:S02]  /*3850*/  MOV R140, 0x2 ;  /* 0x00000002008c7802 */ /* 0x000fe40000000f00 */
[----:B------:R-:W-:-:S07]  /*3860*/  MOV R135, R187 ;  /* 0x000000bb00877202 */ /* 0x000fce0000000f00 */
[----:B------:R-:W-:Y:S05]  /*3870*/  WARPSYNC.COLLECTIVE R138, `(.L_x_1486) ;  /* 0x000000008a087348 */ /* 0x000fea0003c00000 */
[----:B------:R0:W1:Y:S02]  /*3880*/  SHFL.DOWN P6, R187, R139, R140, R141 ;  /* 0x0800008c8bbb7389 */ /* 0x00006400000c008d */
[----:B01----:R-:W-:Y:S01]  /*3890*/  ENDCOLLECTIVE ;  /* 0x000000000000791b */ /* 0x003fe20003800000 */
.L_x_1486:
[----:B------:R-:W-:-:S05]  /*38a0*/  FADD.FTZ R135, R132, R135 ;  /* 0x0000008784877221 */ /* 0x000fca0000010000 */
[----:B------:R-:W-:Y:S02]  /*38b0*/  MOV R139, R135 ;  /* 0x00000087008b7202 */ /* 0x000fe40000000f00 */
[----:B------:R-:W-:-:S07]  /*38c0*/  MOV R137, R187 ;  /* 0x000000bb00897202 */ /* 0x000fce0000000f00 */
[----:B------:R-:W-:Y:S05]  /*38d0*/  WARPSYNC.COLLECTIVE R138, `(.L_x_1487) ;  /* 0x000000008a087348 */ /* 0x000fea0003c00000 */
[----:B------:R0:W1:Y:S02]  /*38e0*/  SHFL.DOWN P6, R187, R139, R140, R141 ;  /* 0x0800008c8bbb7389 */ /* 0x00006400000c008d */
[----:B01----:R-:W-:Y:S01]  /*38f0*/  ENDCOLLECTIVE ;  /* 0x000000000000791b */ /* 0x003fe20003800000 */
.L_x_1487:
[----:B------:R-:W-:-:S05]  /*3900*/  FADD.FTZ R137, R134, R137 ;  /* 0x0000008986897221 */ /* 0x000fca0000010000 */
[----:B------:R-:W-:Y:S02]  /*3910*/  MOV R139, R137 ;  /* 0x00000089008b7202 */ /* 0x000fe40000000f00 */
[----:B------:R-:W-:Y:S02]  /*3920*/  MOV R140, 0x1 ;  /* 0x00000001008c7802 */ /* 0x000fe40000000f00 */
[----:B------:R-:W-:-:S07]  /*3930*/  MOV R136, R187 ;  /* 0x000000bb00887202 */ /* 0x000fce0000000f00 */
[----:B------:R-:W-:Y:S05]  /*3940*/  WARPSYNC.COLLECTIVE R138, `(.L_x_1488) ;  /* 0x000000008a087348 */ /* 0x000fea0003c00000 */
[----:B------:R0:W1:Y:S02]  /*3950*/  SHFL.DOWN P6, R187, R139, R140, R141 ;  /* 0x0800008c8bbb7389 */ /* 0x00006400000c008d */
[----:B01----:R-:W-:Y:S01]  /*3960*/  ENDCOLLECTIVE ;  /* 0x000000000000791b */ /* 0x003fe20003800000 */
.L_x_1488:
[----:B------:R-:W-:-:S05]  /*3970*/  FADD.FTZ R136, R135, R136 ;  /* 0x0000008887887221 */ /* 0x000fca0000010000 */
[----:B------:R-:W-:Y:S02]  /*3980*/  MOV R139, R136 ;  /* 0x00000088008b7202 */ /* 0x000fe40000000f00 */
[----:B------:R-:W-:-:S07]  /*3990*/  MOV R186, R187 ;  /* 0x000000bb00ba7202 */ /* 0x000fce0000000f00 */
[----:B------:R-:W-:Y:S05]  /*39a0*/  WARPSYNC.COLLECTIVE R138, `(.L_x_1489) ;  /* 0x000000008a087348 */ /* 0x000fea0003c00000 */
[----:B------:R0:W1:Y:S02]  /*39b0*/  SHFL.DOWN P6, R187, R139, R140, R141 ;  /* 0x0800008c8bbb7389 */ /* 0x00006400000c008d */
[----:B01----:R-:W-:Y:S01]  /*39c0*/  ENDCOLLECTIVE ;  /* 0x000000000000791b */ /* 0x003fe20003800000 */
.L_x_1489:
[----:B------:R-:W-:Y:S05]  /*39d0*/  BRA `(.L_x_1490) ;  /* 0xffffffe000787947 */ /* 0x000fea000383ffff */
.L_x_1491:
        /* <DEDUP_REMOVED lines=10> */
.L_x_11283:


//--------------------- .text._ZN10layer_norm13ln_bwd_kernelINS_13Kernel_traitsI6__halfS2_S2_S2_fjLj6144ELj1ELj1ELj8ELj16ENS_18Kernel_traits_baseILj6144ES2_S2_S2_S2_fjLj256EEEEELb0ELb1ELb0ELb1EEEvNS_9BwdParamsE --------------------------
	.section	.text._ZN10layer_norm13ln_bwd_kernelINS_13Kernel_traitsI6__halfS2_S2_S2_fjLj6144ELj1ELj1ELj8ELj16ENS_18Kernel_traits_baseILj6144ES2_S2_S2_S2_fjLj256EEEEELb0ELb1ELb0ELb1EEEvNS_9BwdParamsE,"ax",@progbits
	.align	128
        .global         _ZN10layer_norm13ln_bwd_kernelINS_13Kernel_traitsI6__halfS2_S2_S2_fjLj6144ELj1ELj1ELj8ELj16ENS_18Kernel_traits_baseILj6144ES2_S2_S2_S2_fjLj256EEEEELb0ELb1ELb0ELb1EEEvNS_9BwdParamsE
        .type           _ZN10layer_norm13ln_bwd_kernelINS_13Kernel_traitsI6__halfS2_S2_S2_fjLj6144ELj1ELj1ELj8ELj16ENS_18Kernel_traits_baseILj6144ES2_S2_S2_S2_fjLj256EEEEELb0ELb1ELb0ELb1EEEvNS_9BwdParamsE,@function
        .size           _ZN10layer_norm13ln_bwd_kernelINS_13Kernel_traitsI6__halfS2_S2_S2_fjLj6144ELj1ELj1ELj8ELj16ENS_18Kernel_traits_baseILj6144ES2_S2_S2_S2_fjLj256EEEEELb0ELb1ELb0ELb1EEEvNS_9BwdParamsE,(.L_x_11284 - _ZN10layer_norm13ln_bwd_kernelINS_13Kernel_traitsI6__halfS2_S2_S2_fjLj6144ELj1ELj1ELj8ELj16ENS_18Kernel_traits_baseILj6144ES2_S2_S2_S2_fjLj256EEEEELb0ELb1ELb0ELb1EEEvNS_9BwdParamsE)
        .other          _ZN10layer_norm13ln_bwd_kernelINS_13Kernel_traitsI6__halfS2_S2_S2_fjLj6144ELj1ELj1ELj8ELj16ENS_18Kernel_traits_baseILj6144ES2_S2_S2_S2_fjLj256EEEEELb0ELb1ELb0ELb1EEEvNS_9BwdParamsE,@"STO_CUDA_ENTRY STV_DEFAULT"
_ZN10layer_norm13ln_bwd_kernelINS_13Kernel_traitsI6__halfS2_S2_S2_fjLj6144ELj1ELj1ELj8ELj16ENS_18Kernel_traits_baseILj6144ES2_S2_S2_S2_fjLj256EEEEELb0ELb1ELb0ELb1EEEvNS_9BwdParamsE:
.text._ZN10layer_norm13ln_bwd_kernelINS_13Kernel_traitsI6__halfS2_S2_S2_fjLj6144ELj1ELj1ELj8ELj16ENS_18Kernel_traits_baseILj6144ES2_S2_S2_S2_fjLj256EEEEELb0ELb1ELb0ELb1EEEvNS_9BwdParamsE:
        /* <DEDUP_REMOVED lines=52> */
.L_x_1492:
        /* <DEDUP_REMOVED lines=11> */
[----:B------:R0:W4:Y:S04]  /*03f0*/  LDG.E.128 R24, desc[UR6][R2.64+0x2000] ;  /* 0x0020000602187981 */ /* 0x000128000c1e1d00 */
[----:B------:R-:W5:Y:S04]  /*0400*/  LDG.E.128 R12, desc[UR6][R4.64] ;  /* 0x00000006040c7981 */ /* 0x000f68000c1e1d00 */
[----:B------:R-:W5:Y:S04]  /*0410*/  LDG.E.128 R20, desc[UR6][R4.64+0x1000] ;  /* 0x0010000604147981 */ /* 0x000f68000c1e1d00 */
[----:B------:R1:W5:Y:S01]  /*0420*/  LDG.E.128 R28, desc[UR6][R4.64+0x2000] ;  /* 0x00200006041c7981 */ /* 0x000362000c1e1d00 */
[----:B------:R-:W-:Y:S01]  /*0430*/  ISETP.NE.U32.AND P0, PT, RZ, UR4, PT ;  /* 0x00000004ff007c0c */ /* 0x000fe2000bf05070 */
[----:B------:R-:W-:Y:S01]  /*0440*/  HFMA2.MMA R172, -RZ, RZ, 0, 5.9604644775390625e-08 ;  /* 0x00000001ffac7435 */ /* 0x000fe200000001ff */
[----:B0-----:R-:W-:Y:S01]  /*0450*/  CS2R R2, SRZ ;  /* 0x0000000000027805 */ /* 0x001fe2000001ff00 */
[----:B------:R-:W-:Y:S01]  /*0460*/  HFMA2.MMA R170, -RZ, RZ, 0, 0 ;  /* 0x00000000ffaa7435 */ /* 0x000fe200000001ff */
[----:B------:R-:W-:-:S02]  /*0470*/  ISETP.NE.AND.EX P0, PT, RZ, UR5, PT, P0 ;  /* 0x00000005ff007c0c */ /* 0x000fc4000bf05300 */
[----:B------:R-:W-:Y:S02]  /*0480*/  CS2R R6, SRZ ;  /* 0x0000000000067805 */ /* 0x000fe4000001ff00 */
[----:B------:R-:W-:Y:S02]  /*0490*/  CS2R R32, SRZ ;  /* 0x0000000000207805 */ /* 0x000fe4000001ff00 */
[----:B------:R-:W-:Y:S02]  /*04a0*/  CS2R R34, SRZ ;  /* 0x0000000000227805 */ /* 0x000fe4000001ff00 */
[----:B------:R-:W-:Y:S02]  /*04b0*/  CS2R R36, SRZ ;  /* 0x0000000000247805 */ /* 0x000fe4000001ff00 */
[----:B-1----:R-:W-:Y:S02]  /*04c0*/  CS2R R4, SRZ ;  /* 0x0000000000047805 */ /* 0x002fe4000001ff00 */
        /* <DEDUP_REMOVED lines=17> */
[----:B------:R-:W-:Y:S01]  /*05e0*/  CS2R R96, SRZ ;  /* 0x0000000000607805 */ /* 0x000fe2000001ff00 */
[--C-:B--2---:R-:W-:Y:S02]  /*05f0*/  HADD2.F32 R113, -RZ, R8.reuse.H0_H0 ;  /* 0x20000008ff717230 */ /* 0x104fe40000004100 */
[----:B------:R-:W-:-:S02]  /*0600*/  HADD2.F32 R114, -RZ, R8.H1_H1 ;  /* 0x30000008ff727230 */ /* 0x000fc40000004100 */
[--C-:B------:R-:W-:Y:S02]  /*0610*/  HADD2.F32 R115, -RZ, R9.reuse.H0_H0 ;  /* 0x20000009ff737230 */ /* 0x100fe40000004100 */
[----:B------:R-:W-:Y:S01]  /*0620*/  HADD2.F32 R116, -RZ, R9.H1_H1 ;  /* 0x30000009ff747230 */ /* 0x000fe20000004100 */
[----:B------:R-:W-:Y:S01]  /*0630*/  CS2R R8, SRZ ;  /* 0x0000000000087805 */ /* 0x000fe2000001ff00 */
[--C-:B------:R-:W-:Y:S02]  /*0640*/  HADD2.F32 R117, -RZ, R10.reuse.H0_H0 ;  /* 0x2000000aff757230 */ /* 0x100fe40000004100 */
[----:B------:R-:W-:Y:S02]  /*0650*/  HADD2.F32 R118, -RZ, R10.H1_H1 ;  /* 0x3000000aff767230 */ /* 0x000fe40000004100 */
[--C-:B------:R-:W-:Y:S02]  /*0660*/  HADD2.F32 R119, -RZ, R11.reuse.H0_H0 ;  /* 0x2000000bff777230 */ /* 0x100fe40000004100 */
[----:B------:R-:W-:Y:S01]  /*0670*/  HADD2.F32 R120, -RZ, R11.H1_H1 ;  /* 0x3000000bff787230 */ /* 0x000fe20000004100 */
[----:B------:R-:W-:Y:S01]  /*0680*/  CS2R R10, SRZ ;  /* 0x00000000000a7805 */ /* 0x000fe2000001ff00 */
[----:B---3--:R-:W-:-:S02]  /*0690*/  HADD2.F32 R121, -RZ, R16.H0_H0 ;  /* 0x20000010ff797230 */ /* 0x008fc40000004100 */
[----:B------:R-:W-:Y:S02]  /*06a0*/  HADD2.F32 R122, -RZ, R16.H1_H1 ;  /* 0x30000010ff7a7230 */ /* 0x000fe40000004100 */
[--C-:B------:R-:W-:Y:S02]  /*06b0*/  HADD2.F32 R123, -RZ, R17.reuse.H0_H0 ;  /* 0x20000011ff7b7230 */ /* 0x100fe40000004100 */
[----:B------:R-:W-:Y:S01]  /*06c0*/  HADD2.F32 R124, -RZ, R17.H1_H1 ;  /* 0x30000011ff7c7230 */ /* 0x000fe20000004100 */
[----:B------:R-:W-:Y:S01]  /*06d0*/  CS2R R16, SRZ ;  /* 0x0000000000107805 */ /* 0x000fe2000001ff00 */
[--C-:B------:R-:W-:Y:S02]  /*06e0*/  HADD2.F32 R125, -RZ, R18.reuse.H0_H0 ;  /* 0x20000012ff7d7230 */ /* 0x100fe40000004100 */
[----:B------:R-:W-:Y:S02]  /*06f0*/  HADD2.F32 R126, -RZ, R18.H1_H1 ;  /* 0x30000012ff7e7230 */ /* 0x000fe40000004100 */
[----:B------:R-:W-:-:S02]  /*0700*/  HADD2.F32 R127, -RZ, R19.H0_H0 ;  /* 0x20000013ff7f7230 */ /* 0x000fc40000004100 */
[----:B------:R-:W-:Y:S01]  /*0710*/  HADD2.F32 R128, -RZ, R19.H1_H1 ;  /* 0x30000013ff807230 */ /* 0x000fe20000004100 */
[----:B------:R-:W-:Y:S01]  /*0720*/  CS2R R18, SRZ ;  /* 0x0000000000127805 */ /* 0x000fe2000001ff00 */
[--C-:B----4-:R-:W-:Y:S02]  /*0730*/  HADD2.F32 R129, -RZ, R24.reuse.H0_H0 ;  /* 0x20000018ff817230 */ /* 0x110fe40000004100 */
[----:B------:R-:W-:Y:S02]  /*0740*/  HADD2.F32 R130, -RZ, R24.H1_H1 ;  /* 0x30000018ff827230 */ /* 0x000fe40000004100 */
[--C-:B------:R-:W-:Y:S02]  /*0750*/  HADD2.F32 R131, -RZ, R25.reuse.H0_H0 ;  /* 0x20000019ff837230 */ /* 0x100fe40000004100 */
[----:B------:R-:W-:Y:S01]  /*0760*/  HADD2.F32 R132, -RZ, R25.H1_H1 ;  /* 0x30000019ff847230 */ /* 0x000fe20000004100 */
[----:B------:R-:W-:Y:S01]  /*0770*/  CS2R R24, SRZ ;  /* 0x0000000000187805 */ /* 0x000fe2000001ff00 */
[----:B------:R-:W-:-:S02]  /*0780*/  HADD2.F32 R133, -RZ, R26.H0_H0 ;  /* 0x2000001aff857230 */ /* 0x000fc40000004100 */
[----:B------:R-:W-:Y:S02]  /*0790*/  HADD2.F32 R134, -RZ, R26.H1_H1 ;  /* 0x3000001aff867230 */ /* 0x000fe40000004100 */
[--C-:B------:R-:W-:Y:S02]  /*07a0*/  HADD2.F32 R135, -RZ, R27.reuse.H0_H0 ;  /* 0x2000001bff877230 */ /* 0x100fe40000004100 */
[----:B------:R-:W-:Y:S01]  /*07b0*/  HADD2.F32 R136, -RZ, R27.H1_H1 ;  /* 0x3000001bff887230 */ /* 0x000fe20000004100 */
[----:B------:R-:W-:Y:S01]  /*07c0*/  CS2R R26, SRZ ;  /* 0x00000000001a7805 */ /* 0x000fe2000001ff00 */
[--C-:B-----5:R-:W-:Y:S02]  /*07d0*/  HADD2.F32 R137, -RZ, R12.reuse.H0_H0 ;  /* 0x2000000cff897230 */ /* 0x120fe40000004100 */
[----:B------:R-:W-:Y:S02]  /*07e0*/  HADD2.F32 R138, -RZ, R12.H1_H1 ;  /* 0x3000000cff8a7230 */ /* 0x000fe40000004100 */
[----:B------:R-:W-:-:S02]  /*07f0*/  HADD2.F32 R139, -RZ, R13.H0_H0 ;  /* 0x2000000dff8b7230 */ /* 0x000fc40000004100 */
[----:B------:R-:W-:Y:S01]  /*0800*/  HADD2.F32 R140, -RZ, R13.H1_H1 ;  /* 0x3000000dff8c7230 */ /* 0x000fe20000004100 */
[----:B------:R-:W-:Y:S01]  /*0810*/  CS2R R12, SRZ ;  /* 0x00000000000c7805 */ /* 0x000fe2000001ff00 */
[--C-:B------:R-:W-:Y:S02]  /*0820*/  HADD2.F32 R141, -RZ, R14.reuse.H0_H0 ;  /* 0x2000000eff8d7230 */ /* 0x100fe40000004100 */
        /* <DEDUP_REMOVED lines=23> */
[----:B------:R-:W-:-:S07]  /*09a0*/  CS2R R30, SRZ ;  /* 0x00000000001e7805 */ /* 0x000fce000001ff00 */
.L_x_1496:
        /* <DEDUP_REMOVED lines=16> */
[----:B--2---:R-:W-:Y:S01]  /*0ab0*/  IMAD.WIDE R146, R169, 0x4, R146 ;  /* 0x00000004a9927825 */ /* 0x004fe200078e0292 */
[----:B------:R-:W2:Y:S03]  /*0ac0*/  @P0 LDG.E.U16 R174, desc[UR6][R90.64] ;  /* 0x000000065aae0981 */ /* 0x000ea6000c1e1500 */
[--C-:B------:R-:W-:Y:S01]  /*0ad0*/  IMAD.WIDE.U32 R80, R173, 0x10, R88.reuse ;  /* 0x00000010ad507825 */ /* 0x100fe200078e0058 */
[----:B------:R-:W4:Y:S03]  /*0ae0*/  LDG.E.128 R72, desc[UR6][R72.64] ;  /* 0x0000000648487981 */ /* 0x000f26000c1e1d00 */
[----:B------:R-:W-:Y:S01]  /*0af0*/  IMAD.WIDE.U32 R88, R171, 0x10, R88 ;  /* 0x00000010ab587825 */ /* 0x000fe200078e0058 */
[----:B------:R1:W4:Y:S03]  /*0b00*/  LDG.E R178, desc[UR6][R146.64] ;  /* 0x0000000692b27981 */ /* 0x000326000c1e1900 */
[----:B---3--:R-:W-:Y:S01]  /*0b10*/  IMAD.WIDE.U32 R76, R175, 0x10, R92 ;  /* 0x00000010af4c7825 */ /* 0x008fe200078e005c */
[----:B------:R-:W3:Y:S03]  /*0b20*/  LDG.E.128 R80, desc[UR6][R80.64] ;  /* 0x0000000650507981 */ /* 0x000ee6000c1e1d00 */
[----:B0-----:R-:W-:Y:S01]  /*0b30*/  IMAD.WIDE R152, R169, 0x4, R144 ;  /* 0x00000004a9987825 */ /* 0x001fe200078e0290 */
[----:B------:R-:W3:Y:S03]  /*0b40*/  LDG.E.128 R88, desc[UR6][R88.64] ;  /* 0x0000000658587981 */ /* 0x000ee6000c1e1d00 */
[--C-:B------:R-:W-:Y:S01]  /*0b50*/  IMAD.WIDE.U32 R84, R173, 0x10, R92.reuse ;  /* 0x00000010ad547825 */ /* 0x100fe200078e005c */
[----:B------:R-:W3:Y:S04]  /*0b60*/  LDG.E.128 R76, desc[UR6][R76.64] ;  /* 0x000000064c4c7981 */ /* 0x000ee8000c1e1d00 */
[----:B------:R0:W3:Y:S04]  /*0b70*/  LDG.E R152, desc[UR6][R152.64] ;  /* 0x0000000698987981 */ /* 0x0000e8000c1e1900 */
[----:B------:R-:W3:Y:S01]  /*0b80*/  LDG.E.128 R84, desc[UR6][R84.64] ;  /* 0x0000000654547981 */ /* 0x000ee2000c1e1d00 */
[----:B------:R-:W-:-:S06]  /*0b90*/  IMAD.WIDE.U32 R92, R171, 0x10, R92 ;  /* 0x00000010ab5c7825 */ /* 0x000fcc00078e005c */
[----:B------:R-:W3:Y:S01]  /*0ba0*/  LDG.E.128 R92, desc[UR6][R92.64] ;  /* 0x000000065c5c7981 */ /* 0x000ee2000c1e1d00 */
[----:B------:R-:W-:-:S04]  /*0bb0*/  ISETP.NE.U32.AND P1, PT, RZ, UR10, PT ;  /* 0x0000000aff007c0c */ /* 0x000fc8000bf25070 */
[----:B------:R-:W-:-:S13]  /*0bc0*/  ISETP.NE.AND.EX P1, PT, RZ, UR11, PT, P1 ;  /* 0x0000000bff007c0c */ /* 0x000fda000bf25310 */
[----:B------:R-:W0:Y:S08]  /*0bd0*/  @P1 LDC.64 R144, c[0x0][0x2c8] ;  /* 0x0000b200ff901b82 */ /* 0x000e300000000a00 */
[----:B-1----:R-:W1:Y:S08]  /*0be0*/  @P1 LDC.64 R146, c[0x0][0x2c8] ;  /* 0x0000b200ff921b82 */ /* 0x002e700000000a00 */
[----:B------:R-:W1:Y:S01]  /*0bf0*/  @P1 LDC.64 R148, c[0x0][0x2c8] ;  /* 0x0000b200ff941b82 */ /* 0x000e620000000a00 */
[----:B------:R-:W-:-:S02]  /*0c00*/  ISETP.NE.AND P4, PT, RZ, UR8, PT ;  /* 0x00000008ff007c0c */ /* 0x000fc4000bf85270 */
[----:B------:R-:W-:Y:S01]  /*0c10*/  LOP3.LUT P3, RZ, R172, 0xff, RZ, 0xc0, !PT ;  /* 0x000000ffacff7812 */ /* 0x000fe2000786c0ff */
[----:B0-----:R-:W-:Y:S01]  /*0c20*/  @P1 IMAD.WIDE.U32 R144, R175, 0x10, R144 ;  /* 0x00000010af901825 */ /* 0x001fe200078e0090 */
[----:B------:R-:W-:-:S04]  /*0c30*/  MOV R153, 0x3f800000 ;  /* 0x3f80000000997802 */ /* 0x000fc80000000f00 */
[----:B------:R0:W5:Y:S01]  /*0c40*/  @P1 LDG.E.128 R56, desc[UR6][R144.64] ;  /* 0x0000000690381981 */ /* 0x000162000c1e1d00 */
[----:B-1----:R-:W-:-:S05]  /*0c50*/  @P1 IMAD.WIDE.U32 R146, R171, 0x10, R146 ;  /* 0x00000010ab921825 */ /* 0x002fca00078e0092 */
[----:B------:R1:W5:Y:S01]  /*0c60*/  @P1 LDG.E.128 R64, desc[UR6][R146.64] ;  /* 0x0000000692401981 */ /* 0x000362000c1e1d00 */
[----:B------:R-:W-:-:S05]  /*0c70*/  @P1 IMAD.WIDE.U32 R148, R173, 0x10, R148 ;  /* 0x00000010ad941825 */ /* 0x000fca00078e0094 */
[----:B------:R1:W5:Y:S01]  /*0c80*/  @P1 LDG.E.128 R60, desc[UR6][R148.64] ;  /* 0x00000006943c1981 */ /* 0x000362000c1e1d00 */
[----:B------:R-:W-:Y:S01]  /*0c90*/  UMOV UR4, 0xffffffff ;  /* 0xffffffff00047882 */ /* 0x000fe20000000000 */
[----:B------:R-:W-:Y:S01]  /*0ca0*/  LOP3.LUT P2, RZ, R0, 0x1f, RZ, 0xc0, !PT ;  /* 0x0000001f00ff7812 */ /* 0x000fe2000784c0ff */
[----:B--2---:R-:W-:Y:S02]  /*0cb0*/  @P0 HADD2.F32 R153, -RZ, R174.H0_H0 ;  /* 0x200000aeff990230 */ /* 0x004fe40000004100 */
[----:B----4-:R-:W-:Y:S02]  /*0cc0*/  HADD2.F32 R176, -RZ, R74.H0_H0 ;  /* 0x2000004affb07230 */ /* 0x010fe40000004100 */
[----:B------:R-:W-:Y:S01]  /*0cd0*/  HADD2.F32 R172, -RZ, R72.H0_H0 ;  /* 0x20000048ffac7230 */ /* 0x000fe20000004100 */
[----:B------:R-:W-:Y:S01]  /*0ce0*/  FSEL R219, R178, RZ, !P4 ;  /* 0x000000ffb2db7208 */ /* 0x000fe20006000000 */
[--C-:B0-----:R-:W-:Y:S02]  /*0cf0*/  HADD2.F32 R144, -RZ, R75.reuse.H0_H0 ;  /* 0x2000004bff907230 */ /* 0x101fe40000004100 */
[----:B------:R-:W-:-:S02]  /*0d00*/  HADD2.F32 R75, -RZ, R75.H1_H1 ;  /* 0x3000004bff4b7230 */ /* 0x000fc40000004100 */
[----:B------:R-:W-:Y:S02]  /*0d10*/  HADD2.F32 R174, -RZ, R73.H0_H0 ;  /* 0x20000049ffae7230 */ /* 0x000fe40000004100 */
[----:B------:R-:W-:Y:S01]  /*0d20*/  FADD.FTZ R187, -R219, R176 ;  /* 0x000000b0dbbb7221 */ /* 0x000fe20000010100 */
[--C-:B---3--:R-:W-:Y:S02]  /*0d30*/  HADD2.F32 R182, -RZ, R90.reuse.H0_H0 ;  /* 0x2000005affb67230 */ /* 0x108fe40000004100 */
[----:B------:R-:W-:Y:S02]  /*0d40*/  HADD2.F32 R90, -RZ, R90.H1_H1 ;  /* 0x3000005aff5a7230 */ /* 0x000fe40000004100 */
[--C-:B-1----:R-:W-:Y:S02]  /*0d50*/  HADD2.F32 R146, -RZ, R76.reuse.H0_H0 ;  /* 0x2000004cff927230 */ /* 0x102fe40000004100 */
[----:B------:R-:W-:Y:S02]  /*0d60*/  HADD2.F32 R181, -RZ, R76.H1_H1 ;  /* 0x3000004cffb57230 */ /* 0x000fe40000004100 */
[----:B------:R-:W-:-:S02]  /*0d70*/  HADD2.F32 R72, -RZ, R72.H1_H1 ;  /* 0x30000048ff487230 */ /* 0x000fc40000004100 */
[--C-:B------:R-:W-:Y:S02]  /*0d80*/  HADD2.F32 R76, -RZ, R78.reuse.H0_H0 ;  /* 0x2000004eff4c7230 */ /* 0x100fe40000004100 */
[----:B------:R-:W-:Y:S02]  /*0d90*/  HADD2.F32 R191, -RZ, R78.H1_H1 ;  /* 0x3000004effbf7230 */ /* 0x000fe40000004100 */
[--C-:B------:R-:W-:Y:S02]  /*0da0*/  HADD2.F32 R78, -RZ, R79.reuse.H0_H0 ;  /* 0x2000004fff4e7230 */ /* 0x100fe40000004100 */
[----:B------:R-:W-:Y:S02]  /*0db0*/  HADD2.F32 R199, -RZ, R79.H1_H1 ;  /* 0x3000004fffc77230 */ /* 0x000fe40000004100 */
[----:B------:R-:W-:Y:S02]  /*0dc0*/  HADD2.F32 R149, -RZ, R83.H0_H0 ;  /* 0x20000053ff957230 */ /* 0x000fe40000004100 */
[----:B------:R-:W-:-:S02]  /*0dd0*/  HADD2.F32 R179, -RZ, R89.H0_H0 ;  /* 0x20000059ffb37230 */ /* 0x000fc40000004100 */
[----:B------:R-:W-:Y:S02]  /*0de0*/  HADD2.F32 R180, -RZ, R89.H1_H1 ;  /* 0x30000059ffb47230 */ /* 0x000fe40000004100 */
[C---:B------:R-:W-:Y:S01]  /*0df0*/  FADD.FTZ R89, -R219.reuse, R172 ;  /* 0x000000acdb597221 */ /* 0x040fe20000010100 */
[----:B------:R-:W-:Y:S02]  /*0e00*/  HADD2.F32 R73, -RZ, R73.H1_H1 ;  /* 0x30000049ff497230 */ /* 0x000fe40000004100 */
[----:B------:R-:W-:Y:S01]  /*0e10*/  FADD.FTZ R197, -R219, R75 ;  /* 0x0000004bdbc57221 */ /* 0x000fe20000010100 */
[----:B------:R-:W-:Y:S02]  /*0e20*/  HADD2.F32 R79, -RZ, R81.H0_H0 ;  /* 0x20000051ff4f7230 */ /* 0x000fe40000004100 */
[----:B------:R-:W-:Y:S02]  /*0e30*/  HADD2.F32 R178, -RZ, R88.H0_H0 ;  /* 0x20000058ffb27230 */ /* 0x000fe40000004100 */
[----:B------:R-:W-:-:S02]  /*0e40*/  HADD2.F32 R184, -RZ, R91.H0_H0 ;  /* 0x2000005bffb87230 */ /* 0x000fc40000004100 */
[C---:B------:R-:W-:Y:S01]  /*0e50*/  FADD.FTZ R75, -R219.reuse, R90 ;  /* 0x0000005adb4b7221 */ /* 0x040fe20000010100 */
[----:B------:R-:W-:Y:S02]  /*0e60*/  HADD2.F32 R177, -RZ, R83.H1_H1 ;  /* 0x30000053ffb17230 */ /* 0x000fe40000004100 */
[----:B------:R-:W-:Y:S01]  /*0e70*/  FADD.FTZ R83, -R219, R174 ;  /* 0x000000aedb537221 */ /* 0x000fe20000010100 */
[----:B------:R-:W-:Y:S02]  /*0e80*/  HADD2.F32 R88, -RZ, R88.H1_H1 ;  /* 0x30000058ff587230 */ /* 0x000fe40000004100 */
[----:B------:R-:W-:Y:S01]  /*0e90*/  FMUL.FTZ R186, R152, R187 ;  /* 0x000000bb98ba7220 */ /* 0x000fe20000410000 */
[----:B------:R-:W-:Y:S02]  /*0ea0*/  HADD2.F32 R91, -RZ, R91.H1_H1 ;  /* 0x3000005bff5b7230 */ /* 0x000fe40000004100 */
[----:B------:R-:W-:Y:S01]  /*0eb0*/  FMUL.FTZ R90, R113, R146 ;  /* 0x00000092715a7220 */ /* 0x000fe20000410000 */
[----:B------:R-:W-:-:S02]  /*0ec0*/  HADD2.F32 R145, -RZ, R81.H1_H1 ;  /* 0x30000051ff917230 */ /* 0x000fc40000004100 */
[C---:B------:R-:W-:Y:S01]  /*0ed0*/  FADD.FTZ R81, -R219.reuse, R72 ;  /* 0x00000048db517221 */ /* 0x040fe20000010100 */
[--C-:B------:R-:W-:Y:S02]  /*0ee0*/  HADD2.F32 R147, -RZ, R82.reuse.H0_H0 ;  /* 0x20000052ff937230 */ /* 0x100fe40000004100 */
[C---:B------:R-:W-:Y:S01]  /*0ef0*/  FADD.FTZ R213, -R219.reuse, R149 ;  /* 0x00000095dbd57221 */ /* 0x040fe20000010100 */
[----:B------:R-:W-:Y:S02]  /*0f00*/  HADD2.F32 R148, -RZ, R82.H1_H1 ;  /* 0x30000052ff947230 */ /* 0x000fe40000004100 */
[----:B------:R-:W-:Y:S01]  /*0f10*/  FMUL.FTZ R89, R152, R89 ;  /* 0x0000005998597220 */ /* 0x000fe20000410000 */
[--C-:B------:R-:W-:Y:S02]  /*0f20*/  HADD2.F32 R200, -RZ, R85.reuse.H0_H0 ;  /* 0x20000055ffc87230 */ /* 0x100fe40000004100 */
[----:B------:R-:W-:Y:S01]  /*0f30*/  FADD.FTZ R205, -R219, R79 ;  /* 0x0000004fdbcd7221 */ /* 0x000fe20000010100 */
[----:B------:R-:W-:-:S02]  /*0f40*/  HADD2.F32 R82, -RZ, R85.H1_H1 ;  /* 0x30000055ff527230 */ /* 0x000fc40000004100 */
[C---:B------:R-:W-:Y:S01]  /*0f50*/  FADD.FTZ R85, -R219.reuse, R73 ;  /* 0x00000049db557221 */ /* 0x040fe20000010100 */
[--C-:B------:R-:W-:Y:S02]  /*0f60*/  HADD2.F32 R183, -RZ, R77.reuse.H0_H0 ;  /* 0x2000004dffb77230 */ /* 0x100fe40000004100 */
[C---:B------:R-:W-:Y:S01]  /*0f70*/  FADD.FTZ R149, -R219.reuse, R182 ;  /* 0x000000b6db957221 */ /* 0x040fe20000010100 */
[C---:B------:R-:W-:Y:S01]  /*0f80*/  FADD.FTZ R79, -R219.reuse, R88 ;  /* 0x00000058db4f7221 */ /* 0x040fe20000010100 */
[----:B------:R-:W-:Y:S01]  /*0f90*/  FADD.FTZ R73, -R219, R91 ;  /* 0x0000005bdb497221 */ /* 0x000fe20000010100 */
[----:B------:R-:W-:Y:S01]  /*0fa0*/  FMUL.FTZ R182, R152, R83 ;  /* 0x0000005398b67220 */ /* 0x000fe20000410000 */
[----:B------:R-:W-:Y:S01]  /*0fb0*/  FADD.FTZ R104, R76, R104 ;  /* 0x000000684c687221 */ /* 0x000fe20000010000 */
[-C--:B------:R-:W-:Y:S01]  /*0fc0*/  FFMA.FTZ R105, R186, R76.reuse, R105 ;  /* 0x0000004cba697223 */ /* 0x080fe20000010069 */
[----:B------:R-:W-:Y:S01]  /*0fd0*/  FMUL.FTZ R187, R117, R76 ;  /* 0x0000004c75bb7220 */ /* 0x000fe20000410000 */
[C---:B------:R-:W-:Y:S01]  /*0fe0*/  FADD.FTZ R207, -R219.reuse, R145 ;  /* 0x00000091dbcf7221 */ /* 0x040fe20000010100 */
[----:B------:R-:W-:Y:S01]  /*0ff0*/  FMUL.FTZ R88, R152, R81 ;  /* 0x0000005198587220 */ /* 0x000fe20000410000 */
[----:B------:R-:W-:Y:S01]  /*1000*/  FMUL.FTZ R91, R114, R181 ;  /* 0x000000b5725b7220 */ /* 0x000fe20000410000 */
[----:B------:R-:W-:Y:S01]  /*1010*/  FADD.FTZ R76, RZ, R90 ;  /* 0x0000005aff4c7221 */ /* 0x000fe20000010000 */
[----:B------:R-:W-:Y:S01]  /*1020*/  FADD.FTZ R145, -R219, R179 ;  /* 0x000000b3db917221 */ /* 0x000fe20000010100 */
[----:B------:R-:W-:Y:S01]  /*1030*/  FFMA.FTZ R81, R89, R90, RZ ;  /* 0x0000005a59517223 */ /* 0x000fe200000100ff */
[----:B------:R-:W-:-:S02]  /*1040*/  HADD2.F32 R185, -RZ, R77.H1_H1 ;  /* 0x3000004dffb97230 */ /* 0x000fc40000004100 */
[----:B------:R-:W-:Y:S01]  /*1050*/  FADD.FTZ R179, -R219, R184 ;  /* 0x000000b8dbb37221 */ /* 0x000fe20000010100 */
[----:B------:R-:W-:Y:S01]  /*1060*/  FADD.FTZ R108, R183, R108 ;  /* 0x0000006cb76c7221 */ /* 0x000fe20000010000 */
[----:B------:R-:W-:Y:S01]  /*1070*/  FMUL.FTZ R184, R152, R85 ;  /* 0x0000005598b87220 */ /* 0x000fe20000410000 */
[-C--:B------:R-:W-:Y:S01]  /*1080*/  FFMA.FTZ R109, R182, R183.reuse, R109 ;  /* 0x000000b7b66d7223 */ /* 0x080fe2000001006d */
[----:B------:R-:W-:Y:S01]  /*1090*/  FMUL.FTZ R183, R115, R183 ;  /* 0x000000b773b77220 */ /* 0x000fe20000410000 */
[----:B------:R-:W-:Y:S01]  /*10a0*/  FADD.FTZ R76, R76, R91 ;  /* 0x0000005b4c4c7221 */ /* 0x000fe20000010000 */
[----:B------:R-:W-:Y:S01]  /*10b0*/  FFMA.FTZ R81, R88, R91, R81 ;  /* 0x0000005b58517223 */ /* 0x000fe20000010051 */
[----:B------:R-:W-:Y:S02]  /*10c0*/  HADD2.F32 R74, -RZ, R74.H1_H1 ;  /* 0x3000004aff4a7230 */ /* 0x000fe40000004100 */
[----:B------:R-:W-:Y:S01]  /*10d0*/  FADD.FTZ R106, R185, R106 ;  /* 0x0000006ab96a7221 */ /* 0x000fe20000010000 */
[-C--:B------:R-:W-:Y:S01]  /*10e0*/  FFMA.FTZ R107, R184, R185.reuse, R107 ;  /* 0x000000b9b86b7223 */ /* 0x080fe2000001006b */
[----:B------:R-:W-:Y:S01]  /*10f0*/  FMUL.FTZ R185, R116, R185 ;  /* 0x000000b974b97220 */ /* 0x000fe20000410000 */
[----:B------:R-:W-:Y:S01]  /*1100*/  FADD.FTZ R76, R76, R183 ;  /* 0x000000b74c4c7221 */ /* 0x000fe20000010000 */
[----:B------:R-:W-:Y:S01]  /*1110*/  FFMA.FTZ R81, R182, R183, R81 ;  /* 0x000000b7b6517223 */ /* 0x000fe20000010051 */
[----:B------:R-:W-:-:S02]  /*1120*/  FADD.FTZ R189, -R219, R74 ;  /* 0x0000004adbbd7221 */ /* 0x000fc40000010100 */
[----:B------:R-:W-:Y:S01]  /*1130*/  FADD.FTZ R76, R76, R185 ;  /* 0x000000b94c4c7221 */ /* 0x000fe20000010000 */
[----:B------:R-:W-:Y:S01]  /*1140*/  FFMA.FTZ R81, R184, R185, R81 ;  /* 0x000000b9b8517223 */ /* 0x000fe20000010051 */
[--C-:B------:R-:W-:Y:S02]  /*1150*/  HADD2.F32 R77, -RZ, R80.reuse.H0_H0 ;  /* 0x20000050ff4d7230 */ /* 0x100fe40000004100 */
[C---:B------:R-:W-:Y:S01]  /*1160*/  FADD.FTZ R195, -R219.reuse, R144 ;  /* 0x00000090dbc37221 */ /* 0x040fe20000010100 */
[----:B------:R-:W-:Y:S01]  /*1170*/  FMUL.FTZ R188, R152, R189 ;  /* 0x000000bd98bc7220 */ /* 0x000fe20000410000 */
[----:B------:R-:W-:Y:S01]  /*1180*/  FMUL.FTZ R189, R118, R191 ;  /* 0x000000bf76bd7220 */ /* 0x000fe20000410000 */
[----:B------:R-:W-:Y:S01]  /*1190*/  FADD.FTZ R76, R76, R187 ;  /* 0x000000bb4c4c7221 */ /* 0x000fe20000010000 */
[----:B------:R-:W-:Y:S01]  /*11a0*/  FFMA.FTZ R81, R186, R187, R81 ;  /* 0x000000bbba517223 */ /* 0x000fe20000010051 */
[C---:B------:R-:W-:Y:S01]  /*11b0*/  FMUL.FTZ R192, R152.reuse, R197 ;  /* 0x000000c598c07220 */ /* 0x040fe20000410000 */
[----:B------:R-:W-:Y:S01]  /*11c0*/  FADD.FTZ R201, -R219, R77 ;  /* 0x0000004ddbc97221 */ /* 0x000fe20000010100 */
[----:B------:R-:W-:Y:S01]  /*11d0*/  FMUL.FTZ R190, R152, R195 ;  /* 0x000000c398be7220 */ /* 0x000fe20000410000 */
[----:B------:R-:W-:Y:S01]  /*11e0*/  FMUL.FTZ R195, R119, R78 ;  /* 0x0000004e77c37220 */ /* 0x000fe20000410000 */
[----:B------:R-:W-:Y:S01]  /*11f0*/  FADD.FTZ R76, R76, R189 ;  /* 0x000000bd4c4c7221 */ /* 0x000fe20000010000 */
[----:B------:R-:W-:Y:S01]  /*1200*/  FFMA.FTZ R81, R188, R189, R81 ;  /* 0x000000bdbc517223 */ /* 0x000fe20000010051 */
[----:B------:R-:W-:-:S02]  /*1210*/  HADD2.F32 R80, -RZ, R80.H1_H1 ;  /* 0x30000050ff507230 */ /* 0x000fc40000004100 */
[----:B------:R-:W-:Y:S01]  /*1220*/  FADD.FTZ R98, R199, R98 ;  /* 0x00000062c7627221 */ /* 0x000fe20000010000 */
[--C-:B------:R-:W-:Y:S02]  /*1230*/  HADD2.F32 R196, -RZ, R84.reuse.H0_H0 ;  /* 0x20000054ffc47230 */ /* 0x100fe40000004100 */
[-C--:B------:R-:W-:Y:S01]  /*1240*/  FFMA.FTZ R99, R192, R199.reuse, R99 ;  /* 0x000000c7c0637223 */ /* 0x080fe20000010063 */
[----:B------:R-:W-:Y:S01]  /*1250*/  FMUL.FTZ R197, R120, R199 ;  /* 0x000000c778c57220 */ /* 0x000fe20000410000 */
[----:B------:R-:W-:Y:S01]  /*1260*/  FMUL.FTZ R199, R152, R201 ;  /* 0x000000c998c77220 */ /* 0x000fe20000410000 */
[----:B------:R-:W-:Y:S01]  /*1270*/  FADD.FTZ R76, R76, R195 ;  /* 0x000000c34c4c7221 */ /* 0x000fe20000010000 */
[----:B------:R-:W-:Y:S01]  /*1280*/  FFMA.FTZ R81, R190, R195, R81 ;  /* 0x000000c3be517223 */ /* 0x000fe20000010051 */
[----:B------:R-:W-:Y:S02]  /*1290*/  HADD2.F32 R84, -RZ, R84.H1_H1 ;  /* 0x30000054ff547230 */ /* 0x000fe40000004100 */
[----:B------:R-:W-:Y:S01]  /*12a0*/  FADD.FTZ R203, -R219, R80 ;  /* 0x00000050dbcb7221 */ /* 0x000fe20000010100 */
[----:B------:R-:W-:Y:S01]  /*12b0*/  FADD.FTZ R40, R196, R40 ;  /* 0x00000028c4287221 */ /* 0x000fe20000010000 */
[----:B------:R-:W-:Y:S01]  /*12c0*/  FFMA.FTZ R96, R199, R196, R96 ;  /* 0x000000c4c7607223 */ /* 0x000fe20000010060 */
[----:B------:R-:W-:Y:S01]  /*12d0*/  FADD.FTZ R100, R78, R100 ;  /* 0x000000644e647221 */ /* 0x000fe20000010000 */
[----:B------:R-:W-:Y:S01]  /*12e0*/  FFMA.FTZ R101, R190, R78, R101 ;  /* 0x0000004ebe657223 */ /* 0x000fe20000010065 */
        /* <DEDUP_REMOVED lines=8> */
[----:B------:R-:W-:Y:S01]  /*1370*/  FADD.FTZ R209, -R219, R147 ;  /* 0x00000093dbd17221 */ /* 0x000fe20000010100 */
[----:B------:R-:W-:Y:S01]  /*1380*/  FADD.FTZ R38, R200, R38 ;  /* 0x00000026c8267221 */ /* 0x000fe20000010000 */
[-C--:B------:R-:W-:Y:S01]  /*1390*/  FFMA.FTZ R54, R201, R200.reuse, R54 ;  /* 0x000000c8c9367223 */ /* 0x080fe20000010036 */
[----:B------:R-:W-:Y:S01]  /*13a0*/  FMUL.FTZ R200, R123, R200 ;  /* 0x000000c87bc87220 */ /* 0x000fe20000410000 */
[----:B------:R-:W-:Y:S01]  /*13b0*/  FADD.FTZ R83, R76, R203 ;  /* 0x000000cb4c537221 */ /* 0x000fe20000010000 */
[----:B------:R-:W-:Y:S01]  /*13c0*/  FFMA.FTZ R76, R194, R203, R81 ;  /* 0x000000cbc24c7223 */ /* 0x000fe20000010051 */
[----:B------:R-:W-:-:S02]  /*13d0*/  HADD2.F32 R193, -RZ, R86.H0_H0 ;  /* 0x20000056ffc17230 */ /* 0x000fc40000004100 */
[C---:B------:R-:W-:Y:S01]  /*13e0*/  FADD.FTZ R211, -R219.reuse, R148 ;  /* 0x00000094dbd37221 */ /* 0x040fe20000010100 */
[----:B------:R-:W-:Y:S01]  /*13f0*/  FADD.FTZ R215, -R219, R177 ;  /* 0x000000b1dbd77221 */ /* 0x000fe20000010100 */
[----:B------:R-:W-:Y:S02]  /*1400*/  HADD2.F32 R74, -RZ, R92.H1_H1 ;  /* 0x3000005cff4a7230 */ /* 0x000fe40000004100 */
[----:B------:R-:W-:Y:S01]  /*1410*/  FADD.FTZ R102, R191, R102 ;  /* 0x00000066bf667221 */ /* 0x000fe20000010000 */
[--C-:B------:R-:W-:Y:S02]  /*1420*/  HADD2.F32 R148, -RZ, R94.reuse.H0_H0 ;  /* 0x2000005eff947230 */ /* 0x100fe40000004100 */
[----:B------:R-:W-:Y:S01]  /*1430*/  FFMA.FTZ R103, R188, R191, R103 ;  /* 0x000000bfbc677223 */ /* 0x000fe20000010067 */
[----:B------:R-:W-:Y:S02]  /*1440*/  HADD2.F32 R177, -RZ, R94.H1_H1 ;  /* 0x3000005effb17230 */ /* 0x000fe40000004100 */
[----:B------:R-:W-:Y:S01]  /*1450*/  FMUL.FTZ R205, R152, R209 ;  /* 0x000000d198cd7220 */ /* 0x000fe20000410000 */
[----:B------:R-:W-:Y:S01]  /*1460*/  FMUL.FTZ R191, R124, R82 ;  /* 0x000000527cbf7220 */ /* 0x000fe20000410000 */
[C---:B------:R-:W-:Y:S01]  /*1470*/  FMUL.FTZ R94, R152.reuse, R79 ;  /* 0x0000004f985e7220 */ /* 0x040fe20000410000 */
[----:B------:R-:W-:Y:S01]  /*1480*/  FADD.FTZ R78, R83, R200 ;  /* 0x000000c8534e7221 */ /* 0x000fe20000010000 */
[----:B------:R-:W-:Y:S01]  /*1490*/  FMUL.FTZ R198, R152, R207 ;  /* 0x000000cf98c67220 */ /* 0x000fe20000410000 */
[----:B------:R-:W-:Y:S01]  /*14a0*/  FFMA.FTZ R79, R201, R200, R76 ;  /* 0x000000c8c94f7223 */ /* 0x000fe2000001004c */
[----:B------:R-:W-:-:S02]  /*14b0*/  HADD2.F32 R86, -RZ, R86.H1_H1 ;  /* 0x30000056ff567230 */ /* 0x000fc40000004100 */
[----:B------:R-:W-:Y:S01]  /*14c0*/  FADD.FTZ R36, R193, R36 ;  /* 0x00000024c1247221 */ /* 0x000fe20000010000 */
[--C-:B------:R-:W-:Y:S02]  /*14d0*/  HADD2.F32 R174, -RZ, R95.reuse.H0_H0 ;  /* 0x2000005fffae7230 */ /* 0x100fe40000004100 */
[-C--:B------:R-:W-:Y:S01]  /*14e0*/  FFMA.FTZ R52, R205, R193.reuse, R52 ;  /* 0x000000c1cd347223 */ /* 0x080fe20000010034 */
[----:B------:R-:W-:Y:S02]  /*14f0*/  HADD2.F32 R72, -RZ, R95.H1_H1 ;  /* 0x3000005fff487230 */ /* 0x000fe40000004100 */
[----:B------:R-:W-:Y:S01]  /*1500*/  FMUL.FTZ R193, R125, R193 ;  /* 0x000000c17dc17220 */ /* 0x000fe20000410000 */
[----:B------:R-:W-:Y:S01]  /*1510*/  FADD.FTZ R33, R74, R33 ;  /* 0x000000214a217221 */ /* 0x000fe20000010000 */
[-C--:B------:R-:W-:Y:S01]  /*1520*/  FFMA.FTZ R49, R94, R74.reuse, R49 ;  /* 0x0000004a5e317223 */ /* 0x080fe20000010031 */
[----:B------:R-:W-:Y:S01]  /*1530*/  FMUL.FTZ R95, R130, R74 ;  /* 0x0000004a825f7220 */ /* 0x000fe20000410000 */
[----:B------:R-:W-:Y:S01]  /*1540*/  FADD.FTZ R78, R78, R191 ;  /* 0x000000bf4e4e7221 */ /* 0x000fe20000010000 */
[----:B------:R-:W-:Y:S01]  /*1550*/  FFMA.FTZ R74, R198, R191, R79 ;  /* 0x000000bfc64a7223 */ /* 0x000fe2000001004f */
[----:B------:R-:W-:-:S02]  /*1560*/  HADD2.F32 R204, -RZ, R87.H0_H0 ;  /* 0x20000057ffcc7230 */ /* 0x000fc40000004100 */
[----:B------:R-:W-:Y:S01]  /*1570*/  FMUL.FTZ R209, R152, R213 ;  /* 0x000000d598d17220 */ /* 0x000fe20000410000 */
[----:B------:R-:W-:Y:S01]  /*1580*/  FMUL.FTZ R207, R126, R86 ;  /* 0x000000567ecf7220 */ /* 0x000fe20000410000 */
[----:B------:R-:W-:Y:S01]  /*1590*/  FADD.FTZ R78, R78, R193 ;  /* 0x000000c14e4e7221 */ /* 0x000fe20000010000 */
[----:B------:R-:W-:Y:S01]  /*15a0*/  FMUL.FTZ R202, R152, R211 ;  /* 0x000000d398ca7220 */ /* 0x000fe20000410000 */
[----:B------:R-:W-:Y:S01]  /*15b0*/  FFMA.FTZ R79, R205, R193, R74 ;  /* 0x000000c1cd4f7223 */ /* 0x000fe2000001004a */
[----:B------:R-:W-:Y:S02]  /*15c0*/  HADD2.F32 R87, -RZ, R87.H1_H1 ;  /* 0x30000057ff577230 */ /* 0x000fe40000004100 */
[----:B------:R-:W-:Y:S01]  /*15d0*/  FADD.FTZ R34, R204, R34 ;  /* 0x00000022cc227221 */ /* 0x000fe20000010000 */
[-C--:B------:R-:W-:Y:S01]  /*15e0*/  FFMA.FTZ R50, R209, R204.reuse, R50 ;  /* 0x000000ccd1327223 */ /* 0x080fe20000010032 */
[----:B------:R-:W-:Y:S01]  /*15f0*/  FADD.FTZ R77, -R219, R180 ;  /* 0x000000b4db4d7221 */ /* 0x000fe20000010100 */
[----:B------:R-:W-:Y:S01]  /*1600*/  FMUL.FTZ R204, R127, R204 ;  /* 0x000000cc7fcc7220 */ /* 0x000fe20000410000 */
[----:B------:R-:W-:Y:S01]  /*1610*/  FADD.FTZ R81, R78, R207 ;  /* 0x000000cf4e517221 */ /* 0x000fe20000010000 */
[----:B------:R-:W-:Y:S01]  /*1620*/  FFMA.FTZ R74, R202, R207, R79 ;  /* 0x000000cfca4a7223 */ /* 0x000fe2000001004f */
[----:B------:R-:W-:-:S02]  /*1630*/  HADD2.F32 R80, -RZ, R92.H0_H0 ;  /* 0x2000005cff507230 */ /* 0x000fc40000004100 */
[----:B------:R-:W-:Y:S01]  /*1640*/  FADD.FTZ R112, R146, R112 ;  /* 0x0000007092707221 */ /* 0x000fe20000010000 */
[----:B------:R-:W-:Y:S01]  /*1650*/  FFMA.FTZ R170, R89, R146, R170 ;  /* 0x0000009259aa7223 */ /* 0x000fe200000100aa */
[----:B------:R-:W-:Y:S01]  /*1660*/  FMUL.FTZ R211, R128, R87 ;  /* 0x0000005780d37220 */ /* 0x000fe20000410000 */
[C---:B------:R-:W-:Y:S01]  /*1670*/  FMUL.FTZ R146, R152.reuse, R77 ;  /* 0x0000004d98927220 */ /* 0x040fe20000410000 */
[----:B------:R-:W-:Y:S01]  /*1680*/  FADD.FTZ R76, R81, R204 ;  /* 0x000000cc514c7221 */ /* 0x000fe20000010000 */
[----:B------:R-:W-:Y:S01]  /*1690*/  FADD.FTZ R217, -R219, R178 ;  /* 0x000000b2dbd97221 */ /* 0x000fe20000010100 */
[----:B------:R-:W-:Y:S01]  /*16a0*/  FMUL.FTZ R206, R152, R215 ;  /* 0x000000d798ce7220 */ /* 0x000fe20000410000 */
[----:B------:R-:W-:Y:S01]  /*16b0*/  FFMA.FTZ R77, R209, R204, R74 ;  /* 0x000000ccd14d7223 */ /* 0x000fe2000001004a */
[--C-:B------:R-:W-:Y:S02]  /*16c0*/  HADD2.F32 R144, -RZ, R93.reuse.H0_H0 ;  /* 0x2000005dff907230 */ /* 0x100fe40000004100 */
[----:B------:R-:W-:Y:S01]  /*16d0*/  FMUL.FTZ R92, R129, R80 ;  /* 0x00000050815c7220 */ /* 0x000fe20000410000 */
[----:B------:R-:W-:-:S02]  /*16e0*/  HADD2.F32 R147, -RZ, R93.H1_H1 ;  /* 0x3000005dff937230 */ /* 0x000fc40000004100 */
[----:B------:R-:W-:Y:S01]  /*16f0*/  FADD.FTZ R79, R76, R211 ;  /* 0x000000d34c4f7221 */ /* 0x000fe20000010000 */
[----:B------:R-:W-:Y:S01]  /*1700*/  FMUL.FTZ R93, R152, R217 ;  /* 0x000000d9985d7220 */ /* 0x000fe20000410000 */
[----:B------:R-:W-:Y:S01]  /*1710*/  FFMA.FTZ R76, R206, R211, R77 ;  /* 0x000000d3ce4c7223 */ /* 0x000fe2000001004d */
[C---:B------:R-:W-:Y:S01]  /*1720*/  FMUL.FTZ R145, R152.reuse, R145 ;  /* 0x0000009198917220 */ /* 0x040fe20000410000 */
[----:B------:R-:W-:Y:S01]  /*1730*/  FMUL.FTZ R149, R152, R149 ;  /* 0x0000009598957220 */ /* 0x000fe20000410000 */
[----:B------:R-:W-:Y:S01]  /*1740*/  FADD.FTZ R74, R79, R92 ;  /* 0x0000005c4f4a7221 */ /* 0x000fe20000010000 */
[----:B------:R-:W-:Y:S01]  /*1750*/  FFMA.FTZ R77, R93, R92, R76 ;  /* 0x0000005c5d4d7223 */ /* 0x000fe2000001004c */
[----:B------:R-:W-:Y:S01]  /*1760*/  FADD.FTZ R30, R144, R30 ;  /* 0x0000001e901e7221 */ /* 0x000fe20000010000 */
[-C--:B------:R-:W-:Y:S01]  /*1770*/  FFMA.FTZ R46, R145, R144.reuse, R46 ;  /* 0x00000090912e7223 */ /* 0x080fe2000001002e */
[----:B------:R-:W-:Y:S01]  /*1780*/  FMUL.FTZ R144, R131, R144 ;  /* 0x0000009083907220 */ /* 0x000fe20000410000 */
        /* <DEDUP_REMOVED lines=16> */
[----:B------:R-:W-:Y:S01]  /*1890*/  FMUL.FTZ R177, R134, R177 ;  /* 0x000000b186b17220 */ /* 0x000fe20000410000 */
[----:B------:R-:W-:Y:S01]  /*18a0*/  FMUL.FTZ R179, R152, R179 ;  /* 0x000000b398b37220 */ /* 0x000fe20000410000 */
[----:B------:R-:W-:Y:S01]  /*18b0*/  FADD.FTZ R26, R45, R148 ;  /* 0x000000942d1a7221 */ /* 0x000fe20000010000 */
[----:B------:R-:W-:-:S02]  /*18c0*/  FFMA.FTZ R29, R149, R148, R44 ;  /* 0x00000094951d7223 */ /* 0x000fc4000001002c */
[-C--:B------:R-:W-:Y:S01]  /*18d0*/  FFMA.FTZ R42, R179, R174.reuse, R42 ;  /* 0x000000aeb32a7223 */ /* 0x080fe2000001002a */
[----:B------:R-:W-:Y:S01]  /*18e0*/  FADD.FTZ R45, R26, R177 ;  /* 0x000000b11a2d7221 */ /* 0x000fe20000010000 */
[----:B------:R-:W-:Y:S01]  /*18f0*/  FMUL.FTZ R174, R135, R174 ;  /* 0x000000ae87ae7220 */ /* 0x000fe20000410000 */
        /* <DEDUP_REMOVED lines=31> */
[----:B------:R-:W0:Y:S01]  /*1af0*/  SHFL.DOWN PT, R72, R73, 0x4, 0x1f ;  /* 0x08801f0049487f89 */ /* 0x000e2200000e0000 */
[----:B------:R-:W-:-:S03]  /*1b00*/  MOV R44, R76 ;  /* 0x0000004c002c7202 */ /* 0x000fc60000000f00 */
        /* <DEDUP_REMOVED lines=8> */
[----:B------:R0:W1:Y:S01]  /*1b90*/  SHFL.DOWN PT, R83, R80, 0x1, 0x1f ;  /* 0x08201f0050537f89 */ /* 0x00006200000e0000 */
[----:B------:R-:W-:-:S03]  /*1ba0*/  MOV R45, R75 ;  /* 0x0000004b002d7202 */ /* 0x000fc60000000f00 */
[----:B------:R0:W2:Y:S04]  /*1bb0*/  SHFL.DOWN PT, R82, R81, 0x1, 0x1f ;  /* 0x08201f0051527f89 */ /* 0x0000a800000e0000 */
.L_x_1507:
[----:B-1----:R-:W-:Y:S01]  /*1bc0*/  FADD.FTZ R72, R80, R83 ;  /* 0x0000005350487221 */ /* 0x002fe20000010000 */
[----:B--2---:R-:W-:Y:S01]  /*1bd0*/  FADD.FTZ R73, R81, R82 ;  /* 0x0000005251497221 */ /* 0x004fe20000010000 */
[----:B------:R-:W-:Y:S06]  /*1be0*/  @P2 BRA `(.L_x_1495) ;  /* 0x0000000000242947 */ /* 0x000fec0003800000 */
[----:B------:R-:W1:Y:S01]  /*1bf0*/  S2UR UR5, SR_CgaCtaId ;  /* 0x00000000000579c3 */ /* 0x000e620000008800 */
[----:B------:R-:W-:Y:S01]  /*1c00*/  SHF.R.U32.HI R74, RZ, 0x5, R0 ;  /* 0x00000005ff4a7819 */ /* 0x000fe20000011600 */
[----:B------:R-:W-:-:S03]  /*1c10*/  UMOV UR4, 0x400 ;  /* 0x0000040000047882 */ /* 0x000fc60000000000 */
[----:B------:R-:W-:-:S04]  /*1c20*/  LOP3.LUT R75, R74, 0x7fffff8, RZ, 0xc0, !PT ;  /* 0x07fffff84a4b7812 */ /* 0x000fc800078ec0ff */
[----:B------:R-:W-:-:S04]  /*1c30*/  @!P3 IADD3 R75, R75, 0x8, RZ ;  /* 0x000000084b4bb810 */ /* 0x000fc80007ffe0ff */
[----:B------:R-:W-:Y:S01]  /*1c40*/  LOP3.LUT R74, R75, 0x7, R74, 0xf8, !PT ;  /* 0x000000074b4a7812 */ /* 0x000fe200078ef84a */
[----:B-1----:R-:W-:-:S06]  /*1c50*/  ULEA UR4, UR5, UR4, 0x18 ;  /* 0x0000000405047291 */ /* 0x002fcc000f8ec03f */
[----:B------:R-:W-:-:S05]  /*1c60*/  LEA R74, R74, UR4, 0x3 ;  /* 0x000000044a4a7c11 */ /* 0x000fca000f8e18ff */
[----:B------:R1:W-:Y:S02]  /*1c70*/  STS.64 [R74+0x6000], R72 ;  /* 0x006000484a007388 */ /* 0x0003e40000000a00 */
.L_x_1495:
        /* <DEDUP_REMOVED lines=8> */
[----:B------:R-:W-:Y:S01]  /*1d00*/  @!P3 IADD3 R72, R72, 0x8, RZ ;  /* 0x000000084848b810 */ /* 0x000fe20007ffe0ff */
[----:B--2---:R-:W-:-:S06]  /*1d10*/  ULEA UR4, UR5, UR4, 0x18 ;  /* 0x0000000405047291 */ /* 0x004fcc000f8ec03f */
[----:B------:R-:W-:-:S05]  /*1d20*/  LEA R180, R72, UR4, 0x3 ;  /* 0x0000000448b47c11 */ /* 0x000fca000f8e18ff */
        /* <DEDUP_REMOVED lines=9> */
[----:B------:R-:W-:Y:S01]  /*1dc0*/  FADD.FTZ R72, R72, R77 ;  /* 0x0000004d48487221 */ /* 0x000fe20000010000 */
[--C-:B-----5:R-:W-:Y:S02]  /*1dd0*/  @P1 HADD2.F32 R77, -RZ, R58.reuse.H0_H0 ;  /* 0x2000003aff4d1230 */ /* 0x120fe40000004100 */
[----:B------:R-:W-:Y:S01]  /*1de0*/  FADD.FTZ R181, R78, R181 ;  /* 0x000000b54eb57221 */ /* 0x000fe20000010000 */
[----:B------:R-:W-:Y:S01]  /*1df0*/  FADD.FTZ R72, R79, R72 ;  /* 0x000000484f487221 */ /* 0x000fe20000010000 */
[----:B------:R-:W-:Y:S02]  /*1e00*/  @P1 HADD2.F32 R79, -RZ, R58.H1_H1 ;  /* 0x3000003aff4f1230 */ /* 0x000fe40000004100 */
[----:B0-----:R-:W-:Y:S01]  /*1e10*/  FADD.FTZ R181, R181, R80 ;  /* 0x00000050b5b57221 */ /* 0x001fe20000010000 */
[----:B------:R-:W-:Y:S01]  /*1e20*/  FADD.FTZ R72, R72, R81 ;  /* 0x0000005148487221 */ /* 0x000fe20000010000 */
[----:B------:R-:W-:-:S02]  /*1e30*/  @P1 HADD2.F32 R81, -RZ, R59.H0_H0 ;  /* 0x2000003bff511230 */ /* 0x000fc40000004100 */
[----:B------:R-:W-:Y:S01]  /*1e40*/  FADD.FTZ R181, R82, R181 ;  /* 0x000000b552b57221 */ /* 0x000fe20000010000 */
[----:B------:R-:W-:Y:S01]  /*1e50*/  FADD.FTZ R72, R83, R72 ;  /* 0x0000004853487221 */ /* 0x000fe20000010000 */
[----:B------:R-:W-:Y:S02]  /*1e60*/  @P1 HADD2.F32 R83, -RZ, R59.H1_H1 ;  /* 0x3000003bff531230 */ /* 0x000fe40000004100 */
[----:B---3--:R-:W-:Y:S01]  /*1e70*/  FADD.FTZ R181, R181, R84 ;  /* 0x00000054b5b57221 */ /* 0x008fe20000010000 */
[----:B------:R-:W-:Y:S02]  /*1e80*/  FADD.FTZ R72, R72, R85 ;  /* 0x0000005548487221 */ /* 0x000fe40000010000 */
[----:B------:R-:W0:Y:S01]  /*1e90*/  LDC.64 R84, c[0x0][0x220] ;  /* 0x00008800ff547b82 */ /* 0x000e220000000a00 */
[----:B------:R-:W-:Y:S01]  /*1ea0*/  FADD.FTZ R86, R86, R181 ;  /* 0x000000b556567221 */ /* 0x000fe20000010000 */
[----:B------:R-:W-:-:S03]  /*1eb0*/  FADD.FTZ R72, R87, R72 ;  /* 0x0000004857487221 */ /* 0x000fc60000010000 */
[----:B------:R-:W-:Y:S01]  /*1ec0*/  FMUL.FTZ R86, R86, UR12 ;  /* 0x0000000c56567c20 */ /* 0x000fe20008410000 */
[----:B------:R-:W-:-:S04]  /*1ed0*/  FMUL.FTZ R181, R72, UR12 ;  /* 0x0000000c48b57c20 */ /* 0x000fc80008410000 */
[----:B------:R-:W-:Y:S02]  /*1ee0*/  FSEL R180, R86, RZ, !P4 ;  /* 0x000000ff56b47208 */ /* 0x000fe40006000000 */
[----:B------:R-:W1:Y:S03]  /*1ef0*/  LDC.64 R86, c[0x0][0x2f8] ;  /* 0x0000be00ff567b82 */ /* 0x000e660000000a00 */
[-CC-:B------:R-:W-:Y:S01]  /*1f00*/  FFMA.FTZ R186, R186, R181.reuse, R180.reuse ;  /* 0x000000b5baba7223 */ /* 0x180fe200000100b4 */
[-CC-:B------:R-:W-:Y:S01]  /*1f10*/  FFMA.FTZ R89, R89, R181.reuse, R180.reuse ;  /* 0x000000b559597223 */ /* 0x180fe200000100b4 */
[-CC-:B------:R-:W-:Y:S01]  /*1f20*/  FFMA.FTZ R182, R182, R181.reuse, R180.reuse ;  /* 0x000000b5b6b67223 */ /* 0x180fe200000100b4 */
[-C--:B------:R-:W-:Y:S01]  /*1f30*/  FFMA.FTZ R188, R188, R181.reuse, R180 ;  /* 0x000000b5bcbc7223 */ /* 0x080fe200000100b4 */
[----:B------:R-:W-:Y:S01]  /*1f40*/  FADD.FTZ R187, R187, -R186 ;  /* 0x800000babbbb7221 */ /* 0x000fe20000010000 */
[----:B------:R-:W-:Y:S01]  /*1f50*/  FADD.FTZ R73, R90, -R89 ;  /* 0x800000595a497221 */ /* 0x000fe20000010000 */
[----:B------:R-:W-:Y:S01]  /*1f60*/  FADD.FTZ R183, R183, -R182 ;  /* 0x800000b6b7b77221 */ /* 0x000fe20000010000 */
[----:B------:R-:W-:Y:S01]  /*1f70*/  FFMA.FTZ R72, R205, R181, R180 ;  /* 0x000000b5cd487223 */ /* 0x000fe200000100b4 */
[----:B------:R-:W-:Y:S01]  /*1f80*/  FADD.FTZ R189, R189, -R188 ;  /* 0x800000bcbdbd7221 */ /* 0x000fe20000010000 */
[----:B------:R-:W-:Y:S01]  /*1f90*/  FMUL.FTZ R182, R152, R187 ;  /* 0x000000bb98b67220 */ /* 0x000fe20000410000 */
[-CC-:B------:R-:W-:Y:S01]  /*1fa0*/  FFMA.FTZ R88, R88, R181.reuse, R180.reuse ;  /* 0x000000b558587223 */ /* 0x180fe200000100b4 */
[-CC-:B------:R-:W-:Y:S01]  /*1fb0*/  FFMA.FTZ R192, R192, R181.reuse, R180.reuse ;  /* 0x000000b5c0c07223 */ /* 0x180fe200000100b4 */
[----:B------:R-:W-:Y:S01]  /*1fc0*/  FFMA.FTZ R190, R190, R181, R180 ;  /* 0x000000b5bebe7223 */ /* 0x000fe200000100b4 */
[----:B------:R-:W-:Y:S01]  /*1fd0*/  FADD.FTZ R193, R193, -R72 ;  /* 0x80000048c1c17221 */ /* 0x000fe20000010000 */
[----:B------:R-:W-:Y:S01]  /*1fe0*/  FMUL.FTZ R90, R152, R189 ;  /* 0x000000bd985a7220 */ /* 0x000fe20000410000 */
[----:B------:R-:W-:Y:S01]  /*1ff0*/  @P1 FADD.FTZ R182, R182, R77 ;  /* 0x0000004db6b61221 */ /* 0x000fe20000010000 */
[----:B------:R-:W-:Y:S01]  /*2000*/  FMUL.FTZ R186, R152, R73 ;  /* 0x0000004998ba7220 */ /* 0x000fe20000410000 */
[--C-:B------:R-:W-:Y:S01]  /*2010*/  @P1 HADD2.F32 R77, -RZ, R56.reuse.H0_H0 ;  /* 0x20000038ff4d1230 */ /* 0x100fe20000004100 */
[----:B------:R-:W2:Y:S01]  /*2020*/  @P2 LDC.64 R72, c[0x0][0x308] ;  /* 0x0000c200ff482b82 */ /* 0x000ea20000000a00 */
[----:B------:R-:W-:Y:S01]  /*2030*/  FADD.FTZ R91, R91, -R88 ;  /* 0x800000585b5b7221 */ /* 0x000fe20000010000 */
[----:B------:R-:W-:Y:S01]  /*2040*/  FADD.FTZ R197, R197, -R192 ;  /* 0x800000c0c5c57221 */ /* 0x000fe20000010000 */
[-CC-:B------:R-:W-:Y:S01]  /*2050*/  FFMA.FTZ R184, R184, R181.reuse, R180.reuse ;  /* 0x000000b5b8b87223 */ /* 0x180fe200000100b4 */
[----:B------:R-:W-:Y:S01]  /*2060*/  FFMA.FTZ R194, R194, R181, R180 ;  /* 0x000000b5c2c27223 */ /* 0x000fe200000100b4 */
[----:B------:R-:W-:Y:S01]  /*2070*/  FADD.FTZ R195, R195, -R190 ;  /* 0x800000bec3c37221 */ /* 0x000fe20000010000 */
[----:B------:R-:W-:Y:S01]  /*2080*/  @P1 FADD.FTZ R90, R90, R79 ;  /* 0x0000004f5a5a1221 */ /* 0x000fe20000010000 */
[----:B------:R-:W-:-:S02]  /*2090*/  @P1 HADD2.F32 R79, -RZ, R56.H1_H1 ;  /* 0x30000038ff4f1230 */ /* 0x000fc40000004100 */
[C---:B------:R-:W-:Y:S01]  /*20a0*/  FMUL.FTZ R192, R152.reuse, R197 ;  /* 0x000000c598c07220 */ /* 0x040fe20000410000 */
[----:B------:R-:W-:Y:S01]  /*20b0*/  FMUL.FTZ R80, R152, R91 ;  /* 0x0000005b98507220 */ /* 0x000fe20000410000 */
[----:B------:R-:W-:Y:S01]  /*20c0*/  @P1 FADD.FTZ R186, R186, R77 ;  /* 0x0000004dbaba1221 */ /* 0x000fe20000010000 */
[----:B------:R-:W-:Y:S01]  /*20d0*/  FADD.FTZ R185, R185, -R184 ;  /* 0x800000b8b9b97221 */ /* 0x000fe20000010000 */
[--C-:B------:R-:W-:Y:S02]  /*20e0*/  @P1 HADD2.F32 R77, -RZ, R57.reuse.H0_H0 ;  /* 0x20000039ff4d1230 */ /* 0x100fe40000004100 */
[----:B------:R-:W-:Y:S01]  /*20f0*/  FFMA.FTZ R199, R199, R181, R180 ;  /* 0x000000b5c7c77223 */ /* 0x000fe200000100b4 */
[----:B------:R-:W-:Y:S01]  /*2100*/  FADD.FTZ R203, R203, -R194 ;  /* 0x800000c2cbcb7221 */ /* 0x000fe20000010000 */
[C---:B------:R-:W-:Y:S01]  /*2110*/  FMUL.FTZ R184, R152.reuse, R195 ;  /* 0x000000c398b87220 */ /* 0x040fe20000410000 */
[----:B------:R-:W-:Y:S01]  /*2120*/  FMUL.FTZ R188, R152, R183 ;  /* 0x000000b798bc7220 */ /* 0x000fe20000410000 */
[----:B------:R-:W-:Y:S01]  /*2130*/  @P1 FADD.FTZ R192, R192, R83 ;  /* 0x00000053c0c01221 */ /* 0x000fe20000010000 */
[----:B------:R-:W-:Y:S01]  /*2140*/  @P1 FADD.FTZ R80, R80, R79 ;  /* 0x0000004f50501221 */ /* 0x000fe20000010000 */
[----:B------:R-:W-:-:S02]  /*2150*/  @P1 HADD2.F32 R79, -RZ, R57.H1_H1 ;  /* 0x30000039ff4f1230 */ /* 0x000fc40000004100 */
[----:B------:R-:W-:Y:S01]  /*2160*/  FADD.FTZ R199, R196, -R199 ;  /* 0x800000c7c4c77221 */ /* 0x000fe20000010000 */
[--C-:B------:R-:W-:Y:S02]  /*2170*/  @P1 HADD2.F32 R83, -RZ, R60.reuse.H1_H1 ;  /* 0x3000003cff531230 */ /* 0x100fe40000004100 */
[----:B------:R-:W-:Y:S01]  /*2180*/  @P1 FADD.FTZ R184, R184, R81 ;  /* 0x00000051b8b81221 */ /* 0x000fe20000010000 */
[C---:B------:R-:W-:Y:S01]  /*2190*/  FMUL.FTZ R82, R152.reuse, R185 ;  /* 0x000000b998527220 */ /* 0x040fe20000410000 */
[----:B------:R-:W-:Y:S01]  /*21a0*/  FMUL.FTZ R190, R152, R203 ;  /* 0x000000cb98be7220 */ /* 0x000fe20000410000 */
[----:B------:R-:W-:Y:S01]  /*21b0*/  @P1 FADD.FTZ R188, R188, R77 ;  /* 0x0000004dbcbc1221 */ /* 0x000fe20000010000 */
[----:B------:R-:W-:Y:S02]  /*21c0*/  @P1 HADD2.F32 R81, -RZ, R60.H0_H0 ;  /* 0x2000003cff511230 */ /* 0x000fe40000004100 */
[----:B------:R-:W-:Y:S01]  /*21d0*/  FMUL.FTZ R88, R152, R199 ;  /* 0x000000c798587220 */ /* 0x000fe20000410000 */
[----:B------:R-:W-:Y:S01]  /*21e0*/  @P1 FADD.FTZ R82, R82, R79 ;  /* 0x0000004f52521221 */ /* 0x000fe20000010000 */
[----:B------:R-:W-:Y:S01]  /*21f0*/  @P1 FADD.FTZ R190, R190, R83 ;  /* 0x00000053bebe1221 */ /* 0x000fe20000010000 */
[----:B------:R-:W-:Y:S01]  /*2200*/  @P2 F2FP.F16.F32.PACK_AB R77, RZ, R182 ;  /* 0x000000b6ff4d223e */ /* 0x000fe200000000ff */
[----:B------:R-:W-:Y:S01]  /*2210*/  @P1 FADD.FTZ R88, R88, R81 ;  /* 0x0000005158581221 */ /* 0x000fe20000010000 */
[----:B------:R-:W-:Y:S01]  /*2220*/  @P2 F2FP.F16.F32.PACK_AB R83, RZ, R184 ;  /* 0x000000b8ff53223e */ /* 0x000fe200000000ff */
[----:B--2---:R-:W-:Y:S01]  /*2230*/  @P2 IMAD.WIDE.U32 R72, R175, 0x10, R72 ;  /* 0x00000010af482825 */ /* 0x004fe200078e0048 */
[----:B------:R-:W-:-:S03]  /*2240*/  @P2 F2FP.F16.F32.PACK_AB R74, RZ, R186 ;  /* 0x000000baff4a223e */ /* 0x000fc600000000ff */
[----:B------:R-:W-:Y:S01]  /*2250*/  FFMA.FTZ R75, R201, R181, R180 ;  /* 0x000000b5c94b7223 */ /* 0x000fe200000100b4 */
[----:B------:R-:W-:Y:S01]  /*2260*/  @P2 F2FP.F16.F32.PACK_AB R76, RZ, R188 ;  /* 0x000000bcff4c223e */ /* 0x000fe200000000ff */
[----:B-1----:R-:W-:Y:S01]  /*2270*/  IMAD.WIDE.U32 R86, R175, 0x10, R86 ;  /* 0x00000010af567825 */ /* 0x002fe200078e0056 */
[----:B------:R-:W-:-:S03]  /*2280*/  @P2 F2FP.F16.F32.PACK_AB R81, RZ, R90 ;  /* 0x0000005aff51223e */ /* 0x000fc600000000ff */
[-CC-:B------:R-:W-:Y:S01]  /*2290*/  FFMA.FTZ R198, R198, R181.reuse, R180.reuse ;  /* 0x000000b5c6c67223 */ /* 0x180fe200000100b4 */
[----:B------:R-:W-:Y:S01]  /*22a0*/  @P2 F2FP.F16.F32.PACK_AB R91, RZ, R192 ;  /* 0x000000c0ff5b223e */ /* 0x000fe200000000ff */
[-CC-:B------:R-:W-:Y:S01]  /*22b0*/  FFMA.FTZ R202, R202, R181.reuse, R180.reuse ;  /* 0x000000b5caca7223 */ /* 0x180fe200000100b4 */
[----:B------:R-:W-:Y:S01]  /*22c0*/  @P2 F2FP.F16.F32.PACK_AB R78, RZ, R80 ;  /* 0x00000050ff4e223e */ /* 0x000fe200000000ff */
[-CC-:B------:R-:W-:Y:S01]  /*22d0*/  FFMA.FTZ R89, R209, R181.reuse, R180.reuse ;  /* 0x000000b5d1597223 */ /* 0x180fe200000100b4 */
[----:B------:R-:W-:Y:S01]  /*22e0*/  @P2 F2FP.F16.F32.PACK_AB R79, RZ, R82 ;  /* 0x00000052ff4f223e */ /* 0x000fe200000000ff */
[----:B------:R-:W-:Y:S01]  /*22f0*/  FFMA.FTZ R206, R206, R181, R180 ;  /* 0x000000b5cece7223 */ /* 0x000fe200000100b4 */
[----:B------:R-:W-:Y:S02]  /*2300*/  @P2 PRMT R70, R77, 0x7610, R70 ;  /* 0x000076104d462816 */ /* 0x000fe40000000046 */
[----:B------:R-:W-:Y:S02]  /*2310*/  @P2 PRMT R71, R83, 0x7610, R71 ;  /* 0x0000761053472816 */ /* 0x000fe40000000047 */
[----:B------:R-:W-:Y:S01]  /*2320*/  @P2 PRMT R68, R74, 0x7610, R68 ;  /* 0x000076104a442816 */ /* 0x000fe20000000044 */
[----:B------:R-:W-:Y:S01]  /*2330*/  FMUL.FTZ R182, R182, R153 ;  /* 0x00000099b6b67220 */ /* 0x000fe20000410000 */
[----:B------:R-:W-:Y:S01]  /*2340*/  @P2 PRMT R69, R76, 0x7610, R69 ;  /* 0x000076104c452816 */ /* 0x000fe20000000045 */
[----:B0-----:R-:W-:Y:S01]  /*2350*/  IMAD.WIDE.U32 R76, R175, 0x10, R84 ;  /* 0x00000010af4c7825 */ /* 0x001fe200078e0054 */
[----:B------:R-:W-:-:S03]  /*2360*/  @P2 PRMT R70, R70, 0x5410, R81 ;  /* 0x0000541046462816 */ /* 0x000fc60000000051 */
[-C--:B------:R-:W-:Y:S01]  /*2370*/  FMUL.FTZ R183, R90, R153.reuse ;  /* 0x000000995ab77220 */ /* 0x080fe20000410000 */
[----:B------:R-:W-:Y:S01]  /*2380*/  @P2 PRMT R71, R71, 0x5410, R91 ;  /* 0x0000541047472816 */ /* 0x000fe2000000005b */
[-C--:B------:R-:W-:Y:S01]  /*2390*/  FMUL.FTZ R186, R186, R153.reuse ;  /* 0x00000099baba7220 */ /* 0x080fe20000410000 */
[----:B------:R-:W-:Y:S01]  /*23a0*/  @P2 PRMT R68, R68, 0x5410, R78 ;  /* 0x0000541044442816 */ /* 0x000fe2000000004e */
[-C--:B------:R-:W-:Y:S01]  /*23b0*/  FMUL.FTZ R187, R80, R153.reuse ;  /* 0x0000009950bb7220 */ /* 0x080fe20000410000 */
[----:B------:R-:W-:Y:S01]  /*23c0*/  @P2 PRMT R69, R69, 0x5410, R79 ;  /* 0x0000541045452816 */ /* 0x000fe2000000004f */
[-C--:B------:R-:W-:Y:S01]  /*23d0*/  FMUL.FTZ R188, R188, R153.reuse ;  /* 0x00000099bcbc7220 */ /* 0x080fe20000410000 */
[-C--:B------:R-:W-:Y:S01]  /*23e0*/  FMUL.FTZ R189, R82, R153.reuse ;  /* 0x0000009952bd7220 */ /* 0x080fe20000410000 */
[-C--:B------:R-:W-:Y:S01]  /*23f0*/  FMUL.FTZ R184, R184, R153.reuse ;  /* 0x00000099b8b87220 */ /* 0x080fe20000410000 */
[----:B------:R-:W-:Y:S01]  /*2400*/  FMUL.FTZ R185, R192, R153 ;  /* 0x00000099c0b97220 */ /* 0x000fe20000410000 */
[----:B------:R-:W2:Y:S01]  /*2410*/  LDG.E.128 R76, desc[UR6][R76.64] ;  /* 0x000000064c4c7981 */ /* 0x000ea2000c1e1d00 */
[----:B------:R-:W-:Y:S01]  /*2420*/  FMUL.FTZ R82, R141, R182 ;  /* 0x000000b68d527220 */ /* 0x000fe20000410000 */
[----:B------:R-:W-:Y:S01]  /*2430*/  FMUL.FTZ R83, R142, R183 ;  /* 0x000000b78e537220 */ /* 0x000fe20000410000 */
[----:B------:R-:W-:Y:S01]  /*2440*/  FMUL.FTZ R80, R137, R186 ;  /* 0x000000ba89507220 */ /* 0x000fe20000410000 */
[----:B------:R0:W-:Y:S01]  /*2450*/  @P2 STG.E.128 desc[UR6][R72.64], R68 ;  /* 0x0000004448002986 */ /* 0x0001e2000c101d06 */
[----:B------:R-:W-:Y:S01]  /*2460*/  FMUL.FTZ R81, R139, R188 ;  /* 0x000000bc8b517220 */ /* 0x000fe20000410000 */
[----:B------:R-:W-:Y:S01]  /*2470*/  FMUL.FTZ R74, R143, R184 ;  /* 0x000000b88f4a7220 */ /* 0x000fe20000410000 */
[----:B------:R-:W-:Y:S01]  /*2480*/  FMUL.FTZ R91, R150, R185 ;  /* 0x000000b9965b7220 */ /* 0x000fe20000410000 */
[----:B------:R-:W-:Y:S01]  /*2490*/  F2FP.F16.F32.PACK_AB R82, R83, R82 ;  /* 0x000000525352723e */ /* 0x000fe200000000ff */
[----:B------:R-:W-:Y:S01]  /*24a0*/  FADD.FTZ R75, R200, -R75 ;  /* 0x8000004bc84b7221 */ /* 0x000fe20000010000 */
[----:B------:R-:W-:Y:S01]  /*24b0*/  FMUL.FTZ R196, R152, R193 ;  /* 0x000000c198c47220 */ /* 0x000fe20000410000 */
[----:B------:R-:W-:Y:S01]  /*24c0*/  FADD.FTZ R191, R191, -R198 ;  /* 0x800000c6bfbf7221 */ /* 0x000fe20000010000 */
[----:B------:R-:W-:Y:S01]  /*24d0*/  F2FP.F16.F32.PACK_AB R83, R91, R74 ;  /* 0x0000004a5b53723e */ /* 0x000fe200000000ff */
[----:B------:R-:W-:Y:S01]  /*24e0*/  FADD.FTZ R207, R207, -R202 ;  /* 0x800000cacfcf7221 */ /* 0x000fe20000010000 */
[----:B------:R-:W-:Y:S01]  /*24f0*/  FADD.FTZ R89, R204, -R89 ;  /* 0x80000059cc597221 */ /* 0x000fe20000010000 */
[----:B------:R-:W-:Y:S01]  /*2500*/  FADD.FTZ R211, R211, -R206 ;  /* 0x800000ced3d37221 */ /* 0x000fe20000010000 */
[----:B0-----:R-:W-:Y:S01]  /*2510*/  FMUL.FTZ R72, R140, R189 ;  /* 0x000000bd8c487220 */ /* 0x001fe20000410000 */
[----:B------:R-:W-:-:S04]  /*2520*/  FMUL.FTZ R73, R138, R187 ;  /* 0x000000bb8a497220 */ /* 0x000fc80000410000 */
[----:B------:R-:W-:Y:S02]  /*2530*/  F2FP.F16.F32.PACK_AB R81, R72, R81 ;  /* 0x000000514851723e */ /* 0x000fe400000000ff */
[----:B------:R-:W-:Y:S01]  /*2540*/  F2FP.F16.F32.PACK_AB R80, R73, R80 ;  /* 0x000000504950723e */ /* 0x000fe200000000ff */
[----:B------:R-:W-:-:S04]  /*2550*/  IMAD.WIDE.U32 R72, R173, 0x10, R84 ;  /* 0x00000010ad487825 */ /* 0x000fc800078e0054 */
[----:B------:R-:W-:Y:S01]  /*2560*/  FMUL.FTZ R192, R152, R75 ;  /* 0x0000004b98c07220 */ /* 0x000fe20000410000 */
[----:B------:R0:W-:Y:S04]  /*2570*/  STG.E.128 desc[UR6][R86.64], R80 ;  /* 0x0000005056007986 */ /* 0x0001e8000c101d06 */
[----:B------:R-:W3:Y:S01]  /*2580*/  LDG.E.128 R72, desc[UR6][R72.64] ;  /* 0x0000000648487981 */ /* 0x000ee2000c1e1d00 */
[----:B------:R-:W-:-:S05]  /*2590*/  @P1 HADD2.F32 R91, -RZ, R61.H0_H0 ;  /* 0x2000003dff5b1230 */ /* 0x000fca0000004100 */
[----:B------:R-:W-:Y:S01]  /*25a0*/  @P1 FADD.FTZ R192, R192, R91 ;  /* 0x0000005bc0c01221 */ /* 0x000fe20000010000 */
[--C-:B------:R-:W-:Y:S02]  /*25b0*/  @P1 HADD2.F32 R91, -RZ, R62.reuse.H0_H0 ;  /* 0x2000003eff5b1230 */ /* 0x100fe40000004100 */
[----:B------:R-:W-:Y:S01]  /*25c0*/  FMUL.FTZ R194, R152, R191 ;  /* 0x000000bf98c27220 */ /* 0x000fe20000410000 */
[----:B------:R-:W-:Y:S02]  /*25d0*/  @P1 HADD2.F32 R175, -RZ, R61.H1_H1 ;  /* 0x3000003dffaf1230 */ /* 0x000fe40000004100 */
[----:B------:R-:W-:Y:S02]  /*25e0*/  @P1 FADD.FTZ R196, R196, R91 ;  /* 0x0000005bc4c41221 */ /* 0x000fe40000010000 */
[----:B------:R-:W1:Y:S01]  /*25f0*/  @P2 LDC.64 R90, c[0x0][0x308] ;  /* 0x0000c200ff5a2b82 */ /* 0x000e620000000a00 */
[----:B------:R-:W-:Y:S01]  /*2600*/  @P1 FADD.FTZ R194, R194, R175 ;  /* 0x000000afc2c21221 */ /* 0x000fe20000010000 */
[----:B------:R-:W-:-:S02]  /*2610*/  @P1 HADD2.F32 R175, -RZ, R62.H1_H1 ;  /* 0x3000003effaf1230 */ /* 0x000fc40000004100 */
[C---:B------:R-:W-:Y:S01]  /*2620*/  FMUL.FTZ R200, R152.reuse, R207 ;  /* 0x000000cf98c87220 */ /* 0x040fe20000410000 */
[--C-:B------:R-:W-:Y:S02]  /*2630*/  @P1 HADD2.F32 R191, -RZ, R63.reuse.H0_H0 ;  /* 0x2000003fffbf1230 */ /* 0x100fe40000004100 */
[C---:B------:R-:W-:Y:S01]  /*2640*/  FMUL.FTZ R202, R152.reuse, R89 ;  /* 0x0000005998ca7220 */ /* 0x040fe20000410000 */
[----:B------:R-:W-:Y:S02]  /*2650*/  @P1 HADD2.F32 R195, -RZ, R63.H1_H1 ;  /* 0x3000003fffc31230 */ /* 0x000fe40000004100 */
[----:B0-----:R-:W-:Y:S01]  /*2660*/  FMUL.FTZ R80, R152, R211 ;  /* 0x000000d398507220 */ /* 0x001fe20000410000 */
[----:B------:R-:W-:Y:S01]  /*2670*/  @P1 FADD.FTZ R200, R200, R175 ;  /* 0x000000afc8c81221 */ /* 0x000fe20000010000 */
[----:B------:R-:W-:Y:S01]  /*2680*/  @P2 F2FP.F16.F32.PACK_AB R87, RZ, R190 ;  /* 0x000000beff57223e */ /* 0x000fe200000000ff */
[----:B------:R-:W-:Y:S01]  /*2690*/  @P1 FADD.FTZ R202, R202, R191 ;  /* 0x000000bfcaca1221 */ /* 0x000fe20000010000 */
[-C--:B------:R-:W-:Y:S01]  /*26a0*/  FMUL.FTZ R175, R88, R153.reuse ;  /* 0x0000009958af7220 */ /* 0x080fe20000410000 */
[-C--:B------:R-:W-:Y:S01]  /*26b0*/  FMUL.FTZ R190, R190, R153.reuse ;  /* 0x00000099bebe7220 */ /* 0x080fe20000410000 */
[----:B------:R-:W-:Y:S01]  /*26c0*/  @P1 FADD.FTZ R80, R80, R195 ;  /* 0x000000c350501221 */ /* 0x000fe20000010000 */
[----:B------:R-:W-:Y:S01]  /*26d0*/  @P2 F2FP.F16.F32.PACK_AB R86, RZ, R88 ;  /* 0x00000058ff56223e */ /* 0x000fe200000000ff */
[-C--:B------:R-:W-:Y:S01]  /*26e0*/  FMUL.FTZ R191, R192, R153.reuse ;  /* 0x00000099c0bf7220 */ /* 0x080fe20000410000 */
[----:B------:R-:W-:Y:S01]  /*26f0*/  @P2 F2FP.F16.F32.PACK_AB R89, RZ, R192 ;  /* 0x000000c0ff59223e */ /* 0x000fe200000000ff */
[-C--:B------:R-:W-:Y:S01]  /*2700*/  FMUL.FTZ R192, R194, R153.reuse ;  /* 0x00000099c2c07220 */ /* 0x080fe20000410000 */
[----:B------:R-:W-:Y:S01]  /*2710*/  @P2 F2FP.F16.F32.PACK_AB R197, RZ, R194 ;  /* 0x000000c2ffc5223e */ /* 0x000fe200000000ff */
[----:B------:R-:W-:Y:S01]  /*2720*/  FMUL.FTZ R193, R196, R153 ;  /* 0x00000099c4c17220 */ /* 0x000fe20000410000 */
[----:B------:R-:W-:Y:S01]  /*2730*/  @P2 F2FP.F16.F32.PACK_AB R198, RZ, R196 ;  /* 0x000000c4ffc6223e */ /* 0x000fe200000000ff */
[----:B------:R-:W-:Y:S01]  /*2740*/  FMUL.FTZ R88, R151, R175 ;  /* 0x000000af97587220 */ /* 0x000fe20000410000 */
[----:B------:R-:W-:Y:S01]  /*2750*/  FMUL.FTZ R203, R154, R190 ;  /* 0x000000be9acb7220 */ /* 0x000fe20000410000 */
[----:B------:R-:W-:Y:S01]  /*2760*/  @P2 F2FP.F16.F32.PACK_AB R201, RZ, R202 ;  /* 0x000000caffc9223e */ /* 0x000fe200000000ff */
[-C--:B------:R-:W-:Y:S01]  /*2770*/  FMUL.FTZ R194, R200, R153.reuse ;  /* 0x00000099c8c27220 */ /* 0x080fe20000410000 */
[-C--:B------:R-:W-:Y:S01]  /*2780*/  FMUL.FTZ R196, R202, R153.reuse ;  /* 0x00000099cac47220 */ /* 0x080fe20000410000 */
[----:B------:R-:W-:Y:S01]  /*2790*/  FMUL.FTZ R195, R80, R153 ;  /* 0x0000009950c37220 */ /* 0x000fe20000410000 */
[----:B------:R-:W-:Y:S01]  /*27a0*/  @P2 F2FP.F16.F32.PACK_AB R199, RZ, R200 ;  /* 0x000000c8ffc7223e */ /* 0x000fe200000000ff */
[----:B------:R-:W-:Y:S01]  /*27b0*/  FMUL.FTZ R81, R155, R191 ;  /* 0x000000bf9b517220 */ /* 0x000fe20000410000 */
[----:B------:R-:W-:Y:S01]  /*27c0*/  @P2 F2FP.F16.F32.PACK_AB R200, RZ, R80 ;  /* 0x00000050ffc8223e */ /* 0x000fe200000000ff */
[----:B------:R-:W-:Y:S01]  /*27d0*/  FMUL.FTZ R82, R157, R193 ;  /* 0x000000c19d527220 */ /* 0x000fe20000410000 */
[----:B------:R-:W-:Y:S01]  /*27e0*/  FMUL.FTZ R83, R159, R196 ;  /* 0x000000c49f537220 */ /* 0x000fe20000410000 */
[----:B------:R-:W-:Y:S01]  /*27f0*/  FMUL.FTZ R204, R160, R195 ;  /* 0x000000c3a0cc7220 */ /* 0x000fe20000410000 */
[----:B------:R-:W-:Y:S01]  /*2800*/  FMUL.FTZ R205, R158, R194 ;  /* 0x000000c29ecd7220 */ /* 0x000fe20000410000 */
[----:B------:R-:W-:Y:S01]  /*2810*/  FMUL.FTZ R202, R156, R192 ;  /* 0x000000c09cca7220 */ /* 0x000fe20000410000 */
[----:B------:R-:W-:-:S02]  /*2820*/  F2FP.F16.F32.PACK_AB R80, R203, R88 ;  /* 0x00000058cb50723e */ /* 0x000fc400000000ff */
        /* <DEDUP_REMOVED lines=11> */
[----:B------:R-:W-:Y:S02]  /*28e0*/  F2FP.F16.F32.PACK_AB R83, R204, R83 ;  /* 0x00000053cc53723e */ /* 0x000fe400000000ff */
[----:B------:R-:W-:Y:S02]  /*28f0*/  F2FP.F16.F32.PACK_AB R82, R205, R82 ;  /* 0x00000052cd52723e */ /* 0x000fe400000000ff */
[----:B------:R-:W-:-:S02]  /*2900*/  F2FP.F16.F32.PACK_AB R81, R202, R81 ;  /* 0x00000051ca51723e */ /* 0x000fc400000000ff */
[----:B------:R-:W-:Y:S01]  /*2910*/  LEA.HI.X R89, R173, UR17, RZ, 0x4, P4 ;  /* 0x00000011ad597c11 */ /* 0x000fe2000a0f24ff */
[----:B------:R-:W-:Y:S04]  /*2920*/  @P2 STG.E.128 desc[UR6][R90.64], R68 ;  /* 0x000000445a002986 */ /* 0x000fe8000c101d06 */
[----:B------:R0:W-:Y:S04]  /*2930*/  STG.E.128 desc[UR6][R88.64], R80 ;  /* 0x0000005058007986 */ /* 0x0001e8000c101d06 */
[----:B------:R-:W4:Y:S01]  /*2940*/  LDG.E.128 R84, desc[UR6][R84.64] ;  /* 0x0000000654547981 */ /* 0x000f22000c1e1d00 */
[-CC-:B------:R-:W-:Y:S01]  /*2950*/  FFMA.FTZ R145, R145, R181.reuse, R180.reuse ;  /* 0x000000b591917223 */ /* 0x180fe200000100b4 */
[-CC-:B------:R-:W-:Y:S01]  /*2960*/  FFMA.FTZ R93, R93, R181.reuse, R180.reuse ;  /* 0x000000b55d5d7223 */ /* 0x180fe200000100b4 */
[----:B------:R-:W-:-:S02]  /*2970*/  FFMA.FTZ R94, R94, R181, R180 ;  /* 0x000000b55e5e7223 */ /* 0x000fc400000100b4 */
[----:B------:R-:W-:Y:S01]  /*2980*/  FADD.FTZ R145, R144, -R145 ;  /* 0x8000009190917221 */ /* 0x000fe20000010000 */
[-CC-:B------:R-:W-:Y:S01]  /*2990*/  FFMA.FTZ R172, R172, R181.reuse, R180.reuse ;  /* 0x000000b5acac7223 */ /* 0x180fe200000100b4 */
[----:B------:R-:W-:Y:S01]  /*29a0*/  FADD.FTZ R93, R92, -R93 ;  /* 0x8000005d5c5d7221 */ /* 0x000fe20000010000 */
[----:B------:R-:W-:Y:S01]  /*29b0*/  FFMA.FTZ R146, R146, R181, R180 ;  /* 0x000000b592927223 */ /* 0x000fe200000100b4 */
[----:B------:R-:W-:Y:S01]  /*29c0*/  FMUL.FTZ R92, R152, R145 ;  /* 0x00000091985c7220 */ /* 0x000fe20000410000 */
[----:B------:R-:W-:Y:S01]  /*29d0*/  FADD.FTZ R95, R95, -R94 ;  /* 0x8000005e5f5f7221 */ /* 0x000fe20000010000 */
[----:B------:R-:W-:Y:S01]  /*29e0*/  FADD.FTZ R177, R177, -R172 ;  /* 0x800000acb1b17221 */ /* 0x000fe20000010000 */
[----:B0-----:R-:W-:Y:S02]  /*29f0*/  @P1 HADD2.F32 R89, -RZ, R65.H0_H0 ;  /* 0x20000041ff591230 */ /* 0x001fe40000004100 */
[----:B------:R-:W-:Y:S01]  /*2a00*/  FFMA.FTZ R149, R149, R181, R180 ;  /* 0x000000b595957223 */ /* 0x000fe200000100b4 */
[----:B------:R-:W-:Y:S01]  /*2a10*/  FADD.FTZ R147, R147, -R146 ;  /* 0x8000009293937221 */ /* 0x000fe20000010000 */
[----:B------:R-:W-:-:S02]  /*2a20*/  @P1 HADD2.F32 R83, -RZ, R64.H1_H1 ;  /* 0x30000040ff531230 */ /* 0x000fc40000004100 */
[----:B------:R-:W-:Y:S01]  /*2a30*/  @P1 FADD.FTZ R92, R92, R89 ;  /* 0x000000595c5c1221 */ /* 0x000fe20000010000 */
[----:B------:R-:W-:Y:S02]  /*2a40*/  @P1 HADD2.F32 R89, -RZ, R66.H1_H1 ;  /* 0x30000042ff591230 */ /* 0x000fe40000004100 */
[C---:B------:R-:W-:Y:S01]  /*2a50*/  FMUL.FTZ R90, R152.reuse, R95 ;  /* 0x0000005f985a7220 */ /* 0x040fe20000410000 */
[----:B------:R-:W-:Y:S02]  /*2a60*/  @P1 HADD2.F32 R81, -RZ, R64.H0_H0 ;  /* 0x20000040ff511230 */ /* 0x000fe40000004100 */
[C---:B------:R-:W-:Y:S01]  /*2a70*/  FMUL.FTZ R146, R152.reuse, R177 ;  /* 0x000000b198927220 */ /* 0x040fe20000410000 */
[----:B------:R-:W-:Y:S01]  /*2a80*/  FMUL.FTZ R88, R152, R93 ;  /* 0x0000005d98587220 */ /* 0x000fe20000410000 */
[----:B------:R-:W-:Y:S01]  /*2a90*/  FADD.FTZ R149, R148, -R149 ;  /* 0x8000009594957221 */ /* 0x000fe20000010000 */
[----:B------:R-:W-:Y:S01]  /*2aa0*/  @P1 FADD.FTZ R90, R90, R83 ;  /* 0x000000535a5a1221 */ /* 0x000fe20000010000 */
[----:B------:R-:W-:Y:S01]  /*2ab0*/  @P1 FADD.FTZ R146, R146, R89 ;  /* 0x0000005992921221 */ /* 0x000fe20000010000 */
[----:B------:R-:W-:Y:S01]  /*2ac0*/  @P1 FADD.FTZ R88, R88, R81 ;  /* 0x0000005158581221 */ /* 0x000fe20000010000 */
[----:B------:R-:W-:-:S02]  /*2ad0*/  @P1 HADD2.F32 R83, -RZ, R66.H0_H0 ;  /* 0x20000042ff531230 */ /* 0x000fc40000004100 */
[C---:B------:R-:W-:Y:S01]  /*2ae0*/  FMUL.FTZ R144, R152.reuse, R149 ;  /* 0x0000009598907220 */ /* 0x040fe20000410000 */
[----:B------:R-:W-:Y:S02]  /*2af0*/  @P1 HADD2.F32 R81, -RZ, R65.H1_H1 ;  /* 0x30000041ff511230 */ /* 0x000fe40000004100 */
[----:B------:R-:W-:Y:S01]  /*2b00*/  FMUL.FTZ R94, R152, R147 ;  /* 0x00000093985e7220 */ /* 0x000fe20000410000 */
[----:B------:R-:W-:-:S03]  /*2b10*/  @P1 FADD.FTZ R144, R144, R83 ;  /* 0x0000005390901221 */ /* 0x000fc60000010000 */
[----:B------:R-:W-:Y:S01]  /*2b20*/  @P1 FADD.FTZ R94, R94, R81 ;  /* 0x000000515e5e1221 */ /* 0x000fe20000010000 */
[-CC-:B------:R-:W-:Y:S01]  /*2b30*/  FFMA.FTZ R179, R179, R181.reuse, R180.reuse ;  /* 0x000000b5b3b37223 */ /* 0x180fe200000100b4 */
[----:B------:R-:W-:-:S03]  /*2b40*/  FFMA.FTZ R181, R178, R181, R180 ;  /* 0x000000b5b2b57223 */ /* 0x000fc600000100b4 */
[----:B------:R-:W-:Y:S01]  /*2b50*/  FADD.FTZ R179, R174, -R179 ;  /* 0x800000b3aeb37221 */ /* 0x000fe20000010000 */
[----:B------:R-:W-:Y:S01]  /*2b60*/  FADD.FTZ R181, R176, -R181 ;  /* 0x800000b5b0b57221 */ /* 0x000fe20000010000 */
[--C-:B------:R-:W-:Y:S02]  /*2b70*/  @P1 HADD2.F32 R91, -RZ, R67.reuse.H0_H0 ;  /* 0x20000043ff5b1230 */ /* 0x100fe40000004100 */
[C---:B------:R-:W-:Y:S01]  /*2b80*/  FMUL.FTZ R148, R152.reuse, R179 ;  /* 0x000000b398947220 */ /* 0x040fe20000410000 */
[----:B------:R-:W-:Y:S02]  /*2b90*/  @P1 HADD2.F32 R93, -RZ, R67.H1_H1 ;  /* 0x30000043ff5d1230 */ /* 0x000fe40000004100 */
[----:B------:R-:W-:Y:S01]  /*2ba0*/  FMUL.FTZ R152, R152, R181 ;  /* 0x000000b598987220 */ /* 0x000fe20000410000 */
[----:B------:R-:W-:-:S03]  /*2bb0*/  @P1 FADD.FTZ R148, R148, R91 ;  /* 0x0000005b94941221 */ /* 0x000fc60000010000 */
[----:B------:R-:W-:Y:S01]  /*2bc0*/  @P1 FADD.FTZ R152, R152, R93 ;  /* 0x0000005d98981221 */ /* 0x000fe20000010000 */
[-C--:B------:R-:W-:Y:S01]  /*2bd0*/  FMUL.FTZ R91, R94, R153.reuse ;  /* 0x000000995e5b7220 */ /* 0x080fe20000410000 */
[-C--:B------:R-:W-:Y:S01]  /*2be0*/  FMUL.FTZ R93, R146, R153.reuse ;  /* 0x00000099925d7220 */ /* 0x080fe20000410000 */
[----:B------:R-:W-:Y:S01]  /*2bf0*/  @P2 F2FP.F16.F32.PACK_AB R95, RZ, R148 ;  /* 0x00000094ff5f223e */ /* 0x000fe200000000ff */
[----:B------:R-:W-:Y:S02]  /*2c00*/  FMUL.FTZ R148, R148, R153 ;  /* 0x0000009994947220 */ /* 0x000fe40000410000 */
[----:B------:R-:W-:Y:S01]  /*2c10*/  FMUL.FTZ R147, R166, R93 ;  /* 0x0000005da6937220 */ /* 0x000fe20000410000 */
[----:B------:R-:W-:Y:S02]  /*2c20*/  @P2 PRMT R71, R95, 0x7610, R71 ;  /* 0x000076105f472816 */ /* 0x000fe40000000047 */
[----:B------:R-:W-:Y:S02]  /*2c30*/  IADD3 R169, R169, UR18, RZ ;  /* 0x00000012a9a97c10 */ /* 0x000fe4000fffe0ff */
[----:B------:R-:W-:Y:S01]  /*2c40*/  SEL R172, RZ, 0x1, P3 ;  /* 0x00000001ffac7807 */ /* 0x000fe20001800000 */
[----:B--2---:R-:W-:-:S02]  /*2c50*/  HADD2.F32 R89, -RZ, R79.H0_H0 ;  /* 0x2000004fff597230 */ /* 0x004fc40000004100 */
[----:B------:R-:W-:Y:S02]  /*2c60*/  HADD2.F32 R82, -RZ, R79.H1_H1 ;  /* 0x3000004fff527230 */ /* 0x000fe40000004100 */
[--C-:B------:R-:W-:Y:S02]  /*2c70*/  HADD2.F32 R79, -RZ, R76.reuse.H0_H0 ;  /* 0x2000004cff4f7230 */ /* 0x100fe40000004100 */
[----:B------:R-:W-:Y:S02]  /*2c80*/  HADD2.F32 R76, -RZ, R76.H1_H1 ;  /* 0x3000004cff4c7230 */ /* 0x000fe40000004100 */
[--C-:B------:R-:W-:Y:S02]  /*2c90*/  HADD2.F32 R83, -RZ, R78.reuse.H0_H0 ;  /* 0x2000004eff537230 */ /* 0x100fe40000004100 */
[----:B------:R-:W-:Y:S02]  /*2ca0*/  HADD2.F32 R80, -RZ, R78.H1_H1 ;  /* 0x3000004eff507230 */ /* 0x000fe40000004100 */
[----:B------:R-:W-:Y:S01]  /*2cb0*/  FFMA.FTZ R25, R76, R187, R25 ;  /* 0x000000bb4c197223 */ /* 0x000fe20000010019 */
[----:B------:R-:W-:-:S02]  /*2cc0*/  HADD2.F32 R81, -RZ, R77.H0_H0 ;  /* 0x2000004dff517230 */ /* 0x000fc40000004100 */
[----:B------:R-:W-:Y:S02]  /*2cd0*/  HADD2.F32 R78, -RZ, R77.H1_H1 ;  /* 0x3000004dff4e7230 */ /* 0x000fe40000004100 */
[----:B------:R-:W-:-:S03]  /*2ce0*/  FFMA.FTZ R24, R79, R186, R24 ;  /* 0x000000ba4f187223 */ /* 0x000fc60000010018 */
[----:B------:R-:W-:Y:S01]  /*2cf0*/  FFMA.FTZ R23, R78, R189, R23 ;  /* 0x000000bd4e177223 */ /* 0x000fe20000010017 */
[----:B------:R-:W-:Y:S01]  /*2d00*/  FFMA.FTZ R22, R81, R188, R22 ;  /* 0x000000bc51167223 */ /* 0x000fe20000010016 */
[----:B---3--:R-:W-:Y:S02]  /*2d10*/  HADD2.F32 R77, -RZ, R72.H0_H0 ;  /* 0x20000048ff4d7230 */ /* 0x008fe40000004100 */
[----:B------:R-:W-:-:S03]  /*2d20*/  HADD2.F32 R76, -RZ, R73.H1_H1 ;  /* 0x30000049ff4c7230 */ /* 0x000fc60000004100 */
[----:B------:R-:W-:Y:S02]  /*2d30*/  FFMA.FTZ R16, R77, R175, R16 ;  /* 0x000000af4d107223 */ /* 0x000fe40000010010 */
[----:B------:R-:W-:Y:S02]  /*2d40*/  FFMA.FTZ R15, R76, R192, R15 ;  /* 0x000000c04c0f7223 */ /* 0x000fe4000001000f */
[----:B------:R-:W0:Y:S01]  /*2d50*/  @P2 LDC.64 R76, c[0x0][0x308] ;  /* 0x0000c200ff4c2b82 */ /* 0x000e220000000a00 */
[----:B------:R-:W-:Y:S02]  /*2d60*/  HADD2.F32 R78, -RZ, R75.H1_H1 ;  /* 0x3000004bff4e7230 */ /* 0x000fe40000004100 */
[----:B------:R-:W-:Y:S01]  /*2d70*/  FFMA.FTZ R21, R80, R183, R21 ;  /* 0x000000b750157223 */ /* 0x000fe20000010015 */
[----:B------:R-:W-:Y:S02]  /*2d80*/  HADD2.F32 R79, -RZ, R73.H0_H0 ;  /* 0x20000049ff4f7230 */ /* 0x000fe40000004100 */
[----:B------:R-:W-:Y:S01]  /*2d90*/  FFMA.FTZ R19, R82, R185, R19 ;  /* 0x000000b952137223 */ /* 0x000fe20000010013 */
[----:B------:R-:W-:-:S02]  /*2da0*/  HADD2.F32 R73, -RZ, R74.H0_H0 ;  /* 0x2000004aff497230 */ /* 0x000fc40000004100 */
[----:B------:R-:W-:Y:S01]  /*2db0*/  FFMA.FTZ R11, R78, R195, R11 ;  /* 0x000000c34e0b7223 */ /* 0x000fe2000001000b */
[----:B------:R-:W-:Y:S02]  /*2dc0*/  HADD2.F32 R81, -RZ, R75.H0_H0 ;  /* 0x2000004bff517230 */ /* 0x000fe40000004100 */
[----:B------:R-:W-:Y:S01]  /*2dd0*/  FFMA.FTZ R20, R83, R182, R20 ;  /* 0x000000b653147223 */ /* 0x000fe20000010014 */
[----:B------:R-:W-:Y:S01]  /*2de0*/  HADD2.F32 R72, -RZ, R72.H1_H1 ;  /* 0x30000048ff487230 */ /* 0x000fe20000004100 */
[----:B------:R-:W-:Y:S01]  /*2df0*/  @P2 F2FP.F16.F32.PACK_AB R78, RZ, R88 ;  /* 0x00000058ff4e223e */ /* 0x000fe200000000ff */
[----:B------:R-:W-:Y:S01]  /*2e00*/  HADD2.F32 R74, -RZ, R74.H1_H1 ;  /* 0x3000004aff4a7230 */ /* 0x000fe20000004100 */
[----:B------:R-:W-:Y:S01]  /*2e10*/  @P2 F2FP.F16.F32.PACK_AB R80, RZ, R92 ;  /* 0x0000005cff50223e */ /* 0x000fe200000000ff */
[-C--:B------:R-:W-:Y:S01]  /*2e20*/  FMUL.FTZ R88, R88, R153.reuse ;  /* 0x0000009958587220 */ /* 0x080fe20000410000 */
[----:B------:R-:W-:Y:S01]  /*2e30*/  @P2 F2FP.F16.F32.PACK_AB R82, RZ, R144 ;  /* 0x00000090ff52223e */ /* 0x000fe200000000ff */
[-C--:B------:R-:W-:Y:S01]  /*2e40*/  FMUL.FTZ R83, R90, R153.reuse ;  /* 0x000000995a537220 */ /* 0x080fe20000410000 */
[-C--:B------:R-:W-:Y:S01]  /*2e50*/  FMUL.FTZ R92, R92, R153.reuse ;  /* 0x000000995c5c7220 */ /* 0x080fe20000410000 */
[-C--:B------:R-:W-:Y:S01]  /*2e60*/  FMUL.FTZ R144, R144, R153.reuse ;  /* 0x0000009990907220 */ /* 0x080fe20000410000 */
[----:B------:R-:W-:Y:S01]  /*2e70*/  FMUL.FTZ R153, R152, R153 ;  /* 0x0000009998997220 */ /* 0x000fe20000410000 */
[----:B------:R-:W-:Y:S01]  /*2e80*/  FFMA.FTZ R14, R79, R191, R14 ;  /* 0x000000bf4f0e7223 */ /* 0x000fe2000001000e */
[----:B------:R-:W-:Y:S01]  /*2e90*/  FFMA.FTZ R10, R81, R196, R10 ;  /* 0x000000c4510a7223 */ /* 0x000fe2000001000a */
[----:B------:R-:W-:Y:S01]  /*2ea0*/  FFMA.FTZ R18, R89, R184, R18 ;  /* 0x000000b859127223 */ /* 0x000fe20000010012 */
[----:B------:R-:W-:Y:S01]  /*2eb0*/  FFMA.FTZ R17, R72, R190, R17 ;  /* 0x000000be48117223 */ /* 0x000fe20000010011 */
[----:B------:R-:W-:Y:S01]  /*2ec0*/  FFMA.FTZ R12, R73, R193, R12 ;  /* 0x000000c1490c7223 */ /* 0x000fe2000001000c */
[----:B------:R-:W-:Y:S01]  /*2ed0*/  FFMA.FTZ R13, R74, R194, R13 ;  /* 0x000000c24a0d7223 */ /* 0x000fe2000001000d */
[----:B------:R-:W-:Y:S01]  /*2ee0*/  @P2 F2FP.F16.F32.PACK_AB R79, RZ, R90 ;  /* 0x0000005aff4f223e */ /* 0x000fe200000000ff */
        /* <DEDUP_REMOVED lines=9> */
[----:B------:R-:W-:-:S02]  /*2f80*/  @P2 F2FP.F16.F32.PACK_AB R152, RZ, R152 ;  /* 0x00000098ff98223e */ /* 0x000fc400000000ff */
[----:B------:R-:W-:Y:S02]  /*2f90*/  @P2 PRMT R68, R78, 0x7610, R68 ;  /* 0x000076104e442816 */ /* 0x000fe40000000044 */
[----:B------:R-:W-:Y:S02]  /*2fa0*/  @P2 PRMT R69, R80, 0x7610, R69 ;  /* 0x0000761050452816 */ /* 0x000fe40000000045 */
[----:B------:R-:W-:Y:S02]  /*2fb0*/  @P2 PRMT R70, R82, 0x7610, R70 ;  /* 0x0000761052462816 */ /* 0x000fe40000000046 */
[C---:B------:R-:W-:Y:S01]  /*2fc0*/  LEA R78, P1, R171.reuse, UR16, 0x4 ;  /* 0x00000010ab4e7c11 */ /* 0x040fe2000f8220ff */
[----:B0-----:R-:W-:Y:S01]  /*2fd0*/  @P2 IMAD.WIDE.U32 R76, R171, 0x10, R76 ;  /* 0x00000010ab4c2825 */ /* 0x001fe200078e004c */
[----:B------:R-:W-:Y:S02]  /*2fe0*/  @P2 PRMT R68, R68, 0x5410, R79 ;  /* 0x0000541044442816 */ /* 0x000fe4000000004f */
[----:B------:R-:W-:-:S02]  /*2ff0*/  @P2 PRMT R69, R69, 0x5410, R81 ;  /* 0x0000541045452816 */ /* 0x000fc40000000051 */
[----:B------:R-:W-:Y:S02]  /*3000*/  @P2 PRMT R70, R70, 0x5410, R89 ;  /* 0x0000541046462816 */ /* 0x000fe40000000059 */
[----:B------:R-:W-:Y:S02]  /*3010*/  @P2 PRMT R71, R71, 0x5410, R152 ;  /* 0x0000541047472816 */ /* 0x000fe40000000098 */
[----:B------:R-:W-:Y:S02]  /*3020*/  F2FP.F16.F32.PACK_AB R75, R94, R75 ;  /* 0x0000004b5e4b723e */ /* 0x000fe400000000ff */
[----:B------:R-:W-:Y:S02]  /*3030*/  F2FP.F16.F32.PACK_AB R74, R147, R74 ;  /* 0x0000004a934a723e */ /* 0x000fe400000000ff */
[----:B------:R-:W-:Y:S02]  /*3040*/  F2FP.F16.F32.PACK_AB R73, R90, R73 ;  /* 0x000000495a49723e */ /* 0x000fe400000000ff */
[----:B------:R-:W-:-:S02]  /*3050*/  F2FP.F16.F32.PACK_AB R72, R145, R72 ;  /* 0x000000489148723e */ /* 0x000fc400000000ff */
[----:B------:R-:W-:Y:S01]  /*3060*/  LEA.HI.X R79, R171, UR17, RZ, 0x4, P1 ;  /* 0x00000011ab4f7c11 */ /* 0x000fe200088f24ff */
[----:B------:R0:W-:Y:S04]  /*3070*/  @P2 STG.E.128 desc[UR6][R76.64], R68 ;  /* 0x000000444c002986 */ /* 0x0001e8000c101d06 */
[----:B------:R0:W-:Y:S01]  /*3080*/  STG.E.128 desc[UR6][R78.64], R72 ;  /* 0x000000484e007986 */ /* 0x0001e2000c101d06 */
[----:B------:R-:W-:Y:S01]  /*3090*/  ISETP.GE.AND P1, PT, R169, UR19, PT ;  /* 0x00000013a9007c0c */ /* 0x000fe2000bf26270 */
[--C-:B----4-:R-:W-:Y:S02]  /*30a0*/  HADD2.F32 R89, -RZ, R85.reuse.H0_H0 ;  /* 0x20000055ff597230 */ /* 0x110fe40000004100 */
[----:B------:R-:W-:Y:S02]  /*30b0*/  HADD2.F32 R80, -RZ, R85.H1_H1 ;  /* 0x30000055ff507230 */ /* 0x000fe40000004100 */
[----:B------:R-:W-:-:S02]  /*30c0*/  HADD2.F32 R81, -RZ, R84.H0_H0 ;  /* 0x20000054ff517230 */ /* 0x000fc40000004100 */
[----:B------:R-:W-:Y:S02]  /*30d0*/  HADD2.F32 R85, -RZ, R86.H0_H0 ;  /* 0x20000056ff557230 */ /* 0x000fe40000004100 */
[----:B------:R-:W-:Y:S02]  /*30e0*/  HADD2.F32 R84, -RZ, R84.H1_H1 ;  /* 0x30000054ff547230 */ /* 0x000fe40000004100 */
[----:B------:R-:W-:Y:S02]  /*30f0*/  HADD2.F32 R86, -RZ, R86.H1_H1 ;  /* 0x30000056ff567230 */ /* 0x000fe40000004100 */
[--C-:B------:R-:W-:Y:S02]  /*3100*/  HADD2.F32 R95, -RZ, R87.reuse.H0_H0 ;  /* 0x20000057ff5f7230 */ /* 0x100fe40000004100 */
[----:B------:R-:W-:Y:S02]  /*3110*/  HADD2.F32 R82, -RZ, R87.H1_H1 ;  /* 0x30000057ff527230 */ /* 0x000fe40000004100 */
[----:B------:R-:W-:Y:S01]  /*3120*/  FFMA.FTZ R8, R81, R88, R8 ;  /* 0x0000005851087223 */ /* 0x000fe20000010008 */
[----:B------:R-:W-:Y:S01]  /*3130*/  FFMA.FTZ R9, R84, R83, R9 ;  /* 0x0000005354097223 */ /* 0x000fe20000010009 */
[----:B------:R-:W-:Y:S01]  /*3140*/  FFMA.FTZ R6, R89, R92, R6 ;  /* 0x0000005c59067223 */ /* 0x000fe20000010006 */
[----:B------:R-:W-:Y:S01]  /*3150*/  FFMA.FTZ R7, R80, R91, R7 ;  /* 0x0000005b50077223 */ /* 0x000fe20000010007 */
[----:B------:R-:W-:Y:S01]  /*3160*/  FFMA.FTZ R4, R85, R144, R4 ;  /* 0x0000009055047223 */ /* 0x000fe20000010004 */
[----:B------:R-:W-:Y:S01]  /*3170*/  FFMA.FTZ R5, R86, R93, R5 ;  /* 0x0000005d56057223 */ /* 0x000fe20000010005 */
[----:B------:R-:W-:Y:S01]  /*3180*/  FFMA.FTZ R2, R95, R148, R2 ;  /* 0x000000945f027223 */ /* 0x000fe20000010002 */
[----:B------:R-:W-:Y:S01]  /*3190*/  FFMA.FTZ R3, R82, R153, R3 ;  /* 0x0000009952037223 */ /* 0x000fe20000010003 */
[----:B0-----:R-:W-:Y:S06]  /*31a0*/  @!P1 BRA `(.L_x_1496) ;  /* 0xffffffd800009947 */ /* 0x001fec000383ffff */
        /* <DEDUP_REMOVED lines=48> */
.L_x_1493:
        /* <DEDUP_REMOVED lines=31> */
.L_x_1494:
[----:B------:R-:W-:Y:S01]  /*36a0*/  HFMA2.MMA R86, -RZ, RZ, 0, 9.5367431640625e-07 ;  /* 0x00000010ff567435 */ /* 0x000fe200000001ff */
[----:B------:R-:W-:Y:S02]  /*36b0*/  MOV R85, R45 ;  /* 0x0000002d00557202 */ /* 0x000fe40000000f00 */
[----:B------:R-:W-:Y:S02]  /*36c0*/  MOV R87, 0x1f ;  /* 0x0000001f00577802 */ /* 0x000fe40000000f00 */
[----:B------:R-:W-:-:S07]  /*36d0*/  MOV R84, 0xffffffff ;  /* 0xffffffff00547802 */ /* 0x000fce0000000f00 */
[----:B-----5:R-:W-:Y:S05]  /*36e0*/  WARPSYNC.COLLECTIVE R84, `(.L_x_1497) ;  /* 0x0000000054087348 */ /* 0x020fea0003c00000 */
[----:B------:R0:W1:Y:S02]  /*36f0*/  SHFL.DOWN P5, R82, R85, R86, R87 ;  /* 0x0800005655527389 */ /* 0x00006400000a0057 */
[----:B01---5:R-:W-:Y:S01]  /*3700*/  ENDCOLLECTIVE ;  /* 0x000000000000791b */ /* 0x023fe20003800000 */
.L_x_1497:
[----:B------:R-:W-:Y:S02]  /*3710*/  MOV R85, R29 ;  /* 0x0000001d00557202 */ /* 0x000fe40000000f00 */
[----:B------:R-:W-:-:S07]  /*3720*/  MOV R26, R82 ;  /* 0x00000052001a7202 */ /* 0x000fce0000000f00 */
[----:B------:R-:W-:Y:S05]  /*3730*/  WARPSYNC.COLLECTIVE R84, `(.L_x_1498) ;  /* 0x0000000054087348 */ /* 0x000fea0003c00000 */
[----:B------:R0:W1:Y:S02]  /*3740*/  SHFL.DOWN P5, R82, R85, R86, R87 ;  /* 0x0800005655527389 */ /* 0x00006400000a0057 */
[----:B01----:R-:W-:Y:S01]  /*3750*/  ENDCOLLECTIVE ;  /* 0x000000000000791b */ /* 0x003fe20003800000 */
.L_x_1498:
[----:B------:R-:W-:Y:S01]  /*3760*/  FADD.FTZ R26, R45, R26 ;  /* 0x0000001a2d1a7221 */ /* 0x000fe20000010000 */
[----:B------:R-:W-:-:S04]  /*3770*/  HFMA2.MMA R86, -RZ, RZ, 0, 4.76837158203125e-07 ;  /* 0x00000008ff567435 */ /* 0x000fc800000001ff */
[----:B------:R-:W-:Y:S02]  /*3780*/  MOV R85, R26 ;  /* 0x0000001a00557202 */ /* 0x000fe40000000f00 */
[----:B------:R-:W-:-:S07]  /*3790*/  MOV R44, R82 ;  /* 0x00000052002c7202 */ /* 0x000fce0000000f00 */
[----:B------:R-:W-:Y:S05]  /*37a0*/  WARPSYNC.COLLECTIVE R84, `(.L_x_1499) ;  /* 0x0000000054087348 */ /* 0x000fea0003c00000 */
[----:B------:R0:W1:Y:S02]  /*37b0*/  SHFL.DOWN P5, R82, R85, R86, R87 ;  /* 0x0800005655527389 */ /* 0x00006400000a0057 */
[----:B01----:R-:W-:Y:S01]  /*37c0*/  ENDCOLLECTIVE ;  /* 0x000000000000791b */ /* 0x003fe20003800000 */
.L_x_1499:
[----:B------:R-:W-:-:S05]  /*37d0*/  FADD.FTZ R44, R29, R44 ;  /* 0x0000002c1d2c7221 */ /* 0x000fca0000010000 */
[----:B------:R-:W-:Y:S02]  /*37e0*/  MOV R85, R44 ;  /* 0x0000002c00557202 */ /* 0x000fe40000000f00 */
[----:B------:R-:W-:-:S07]  /*37f0*/  MOV R73, R82 ;  /* 0x0000005200497202 */ /* 0x000fce0000000f00 */
[----:B------:R-:W-:Y:S05]  /*3800*/  WARPSYNC.COLLECTIVE R84, `(.L_x_1500) ;  /* 0x0000000054087348 */ /* 0x000fea0003c00000 */
[----:B------:R0:W1:Y:S02]  /*3810*/  SHFL.DOWN P5, R82, R85, R86, R87 ;  /* 0x0800005655527389 */ /* 0x00006400000a0057 */
[----:B01----:R-:W-:Y:S01]  /*3820*/  ENDCOLLECTIVE ;  /* 0x000000000000791b */ /* 0x003fe20003800000 */
.L_x_1500:
[----:B------:R-:W-:Y:S01]  /*3830*/  FADD.FTZ R73, R26, R73 ;  /* 0x000000491a497221 */ /* 0x000fe20000010000 */
[----:B------:R-:W-:Y:S01]  /*3840*/  MOV R26, R74 ;  /* 0x0000004a001a7202 */ /* 0x000fe20000000f00 */
[----:B------:R-:W-:-:S03]  /*3850*/  HFMA2.MMA R86, -RZ, RZ, 0, 2.384185791015625e-07 ;  /* 0x00000004ff567435 */ /* 0x000fc600000001ff */
[----:B------:R-:W-:Y:S02]  /*3860*/  MOV R85, R73 ;  /* 0x0000004900557202 */ /* 0x000fe40000000f00 */
[----:B------:R-:W-:-:S07]  /*3870*/  MOV R79, R82 ;  /* 0x00000052004f7202 */ /* 0x000fce0000000f00 */
[----:B------:R-:W-:Y:S05]  /*3880*/  WARPSYNC.COLLECTIVE R84, `(.L_x_1501) ;  /* 0x0000000054087348 */ /* 0x000fea0003c00000 */
[----:B------:R0:W1:Y:S02]  /*3890*/  SHFL.DOWN P5, R82, R85, R86, R87 ;  /* 0x0800005655527389 */ /* 0x00006400000a0057 */
[----:B01----:R-:W-:Y:S01]  /*38a0*/  ENDCOLLECTIVE ;  /* 0x000000000000791b */ /* 0x003fe20003800000 */
.L_x_1501:
[----:B------:R-:W-:Y:S01]  /*38b0*/  FADD.FTZ R79, R44, R79 ;  /* 0x0000004f2c4f7221 */ /* 0x000fe20000010000 */
[----:B------:R-:W-:-:S04]  /*38c0*/  MOV R44, R76 ;  /* 0x0000004c002c7202 */ /* 0x000fc80000000f00 */
[----:B------:R-:W-:Y:S02]  /*38d0*/  MOV R85, R79 ;  /* 0x0000004f00557202 */ /* 0x000fe40000000f00 */
[----:B------:R-:W-:-:S07]  /*38e0*/  MOV R72, R82 ;  /* 0x0000005200487202 */ /* 0x000fce0000000f00 */
[----:B------:R-:W-:Y:S05]  /*38f0*/  WARPSYNC.COLLECTIVE R84, `(.L_x_1502) ;  /* 0x0000000054087348 */ /* 0x000fea0003c00000 */
[----:B------:R0:W1:Y:S02]  /*3900*/  SHFL.DOWN P5, R82, R85, R86, R87 ;  /* 0x0800005655527389 */ /* 0x00006400000a0057 */
[----:B01----:R-:W-:Y:S01]  /*3910*/  ENDCOLLECTIVE ;  /* 0x000000000000791b */ /* 0x003fe20003800000 */
.L_x_1502:
[----:B------:R-:W-:Y:S01]  /*3920*/  FADD.FTZ R72, R73, R72 ;  /* 0x0000004849487221 */ /* 0x000fe20000010000 */
[----:B------:R-:W-:-:S04]  /*3930*/  HFMA2.MMA R86, -RZ, RZ, 0, 1.1920928955078125e-07 ;  /* 0x00000002ff567435 */ /* 0x000fc800000001ff */
[----:B------:R-:W-:Y:S02]  /*3940*/  MOV R85, R72 ;  /* 0x0000004800557202 */ /* 0x000fe40000000f00 */
[----:B------:R-:W-:-:S07]  /*3950*/  MOV R78, R82 ;  /* 0x00000052004e7202 */ /* 0x000fce0000000f00 */
[----:B------:R-:W-:Y:S05]  /*3960*/  WARPSYNC.COLLECTIVE R84, `(.L_x_1503) ;  /* 0x0000000054087348 */ /* 0x000fea0003c00000 */
[----:B------:R0:W1:Y:S02]  /*3970*/  SHFL.DOWN P5, R82, R85, R86, R87 ;  /* 0x0800005655527389 */ /* 0x00006400000a0057 */
[----:B01----:R-:W-:Y:S01]  /*3980*/  ENDCOLLECTIVE ;  /* 0x000000000000791b */ /* 0x003fe20003800000 */
.L_x_1503:
[----:B------:R-:W-:-:S05]  /*3990*/  FADD.FTZ R78, R79, R78 ;  /* 0x0000004e4f4e7221 */ /* 0x000fca0000010000 */
[----:B------:R-:W-:Y:S02]  /*39a0*/  MOV R85, R78 ;  /* 0x0000004e00557202 */ /* 0x000fe40000000f00 */
[----:B------:R-:W-:-:S07]  /*39b0*/  MOV R29, R82 ;  /* 0x00000052001d7202 */ /* 0x000fce0000000f00 */
[----:B------:R-:W-:Y:S05]  /*39c0*/  WARPSYNC.COLLECTIVE R84, `(.L_x_1504) ;  /* 0x0000000054087348 */ /* 0x000fea0003c00000 */
[----:B------:R0:W1:Y:S02]  /*39d0*/  SHFL.DOWN P5, R82, R85, R86, R87 ;  /* 0x0800005655527389 */ /* 0x00006400000a0057 */
[----:B01----:R-:W-:Y:S01]  /*39e0*/  ENDCOLLECTIVE ;  /* 0x000000000000791b */ /* 0x003fe20003800000 */
.L_x_1504:
        /* <DEDUP_REMOVED lines=8> */
.L_x_1505:
[----:B------:R-:W-:Y:S01]  /*3a70*/  FADD.FTZ R81, R78, R45 ;  /* 0x0000002d4e517221 */ /* 0x000fe20000010000 */
[----:B------:R-:W-:-:S04]  /*3a80*/  MOV R45, R75 ;  /* 0x0000004b002d7202 */ /* 0x000fc80000000f00 */
[----:B------:R-:W-:Y:S02]  /*3a90*/  MOV R85, R81 ;  /* 0x0000005100557202 */ /* 0x000fe40000000f00 */
[----:B------:R-:W-:-:S07]  /*3aa0*/  MOV R83, R82 ;  /* 0x0000005200537202 */ /* 0x000fce0000000f00 */
[----:B------:R-:W-:Y:S05]  /*3ab0*/  WARPSYNC.COLLECTIVE R84, `(.L_x_1506) ;  /* 0x0000000054087348 */ /* 0x000fea0003c00000 */
[----:B------:R0:W1:Y:S02]  /*3ac0*/  SHFL.DOWN P5, R82, R85, R86, R87 ;  /* 0x0800005655527389 */ /* 0x00006400000a0057 */
[----:B01----:R-:W-:Y:S01]  /*3ad0*/  ENDCOLLECTIVE ;  /* 0x000000000000791b */ /* 0x003fe20003800000 */
.L_x_1506:
[----:B------:R-:W-:Y:S05]  /*3ae0*/  BRA `(.L_x_1507) ;  /* 0xffffffe000347947 */ /* 0x000fea000383ffff */
.L_x_1508:
        /* <DEDUP_REMOVED lines=9> */
.L_x_11284:


//--------------------- .text._ZN10layer_norm13ln_bwd_kernelINS_13Kernel_traitsI6__halfS2_S2_S2_fjLj6144ELj1ELj1ELj8ELj16ENS_18Kernel_traits_baseILj6144ES2_S2_S2_S2_fjLj256EEEEELb0ELb1ELb1ELb0EEEvNS_9BwdParamsE --------------------------
	.section	.text._ZN10layer_norm13ln_bwd_kernelINS_13Kernel_traitsI6__halfS2_S2_S2_fjLj6144ELj1ELj1ELj8ELj16ENS_18Kernel_traits_baseILj6144ES2_S2_S2_S2_fjLj256EEEEELb0ELb1ELb1ELb0EEEvNS_9BwdParamsE,"ax",@progbits
	.align	128
        .global         _ZN10layer_norm13ln_bwd_kernelINS_13Kernel_traitsI6__halfS2_S2_S2_fjLj6144ELj1ELj1ELj8ELj16ENS_18Kernel_traits_baseILj6144ES2_S2_S2_S2_fjLj256EEEEELb0ELb1ELb1ELb0EEEvNS_9BwdParamsE
        .type           _ZN10layer_norm13ln_bwd_kernelINS_13Kernel_traitsI6__halfS2_S2_S2_fjLj6144ELj1ELj1ELj8ELj16ENS_18Kernel_traits_baseILj6144ES2_S2_S2_S2_fjLj256EEEEELb0ELb1ELb1ELb0EEEvNS_9BwdParamsE,@function
        .size           _ZN10layer_norm13ln_bwd_kernelINS_13Kernel_traitsI6__halfS2_S2_S2_fjLj6144ELj1ELj1ELj8ELj16ENS_18Kernel_traits_baseILj6144ES2_S2_S2_S2_fjLj256EEEEELb0ELb1ELb1ELb0EEEvNS_9BwdParamsE,(.L_x_11285 - _ZN10layer_norm13ln_bwd_kernelINS_13Kernel_traitsI6__halfS2_S2_S2_fjLj6144ELj1ELj1ELj8ELj16ENS_18Kernel_traits_baseILj6144ES2_S2_S2_S2_fjLj256EEEEELb0ELb1ELb1ELb0EEEvNS_9BwdParamsE)
        .other          _ZN10layer_norm13ln_bwd_kernelINS_13Kernel_traitsI6__halfS2_S2_S2_fjLj6144ELj1ELj1ELj8ELj16ENS_18Kernel_traits_baseILj6144ES2_S2_S2_S2_fjLj256EEEEELb0ELb1ELb1ELb0EEEvNS_9BwdParamsE,@"STO_CUDA_ENTRY STV_DEFAULT"
_ZN10layer_norm13ln_bwd_kernelINS_13Kernel_traitsI6__halfS2_S2_S2_fjLj6144ELj1ELj1ELj8ELj16ENS_18Kernel_traits_baseILj6144ES2_S2_S2_S2_fjLj256EEEEELb0ELb1ELb1ELb0EEEvNS_9BwdParamsE:
.text._ZN10layer_norm13ln_bwd_kernelINS_13Kernel_traitsI6__halfS2_S2_S2_fjLj6144ELj1ELj1ELj8ELj16ENS_18Kernel_traits_baseILj6144ES2_S2_S2_S2_fjLj256EEEEELb0ELb1ELb1ELb0EEEvNS_9BwdParamsE:
        /* <DEDUP_REMOVED lines=25> */
[----:B------:R-:W2:Y:S08]  /*0190*/  @P1 LDC.64 R10, c[0x0][0x260] ;  /* 0x00009800ff0a1b82 */ /* 0x000eb00000000a00 */
[----:B------:R-:W3:Y:S01]  /*01a0*/  @P1 LDC.64 R12, c[0x0][0x278] ;  /* 0x00009e00ff0c1b82 */ /* 0x000ee20000000a00 */
[----:B0-----:R-:W-:-:S05]  /*01b0*/  @P0 IMAD.WIDE.U32 R2, R23, 0x10, R2 ;  /* 0x0000001017020825 */ /* 0x001fca00078e0002 */
[----:B------:R0:W5:Y:S01]  /*01c0*/  @P0 LDG.E.128 R24, desc[UR4][R2.64] ;  /* 0x0000000402180981 */ /* 0x000162000c1e1d00 */
[C---:B-1----:R-:W-:Y:S01]  /*01d0*/  @P0 IMAD.WIDE.U32 R8, R23.reuse, 0x10, R8 ;  /* 0x0000001017080825 */ /* 0x042fe200078e0008 */
[----:B------:R-:W-:Y:S01]  /*01e0*/  @P0 LOP3.LUT R23, R23, 0x100, RZ, 0xfc, !PT ;  /* 0x0000010017170812 */ /* 0x000fe200078efcff */
[----:B------:R-:W1:Y:S03]  /*01f0*/  @P2 LDC.64 R18, c[0x0][0x260] ;  /* 0x00009800ff122b82 */ /* 0x000e660000000a00 */
[----:B------:R0:W5:Y:S01]  /*0200*/  @P0 LDG.E.128 R116, desc[UR4][R8.64] ;  /* 0x0000000408740981 */ /* 0x000162000c1e1d00 */
[----:B--2---:R-:W-:-:S04]  /*0210*/  @P1 IMAD.WIDE.U32 R14, R23, 0x10, R10 ;  /* 0x00000010170e1825 */ /* 0x004fc800078e000a */
[----:B------:R-:W2:Y:S01]  /*0220*/  @P2 LDC.64 R20, c[0x0][0x278] ;  /* 0x00009e00ff142b82 */ /* 0x000ea20000000a00 */
[----:B------:R0:W5:Y:S01]  /*0230*/  @P1 LDG.E.128 R124, desc[UR4][R14.64] ;  /* 0x000000040e7c1981 */ /* 0x000162000c1e1d00 */
[C---:B---3--:R-:W-:Y:S01]  /*0240*/  @P1 IMAD.WIDE.U32 R16, R23.reuse, 0x10, R12 ;  /* 0x0000001017101825 */ /* 0x048fe200078e000c */
[----:B------:R-:W-:-:S04]  /*0250*/  @P1 IADD3 R23, R23, 0x100, RZ ;  /* 0x0000010017171810 */ /* 0x000fc80007ffe0ff */
[----:B------:R0:W5:Y:S01]  /*0260*/  @P1 LDG.E.128 R108, desc[UR4][R16.64] ;  /* 0x00000004106c1981 */ /* 0x000162000c1e1d00 */
[----:B-1----:R-:W-:-:S05]  /*0270*/  @P2 IMAD.WIDE.U32 R10, R23, 0x10, R18 ;  /* 0x00000010170a2825 */ /* 0x002fca00078e0012 */
        /* <DEDUP_REMOVED lines=97> */
.L_x_1608:
        /* <DEDUP_REMOVED lines=27> */
.L_x_1514:
[----:B------:R-:W-:-:S07]  /*0a40*/  IADD3 R133, R169, 0x100, RZ ;  /* 0x00000100a9857810 */ /* 0x000fce0007ffe0ff */
.L_x_1513:
[----:B------:R-:W-:Y:S05]  /*0a50*/  BSYNC B1 ;  /* 0x0000000000017941 */ /* 0x000fea0003800000 */
.L_x_1512:
[----:B------:R-:W-:Y:S04]  /*0a60*/  BSSY B1, `(.L_x_1515) ;  /* 0x0000008000017945 */ /* 0x000fe80003800000 */
[----:B------:R-:W-:Y:S05]  /*0a70*/  @!P1 BRA `(.L_x_1516) ;  /* 0x0000000000189947 */ /* 0x000fea0003800000 */
[----:B------:R-:W-:-:S04]  /*0a80*/  ISETP.NE.U32.AND P3, PT, RZ, UR14, PT ;  /* 0x0000000eff007c0c */ /* 0x000fc8000bf65070 */
[----:B------:R-:W-:-:S13]  /*0a90*/  ISETP.NE.AND.EX P3, PT, RZ, UR15, PT, P3 ;  /* 0x0000000fff007c0c */ /* 0x000fda000bf65330 */
[----:B------:R-:W-:Y:S05]  /*0aa0*/  @!P3 BRA `(.L_x_1517) ;  /* 0x000000000008b947 */ /* 0x000fea0003800000 */
[----:B------:R-:W-:-:S06]  /*0ab0*/  IMAD.WIDE.U32 R112, R133, 0x10, R140 ;  /* 0x0000001085707825 */ /* 0x000fcc00078e008c */
[----:B------:R-:W5:Y:S02]  /*0ac0*/  LDG.E.128 R112, desc[UR4][R112.64] ;  /* 0x0000000470707981 */ /* 0x000f64000c1e1d00 */
.L_x_1517:
[----:B------:R-:W-:-:S07]  /*0ad0*/  IADD3 R133, R133, 0x100, RZ ;  /* 0x0000010085857810 */ /* 0x000fce0007ffe0ff */
.L_x_1516:
[----:B------:R-:W-:Y:S05]  /*0ae0*/  BSYNC B1 ;  /* 0x0000000000017941 */ /* 0x000fea0003800000 */
.L_x_1515:
[----:B------:R-:W-:Y:S01]  /*0af0*/  ISETP.NE.AND P3, PT, R160, RZ, PT ;  /* 0x000000ffa000720c */ /* 0x000fe20003f65270 */
[----:B------:R-:W-:Y:S01]  /*0b00*/  HFMA2.MMA R189, -RZ, RZ, 0, 0 ;  /* 0x00000000ffbd7435 */ /* 0x000fe200000001ff */
[----:B------:R-:W-:-:S11]  /*0b10*/  MOV R146, RZ ;  /* 0x000000ff00927202 */ /* 0x000fd60000000f00 */
[----:B------:R-:W-:Y:S05]  /*0b20*/  @P3 BRA `(.L_x_1518) ;  /* 0x0000001000443947 */ /* 0x000fea0003800000 */
[----:B------:R-:W-:-:S06]  /*0b30*/  IMAD.WIDE.U32 R116, R133, 0x10, R140 ;  /* 0x0000001085747825 */ /* 0x000fcc00078e008c */
[----:B------:R-:W5:Y:S01]  /*0b40*/  LDG.E.128 R116, desc[UR4][R116.64] ;  /* 0x0000000474747981 */ /* 0x000f62000c1e1d00 */
[----:B------:R-:W-:Y:S05]  /*0b50*/  BRA `(.L_x_1518) ;  /* 0x0000001000387947 */ /* 0x000fea0003800000 */
.L_x_1511:
        /* <DEDUP_REMOVED lines=26> */
[----:B--2---:R-:W-:Y:S02]  /*0d00*/  HADD2.F32 R146, -RZ, R132.H0_H0 ;  /* 0x20000084ff927230 */ /* 0x004fe40000004100 */
[----:B------:R-:W-:Y:S02]  /*0d10*/  HADD2.F32 R182, -RZ, R134.H0_H0 ;  /* 0x20000086ffb67230 */ /* 0x000fe40000004100 */
[----:B------:R-:W-:Y:S02]  /*0d20*/  HADD2.F32 R172, -RZ, R132.H1_H1 ;  /* 0x30000084ffac7230 */ /* 0x000fe40000004100 */
[----:B------:R-:W-:Y:S01]  /*0d30*/  FADD.FTZ R3, -R145, R146 ;  /* 0x0000009291037221 */ /* 0x000fe20000010100 */
[----:B------:R-:W-:-:S02]  /*0d40*/  HADD2.F32 R176, -RZ, R133.H0_H0 ;  /* 0x20000085ffb07230 */ /* 0x000fc40000004100 */
[----:B------:R-:W-:Y:S01]  /*0d50*/  FADD.FTZ R179, -R145, R182 ;  /* 0x000000b691b37221 */ /* 0x000fe20000010100 */
[----:B---3--:R-:W-:Y:S02]  /*0d60*/  HADD2.F32 R174, -RZ, R136.H0_H0 ;  /* 0x20000088ffae7230 */ /* 0x008fe40000004100 */
[C---:B-----5:R-:W-:Y:S01]  /*0d70*/  FMUL.FTZ R3, R170.reuse, R3 ;  /* 0x00000003aa037220 */ /* 0x060fe20000410000 */
[----:B------:R-:W-:Y:S02]  /*0d80*/  HADD2.F32 R180, -RZ, R133.H1_H1 ;  /* 0x30000085ffb47230 */ /* 0x000fe40000004100 */
[----:B------:R-:W-:Y:S01]  /*0d90*/  FMUL.FTZ R179, R170, R179 ;  /* 0x000000b3aab37220 */ /* 0x000fe20000410000 */
[----:B------:R-:W-:Y:S02]  /*0da0*/  HADD2.F32 R132, -RZ, R138.H0_H0 ;  /* 0x2000008aff847230 */ /* 0x000fe40000004100 */
[----:B------:R-:W-:Y:S01]  /*0db0*/  FADD.FTZ R80, R80, R174 ;  /* 0x000000ae50507221 */ /* 0x000fe20000010000 */
[----:B------:R-:W-:-:S02]  /*0dc0*/  HADD2.F32 R136, -RZ, R136.H1_H1 ;  /* 0x30000088ff887230 */ /* 0x000fc40000004100 */
[-C--:B------:R-:W-:Y:S01]  /*0dd0*/  FFMA.FTZ R104, R3, R174.reuse, R104 ;  /* 0x000000ae03687223 */ /* 0x080fe20000010068 */
[C---:B------:R-:W-:Y:S01]  /*0de0*/  FADD.FTZ R133, -R145.reuse, R172 ;  /* 0x000000ac91857221 */ /* 0x040fe20000010100 */
[----:B------:R-:W-:Y:S01]  /*0df0*/  FADD.FTZ R175, -R145, R176 ;  /* 0x000000b091af7221 */ /* 0x000fe20000010100 */
[----:B------:R-:W-:Y:S01]  /*0e00*/  FMUL.FTZ R174, R35, R174 ;  /* 0x000000ae23ae7220 */ /* 0x000fe20000410000 */
[--C-:B------:R-:W-:Y:S02]  /*0e10*/  HADD2.F32 R184, -RZ, R135.reuse.H0_H0 ;  /* 0x20000087ffb87230 */ /* 0x100fe40000004100 */
[----:B------:R-:W-:Y:S01]  /*0e20*/  FADD.FTZ R76, R76, R132 ;  /* 0x000000844c4c7221 */ /* 0x000fe20000010000 */
[----:B------:R-:W-:Y:S02]  /*0e30*/  HADD2.F32 R186, -RZ, R135.H1_H1 ;  /* 0x30000087ffba7230 */ /* 0x000fe40000004100 */
[----:B------:R-:W-:Y:S01]  /*0e40*/  FADD.FTZ R135, -R145, R180 ;  /* 0x000000b491877221 */ /* 0x000fe20000010100 */
[----:B------:R-:W-:-:S02]  /*0e50*/  HADD2.F32 R178, -RZ, R137.H0_H0 ;  /* 0x20000089ffb27230 */ /* 0x000fc40000004100 */
[-C--:B------:R-:W-:Y:S01]  /*0e60*/  FFMA.FTZ R100, R179, R132.reuse, R100 ;  /* 0x00000084b3647223 */ /* 0x080fe20000010064 */
[----:B------:R-:W-:Y:S01]  /*0e70*/  FMUL.FTZ R180, R31, R132 ;  /* 0x000000841fb47220 */ /* 0x000fe20000410000 */
[C---:B------:R-:W-:Y:S01]  /*0e80*/  FMUL.FTZ R172, R170.reuse, R133 ;  /* 0x00000085aaac7220 */ /* 0x040fe20000410000 */
[----:B------:R-:W-:Y:S01]  /*0e90*/  FMUL.FTZ R175, R170, R175 ;  /* 0x000000afaaaf7220 */ /* 0x000fe20000410000 */
[----:B------:R-:W-:Y:S01]  /*0ea0*/  FMUL.FTZ R177, R34, R136 ;  /* 0x0000008822b17220 */ /* 0x000fe20000410000 */
[----:B------:R-:W-:Y:S01]  /*0eb0*/  FADD.FTZ R132, RZ, R174 ;  /* 0x000000aeff847221 */ /* 0x000fe20000010000 */
[----:B------:R-:W-:Y:S01]  /*0ec0*/  FFMA.FTZ R133, R3, R174, RZ ;  /* 0x000000ae03857223 */ /* 0x000fe200000100ff */
[----:B------:R-:W-:Y:S02]  /*0ed0*/  HADD2.F32 R134, -RZ, R134.H1_H1 ;  /* 0x30000086ff867230 */ /* 0x000fe40000004100 */
[----:B------:R-:W-:Y:S01]  /*0ee0*/  FMUL.FTZ R176, R170, R135 ;  /* 0x00000087aab07220 */ /* 0x000fe20000410000 */
[----:B------:R-:W-:-:S02]  /*0ef0*/  HADD2.F32 R137, -RZ, R137.H1_H1 ;  /* 0x30000089ff897230 */ /* 0x000fc40000004100 */
[----:B------:R-:W-:Y:S01]  /*0f00*/  FADD.FTZ R82, R82, R178 ;  /* 0x000000b252527221 */ /* 0x000fe20000010000 */
[-C--:B------:R-:W-:Y:S01]  /*0f10*/  FFMA.FTZ R106, R175, R178.reuse, R106 ;  /* 0x000000b2af6a7223 */ /* 0x080fe2000001006a */
[----:B------:R-:W-:Y:S01]  /*0f20*/  FADD.FTZ R135, R132, R177 ;  /* 0x000000b184877221 */ /* 0x000fe20000010000 */
[----:B------:R-:W-:Y:S01]  /*0f30*/  FMUL.FTZ R178, R33, R178 ;  /* 0x000000b221b27220 */ /* 0x000fe20000410000 */
[----:B------:R-:W-:Y:S01]  /*0f40*/  FFMA.FTZ R132, R172, R177, R133 ;  /* 0x000000b1ac847223 */ /* 0x000fe20000010085 */
[--C-:B0-----:R-:W-:Y:S02]  /*0f50*/  HADD2.F32 R142, -RZ, R139.reuse.H0_H0 ;  /* 0x2000008bff8e7230 */ /* 0x101fe40000004100 */
[----:B------:R-:W-:Y:S01]  /*0f60*/  FMUL.FTZ R181, R32, R137 ;  /* 0x0000008920b57220 */ /* 0x000fe20000410000 */
[----:B------:R-:W-:Y:S02]  /*0f70*/  HADD2.F32 R187, -RZ, R139.H1_H1 ;  /* 0x3000008bffbb7230 */ /* 0x000fe40000004100 */
[----:B------:R-:W-:Y:S01]  /*0f80*/  FADD.FTZ R139, -R145, R134 ;  /* 0x00000086918b7221 */ /* 0x000fe20000010100 */
[----:B------:R-:W-:Y:S01]  /*0f90*/  FADD.FTZ R134, R135, R178 ;  /* 0x000000b287867221 */ /* 0x000fe20000010000 */
[----:B------:R-:W-:Y:S01]  /*0fa0*/  FFMA.FTZ R133, R175, R178, R132 ;  /* 0x000000b2af857223 */ /* 0x000fe20000010084 */
[----:B------:R-:W-:-:S02]  /*0fb0*/  HADD2.F32 R138, -RZ, R138.H1_H1 ;  /* 0x3000008aff8a7230 */ /* 0x000fc40000004100 */
[C---:B------:R-:W-:Y:S01]  /*0fc0*/  FADD.FTZ R143, -R145.reuse, R186 ;  /* 0x000000ba918f7221 */ /* 0x040fe20000010100 */
[----:B------:R-:W-:Y:S01]  /*0fd0*/  FADD.FTZ R135, R134, R181 ;  /* 0x000000b586877221 */ /* 0x000fe20000010000 */
[----:B------:R-:W-:Y:S01]  /*0fe0*/  FFMA.FTZ R132, R176, R181, R133 ;  /* 0x000000b5b0847223 */ /* 0x000fe20000010085 */
        /* <DEDUP_REMOVED lines=25> */
.L_x_1520:
[----:B------:R-:W-:Y:S05]  /*1180*/  BSYNC B1 ;  /* 0x0000000000017941 */ /* 0x000fea0003800000 */
.L_x_1519:
        /* <DEDUP_REMOVED lines=15> */
[----:B------:R-:W-:Y:S02]  /*1280*/  HADD2.F32 R190, -RZ, R132.H1_H1 ;  /* 0x30000084ffbe7230 */ /* 0x000fe40000004100 */
[--C-:B------:R-:W-:Y:S02]  /*1290*/  HADD2.F32 R194, -RZ, R133.reuse.H0_H0 ;  /* 0x20000085ffc27230 */ /* 0x100fe40000004100 */
[----:B------:R-:W-:Y:S01]  /*12a0*/  FADD.FTZ R191, -R145, R188 ;  /* 0x000000bc91bf7221 */ /* 0x000fe20000010100 */
[----:B------:R-:W-:-:S02]  /*12b0*/  HADD2.F32 R198, -RZ, R133.H1_H1 ;  /* 0x30000085ffc67230 */ /* 0x000fc40000004100 */
[C---:B------:R-:W-:Y:S01]  /*12c0*/  FADD.FTZ R133, -R145.reuse, R190 ;  /* 0x000000be91857221 */ /* 0x040fe20000010100 */
[----:B---3--:R-:W-:Y:S02]  /*12d0*/  HADD2.F32 R192, -RZ, R136.H0_H0 ;  /* 0x20000088ffc07230 */ /* 0x008fe40000004100 */
[----:B-----5:R-:W-:Y:S01]  /*12e0*/  FMUL.FTZ R191, R170, R191 ;  /* 0x000000bfaabf7220 */ /* 0x020fe20000410000 */
[----:B------:R-:W-:Y:S02]  /*12f0*/  HADD2.F32 R132, -RZ, R134.H0_H0 ;  /* 0x20000086ff847230 */ /* 0x000fe40000004100 */
[----:B------:R-:W-:Y:S01]  /*1300*/  FADD.FTZ R193, -R145, R194 ;  /* 0x000000c291c17221 */ /* 0x000fe20000010100 */
[----:B------:R-:W-:Y:S02]  /*1310*/  HADD2.F32 R136, -RZ, R136.H1_H1 ;  /* 0x30000088ff887230 */ /* 0x000fe40000004100 */
[----:B------:R-:W-:Y:S01]  /*1320*/  FADD.FTZ R72, R72, R192 ;  /* 0x000000c048487221 */ /* 0x000fe20000010000 */
[-C--:B------:R-:W-:Y:S01]  /*1330*/  FFMA.FTZ R96, R191, R192.reuse, R96 ;  /* 0x000000c0bf607223 */ /* 0x080fe20000010060 */
[----:B------:R-:W-:Y:S01]  /*1340*/  FMUL.FTZ R192, R27, R192 ;  /* 0x000000c01bc07220 */ /* 0x000fe20000410000 */
[----:B------:R-:W-:-:S02]  /*1350*/  HADD2.F32 R202, -RZ, R135.H0_H0 ;  /* 0x20000087ffca7230 */ /* 0x000fc40000004100 */
[C---:B------:R-:W-:Y:S01]  /*1360*/  FADD.FTZ R197, -R145.reuse, R132 ;  /* 0x0000008491c57221 */ /* 0x040fe20000010100 */
[----:B------:R-:W-:Y:S02]  /*1370*/  HADD2.F32 R204, -RZ, R135.H1_H1 ;  /* 0x30000087ffcc7230 */ /* 0x000fe40000004100 */
[----:B------:R-:W-:Y:S01]  /*1380*/  FADD.FTZ R135, -R145, R198 ;  /* 0x000000c691877221 */ /* 0x000fe20000010100 */
[----:B------:R-:W-:Y:S02]  /*1390*/  HADD2.F32 R196, -RZ, R137.H0_H0 ;  /* 0x20000089ffc47230 */ /* 0x000fe40000004100 */
[C---:B------:R-:W-:Y:S01]  /*13a0*/  FMUL.FTZ R190, R170.reuse, R133 ;  /* 0x00000085aabe7220 */ /* 0x040fe20000410000 */
[----:B------:R-:W-:Y:S01]  /*13b0*/  FMUL.FTZ R193, R170, R193 ;  /* 0x000000c1aac17220 */ /* 0x000fe20000410000 */
[----:B------:R-:W-:Y:S01]  /*13c0*/  FMUL.FTZ R195, R26, R136 ;  /* 0x000000881ac37220 */ /* 0x000fe20000410000 */
[----:B------:R-:W-:Y:S01]  /*13d0*/  FADD.FTZ R132, R189, R192 ;  /* 0x000000c0bd847221 */ /* 0x000fe20000010000 */
[----:B------:R-:W-:Y:S01]  /*13e0*/  FFMA.FTZ R133, R191, R192, R146 ;  /* 0x000000c0bf857223 */ /* 0x000fe20000010092 */
[----:B------:R-:W-:-:S02]  /*13f0*/  HADD2.F32 R200, -RZ, R134.H1_H1 ;  /* 0x30000086ffc87230 */ /* 0x000fc40000004100 */
[----:B------:R-:W-:Y:S01]  /*1400*/  FMUL.FTZ R194, R170, R135 ;  /* 0x00000087aac27220 */ /* 0x000fe20000410000 */
[--C-:B------:R-:W-:Y:S02]  /*1410*/  HADD2.F32 R134, -RZ, R138.reuse.H0_H0 ;  /* 0x2000008aff867230 */ /* 0x100fe40000004100 */
[----:B------:R-:W-:Y:S01]  /*1420*/  FADD.FTZ R74, R74, R196 ;  /* 0x000000c44a4a7221 */ /* 0x000fe20000010000 */
[----:B------:R-:W-:Y:S02]  /*1430*/  HADD2.F32 R137, -RZ, R137.H1_H1 ;  /* 0x30000089ff897230 */ /* 0x000fe40000004100 */
[-C--:B------:R-:W-:Y:S01]  /*1440*/  FFMA.FTZ R98, R193, R196.reuse, R98 ;  /* 0x000000c4c1627223 */ /* 0x080fe20000010062 */
        /* <DEDUP_REMOVED lines=10> */
[----:B------:R-:W-:-:S02]  /*14f0*/  HADD2.F32 R138, -RZ, R138.H1_H1 ;  /* 0x3000008aff8a7230 */ /* 0x000fc40000004100 */
[C---:B0-----:R-:W-:Y:S01]  /*1500*/  FADD.FTZ R143, -R145.reuse, R204 ;  /* 0x000000cc918f7221 */ /* 0x041fe20000010100 */
[--C-:B------:R-:W-:Y:S02]  /*1510*/  HADD2.F32 R142, -RZ, R139.reuse.H0_H0 ;  /* 0x2000008bff8e7230 */ /* 0x100fe40000004100 */
[----:B------:R-:W-:Y:S01]  /*1520*/  FADD.FTZ R135, R134, R199 ;  /* 0x000000c786877221 */ /* 0x000fe20000010000 */
[----:B------:R-:W-:Y:S02]  /*1530*/  HADD2.F32 R205, -RZ, R139.H1_H1 ;  /* 0x3000008bffcd7230 */ /* 0x000fe40000004100 */
[C---:B------:R-:W-:Y:S01]  /*1540*/  FADD.FTZ R139, -R145.reuse, R200 ;  /* 0x000000c8918b7221 */ /* 0x040fe20000010100 */
[----:B------:R-:W-:Y:S01]  /*1550*/  FFMA.FTZ R132, R194, R199, R133 ;  /* 0x000000c7c2847223 */ /* 0x000fe20000010085 */
[----:B------:R-:W-:Y:S01]  /*1560*/  FADD.FTZ R203, -R145, R202 ;  /* 0x000000ca91cb7221 */ /* 0x000fe20000010100 */
[----:B------:R-:W-:Y:S01]  /*1570*/  FMUL.FTZ R201, R22, R138 ;  /* 0x0000008a16c97220 */ /* 0x000fe20000410000 */
[C---:B------:R-:W-:Y:S01]  /*1580*/  FMUL.FTZ R200, R170.reuse, R139 ;  /* 0x0000008baac87220 */ /* 0x040fe20000410000 */
        /* <DEDUP_REMOVED lines=22> */
.L_x_1522:
[----:B------:R-:W-:Y:S05]  /*16f0*/  BSYNC B1 ;  /* 0x0000000000017941 */ /* 0x000fea0003800000 */
.L_x_1521:
        /* <DEDUP_REMOVED lines=13> */
[----:B------:R-:W-:Y:S02]  /*17d0*/  HADD2.F32 R208, -RZ, R133.H1_H1 ;  /* 0x30000085ffd07230 */ /* 0x000fe40000004100 */
[--C-:B------:R-:W-:Y:S02]  /*17e0*/  HADD2.F32 R210, -RZ, R135.reuse.H0_H0 ;  /* 0x20000087ffd27230 */ /* 0x100fe40000004100 */
[C---:B------:R-:W-:Y:S01]  /*17f0*/  FADD.FTZ R173, -R145.reuse, R142 ;  /* 0x0000008e91ad7221 */ /* 0x040fe20000010100 */
[----:B------:R-:W-:Y:S02]  /*1800*/  HADD2.F32 R212, -RZ, R135.H1_H1 ;  /* 0x30000087ffd47230 */ /* 0x000fe40000004100 */
[----:B------:R-:W-:Y:S01]  /*1810*/  FADD.FTZ R135, -R145, R208 ;  /* 0x000000d091877221 */ /* 0x000fe20000010100 */
[----:B------:R-:W-:-:S02]  /*1820*/  HADD2.F32 R188, -RZ, R132.H1_H1 ;  /* 0x30000084ffbc7230 */ /* 0x000fc40000004100 */
[----:B-----5:R-:W-:Y:S01]  /*1830*/  FMUL.FTZ R173, R170, R173 ;  /* 0x000000adaaad7220 */ /* 0x020fe20000410000 */
[----:B---3--:R-:W-:Y:S02]  /*1840*/  HADD2.F32 R208, -RZ, R136.H0_H0 ;  /* 0x20000088ffd07230 */ /* 0x008fe40000004100 */
[C---:B------:R-:W-:Y:S01]  /*1850*/  FADD.FTZ R217, -R145.reuse, R210 ;  /* 0x000000d291d97221 */ /* 0x040fe20000010100 */
[----:B------:R-:W-:Y:S02]  /*1860*/  HADD2.F32 R206, -RZ, R133.H0_H0 ;  /* 0x20000085ffce7230 */ /* 0x000fe40000004100 */
[----:B------:R-:W-:Y:S01]  /*1870*/  FADD.FTZ R133, -R145, R188 ;  /* 0x000000bc91857221 */ /* 0x000fe20000010100 */
[--C-:B------:R-:W-:Y:S02]  /*1880*/  HADD2.F32 R132, -RZ, R134.reuse.H0_H0 ;  /* 0x20000086ff847230 */ /* 0x100fe40000004100 */
[----:B------:R-:W-:Y:S01]  /*1890*/  FADD.FTZ R64, R64, R208 ;  /* 0x000000d040407221 */ /* 0x000fe20000010000 */
[----:B------:R-:W-:-:S02]  /*18a0*/  HADD2.F32 R134, -RZ, R134.H1_H1 ;  /* 0x30000086ff867230 */ /* 0x000fc40000004100 */
[-C--:B------:R-:W-:Y:S01]  /*18b0*/  FFMA.FTZ R88, R173, R208.reuse, R88 ;  /* 0x000000d0ad587223 */ /* 0x080fe20000010058 */
[----:B------:R-:W-:Y:S02]  /*18c0*/  HADD2.F32 R136, -RZ, R136.H1_H1 ;  /* 0x30000088ff887230 */ /* 0x000fe40000004100 */
[----:B------:R-:W-:Y:S01]  /*18d0*/  FADD.FTZ R207, -R145, R206 ;  /* 0x000000ce91cf7221 */ /* 0x000fe20000010100 */
[----:B------:R-:W-:Y:S01]  /*18e0*/  FMUL.FTZ R208, R19, R208 ;  /* 0x000000d013d07220 */ /* 0x000fe20000410000 */
[C---:B------:R-:W-:Y:S01]  /*18f0*/  FADD.FTZ R213, -R145.reuse, R132 ;  /* 0x0000008491d57221 */ /* 0x040fe20000010100 */
[C---:B0-----:R-:W-:Y:S01]  /*1900*/  FADD.FTZ R141, -R145.reuse, R134 ;  /* 0x00000086918d7221 */ /* 0x041fe20000010100 */
[----:B------:R-:W-:Y:S01]  /*1910*/  FADD.FTZ R145, -R145, R212 ;  /* 0x000000d491917221 */ /* 0x000fe20000010100 */
[--C-:B------:R-:W-:Y:S02]  /*1920*/  HADD2.F32 R212, -RZ, R137.reuse.H0_H0 ;  /* 0x20000089ffd47230 */ /* 0x100fe40000004100 */
[C---:B------:R-:W-:Y:S01]  /*1930*/  FMUL.FTZ R206, R170.reuse, R133 ;  /* 0x00000085aace7220 */ /* 0x040fe20000410000 */
[----:B------:R-:W-:Y:S01]  /*1940*/  FMUL.FTZ R207, R170, R207 ;  /* 0x000000cfaacf7220 */ /* 0x000fe20000410000 */
[----:B------:R-:W-:Y:S01]  /*1950*/  FMUL.FTZ R209, R18, R136 ;  /* 0x0000008812d17220 */ /* 0x000fe20000410000 */
[----:B------:R-:W-:Y:S01]  /*1960*/  FADD.FTZ R132, R189, R208 ;  /* 0x000000d0bd847221 */ /* 0x000fe20000010000 */
[----:B------:R-:W-:Y:S01]  /*1970*/  FFMA.FTZ R133, R173, R208, R146 ;  /* 0x000000d0ad857223 */ /* 0x000fe20000010092 */
[----:B------:R-:W-:Y:S01]  /*1980*/  FMUL.FTZ R210, R170, R135 ;  /* 0x00000087aad27220 */ /* 0x000fe20000410000 */
[----:B------:R-:W-:-:S02]  /*1990*/  HADD2.F32 R137, -RZ, R137.H1_H1 ;  /* 0x30000089ff897230 */ /* 0x000fc40000004100 */
[----:B------:R-:W-:Y:S01]  /*19a0*/  FADD.FTZ R66, R66, R212 ;  /* 0x000000d442427221 */ /* 0x000fe20000010000 */
[-C--:B------:R-:W-:Y:S01]  /*19b0*/  FFMA.FTZ R90, R207, R212.reuse, R90 ;  /* 0x000000d4cf5a7223 */ /* 0x080fe2000001005a */
[----:B------:R-:W-:Y:S01]  /*19c0*/  FADD.FTZ R135, R132, R209 ;  /* 0x000000d184877221 */ /* 0x000fe20000010000 */
[----:B------:R-:W-:Y:S01]  /*19d0*/  FMUL.FTZ R212, R17, R212 ;  /* 0x000000d411d47220 */ /* 0x000fe20000410000 */
[----:B------:R-:W-:Y:S01]  /*19e0*/  FFMA.FTZ R132, R206, R209, R133 ;  /* 0x000000d1ce847223 */ /* 0x000fe20000010085 */
[--C-:B------:R-:W-:Y:S02]  /*19f0*/  HADD2.F32 R214, -RZ, R138.reuse.H0_H0 ;  /* 0x2000008affd67230 */ /* 0x100fe40000004100 */
[----:B------:R-:W-:Y:S01]  /*1a00*/  FMUL.FTZ R213, R170, R213 ;  /* 0x000000d5aad57220 */ /* 0x000fe20000410000 */
        /* <DEDUP_REMOVED lines=10> */
[C---:B------:R-:W-:Y:S01]  /*1ab0*/  FMUL.FTZ R217, R170.reuse, R217 ;  /* 0x000000d9aad97220 */ /* 0x040fe20000410000 */
        /* <DEDUP_REMOVED lines=24> */
.L_x_1518:
[----:B------:R-:W-:Y:S05]  /*1c40*/  BSYNC B0 ;  /* 0x0000000000007941 */ /* 0x000fea0003800000 */
.L_x_1510:
        /* <DEDUP_REMOVED lines=26> */
.L_x_1623:
[----:B------:R-:W4:Y:S01]  /*1df0*/  S2R R135, SR_CgaCtaId ;  /* 0x0000000000877919 */ /* 0x000f220000008800 */
[----:B------:R-:W-:Y:S01]  /*1e00*/  MOV R134, 0x400 ;  /* 0x0000040000867802 */ /* 0x000fe20000000f00 */
[----:B--2---:R-:W-:Y:S01]  /*1e10*/  FADD.FTZ R188, R141, R188 ;  /* 0x000000bc8dbc7221 */ /* 0x004fe20000010000 */
[----:B------:R-:W-:Y:S01]  /*1e20*/  @!P3 LOP3.LUT R132, R132, 0x7, RZ, 0xc0, !PT ;  /* 0x000000078484b812 */ /* 0x000fe200078ec0ff */
[----:B---3--:R-:W-:Y:S01]  /*1e30*/  FADD.FTZ R189, R140, R189 ;  /* 0x000000bd8cbd7221 */ /* 0x008fe20000010000 */
[----:B------:R-:W-:Y:S05]  /*1e40*/  WARPSYNC.ALL ;  /* 0x0000000000007948 */ /* 0x000fea0003800000 */
[----:B------:R-:W-:Y:S01]  /*1e50*/  @!P3 IADD3 R132, R133, R132, RZ ;  /* 0x000000848584b210 */ /* 0x000fe20007ffe0ff */
[----:B------:R-:W-:Y:S01]  /*1e60*/  BSSY B0, `(.L_x_1524) ;  /* 0x00000f2000007945 */ /* 0x000fe20003800000 */
[----:B----4-:R-:W-:-:S04]  /*1e70*/  LEA R134, R135, R134, 0x18 ;  /* 0x0000008687867211 */ /* 0x010fc800078ec0ff */
[-C--:B------:R-:W-:Y:S02]  /*1e80*/  @!P3 LEA R222, R132, R134.reuse, 0x3 ;  /* 0x0000008684deb211 */ /* 0x080fe400078e18ff */
[----:B------:R-:W-:-:S03]  /*1e90*/  LEA R223, R133, R134, 0x3 ;  /* 0x0000008685df7211 */ /* 0x000fc600078e18ff */
[----:B------:R-:W-:Y:S01]  /*1ea0*/  @!P3 STS.64 [R222+0x6000], R188 ;  /* 0x006000bcde00b388 */ /* 0x000fe20000000a00 */
[----:B------:R-:W-:Y:S01]  /*1eb0*/  BAR.SYNC.DEFER_BLOCKING 0x0 ;  /* 0x0000000000007b1d */ /* 0x000fe20000010000 */
[----:B-----5:R-:W-:-:S05]  /*1ec0*/  ISETP.GE.AND P3, PT, R171, 0x1, PT ;  /* 0x00000001ab00780c */ /* 0x020fca0003f66270 */
        /* <DEDUP_REMOVED lines=8> */
[----:B------:R-:W-:Y:S02]  /*1f50*/  @P3 IADD3 R134, R171, -0x1, RZ ;  /* 0xffffffffab863810 */ /* 0x000fe40007ffe0ff */
[----:B---3--:R-:W-:Y:S01]  /*1f60*/  FADD.FTZ R225, R225, R136 ;  /* 0x00000088e1e17221 */ /* 0x008fe20000010000 */
[----:B------:R-:W-:Y:S01]  /*1f70*/  FADD.FTZ R132, R132, R137 ;  /* 0x0000008984847221 */ /* 0x000fe20000010000 */
[----:B------:R-:W-:Y:S01]  /*1f80*/  HFMA2.MMA R137, -RZ, RZ, 0, 0 ;  /* 0x00000000ff897435 */ /* 0x000fe200000001ff */
[----:B------:R-:W-:Y:S02]  /*1f90*/  @P3 IMAD R134, R134, R149, RZ ;  /* 0x0000009586863224 */ /* 0x000fe400078e02ff */
[----:B------:R-:W-:Y:S01]  /*1fa0*/  FADD.FTZ R225, R138, R225 ;  /* 0x000000e18ae17221 */ /* 0x000fe20000010000 */
[----:B------:R-:W-:-:S03]  /*1fb0*/  FADD.FTZ R132, R139, R132 ;  /* 0x000000848b847221 */ /* 0x000fc60000010000 */
[----:B0-----:R-:W-:Y:S01]  /*1fc0*/  FADD.FTZ R225, R225, R140 ;  /* 0x0000008ce1e17221 */ /* 0x001fe20000010000 */
[----:B------:R-:W-:Y:S01]  /*1fd0*/  FADD.FTZ R132, R132, R141 ;  /* 0x0000008d84847221 */ /* 0x000fe20000010000 */
[----:B------:R-:W-:Y:S02]  /*1fe0*/  @P3 SHF.R.S32.HI R133, RZ, 0x1f, R134 ;  /* 0x0000001fff853819 */ /* 0x000fe40000011486 */
[----:B------:R-:W-:Y:S01]  /*1ff0*/  FADD.FTZ R225, R142, R225 ;  /* 0x000000e18ee17221 */ /* 0x000fe20000010000 */
[----:B------:R-:W-:Y:S01]  /*2000*/  FADD.FTZ R132, R143, R132 ;  /* 0x000000848f847221 */ /* 0x000fe20000010000 */
[----:B------:R-:W-:Y:S02]  /*2010*/  @P3 LEA.HI R133, R133, R134, RZ, 0x3 ;  /* 0x0000008685853211 */ /* 0x000fe400078f18ff */
[----:B-1----:R-:W-:Y:S01]  /*2020*/  FADD.FTZ R225, R225, R144 ;  /* 0x00000090e1e17221 */ /* 0x002fe20000010000 */
[----:B------:R-:W-:Y:S01]  /*2030*/  FADD.FTZ R132, R132, R145 ;  /* 0x0000009184847221 */ /* 0x000fe20000010000 */
[----:B------:R-:W-:-:S02]  /*2040*/  @P3 LEA.HI.SX32 R137, R133, R148, 0x1d ;  /* 0x0000009485893211 */ /* 0x000fc400078feaff */
        /* <DEDUP_REMOVED lines=10> */
.L_x_1527:
[----:B------:R-:W-:Y:S05]  /*20f0*/  BSYNC B1 ;  /* 0x0000000000017941 */ /* 0x000fea0003800000 */
.L_x_1526:
        /* <DEDUP_REMOVED lines=9> */
.L_x_1529:
        /* <DEDUP_REMOVED lines=8> */
[----:B------:R-:W-:-:S05]  /*2210*/  @P4 HADD2.F32 R132, -RZ, R108.H0_H0 ;  /* 0x2000006cff844230 */ /* 0x000fca0000004100 */
[----:B------:R-:W-:-:S07]  /*2220*/  @P4 FADD.FTZ R133, R133, R132 ;  /* 0x0000008485854221 */ /* 0x000fce0000010000 */
.L_x_1530:
[----:B------:R-:W-:Y:S05]  /*2230*/  BSYNC B1 ;  /* 0x0000000000017941 */ /* 0x000fea0003800000 */
.L_x_1528:
[----:B------:R-:W0:Y:S01]  /*2240*/  @P3 LDC R132, c[0x0][0x29c] ;  /* 0x0000a700ff843b82 */ /* 0x000e220000000800 */
[----:B------:R-:W-:Y:S01]  /*2250*/  ISETP.NE.U32.AND P5, PT, RZ, UR10, PT ;  /* 0x0000000aff007c0c */ /* 0x000fe2000bfa5070 */
[----:B------:R-:W-:Y:S03]  /*2260*/  BSSY B1, `(.L_x_1531) ;  /* 0x0000016000017945 */ /* 0x000fe60003800000 */
[----:B------:R-:W-:Y:S01]  /*2270*/  ISETP.NE.AND.EX P5, PT, RZ, UR11, PT, P5 ;  /* 0x0000000bff007c0c */ /* 0x000fe2000bfa5350 */
[----:B0-----:R-:W-:Y:S01]  /*2280*/  @P3 FMUL.FTZ R135, R133, R132 ;  /* 0x0000008485873220 */ /* 0x001fe20000410000 */
[----:B-----5:R-:W-:-:S11]  /*2290*/  @P3 HADD2.F32 R132, -RZ, R120.H0_H0 ;  /* 0x20000078ff843230 */ /* 0x020fd60000004100 */
[----:B------:R-:W-:Y:S01]  /*22a0*/  @P5 F2FP.F16.F32.PACK_AB R133, RZ, R133 ;  /* 0x00000085ff85523e */ /* 0x000fe200000000ff */
[----:B------:R-:W-:Y:S01]  /*22b0*/  @P3 FMUL.FTZ R134, R11, R135 ;  /* 0x000000870b863220 */ /* 0x000fe20000410000 */
[----:B------:R-:W-:Y:S02]  /*22c0*/  @P3 FFMA.FTZ R56, R135, R132, R56 ;  /* 0x0000008487383223 */ /* 0x000fe40000010038 */
[----:B------:R-:W-:Y:S02]  /*22d0*/  @P5 PRMT R124, R133, 0x7610, R124 ;  /* 0x00007610857c5816 */ /* 0x000fe4000000007c */
[----:B------:R-:W-:-:S04]  /*22e0*/  @P3 F2FP.F16.F32.PACK_AB R134, RZ, R134 ;  /* 0x00000086ff86323e */ /* 0x000fc800000000ff */
[----:B------:R-:W-:Y:S01]  /*22f0*/  @P3 PRMT R128, R134, 0x7610, R128 ;  /* 0x0000761086803816 */ /* 0x000fe20000000080 */
[----:B------:R-:W-:Y:S06]  /*2300*/  @P2 BRA `(.L_x_1532) ;  /* 0x0000000000102947 */ /* 0x000fec0003800000 */
[----:B------:R-:W-:Y:S01]  /*2310*/  HFMA2.MMA R133, -RZ, RZ, 0, 0 ;  /* 0x00000000ff857435 */ /* 0x000fe200000001ff */
[----:B------:R-:W-:Y:S10]  /*2320*/  @!P4 BRA `(.L_x_1533) ;  /* 0x000000000024c947 */ /* 0x000ff40003800000 */
[----:B------:R-:W-:Y:S01]  /*2330*/  HADD2.F32 R133, -RZ, R108.H1_H1 ;  /* 0x3000006cff857230 */ /* 0x000fe20000004100 */
[----:B------:R-:W-:Y:S06]  /*2340*/  BRA `(.L_x_1533) ;  /* 0x00000000001c7947 */ /* 0x000fec0003800000 */
.L_x_1532:
[----:B------:R-:W-:-:S04]  /*2350*/  ISETP.NE.AND P6, PT, R154, RZ, PT ;  /* 0x000000ff9a00720c */ /* 0x000fc80003fc5270 */
[----:B------:R-:W-:-:S05]  /*2360*/  FSEL R133, R136, RZ, !P6 ;  /* 0x000000ff88857208 */ /* 0x000fca0007000000 */
[----:B------:R-:W-:-:S04]  /*2370*/  FFMA.FTZ R132, R172, R138, R133 ;  /* 0x0000008aac847223 */ /* 0x000fc80000010085 */
[----:B------:R-:W-:Y:S01]  /*2380*/  FADD.FTZ R133, R177, -R132 ;  /* 0x80000084b1857221 */ /* 0x000fe20000010000 */
[----:B------:R-:W-:-:S03]  /*2390*/  @P4 HADD2.F32 R132, -RZ, R108.H1_H1 ;  /* 0x3000006cff844230 */ /* 0x000fc60000004100 */
[----:B------:R-:W-:-:S04]  /*23a0*/  FMUL.FTZ R133, R170, R133 ;  /* 0x00000085aa857220 */ /* 0x000fc80000410000 */
[----:B------:R-:W-:-:S07]  /*23b0*/  @P4 FADD.FTZ R133, R133, R132 ;  /* 0x0000008485854221 */ /* 0x000fce0000010000 */
.L_x_1533:
[----:B------:R-:W-:Y:S05]  /*23c0*/  BSYNC B1 ;  /* 0x0000000000017941 */ /* 0x000fea0003800000 */
.L_x_1531:
[----:B------:R-:W0:Y:S01]  /*23d0*/  @P3 LDC R132, c[0x0][0x29c] ;  /* 0x0000a700ff843b82 */ /* 0x000e220000000800 */
[----:B------:R-:W-:Y:S01]  /*23e0*/  @P3 HADD2.F32 R134, -RZ, R120.H1_H1 ;  /* 0x30000078ff863230 */ /* 0x000fe20000004100 */
[----:B------:R-:W-:Y:S01]  /*23f0*/  BSSY B1, `(.L_x_1534) ;  /* 0x0000014000017945 */ /* 0x000fe20003800000 */
[----:B0-----:R-:W-:Y:S01]  /*2400*/  @P3 FMUL.FTZ R132, R133, R132 ;  /* 0x0000008485843220 */ /* 0x001fe20000410000 */
[----:B------:R-:W-:-:S03]  /*2410*/  @P5 F2FP.F16.F32.PACK_AB R133, RZ, R133 ;  /* 0x00000085ff85523e */ /* 0x000fc600000000ff */
[----:B------:R-:W-:Y:S01]  /*2420*/  @P3 FMUL.FTZ R135, R10, R132 ;  /* 0x000000840a873220 */ /* 0x000fe20000410000 */
[----:B------:R-:W-:Y:S01]  /*2430*/  @P3 FFMA.FTZ R57, R132, R134, R57 ;  /* 0x0000008684393223 */ /* 0x000fe20000010039 */
[----:B------:R-:W-:-:S03]  /*2440*/  @P5 PRMT R124, R124, 0x5410, R133 ;  /* 0x000054107c7c5816 */ /* 0x000fc60000000085 */
[----:B------:R-:W-:-:S04]  /*2450*/  @P3 F2FP.F16.F32.PACK_AB R135, RZ, R135 ;  /* 0x00000087ff87323e */ /* 0x000fc800000000ff */
[----:B------:R-:W-:Y:S01]  /*2460*/  @P3 PRMT R128, R128, 0x5410, R135 ;  /* 0x0000541080803816 */ /* 0x000fe20000000087 */
[----:B------:R-:W-:Y:S06]  /*2470*/  @P2 BRA `(.L_x_1535) ;  /* 0x0000000000102947 */ /* 0x000fec0003800000 */
[----:B------:R-:W-:Y:S01]  /*2480*/  MOV R133, RZ ;  /* 0x000000ff00857202 */ /* 0x000fe20000000f00 */
[----:B------:R-:W-:Y:S06]  /*2490*/  @!P4 BRA `(.L_x_1536) ;  /* 0x000000000024c947 */ /* 0x000fec0003800000 */
[----:B------:R-:W-:Y:S01]  /*24a0*/  HADD2.F32 R133, -RZ, R109.H0_H0 ;  /* 0x2000006dff857230 */ /* 0x000fe20000004100 */
[----:B------:R-:W-:Y:S06]  /*24b0*/  BRA `(.L_x_1536) ;  /* 0x00000000001c7947 */ /* 0x000fec0003800000 */
.L_x_1535:
[----:B------:R-:W-:-:S04]  /*24c0*/  ISETP.NE.AND P6, PT, R154, RZ, PT ;  /* 0x000000ff9a00720c */ /* 0x000fc80003fc5270 */
[----:B------:R-:W-:-:S05]  /*24d0*/  FSEL R132, R136, RZ, !P6 ;  /* 0x000000ff88847208 */ /* 0x000fca0007000000 */
[----:B------:R-:W-:Y:S01]  /*24e0*/  FFMA.FTZ R133, R175, R138, R132 ;  /* 0x0000008aaf857223 */ /* 0x000fe20000010084 */
[----:B------:R-:W-:-:S03]  /*24f0*/  @P4 HADD2.F32 R132, -RZ, R109.H0_H0 ;  /* 0x2000006dff844230 */ /* 0x000fc60000004100 */
[----:B------:R-:W-:-:S04]  /*2500*/  FADD.FTZ R133, R178, -R133 ;  /* 0x80000085b2857221 */ /* 0x000fc80000010000 */
[----:B------:R-:W-:-:S04]  /*2510*/  FMUL.FTZ R133, R170, R133 ;  /* 0x00000085aa857220 */ /* 0x000fc80000410000 */
[----:B------:R-:W-:-:S07]  /*2520*/  @P4 FADD.FTZ R133, R133, R132 ;  /* 0x0000008485854221 */ /* 0x000fce0000010000 */
.L_x_1536:
[----:B------:R-:W-:Y:S05]  /*2530*/  BSYNC B1 ;  /* 0x0000000000017941 */ /* 0x000fea0003800000 */
.L_x_1534:
[----:B------:R-:W0:Y:S01]  /*2540*/  @P3 LDC R132, c[0x0][0x29c] ;  /* 0x0000a700ff843b82 */ /* 0x000e220000000800 */
[----:B------:R-:W-:Y:S01]  /*2550*/  BSSY B1, `(.L_x_1537) ;  /* 0x0000015000017945 */ /* 0x000fe20003800000 */
[----:B0-----:R-:W-:Y:S01]  /*2560*/  @P3 FMUL.FTZ R135, R133, R132 ;  /* 0x0000008485873220 */ /* 0x001fe20000410000 */
[----:B------:R-:W-:Y:S01]  /*2570*/  @P3 HADD2.F32 R132, -RZ, R121.H0_H0 ;  /* 0x20000079ff843230 */ /* 0x000fe20000004100 */
[----:B------:R-:W-:Y:S02]  /*2580*/  @P5 F2FP.F16.F32.PACK_AB R133, RZ, R133 ;  /* 0x00000085ff85523e */ /* 0x000fe400000000ff */
[----:B------:R-:W-:Y:S02]  /*2590*/  @P3 FMUL.FTZ R134, R9, R135 ;  /* 0x0000008709863220 */ /* 0x000fe40000410000 */
[----:B------:R-:W-:Y:S01]  /*25a0*/  @P3 FFMA.FTZ R58, R135, R132, R58 ;  /* 0x00000084873a3223 */ /* 0x000fe2000001003a */
        /* <DEDUP_REMOVED lines=8> */
.L_x_1538:
[----:B------:R-:W-:-:S04]  /*2630*/  ISETP.NE.AND P6, PT, R154, RZ, PT ;  /* 0x000000ff9a00720c */ /* 0x000fc80003fc5270 */
[----:B------:R-:W-:-:S05]  /*2640*/  FSEL R133, R136, RZ, !P6 ;  /* 0x000000ff88857208 */ /* 0x000fca0007000000 */
[----:B------:R-:W-:-:S04]  /*2650*/  FFMA.FTZ R132, R176, R138, R133 ;  /* 0x0000008ab0847223 */ /* 0x000fc80000010085 */
[----:B------:R-:W-:Y:S01]  /*2660*/  FADD.FTZ R133, R181, -R132 ;  /* 0x80000084b5857221 */ /* 0x000fe20000010000 */
[----:B------:R-:W-:-:S03]  /*2670*/  @P4 HADD2.F32 R132, -RZ, R109.H1_H1 ;  /* 0x3000006dff844230 */ /* 0x000fc60000004100 */
[----:B------:R-:W-:-:S04]  /*2680*/  FMUL.FTZ R133, R170, R133 ;  /* 0x00000085aa857220 */ /* 0x000fc80000410000 */
[----:B------:R-:W-:-:S07]  /*2690*/  @P4 FADD.FTZ R133, R133, R132 ;  /* 0x0000008485854221 */ /* 0x000fce0000010000 */
.L_x_1539:
[----:B------:R-:W-:Y:S05]  /*26a0*/  BSYNC B1 ;  /* 0x0000000000017941 */ /* 0x000fea0003800000 */
.L_x_1537:
        /* <DEDUP_REMOVED lines=15> */
.L_x_1541:
[----:B------:R-:W-:-:S04]  /*27a0*/  ISETP.NE.AND P6, PT, R154, RZ, PT ;  /* 0x000000ff9a00720c */ /* 0x000fc80003fc5270 */
[----:B------:R-:W-:-:S05]  /*27b0*/  FSEL R132, R136, RZ, !P6 ;  /* 0x000000ff88847208 */ /* 0x000fca0007000000 */
[----:B------:R-:W-:Y:S01]  /*27c0*/  FFMA.FTZ R133, R179, R138, R132 ;  /* 0x0000008ab3857223 */ /* 0x000fe20000010084 */
[----:B------:R-:W-:-:S03]  /*27d0*/  @P4 HADD2.F32 R132, -RZ, R110.H0_H0 ;  /* 0x2000006eff844230 */ /* 0x000fc60000004100 */
[----:B------:R-:W-:-:S04]  /*27e0*/  FADD.FTZ R133, R180, -R133 ;  /* 0x80000085b4857221 */ /* 0x000fc80000010000 */
[----:B------:R-:W-:-:S04]  /*27f0*/  FMUL.FTZ R133, R170, R133 ;  /* 0x00000085aa857220 */ /* 0x000fc80000410000 */
[----:B------:R-:W-:-:S07]  /*2800*/  @P4 FADD.FTZ R133, R133, R132 ;  /* 0x0000008485854221 */ /* 0x000fce0000010000 */
.L_x_1542:
[----:B------:R-:W-:Y:S05]  /*2810*/  BSYNC B1 ;  /* 0x0000000000017941 */ /* 0x000fea0003800000 */
.L_x_1540:
        /* <DEDUP_REMOVED lines=15> */
.L_x_1544:
[----:B------:R-:W-:-:S04]  /*2910*/  ISETP.NE.AND P6, PT, R154, RZ, PT ;  /* 0x000000ff9a00720c */ /* 0x000fc80003fc5270 */
[----:B------:R-:W-:-:S05]  /*2920*/  FSEL R133, R136, RZ, !P6 ;  /* 0x000000ff88857208 */ /* 0x000fca0007000000 */
[----:B------:R-:W-:-:S04]  /*2930*/  FFMA.FTZ R132, R182, R138, R133 ;  /* 0x0000008ab6847223 */ /* 0x000fc80000010085 */
[----:B------:R-:W-:Y:S01]  /*2940*/  FADD.FTZ R133, R183, -R132 ;  /* 0x80000084b7857221 */ /* 0x000fe20000010000 */
[----:B------:R-:W-:-:S03]  /*2950*/  @P4 HADD2.F32 R132, -RZ, R110.H1_H1 ;  /* 0x3000006eff844230 */ /* 0x000fc60000004100 */
[----:B------:R-:W-:-:S04]  /*2960*/  FMUL.FTZ R133, R170, R133 ;  /* 0x00000085aa857220 */ /* 0x000fc80000410000 */
[----:B------:R-:W-:-:S07]  /*2970*/  @P4 FADD.FTZ R133, R133, R132 ;  /* 0x0000008485854221 */ /* 0x000fce0000010000 */
.L_x_1545:
[----:B------:R-:W-:Y:S05]  /*2980*/  BSYNC B1 ;  /* 0x0000000000017941 */ /* 0x000fea0003800000 */
.L_x_1543:
        /* <DEDUP_REMOVED lines=15> */
.L_x_1547:
[----:B------:R-:W-:-:S04]  /*2a80*/  ISETP.NE.AND P6, PT, R154, RZ, PT ;  /* 0x000000ff9a00720c */ /* 0x000fc80003fc5270 */
[----:B------:R-:W-:-:S05]  /*2a90*/  FSEL R132, R136, RZ, !P6 ;  /* 0x000000ff88847208 */ /* 0x000fca0007000000 */
[----:B------:R-:W-:Y:S01]  /*2aa0*/  FFMA.FTZ R133, R185, R138, R132 ;  /* 0x0000008ab9857223 */ /* 0x000fe20000010084 */
[----:B------:R-:W-:-:S03]  /*2ab0*/  @P4 HADD2.F32 R132, -RZ, R111.H0_H0 ;  /* 0x2000006fff844230 */ /* 0x000fc60000004100 */
[----:B------:R-:W-:-:S04]  /*2ac0*/  FADD.FTZ R133, R184, -R133 ;  /* 0x80000085b8857221 */ /* 0x000fc80000010000 */
[----:B------:R-:W-:-:S04]  /*2ad0*/  FMUL.FTZ R133, R170, R133 ;  /* 0x00000085aa857220 */ /* 0x000fc80000410000 */
[----:B------:R-:W-:-:S07]  /*2ae0*/  @P4 FADD.FTZ R133, R133, R132 ;  /* 0x0000008485854221 */ /* 0x000fce0000010000 */
.L_x_1548:
[----:B------:R-:W-:Y:S05]  /*2af0*/  BSYNC B1 ;  /* 0x0000000000017941 */ /* 0x000fea0003800000 */
.L_x_1546:
        /* <DEDUP_REMOVED lines=15> */
.L_x_1550:
[----:B------:R-:W-:-:S04]  /*2bf0*/  ISETP.NE.AND P6, PT, R154, RZ, PT ;  /* 0x000000ff9a00720c */ /* 0x000fc80003fc5270 */
[----:B------:R-:W-:-:S05]  /*2c00*/  FSEL R133, R136, RZ, !P6 ;  /* 0x000000ff88857208 */ /* 0x000fca0007000000 */
[----:B------:R-:W-:-:S04]  /*2c10*/  FFMA.FTZ R132, R186, R138, R133 ;  /* 0x0000008aba847223 */ /* 0x000fc80000010085 */
[----:B------:R-:W-:Y:S01]  /*2c20*/  FADD.FTZ R133, R187, -R132 ;  /* 0x80000084bb857221 */ /* 0x000fe20000010000 */
[----:B------:R-:W-:-:S03]  /*2c30*/  @P4 HADD2.F32 R132, -RZ, R111.H1_H1 ;  /* 0x3000006fff844230 */ /* 0x000fc60000004100 */
[----:B------:R-:W-:-:S04]  /*2c40*/  FMUL.FTZ R139, R170, R133 ;  /* 0x00000085aa8b7220 */ /* 0x000fc80000410000 */
[----:B------:R-:W-:-:S07]  /*2c50*/  @P4 FADD.FTZ R139, R139, R132 ;  /* 0x000000848b8b4221 */ /* 0x000fce0000010000 */
.L_x_1551:
[----:B------:R-:W-:Y:S05]  /*2c60*/  BSYNC B1 ;  /* 0x0000000000017941 */ /* 0x000fea0003800000 */
.L_x_1549:
[----:B------:R-:W0:Y:S01]  /*2c70*/  @P5 LDC.64 R132, c[0x0][0x308] ;  /* 0x0000c200ff845b82 */ /* 0x000e220000000a00 */
[----:B------:R-:W-:-:S04]  /*2c80*/  @P5 F2FP.F16.F32.PACK_AB R140, RZ, R139 ;  /* 0x0000008bff8c523e */ /* 0x000fc800000000ff */
        /* <DEDUP_REMOVED lines=8> */
[----:B------:R-:W-:-:S04]  /*2d10*/  @P3 F2FP.F16.F32.PACK_AB R139, RZ, R139 ;  /* 0x0000008bff8b323e */ /* 0x000fc800000000ff */
[----:B------:R-:W-:Y:S01]  /*2d20*/  @P3 PRMT R131, R131, 0x5410, R139 ;  /* 0x0000541083833816 */ /* 0x000fe2000000008b */
[----:B------:R-:W-:Y:S02]  /*2d30*/  @P3 HADD2.F32 R139, -RZ, R123.H1_H1 ;  /* 0x3000007bff8b3230 */ /* 0x000fe40000004100 */
[----:B0-----:R-:W-:-:S04]  /*2d40*/  @P3 IMAD.WIDE.U32 R132, R137, 0x10, R132 ;  /* 0x0000001089843825 */ /* 0x001fc800078e0084 */
[----:B------:R-:W-:Y:S01]  /*2d50*/  @P3 FFMA.FTZ R55, R140, R139, R55 ;  /* 0x0000008b8c373223 */ /* 0x000fe20000010037 */
[----:B------:R-:W-:Y:S01]  /*2d60*/  IADD3 R137, R137, 0x100, RZ ;  /* 0x0000010089897810 */ /* 0x000fe20007ffe0ff */
[----:B------:R2:W-:Y:S06]  /*2d70*/  @P3 STG.E.128 desc[UR4][R132.64], R128 ;  /* 0x0000008084003986 */ /* 0x0005ec000c101d04 */
.L_x_1525:
[----:B------:R-:W-:Y:S05]  /*2d80*/  BSYNC B0 ;  /* 0x0000000000007941 */ /* 0x000fea0003800000 */
.L_x_1524:
[----:B------:R-:W-:Y:S04]  /*2d90*/  BSSY B0, `(.L_x_1552) ;  /* 0x00000d0000007945 */ /* 0x000fe80003800000 */
[----:B------:R-:W-:Y:S05]  /*2da0*/  @!P1 BRA `(.L_x_1553) ;  /* 0x0000000c00389947 */ /* 0x000fea0003800000 */
[----:B------:R-:W-:Y:S04]  /*2db0*/  BSSY B1, `(.L_x_1554) ;  /* 0x0000005000017945 */ /* 0x000fe80003800000 */
[----:B------:R-:W-:Y:S05]  /*2dc0*/  @!P3 BRA `(.L_x_1555) ;  /* 0x00000000000cb947 */ /* 0x000fea0003800000 */
[----:B------:R-:W0:Y:S02]  /*2dd0*/  LDC.64 R120, c[0x0][0x220] ;  /* 0x00008800ff787b82 */ /* 0x000e240000000a00 */
[----:B0-----:R-:W-:-:S06]  /*2de0*/  IMAD.WIDE.U32 R120, R137, 0x10, R120 ;  /* 0x0000001089787825 */ /* 0x001fcc00078e0078 */
[----:B------:R-:W5:Y:S02]  /*2df0*/  LDG.E.128 R120, desc[UR4][R120.64] ;  /* 0x0000000478787981 */ /* 0x000f64000c1e1d00 */
.L_x_1555:
[----:B------:R-:W-:Y:S05]  /*2e00*/  BSYNC B1 ;  /* 0x0000000000017941 */ /* 0x000fea0003800000 */
.L_x_1554:
[----:B------:R-:W-:Y:S04]  /*2e10*/  BSSY B1, `(.L_x_1556) ;  /* 0x0000013000017945 */ /* 0x000fe80003800000 */
[----:B------:R-:W-:Y:S05]  /*2e20*/  @P2 BRA `(.L_x_1557) ;  /* 0x00000000001c2947 */ /* 0x000fea0003800000 */
[----:B------:R-:W-:Y:S01]  /*2e30*/  UISETP.NE.U32.AND UP0, UPT, UR14, URZ, UPT ;  /* 0x0000003f0e00728c */ /* 0x000fe2000bf05070 */
[----:B--2---:R-:W-:-:S03]  /*2e40*/  MOV R133, RZ ;  /* 0x000000ff00857202 */ /* 0x004fc60000000f00 */
[----:B------:R-:W-:-:S06]  /*2e50*/  UISETP.NE.AND.EX UP0, UPT, UR15, URZ, UPT, UP0 ;  /* 0x0000003f0f00728c */ /* 0x000fcc000bf05300 */
[----:B------:R-:W-:-:S13]  /*2e60*/  PLOP3.LUT P4, PT, PT, PT, UP0, 0x80, 0x0 ;  /* 0x000000000000781c */ /* 0x000fda0003f8f008 */
[----:B------:R-:W-:Y:S05]  /*2e70*/  @!P4 BRA `(.L_x_1558) ;  /* 0x000000000030c947 */ /* 0x000fea0003800000 */
[----:B------:R-:W-:Y:S01]  /*2e80*/  HADD2.F32 R133, -RZ, R112.H0_H0 ;  /* 0x20000070ff857230 */ /* 0x000fe20000004100 */
[----:B------:R-:W-:Y:S06]  /*2e90*/  BRA `(.L_x_1558) ;  /* 0x0000000000287947 */ /* 0x000fec0003800000 */
.L_x_1557:
        /* <DEDUP_REMOVED lines=8> */
[----:B------:R-:W-:-:S05]  /*2f20*/  @P4 HADD2.F32 R132, -RZ, R112.H0_H0 ;  /* 0x20000070ff844230 */ /* 0x000fca0000004100 */
[----:B------:R-:W-:-:S07]  /*2f30*/  @P4 FADD.FTZ R133, R133, R132 ;  /* 0x0000008485854221 */ /* 0x000fce0000010000 */
.L_x_1558:
[----:B------:R-:W-:Y:S05]  /*2f40*/  BSYNC B1 ;  /* 0x0000000000017941 */ /* 0x000fea0003800000 */
.L_x_1556:
[----:B------:R-:W0:Y:S01]  /*2f50*/  @P3 LDC R132, c[0x0][0x29c] ;  /* 0x0000a700ff843b82 */ /* 0x000e220000000800 */
[----:B------:R-:W-:Y:S01]  /*2f60*/  ISETP.NE.U32.AND P5, PT, RZ, UR10, PT ;  /* 0x0000000aff007c0c */ /* 0x000fe2000bfa5070 */
[----:B-----5:R-:W-:Y:S01]  /*2f70*/  @P3 HADD2.F32 R139, -RZ, R120.H0_H0 ;  /* 0x20000078ff8b3230 */ /* 0x020fe20000004100 */
[----:B------:R-:W-:Y:S02]  /*2f80*/  BSSY B1, `(.L_x_1559) ;  /* 0x0000015000017945 */ /* 0x000fe40003800000 */
[----:B------:R-:W-:Y:S01]  /*2f90*/  ISETP.NE.AND.EX P5, PT, RZ, UR11, PT, P5 ;  /* 0x0000000bff007c0c */ /* 0x000fe2000bfa5350 */
[----:B0-----:R-:W-:-:S12]  /*2fa0*/  @P3 FMUL.FTZ R135, R133, R132 ;  /* 0x0000008485873220 */ /* 0x001fd80000410000 */
[----:B------:R-:W-:Y:S01]  /*2fb0*/  @P5 F2FP.F16.F32.PACK_AB R133, RZ, R133 ;  /* 0x00000085ff85523e */ /* 0x000fe200000000ff */
[-C--:B------:R-:W-:Y:S01]  /*2fc0*/  @P3 FMUL.FTZ R132, R2, R135.reuse ;  /* 0x0000008702843220 */ /* 0x080fe20000410000 */
        /* <DEDUP_REMOVED lines=9> */
.L_x_1560:
[----:B------:R-:W-:-:S04]  /*3060*/  ISETP.NE.AND P6, PT, R154, RZ, PT ;  /* 0x000000ff9a00720c */ /* 0x000fc80003fc5270 */
[----:B------:R-:W-:-:S05]  /*3070*/  FSEL R133, R136, RZ, !P6 ;  /* 0x000000ff88857208 */ /* 0x000fca0007000000 */
[----:B------:R-:W-:-:S04]  /*3080*/  FFMA.FTZ R132, R190, R138, R133 ;  /* 0x0000008abe847223 */ /* 0x000fc80000010085 */
[----:B------:R-:W-:Y:S01]  /*3090*/  FADD.FTZ R133, R195, -R132 ;  /* 0x80000084c3857221 */ /* 0x000fe20000010000 */
[----:B------:R-:W-:-:S03]  /*30a0*/  @P4 HADD2.F32 R132, -RZ, R112.H1_H1 ;  /* 0x30000070ff844230 */ /* 0x000fc60000004100 */
[----:B------:R-:W-:-:S04]  /*30b0*/  FMUL.FTZ R133, R170, R133 ;  /* 0x00000085aa857220 */ /* 0x000fc80000410000 */
[----:B------:R-:W-:-:S07]  /*30c0*/  @P4 FADD.FTZ R133, R133, R132 ;  /* 0x0000008485854221 */ /* 0x000fce0000010000 */
.L_x_1561:
[----:B------:R-:W-:Y:S05]  /*30d0*/  BSYNC B1 ;  /* 0x0000000000017941 */ /* 0x000fea0003800000 */
.L_x_1559:
[----:B------:R-:W0:Y:S01]  /*30e0*/  @P3 LDC R132, c[0x0][0x29c] ;  /* 0x0000a700ff843b82 */ /* 0x000e220000000800 */
[----:B------:R-:W-:Y:S01]  /*30f0*/  @P3 HADD2.F32 R140, -RZ, R120.H1_H1 ;  /* 0x30000078ff8c3230 */ /* 0x000fe20000004100 */
[----:B------:R-:W-:Y:S01]  /*3100*/  BSSY B1, `(.L_x_1562) ;  /* 0x0000014000017945 */ /* 0x000fe20003800000 */
[----:B0-----:R-:W-:Y:S01]  /*3110*/  @P3 FMUL.FTZ R132, R133, R132 ;  /* 0x0000008485843220 */ /* 0x001fe20000410000 */
[----:B------:R-:W-:-:S03]  /*3120*/  @P5 F2FP.F16.F32.PACK_AB R133, RZ, R133 ;  /* 0x00000085ff85523e */ /* 0x000fc600000000ff */
[-C--:B------:R-:W-:Y:S01]  /*3130*/  @P3 FMUL.FTZ R134, R152, R132.reuse ;  /* 0x0000008498863220 */ /* 0x080fe20000410000 */
        /* <DEDUP_REMOVED lines=9> */
.L_x_1563:
[----:B------:R-:W-:-:S04]  /*31d0*/  ISETP.NE.AND P6, PT, R154, RZ, PT ;  /* 0x000000ff9a00720c */ /* 0x000fc80003fc5270 */
[----:B------:R-:W-:-:S05]  /*31e0*/  FSEL R132, R136, RZ, !P6 ;  /* 0x000000ff88847208 */ /* 0x000fca0007000000 */
[----:B------:R-:W-:Y:S01]  /*31f0*/  FFMA.FTZ R133, R193, R138, R132 ;  /* 0x0000008ac1857223 */ /* 0x000fe20000010084 */
[----:B------:R-:W-:-:S03]  /*3200*/  @P4 HADD2.F32 R132, -RZ, R113.H0_H0 ;  /* 0x20000071ff844230 */ /* 0x000fc60000004100 */
[----:B------:R-:W-:-:S04]  /*3210*/  FADD.FTZ R133, R196, -R133 ;  /* 0x80000085c4857221 */ /* 0x000fc80000010000 */
[----:B------:R-:W-:-:S04]  /*3220*/  FMUL.FTZ R133, R170, R133 ;  /* 0x00000085aa857220 */ /* 0x000fc80000410000 */
[----:B------:R-:W-:-:S07]  /*3230*/  @P4 FADD.FTZ R133, R133, R132 ;  /* 0x0000008485854221 */ /* 0x000fce0000010000 */
.L_x_1564:
[----:B------:R-:W-:Y:S05]  /*3240*/  BSYNC B1 ;  /* 0x0000000000017941 */ /* 0x000fea0003800000 */
.L_x_1562:
[----:B------:R-:W0:Y:S01]  /*3250*/  @P3 LDC R132, c[0x0][0x29c] ;  /* 0x0000a700ff843b82 */ /* 0x000e220000000800 */
[----:B------:R-:W-:Y:S01]  /*3260*/  @P3 HADD2.F32 R135, -RZ, R121.H0_H0 ;  /* 0x20000079ff873230 */ /* 0x000fe20000004100 */
        /* <DEDUP_REMOVED lines=9> */
[----:B------:R-:W-:Y:S01]  /*3300*/  HFMA2.MMA R133, -RZ, RZ, 0, 0 ;  /* 0x00000000ff857435 */ /* 0x000fe200000001ff */
[----:B------:R-:W-:Y:S10]  /*3310*/  @!P4 BRA `(.L_x_1567) ;  /* 0x000000000024c947 */ /* 0x000ff40003800000 */
[----:B------:R-:W-:Y:S01]  /*3320*/  HADD2.F32 R133, -RZ, R113.H1_H1 ;  /* 0x30000071ff857230 */ /* 0x000fe20000004100 */
[----:B------:R-:W-:Y:S06]  /*3330*/  BRA `(.L_x_1567) ;  /* 0x00000000001c7947 */ /* 0x000fec0003800000 */
.L_x_1566:
[----:B------:R-:W-:-:S04]  /*3340*/  ISETP.NE.AND P6, PT, R154, RZ, PT ;  /* 0x000000ff9a00720c */ /* 0x000fc80003fc5270 */
[----:B------:R-:W-:-:S05]  /*3350*/  FSEL R133, R136, RZ, !P6 ;  /* 0x000000ff88857208 */ /* 0x000fca0007000000 */
[----:B------:R-:W-:-:S04]  /*3360*/  FFMA.FTZ R132, R194, R138, R133 ;  /* 0x0000008ac2847223 */ /* 0x000fc80000010085 */
[----:B------:R-:W-:Y:S01]  /*3370*/  FADD.FTZ R133, R199, -R132 ;  /* 0x80000084c7857221 */ /* 0x000fe20000010000 */
[----:B------:R-:W-:-:S03]  /*3380*/  @P4 HADD2.F32 R132, -RZ, R113.H1_H1 ;  /* 0x30000071ff844230 */ /* 0x000fc60000004100 */
[----:B------:R-:W-:-:S04]  /*3390*/  FMUL.FTZ R133, R170, R133 ;  /* 0x00000085aa857220 */ /* 0x000fc80000410000 */
[----:B------:R-:W-:-:S07]  /*33a0*/  @P4 FADD.FTZ R133, R133, R132 ;  /* 0x0000008485854221 */ /* 0x000fce0000010000 */
.L_x_1567:
[----:B------:R-:W-:Y:S05]  /*33b0*/  BSYNC B1 ;  /* 0x0000000000017941 */ /* 0x000fea0003800000 */
.L_x_1565:
        /* <DEDUP_REMOVED lines=15> */
.L_x_1569:
[----:B------:R-:W-:-:S04]  /*34b0*/  ISETP.NE.AND P6, PT, R154, RZ, PT ;  /* 0x000000ff9a00720c */ /* 0x000fc80003fc5270 */
[----:B------:R-:W-:-:S05]  /*34c0*/  FSEL R132, R136, RZ, !P6 ;  /* 0x000000ff88847208 */ /* 0x000fca0007000000 */
[----:B------:R-:W-:Y:S01]  /*34d0*/  FFMA.FTZ R133, R197, R138, R132 ;  /* 0x0000008ac5857223 */ /* 0x000fe20000010084 */
[----:B------:R-:W-:-:S03]  /*34e0*/  @P4 HADD2.F32 R132, -RZ, R114.H0_H0 ;  /* 0x20000072ff844230 */ /* 0x000fc60000004100 */
[----:B------:R-:W-:-:S04]  /*34f0*/  FADD.FTZ R133, R198, -R133 ;  /* 0x80000085c6857221 */ /* 0x000fc80000010000 */
[----:B------:R-:W-:-:S04]  /*3500*/  FMUL.FTZ R133, R170, R133 ;  /* 0x00000085aa857220 */ /* 0x000fc80000410000 */
[----:B------:R-:W-:-:S07]  /*3510*/  @P4 FADD.FTZ R133, R133, R132 ;  /* 0x0000008485854221 */ /* 0x000fce0000010000 */
.L_x_1570:
[----:B------:R-:W-:Y:S05]  /*3520*/  BSYNC B1 ;  /* 0x0000000000017941 */ /* 0x000fea0003800000 */
.L_x_1568:
        /* <DEDUP_REMOVED lines=15> */
.L_x_1572:
[----:B------:R-:W-:-:S04]  /*3620*/  ISETP.NE.AND P6, PT, R154, RZ, PT ;  /* 0x000000ff9a00720c */ /* 0x000fc80003fc5270 */
[----:B------:R-:W-:-:S05]  /*3630*/  FSEL R133, R136, RZ, !P6 ;  /* 0x000000ff88857208 */ /* 0x000fca0007000000 */
[----:B------:R-:W-:-:S04]  /*3640*/  FFMA.FTZ R132, R200, R138, R133 ;  /* 0x0000008ac8847223 */ /* 0x000fc80000010085 */
[----:B------:R-:W-:Y:S01]  /*3650*/  FADD.FTZ R133, R201, -R132 ;  /* 0x80000084c9857221 */ /* 0x000fe20000010000 */
[----:B------:R-:W-:-:S03]  /*3660*/  @P4 HADD2.F32 R132, -RZ, R114.H1_H1 ;  /* 0x30000072ff844230 */ /* 0x000fc60000004100 */
[----:B------:R-:W-:-:S04]  /*3670*/  FMUL.FTZ R133, R170, R133 ;  /* 0x00000085aa857220 */ /* 0x000fc80000410000 */
[----:B------:R-:W-:-:S07]  /*3680*/  @P4 FADD.FTZ R133, R133, R132 ;  /* 0x0000008485854221 */ /* 0x000fce0000010000 */
.L_x_1573:
[----:B------:R-:W-:Y:S05]  /*3690*/  BSYNC B1 ;  /* 0x0000000000017941 */ /* 0x000fea0003800000 */
.L_x_1571:
        /* <DEDUP_REMOVED lines=15> */
.L_x_1575:
[----:B------:R-:W-:-:S04]  /*3790*/  ISETP.NE.AND P6, PT, R154, RZ, PT ;  /* 0x000000ff9a00720c */ /* 0x000fc80003fc5270 */
[----:B------:R-:W-:-:S05]  /*37a0*/  FSEL R132, R136, RZ, !P6 ;  /* 0x000000ff88847208 */ /* 0x000fca0007000000 */
[----:B------:R-:W-:Y:S01]  /*37b0*/  FFMA.FTZ R133, R203, R138, R132 ;  /* 0x0000008acb857223 */ /* 0x000fe20000010084 */
[----:B------:R-:W-:-:S03]  /*37c0*/  @P4 HADD2.F32 R132, -RZ, R115.H0_H0 ;  /* 0x20000073ff844230 */ /* 0x000fc60000004100 */
[----:B------:R-:W-:-:S04]  /*37d0*/  FADD.FTZ R133, R202, -R133 ;  /* 0x80000085ca857221 */ /* 0x000fc80000010000 */
[----:B------:R-:W-:-:S04]  /*37e0*/  FMUL.FTZ R133, R170, R133 ;  /* 0x00000085aa857220 */ /* 0x000fc80000410000 */
[----:B------:R-:W-:-:S07]  /*37f0*/  @P4 FADD.FTZ R133, R133, R132 ;  /* 0x0000008485854221 */ /* 0x000fce0000010000 */
.L_x_1576:
[----:B------:R-:W-:Y:S05]  /*3800*/  BSYNC B1 ;  /* 0x0000000000017941 */ /* 0x000fea0003800000 */
.L_x_1574:
        /* <DEDUP_REMOVED lines=15> */
.L_x_1578:
[----:B------:R-:W-:-:S04]  /*3900*/  ISETP.NE.AND P6, PT, R154, RZ, PT ;  /* 0x000000ff9a00720c */ /* 0x000fc80003fc5270 */
[----:B------:R-:W-:-:S05]  /*3910*/  FSEL R133, R136, RZ, !P6 ;  /* 0x000000ff88857208 */ /* 0x000fca0007000000 */
[----:B------:R-:W-:-:S04]  /*3920*/  FFMA.FTZ R132, R204, R138, R133 ;  /* 0x0000008acc847223 */ /* 0x000fc80000010085 */
[----:B------:R-:W-:Y:S01]  /*3930*/  FADD.FTZ R133, R205, -R132 ;  /* 0x80000084cd857221 */ /* 0x000fe20000010000 */
[----:B------:R-:W-:-:S03]  /*3940*/  @P4 HADD2.F32 R132, -RZ, R115.H1_H1 ;  /* 0x30000073ff844230 */ /* 0x000fc60000004100 */
[----:B------:R-:W-:-:S04]  /*3950*/  FMUL.FTZ R139, R170, R133 ;  /* 0x00000085aa8b7220 */ /* 0x000fc80000410000 */
[----:B------:R-:W-:-:S07]  /*3960*/  @P4 FADD.FTZ R139, R139, R132 ;  /* 0x000000848b8b4221 */ /* 0x000fce0000010000 */
.L_x_1579:
[----:B------:R-:W-:Y:S05]  /*3970*/  BSYNC B1 ;  /* 0x0000000000017941 */ /* 0x000fea0003800000 */
.L_x_1577:
[----:B------:R-:W0:Y:S01]  /*3980*/  @P5 LDC.64 R132, c[0x0][0x308] ;  /* 0x0000c200ff845b82 */ /* 0x000e220000000a00 */
[----:B------:R-:W-:Y:S01]  /*3990*/  @P5 F2FP.F16.F32.PACK_AB R140, RZ, R139 ;  /* 0x0000008bff8c523e */ /* 0x000fe200000000ff */
[----:B------:R-:W-:-:S03]  /*39a0*/  @P3 HADD2.F32 R142, -RZ, R123.H1_H1 ;  /* 0x3000007bff8e3230 */ /* 0x000fc60000004100 */
[----:B------:R-:W-:-:S03]  /*39b0*/  @P5 PRMT R127, R127, 0x5410, R140 ;  /* 0x000054107f7f5816 */ /* 0x000fc6000000008c */
[----:B------:R-:W1:Y:S01]  /*39c0*/  @P3 LDC R140, c[0x0][0x29c] ;  /* 0x0000a700ff8c3b82 */ /* 0x000e620000000800 */
[C---:B0-----:R-:W-:Y:S01]  /*39d0*/  @P5 IMAD.WIDE.U32 R134, R169.reuse, 0x10, R132 ;  /* 0x00000010a9865825 */ /* 0x041fe200078e0084 */
[----:B------:R-:W-:-:S06]  /*39e0*/  IADD3 R169, R169, 0x100, RZ ;  /* 0x00000100a9a97810 */ /* 0x000fcc0007ffe0ff */
[----:B------:R-:W0:Y:S01]  /*39f0*/  @P3 LDC.64 R132, c[0x0][0x2f8] ;  /* 0x0000be00ff843b82 */ /* 0x000e220000000a00 */
[----:B------:R3:W-:Y:S01]  /*3a00*/  @P5 STG.E.128 desc[UR4][R134.64], R124 ;  /* 0x0000007c86005986 */ /* 0x0007e2000c101d04 */
[----:B-1----:R-:W-:-:S04]  /*3a10*/  @P3 FMUL.FTZ R140, R139, R140 ;  /* 0x0000008c8b8c3220 */ /* 0x002fc80000410000 */
[-C--:B------:R-:W-:Y:S01]  /*3a20*/  @P3 FMUL.FTZ R139, R159, R140.reuse ;  /* 0x0000008c9f8b3220 */ /* 0x080fe20000410000 */
[----:B------:R-:W-:-:S04]  /*3a30*/  @P3 FFMA.FTZ R47, R142, R140, R47 ;  /* 0x0000008c8e2f3223 */ /* 0x000fc8000001002f */
[----:B------:R-:W-:-:S04]  /*3a40*/  @P3 F2FP.F16.F32.PACK_AB R139, RZ, R139 ;  /* 0x0000008bff8b323e */ /* 0x000fc800000000ff */
[----:B------:R-:W-:Y:S01]  /*3a50*/  @P3 PRMT R131, R131, 0x5410, R139 ;  /* 0x0000541083833816 */ /* 0x000fe2000000008b */
[C---:B0-----:R-:W-:Y:S01]  /*3a60*/  @P3 IMAD.WIDE.U32 R132, R137.reuse, 0x10, R132 ;  /* 0x0000001089843825 */ /* 0x041fe200078e0084 */
[----:B------:R-:W-:-:S04]  /*3a70*/  IADD3 R137, R137, 0x100, RZ ;  /* 0x0000010089897810 */ /* 0x000fc80007ffe0ff */
[----:B------:R3:W-:Y:S03]  /*3a80*/  @P3 STG.E.128 desc[UR4][R132.64], R128 ;  /* 0x0000008084003986 */ /* 0x0007e6000c101d04 */
.L_x_1553:
[----:B------:R-:W-:Y:S05]  /*3a90*/  BSYNC B0 ;  /* 0x0000000000007941 */ /* 0x000fea0003800000 */
.L_x_1552:
        /* <DEDUP_REMOVED lines=8> */
.L_x_1583:
[----:B------:R-:W-:Y:S05]  /*3b20*/  BSYNC B1 ;  /* 0x0000000000017941 */ /* 0x000fea0003800000 */
.L_x_1582:
[----:B------:R-:W-:Y:S04]  /*3b30*/  BSSY B1, `(.L_x_1584) ;  /* 0x0000013000017945 */ /* 0x000fe80003800000 */
[----:B------:R-:W-:Y:S05]  /*3b40*/  @P2 BRA `(.L_x_1585) ;  /* 0x00000000001c2947 */ /* 0x000fea0003800000 */
[----:B------:R-:W-:Y:S01]  /*3b50*/  UISETP.NE.U32.AND UP0, UPT, UR14, URZ, UPT ;  /* 0x0000003f0e00728c */ /* 0x000fe2000bf05070 */
[----:B--23--:R-:W-:-:S03]  /*3b60*/  MOV R133, RZ ;  /* 0x000000ff00857202 */ /* 0x00cfc60000000f00 */
[----:B------:R-:W-:-:S06]  /*3b70*/  UISETP.NE.AND.EX UP0, UPT, UR15, URZ, UPT, UP0 ;  /* 0x0000003f0f00728c */ /* 0x000fcc000bf05300 */
[----:B------:R-:W-:-:S13]  /*3b80*/  PLOP3.LUT P4, PT, PT, PT, UP0, 0x80, 0x0 ;  /* 0x000000000000781c */ /* 0x000fda0003f8f008 */
[----:B------:R-:W-:Y:S05]  /*3b90*/  @!P4 BRA `(.L_x_1586) ;  /* 0x000000000030c947 */ /* 0x000fea0003800000 */
[----:B------:R-:W-:Y:S01]  /*3ba0*/  HADD2.F32 R133, -RZ, R116.H0_H0 ;  /* 0x20000074ff857230 */ /* 0x000fe20000004100 */
[----:B------:R-:W-:Y:S06]  /*3bb0*/  BRA `(.L_x_1586) ;  /* 0x0000000000287947 */ /* 0x000fec0003800000 */
.L_x_1585:
        /* <DEDUP_REMOVED lines=8> */
[----:B------:R-:W-:-:S05]  /*3c40*/  @P4 HADD2.F32 R132, -RZ, R116.H0_H0 ;  /* 0x20000074ff844230 */ /* 0x000fca0000004100 */
[----:B------:R-:W-:-:S07]  /*3c50*/  @P4 FADD.FTZ R133, R133, R132 ;  /* 0x0000008485854221 */ /* 0x000fce0000010000 */
.L_x_1586:
[----:B------:R-:W-:Y:S05]  /*3c60*/  BSYNC B1 ;  /* 0x0000000000017941 */ /* 0x000fea0003800000 */
.L_x_1584:
        /* <DEDUP_REMOVED lines=17> */
.L_x_1588:
[----:B------:R-:W-:-:S04]  /*3d80*/  ISETP.NE.AND P6, PT, R154, RZ, PT ;  /* 0x000000ff9a00720c */ /* 0x000fc80003fc5270 */
[----:B------:R-:W-:-:S05]  /*3d90*/  FSEL R133, R136, RZ, !P6 ;  /* 0x000000ff88857208 */ /* 0x000fca0007000000 */
[----:B------:R-:W-:-:S04]  /*3da0*/  FFMA.FTZ R132, R206, R138, R133 ;  /* 0x0000008ace847223 */ /* 0x000fc80000010085 */
[----:B------:R-:W-:Y:S01]  /*3db0*/  FADD.FTZ R133, R209, -R132 ;  /* 0x80000084d1857221 */ /* 0x000fe20000010000 */
[----:B------:R-:W-:-:S03]  /*3dc0*/  @P4 HADD2.F32 R132, -RZ, R116.H1_H1 ;  /* 0x30000074ff844230 */ /* 0x000fc60000004100 */
[----:B------:R-:W-:-:S04]  /*3dd0*/  FMUL.FTZ R133, R170, R133 ;  /* 0x00000085aa857220 */ /* 0x000fc80000410000 */
[----:B------:R-:W-:-:S07]  /*3de0*/  @P4 FADD.FTZ R133, R133, R132 ;  /* 0x0000008485854221 */ /* 0x000fce0000010000 */
.L_x_1589:
[----:B------:R-:W-:Y:S05]  /*3df0*/  BSYNC B1 ;  /* 0x0000000000017941 */ /* 0x000fea0003800000 */
.L_x_1587:
        /* <DEDUP_REMOVED lines=15> */
.L_x_1591:
[----:B------:R-:W-:-:S04]  /*3ef0*/  ISETP.NE.AND P6, PT, R154, RZ, PT ;  /* 0x000000ff9a00720c */ /* 0x000fc80003fc5270 */
[----:B------:R-:W-:-:S05]  /*3f00*/  FSEL R132, R136, RZ, !P6 ;  /* 0x000000ff88847208 */ /* 0x000fca0007000000 */
[----:B------:R-:W-:Y:S01]  /*3f10*/  FFMA.FTZ R133, R207, R138, R132 ;  /* 0x0000008acf857223 */ /* 0x000fe20000010084 */
[----:B------:R-:W-:-:S03]  /*3f20*/  @P4 HADD2.F32 R132, -RZ, R117.H0_H0 ;  /* 0x20000075ff844230 */ /* 0x000fc60000004100 */
[----:B------:R-:W-:-:S04]  /*3f30*/  FADD.FTZ R133, R212, -R133 ;  /* 0x80000085d4857221 */ /* 0x000fc80000010000 */
[----:B------:R-:W-:-:S04]  /*3f40*/  FMUL.FTZ R133, R170, R133 ;  /* 0x00000085aa857220 */ /* 0x000fc80000410000 */
[----:B------:R-:W-:-:S07]  /*3f50*/  @P4 FADD.FTZ R133, R133, R132 ;  /* 0x0000008485854221 */ /* 0x000fce0000010000 */
.L_x_1592:
[----:B------:R-:W-:Y:S05]  /*3f60*/  BSYNC B1 ;  /* 0x0000000000017941 */ /* 0x000fea0003800000 */
.L_x_1590:
        /* <DEDUP_REMOVED lines=15> */
.L_x_1594:
[----:B------:R-:W-:-:S04]  /*4060*/  ISETP.NE.AND P6, PT, R154, RZ, PT ;  /* 0x000000ff9a00720c */ /* 0x000fc80003fc5270 */
[----:B------:R-:W-:-:S05]  /*4070*/  FSEL R133, R136, RZ, !P6 ;  /* 0x000000ff88857208 */ /* 0x000fca0007000000 */
[----:B------:R-:W-:-:S04]  /*4080*/  FFMA.FTZ R132, R210, R138, R133 ;  /* 0x0000008ad2847223 */ /* 0x000fc80000010085 */
[----:B------:R-:W-:Y:S01]  /*4090*/  FADD.FTZ R133, R211, -R132 ;  /* 0x80000084d3857221 */ /* 0x000fe20000010000 */
[----:B------:R-:W-:-:S03]  /*40a0*/  @P4 HADD2.F32 R132, -RZ, R117.H1_H1 ;  /* 0x30000075ff844230 */ /* 0x000fc60000004100 */
[----:B------:R-:W-:-:S04]  /*40b0*/  FMUL.FTZ R133, R170, R133 ;  /* 0x00000085aa857220 */ /* 0x000fc80000410000 */
[----:B------:R-:W-:-:S07]  /*40c0*/  @P4 FADD.FTZ R133, R133, R132 ;  /* 0x0000008485854221 */ /* 0x000fce0000010000 */
.L_x_1595:
[----:B------:R-:W-:Y:S05]  /*40d0*/  BSYNC B1 ;  /* 0x0000000000017941 */ /* 0x000fea0003800000 */
.L_x_1593:
        /* <DEDUP_REMOVED lines=15> */
.L_x_1597:
[----:B------:R-:W-:-:S04]  /*41d0*/  ISETP.NE.AND P6, PT, R154, RZ, PT ;  /* 0x000000ff9a00720c */ /* 0x000fc80003fc5270 */
[----:B------:R-:W-:-:S05]  /*41e0*/  FSEL R132, R136, RZ, !P6 ;  /* 0x000000ff88847208 */ /* 0x000fca0007000000 */
[----:B------:R-:W-:Y:S01]  /*41f0*/  FFMA.FTZ R133, R213, R138, R132 ;  /* 0x0000008ad5857223 */ /* 0x000fe20000010084 */
[----:B------:R-:W-:-:S03]  /*4200*/  @P4 HADD2.F32 R132, -RZ, R118.H0_H0 ;  /* 0x20000076ff844230 */ /* 0x000fc60000004100 */
[----:B------:R-:W-:-:S04]  /*4210*/  FADD.FTZ R133, R214, -R133 ;  /* 0x80000085d6857221 */ /* 0x000fc80000010000 */
[----:B------:R-:W-:-:S04]  /*4220*/  FMUL.FTZ R133, R170, R133 ;  /* 0x00000085aa857220 */ /* 0x000fc80000410000 */
[----:B------:R-:W-:-:S07]  /*4230*/  @P4 FADD.FTZ R133, R133, R132 ;  /* 0x0000008485854221 */ /* 0x000fce0000010000 */
.L_x_1598:
[----:B------:R-:W-:Y:S05]  /*4240*/  BSYNC B1 ;  /* 0x0000000000017941 */ /* 0x000fea0003800000 */
.L_x_1596:
        /* <DEDUP_REMOVED lines=15> */
.L_x_1600:
[----:B------:R-:W-:-:S04]  /*4340*/  ISETP.NE.AND P6, PT, R154, RZ, PT ;  /* 0x000000ff9a00720c */ /* 0x000fc80003fc5270 */
[----:B------:R-:W-:-:S05]  /*4350*/  FSEL R133, R136, RZ, !P6 ;  /* 0x000000ff88857208 */ /* 0x000fca0007000000 */
[----:B------:R-:W-:-:S04]  /*4360*/  FFMA.FTZ R132, R216, R138, R133 ;  /* 0x0000008ad8847223 */ /* 0x000fc80000010085 */
[----:B------:R-:W-:Y:S01]  /*4370*/  FADD.FTZ R133, R215, -R132 ;  /* 0x80000084d7857221 */ /* 0x000fe20000010000 */
[----:B------:R-:W-:-:S03]  /*4380*/  @P4 HADD2.F32 R132, -RZ, R118.H1_H1 ;  /* 0x30000076ff844230 */ /* 0x000fc60000004100 */
[----:B------:R-:W-:-:S04]  /*4390*/  FMUL.FTZ R133, R170, R133 ;  /* 0x00000085aa857220 */ /* 0x000fc80000410000 */
[----:B------:R-:W-:-:S07]  /*43a0*/  @P4 FADD.FTZ R133, R133, R132 ;  /* 0x0000008485854221 */ /* 0x000fce0000010000 */
.L_x_1601:
[----:B------:R-:W-:Y:S05]  /*43b0*/  BSYNC B1 ;  /* 0x0000000000017941 */ /* 0x000fea0003800000 */
.L_x_1599:
        /* <DEDUP_REMOVED lines=15> */
.L_x_1603:
[----:B------:R-:W-:-:S04]  /*44b0*/  ISETP.NE.AND P6, PT, R154, RZ, PT ;  /* 0x000000ff9a00720c */ /* 0x000fc80003fc5270 */
[----:B------:R-:W-:-:S05]  /*44c0*/  FSEL R132, R136, RZ, !P6 ;  /* 0x000000ff88847208 */ /* 0x000fca0007000000 */
[----:B------:R-:W-:Y:S01]  /*44d0*/  FFMA.FTZ R133, R217, R138, R132 ;  /* 0x0000008ad9857223 */ /* 0x000fe20000010084 */
[----:B------:R-:W-:-:S03]  /*44e0*/  @P4 HADD2.F32 R132, -RZ, R119.H0_H0 ;  /* 0x20000077ff844230 */ /* 0x000fc60000004100 */
[----:B------:R-:W-:-:S04]  /*44f0*/  FADD.FTZ R133, R218, -R133 ;  /* 0x80000085da857221 */ /* 0x000fc80000010000 */
[----:B------:R-:W-:-:S04]  /*4500*/  FMUL.FTZ R133, R170, R133 ;  /* 0x00000085aa857220 */ /* 0x000fc80000410000 */
[----:B------:R-:W-:-:S07]  /*4510*/  @P4 FADD.FTZ R133, R133, R132 ;  /* 0x0000008485854221 */ /* 0x000fce0000010000 */
.L_x_1604:
[----:B------:R-:W-:Y:S05]  /*4520*/  BSYNC B1 ;  /* 0x0000000000017941 */ /* 0x000fea0003800000 */
.L_x_1602:
        /* <DEDUP_REMOVED lines=15> */
.L_x_1606:
[----:B------:R-:W-:Y:S01]  /*4620*/  ISETP.NE.AND P2, PT, R154, RZ, PT ;  /* 0x000000ff9a00720c */ /* 0x000fe20003f45270 */
[----:B------:R-:W-:-:S03]  /*4630*/  @P4 HADD2.F32 R135, -RZ, R119.H1_H1 ;  /* 0x30000077ff874230 */ /* 0x000fc60000004100 */
[----:B------:R-:W-:-:S05]  /*4640*/  FSEL R133, R136, RZ, !P2 ;  /* 0x000000ff88857208 */ /* 0x000fca0005000000 */
[----:B------:R-:W-:-:S04]  /*4650*/  FFMA.FTZ R138, R220, R138, R133 ;  /* 0x0000008adc8a7223 */ /* 0x000fc80000010085 */
[----:B------:R-:W-:-:S04]  /*4660*/  FADD.FTZ R133, R219, -R138 ;  /* 0x8000008adb857221 */ /* 0x000fc80000010000 */
[----:B------:R-:W-:-:S04]  /*4670*/  FMUL.FTZ R170, R170, R133 ;  /* 0x00000085aaaa7220 */ /* 0x000fc80000410000 */
[----:B------:R-:W-:-:S07]  /*4680*/  @P4 FADD.FTZ R170, R170, R135 ;  /* 0x00000087aaaa4221 */ /* 0x000fce0000010000 */
.L_x_1607:
[----:B------:R-:W-:Y:S05]  /*4690*/  BSYNC B1 ;  /* 0x0000000000017941 */ /* 0x000fea0003800000 */
.L_x_1605:
[----:B------:R-:W0:Y:S08]  /*46a0*/  @P3 LDC R139, c[0x0][0x29c] ;  /* 0x0000a700ff8b3b82 */ /* 0x000e300000000800 */
[----:B------:R-:W1:Y:S08]  /*46b0*/  @P5 LDC.64 R134, c[0x0][0x308] ;  /* 0x0000c200ff865b82 */ /* 0x000e700000000a00 */
[----:B------:R-:W2:Y:S01]  /*46c0*/  @P3 LDC.64 R132, c[0x0][0x2f8] ;  /* 0x0000be00ff843b82 */ /* 0x000ea20000000a00 */
[----:B0-----:R-:W-:Y:S01]  /*46d0*/  @P3 FMUL.FTZ R136, R170, R139 ;  /* 0x0000008baa883220 */ /* 0x001fe20000410000 */
[----:B------:R-:W-:-:S03]  /*46e0*/  @P5 F2FP.F16.F32.PACK_AB R170, RZ, R170 ;  /* 0x000000aaffaa523e */ /* 0x000fc600000000ff */
[----:B------:R-:W-:Y:S01]  /*46f0*/  @P3 FMUL.FTZ R138, R167, R136 ;  /* 0x00000088a78a3220 */ /* 0x000fe20000410000 */
[----:B------:R-:W-:Y:S01]  /*4700*/  @P5 PRMT R127, R127, 0x5410, R170 ;  /* 0x000054107f7f5816 */ /* 0x000fe200000000aa */
[----:B-1----:R-:W-:-:S03]  /*4710*/  @P5 IMAD.WIDE.U32 R134, R169, 0x10, R134 ;  /* 0x00000010a9865825 */ /* 0x002fc600078e0086 */
[----:B------:R-:W-:-:S04]  /*4720*/  @P3 F2FP.F16.F32.PACK_AB R138, RZ, R138 ;  /* 0x0000008aff8a323e */ /* 0x000fc800000000ff */
[----:B------:R-:W-:Y:S01]  /*4730*/  @P3 PRMT R131, R131, 0x5410, R138 ;  /* 0x0000541083833816 */ /* 0x000fe2000000008a */
[----:B------:R0:W-:Y:S01]  /*4740*/  @P5 STG.E.128 desc[UR4][R134.64], R124 ;  /* 0x0000007c86005986 */ /* 0x0001e2000c101d04 */
[----:B------:R-:W-:Y:S02]  /*4750*/  @P3 HADD2.F32 R138, -RZ, R123.H1_H1 ;  /* 0x3000007bff8a3230 */ /* 0x000fe40000004100 */
[----:B--2---:R-:W-:-:S04]  /*4760*/  @P3 IMAD.WIDE.U32 R132, R137, 0x10, R132 ;  /* 0x0000001089843825 */ /* 0x004fc800078e0084 */
[----:B------:R-:W-:Y:S01]  /*4770*/  @P3 FFMA.FTZ R39, R138, R136, R39 ;  /* 0x000000888a273223 */ /* 0x000fe20000010027 */
[----:B------:R0:W-:Y:S06]  /*4780*/  @P3 STG.E.128 desc[UR4][R132.64], R128 ;  /* 0x0000008084003986 */ /* 0x0001ec000c101d04 */
.L_x_1581:
[----:B------:R-:W-:Y:S05]  /*4790*/  BSYNC B0 ;  /* 0x0000000000007941 */ /* 0x000fea0003800000 */
.L_x_1580:
[----:B------:R-:W-:Y:S02]  /*47a0*/  IADD3 R168, R168, UR12, RZ ;  /* 0x0000000ca8a87c10 */ /* 0x000fe4000fffe0ff */
[----:B------:R-:W-:Y:S02]  /*47b0*/  ISETP.NE.AND P3, PT, R221, RZ, PT ;  /* 0x000000ffdd00720c */ /* 0x000fe40003f65270 */
[----:B------:R-:W-:Y:S02]  /*47c0*/  ISETP.GE.AND P2, PT, R168, UR13, PT ;  /* 0x0000000da8007c0c */ /* 0x000fe4000bf46270 */
[----:B------:R-:W-:-:S11]  /*47d0*/  SEL R144, RZ, 0x1, P3 ;  /* 0x00000001ff907807 */ /* 0x000fd60001800000 */
[----:B------:R-:W-:Y:S05]  /*47e0*/  @!P2 BRA `(.L_x_1608) ;  /* 0xffffffc00028a947 */ /* 0x000fea000383ffff */
.L_x_1509:
[----:B------:R-:W1:Y:S01]  /*47f0*/  S2R R2, SR_TID.X ;  /* 0x0000000000027919 */ /* 0x000e620000002100 */
[----:B------:R-:W1:Y:S01]  /*4800*/  S2UR UR6, SR_CTAID.X ;  /* 0x00000000000679c3 */ /* 0x000e620000002500 */
[----:B------:R-:W-:Y:S01]  /*4810*/  BSSY B0, `(.L_x_1609) ;  /* 0x0000012000007945 */ /* 0x000fe20003800000 */
[----:B-1----:R-:W-:-:S05]  /*4820*/  LEA.HI R2, R2, UR6, RZ, 0x18 ;  /* 0x0000000602027c11 */ /* 0x002fca000f8fc0ff */
[----:B------:R-:W-:-:S05]  /*4830*/  IMAD R149, R2, R149, RZ ;  /* 0x0000009502957224 */ /* 0x000fca00078e02ff */
[----:B------:R-:W-:Y:S01]  /*4840*/  LEA.HI R149, R149, R148, RZ, 0x1d ;  /* 0x0000009495957211 */ /* 0x000fe200078fe8ff */
[----:B------:R-:W-:Y:S06]  /*4850*/  @!P0 BRA `(.L_x_1610) ;  /* 0x0000000000348947 */ /* 0x000fec0003800000 */
[----:B------:R-:W1:Y:S08]  /*4860*/  LDC.64 R2, c[0x0][0x2d0] ;  /* 0x0000b400ff027b82 */ /* 0x000e700000000a00 */
[----:B-----5:R-:W4:Y:S08]  /*4870*/  LDC.64 R4, c[0x0][0x2d8] ;  /* 0x0000b600ff047b82 */ /* 0x020f300000000a00 */
[----:B------:R-:W0:Y:S01]  /*4880*/  LDC.64 R6, c[0x0][0x2f0] ;  /* 0x0000bc00ff067b82 */ /* 0x000e220000000a00 */
[----:B-1----:R-:W-:-:S05]  /*4890*/  IMAD.WIDE.U32 R2, R149, 0x20, R2 ;  /* 0x0000002095027825 */ /* 0x002fca00078e0002 */
        /* <DEDUP_REMOVED lines=9> */
.L_x_1610:
[----:B------:R-:W-:Y:S05]  /*4930*/  BSYNC B0 ;  /* 0x0000000000007941 */ /* 0x000fea0003800000 */
.L_x_1609:
[----:B------:R-:W-:Y:S04]  /*4940*/  BSSY B0, `(.L_x_1611) ;  /* 0x000000f000007945 */ /* 0x000fe80003800000 */
[----:B------:R-:W-:Y:S05]  /*4950*/  @!P1 BRA `(.L_x_1612) ;  /* 0x0000000000349947 */ /* 0x000fea0003800000 */
[----:B-1----:R-:W1:Y:S08]  /*4960*/  LDC.64 R2, c[0x0][0x2d0] ;  /* 0x0000b400ff027b82 */ /* 0x002e700000000a00 */
        /* <DEDUP_REMOVED lines=12> */
.L_x_1612:
[----:B------:R-:W-:Y:S05]  /*4a30*/  BSYNC B0 ;  /* 0x0000000000007941 */ /* 0x000fea0003800000 */
.L_x_1611:
[----:B------:R-:W-:-:S13]  /*4a40*/  ISETP.NE.AND P0, PT, R0, RZ, PT ;  /* 0x000000ff0000720c */ /* 0x000fda0003f05270 */
[----:B------:R-:W-:Y:S05]  /*4a50*/  @!P0 EXIT ;  /* 0x000000000000894d */ /* 0x000fea0003800000 */
[----:B-1----:R-:W1:Y:S08]  /*4a60*/  LDC.64 R2, c[0x0][0x2d0] ;  /* 0x0000b400ff027b82 */ /* 0x002e700000000a00 */
[----:B-----5:R-:W4:Y:S08]  /*4a70*/  LDC.64 R4, c[0x0][0x2d8] ;  /* 0x0000b600ff047b82 */ /* 0x020f300000000a00 */
[----:B------:R-:W0:Y:S01]  /*4a80*/  LDC.64 R6, c[0x0][0x2f0] ;  /* 0x0000bc00ff067b82 */ /* 0x000e220000000a00 */
[----:B-1----:R-:W-:-:S05]  /*4a90*/  IMAD.WIDE.U32 R2, R149, 0x20, R2 ;  /* 0x0000002095027825 */ /* 0x002fca00078e0002 */
        /* <DEDUP_REMOVED lines=9> */
.L_x_1523:
[----:B------:R-:W-:Y:S01]  /*4b30*/  HFMA2.MMA R144, -RZ, RZ, 0, 9.5367431640625e-07 ;  /* 0x00000010ff907435 */ /* 0x000fe200000001ff */
[----:B------:R-:W-:Y:S02]  /*4b40*/  MOV R145, R189 ;  /* 0x000000bd00917202 */ /* 0x000fe40000000f00 */
[----:B------:R-:W-:Y:S02]  /*4b50*/  MOV R147, 0x1f ;  /* 0x0000001f00937802 */ /* 0x000fe40000000f00 */
[----:B0-----:R-:W-:-:S07]  /*4b60*/  MOV R142, 0xffffffff ;  /* 0xffffffff008e7802 */ /* 0x001fce0000000f00 */
[----:B-----5:R-:W-:Y:S05]  /*4b70*/  WARPSYNC.COLLECTIVE R142, `(.L_x_1613) ;  /* 0x000000008e087348 */ /* 0x020fea0003c00000 */
[----:B------:R0:W1:Y:S02]  /*4b80*/  SHFL.DOWN P4, R143, R145, R144, R147 ;  /* 0x08000090918f7389 */ /* 0x0000640000080093 */
[----:B01---5:R-:W-:Y:S01]  /*4b90*/  ENDCOLLECTIVE ;  /* 0x000000000000791b */ /* 0x023fe20003800000 */
.L_x_1613:
[----:B------:R-:W-:Y:S02]  /*4ba0*/  MOV R145, R146 ;  /* 0x0000009200917202 */ /* 0x000fe40000000f00 */
[----:B------:R-:W-:-:S07]  /*4bb0*/  MOV R134, R143 ;  /* 0x0000008f00867202 */ /* 0x000fce0000000f00 */
[----:B------:R-:W-:Y:S05]  /*4bc0*/  WARPSYNC.COLLECTIVE R142, `(.L_x_1614) ;  /* 0x000000008e087348 */ /* 0x000fea0003c00000 */
[----:B------:R0:W1:Y:S02]  /*4bd0*/  SHFL.DOWN P4, R143, R145, R144, R147 ;  /* 0x08000090918f7389 */ /* 0x0000640000080093 */
[----:B01----:R-:W-:Y:S01]  /*4be0*/  ENDCOLLECTIVE ;  /* 0x000000000000791b */ /* 0x003fe20003800000 */
.L_x_1614:
[----:B------:R-:W-:Y:S01]  /*4bf0*/  FADD.FTZ R134, R134, R189 ;  /* 0x000000bd86867221 */ /* 0x000fe20000010000 */
[----:B------:R-:W-:-:S04]  /*4c00*/  HFMA2.MMA R144, -RZ, RZ, 0, 4.76837158203125e-07 ;  /* 0x00000008ff907435 */ /* 0x000fc800000001ff */
[----:B------:R-:W-:Y:S02]  /*4c10*/  MOV R145, R134 ;  /* 0x0000008600917202 */ /* 0x000fe40000000f00 */
[----:B------:R-:W-:-:S07]  /*4c20*/  MOV R135, R143 ;  /* 0x0000008f00877202 */ /* 0x000fce0000000f00 */
[----:B------:R-:W-:Y:S05]  /*4c30*/  WARPSYNC.COLLECTIVE R142, `(.L_x_1615) ;  /* 0x000000008e087348 */ /* 0x000fea0003c00000 */
[----:B------:R0:W1:Y:S02]  /*4c40*/  SHFL.DOWN P4, R143, R145, R144, R147 ;  /* 0x08000090918f7389 */ /* 0x0000640000080093 */
[----:B01----:R-:W-:Y:S01]  /*4c50*/  ENDCOLLECTIVE ;  /* 0x000000000000791b */ /* 0x003fe20003800000 */
.L_x_1615:
[----:B------:R-:W-:-:S05]  /*4c60*/  FADD.FTZ R135, R135, R146 ;  /* 0x0000009287877221 */ /* 0x000fca0000010000 */
[----:B------:R-:W-:Y:S02]  /*4c70*/  MOV R145, R135 ;  /* 0x0000008700917202 */ /* 0x000fe40000000f00 */
[----:B------:R-:W-:-:S07]  /*4c80*/  MOV R137, R143 ;  /* 0x0000008f00897202 */ /* 0x000fce0000000f00 */
[----:B------:R-:W-:Y:S05]  /*4c90*/  WARPSYNC.COLLECTIVE R142, `(.L_x_1616) ;  /* 0x000000008e087348 */ /* 0x000fea0003c00000 */
[----:B------:R0:W1:Y:S02]  /*4ca0*/  SHFL.DOWN P4, R143, R145, R144, R147 ;  /* 0x08000090918f7389 */ /* 0x0000640000080093 */
[----:B01----:R-:W-:Y:S01]  /*4cb0*/  ENDCOLLECTIVE ;  /* 0x000000000000791b */ /* 0x003fe20003800000 */
.L_x_1616:
[----:B------:R-:W-:Y:S01]  /*4cc0*/  FADD.FTZ R137, R134, R137 ;  /* 0x0000008986897221 */ /* 0x000fe20000010000 */
[----:B------:R-:W-:-:S04]  /*4cd0*/  HFMA2.MMA R144, -RZ, RZ, 0, 2.384185791015625e-07 ;  /* 0x00000004ff907435 */ /* 0x000fc800000001ff */
[----:B------:R-:W-:Y:S02]  /*4ce0*/  MOV R145, R137 ;  /* 0x0000008900917202 */ /* 0x000fe40000000f00 */
[----:B------:R-:W-:-:S07]  /*4cf0*/  MOV R136, R143 ;  /* 0x0000008f00887202 */ /* 0x000fce0000000f00 */
[----:B------:R-:W-:Y:S05]  /*4d00*/  WARPSYNC.COLLECTIVE R142, `(.L_x_1617) ;  /* 0x000000008e087348 */ /* 0x000fea0003c00000 */
[----:B------:R0:W1:Y:S02]  /*4d10*/  SHFL.DOWN P4, R143, R145, R144, R147 ;  /* 0x08000090918f7389 */ /* 0x0000640000080093 */
[----:B01----:R-:W-:Y:S01]  /*4d20*/  ENDCOLLECTIVE ;  /* 0x000000000000791b */ /* 0x003fe20003800000 */
.L_x_1617:
[----:B------:R-:W-:-:S05]  /*4d30*/  FADD.FTZ R136, R135, R136 ;  /* 0x0000008887887221 */ /* 0x000fca0000010000 */
[----:B------:R-:W-:Y:S02]  /*4d40*/  MOV R145, R136 ;  /* 0x0000008800917202 */ /* 0x000fe40000000f00 */
[----:B------:R-:W-:-:S07]  /*4d50*/  MOV R138, R143 ;  /* 0x0000008f008a7202 */ /* 0x000fce0000000f00 */
[----:B------:R-:W-:Y:S05]  /*4d60*/  WARPSYNC.COLLECTIVE R142, `(.L_x_1618) ;  /* 0x000000008e087348 */ /* 0x000fea0003c00000 */
[----:B------:R0:W1:Y:S02]  /*4d70*/  SHFL.DOWN P4, R143, R145, R144, R147 ;  /* 0x08000090918f7389 */ /* 0x0000640000080093 */
[----:B01----:R-:W-:Y:S01]  /*4d80*/  ENDCOLLECTIVE ;  /* 0x000000000000791b */ /* 0x003fe20003800000 */
.L_x_1618:
[----:B------:R-:W-:Y:S01]  /*4d90*/  FADD.FTZ R138, R137, R138 ;  /* 0x0000008a898a7221 */ /* 0x000fe20000010000 */
[----:B------:R-:W-:-:S04]  /*4da0*/  HFMA2.MMA R144, -RZ, RZ, 0, 1.1920928955078125e-07 ;  /* 0x00000002ff907435 */ /* 0x000fc800000001ff */
[----:B------:R-:W-:Y:S02]  /*4db0*/  MOV R145, R138 ;  /* 0x0000008a00917202 */ /* 0x000fe40000000f00 */
[----:B------:R-:W-:-:S07]  /*4dc0*/  MOV R139, R143 ;  /* 0x0000008f008b7202 */ /* 0x000fce0000000f00 */
[----:B------:R-:W-:Y:S05]  /*4dd0*/  WARPSYNC.COLLECTIVE R142, `(.L_x_1619) ;  /* 0x000000008e087348 */ /* 0x000fea0003c00000 */
[----:B------:R0:W1:Y:S02]  /*4de0*/  SHFL.DOWN P4, R143, R145, R144, R147 ;  /* 0x08000090918f7389 */ /* 0x0000640000080093 */
[----:B01----:R-:W-:Y:S01]  /*4df0*/  ENDCOLLECTIVE ;  /* 0x000000000000791b */ /* 0x003fe20003800000 */
.L_x_1619:
[----:B------:R-:W-:-:S05]  /*4e00*/  FADD.FTZ R139, R136, R139 ;  /* 0x0000008b888b7221 */ /* 0x000fca0000010000 */
[----:B------:R-:W-:Y:S02]  /*4e10*/  MOV R145, R139 ;  /* 0x0000008b00917202 */ /* 0x000fe40000000f00 */
[----:B------:R-:W-:-:S07]  /*4e20*/  MOV R141, R143 ;  /* 0x0000008f008d7202 */ /* 0x000fce0000000f00 */
[----:B------:R-:W-:Y:S05]  /*4e30*/  WARPSYNC.COLLECTIVE R142, `(.L_x_1620) ;  /* 0x000000008e087348 */ /* 0x000fea0003c00000 */
[----:B------:R0:W1:Y:S02]  /*4e40*/  SHFL.DOWN P4, R143, R145, R144, R147 ;  /* 0x08000090918f7389 */ /* 0x0000640000080093 */
[----:B01----:R-:W-:Y:S01]  /*4e50*/  ENDCOLLECTIVE ;  /* 0x000000000000791b */ /* 0x003fe20003800000 */
.L_x_1620:
[----:B------:R-:W-:Y:S01]  /*4e60*/  FADD.FTZ R141, R138, R141 ;  /* 0x0000008d8a8d7221 */ /* 0x000fe20000010000 */
[----:B------:R-:W-:-:S04]  /*4e70*/  HFMA2.MMA R144, -RZ, RZ, 0, 5.9604644775390625e-08 ;  /* 0x00000001ff907435 */ /* 0x000fc800000001ff */
[----:B------:R-:W-:Y:S02]  /*4e80*/  MOV R145, R141 ;  /* 0x0000008d00917202 */ /* 0x000fe40000000f00 */
[----:B------:R-:W-:-:S07]  /*4e90*/  MOV R140, R143 ;  /* 0x0000008f008c7202 */ /* 0x000fce0000000f00 */
[----:B------:R-:W-:Y:S05]  /*4ea0*/  WARPSYNC.COLLECTIVE R142, `(.L_x_1621) ;  /* 0x000000008e087348 */ /* 0x000fea0003c00000 */
[----:B------:R0:W1:Y:S02]  /*4eb0*/  SHFL.DOWN P4, R143, R145, R144, R147 ;  /* 0x08000090918f7389 */ /* 0x0000640000080093 */
[----:B01----:R-:W-:Y:S01]  /*4ec0*/  ENDCOLLECTIVE ;  /* 0x000000000000791b */ /* 0x003fe20003800000 */
.L_x_1621:
[----:B------:R-:W-:-:S05]  /*4ed0*/  FADD.FTZ R140, R139, R140 ;  /* 0x0000008c8b8c7221 */ /* 0x000fca0000010000 */
[----:B------:R-:W-:Y:S02]  /*4ee0*/  MOV R145, R140 ;  /* 0x0000008c00917202 */ /* 0x000fe40000000f00 */
[----:B------:R-:W-:-:S07]  /*4ef0*/  MOV R188, R143 ;  /* 0x0000008f00bc7202 */ /* 0x000fce0000000f00 */
[----:B------:R-:W-:Y:S05]  /*4f00*/  WARPSYNC.COLLECTIVE R142, `(.L_x_1622) ;  /* 0x000000008e087348 */ /* 0x000fea0003c00000 */
[----:B------:R0:W1:Y:S02]  /*4f10*/  SHFL.DOWN P4, R143, R145, R144, R147 ;  /* 0x08000090918f7389 */ /* 0x0000640000080093 */
[----:B01----:R-:W-:Y:S01]  /*4f20*/  ENDCOLLECTIVE ;  /* 0x000000000000791b */ /* 0x003fe20003800000 */
.L_x_1622:
[----:B------:R-:W-:Y:S01]  /*4f30*/  MOV R189, R143 ;  /* 0x0000008f00bd7202 */ /* 0x000fe20000000f00 */
[----:B------:R-:W-:Y:S06]  /*4f40*/  BRA `(.L_x_1623) ;  /* 0xffffffcc00a87947 */ /* 0x000fec000383ffff */
.L_x_1624:
        /* <DEDUP_REMOVED lines=11> */
.L_x_11285:


//--------------------- .text._ZN10layer_norm13ln_bwd_kernelINS_13Kernel_traitsI6__halfS2_S2_S2_fjLj6144ELj1ELj1ELj8ELj16ENS_18Kernel_traits_baseILj6144ES2_S2_S2_S2_fjLj256EEEEELb0ELb1ELb1ELb1EEEvNS_9BwdParamsE --------------------------
	.section	.text._ZN10layer_norm13ln_bwd_kernelINS_13Kernel_traitsI6__halfS2_S2_S2_fjLj6144ELj1ELj1ELj8ELj16ENS_18Kernel_traits_baseILj6144ES2_S2_S2_S2_fjLj256EEEEELb0ELb1ELb1ELb1EEEvNS_9BwdParamsE,"ax",@progbits
	.align	128
        .global         _ZN10layer_norm13ln_bwd_kernelINS_13Kernel_traitsI6__halfS2_S2_S2_fjLj6144ELj1ELj1ELj8ELj16ENS_18Kernel_traits_baseILj6144ES2_S2_S2_S2_fjLj256EEEEELb0ELb1ELb1ELb1EEEvNS_9BwdParamsE
        .type           _ZN10layer_norm13ln_bwd_kernelINS_13Kernel_traitsI6__halfS2_S2_S2_fjLj6144ELj1ELj1ELj8ELj16ENS_18Kernel_traits_baseILj6144ES2_S2_S2_S2_fjLj256EEEEELb0ELb1ELb1ELb1EEEvNS_9BwdParamsE,@function
        .size           _ZN10layer_norm13ln_bwd_kernelINS_13Kernel_traitsI6__halfS2_S2_S2_fjLj6144ELj1ELj1ELj8ELj16ENS_18Kernel_traits_baseILj6144ES2_S2_S2_S2_fjLj256EEEEELb0ELb1ELb1ELb1EEEvNS_9BwdParamsE,(.L_x_11286 - _ZN10layer_norm13ln_bwd_kernelINS_13Kernel_traitsI6__halfS2_S2_S2_fjLj6144ELj1ELj1ELj8ELj16ENS_18Kernel_traits_baseILj6144ES2_S2_S2_S2_fjLj256EEEEELb0ELb1ELb1ELb1EEEvNS_9BwdParamsE)
        .other          _ZN10layer_norm13ln_bwd_kernelINS_13Kernel_traitsI6__halfS2_S2_S2_fjLj6144ELj1ELj1ELj8ELj16ENS_18Kernel_traits_baseILj6144ES2_S2_S2_S2_fjLj256EEEEELb0ELb1ELb1ELb1EEEvNS_9BwdParamsE,@"STO_CUDA_ENTRY STV_DEFAULT"
_ZN10layer_norm13ln_bwd_kernelINS_13Kernel_traitsI6__halfS2_S2_S2_fjLj6144ELj1ELj1ELj8ELj16ENS_18Kernel_traits_baseILj6144ES2_S2_S2_S2_fjLj256EEEEELb0ELb1ELb1ELb1EEEvNS_9BwdParamsE:
.text._ZN10layer_norm13ln_bwd_kernelINS_13Kernel_traitsI6__halfS2_S2_S2_fjLj6144ELj1ELj1ELj8ELj16ENS_18Kernel_traits_baseILj6144ES2_S2_S2_S2_fjLj256EEEEELb0ELb1ELb1ELb1EEEvNS_9BwdParamsE:
        /* <DEDUP_REMOVED lines=10> */
[----:B------:R-:W-:-:S04]  /*00a0*/  IADD3 R4, P0, R0, UR4, RZ ;  /* 0x0000000400047c10 */ /* 0x000fc8000ff1e0ff */
[----:B------:R-:W-:Y:S01]  /*00b0*/  IADD3.X R5, RZ, UR5, RZ, P0, !PT ;  /* 0x00000005ff057c10 */ /* 0x000fe200087fe4ff */
        /* <DEDUP_REMOVED lines=46> */
.L_x_1625:
[----:B------:R-:W-:Y:S01]  /*03a0*/  ULDC.64 UR6, c[0x0][0x260] ;  /* 0x0000980000067ab9 */ /* 0x000fe20000000a00 */
[----:B------:R-:W0:Y:S01]  /*03b0*/  LDC.U8 R28, c[0x0][0x2a0] ;  /* 0x0000a800ff1c7b82 */ /* 0x000e220000000000 */
[----:B------:R-:W-:-:S04]  /*03c0*/  LEA R14, P0, R2, UR6, 0x4 ;  /* 0x00000006020e7c11 */ /* 0x000fc8000f8020ff */
        /* <DEDUP_REMOVED lines=44> */
[----:B------:R-:W-:Y:S02]  /*0690*/  HADD2.F32 R7, -RZ, R9.H1_H1 ;  /* 0x30000009ff077230 */ /* 0x000fe40000004100 */
[--C-:B---3--:R-:W-:Y:S02]  /*06a0*/  HADD2.F32 R12, -RZ, R16.reuse.H0_H0 ;  /* 0x20000010ff0c7230 */ /* 0x108fe40000004100 */
[----:B------:R-:W-:Y:S02]  /*06b0*/  HADD2.F32 R13, -RZ, R16.H1_H1 ;  /* 0x30000010ff0d7230 */ /* 0x000fe40000004100 */
[--C-:B-1----:R-:W-:Y:S02]  /*06c0*/  HADD2.F32 R14, -RZ, R17.reuse.H0_H0 ;  /* 0x20000011ff0e7230 */ /* 0x102fe40000004100 */
        /* <DEDUP_REMOVED lines=17> */
.L_x_1707:
        /* <DEDUP_REMOVED lines=9> */
[----:B--2---:R-:W-:-:S05]  /*0870*/  IMAD.WIDE R140, R0, 0x4, R140 ;  /* 0x00000004008c7825 */ /* 0x004fca00078e028c */
[----:B------:R4:W5:Y:S01]  /*0880*/  LDG.E R214, desc[UR4][R140.64] ;  /* 0x000000048cd67981 */ /* 0x000962000c1e1900 */
[----:B0-----:R-:W-:-:S05]  /*0890*/  IMAD R29, R0, R213, RZ ;  /* 0x000000d5001d7224 */ /* 0x001fca00078e02ff */
[----:B------:R-:W-:-:S04]  /*08a0*/  SHF.R.S32.HI R146, RZ, 0x1f, R29 ;  /* 0x0000001fff927819 */ /* 0x000fc8000001141d */
[----:B------:R-:W-:-:S04]  /*08b0*/  LEA.HI R209, R146, R29, RZ, 0x3 ;  /* 0x0000001d92d17211 */ /* 0x000fc800078f18ff */
[----:B------:R-:W-:Y:S01]  /*08c0*/  LEA.HI.SX32 R209, R209, R2, 0x1d ;  /* 0x00000002d1d17211 */ /* 0x000fe200078feaff */
[----:B------:R-:W-:Y:S03]  /*08d0*/  BSSY B0, `(.L_x_1627) ;  /* 0x000010e000007945 */ /* 0x000fe60003800000 */
[C---:B------:R-:W-:Y:S02]  /*08e0*/  IADD3 R31, R209.reuse, 0x100, RZ ;  /* 0x00000100d11f7810 */ /* 0x040fe40007ffe0ff */
[C---:B------:R-:W-:Y:S01]  /*08f0*/  IADD3 R29, R209.reuse, 0x200, RZ ;  /* 0x00000200d11d7810 */ /* 0x040fe20007ffe0ff */
[----:B-1----:R-:W-:-:S04]  /*0900*/  IMAD.WIDE.U32 R186, R209, 0x10, R182 ;  /* 0x00000010d1ba7825 */ /* 0x002fc800078e00b6 */
[----:B------:R-:W-:-:S04]  /*0910*/  IMAD.WIDE.U32 R184, R31, 0x10, R182 ;  /* 0x000000101fb87825 */ /* 0x000fc800078e00b6 */
[----:B------:R-:W-:Y:S01]  /*0920*/  IMAD.WIDE.U32 R182, R29, 0x10, R182 ;  /* 0x000000101db67825 */ /* 0x000fe200078e00b6 */
[----:B---3--:R-:W-:-:S13]  /*0930*/  ISETP.GT.AND P2, PT, R142, RZ, PT ;  /* 0x000000ff8e00720c */ /* 0x008fda0003f44270 */
[----:B----4-:R-:W-:Y:S05]  /*0940*/  @P2 BRA `(.L_x_1628) ;  /* 0x0000000000342947 */ /* 0x010fea0003800000 */
[----:B------:R-:W-:Y:S01]  /*0950*/  MOV R210, UR14 ;  /* 0x0000000e00d27c02 */ /* 0x000fe20008000f00 */
[----:B------:R-:W-:Y:S01]  /*0960*/  HFMA2.MMA R144, -RZ, RZ, 0, 0 ;  /* 0x00000000ff907435 */ /* 0x000fe200000001ff */
[----:B------:R-:W-:Y:S02]  /*0970*/  MOV R211, UR15 ;  /* 0x0000000f00d37c02 */ /* 0x000fe40008000f00 */
[----:B------:R-:W-:Y:S02]  /*0980*/  ISETP.NE.U32.AND P0, PT, R210, RZ, PT ;  /* 0x000000ffd200720c */ /* 0x000fe40003f05070 */
[----:B------:R-:W-:Y:S02]  /*0990*/  MOV R140, RZ ;  /* 0x000000ff008c7202 */ /* 0x000fe40000000f00 */
[----:B------:R-:W-:-:S13]  /*09a0*/  ISETP.NE.AND.EX P0, PT, R211, RZ, PT, P0 ;  /* 0x000000ffd300720c */ /* 0x000fda0003f05300 */
[----:B------:R-:W-:Y:S05]  /*09b0*/  @!P0 BRA `(.L_x_1629) ;  /* 0x0000000c00fc8947 */ /* 0x000fea0003800000 */
[----:B------:R0:W5:Y:S04]  /*09c0*/  LDG.E.128 R40, desc[UR4][R186.64] ;  /* 0x00000004ba287981 */ /* 0x000168000c1e1d00 */
[----:B------:R0:W5:Y:S04]  /*09d0*/  LDG.E.128 R36, desc[UR4][R184.64] ;  /* 0x00000004b8247981 */ /* 0x000168000c1e1d00 */
[----:B------:R0:W5:Y:S01]  /*09e0*/  LDG.E.128 R32, desc[UR4][R182.64] ;  /* 0x00000004b6207981 */ /* 0x000162000c1e1d00 */
[----:B------:R-:W-:Y:S02]  /*09f0*/  MOV R140, RZ ;  /* 0x000000ff008c7202 */ /* 0x000fe40000000f00 */
[----:B------:R-:W-:Y:S01]  /*0a00*/  MOV R144, RZ ;  /* 0x000000ff00907202 */ /* 0x000fe20000000f00 */
[----:B------:R-:W-:Y:S06]  /*0a10*/  BRA `(.L_x_1629) ;  /* 0x0000000c00e47947 */ /* 0x000fec0003800000 */
.L_x_1628:
[----:B------:R-:W0:Y:S01]  /*0a20*/  LDC.64 R156, c[0x0][0x238] ;  /* 0x00008e00ff9c7b82 */ /* 0x000e220000000a00 */
[----:B------:R-:W-:-:S05]  /*0a30*/  IADD3 R140, R142, -0x1, RZ ;  /* 0xffffffff8e8c7810 */ /* 0x000fca0007ffe0ff */
[----:B------:R-:W-:Y:S02]  /*0a40*/  IMAD R140, R140, R213, RZ ;  /* 0x000000d58c8c7224 */ /* 0x000fe400078e02ff */
[----:B------:R-:W1:Y:S03]  /*0a50*/  LDC.64 R160, c[0x0][0x2b8] ;  /* 0x0000ae00ffa07b82 */ /* 0x000e660000000a00 */
[----:B------:R-:W-:-:S04]  /*0a60*/  SHF.R.S32.HI R3, RZ, 0x1f, R140 ;  /* 0x0000001fff037819 */ /* 0x000fc8000001148c */
[----:B------:R-:W-:Y:S01]  /*0a70*/  LEA.HI R3, R3, R140, RZ, 0x3 ;  /* 0x0000008c03037211 */ /* 0x000fe200078f18ff */
[----:B------:R-:W2:Y:S03]  /*0a80*/  LDC.64 R164, c[0x0][0x250] ;  /* 0x00009400ffa47b82 */ /* 0x000ea60000000a00 */
[----:B------:R-:W-:-:S04]  /*0a90*/  LEA.HI.SX32 R3, R3, R2, 0x1d ;  /* 0x0000000203037211 */ /* 0x000fc800078feaff */
[----:B------:R-:W-:Y:S01]  /*0aa0*/  IADD3 R153, R3, 0x100, RZ ;  /* 0x0000010003997810 */ /* 0x000fe20007ffe0ff */
[----:B0-----:R-:W-:-:S04]  /*0ab0*/  IMAD.WIDE.U32 R140, R209, 0x10, R156 ;  /* 0x00000010d18c7825 */ /* 0x001fc800078e009c */
[----:B------:R-:W-:Y:S02]  /*0ac0*/  IMAD.WIDE.U32 R148, R31, 0x10, R156 ;  /* 0x000000101f947825 */ /* 0x000fe400078e009c */
[----:B------:R-:W3:Y:S02]  /*0ad0*/  LDG.E.128 R140, desc[UR4][R140.64] ;  /* 0x000000048c8c7981 */ /* 0x000ee4000c1e1d00 */
[C---:B-1----:R-:W-:Y:S01]  /*0ae0*/  IMAD.WIDE.U32 R144, R3.reuse, 0x10, R160 ;  /* 0x0000001003907825 */ /* 0x042fe200078e00a0 */
[----:B------:R-:W-:Y:S01]  /*0af0*/  IADD3 R3, R3, 0x200, RZ ;  /* 0x0000020003037810 */ /* 0x000fe20007ffe0ff */
[----:B------:R-:W4:Y:S02]  /*0b00*/  LDG.E.128 R148, desc[UR4][R148.64] ;  /* 0x0000000494947981 */ /* 0x000f24000c1e1d00 */
[----:B------:R-:W-:Y:S02]  /*0b10*/  IMAD.WIDE.U32 R156, R29, 0x10, R156 ;  /* 0x000000101d9c7825 */ /* 0x000fe400078e009c */
[----:B------:R-:W4:Y:S02]  /*0b20*/  LDG.E.128 R144, desc[UR4][R144.64] ;  /* 0x0000000490907981 */ /* 0x000f24000c1e1d00 */
[----:B--2---:R-:W-:-:S02]  /*0b30*/  IMAD.WIDE R164, R0, 0x4, R164 ;  /* 0x0000000400a47825 */ /* 0x004fc400078e02a4 */
[----:B------:R-:W2:Y:S02]  /*0b40*/  LDG.E.128 R156, desc[UR4][R156.64] ;  /* 0x000000049c9c7981 */ /* 0x000ea4000c1e1d00 */
[--C-:B------:R-:W-:Y:S02]  /*0b50*/  IMAD.WIDE.U32 R152, R153, 0x10, R160.reuse ;  /* 0x0000001099987825 */ /* 0x100fe400078e00a0 */
[----:B------:R-:W2:Y:S02]  /*0b60*/  LDG.E R164, desc[UR4][R164.64] ;  /* 0x00000004a4a47981 */ /* 0x000ea4000c1e1900 */
[----:B------:R-:W-:Y:S02]  /*0b70*/  IMAD.WIDE.U32 R160, R3, 0x10, R160 ;  /* 0x0000001003a07825 */ /* 0x000fe400078e00a0 */
[----:B------:R-:W2:Y:S04]  /*0b80*/  LDG.E.128 R152, desc[UR4][R152.64] ;  /* 0x0000000498987981 */ /* 0x000ea8000c1e1d00 */
[----:B------:R-:W2:Y:S01]  /*0b90*/  LDG.E.128 R160, desc[UR4][R160.64] ;  /* 0x00000004a0a07981 */ /* 0x000ea2000c1e1d00 */
[----:B------:R-:W-:-:S02]  /*0ba0*/  MOV R210, UR14 ;  /* 0x0000000e00d27c02 */ /* 0x000fc40008000f00 */
[----:B------:R-:W-:Y:S02]  /*0bb0*/  MOV R211, UR15 ;  /* 0x0000000f00d37c02 */ /* 0x000fe40008000f00 */
[----:B------:R-:W-:-:S04]  /*0bc0*/  ISETP.NE.U32.AND P0, PT, R210, RZ, PT ;  /* 0x000000ffd200720c */ /* 0x000fc80003f05070 */
[----:B------:R-:W-:-:S13]  /*0bd0*/  ISETP.NE.AND.EX P0, PT, R211, RZ, PT, P0 ;  /* 0x000000ffd300720c */ /* 0x000fda0003f05300 */
[----:B------:R-:W5:Y:S04]  /*0be0*/  @P0 LDG.E.128 R40, desc[UR4][R186.64] ;  /* 0x00000004ba280981 */ /* 0x000f68000c1e1d00 */
[----:B------:R4:W5:Y:S04]  /*0bf0*/  @P0 LDG.E.128 R36, desc[UR4][R184.64] ;  /* 0x00000004b8240981 */ /* 0x000968000c1e1d00 */
[----:B------:R0:W5:Y:S01]  /*0c00*/  @P0 LDG.E.128 R32, desc[UR4][R182.64] ;  /* 0x00000004b6200981 */ /* 0x000162000c1e1d00 */
[----:B------:R-:W-:Y:S01]  /*0c10*/  ISETP.NE.AND P0, PT, R28, RZ, PT ;  /* 0x000000ff1c00720c */ /* 0x000fe20003f05270 */
[----:B---3--:R-:W-:-:S02]  /*0c20*/  HADD2.F32 R169, -RZ, R143.H0_H0 ;  /* 0x2000008fffa97230 */ /* 0x008fc40000004100 */
[----:B------:R-:W-:Y:S02]  /*0c30*/  HADD2.F32 R3, -RZ, R140.H0_H0 ;  /* 0x2000008cff037230 */ /* 0x000fe40000004100 */
[----:B------:R-:W-:Y:S02]  /*0c40*/  HADD2.F32 R143, -RZ, R143.H1_H1 ;  /* 0x3000008fff8f7230 */ /* 0x000fe40000004100 */
[----:B------:R-:W-:Y:S02]  /*0c50*/  HADD2.F32 R167, -RZ, R141.H1_H1 ;  /* 0x3000008dffa77230 */ /* 0x000fe40000004100 */
[--C-:B----4-:R-:W-:Y:S02]  /*0c60*/  HADD2.F32 R185, -RZ, R147.reuse.H0_H0 ;  /* 0x20000093ffb97230 */ /* 0x110fe40000004100 */
[----:B0-----:R-:W-:Y:S02]  /*0c70*/  HADD2.F32 R182, -RZ, R147.H1_H1 ;  /* 0x30000093ffb67230 */ /* 0x001fe40000004100 */
[----:B------:R-:W-:-:S02]  /*0c80*/  HADD2.F32 R179, -RZ, R144.H0_H0 ;  /* 0x20000090ffb37230 */ /* 0x000fc40000004100 */
[----:B------:R-:W-:Y:S01]  /*0c90*/  HADD2.F32 R180, -RZ, R144.H1_H1 ;  /* 0x30000090ffb47230 */ /* 0x000fe20000004100 */
[----:B--2---:R-:W-:Y:S01]  /*0ca0*/  FSEL R221, R164, RZ, !P0 ;  /* 0x000000ffa4dd7208 */ /* 0x004fe20004000000 */
[--C-:B------:R-:W-:Y:S02]  /*0cb0*/  HADD2.F32 R147, -RZ, R149.reuse.H0_H0 ;  /* 0x20000095ff937230 */ /* 0x100fe40000004100 */
[----:B------:R-:W-:Y:S02]  /*0cc0*/  HADD2.F32 R144, -RZ, R148.H0_H0 ;  /* 0x20000094ff907230 */ /* 0x000fe40000004100 */
[----:B------:R-:W-:Y:S02]  /*0cd0*/  HADD2.F32 R149, -RZ, R149.H1_H1 ;  /* 0x30000095ff957230 */ /* 0x000fe40000004100 */
[--C-:B------:R-:W-:Y:S02]  /*0ce0*/  HADD2.F32 R187, -RZ, R146.reuse.H0_H0 ;  /* 0x20000092ffbb7230 */ /* 0x100fe40000004100 */
[----:B------:R-:W-:-:S02]  /*0cf0*/  HADD2.F32 R184, -RZ, R146.H1_H1 ;  /* 0x30000092ffb87230 */ /* 0x000fc40000004100 */
[----:B------:R-:W-:Y:S02]  /*0d00*/  HADD2.F32 R170, -RZ, R150.H0_H0 ;  /* 0x20000096ffaa7230 */ /* 0x000fe40000004100 */
[C---:B------:R-:W-:Y:S01]  /*0d10*/  FADD.FTZ R3, -R221.reuse, R3 ;  /* 0x00000003dd037221 */ /* 0x040fe20000010100 */
[----:B------:R-:W-:Y:S02]  /*0d20*/  HADD2.F32 R165, -RZ, R140.H1_H1 ;  /* 0x3000008cffa57230 */ /* 0x000fe40000004100 */
[----:B------:R-:W-:Y:S01]  /*0d30*/  FADD.FTZ R171, -R221, R143 ;  /* 0x0000008fddab7221 */ /* 0x000fe20000010100 */
[----:B------:R-:W-:Y:S02]  /*0d40*/  HADD2.F32 R168, -RZ, R142.H0_H0 ;  /* 0x2000008effa87230 */ /* 0x000fe40000004100 */
[----:B------:R-:W-:Y:S02]  /*0d50*/  HADD2.F32 R146, -RZ, R148.H1_H1 ;  /* 0x30000094ff927230 */ /* 0x000fe40000004100 */
[----:B------:R-:W-:-:S02]  /*0d60*/  HADD2.F32 R164, -RZ, R158.H0_H0 ;  /* 0x2000009effa47230 */ /* 0x000fc40000004100 */
[----:B------:R-:W-:Y:S02]  /*0d70*/  HADD2.F32 R178, -RZ, R159.H0_H0 ;  /* 0x2000009fffb27230 */ /* 0x000fe40000004100 */
[----:B------:R-:W-:Y:S02]  /*0d80*/  HADD2.F32 R142, -RZ, R142.H1_H1 ;  /* 0x3000008eff8e7230 */ /* 0x000fe40000004100 */
[----:B------:R-:W-:Y:S02]  /*0d90*/  HADD2.F32 R172, -RZ, R151.H0_H0 ;  /* 0x20000097ffac7230 */ /* 0x000fe40000004100 */
[--C-:B------:R-:W-:Y:S02]  /*0da0*/  HADD2.F32 R183, -RZ, R153.reuse.H0_H0 ;  /* 0x20000099ffb77230 */ /* 0x100fe40000004100 */
[----:B------:R-:W-:Y:S02]  /*0db0*/  HADD2.F32 R148, -RZ, R153.H1_H1 ;  /* 0x30000099ff947230 */ /* 0x000fe40000004100 */
[----:B------:R-:W-:-:S02]  /*0dc0*/  HADD2.F32 R158, -RZ, R158.H1_H1 ;  /* 0x3000009eff9e7230 */ /* 0x000fc40000004100 */
[C---:B------:R-:W-:Y:S01]  /*0dd0*/  FADD.FTZ R167, -R221.reuse, R167 ;  /* 0x000000a7dda77221 */ /* 0x040fe20000010100 */
[----:B------:R-:W-:Y:S02]  /*0de0*/  HADD2.F32 R151, -RZ, R151.H1_H1 ;  /* 0x30000097ff977230 */ /* 0x000fe40000004100 */
[C---:B------:R-:W-:Y:S01]  /*0df0*/  FADD.FTZ R173, -R221.reuse, R144 ;  /* 0x00000090ddad7221 */ /* 0x040fe20000010100 */
[----:B------:R-:W-:Y:S02]  /*0e00*/  HADD2.F32 R153, -RZ, R156.H0_H0 ;  /* 0x2000009cff997230 */ /* 0x000fe40000004100 */
[C---:B------:R-:W-:Y:S01]  /*0e10*/  FADD.FTZ R189, -R221.reuse, R149 ;  /* 0x00000095ddbd7221 */ /* 0x040fe20000010100 */
[----:B------:R-:W-:Y:S02]  /*0e20*/  HADD2.F32 R150, -RZ, R150.H1_H1 ;  /* 0x30000096ff967230 */ /* 0x000fe40000004100 */
[----:B------:R-:W-:Y:S01]  /*0e30*/  FADD.FTZ R191, -R221, R170 ;  /* 0x000000aaddbf7221 */ /* 0x000fe20000010100 */
[----:B------:R-:W-:-:S02]  /*0e40*/  HADD2.F32 R156, -RZ, R156.H1_H1 ;  /* 0x3000009cff9c7230 */ /* 0x000fc40000004100 */
[C---:B------:R-:W-:Y:S01]  /*0e50*/  FADD.FTZ R165, -R221.reuse, R165 ;  /* 0x000000a5dda57221 */ /* 0x040fe20000010100 */
[----:B------:R-:W-:Y:S02]  /*0e60*/  HADD2.F32 R166, -RZ, R141.H0_H0 ;  /* 0x2000008dffa67230 */ /* 0x000fe40000004100 */
[C---:B------:R-:W-:Y:S01]  /*0e70*/  FADD.FTZ R169, -R221.reuse, R169 ;  /* 0x000000a9dda97221 */ /* 0x040fe20000010100 */
[--C-:B------:R-:W-:Y:S02]  /*0e80*/  HADD2.F32 R149, -RZ, R162.reuse.H0_H0 ;  /* 0x200000a2ff957230 */ /* 0x100fe40000004100 */
[----:B------:R-:W-:Y:S01]  /*0e90*/  FADD.FTZ R219, -R221, R178 ;  /* 0x000000b2dddb7221 */ /* 0x000fe20000010100 */
[----:B------:R-:W-:Y:S02]  /*0ea0*/  HADD2.F32 R144, -RZ, R162.H1_H1 ;  /* 0x300000a2ff907230 */ /* 0x000fe40000004100 */
[----:B-----5:R-:W-:Y:S01]  /*0eb0*/  FMUL.FTZ R3, R30, R3 ;  /* 0x000000031e037220 */ /* 0x020fe20000410000 */
[----:B------:R-:W-:-:S02]  /*0ec0*/  HADD2.F32 R141, -RZ, R155.H0_H0 ;  /* 0x2000009bff8d7230 */ /* 0x000fc40000004100 */
[----:B------:R-:W-:Y:S01]  /*0ed0*/  FMUL.FTZ R162, R30, R171 ;  /* 0x000000ab1ea27220 */ /* 0x000fe20000410000 */
[----:B------:R-:W-:Y:S02]  /*0ee0*/  HADD2.F32 R140, -RZ, R155.H1_H1 ;  /* 0x3000009bff8c7230 */ /* 0x000fe40000004100 */
[C---:B------:R-:W-:Y:S01]  /*0ef0*/  FADD.FTZ R155, -R221.reuse, R142 ;  /* 0x0000008edd9b7221 */ /* 0x040fe20000010100 */
[C---:B------:R-:W-:Y:S01]  /*0f00*/  FADD.FTZ R217, -R221.reuse, R158 ;  /* 0x0000009eddd97221 */ /* 0x040fe20000010100 */
[----:B------:R-:W-:Y:S01]  /*0f10*/  FMUL.FTZ R178, R4, R179 ;  /* 0x000000b304b27220 */ /* 0x000fe20000410000 */
[C---:B------:R-:W-:Y:S01]  /*0f20*/  FADD.FTZ R175, -R221.reuse, R146 ;  /* 0x00000092ddaf7221 */ /* 0x040fe20000010100 */
[C---:B------:R-:W-:Y:S01]  /*0f30*/  FADD.FTZ R199, -R221.reuse, R151 ;  /* 0x00000097ddc77221 */ /* 0x040fe20000010100 */
[----:B------:R-:W-:Y:S01]  /*0f40*/  FMUL.FTZ R158, R30, R167 ;  /* 0x000000a71e9e7220 */ /* 0x000fe20000410000 */
[--C-:B------:R-:W-:Y:S02]  /*0f50*/  HADD2.F32 R174, -RZ, R157.reuse.H0_H0 ;  /* 0x2000009dffae7230 */ /* 0x100fe40000004100 */
[----:B------:R-:W-:Y:S01]  /*0f60*/  FADD.FTZ R195, -R221, R150 ;  /* 0x00000096ddc37221 */ /* 0x000fe20000010100 */
[----:B------:R-:W-:-:S02]  /*0f70*/  HADD2.F32 R176, -RZ, R157.H1_H1 ;  /* 0x3000009dffb07230 */ /* 0x000fc40000004100 */
[C---:B------:R-:W-:Y:S01]  /*0f80*/  FADD.FTZ R201, -R221.reuse, R153 ;  /* 0x00000099ddc97221 */ /* 0x040fe20000010100 */
[C---:B------:R-:W-:Y:S01]  /*0f90*/  FADD.FTZ R203, -R221.reuse, R156 ;  /* 0x0000009cddcb7221 */ /* 0x040fe20000010100 */
[--C-:B------:R-:W-:Y:S02]  /*0fa0*/  HADD2.F32 R151, -RZ, R161.reuse.H0_H0 ;  /* 0x200000a1ff977230 */ /* 0x100fe40000004100 */
[C---:B------:R-:W-:Y:S01]  /*0fb0*/  FMUL.FTZ R167, R30.reuse, R191 ;  /* 0x000000bf1ea77220 */ /* 0x040fe20000410000 */
[----:B------:R-:W-:Y:S02]  /*0fc0*/  HADD2.F32 R146, -RZ, R161.H1_H1 ;  /* 0x300000a1ff927230 */ /* 0x000fe40000004100 */
[----:B------:R-:W-:Y:S01]  /*0fd0*/  FADD.FTZ R157, -R221, R166 ;  /* 0x000000a6dd9d7221 */ /* 0x000fe20000010100 */
[----:B------:R-:W-:Y:S02]  /*0fe0*/  HADD2.F32 R181, -RZ, R145.H0_H0 ;  /* 0x20000091ffb57230 */ /* 0x000fe40000004100 */
[----:B------:R-:W-:Y:S01]  /*0ff0*/  FMUL.FTZ R156, R30, R165 ;  /* 0x000000a51e9c7220 */ /* 0x000fe20000410000 */
[----:B------:R-:W-:-:S02]  /*1000*/  HADD2.F32 R153, -RZ, R160.H0_H0 ;  /* 0x200000a0ff997230 */ /* 0x000fc40000004100 */
[----:B------:R-:W-:Y:S01]  /*1010*/  FMUL.FTZ R161, R30, R169 ;  /* 0x000000a91ea17220 */ /* 0x000fe20000410000 */
[----:B------:R-:W-:Y:S02]  /*1020*/  HADD2.F32 R150, -RZ, R160.H1_H1 ;  /* 0x300000a0ff967230 */ /* 0x000fe40000004100 */
[----:B------:R-:W-:Y:S01]  /*1030*/  FFMA.FTZ R128, R3, R179, R128 ;  /* 0x000000b303807223 */ /* 0x000fe20000010080 */
[----:B------:R-:W-:Y:S01]  /*1040*/  FADD.FTZ R116, R116, R179 ;  /* 0x000000b374747221 */ /* 0x000fe20000010000 */
[-C--:B------:R-:W-:Y:S01]  /*1050*/  FFMA.FTZ R135, R162, R182.reuse, R135 ;  /* 0x000000b6a2877223 */ /* 0x080fe20000010087 */
[----:B------:R-:W-:Y:S01]  /*1060*/  FADD.FTZ R115, R115, R182 ;  /* 0x000000b673737221 */ /* 0x000fe20000010000 */
[----:B------:R-:W-:Y:S01]  /*1070*/  FMUL.FTZ R191, R11, R182 ;  /* 0x000000b60bbf7220 */ /* 0x000fe20000410000 */
[----:B------:R-:W-:Y:S01]  /*1080*/  FADD.FTZ R177, -R221, R147 ;  /* 0x00000093ddb17221 */ /* 0x000fe20000010100 */
[----:B------:R-:W-:Y:S01]  /*1090*/  FMUL.FTZ R160, R30, R155 ;  /* 0x0000009b1ea07220 */ /* 0x000fe20000410000 */
[----:B------:R-:W-:Y:S01]  /*10a0*/  FMUL.FTZ R179, R5, R180 ;  /* 0x000000b405b37220 */ /* 0x000fe20000410000 */
[----:B------:R-:W-:Y:S01]  /*10b0*/  FADD.FTZ R182, RZ, R178 ;  /* 0x000000b2ffb67221 */ /* 0x000fe20000010000 */
[----:B------:R-:W-:-:S02]  /*10c0*/  HADD2.F32 R193, -RZ, R152.H0_H0 ;  /* 0x20000098ffc17230 */ /* 0x000fc40000004100 */
[----:B------:R-:W-:Y:S01]  /*10d0*/  FFMA.FTZ R155, R3, R178, RZ ;  /* 0x000000b2039b7223 */ /* 0x000fe200000100ff */
[--C-:B------:R-:W-:Y:S02]  /*10e0*/  HADD2.F32 R147, -RZ, R163.reuse.H0_H0 ;  /* 0x200000a3ff937230 */ /* 0x100fe40000004100 */
[----:B------:R-:W-:Y:S01]  /*10f0*/  FADD.FTZ R215, -R221, R164 ;  /* 0x000000a4ddd77221 */ /* 0x000fe20000010100 */
[----:B------:R-:W-:Y:S02]  /*1100*/  HADD2.F32 R142, -RZ, R163.H1_H1 ;  /* 0x300000a3ff8e7230 */ /* 0x000fe40000004100 */
[C---:B------:R-:W-:Y:S01]  /*1110*/  FMUL.FTZ R163, R30.reuse, R173 ;  /* 0x000000ad1ea37220 */ /* 0x040fe20000410000 */
[----:B------:R-:W-:Y:S02]  /*1120*/  HADD2.F32 R152, -RZ, R152.H1_H1 ;  /* 0x30000098ff987230 */ /* 0x000fe40000004100 */
[----:B------:R-:W-:Y:S01]  /*1130*/  FMUL.FTZ R157, R30, R157 ;  /* 0x0000009d1e9d7220 */ /* 0x000fe20000410000 */
[----:B------:R-:W-:-:S02]  /*1140*/  HADD2.F32 R186, -RZ, R145.H1_H1 ;  /* 0x30000091ffba7230 */ /* 0x000fc40000004100 */
[----:B------:R-:W-:Y:S01]  /*1150*/  FMUL.FTZ R164, R30, R175 ;  /* 0x000000af1ea47220 */ /* 0x000fe20000410000 */
[----:B------:R-:W-:Y:S01]  /*1160*/  FFMA.FTZ R129, R156, R180, R129 ;  /* 0x000000b49c817223 */ /* 0x000fe20000010081 */
[----:B------:R-:W-:Y:S01]  /*1170*/  FADD.FTZ R117, R117, R180 ;  /* 0x000000b475757221 */ /* 0x000fe20000010000 */
[-C--:B------:R-:W-:Y:S01]  /*1180*/  FFMA.FTZ R134, R161, R185.reuse, R134 ;  /* 0x000000b9a1867223 */ /* 0x080fe20000010086 */
[----:B------:R-:W-:Y:S01]  /*1190*/  FADD.FTZ R114, R114, R185 ;  /* 0x000000b972727221 */ /* 0x000fe20000010000 */
[----:B------:R-:W-:Y:S01]  /*11a0*/  FMUL.FTZ R190, R10, R185 ;  /* 0x000000b90abe7220 */ /* 0x000fe20000410000 */
[----:B------:R-:W-:Y:S01]  /*11b0*/  FMUL.FTZ R180, R6, R181 ;  /* 0x000000b506b47220 */ /* 0x000fe20000410000 */
[----:B------:R-:W-:Y:S01]  /*11c0*/  FADD.FTZ R185, R182, R179 ;  /* 0x000000b3b6b97221 */ /* 0x000fe20000010000 */
[----:B------:R-:W-:Y:S01]  /*11d0*/  FFMA.FTZ R182, R156, R179, R155 ;  /* 0x000000b39cb67223 */ /* 0x000fe2000001009b */
[----:B------:R-:W-:Y:S02]  /*11e0*/  HADD2.F32 R188, -RZ, R159.H1_H1 ;  /* 0x3000009fffbc7230 */ /* 0x000fe40000004100 */
[-C--:B------:R-:W-:Y:S01]  /*11f0*/  FFMA.FTZ R104, R163, R193.reuse, R104 ;  /* 0x000000c1a3687223 */ /* 0x080fe20000010068 */
[----:B------:R-:W-:Y:S01]  /*1200*/  FADD.FTZ R108, R108, R193 ;  /* 0x000000c16c6c7221 */ /* 0x000fe20000010000 */
[----:B------:R-:W-:Y:S01]  /*1210*/  FMUL.FTZ R192, R12, R193 ;  /* 0x000000c10cc07220 */ /* 0x000fe20000410000 */
        /* <DEDUP_REMOVED lines=8> */
[----:B------:R-:W-:Y:S01]  /*12a0*/  FADD.FTZ R159, -R221, R168 ;  /* 0x000000a8dd9f7221 */ /* 0x000fe20000010100 */
[----:B------:R-:W-:Y:S01]  /*12b0*/  FFMA.FTZ R155, R157, R180, R182 ;  /* 0x000000b49d9b7223 */ /* 0x000fe200000100b6 */
[----:B------:R-:W-:Y:S01]  /*12c0*/  FADD.FTZ R143, -R221, R188 ;  /* 0x000000bcdd8f7221 */ /* 0x000fe20000010100 */
[-C--:B------:R-:W-:Y:S01]  /*12d0*/  FFMA.FTZ R106, R165, R183.reuse, R106 ;  /* 0x000000b7a56a7223 */ /* 0x080fe2000001006a */
[----:B------:R-:W-:Y:S01]  /*12e0*/  FADD.FTZ R110, R110, R183 ;  /* 0x000000b76e6e7221 */ /* 0x000fe20000010000 */
[----:B------:R-:W-:Y:S01]  /*12f0*/  FMUL.FTZ R194, R14, R183 ;  /* 0x000000b70ec27220 */ /* 0x000fe20000410000 */
        /* <DEDUP_REMOVED lines=8> */
[----:B------:R-:W-:-:S02]  /*1380*/  HADD2.F32 R145, -RZ, R154.H0_H0 ;  /* 0x2000009aff917230 */ /* 0x000fc40000004100 */
[----:B------:R-:W-:Y:S01]  /*1390*/  FMUL.FTZ R168, R30, R195 ;  /* 0x000000c31ea87220 */ /* 0x000fe20000410000 */
[-C--:B------:R-:W-:Y:S01]  /*13a0*/  FFMA.FTZ R107, R166, R148.reuse, R107 ;  /* 0x00000094a66b7223 */ /* 0x080fe2000001006b */
[----:B------:R-:W-:Y:S01]  /*13b0*/  FADD.FTZ R111, R111, R148 ;  /* 0x000000946f6f7221 */ /* 0x000fe20000010000 */
        /* <DEDUP_REMOVED lines=8> */
[----:B------:R-:W-:-:S02]  /*1440*/  FADD.FTZ R197, -R221, R172 ;  /* 0x000000acddc57221 */ /* 0x000fc40000010100 */
[----:B------:R-:W-:Y:S01]  /*1450*/  FADD.FTZ R155, R152, R191 ;  /* 0x000000bf989b7221 */ /* 0x000fe20000010000 */
[----:B------:R-:W-:Y:S01]  /*1460*/  FFMA.FTZ R152, R162, R191, R145 ;  /* 0x000000bfa2987223 */ /* 0x000fe20000010091 */
[----:B------:R-:W-:Y:S02]  /*1470*/  FMUL.FTZ R169, R30, R197 ;  /* 0x000000c51ea97220 */ /* 0x000fe40000410000 */
[----:B------:R-:W-:Y:S01]  /*1480*/  FADD.FTZ R148, R155, R192 ;  /* 0x000000c09b947221 */ /* 0x000fe20000010000 */
[----:B------:R-:W-:Y:S01]  /*1490*/  FFMA.FTZ R145, R163, R192, R152 ;  /* 0x000000c0a3917223 */ /* 0x000fe20000010098 */
[-C--:B------:R-:W-:Y:S01]  /*14a0*/  FFMA.FTZ R138, R169, R141.reuse, R138 ;  /* 0x0000008da98a7223 */ /* 0x080fe2000001008a */
[----:B------:R-:W-:Y:S01]  /*14b0*/  FADD.FTZ R62, R62, R141 ;  /* 0x0000008d3e3e7221 */ /* 0x000fe20000010000 */
[----:B------:R-:W-:Y:S01]  /*14c0*/  FMUL.FTZ R198, R18, R141 ;  /* 0x0000008d12c67220 */ /* 0x000fe20000410000 */
[----:B------:R-:W-:Y:S01]  /*14d0*/  FADD.FTZ R141, R148, R193 ;  /* 0x000000c1948d7221 */ /* 0x000fe20000010000 */
[----:B------:R-:W-:Y:S01]  /*14e0*/  FFMA.FTZ R148, R164, R193, R145 ;  /* 0x000000c1a4947223 */ /* 0x000fe20000010091 */
[----:B------:R-:W-:-:S02]  /*14f0*/  FMUL.FTZ R170, R30, R199 ;  /* 0x000000c71eaa7220 */ /* 0x000fc40000410000 */
[----:B------:R-:W-:Y:S01]  /*1500*/  FADD.FTZ R152, R141, R194 ;  /* 0x000000c28d987221 */ /* 0x000fe20000010000 */
[----:B------:R-:W-:Y:S01]  /*1510*/  FFMA.FTZ R141, R165, R194, R148 ;  /* 0x000000c2a58d7223 */ /* 0x000fe20000010094 */
[----:B------:R-:W-:Y:S02]  /*1520*/  HADD2.F32 R154, -RZ, R154.H1_H1 ;  /* 0x3000009aff9a7230 */ /* 0x000fe40000004100 */
[-C--:B------:R-:W-:Y:S01]  /*1530*/  FFMA.FTZ R139, R170, R140.reuse, R139 ;  /* 0x0000008caa8b7223 */ /* 0x080fe2000001008b */
[----:B------:R-:W-:Y:S01]  /*1540*/  FADD.FTZ R63, R63, R140 ;  /* 0x0000008c3f3f7221 */ /* 0x000fe20000010000 */
[----:B------:R-:W-:Y:S01]  /*1550*/  FMUL.FTZ R199, R19, R140 ;  /* 0x0000008c13c77220 */ /* 0x000fe20000410000 */
[----:B------:R-:W-:Y:S01]  /*1560*/  FADD.FTZ R145, R152, R195 ;  /* 0x000000c398917221 */ /* 0x000fe20000010000 */
[----:B------:R-:W-:Y:S01]  /*1570*/  FFMA.FTZ R140, R166, R195, R141 ;  /* 0x000000c3a68c7223 */ /* 0x000fe2000001008d */
[----:B------:R-:W-:Y:S02]  /*1580*/  FMUL.FTZ R197, R17, R154 ;  /* 0x0000009a11c57220 */ /* 0x000fe40000410000 */
[----:B------:R-:W-:Y:S01]  /*1590*/  FADD.FTZ R148, R145, R196 ;  /* 0x000000c491947221 */ /* 0x000fe20000010000 */
[----:B------:R-:W-:-:S03]  /*15a0*/  FFMA.FTZ R141, R167, R196, R140 ;  /* 0x000000c4a78d7223 */ /* 0x000fc6000001008c */
        /* <DEDUP_REMOVED lines=8> */
[----:B------:R-:W-:Y:S01]  /*1630*/  FADD.FTZ R207, -R221, R176 ;  /* 0x000000b0ddcf7221 */ /* 0x000fe20000010100 */
[----:B------:R-:W-:Y:S01]  /*1640*/  FMUL.FTZ R201, R21, R150 ;  /* 0x0000009615c97220 */ /* 0x000fe20000410000 */
[----:B------:R-:W-:Y:S01]  /*1650*/  FADD.FTZ R140, R145, R200 ;  /* 0x000000c8918c7221 */ /* 0x000fe20000010000 */
[----:B------:R-:W-:Y:S01]  /*1660*/  FADD.FTZ R205, -R221, R174 ;  /* 0x000000aeddcd7221 */ /* 0x000fe20000010100 */
[C---:B------:R-:W-:Y:S01]  /*1670*/  FMUL.FTZ R172, R30.reuse, R203 ;  /* 0x000000cb1eac7220 */ /* 0x040fe20000410000 */
[----:B------:R-:W-:Y:S01]  /*1680*/  FFMA.FTZ R141, R171, R200, R148 ;  /* 0x000000c8ab8d7223 */ /* 0x000fe20000010094 */
[----:B------:R-:W-:Y:S01]  /*1690*/  FMUL.FTZ R174, R30, R207 ;  /* 0x000000cf1eae7220 */ /* 0x000fe20000410000 */
[----:B------:R-:W-:Y:S01]  /*16a0*/  FADD.FTZ R145, R140, R201 ;  /* 0x000000c98c917221 */ /* 0x000fe20000010000 */
[----:B------:R-:W-:Y:S01]  /*16b0*/  FMUL.FTZ R173, R30, R205 ;  /* 0x000000cd1ead7220 */ /* 0x000fe20000410000 */
[----:B------:R-:W-:Y:S01]  /*16c0*/  FMUL.FTZ R202, R22, R151 ;  /* 0x0000009716ca7220 */ /* 0x000fe20000410000 */
[----:B------:R-:W-:Y:S01]  /*16d0*/  FFMA.FTZ R140, R172, R201, R141 ;  /* 0x000000c9ac8c7223 */ /* 0x000fe2000001008d */
[-C--:B------:R-:W-:Y:S01]  /*16e0*/  FFMA.FTZ R123, R174, R146.reuse, R123 ;  /* 0x00000092ae7b7223 */ /* 0x080fe2000001007b */
[----:B------:R-:W-:Y:S01]  /*16f0*/  FADD.FTZ R67, R67, R146 ;  /* 0x0000009243437221 */ /* 0x000fe20000010000 */
        /* <DEDUP_REMOVED lines=43> */
.L_x_1629:
[----:B------:R-:W-:Y:S05]  /*19b0*/  BSYNC B0 ;  /* 0x0000000000007941 */ /* 0x000fea0003800000 */
.L_x_1627:
[----:B0-----:R-:W0:Y:S01]  /*19c0*/  S2R R186, SR_TID.X ;  /* 0x0000000000ba7919 */ /* 0x001e220000002100 */
        /* <DEDUP_REMOVED lines=25> */
.L_x_1718:
[----:B------:R-:W3:Y:S01]  /*1b60*/  S2R R149, SR_CgaCtaId ;  /* 0x0000000000957919 */ /* 0x000ee20000008800 */
[----:B-----5:R-:W-:Y:S01]  /*1b70*/  ISETP.GE.AND P4, PT, R214, 0x1, PT ;  /* 0x00000001d600780c */ /* 0x020fe20003f86270 */
[----:B01----:R-:W-:Y:S01]  /*1b80*/  FADD.FTZ R182, R182, R145 ;  /* 0x00000091b6b67221 */ /* 0x003fe20000010000 */
[----:B------:R-:W-:Y:S01]  /*1b90*/  MOV R146, 0x400 ;  /* 0x0000040000927802 */ /* 0x000fe20000000f00 */
[----:B--2---:R-:W-:Y:S01]  /*1ba0*/  FADD.FTZ R183, R144, R183 ;  /* 0x000000b790b77221 */ /* 0x004fe20000010000 */
[----:B------:R-:W-:Y:S01]  /*1bb0*/  @!P0 LOP3.LUT R142, R142, 0x7, RZ, 0xc0, !PT ;  /* 0x000000078e8e8812 */ /* 0x000fe200078ec0ff */
[----:B------:R-:W-:Y:S05]  /*1bc0*/  WARPSYNC.ALL ;  /* 0x0000000000007948 */ /* 0x000fea0003800000 */
[----:B------:R-:W-:Y:S01]  /*1bd0*/  @!P0 IADD3 R142, R143, R142, RZ ;  /* 0x0000008e8f8e8210 */ /* 0x000fe20007ffe0ff */
        /* <DEDUP_REMOVED lines=42> */
[----:B------:R-:W-:Y:S01]  /*1e80*/  HADD2.F32 R141, -RZ, R40.H0_H0 ;  /* 0x20000028ff8d7230 */ /* 0x000fe20000004100 */
[----:B------:R-:W-:Y:S06]  /*1e90*/  BRA `(.L_x_1633) ;  /* 0x0000000000247947 */ /* 0x000fec0003800000 */
.L_x_1632:
[----:B------:R-:W-:Y:S02]  /*1ea0*/  ISETP.NE.U32.AND P0, PT, R210, RZ, PT ;  /* 0x000000ffd200720c */ /* 0x000fe40003f05070 */
[----:B------:R-:W-:Y:S02]  /*1eb0*/  ISETP.NE.AND P1, PT, R28, RZ, PT ;  /* 0x000000ff1c00720c */ /* 0x000fe40003f25270 */
[----:B------:R-:W-:Y:S02]  /*1ec0*/  ISETP.NE.AND.EX P0, PT, R211, RZ, PT, P0 ;  /* 0x000000ffd300720c */ /* 0x000fe40003f05300 */
[----:B------:R-:W-:-:S05]  /*1ed0*/  FSEL R140, R144, RZ, !P1 ;  /* 0x000000ff908c7208 */ /* 0x000fca0004800000 */
[----:B------:R-:W-:-:S04]  /*1ee0*/  FFMA.FTZ R141, R3, R145, R140 ;  /* 0x00000091038d7223 */ /* 0x000fc8000001008c */
[----:B------:R-:W-:Y:S02]  /*1ef0*/  FADD.FTZ R141, R178, -R141 ;  /* 0x8000008db28d7221 */ /* 0x000fe40000010000 */
[----:B------:R-:W-:Y:S02]  /*1f00*/  @P0 HADD2.F32 R140, -RZ, R40.H0_H0 ;  /* 0x20000028ff8c0230 */ /* 0x000fe40000004100 */
[----:B------:R-:W-:-:S04]  /*1f10*/  FMUL.FTZ R141, R30, R141 ;  /* 0x0000008d1e8d7220 */ /* 0x000fc80000410000 */
[----:B------:R-:W-:-:S07]  /*1f20*/  @P0 FADD.FTZ R141, R141, R140 ;  /* 0x0000008c8d8d0221 */ /* 0x000fce0000010000 */
.L_x_1633:
[----:B------:R-:W-:Y:S05]  /*1f30*/  BSYNC B0 ;  /* 0x0000000000007941 */ /* 0x000fea0003800000 */
.L_x_1631:
[----:B------:R-:W0:Y:S01]  /*1f40*/  @P4 LDC R142, c[0x0][0x29c] ;  /* 0x0000a700ff8e4b82 */ /* 0x000e220000000800 */
[----:B------:R-:W-:Y:S01]  /*1f50*/  ISETP.NE.U32.AND P1, PT, RZ, UR10, PT ;  /* 0x0000000aff007c0c */ /* 0x000fe2000bf25070 */
[----:B------:R-:W-:Y:S01]  /*1f60*/  @P4 HADD2.F32 R140, -RZ, R44.H0_H0 ;  /* 0x2000002cff8c4230 */ /* 0x000fe20000004100 */
[----:B------:R-:W-:Y:S02]  /*1f70*/  BSSY B0, `(.L_x_1634) ;  /* 0x0000016000007945 */ /* 0x000fe40003800000 */
[----:B------:R-:W-:Y:S01]  /*1f80*/  ISETP.NE.AND.EX P1, PT, RZ, UR11, PT, P1 ;  /* 0x0000000bff007c0c */ /* 0x000fe2000bf25310 */
[----:B0-----:R-:W-:-:S12]  /*1f90*/  @P4 FMUL.FTZ R143, R141, R142 ;  /* 0x0000008e8d8f4220 */ /* 0x001fd80000410000 */
[----:B------:R-:W-:Y:S01]  /*1fa0*/  @P1 F2FP.F16.F32.PACK_AB R141, RZ, R141 ;  /* 0x0000008dff8d123e */ /* 0x000fe200000000ff */
[----:B------:R-:W-:Y:S01]  /*1fb0*/  @P4 FMUL.FTZ R142, R143, R140 ;  /* 0x0000008c8f8e4220 */ /* 0x000fe20000410000 */
[----:B-----5:R-:W-:Y:S02]  /*1fc0*/  @P4 HADD2.F32 R140, -RZ, R100.H0_H0 ;  /* 0x20000064ff8c4230 */ /* 0x020fe40000004100 */
[----:B------:R-:W-:Y:S02]  /*1fd0*/  @P1 PRMT R124, R141, 0x7610, R124 ;  /* 0x000076108d7c1816 */ /* 0x000fe4000000007c */
[----:B------:R-:W-:Y:S01]  /*1fe0*/  @P4 F2FP.F16.F32.PACK_AB R142, RZ, R142 ;  /* 0x0000008eff8e423e */ /* 0x000fe200000000ff */
[----:B------:R-:W-:-:S03]  /*1ff0*/  @P4 FFMA.FTZ R76, R143, R140, R76 ;  /* 0x0000008c8f4c4223 */ /* 0x000fc6000001004c */
[----:B------:R-:W-:Y:S01]  /*2000*/  @P4 PRMT R72, R142, 0x7610, R72 ;  /* 0x000076108e484816 */ /* 0x000fe20000000048 */
[----:B------:R-:W-:Y:S06]  /*2010*/  @P2 BRA `(.L_x_1635) ;  /* 0x0000000000102947 */ /* 0x000fec0003800000 */
[----:B------:R-:W-:Y:S01]  /*2020*/  MOV R141, RZ ;  /* 0x000000ff008d7202 */ /* 0x000fe20000000f00 */
[----:B------:R-:W-:Y:S06]  /*2030*/  @!P0 BRA `(.L_x_1636) ;  /* 0x0000000000248947 */ /* 0x000fec0003800000 */
[----:B------:R-:W-:Y:S01]  /*2040*/  HADD2.F32 R141, -RZ, R40.H1_H1 ;  /* 0x30000028ff8d7230 */ /* 0x000fe20000004100 */
[----:B------:R-:W-:Y:S06]  /*2050*/  BRA `(.L_x_1636) ;  /* 0x00000000001c7947 */ /* 0x000fec0003800000 */
.L_x_1635:
[----:B------:R-:W-:-:S04]  /*2060*/  ISETP.NE.AND P5, PT, R28, RZ, PT ;  /* 0x000000ff1c00720c */ /* 0x000fc80003fa5270 */
[----:B------:R-:W-:-:S05]  /*2070*/  FSEL R141, R144, RZ, !P5 ;  /* 0x000000ff908d7208 */ /* 0x000fca0006800000 */
[----:B------:R-:W-:-:S04]  /*2080*/  FFMA.FTZ R140, R156, R145, R141 ;  /* 0x000000919c8c7223 */ /* 0x000fc8000001008d */
[----:B------:R-:W-:Y:S01]  /*2090*/  FADD.FTZ R141, R179, -R140 ;  /* 0x8000008cb38d7221 */ /* 0x000fe20000010000 */
[----:B------:R-:W-:-:S03]  /*20a0*/  @P0 HADD2.F32 R140, -RZ, R40.H1_H1 ;  /* 0x30000028ff8c0230 */ /* 0x000fc60000004100 */
[----:B------:R-:W-:-:S04]  /*20b0*/  FMUL.FTZ R141, R30, R141 ;  /* 0x0000008d1e8d7220 */ /* 0x000fc80000410000 */
[----:B------:R-:W-:-:S07]  /*20c0*/  @P0 FADD.FTZ R141, R141, R140 ;  /* 0x0000008c8d8d0221 */ /* 0x000fce0000010000 */
.L_x_1636:
[----:B------:R-:W-:Y:S05]  /*20d0*/  BSYNC B0 ;  /* 0x0000000000007941 */ /* 0x000fea0003800000 */
.L_x_1634:
[----:B------:R-:W0:Y:S01]  /*20e0*/  @P4 LDC R140, c[0x0][0x29c] ;  /* 0x0000a700ff8c4b82 */ /* 0x000e220000000800 */
[----:B------:R-:W-:Y:S01]  /*20f0*/  @P4 HADD2.F32 R143, -RZ, R44.H1_H1 ;  /* 0x3000002cff8f4230 */ /* 0x000fe20000004100 */
[----:B------:R-:W-:Y:S01]  /*2100*/  BSSY B0, `(.L_x_1637) ;  /* 0x0000015000007945 */ /* 0x000fe20003800000 */
[----:B------:R-:W-:Y:S02]  /*2110*/  @P4 HADD2.F32 R142, -RZ, R100.H1_H1 ;  /* 0x30000064ff8e4230 */ /* 0x000fe40000004100 */
[----:B0-----:R-:W-:Y:S01]  /*2120*/  @P4 FMUL.FTZ R140, R141, R140 ;  /* 0x0000008c8d8c4220 */ /* 0x001fe20000410000 */
[----:B------:R-:W-:-:S03]  /*2130*/  @P1 F2FP.F16.F32.PACK_AB R141, RZ, R141 ;  /* 0x0000008dff8d123e */ /* 0x000fc600000000ff */
[C---:B------:R-:W-:Y:S01]  /*2140*/  @P4 FMUL.FTZ R143, R140.reuse, R143 ;  /* 0x0000008f8c8f4220 */ /* 0x040fe20000410000 */
[----:B------:R-:W-:Y:S01]  /*2150*/  @P4 FFMA.FTZ R77, R140, R142, R77 ;  /* 0x0000008e8c4d4223 */ /* 0x000fe2000001004d */
[----:B------:R-:W-:-:S03]  /*2160*/  @P1 PRMT R124, R124, 0x5410, R141 ;  /* 0x000054107c7c1816 */ /* 0x000fc6000000008d */
[----:B------:R-:W-:-:S04]  /*2170*/  @P4 F2FP.F16.F32.PACK_AB R143, RZ, R143 ;  /* 0x0000008fff8f423e */ /* 0x000fc800000000ff */
[----:B------:R-:W-:Y:S01]  /*2180*/  @P4 PRMT R72, R72, 0x5410, R143 ;  /* 0x0000541048484816 */ /* 0x000fe2000000008f */
[----:B------:R-:W-:Y:S06]  /*2190*/  @P2 BRA `(.L_x_1638) ;  /* 0x0000000000102947 */ /* 0x000fec0003800000 */
[----:B------:R-:W-:Y:S01]  /*21a0*/  HFMA2.MMA R141, -RZ, RZ, 0, 0 ;  /* 0x00000000ff8d7435 */ /* 0x000fe200000001ff */
[----:B------:R-:W-:Y:S10]  /*21b0*/  @!P0 BRA `(.L_x_1639) ;  /* 0x0000000000248947 */ /* 0x000ff40003800000 */
[----:B------:R-:W-:Y:S01]  /*21c0*/  HADD2.F32 R141, -RZ, R41.H0_H0 ;  /* 0x20000029ff8d7230 */ /* 0x000fe20000004100 */
[----:B------:R-:W-:Y:S06]  /*21d0*/  BRA `(.L_x_1639) ;  /* 0x00000000001c7947 */ /* 0x000fec0003800000 */
.L_x_1638:
[----:B------:R-:W-:-:S04]  /*21e0*/  ISETP.NE.AND P5, PT, R28, RZ, PT ;  /* 0x000000ff1c00720c */ /* 0x000fc80003fa5270 */
[----:B------:R-:W-:-:S05]  /*21f0*/  FSEL R140, R144, RZ, !P5 ;  /* 0x000000ff908c7208 */ /* 0x000fca0006800000 */
[----:B------:R-:W-:Y:S01]  /*2200*/  FFMA.FTZ R141, R157, R145, R140 ;  /* 0x000000919d8d7223 */ /* 0x000fe2000001008c */
[----:B------:R-:W-:-:S03]  /*2210*/  @P0 HADD2.F32 R140, -RZ, R41.H0_H0 ;  /* 0x20000029ff8c0230 */ /* 0x000fc60000004100 */
[----:B------:R-:W-:-:S04]  /*2220*/  FADD.FTZ R141, R180, -R141 ;  /* 0x8000008db48d7221 */ /* 0x000fc80000010000 */
[----:B------:R-:W-:-:S04]  /*2230*/  FMUL.FTZ R141, R30, R141 ;  /* 0x0000008d1e8d7220 */ /* 0x000fc80000410000 */
[----:B------:R-:W-:-:S07]  /*2240*/  @P0 FADD.FTZ R141, R141, R140 ;  /* 0x0000008c8d8d0221 */ /* 0x000fce0000010000 */
.L_x_1639:
[----:B------:R-:W-:Y:S05]  /*2250*/  BSYNC B0 ;  /* 0x0000000000007941 */ /* 0x000fea0003800000 */
.L_x_1637:
[----:B------:R-:W0:Y:S01]  /*2260*/  @P4 LDC R142, c[0x0][0x29c] ;  /* 0x0000a700ff8e4b82 */ /* 0x000e220000000800 */
[----:B------:R-:W-:Y:S01]  /*2270*/  @P4 HADD2.F32 R140, -RZ, R45.H0_H0 ;  /* 0x2000002dff8c4230 */ /* 0x000fe20000004100 */
[----:B------:R-:W-:Y:S01]  /*2280*/  BSSY B0, `(.L_x_1640) ;  /* 0x0000015000007945 */ /* 0x000fe20003800000 */
[----:B0-----:R-:W-:Y:S01]  /*2290*/  @P4 FMUL.FTZ R143, R141, R142 ;  /* 0x0000008e8d8f4220 */ /* 0x001fe20000410000 */
[----:B------:R-:W-:-:S03]  /*22a0*/  @P1 F2FP.F16.F32.PACK_AB R141, RZ, R141 ;  /* 0x0000008dff8d123e */ /* 0x000fc600000000ff */
[----:B------:R-:W-:Y:S01]  /*22b0*/  @P4 FMUL.FTZ R142, R143, R140 ;  /* 0x0000008c8f8e4220 */ /* 0x000fe20000410000 */
[----:B------:R-:W-:Y:S01]  /*22c0*/  @P4 HADD2.F32 R140, -RZ, R101.H0_H0 ;  /* 0x20000065ff8c4230 */ /* 0x000fe20000004100 */
[----:B------:R-:W-:-:S03]  /*22d0*/  @P1 PRMT R125, R141, 0x7610, R125 ;  /* 0x000076108d7d1816 */ /* 0x000fc6000000007d */
        /* <DEDUP_REMOVED lines=8> */
.L_x_1641:
[----:B------:R-:W-:-:S04]  /*2360*/  ISETP.NE.AND P5, PT, R28, RZ, PT ;  /* 0x000000ff1c00720c */ /* 0x000fc80003fa5270 */
[----:B------:R-:W-:-:S05]  /*2370*/  FSEL R141, R144, RZ, !P5 ;  /* 0x000000ff908d7208 */ /* 0x000fca0006800000 */
[----:B------:R-:W-:-:S04]  /*2380*/  FFMA.FTZ R140, R158, R145, R141 ;  /* 0x000000919e8c7223 */ /* 0x000fc8000001008d */
[----:B------:R-:W-:Y:S01]  /*2390*/  FADD.FTZ R141, R181, -R140 ;  /* 0x8000008cb58d7221 */ /* 0x000fe20000010000 */
[----:B------:R-:W-:-:S03]  /*23a0*/  @P0 HADD2.F32 R140, -RZ, R41.H1_H1 ;  /* 0x30000029ff8c0230 */ /* 0x000fc60000004100 */
[----:B------:R-:W-:-:S04]  /*23b0*/  FMUL.FTZ R141, R30, R141 ;  /* 0x0000008d1e8d7220 */ /* 0x000fc80000410000 */
[----:B------:R-:W-:-:S07]  /*23c0*/  @P0 FADD.FTZ R141, R141, R140 ;  /* 0x0000008c8d8d0221 */ /* 0x000fce0000010000 */
.L_x_1642:
[----:B------:R-:W-:Y:S05]  /*23d0*/  BSYNC B0 ;  /* 0x0000000000007941 */ /* 0x000fea0003800000 */
.L_x_1640:
        /* <DEDUP_REMOVED lines=16> */
.L_x_1644:
[----:B------:R-:W-:-:S04]  /*24e0*/  ISETP.NE.AND P5, PT, R28, RZ, PT ;  /* 0x000000ff1c00720c */ /* 0x000fc80003fa5270 */
[----:B------:R-:W-:-:S05]  /*24f0*/  FSEL R140, R144, RZ, !P5 ;  /* 0x000000ff908c7208 */ /* 0x000fca0006800000 */
[----:B------:R-:W-:Y:S01]  /*2500*/  FFMA.FTZ R141, R159, R145, R140 ;  /* 0x000000919f8d7223 */ /* 0x000fe2000001008c */
[----:B------:R-:W-:-:S03]  /*2510*/  @P0 HADD2.F32 R140, -RZ, R42.H0_H0 ;  /* 0x2000002aff8c0230 */ /* 0x000fc60000004100 */
[----:B------:R-:W-:-:S04]  /*2520*/  FADD.FTZ R141, R188, -R141 ;  /* 0x8000008dbc8d7221 */ /* 0x000fc80000010000 */
[----:B------:R-:W-:-:S04]  /*2530*/  FMUL.FTZ R141, R30, R141 ;  /* 0x0000008d1e8d7220 */ /* 0x000fc80000410000 */
[----:B------:R-:W-:-:S07]  /*2540*/  @P0 FADD.FTZ R141, R141, R140 ;  /* 0x0000008c8d8d0221 */ /* 0x000fce0000010000 */
.L_x_1645:
[----:B------:R-:W-:Y:S05]  /*2550*/  BSYNC B0 ;  /* 0x0000000000007941 */ /* 0x000fea0003800000 */
.L_x_1643:
        /* <DEDUP_REMOVED lines=16> */
.L_x_1647:
[----:B------:R-:W-:-:S04]  /*2660*/  ISETP.NE.AND P5, PT, R28, RZ, PT ;  /* 0x000000ff1c00720c */ /* 0x000fc80003fa5270 */
[----:B------:R-:W-:-:S05]  /*2670*/  FSEL R141, R144, RZ, !P5 ;  /* 0x000000ff908d7208 */ /* 0x000fca0006800000 */
[----:B------:R-:W-:-:S04]  /*2680*/  FFMA.FTZ R140, R160, R145, R141 ;  /* 0x00000091a08c7223 */ /* 0x000fc8000001008d */
[----:B------:R-:W-:Y:S01]  /*2690*/  FADD.FTZ R141, R189, -R140 ;  /* 0x8000008cbd8d7221 */ /* 0x000fe20000010000 */
[----:B------:R-:W-:-:S03]  /*26a0*/  @P0 HADD2.F32 R140, -RZ, R42.H1_H1 ;  /* 0x3000002aff8c0230 */ /* 0x000fc60000004100 */
[----:B------:R-:W-:-:S04]  /*26b0*/  FMUL.FTZ R141, R30, R141 ;  /* 0x0000008d1e8d7220 */ /* 0x000fc80000410000 */
[----:B------:R-:W-:-:S07]  /*26c0*/  @P0 FADD.FTZ R141, R141, R140 ;  /* 0x0000008c8d8d0221 */ /* 0x000fce0000010000 */
.L_x_1648:
[----:B------:R-:W-:Y:S05]  /*26d0*/  BSYNC B0 ;  /* 0x0000000000007941 */ /* 0x000fea0003800000 */
.L_x_1646:
        /* <DEDUP_REMOVED lines=16> */
.L_x_1650:
[----:B------:R-:W-:-:S04]  /*27e0*/  ISETP.NE.AND P5, PT, R28, RZ, PT ;  /* 0x000000ff1c00720c */ /* 0x000fc80003fa5270 */
[----:B------:R-:W-:-:S05]  /*27f0*/  FSEL R140, R144, RZ, !P5 ;  /* 0x000000ff908c7208 */ /* 0x000fca0006800000 */
[----:B------:R-:W-:Y:S01]  /*2800*/  FFMA.FTZ R141, R161, R145, R140 ;  /* 0x00000091a18d7223 */ /* 0x000fe2000001008c */
[----:B------:R-:W-:-:S03]  /*2810*/  @P0 HADD2.F32 R140, -RZ, R43.H0_H0 ;  /* 0x2000002bff8c0230 */ /* 0x000fc60000004100 */
[----:B------:R-:W-:-:S04]  /*2820*/  FADD.FTZ R141, R190, -R141 ;  /* 0x8000008dbe8d7221 */ /* 0x000fc80000010000 */
[----:B------:R-:W-:-:S04]  /*2830*/  FMUL.FTZ R141, R30, R141 ;  /* 0x0000008d1e8d7220 */ /* 0x000fc80000410000 */
[----:B------:R-:W-:-:S07]  /*2840*/  @P0 FADD.FTZ R141, R141, R140 ;  /* 0x0000008c8d8d0221 */ /* 0x000fce0000010000 */
.L_x_1651:
[----:B------:R-:W-:Y:S05]  /*2850*/  BSYNC B0 ;  /* 0x0000000000007941 */ /* 0x000fea0003800000 */
.L_x_1649:
        /* <DEDUP_REMOVED lines=16> */
.L_x_1653:
[----:B------:R-:W-:Y:S01]  /*2960*/  ISETP.NE.AND P5, PT, R28, RZ, PT ;  /* 0x000000ff1c00720c */ /* 0x000fe20003fa5270 */
[----:B------:R-:W-:-:S03]  /*2970*/  @P0 HADD2.F32 R143, -RZ, R43.H1_H1 ;  /* 0x3000002bff8f0230 */ /* 0x000fc60000004100 */
[----:B------:R-:W-:-:S05]  /*2980*/  FSEL R141, R144, RZ, !P5 ;  /* 0x000000ff908d7208 */ /* 0x000fca0006800000 */
[----:B------:R-:W-:-:S04]  /*2990*/  FFMA.FTZ R140, R162, R145, R141 ;  /* 0x00000091a28c7223 */ /* 0x000fc8000001008d */
[----:B------:R-:W-:-:S04]  /*29a0*/  FADD.FTZ R141, R191, -R140 ;  /* 0x8000008cbf8d7221 */ /* 0x000fc80000010000 */
[----:B------:R-:W-:-:S04]  /*29b0*/  FMUL.FTZ R146, R30, R141 ;  /* 0x0000008d1e927220 */ /* 0x000fc80000410000 */
[----:B------:R-:W-:-:S07]  /*29c0*/  @P0 FADD.FTZ R146, R146, R143 ;  /* 0x0000008f92920221 */ /* 0x000fce0000010000 */
.L_x_1654:
[----:B------:R-:W-:Y:S05]  /*29d0*/  BSYNC B0 ;  /* 0x0000000000007941 */ /* 0x000fea0003800000 */
.L_x_1652:
[----:B------:R-:W0:Y:S01]  /*29e0*/  @P4 LDC R149, c[0x0][0x29c] ;  /* 0x0000a700ff954b82 */ /* 0x000e220000000800 */
[----:B------:R-:W-:Y:S01]  /*29f0*/  @P4 HADD2.F32 R147, -RZ, R47.H1_H1 ;  /* 0x3000002fff934230 */ /* 0x000fe20000004100 */
[----:B------:R-:W-:Y:S06]  /*2a00*/  BSSY B0, `(.L_x_1655) ;  /* 0x0000013000007945 */ /* 0x000fec0003800000 */
[----:B------:R-:W1:Y:S08]  /*2a10*/  @P1 LDC.64 R142, c[0x0][0x308] ;  /* 0x0000c200ff8e1b82 */ /* 0x000e700000000a00 */
[----:B------:R-:W2:Y:S01]  /*2a20*/  @P4 LDC.64 R140, c[0x0][0x2f8] ;  /* 0x0000be00ff8c4b82 */ /* 0x000ea20000000a00 */
[----:B0-----:R-:W-:Y:S01]  /*2a30*/  @P4 FMUL.FTZ R148, R146, R149 ;  /* 0x0000009592944220 */ /* 0x001fe20000410000 */
[----:B------:R-:W-:-:S03]  /*2a40*/  @P1 F2FP.F16.F32.PACK_AB R146, RZ, R146 ;  /* 0x00000092ff92123e */ /* 0x000fc600000000ff */
[----:B------:R-:W-:Y:S01]  /*2a50*/  @P4 FMUL.FTZ R147, R148, R147 ;  /* 0x0000009394934220 */ /* 0x000fe20000410000 */
[----:B------:R-:W-:Y:S01]  /*2a60*/  @P1 PRMT R127, R127, 0x5410, R146 ;  /* 0x000054107f7f1816 */ /* 0x000fe20000000092 */
[----:B------:R-:W-:Y:S02]  /*2a70*/  @P4 HADD2.F32 R146, -RZ, R103.H1_H1 ;  /* 0x30000067ff924230 */ /* 0x000fe40000004100 */
[----:B-1----:R-:W-:Y:S01]  /*2a80*/  @P1 IMAD.WIDE.U32 R142, R209, 0x10, R142 ;  /* 0x00000010d18e1825 */ /* 0x002fe200078e008e */
[----:B------:R-:W-:-:S04]  /*2a90*/  @P4 F2FP.F16.F32.PACK_AB R147, RZ, R147 ;  /* 0x00000093ff93423e */ /* 0x000fc800000000ff */
[----:B------:R-:W-:Y:S01]  /*2aa0*/  @P4 PRMT R75, R75, 0x5410, R147 ;  /* 0x000054104b4b4816 */ /* 0x000fe20000000093 */
[----:B------:R0:W-:Y:S01]  /*2ab0*/  @P1 STG.E.128 desc[UR4][R142.64], R124 ;  /* 0x0000007c8e001986 */ /* 0x0001e2000c101d04 */
[----:B--2---:R-:W-:-:S05]  /*2ac0*/  @P4 IMAD.WIDE.U32 R140, R187, 0x10, R140 ;  /* 0x00000010bb8c4825 */ /* 0x004fca00078e008c */
[----:B------:R0:W-:Y:S01]  /*2ad0*/  @P4 STG.E.128 desc[UR4][R140.64], R72 ;  /* 0x000000488c004986 */ /* 0x0001e2000c101d04 */
[----:B------:R-:W-:Y:S05]  /*2ae0*/  @!P4 BRA `(.L_x_1656) ;  /* 0x000000000010c947 */ /* 0x000fea0003800000 */
[----:B------:R-:W1:Y:S01]  /*2af0*/  LDC.64 R100, c[0x0][0x220] ;  /* 0x00008800ff647b82 */ /* 0x000e620000000a00 */
[----:B------:R-:W-:-:S05]  /*2b00*/  IADD3 R103, R187, 0x100, RZ ;  /* 0x00000100bb677810 */ /* 0x000fca0007ffe0ff */
[----:B-1----:R-:W-:-:S06]  /*2b10*/  IMAD.WIDE.U32 R100, R103, 0x10, R100 ;  /* 0x0000001067647825 */ /* 0x002fcc00078e0064 */
[----:B------:R-:W5:Y:S02]  /*2b20*/  LDG.E.128 R100, desc[UR4][R100.64] ;  /* 0x0000000464647981 */ /* 0x000f64000c1e1d00 */
.L_x_1656:
[----:B------:R-:W-:Y:S05]  /*2b30*/  BSYNC B0 ;  /* 0x0000000000007941 */ /* 0x000fea0003800000 */
.L_x_1655:
[----:B------:R-:W-:Y:S01]  /*2b40*/  BSSY B0, `(.L_x_1657) ;  /* 0x000000e000007945 */ /* 0x000fe20003800000 */
[----:B------:R-:W-:-:S03]  /*2b50*/  @P4 FFMA.FTZ R83, R148, R146, R83 ;  /* 0x0000009294534223 */ /* 0x000fc60000010053 */
[----:B------:R-:W-:Y:S05]  /*2b60*/  @P2 BRA `(.L_x_1658) ;  /* 0x0000000000102947 */ /* 0x000fea0003800000 */
[----:B0-----:R-:W-:Y:S01]  /*2b70*/  HFMA2.MMA R141, -RZ, RZ, 0, 0 ;  /* 0x00000000ff8d7435 */ /* 0x001fe200000001ff */
[----:B------:R-:W-:Y:S10]  /*2b80*/  @!P0 BRA `(.L_x_1659) ;  /* 0x0000000000248947 */ /* 0x000ff40003800000 */
[----:B------:R-:W-:Y:S01]  /*2b90*/  HADD2.F32 R141, -RZ, R36.H0_H0 ;  /* 0x20000024ff8d7230 */ /* 0x000fe20000004100 */
[----:B------:R-:W-:Y:S06]  /*2ba0*/  BRA `(.L_x_1659) ;  /* 0x00000000001c7947 */ /* 0x000fec0003800000 */
.L_x_1658:
[----:B------:R-:W-:-:S04]  /*2bb0*/  ISETP.NE.AND P5, PT, R28, RZ, PT ;  /* 0x000000ff1c00720c */ /* 0x000fc80003fa5270 */
[----:B0-----:R-:W-:-:S05]  /*2bc0*/  FSEL R140, R144, RZ, !P5 ;  /* 0x000000ff908c7208 */ /* 0x001fca0006800000 */
[----:B------:R-:W-:Y:S01]  /*2bd0*/  FFMA.FTZ R141, R163, R145, R140 ;  /* 0x00000091a38d7223 */ /* 0x000fe2000001008c */
[----:B------:R-:W-:-:S03]  /*2be0*/  @P0 HADD2.F32 R140, -RZ, R36.H0_H0 ;  /* 0x20000024ff8c0230 */ /* 0x000fc60000004100 */
[----:B------:R-:W-:-:S04]  /*2bf0*/  FADD.FTZ R141, R192, -R141 ;  /* 0x8000008dc08d7221 */ /* 0x000fc80000010000 */
[----:B------:R-:W-:-:S04]  /*2c00*/  FMUL.FTZ R141, R30, R141 ;  /* 0x0000008d1e8d7220 */ /* 0x000fc80000410000 */
[----:B------:R-:W-:-:S07]  /*2c10*/  @P0 FADD.FTZ R141, R141, R140 ;  /* 0x0000008c8d8d0221 */ /* 0x000fce0000010000 */
.L_x_1659:
[----:B------:R-:W-:Y:S05]  /*2c20*/  BSYNC B0 ;  /* 0x0000000000007941 */ /* 0x000fea0003800000 */
.L_x_1657:
[----:B------:R-:W0:Y:S01]  /*2c30*/  @P4 LDC R142, c[0x0][0x29c] ;  /* 0x0000a700ff8e4b82 */ /* 0x000e220000000800 */
[----:B------:R-:W-:Y:S01]  /*2c40*/  @P4 HADD2.F32 R140, -RZ, R48.H0_H0 ;  /* 0x20000030ff8c4230 */ /* 0x000fe20000004100 */
[----:B------:R-:W-:Y:S01]  /*2c50*/  BSSY B0, `(.L_x_1660) ;  /* 0x0000015000007945 */ /* 0x000fe20003800000 */
[----:B-----5:R-:W-:Y:S02]  /*2c60*/  @P4 HADD2.F32 R147, -RZ, R100.H0_H0 ;  /* 0x20000064ff934230 */ /* 0x020fe40000004100 */
        /* <DEDUP_REMOVED lines=10> */
[----:B------:R-:W-:Y:S01]  /*2d10*/  HADD2.F32 R141, -RZ, R36.H1_H1 ;  /* 0x30000024ff8d7230 */ /* 0x000fe20000004100 */
[----:B------:R-:W-:Y:S06]  /*2d20*/  BRA `(.L_x_1662) ;  /* 0x00000000001c7947 */ /* 0x000fec0003800000 */
.L_x_1661:
[----:B------:R-:W-:-:S04]  /*2d30*/  ISETP.NE.AND P5, PT, R28, RZ, PT ;  /* 0x000000ff1c00720c */ /* 0x000fc80003fa5270 */
[----:B------:R-:W-:-:S05]  /*2d40*/  FSEL R141, R144, RZ, !P5 ;  /* 0x000000ff908d7208 */ /* 0x000fca0006800000 */
[----:B------:R-:W-:-:S04]  /*2d50*/  FFMA.FTZ R140, R164, R145, R141 ;  /* 0x00000091a48c7223 */ /* 0x000fc8000001008d */
[----:B------:R-:W-:Y:S01]  /*2d60*/  FADD.FTZ R141, R193, -R140 ;  /* 0x8000008cc18d7221 */ /* 0x000fe20000010000 */
[----:B------:R-:W-:-:S03]  /*2d70*/  @P0 HADD2.F32 R140, -RZ, R36.H1_H1 ;  /* 0x30000024ff8c0230 */ /* 0x000fc60000004100 */
[----:B------:R-:W-:-:S04]  /*2d80*/  FMUL.FTZ R141, R30, R141 ;  /* 0x0000008d1e8d7220 */ /* 0x000fc80000410000 */
[----:B------:R-:W-:-:S07]  /*2d90*/  @P0 FADD.FTZ R141, R141, R140 ;  /* 0x0000008c8d8d0221 */ /* 0x000fce0000010000 */
.L_x_1662:
[----:B------:R-:W-:Y:S05]  /*2da0*/  BSYNC B0 ;  /* 0x0000000000007941 */ /* 0x000fea0003800000 */
.L_x_1660:
[----:B------:R-:W0:Y:S01]  /*2db0*/  @P4 LDC R140, c[0x0][0x29c] ;  /* 0x0000a700ff8c4b82 */ /* 0x000e220000000800 */
[----:B------:R-:W-:Y:S01]  /*2dc0*/  @P4 HADD2.F32 R143, -RZ, R48.H1_H1 ;  /* 0x30000030ff8f4230 */ /* 0x000fe20000004100 */
[----:B------:R-:W-:Y:S01]  /*2dd0*/  BSSY B0, `(.L_x_1663) ;  /* 0x0000015000007945 */ /* 0x000fe20003800000 */
[----:B------:R-:W-:Y:S02]  /*2de0*/  @P4 HADD2.F32 R142, -RZ, R100.H1_H1 ;  /* 0x30000064ff8e4230 */ /* 0x000fe40000004100 */
        /* <DEDUP_REMOVED lines=12> */
.L_x_1664:
[----:B------:R-:W-:-:S04]  /*2eb0*/  ISETP.NE.AND P5, PT, R28, RZ, PT ;  /* 0x000000ff1c00720c */ /* 0x000fc80003fa5270 */
[----:B------:R-:W-:-:S05]  /*2ec0*/  FSEL R140, R144, RZ, !P5 ;  /* 0x000000ff908c7208 */ /* 0x000fca0006800000 */
[----:B------:R-:W-:Y:S01]  /*2ed0*/  FFMA.FTZ R141, R165, R145, R140 ;  /* 0x00000091a58d7223 */ /* 0x000fe2000001008c */
[----:B------:R-:W-:-:S03]  /*2ee0*/  @P0 HADD2.F32 R140, -RZ, R37.H0_H0 ;  /* 0x20000025ff8c0230 */ /* 0x000fc60000004100 */
[----:B------:R-:W-:-:S04]  /*2ef0*/  FADD.FTZ R141, R194, -R141 ;  /* 0x8000008dc28d7221 */ /* 0x000fc80000010000 */
[----:B------:R-:W-:-:S04]  /*2f00*/  FMUL.FTZ R141, R30, R141 ;  /* 0x0000008d1e8d7220 */ /* 0x000fc80000410000 */
[----:B------:R-:W-:-:S07]  /*2f10*/  @P0 FADD.FTZ R141, R141, R140 ;  /* 0x0000008c8d8d0221 */ /* 0x000fce0000010000 */
.L_x_1665:
[----:B------:R-:W-:Y:S05]  /*2f20*/  BSYNC B0 ;  /* 0x0000000000007941 */ /* 0x000fea0003800000 */
.L_x_1663:
[----:B------:R-:W0:Y:S01]  /*2f30*/  @P4 LDC R142, c[0x0][0x29c] ;  /* 0x0000a700ff8e4b82 */ /* 0x000e220000000800 */
[----:B------:R-:W-:Y:S01]  /*2f40*/  @P4 HADD2.F32 R140, -RZ, R49.H0_H0 ;  /* 0x20000031ff8c4230 */ /* 0x000fe20000004100 */
[----:B------:R-:W-:Y:S01]  /*2f50*/  BSSY B0, `(.L_x_1666) ;  /* 0x0000015000007945 */ /* 0x000fe20003800000 */
[----:B------:R-:W-:Y:S02]  /*2f60*/  @P4 HADD2.F32 R147, -RZ, R101.H0_H0 ;  /* 0x20000065ff934230 */ /* 0x000fe40000004100 */
        /* <DEDUP_REMOVED lines=12> */
.L_x_1667:
[----:B------:R-:W-:-:S04]  /*3030*/  ISETP.NE.AND P5, PT, R28, RZ, PT ;  /* 0x000000ff1c00720c */ /* 0x000fc80003fa5270 */
[----:B------:R-:W-:-:S05]  /*3040*/  FSEL R141, R144, RZ, !P5 ;  /* 0x000000ff908d7208 */ /* 0x000fca0006800000 */
[----:B------:R-:W-:-:S04]  /*3050*/  FFMA.FTZ R140, R166, R145, R141 ;  /* 0x00000091a68c7223 */ /* 0x000fc8000001008d */
[----:B------:R-:W-:Y:S01]  /*3060*/  FADD.FTZ R141, R195, -R140 ;  /* 0x8000008cc38d7221 */ /* 0x000fe20000010000 */
[----:B------:R-:W-:-:S03]  /*3070*/  @P0 HADD2.F32 R140, -RZ, R37.H1_H1 ;  /* 0x30000025ff8c0230 */ /* 0x000fc60000004100 */
[----:B------:R-:W-:-:S04]  /*3080*/  FMUL.FTZ R141, R30, R141 ;  /* 0x0000008d1e8d7220 */ /* 0x000fc80000410000 */
[----:B------:R-:W-:-:S07]  /*3090*/  @P0 FADD.FTZ R141, R141, R140 ;  /* 0x0000008c8d8d0221 */ /* 0x000fce0000010000 */
.L_x_1668:
[----:B------:R-:W-:Y:S05]  /*30a0*/  BSYNC B0 ;  /* 0x0000000000007941 */ /* 0x000fea0003800000 */
.L_x_1666:
        /* <DEDUP_REMOVED lines=16> */
.L_x_1670:
[----:B------:R-:W-:-:S04]  /*31b0*/  ISETP.NE.AND P5, PT, R28, RZ, PT ;  /* 0x000000ff1c00720c */ /* 0x000fc80003fa5270 */
[----:B------:R-:W-:-:S05]  /*31c0*/  FSEL R140, R144, RZ, !P5 ;  /* 0x000000ff908c7208 */ /* 0x000fca0006800000 */
[----:B------:R-:W-:Y:S01]  /*31d0*/  FFMA.FTZ R141, R167, R145, R140 ;  /* 0x00000091a78d7223 */ /* 0x000fe2000001008c */
[----:B------:R-:W-:-:S03]  /*31e0*/  @P0 HADD2.F32 R140, -RZ, R38.H0_H0 ;  /* 0x20000026ff8c0230 */ /* 0x000fc60000004100 */
[----:B------:R-:W-:-:S04]  /*31f0*/  FADD.FTZ R141, R196, -R141 ;  /* 0x8000008dc48d7221 */ /* 0x000fc80000010000 */
[----:B------:R-:W-:-:S04]  /*3200*/  FMUL.FTZ R141, R30, R141 ;  /* 0x0000008d1e8d7220 */ /* 0x000fc80000410000 */
[----:B------:R-:W-:-:S07]  /*3210*/  @P0 FADD.FTZ R141, R141, R140 ;  /* 0x0000008c8d8d0221 */ /* 0x000fce0000010000 */
.L_x_1671:
[----:B------:R-:W-:Y:S05]  /*3220*/  BSYNC B0 ;  /* 0x0000000000007941 */ /* 0x000fea0003800000 */
.L_x_1669:
        /* <DEDUP_REMOVED lines=16> */
.L_x_1673:
[----:B------:R-:W-:-:S04]  /*3330*/  ISETP.NE.AND P5, PT, R28, RZ, PT ;  /* 0x000000ff1c00720c */ /* 0x000fc80003fa5270 */
[----:B------:R-:W-:-:S05]  /*3340*/  FSEL R141, R144, RZ, !P5 ;  /* 0x000000ff908d7208 */ /* 0x000fca0006800000 */
[----:B------:R-:W-:-:S04]  /*3350*/  FFMA.FTZ R140, R168, R145, R141 ;  /* 0x00000091a88c7223 */ /* 0x000fc8000001008d */
[----:B------:R-:W-:Y:S01]  /*3360*/  FADD.FTZ R141, R197, -R140 ;  /* 0x8000008cc58d7221 */ /* 0x000fe20000010000 */
[----:B------:R-:W-:-:S03]  /*3370*/  @P0 HADD2.F32 R140, -RZ, R38.H1_H1 ;  /* 0x30000026ff8c0230 */ /* 0x000fc60000004100 */
[----:B------:R-:W-:-:S04]  /*3380*/  FMUL.FTZ R141, R30, R141 ;  /* 0x0000008d1e8d7220 */ /* 0x000fc80000410000 */
[----:B------:R-:W-:-:S07]  /*3390*/  @P0 FADD.FTZ R141, R141, R140 ;  /* 0x0000008c8d8d0221 */ /* 0x000fce0000010000 */
.L_x_1674:
[----:B------:R-:W-:Y:S05]  /*33a0*/  BSYNC B0 ;  /* 0x0000000000007941 */ /* 0x000fea0003800000 */
.L_x_1672:
        /* <DEDUP_REMOVED lines=16> */
.L_x_1676:
[----:B------:R-:W-:-:S04]  /*34b0*/  ISETP.NE.AND P5, PT, R28, RZ, PT ;  /* 0x000000ff1c00720c */ /* 0x000fc80003fa5270 */
[----:B------:R-:W-:-:S05]  /*34c0*/  FSEL R140, R144, RZ, !P5 ;  /* 0x000000ff908c7208 */ /* 0x000fca0006800000 */
[----:B------:R-:W-:Y:S01]  /*34d0*/  FFMA.FTZ R141, R169, R145, R140 ;  /* 0x00000091a98d7223 */ /* 0x000fe2000001008c */
[----:B------:R-:W-:-:S03]  /*34e0*/  @P0 HADD2.F32 R140, -RZ, R39.H0_H0 ;  /* 0x20000027ff8c0230 */ /* 0x000fc60000004100 */
[----:B------:R-:W-:-:S04]  /*34f0*/  FADD.FTZ R141, R198, -R141 ;  /* 0x8000008dc68d7221 */ /* 0x000fc80000010000 */
[----:B------:R-:W-:-:S04]  /*3500*/  FMUL.FTZ R141, R30, R141 ;  /* 0x0000008d1e8d7220 */ /* 0x000fc80000410000 */
[----:B------:R-:W-:-:S07]  /*3510*/  @P0 FADD.FTZ R141, R141, R140 ;  /* 0x0000008c8d8d0221 */ /* 0x000fce0000010000 */
.L_x_1677:
[----:B------:R-:W-:Y:S05]  /*3520*/  BSYNC B0 ;  /* 0x0000000000007941 */ /* 0x000fea0003800000 */
.L_x_1675:
        /* <DEDUP_REMOVED lines=16> */
.L_x_1679:
[----:B------:R-:W-:Y:S01]  /*3630*/  ISETP.NE.AND P5, PT, R28, RZ, PT ;  /* 0x000000ff1c00720c */ /* 0x000fe20003fa5270 */
[----:B------:R-:W-:-:S03]  /*3640*/  @P0 HADD2.F32 R143, -RZ, R39.H1_H1 ;  /* 0x30000027ff8f0230 */ /* 0x000fc60000004100 */
[----:B------:R-:W-:-:S05]  /*3650*/  FSEL R141, R144, RZ, !P5 ;  /* 0x000000ff908d7208 */ /* 0x000fca0006800000 */
[----:B------:R-:W-:-:S04]  /*3660*/  FFMA.FTZ R140, R170, R145, R141 ;  /* 0x00000091aa8c7223 */ /* 0x000fc8000001008d */
[----:B------:R-:W-:-:S04]  /*3670*/  FADD.FTZ R141, R199, -R140 ;  /* 0x8000008cc78d7221 */ /* 0x000fc80000010000 */
[----:B------:R-:W-:-:S04]  /*3680*/  FMUL.FTZ R146, R30, R141 ;  /* 0x0000008d1e927220 */ /* 0x000fc80000410000 */
[----:B------:R-:W-:-:S07]  /*3690*/  @P0 FADD.FTZ R146, R146, R143 ;  /* 0x0000008f92920221 */ /* 0x000fce0000010000 */
.L_x_1680:
[----:B------:R-:W-:Y:S05]  /*36a0*/  BSYNC B0 ;  /* 0x0000000000007941 */ /* 0x000fea0003800000 */
.L_x_1678:
[----:B------:R-:W0:Y:S01]  /*36b0*/  @P4 LDC R149, c[0x0][0x29c] ;  /* 0x0000a700ff954b82 */ /* 0x000e220000000800 */
[----:B------:R-:W-:Y:S01]  /*36c0*/  @P4 HADD2.F32 R147, -RZ, R51.H1_H1 ;  /* 0x30000033ff934230 */ /* 0x000fe20000004100 */
[----:B------:R-:W-:Y:S06]  /*36d0*/  BSSY B0, `(.L_x_1681) ;  /* 0x0000014000007945 */ /* 0x000fec0003800000 */
[----:B------:R-:W1:Y:S08]  /*36e0*/  @P1 LDC.64 R140, c[0x0][0x308] ;  /* 0x0000c200ff8c1b82 */ /* 0x000e700000000a00 */
[----:B------:R-:W2:Y:S01]  /*36f0*/  @P4 LDC.64 R142, c[0x0][0x2f8] ;  /* 0x0000be00ff8e4b82 */ /* 0x000ea20000000a00 */
[----:B0-----:R-:W-:Y:S01]  /*3700*/  @P4 FMUL.FTZ R148, R146, R149 ;  /* 0x0000009592944220 */ /* 0x001fe20000410000 */
[----:B------:R-:W-:-:S02]  /*3710*/  @P4 IADD3 R149, R187, 0x100, RZ ;  /* 0x00000100bb954810 */ /* 0x000fc40007ffe0ff */
[----:B------:R-:W-:Y:S01]  /*3720*/  @P1 F2FP.F16.F32.PACK_AB R146, RZ, R146 ;  /* 0x00000092ff92123e */ /* 0x000fe200000000ff */
[----:B------:R-:W-:Y:S01]  /*3730*/  @P4 FMUL.FTZ R147, R148, R147 ;  /* 0x0000009394934220 */ /* 0x000fe20000410000 */
[----:B------:R-:W-:Y:S02]  /*3740*/  IADD3 R187, R187, 0x200, RZ ;  /* 0x00000200bbbb7810 */ /* 0x000fe40007ffe0ff */
[----:B------:R-:W-:Y:S01]  /*3750*/  @P1 PRMT R127, R127, 0x5410, R146 ;  /* 0x000054107f7f1816 */ /* 0x000fe20000000092 */
[----:B-1----:R-:W-:Y:S01]  /*3760*/  @P1 IMAD.WIDE.U32 R140, R31, 0x10, R140 ;  /* 0x000000101f8c1825 */ /* 0x002fe200078e008c */
[----:B------:R-:W-:-:S03]  /*3770*/  @P4 F2FP.F16.F32.PACK_AB R147, RZ, R147 ;  /* 0x00000093ff93423e */ /* 0x000fc600000000ff */
[----:B------:R-:W-:Y:S01]  /*3780*/  @P4 HADD2.F32 R146, -RZ, R103.H1_H1 ;  /* 0x30000067ff924230 */ /* 0x000fe20000004100 */
[----:B------:R-:W-:Y:S01]  /*3790*/  @P4 PRMT R75, R75, 0x5410, R147 ;  /* 0x000054104b4b4816 */ /* 0x000fe20000000093 */
[----:B------:R0:W-:Y:S01]  /*37a0*/  @P1 STG.E.128 desc[UR4][R140.64], R124 ;  /* 0x0000007c8c001986 */ /* 0x0001e2000c101d04 */
[----:B--2---:R-:W-:-:S05]  /*37b0*/  @P4 IMAD.WIDE.U32 R142, R149, 0x10, R142 ;  /* 0x00000010958e4825 */ /* 0x004fca00078e008e */
[----:B------:R0:W-:Y:S01]  /*37c0*/  @P4 STG.E.128 desc[UR4][R142.64], R72 ;  /* 0x000000488e004986 */ /* 0x0001e2000c101d04 */
[----:B------:R-:W-:Y:S05]  /*37d0*/  @!P4 BRA `(.L_x_1682) ;  /* 0x00000000000cc947 */ /* 0x000fea0003800000 */
[----:B------:R-:W1:Y:S02]  /*37e0*/  LDC.64 R100, c[0x0][0x220] ;  /* 0x00008800ff647b82 */ /* 0x000e640000000a00 */
[----:B-1----:R-:W-:-:S06]  /*37f0*/  IMAD.WIDE.U32 R100, R187, 0x10, R100 ;  /* 0x00000010bb647825 */ /* 0x002fcc00078e0064 */
[----:B------:R-:W5:Y:S02]  /*3800*/  LDG.E.128 R100, desc[UR4][R100.64] ;  /* 0x0000000464647981 */ /* 0x000f64000c1e1d00 */
.L_x_1682:
[----:B------:R-:W-:Y:S05]  /*3810*/  BSYNC B0 ;  /* 0x0000000000007941 */ /* 0x000fea0003800000 */
.L_x_1681:
[----:B------:R-:W-:Y:S01]  /*3820*/  BSSY B0, `(.L_x_1683) ;  /* 0x000000e000007945 */ /* 0x000fe20003800000 */
[----:B------:R-:W-:-:S03]  /*3830*/  @P4 FFMA.FTZ R91, R146, R148, R91 ;  /* 0x00000094925b4223 */ /* 0x000fc6000001005b */
[----:B------:R-:W-:Y:S05]  /*3840*/  @P2 BRA `(.L_x_1684) ;  /* 0x0000000000102947 */ /* 0x000fea0003800000 */
[----:B------:R-:W-:Y:S01]  /*3850*/  HFMA2.MMA R31, -RZ, RZ, 0, 0 ;  /* 0x00000000ff1f7435 */ /* 0x000fe200000001ff */
[----:B------:R-:W-:Y:S10]  /*3860*/  @!P0 BRA `(.L_x_1685) ;  /* 0x0000000000248947 */ /* 0x000ff40003800000 */
[----:B------:R-:W-:Y:S01]  /*3870*/  HADD2.F32 R31, -RZ, R32.H0_H0 ;  /* 0x20000020ff1f7230 */ /* 0x000fe20000004100 */
[----:B------:R-:W-:Y:S06]  /*3880*/  BRA `(.L_x_1685) ;  /* 0x00000000001c7947 */ /* 0x000fec0003800000 */
.L_x_1684:
[----:B------:R-:W-:-:S04]  /*3890*/  ISETP.NE.AND P5, PT, R28, RZ, PT ;  /* 0x000000ff1c00720c */ /* 0x000fc80003fa5270 */
[----:B0-----:R-:W-:-:S05]  /*38a0*/  FSEL R140, R144, RZ, !P5 ;  /* 0x000000ff908c7208 */ /* 0x001fca0006800000 */
[----:B------:R-:W-:Y:S01]  /*38b0*/  FFMA.FTZ R31, R171, R145, R140 ;  /* 0x00000091ab1f7223 */ /* 0x000fe2000001008c */
[----:B------:R-:W-:-:S03]  /*38c0*/  @P0 HADD2.F32 R140, -RZ, R32.H0_H0 ;  /* 0x20000020ff8c0230 */ /* 0x000fc60000004100 */
[----:B------:R-:W-:-:S04]  /*38d0*/  FADD.FTZ R31, R200, -R31 ;  /* 0x8000001fc81f7221 */ /* 0x000fc80000010000 */
[----:B------:R-:W-:-:S04]  /*38e0*/  FMUL.FTZ R31, R30, R31 ;  /* 0x0000001f1e1f7220 */ /* 0x000fc80000410000 */
[----:B------:R-:W-:-:S07]  /*38f0*/  @P0 FADD.FTZ R31, R31, R140 ;  /* 0x0000008c1f1f0221 */ /* 0x000fce0000010000 */
.L_x_1685:
[----:B------:R-:W-:Y:S05]  /*3900*/  BSYNC B0 ;  /* 0x0000000000007941 */ /* 0x000fea0003800000 */
.L_x_1683:
[----:B0-----:R-:W0:Y:S01]  /*3910*/  @P4 LDC R142, c[0x0][0x29c] ;  /* 0x0000a700ff8e4b82 */ /* 0x001e220000000800 */
        /* <DEDUP_REMOVED lines=15> */
.L_x_1687:
[----:B------:R-:W-:-:S04]  /*3a10*/  ISETP.NE.AND P5, PT, R28, RZ, PT ;  /* 0x000000ff1c00720c */ /* 0x000fc80003fa5270 */
[----:B------:R-:W-:-:S05]  /*3a20*/  FSEL R31, R144, RZ, !P5 ;  /* 0x000000ff901f7208 */ /* 0x000fca0006800000 */
[----:B------:R-:W-:-:S04]  /*3a30*/  FFMA.FTZ R140, R172, R145, R31 ;  /* 0x00000091ac8c7223 */ /* 0x000fc8000001001f */
[----:B------:R-:W-:Y:S01]  /*3a40*/  FADD.FTZ R31, R201, -R140 ;  /* 0x8000008cc91f7221 */ /* 0x000fe20000010000 */
[----:B------:R-:W-:-:S03]  /*3a50*/  @P0 HADD2.F32 R140, -RZ, R32.H1_H1 ;  /* 0x30000020ff8c0230 */ /* 0x000fc60000004100 */
[----:B------:R-:W-:-:S04]  /*3a60*/  FMUL.FTZ R31, R30, R31 ;  /* 0x0000001f1e1f7220 */ /* 0x000fc80000410000 */
[----:B------:R-:W-:-:S07]  /*3a70*/  @P0 FADD.FTZ R31, R31, R140 ;  /* 0x0000008c1f1f0221 */ /* 0x000fce0000010000 */
.L_x_1688:
[----:B------:R-:W-:Y:S05]  /*3a80*/  BSYNC B0 ;  /* 0x0000000000007941 */ /* 0x000fea0003800000 */
.L_x_1686:
        /* <DEDUP_REMOVED lines=16> */
.L_x_1690:
[----:B------:R-:W-:-:S04]  /*3b90*/  ISETP.NE.AND P5, PT, R28, RZ, PT ;  /* 0x000000ff1c00720c */ /* 0x000fc80003fa5270 */
[----:B------:R-:W-:-:S05]  /*3ba0*/  FSEL R140, R144, RZ, !P5 ;  /* 0x000000ff908c7208 */ /* 0x000fca0006800000 */
[----:B------:R-:W-:Y:S01]  /*3bb0*/  FFMA.FTZ R31, R173, R145, R140 ;  /* 0x00000091ad1f7223 */ /* 0x000fe2000001008c */
[----:B------:R-:W-:-:S03]  /*3bc0*/  @P0 HADD2.F32 R140, -RZ, R33.H0_H0 ;  /* 0x20000021ff8c0230 */ /* 0x000fc60000004100 */
[----:B------:R-:W-:-:S04]  /*3bd0*/  FADD.FTZ R31, R202, -R31 ;  /* 0x8000001fca1f7221 */ /* 0x000fc80000010000 */
[----:B------:R-:W-:-:S04]  /*3be0*/  FMUL.FTZ R31, R30, R31 ;  /* 0x0000001f1e1f7220 */ /* 0x000fc80000410000 */
[----:B------:R-:W-:-:S07]  /*3bf0*/  @P0 FADD.FTZ R31, R31, R140 ;  /* 0x0000008c1f1f0221 */ /* 0x000fce0000010000 */
.L_x_1691:
[----:B------:R-:W-:Y:S05]  /*3c00*/  BSYNC B0 ;  /* 0x0000000000007941 */ /* 0x000fea0003800000 */
.L_x_1689:
        /* <DEDUP_REMOVED lines=16> */
.L_x_1693:
[----:B------:R-:W-:-:S04]  /*3d10*/  ISETP.NE.AND P5, PT, R28, RZ, PT ;  /* 0x000000ff1c00720c */ /* 0x000fc80003fa5270 */
[----:B------:R-:W-:-:S05]  /*3d20*/  FSEL R31, R144, RZ, !P5 ;  /* 0x000000ff901f7208 */ /* 0x000fca0006800000 */
[----:B------:R-:W-:-:S04]  /*3d30*/  FFMA.FTZ R140, R174, R145, R31 ;  /* 0x00000091ae8c7223 */ /* 0x000fc8000001001f */
[----:B------:R-:W-:Y:S01]  /*3d40*/  FADD.FTZ R31, R203, -R140 ;  /* 0x8000008ccb1f7221 */ /* 0x000fe20000010000 */
[----:B------:R-:W-:-:S03]  /*3d50*/  @P0 HADD2.F32 R140, -RZ, R33.H1_H1 ;  /* 0x30000021ff8c0230 */ /* 0x000fc60000004100 */
[----:B------:R-:W-:-:S04]  /*3d60*/  FMUL.FTZ R31, R30, R31 ;  /* 0x0000001f1e1f7220 */ /* 0x000fc80000410000 */
[----:B------:R-:W-:-:S07]  /*3d70*/  @P0 FADD.FTZ R31, R31, R140 ;  /* 0x0000008c1f1f0221 */ /* 0x000fce0000010000 */
.L_x_1694:
[----:B------:R-:W-:Y:S05]  /*3d80*/  BSYNC B0 ;  /* 0x0000000000007941 */ /* 0x000fea0003800000 */
.L_x_1692:
        /* <DEDUP_REMOVED lines=16> */
.L_x_1696:
[----:B------:R-:W-:-:S04]  /*3e90*/  ISETP.NE.AND P5, PT, R28, RZ, PT ;  /* 0x000000ff1c00720c */ /* 0x000fc80003fa5270 */
[----:B------:R-:W-:-:S05]  /*3ea0*/  FSEL R140, R144, RZ, !P5 ;  /* 0x000000ff908c7208 */ /* 0x000fca0006800000 */
[----:B------:R-:W-:Y:S01]  /*3eb0*/  FFMA.FTZ R31, R175, R145, R140 ;  /* 0x00000091af1f7223 */ /* 0x000fe2000001008c */
[----:B------:R-:W-:-:S03]  /*3ec0*/  @P0 HADD2.F32 R140, -RZ, R34.H0_H0 ;  /* 0x20000022ff8c0230 */ /* 0x000fc60000004100 */
[----:B------:R-:W-:-:S04]  /*3ed0*/  FADD.FTZ R31, R204, -R31 ;  /* 0x8000001fcc1f7221 */ /* 0x000fc80000010000 */
[----:B------:R-:W-:-:S04]  /*3ee0*/  FMUL.FTZ R31, R30, R31 ;  /* 0x0000001f1e1f7220 */ /* 0x000fc80000410000 */
[----:B------:R-:W-:-:S07]  /*3ef0*/  @P0 FADD.FTZ R31, R31, R140 ;  /* 0x0000008c1f1f0221 */ /* 0x000fce0000010000 */
.L_x_1697:
[----:B------:R-:W-:Y:S05]  /*3f00*/  BSYNC B0 ;  /* 0x0000000000007941 */ /* 0x000fea0003800000 */
.L_x_1695:
        /* <DEDUP_REMOVED lines=16> */
.L_x_1699:
[----:B------:R-:W-:-:S04]  /*4010*/  ISETP.NE.AND P5, PT, R28, RZ, PT ;  /* 0x000000ff1c00720c */ /* 0x000fc80003fa5270 */
[----:B------:R-:W-:-:S05]  /*4020*/  FSEL R31, R144, RZ, !P5 ;  /* 0x000000ff901f7208 */ /* 0x000fca0006800000 */
[----:B------:R-:W-:-:S04]  /*4030*/  FFMA.FTZ R140, R176, R145, R31 ;  /* 0x00000091b08c7223 */ /* 0x000fc8000001001f */
[----:B------:R-:W-:Y:S01]  /*4040*/  FADD.FTZ R31, R205, -R140 ;  /* 0x8000008ccd1f7221 */ /* 0x000fe20000010000 */
[----:B------:R-:W-:-:S03]  /*4050*/  @P0 HADD2.F32 R140, -RZ, R34.H1_H1 ;  /* 0x30000022ff8c0230 */ /* 0x000fc60000004100 */
[----:B------:R-:W-:-:S04]  /*4060*/  FMUL.FTZ R31, R30, R31 ;  /* 0x0000001f1e1f7220 */ /* 0x000fc80000410000 */
[----:B------:R-:W-:-:S07]  /*4070*/  @P0 FADD.FTZ R31, R31, R140 ;  /* 0x0000008c1f1f0221 */ /* 0x000fce0000010000 */
.L_x_1700:
[----:B------:R-:W-:Y:S05]  /*4080*/  BSYNC B0 ;  /* 0x0000000000007941 */ /* 0x000fea0003800000 */
.L_x_1698:
        /* <DEDUP_REMOVED lines=16> */
.L_x_1702:
[----:B------:R-:W-:-:S04]  /*4190*/  ISETP.NE.AND P5, PT, R28, RZ, PT ;  /* 0x000000ff1c00720c */ /* 0x000fc80003fa5270 */
[----:B------:R-:W-:-:S05]  /*41a0*/  FSEL R140, R144, RZ, !P5 ;  /* 0x000000ff908c7208 */ /* 0x000fca0006800000 */
[----:B------:R-:W-:Y:S01]  /*41b0*/  FFMA.FTZ R31, R177, R145, R140 ;  /* 0x00000091b11f7223 */ /* 0x000fe2000001008c */
[----:B------:R-:W-:-:S03]  /*41c0*/  @P0 HADD2.F32 R140, -RZ, R35.H0_H0 ;  /* 0x20000023ff8c0230 */ /* 0x000fc60000004100 */
[----:B------:R-:W-:-:S04]  /*41d0*/  FADD.FTZ R31, R206, -R31 ;  /* 0x8000001fce1f7221 */ /* 0x000fc80000010000 */
[----:B------:R-:W-:-:S04]  /*41e0*/  FMUL.FTZ R31, R30, R31 ;  /* 0x0000001f1e1f7220 */ /* 0x000fc80000410000 */
[----:B------:R-:W-:-:S07]  /*41f0*/  @P0 FADD.FTZ R31, R31, R140 ;  /* 0x0000008c1f1f0221 */ /* 0x000fce0000010000 */
.L_x_1703:
[----:B------:R-:W-:Y:S05]  /*4200*/  BSYNC B0 ;  /* 0x0000000000007941 */ /* 0x000fea0003800000 */
.L_x_1701:
        /* <DEDUP_REMOVED lines=16> */
.L_x_1705:
[----:B------:R-:W-:Y:S01]  /*4310*/  ISETP.NE.AND P2, PT, R28, RZ, PT ;  /* 0x000000ff1c00720c */ /* 0x000fe20003f45270 */
[----:B------:R-:W-:-:S03]  /*4320*/  @P0 HADD2.F32 R141, -RZ, R35.H1_H1 ;  /* 0x30000023ff8d0230 */ /* 0x000fc60000004100 */
[----:B------:R-:W-:-:S05]  /*4330*/  FSEL R31, R144, RZ, !P2 ;  /* 0x000000ff901f7208 */ /* 0x000fca0005000000 */
[----:B------:R-:W-:-:S04]  /*4340*/  FFMA.FTZ R140, R208, R145, R31 ;  /* 0x00000091d08c7223 */ /* 0x000fc8000001001f */
[----:B------:R-:W-:-:S04]  /*4350*/  FADD.FTZ R31, R207, -R140 ;  /* 0x8000008ccf1f7221 */ /* 0x000fc80000010000 */
[----:B------:R-:W-:-:S04]  /*4360*/  FMUL.FTZ R142, R30, R31 ;  /* 0x0000001f1e8e7220 */ /* 0x000fc80000410000 */
[----:B------:R-:W-:-:S07]  /*4370*/  @P0 FADD.FTZ R142, R142, R141 ;  /* 0x0000008d8e8e0221 */ /* 0x000fce0000010000 */
.L_x_1706:
[----:B------:R-:W-:Y:S05]  /*4380*/  BSYNC B0 ;  /* 0x0000000000007941 */ /* 0x000fea0003800000 */
.L_x_1704:
[----:B------:R-:W0:Y:S01]  /*4390*/  @P4 LDC R145, c[0x0][0x29c] ;  /* 0x0000a700ff914b82 */ /* 0x000e220000000800 */
[----:B------:R-:W-:Y:S01]  /*43a0*/  @P4 HADD2.F32 R143, -RZ, R55.H1_H1 ;  /* 0x30000037ff8f4230 */ /* 0x000fe20000004100 */
[----:B------:R-:W-:Y:S02]  /*43b0*/  IADD3 R0, R0, UR12, RZ ;  /* 0x0000000c00007c10 */ /* 0x000fe4000fffe0ff */
[----:B------:R-:W-:Y:S02]  /*43c0*/  SEL R212, RZ, 0x1, P3 ;  /* 0x00000001ffd47807 */ /* 0x000fe40001800000 */
[----:B------:R-:W-:Y:S02]  /*43d0*/  ISETP.GE.AND P0, PT, R0, UR13, PT ;  /* 0x0000000d00007c0c */ /* 0x000fe4000bf06270 */
        /* <DEDUP_REMOVED lines=8> */
[----:B------:R-:W-:-:S03]  /*4460*/  @P4 F2FP.F16.F32.PACK_AB R143, RZ, R143 ;  /* 0x0000008fff8f423e */ /* 0x000fc600000000ff */
[----:B------:R-:W-:Y:S01]  /*4470*/  @P4 FFMA.FTZ R99, R142, R144, R99 ;  /* 0x000000908e634223 */ /* 0x000fe20000010063 */
[----:B------:R-:W-:Y:S01]  /*4480*/  @P4 PRMT R75, R75, 0x5410, R143 ;  /* 0x000054104b4b4816 */ /* 0x000fe2000000008f */
[----:B------:R0:W-:Y:S01]  /*4490*/  @P1 STG.E.128 desc[UR4][R30.64], R124 ;  /* 0x0000007c1e001986 */ /* 0x0001e2000c101d04 */
[----:B--2---:R-:W-:-:S05]  /*44a0*/  @P4 IMAD.WIDE.U32 R140, R187, 0x10, R140 ;  /* 0x00000010bb8c4825 */ /* 0x004fca00078e008c */
[----:B------:R0:W-:Y:S01]  /*44b0*/  @P4 STG.E.128 desc[UR4][R140.64], R72 ;  /* 0x000000488c004986 */ /* 0x0001e2000c101d04 */
[----:B------:R-:W-:Y:S05]  /*44c0*/  @!P0 BRA `(.L_x_1707) ;  /* 0xffffffc000c48947 */ /* 0x000fea000383ffff */
.L_x_1626:
        /* <DEDUP_REMOVED lines=30> */
.L_x_1630:
[----:B------:R-:W-:Y:S01]  /*46b0*/  HFMA2.MMA R152, -RZ, RZ, 0, 9.5367431640625e-07 ;  /* 0x00000010ff987435 */ /* 0x000fe200000001ff */
[----:B------:R-:W-:Y:S02]  /*46c0*/  MOV R151, R144 ;  /* 0x0000009000977202 */ /* 0x000fe40000000f00 */
[----:B------:R-:W-:Y:S02]  /*46d0*/  MOV R153, 0x1f ;  /* 0x0000001f00997802 */ /* 0x000fe40000000f00 */
[----:B------:R-:W-:-:S07]  /*46e0*/  MOV R150, 0xffffffff ;  /* 0xffffffff00967802 */ /* 0x000fce0000000f00 */
[----:B-----5:R-:W-:Y:S05]  /*46f0*/  WARPSYNC.COLLECTIVE R150, `(.L_x_1708) ;  /* 0x0000000096087348 */ /* 0x020fea0003c00000 */
[----:B------:R0:W1:Y:S02]  /*4700*/  SHFL.DOWN P1, R183, R151, R152, R153 ;  /* 0x0800009897b77389 */ /* 0x0000640000020099 */
[----:B01---5:R-:W-:Y:S01]  /*4710*/  ENDCOLLECTIVE ;  /* 0x000000000000791b */ /* 0x023fe20003800000 */
.L_x_1708:
[----:B------:R-:W-:Y:S02]  /*4720*/  MOV R151, R140 ;  /* 0x0000008c00977202 */ /* 0x000fe40000000f00 */
[----:B------:R-:W-:-:S07]  /*4730*/  MOV R141, R183 ;  /* 0x000000b7008d7202 */ /* 0x000fce0000000f00 */
[----:B------:R-:W-:Y:S05]  /*4740*/  WARPSYNC.COLLECTIVE R150, `(.L_x_1709) ;  /* 0x0000000096087348 */ /* 0x000fea0003c00000 */
[----:B------:R0:W1:Y:S02]  /*4750*/  SHFL.DOWN P1, R183, R151, R152, R153 ;  /* 0x0800009897b77389 */ /* 0x0000640000020099 */
[----:B01----:R-:W-:Y:S01]  /*4760*/  ENDCOLLECTIVE ;  /* 0x000000000000791b */ /* 0x003fe20003800000 */
.L_x_1709:
[----:B------:R-:W-:Y:S01]  /*4770*/  FADD.FTZ R141, R141, R144 ;  /* 0x000000908d8d7221 */ /* 0x000fe20000010000 */
[----:B------:R-:W-:-:S04]  /*4780*/  HFMA2.MMA R152, -RZ, RZ, 0, 4.76837158203125e-07 ;  /* 0x00000008ff987435 */ /* 0x000fc800000001ff */
[----:B------:R-:W-:Y:S02]  /*4790*/  MOV R151, R141 ;  /* 0x0000008d00977202 */ /* 0x000fe40000000f00 */
[----:B------:R-:W-:-:S07]  /*47a0*/  MOV R145, R183 ;  /* 0x000000b700917202 */ /* 0x000fce0000000f00 */
[----:B------:R-:W-:Y:S05]  /*47b0*/  WARPSYNC.COLLECTIVE R150, `(.L_x_1710) ;  /* 0x0000000096087348 */ /* 0x000fea0003c00000 */
[----:B------:R0:W1:Y:S02]  /*47c0*/  SHFL.DOWN P1, R183, R151, R152, R153 ;  /* 0x0800009897b77389 */ /* 0x0000640000020099 */
[----:B01----:R-:W-:Y:S01]  /*47d0*/  ENDCOLLECTIVE ;  /* 0x000000000000791b */ /* 0x003fe20003800000 */
.L_x_1710:
[----:B------:R-:W-:-:S05]  /*47e0*/  FADD.FTZ R145, R145, R140 ;  /* 0x0000008c91917221 */ /* 0x000fca0000010000 */
[----:B------:R-:W-:Y:S02]  /*47f0*/  MOV R151, R145 ;  /* 0x0000009100977202 */ /* 0x000fe40000000f00 */
[----:B------:R-:W-:-:S07]  /*4800*/  MOV R146, R183 ;  /* 0x000000b700927202 */ /* 0x000fce0000000f00 */
[----:B------:R-:W-:Y:S05]  /*4810*/  WARPSYNC.COLLECTIVE R150, `(.L_x_1711) ;  /* 0x0000000096087348 */ /* 0x000fea0003c00000 */
[----:B------:R0:W1:Y:S02]  /*4820*/  SHFL.DOWN P1, R183, R151, R152, R153 ;  /* 0x0800009897b77389 */ /* 0x0000640000020099 */
[----:B01----:R-:W-:Y:S01]  /*4830*/  ENDCOLLECTIVE ;  /* 0x000000000000791b */ /* 0x003fe20003800000 */
.L_x_1711:
[----:B------:R-:W-:Y:S01]  /*4840*/  FADD.FTZ R146, R141, R146 ;  /* 0x000000928d927221 */ /* 0x000fe20000010000 */
[----:B------:R-:W-:-:S04]  /*4850*/  HFMA2.MMA R152, -RZ, RZ, 0, 2.384185791015625e-07 ;  /* 0x00000004ff987435 */ /* 0x000fc800000001ff */
[----:B------:R-:W-:Y:S02]  /*4860*/  MOV R151, R146 ;  /* 0x0000009200977202 */ /* 0x000fe40000000f00 */
[----:B------:R-:W-:-:S07]  /*4870*/  MOV R148, R183 ;  /* 0x000000b700947202 */ /* 0x000fce0000000f00 */
[----:B------:R-:W-:Y:S05]  /*4880*/  WARPSYNC.COLLECTIVE R150, `(.L_x_1712) ;  /* 0x0000000096087348 */ /* 0x000fea0003c00000 */
[----:B------:R0:W1:Y:S02]  /*4890*/  SHFL.DOWN P1, R183, R151, R152, R153 ;  /* 0x0800009897b77389 */ /* 0x0000640000020099 */
[----:B01----:R-:W-:Y:S01]  /*48a0*/  ENDCOLLECTIVE ;  /* 0x000000000000791b */ /* 0x003fe20003800000 */
.L_x_1712:
[----:B------:R-:W-:-:S05]  /*48b0*/  FADD.FTZ R148, R145, R148 ;  /* 0x0000009491947221 */ /* 0x000fca0000010000 */
[----:B------:R-:W-:Y:S02]  /*48c0*/  MOV R151, R148 ;  /* 0x0000009400977202 */ /* 0x000fe40000000f00 */
[----:B------:R-:W-:-:S07]  /*48d0*/  MOV R147, R183 ;  /* 0x000000b700937202 */ /* 0x000fce0000000f00 */
[----:B------:R-:W-:Y:S05]  /*48e0*/  WARPSYNC.COLLECTIVE R150, `(.L_x_1713) ;  /* 0x0000000096087348 */ /* 0x000fea0003c00000 */
[----:B------:R0:W1:Y:S02]  /*48f0*/  SHFL.DOWN P1, R183, R151, R152, R153 ;  /* 0x0800009897b77389 */ /* 0x0000640000020099 */
[----:B01----:R-:W-:Y:S01]  /*4900*/  ENDCOLLECTIVE ;  /* 0x000000000000791b */ /* 0x003fe20003800000 */
.L_x_1713:
[----:B------:R-:W-:Y:S01]  /*4910*/  FADD.FTZ R147, R146, R147 ;  /* 0x0000009392937221 */ /* 0x000fe20000010000 */
[----:B------:R-:W-:-:S04]  /*4920*/  HFMA2.MMA R152, -RZ, RZ, 0, 1.1920928955078125e-07 ;  /* 0x00000002ff987435 */ /* 0x000fc800000001ff */
[----:B------:R-:W-:Y:S02]  /*4930*/  MOV R151, R147 ;  /* 0x0000009300977202 */ /* 0x000fe40000000f00 */
[----:B------:R-:W-:-:S07]  /*4940*/  MOV R149, R183 ;  /* 0x000000b700957202 */ /* 0x000fce0000000f00 */
[----:B------:R-:W-:Y:S05]  /*4950*/  WARPSYNC.COLLECTIVE R150, `(.L_x_1714) ;  /* 0x0000000096087348 */ /* 0x000fea0003c00000 */
[----:B------:R0:W1:Y:S02]  /*4960*/  SHFL.DOWN P1, R183, R151, R152, R153 ;  /* 0x0800009897b77389 */ /* 0x0000640000020099 */
[----:B01----:R-:W-:Y:S01]  /*4970*/  ENDCOLLECTIVE ;  /* 0x000000000000791b */ /* 0x003fe20003800000 */
.L_x_1714:
[----:B------:R-:W-:-:S05]  /*4980*/  FADD.FTZ R149, R148, R149 ;  /* 0x0000009594957221 */ /* 0x000fca0000010000 */
[----:B------:R-:W-:Y:S02]  /*4990*/  MOV R151, R149 ;  /* 0x0000009500977202 */ /* 0x000fe40000000f00 */
[----:B------:R-:W-:-:S07]  /*49a0*/  MOV R140, R183 ;  /* 0x000000b7008c7202 */ /* 0x000fce0000000f00 */
[----:B------:R-:W-:Y:S05]  /*49b0*/  WARPSYNC.COLLECTIVE R150, `(.L_x_1715) ;  /* 0x0000000096087348 */ /* 0x000fea0003c00000 */
[----:B------:R0:W1:Y:S02]  /*49c0*/  SHFL.DOWN P1, R183, R151, R152, R153 ;  /* 0x0800009897b77389 */ /* 0x0000640000020099 */
[----:B01----:R-:W-:Y:S01]  /*49d0*/  ENDCOLLECTIVE ;  /* 0x000000000000791b */ /* 0x003fe20003800000 */
.L_x_1715:
[----:B------:R-:W-:Y:S01]  /*49e0*/  FADD.FTZ R182, R147, R140 ;  /* 0x0000008c93b67221 */ /* 0x000fe20000010000 */
[----:B------:R-:W-:-:S04]  /*49f0*/  HFMA2.MMA R152, -RZ, RZ, 0, 5.9604644775390625e-08 ;  /* 0x00000001ff987435 */ /* 0x000fc800000001ff */
[----:B------:R-:W-:Y:S02]  /*4a00*/  MOV R151, R182 ;  /* 0x000000b600977202 */ /* 0x000fe40000000f00 */
[----:B------:R-:W-:-:S07]  /*4a10*/  MOV R144, R183 ;  /* 0x000000b700907202 */ /* 0x000fce0000000f00 */
[----:B------:R-:W-:Y:S05]  /*4a20*/  WARPSYNC.COLLECTIVE R150, `(.L_x_1716) ;  /* 0x0000000096087348 */ /* 0x000fea0003c00000 */
[----:B------:R0:W1:Y:S02]  /*4a30*/  SHFL.DOWN P1, R183, R151, R152, R153 ;  /* 0x0800009897b77389 */ /* 0x0000640000020099 */
[----:B01----:R-:W-:Y:S01]  /*4a40*/  ENDCOLLECTIVE ;  /* 0x000000000000791b */ /* 0x003fe20003800000 */
.L_x_1716:
[----:B------:R-:W-:-:S05]  /*4a50*/  FADD.FTZ R144, R149, R144 ;  /* 0x0000009095907221 */ /* 0x000fca0000010000 */
[----:B------:R-:W-:Y:S02]  /*4a60*/  MOV R151, R144 ;  /* 0x0000009000977202 */ /* 0x000fe40000000f00 */
[----:B------:R-:W-:-:S07]  /*4a70*/  MOV R145, R183 ;  /* 0x000000b700917202 */ /* 0x000fce0000000f00 */
[----:B------:R-:W-:Y:S05]  /*4a80*/  WARPSYNC.COLLECTIVE R150, `(.L_x_1717) ;  /* 0x0000000096087348 */ /* 0x000fea0003c00000 */
[----:B------:R0:W1:Y:S02]  /*4a90*/  SHFL.DOWN P1, R183, R151, R152, R153 ;  /* 0x0800009897b77389 */ /* 0x0000640000020099 */
[----:B01----:R-:W-:Y:S01]  /*4aa0*/  ENDCOLLECTIVE ;  /* 0x000000000000791b */ /* 0x003fe20003800000 */
.L_x_1717:
[----:B------:R-:W-:Y:S05]  /*4ab0*/  BRA `(.L_x_1718) ;  /* 0xffffffd000287947 */ /* 0x000fea000383ffff */
.L_x_1719:
        /* <DEDUP_REMOVED lines=12> */
.L_x_11286:


//--------------------- .text._ZN10layer_norm13ln_bwd_kernelINS_13Kernel_traitsI6__halfS2_S2_S2_fjLj6144ELj1ELj1ELj8ELj16ENS_18Kernel_traits_baseILj6144ES2_S2_S2_S2_fjLj256EEEEELb1ELb0ELb0ELb0EEEvNS_9BwdParamsE --------------------------
	.section	.text._ZN10layer_norm13ln_bwd_kernelINS_13Kernel_traitsI6__halfS2_S2_S2_fjLj6144ELj1ELj1ELj8ELj16ENS_18Kernel_traits_baseILj6144ES2_S2_S2_S2_fjLj256EEEEELb1ELb0ELb0ELb0EEEvNS_9BwdParamsE,"ax",@progbits
	.align	128
        .global         _ZN10layer_norm13ln_bwd_kernelINS_13Kernel_traitsI6__halfS2_S2_S2_fjLj6144ELj1ELj1ELj8ELj16ENS_18Kernel_traits_baseILj6144ES2_S2_S2_S2_fjLj256EEEEELb1ELb0ELb0ELb0EEEvNS_9BwdParamsE
        .type           _ZN10layer_norm13ln_bwd_kernelINS_13Kernel_traitsI6__halfS2_S2_S2_fjLj6144ELj1ELj1ELj8ELj16ENS_18Kernel_traits_baseILj6144ES2_S2_S2_S2_fjLj256EEEEELb1ELb0ELb0ELb0EEEvNS_9BwdParamsE,@function
        .size           _ZN10layer_norm13ln_bwd_kernelINS_13Kernel_traitsI6__halfS2_S2_S2_fjLj6144ELj1ELj1ELj8ELj16ENS_18Kernel_traits_baseILj6144ES2_S2_S2_S2_fjLj256EEEEELb1ELb0ELb0ELb0EEEvNS_9BwdParamsE,(.L_x_11287 - _ZN10layer_norm13ln_bwd_kernelINS_13Kernel_traitsI6__halfS2_S2_S2_fjLj6144ELj1ELj1ELj8ELj16ENS_18Kernel_traits_baseILj6144ES2_S2_S2_S2_fjLj256EEEEELb1ELb0ELb0ELb0EEEvNS_9BwdParamsE)
        .other          _ZN10layer_norm13ln_bwd_kernelINS_13Kernel_traitsI6__halfS2_S2_S2_fjLj6144ELj1ELj1ELj8ELj16ENS_18Kernel_traits_baseILj6144ES2_S2_S2_S2_fjLj256EEEEELb1ELb0ELb0ELb0EEEvNS_9BwdParamsE,@"STO_CUDA_ENTRY STV_DEFAULT"
_ZN10layer_norm13ln_bwd_kernelINS_13Kernel_traitsI6__halfS2_S2_S2_fjLj6144ELj1ELj1ELj8ELj16ENS_18Kernel_traits_baseILj6144ES2_S2_S2_S2_fjLj256EEEEELb1ELb0ELb0ELb0EEEvNS_9BwdParamsE:
.text._ZN10layer_norm13ln_bwd_kernelINS_13Kernel_traitsI6__halfS2_S2_S2_fjLj6144ELj1ELj1ELj8ELj16ENS_18Kernel_traits_baseILj6144ES2_S2_S2_S2_fjLj256EEEEELb1ELb0ELb0ELb0EEEvNS_9BwdParamsE:
        /* <DEDUP_REMOVED lines=92> */
.L_x_1734:
        /* <DEDUP_REMOVED lines=20> */
[----:B------:R-:W-:-:S04]  /*0700*/  LEA.HI.SX32 R111, R75, R110, 0x1d ;  /* 0x0000006e4b6f7211 */ /* 0x000fc800078feaff */
[----:B------:R-:W-:Y:S01]  /*0710*/  MOV R165, R111 ;  /* 0x0000006f00a57202 */ /* 0x000fe20000000f00 */
[----:B--2---:R-:W-:Y:S01]  /*0720*/  @P0 HADD2.F32 R157, -RZ, R72.H0_H0 ;  /* 0x20000048ff9d0230 */ /* 0x004fe20000004100 */
        /* <DEDUP_REMOVED lines=16> */
[----:B------:R-:W-:Y:S01]  /*0830*/  IADD3 R165, R111, 0x100, RZ ;  /* 0x000001006fa57810 */ /* 0x000fe20007ffe0ff */
        /* <DEDUP_REMOVED lines=8> */
[----:B------:R-:W-:Y:S01]  /*08c0*/  FADD.FTZ R70, -R77, R116 ;  /* 0x000000744d467221 */ /* 0x000fe20000010100 */
[----:B-----5:R-:W-:Y:S01]  /*08d0*/  FMUL.FTZ R3, R159, R114 ;  /* 0x000000729f037220 */ /* 0x020fe20000410000 */
[--C-:B------:R-:W-:Y:S02]  /*08e0*/  HADD2.F32 R126, -RZ, R71.reuse.H0_H0 ;  /* 0x20000047ff7e7230 */ /* 0x100fe40000004100 */
[--C-:B---3--:R-:W-:Y:S02]  /*08f0*/  HADD2.F32 R69, -RZ, R72.reuse.H0_H0 ;  /* 0x20000048ff457230 */ /* 0x108fe40000004100 */
[----:B------:R-:W-:Y:S02]  /*0900*/  HADD2.F32 R72, -RZ, R72.H1_H1 ;  /* 0x30000048ff487230 */ /* 0x000fe40000004100 */
[----:B------:R-:W-:-:S02]  /*0910*/  HADD2.F32 R128, -RZ, R71.H1_H1 ;  /* 0x30000047ff807230 */ /* 0x000fc40000004100 */
[-C--:B------:R-:W-:Y:S01]  /*0920*/  FMUL.FTZ R116, R0, R69.reuse ;  /* 0x0000004500747220 */ /* 0x080fe20000410000 */
[--C-:B------:R-:W-:Y:S02]  /*0930*/  HADD2.F32 R71, -RZ, R73.reuse.H0_H0 ;  /* 0x20000049ff477230 */ /* 0x100fe40000004100 */
[C---:B------:R-:W-:Y:S01]  /*0940*/  FMUL.FTZ R114, R159.reuse, R68 ;  /* 0x000000449f727220 */ /* 0x040fe20000410000 */
[----:B------:R-:W-:Y:S01]  /*0950*/  FMUL.FTZ R117, R159, R70 ;  /* 0x000000469f757220 */ /* 0x000fe20000410000 */
[----:B------:R-:W-:Y:S01]  /*0960*/  FADD.FTZ R36, R36, R69 ;  /* 0x0000004524247221 */ /* 0x000fe20000010000 */
[C---:B------:R-:W-:Y:S01]  /*0970*/  FFMA.FTZ R60, R3.reuse, R69, R60 ;  /* 0x00000045033c7223 */ /* 0x040fe2000001003c */
[----:B------:R-:W-:Y:S01]  /*0980*/  FMUL.FTZ R119, R2, R72 ;  /* 0x0000004802777220 */ /* 0x000fe20000410000 */
[----:B------:R-:W-:Y:S01]  /*0990*/  FADD.FTZ R68, RZ, R116 ;  /* 0x00000074ff447221 */ /* 0x000fe20000010000 */
[----:B------:R-:W-:Y:S01]  /*09a0*/  FFMA.FTZ R69, R3, R116, RZ ;  /* 0x0000007403457223 */ /* 0x000fe200000100ff */
[----:B------:R-:W-:Y:S01]  /*09b0*/  FADD.FTZ R120, -R77, R118 ;  /* 0x000000764d787221 */ /* 0x000fe20000010100 */
[----:B------:R-:W-:Y:S01]  /*09c0*/  FADD.FTZ R38, R38, R71 ;  /* 0x0000004726267221 */ /* 0x000fe20000010000 */
[-C--:B------:R-:W-:Y:S01]  /*09d0*/  FFMA.FTZ R62, R117, R71.reuse, R62 ;  /* 0x00000047753e7223 */ /* 0x080fe2000001003e */
[----:B------:R-:W-:Y:S01]  /*09e0*/  FMUL.FTZ R118, R86, R71 ;  /* 0x0000004756767220 */ /* 0x000fe20000410000 */
[----:B0-----:R-:W-:-:S02]  /*09f0*/  HADD2.F32 R78, -RZ, R73.H1_H1 ;  /* 0x30000049ff4e7230 */ /* 0x001fc40000004100 */
[----:B------:R-:W-:Y:S01]  /*0a00*/  FADD.FTZ R71, R68, R119 ;  /* 0x0000007744477221 */ /* 0x000fe20000010000 */
[----:B------:R-:W-:Y:S01]  /*0a10*/  FFMA.FTZ R68, R114, R119, R69 ;  /* 0x0000007772447223 */ /* 0x000fe20000010045 */
[C---:B------:R-:W-:Y:S01]  /*0a20*/  FADD.FTZ R122, -R77.reuse, R122 ;  /* 0x0000007a4d7a7221 */ /* 0x040fe20000010100 */
[--C-:B------:R-:W-:Y:S02]  /*0a30*/  HADD2.F32 R73, -RZ, R74.reuse.H0_H0 ;  /* 0x2000004aff497230 */ /* 0x100fe40000004100 */
[----:B------:R-:W-:Y:S01]  /*0a40*/  FADD.FTZ R124, -R77, R124 ;  /* 0x0000007c4d7c7221 */ /* 0x000fe20000010100 */
[----:B------:R-:W-:Y:S01]  /*0a50*/  FMUL.FTZ R120, R159, R120 ;  /* 0x000000789f787220 */ /* 0x000fe20000410000 */
[----:B------:R-:W-:Y:S01]  /*0a60*/  FMUL.FTZ R123, R87, R78 ;  /* 0x0000004e577b7220 */ /* 0x000fe20000410000 */
[----:B------:R-:W-:Y:S01]  /*0a70*/  FADD.FTZ R70, R71, R118 ;  /* 0x0000007647467221 */ /* 0x000fe20000010000 */
[----:B------:R-:W-:Y:S01]  /*0a80*/  FFMA.FTZ R69, R117, R118, R68 ;  /* 0x0000007675457223 */ /* 0x000fe20000010044 */
[----:B------:R-:W-:Y:S01]  /*0a90*/  FMUL.FTZ R121, R159, R122 ;  /* 0x0000007a9f797220 */ /* 0x000fe20000410000 */
[----:B------:R-:W-:-:S02]  /*0aa0*/  HADD2.F32 R74, -RZ, R74.H1_H1 ;  /* 0x3000004aff4a7230 */ /* 0x000fc40000004100 */
[----:B------:R-:W-:Y:S01]  /*0ab0*/  FMUL.FTZ R122, R159, R124 ;  /* 0x0000007c9f7a7220 */ /* 0x000fe20000410000 */
[----:B------:R-:W-:Y:S01]  /*0ac0*/  FMUL.FTZ R124, R88, R73 ;  /* 0x00000049587c7220 */ /* 0x000fe20000410000 */
[----:B------:R-:W-:Y:S01]  /*0ad0*/  FADD.FTZ R71, R70, R123 ;  /* 0x0000007b46477221 */ /* 0x000fe20000010000 */
[----:B------:R-:W-:Y:S01]  /*0ae0*/  FFMA.FTZ R68, R120, R123, R69 ;  /* 0x0000007b78447223 */ /* 0x000fe20000010045 */
[--C-:B------:R-:W-:Y:S02]  /*0af0*/  HADD2.F32 R79, -RZ, R75.reuse.H0_H0 ;  /* 0x2000004bff4f7230 */ /* 0x100fe40000004100 */
[----:B------:R-:W-:Y:S01]  /*0b00*/  FADD.FTZ R126, -R77, R126 ;  /* 0x0000007e4d7e7221 */ /* 0x000fe20000010100 */
        /* <DEDUP_REMOVED lines=27> */
.L_x_1722:
[----:B------:R-:W-:Y:S05]  /*0cc0*/  BSYNC B0 ;  /* 0x0000000000007941 */ /* 0x000fea0003800000 */
.L_x_1721:
        /* <DEDUP_REMOVED lines=19> */
[----:B------:R-:W-:Y:S02]  /*0e00*/  HADD2.F32 R138, -RZ, R74.H0_H0 ;  /* 0x2000004aff8a7230 */ /* 0x000fe40000004100 */
[C---:B------:R-:W-:Y:S01]  /*0e10*/  FADD.FTZ R130, -R77.reuse, R130 ;  /* 0x000000824d827221 */ /* 0x040fe20000010100 */
[--C-:B------:R-:W-:Y:S02]  /*0e20*/  HADD2.F32 R134, -RZ, R73.reuse.H0_H0 ;  /* 0x20000049ff867230 */ /* 0x100fe40000004100 */
[----:B------:R-:W-:Y:S01]  /*0e30*/  FADD.FTZ R72, -R77, R72 ;  /* 0x000000484d487221 */ /* 0x000fe20000010100 */
[----:B------:R-:W-:-:S02]  /*0e40*/  HADD2.F32 R136, -RZ, R73.H1_H1 ;  /* 0x30000049ff887230 */ /* 0x000fc40000004100 */
[----:B------:R-:W-:Y:S01]  /*0e50*/  FADD.FTZ R138, -R77, R138 ;  /* 0x0000008a4d8a7221 */ /* 0x000fe20000010100 */
[----:B------:R-:W-:Y:S02]  /*0e60*/  HADD2.F32 R140, -RZ, R74.H1_H1 ;  /* 0x3000004aff8c7230 */ /* 0x000fe40000004100 */
[C---:B-----5:R-:W-:Y:S01]  /*0e70*/  FMUL.FTZ R113, R159.reuse, R130 ;  /* 0x000000829f717220 */ /* 0x060fe20000410000 */
[--C-:B------:R-:W-:Y:S02]  /*0e80*/  HADD2.F32 R142, -RZ, R75.reuse.H0_H0 ;  /* 0x2000004bff8e7230 */ /* 0x100fe40000004100 */
[----:B------:R-:W-:Y:S02]  /*0e90*/  HADD2.F32 R144, -RZ, R75.H1_H1 ;  /* 0x3000004bff907230 */ /* 0x000fe40000004100 */
[----:B------:R-:W-:Y:S01]  /*0ea0*/  FMUL.FTZ R130, R159, R72 ;  /* 0x000000489f827220 */ /* 0x000fe20000410000 */
[--C-:B---3--:R-:W-:Y:S02]  /*0eb0*/  HADD2.F32 R73, -RZ, R68.reuse.H0_H0 ;  /* 0x20000044ff497230 */ /* 0x108fe40000004100 */
[----:B------:R-:W-:-:S02]  /*0ec0*/  HADD2.F32 R68, -RZ, R68.H1_H1 ;  /* 0x30000044ff447230 */ /* 0x000fc40000004100 */
[--C-:B------:R-:W-:Y:S02]  /*0ed0*/  HADD2.F32 R75, -RZ, R69.reuse.H0_H0 ;  /* 0x20000045ff4b7230 */ /* 0x100fe40000004100 */
[----:B------:R-:W-:Y:S02]  /*0ee0*/  HADD2.F32 R74, -RZ, R69.H1_H1 ;  /* 0x30000045ff4a7230 */ /* 0x000fe40000004100 */
[----:B------:R-:W-:Y:S01]  /*0ef0*/  FMUL.FTZ R132, R92, R73 ;  /* 0x000000495c847220 */ /* 0x000fe20000410000 */
[--C-:B------:R-:W-:Y:S02]  /*0f00*/  HADD2.F32 R69, -RZ, R70.reuse.H0_H0 ;  /* 0x20000046ff457230 */ /* 0x100fe40000004100 */
[----:B------:R-:W-:Y:S01]  /*0f10*/  FMUL.FTZ R135, R159, R138 ;  /* 0x0000008a9f877220 */ /* 0x000fe20000410000 */
[----:B------:R-:W-:Y:S01]  /*0f20*/  FADD.FTZ R29, R29, R68 ;  /* 0x000000441d1d7221 */ /* 0x000fe20000010000 */
[----:B------:R-:W-:Y:S01]  /*0f30*/  FADD.FTZ R134, -R77, R134 ;  /* 0x000000864d867221 */ /* 0x000fe20000010100 */
[-C--:B------:R-:W-:Y:S01]  /*0f40*/  FFMA.FTZ R53, R130, R68.reuse, R53 ;  /* 0x0000004482357223 */ /* 0x080fe20000010035 */
[----:B------:R-:W-:Y:S01]  /*0f50*/  FMUL.FTZ R131, R93, R68 ;  /* 0x000000445d837220 */ /* 0x000fe20000410000 */
[C---:B------:R-:W-:Y:S01]  /*0f60*/  FADD.FTZ R136, -R77.reuse, R136 ;  /* 0x000000884d887221 */ /* 0x040fe20000010100 */
[----:B------:R-:W-:Y:S01]  /*0f70*/  FADD.FTZ R140, -R77, R140 ;  /* 0x0000008c4d8c7221 */ /* 0x000fe20000010100 */
[----:B------:R-:W-:Y:S01]  /*0f80*/  FADD.FTZ R24, R24, R69 ;  /* 0x0000004518187221 */ /* 0x000fe20000010000 */
[-C--:B------:R-:W-:Y:S01]  /*0f90*/  FFMA.FTZ R48, R135, R69.reuse, R48 ;  /* 0x0000004587307223 */ /* 0x080fe20000010030 */
[----:B------:R-:W-:Y:S01]  /*0fa0*/  FMUL.FTZ R138, R96, R69 ;  /* 0x00000045608a7220 */ /* 0x000fe20000410000 */
[----:B------:R-:W-:Y:S01]  /*0fb0*/  FADD.FTZ R68, R163, R132 ;  /* 0x00000084a3447221 */ /* 0x000fe20000010000 */
[----:B------:R-:W-:Y:S01]  /*0fc0*/  FFMA.FTZ R69, R113, R132, R162 ;  /* 0x0000008471457223 */ /* 0x000fe200000100a2 */
[----:B------:R-:W-:-:S02]  /*0fd0*/  HADD2.F32 R70, -RZ, R70.H1_H1 ;  /* 0x30000046ff467230 */ /* 0x000fc40000004100 */
[C---:B------:R-:W-:Y:S01]  /*0fe0*/  FMUL.FTZ R133, R159.reuse, R134 ;  /* 0x000000869f857220 */ /* 0x040fe20000410000 */
[--C-:B0-----:R-:W-:Y:S02]  /*0ff0*/  HADD2.F32 R79, -RZ, R71.reuse.H0_H0 ;  /* 0x20000047ff4f7230 */ /* 0x101fe40000004100 */
[C---:B------:R-:W-:Y:S01]  /*1000*/  FMUL.FTZ R134, R159.reuse, R136 ;  /* 0x000000889f867220 */ /* 0x040fe20000410000 */
[----:B------:R-:W-:Y:S02]  /*1010*/  HADD2.F32 R78, -RZ, R71.H1_H1 ;  /* 0x30000047ff4e7230 */ /* 0x000fe40000004100 */
        /* <DEDUP_REMOVED lines=9> */
[----:B------:R-:W-:-:S03]  /*10b0*/  FFMA.FTZ R69, R133, R136, R68 ;  /* 0x0000008885457223 */ /* 0x000fc60000010044 */
[----:B------:R-:W-:Y:S01]  /*10c0*/  FADD.FTZ R71, R70, R137 ;  /* 0x0000008946477221 */ /* 0x000fe20000010000 */
[----:B------:R-:W-:Y:S01]  /*10d0*/  FFMA.FTZ R68, R134, R137, R69 ;  /* 0x0000008986447223 */ /* 0x000fe20000010045 */
[----:B------:R-:W-:Y:S02]  /*10e0*/  FADD.FTZ R142, -R77, R142 ;  /* 0x0000008e4d8e7221 */ /* 0x000fe40000010100 */
[----:B------:R-:W-:Y:S01]  /*10f0*/  FADD.FTZ R70, R71, R138 ;  /* 0x0000008a47467221 */ /* 0x000fe20000010000 */
[----:B------:R-:W-:Y:S01]  /*1100*/  FFMA.FTZ R69, R135, R138, R68 ;  /* 0x0000008a87457223 */ /* 0x000fe20000010044 */
        /* <DEDUP_REMOVED lines=21> */
.L_x_1724:
[----:B------:R-:W-:Y:S05]  /*1260*/  BSYNC B0 ;  /* 0x0000000000007941 */ /* 0x000fea0003800000 */
.L_x_1723:
        /* <DEDUP_REMOVED lines=16> */
[--C-:B--2---:R-:W-:Y:S02]  /*1370*/  HADD2.F32 R112, -RZ, R72.reuse.H0_H0 ;  /* 0x20000048ff707230 */ /* 0x104fe40000004100 */
[----:B------:R-:W-:Y:S02]  /*1380*/  HADD2.F32 R72, -RZ, R72.H1_H1 ;  /* 0x30000048ff487230 */ /* 0x000fe40000004100 */
[----:B------:R-:W-:Y:S02]  /*1390*/  HADD2.F32 R152, -RZ, R74.H0_H0 ;  /* 0x2000004aff987230 */ /* 0x000fe40000004100 */
[--C-:B------:R-:W-:Y:S02]  /*13a0*/  HADD2.F32 R146, -RZ, R73.reuse.H0_H0 ;  /* 0x20000049ff927230 */ /* 0x100fe40000004100 */
[----:B------:R-:W-:Y:S01]  /*13b0*/  FADD.FTZ R72, -R77, R72 ;  /* 0x000000484d487221 */ /* 0x000fe20000010100 */
[----:B------:R-:W-:-:S02]  /*13c0*/  HADD2.F32 R148, -RZ, R73.H1_H1 ;  /* 0x30000049ff947230 */ /* 0x000fc40000004100 */
[C---:B------:R-:W-:Y:S01]  /*13d0*/  FADD.FTZ R154, -R77.reuse, R152 ;  /* 0x000000984d9a7221 */ /* 0x040fe20000010100 */
[----:B------:R-:W-:Y:S02]  /*13e0*/  HADD2.F32 R156, -RZ, R74.H1_H1 ;  /* 0x3000004aff9c7230 */ /* 0x000fe40000004100 */
[C---:B------:R-:W-:Y:S01]  /*13f0*/  FADD.FTZ R112, -R77.reuse, R112 ;  /* 0x000000704d707221 */ /* 0x040fe20000010100 */
[--C-:B------:R-:W-:Y:S02]  /*1400*/  HADD2.F32 R158, -RZ, R75.reuse.H0_H0 ;  /* 0x2000004bff9e7230 */ /* 0x100fe40000004100 */
[C---:B------:R-:W-:Y:S01]  /*1410*/  FADD.FTZ R74, -R77.reuse, R146 ;  /* 0x000000924d4a7221 */ /* 0x040fe20000010100 */
[----:B------:R-:W-:Y:S02]  /*1420*/  HADD2.F32 R160, -RZ, R75.H1_H1 ;  /* 0x3000004bffa07230 */ /* 0x000fe40000004100 */
[----:B------:R-:W-:Y:S01]  /*1430*/  FADD.FTZ R150, -R77, R148 ;  /* 0x000000944d967221 */ /* 0x000fe20000010100 */
[----:B---3--:R-:W-:-:S02]  /*1440*/  HADD2.F32 R73, -RZ, R68.H0_H0 ;  /* 0x20000044ff497230 */ /* 0x008fc40000004100 */
[C---:B-----5:R-:W-:Y:S01]  /*1450*/  FMUL.FTZ R146, R159.reuse, R72 ;  /* 0x000000489f927220 */ /* 0x060fe20000410000 */
[----:B------:R-:W-:Y:S02]  /*1460*/  HADD2.F32 R68, -RZ, R68.H1_H1 ;  /* 0x30000044ff447230 */ /* 0x000fe40000004100 */
[--C-:B------:R-:W-:Y:S02]  /*1470*/  HADD2.F32 R75, -RZ, R69.reuse.H0_H0 ;  /* 0x20000045ff4b7230 */ /* 0x100fe40000004100 */
[----:B0-----:R-:W-:Y:S02]  /*1480*/  HADD2.F32 R78, -RZ, R69.H1_H1 ;  /* 0x30000045ff4e7230 */ /* 0x001fe40000004100 */
[----:B------:R-:W-:Y:S01]  /*1490*/  FMUL.FTZ R148, R100, R73 ;  /* 0x0000004964947220 */ /* 0x000fe20000410000 */
[--C-:B------:R-:W-:Y:S02]  /*14a0*/  HADD2.F32 R69, -RZ, R70.reuse.H0_H0 ;  /* 0x20000046ff457230 */ /* 0x100fe40000004100 */
[C---:B------:R-:W-:Y:S01]  /*14b0*/  FMUL.FTZ R149, R159.reuse, R154 ;  /* 0x0000009a9f957220 */ /* 0x040fe20000410000 */
[----:B------:R-:W-:Y:S01]  /*14c0*/  FMUL.FTZ R115, R159, R112 ;  /* 0x000000709f737220 */ /* 0x000fe20000410000 */
[----:B------:R-:W-:Y:S01]  /*14d0*/  FADD.FTZ R21, R21, R68 ;  /* 0x0000004415157221 */ /* 0x000fe20000010000 */
[-C--:B------:R-:W-:Y:S01]  /*14e0*/  FFMA.FTZ R45, R146, R68.reuse, R45 ;  /* 0x00000044922d7223 */ /* 0x080fe2000001002d */
[----:B------:R-:W-:Y:S01]  /*14f0*/  FMUL.FTZ R147, R101, R68 ;  /* 0x0000004465937220 */ /* 0x000fe20000410000 */
[----:B------:R-:W-:Y:S01]  /*1500*/  FADD.FTZ R156, -R77, R156 ;  /* 0x0000009c4d9c7221 */ /* 0x000fe20000010100 */
[----:B------:R-:W-:Y:S01]  /*1510*/  FADD.FTZ R16, R16, R69 ;  /* 0x0000004510107221 */ /* 0x000fe20000010000 */
[-C--:B------:R-:W-:Y:S01]  /*1520*/  FFMA.FTZ R40, R149, R69.reuse, R40 ;  /* 0x0000004595287223 */ /* 0x080fe20000010028 */
[----:B------:R-:W-:Y:S01]  /*1530*/  FMUL.FTZ R154, R104, R69 ;  /* 0x00000045689a7220 */ /* 0x000fe20000410000 */
[----:B------:R-:W-:Y:S01]  /*1540*/  FADD.FTZ R68, R163, R148 ;  /* 0x00000094a3447221 */ /* 0x000fe20000010000 */
[----:B------:R-:W-:Y:S01]  /*1550*/  FFMA.FTZ R69, R115, R148, R162 ;  /* 0x0000009473457223 */ /* 0x000fe200000100a2 */
[C---:B------:R-:W-:Y:S01]  /*1560*/  FADD.FTZ R158, -R77.reuse, R158 ;  /* 0x0000009e4d9e7221 */ /* 0x040fe20000010100 */
[----:B------:R-:W-:Y:S01]  /*1570*/  FADD.FTZ R160, -R77, R160 ;  /* 0x000000a04da07221 */ /* 0x000fe20000010100 */
[----:B------:R-:W-:-:S02]  /*1580*/  HADD2.F32 R70, -RZ, R70.H1_H1 ;  /* 0x30000046ff467230 */ /* 0x000fc40000004100 */
[C---:B------:R-:W-:Y:S01]  /*1590*/  FMUL.FTZ R156, R159.reuse, R156 ;  /* 0x0000009c9f9c7220 */ /* 0x040fe20000410000 */
[--C-:B------:R-:W-:Y:S02]  /*15a0*/  HADD2.F32 R77, -RZ, R71.reuse.H0_H0 ;  /* 0x20000047ff4d7230 */ /* 0x100fe40000004100 */
[----:B------:R-:W-:Y:S02]  /*15b0*/  HADD2.F32 R112, -RZ, R71.H1_H1 ;  /* 0x30000047ff707230 */ /* 0x000fe40000004100 */
[----:B------:R-:W-:Y:S01]  /*15c0*/  FADD.FTZ R71, R68, R147 ;  /* 0x0000009344477221 */ /* 0x000fe20000010000 */
[----:B------:R-:W-:Y:S01]  /*15d0*/  FMUL.FTZ R145, R159, R74 ;  /* 0x0000004a9f917220 */ /* 0x000fe20000410000 */
        /* <DEDUP_REMOVED lines=8> */
[----:B------:R-:W-:-:S03]  /*1660*/  FFMA.FTZ R69, R145, R152, R68 ;  /* 0x0000009891457223 */ /* 0x000fc60000010044 */
[----:B------:R-:W-:Y:S01]  /*1670*/  FADD.FTZ R71, R70, R151 ;  /* 0x0000009746477221 */ /* 0x000fe20000010000 */
[----:B------:R-:W-:-:S03]  /*1680*/  FFMA.FTZ R68, R150, R151, R69 ;  /* 0x0000009796447223 */ /* 0x000fc60000010045 */
        /* <DEDUP_REMOVED lines=22> */
.L_x_1726:
[----:B------:R-:W-:Y:S05]  /*17f0*/  BSYNC B0 ;  /* 0x0000000000007941 */ /* 0x000fea0003800000 */
.L_x_1725:
        /* <DEDUP_REMOVED lines=25> */
.L_x_1749:
        /* <DEDUP_REMOVED lines=40> */
[----:B------:R-:W-:Y:S01]  /*1c10*/  ISETP.NE.U32.AND P5, PT, RZ, UR16, PT ;  /* 0x00000010ff007c0c */ /* 0x000fe2000bfa5070 */
[-C--:B------:R-:W-:Y:S01]  /*1c20*/  FFMA.FTZ R69, R117, R74.reuse, R75 ;  /* 0x0000004a75457223 */ /* 0x080fe2000001004b */
[----:B------:R-:W-:Y:S01]  /*1c30*/  ISETP.NE.AND.EX P6, PT, RZ, UR11, PT, P6 ;  /* 0x0000000bff007c0c */ /* 0x000fe2000bfc5360 */
[----:B------:R-:W-:Y:S01]  /*1c40*/  FADD.FTZ R70, R124, -R71 ;  /* 0x800000477c467221 */ /* 0x000fe20000010000 */
[----:B------:R-:W-:Y:S01]  /*1c50*/  ISETP.NE.AND.EX P5, PT, RZ, UR17, PT, P5 ;  /* 0x00000011ff007c0c */ /* 0x000fe2000bfa5350 */
[----:B------:R-:W-:Y:S01]  /*1c60*/  FADD.FTZ R68, R118, -R69 ;  /* 0x8000004576447221 */ /* 0x000fe20000010000 */
[--C-:B------:R-:W-:Y:S01]  /*1c70*/  FFMA.FTZ R73, R127, R74, R75.reuse ;  /* 0x0000004a7f497223 */ /* 0x100fe2000001004b */
[C---:B-----5:R-:W-:Y:S01]  /*1c80*/  FMUL.FTZ R164, R159.reuse, R70 ;  /* 0x000000469fa47220 */ /* 0x060fe20000410000 */
[----:B------:R-:W-:Y:S01]  /*1c90*/  FFMA.FTZ R70, R122, R74, R75 ;  /* 0x0000004a7a467223 */ /* 0x000fe2000001004b */
[----:B------:R-:W-:-:S03]  /*1ca0*/  FMUL.FTZ R78, R159, R68 ;  /* 0x000000449f4e7220 */ /* 0x000fc60000410000 */
[----:B------:R-:W-:-:S03]  /*1cb0*/  FADD.FTZ R70, R125, -R70 ;  /* 0x800000467d467221 */ /* 0x000fc60000010000 */
[--C-:B------:R-:W-:Y:S02]  /*1cc0*/  @P6 HADD2.F32 R71, -RZ, R14.reuse.H0_H0 ;  /* 0x2000000eff476230 */ /* 0x100fe40000004100 */
[----:B------:R-:W-:Y:S01]  /*1cd0*/  FMUL.FTZ R166, R159, R70 ;  /* 0x000000469fa67220 */ /* 0x000fe20000410000 */
[----:B------:R-:W-:Y:S02]  /*1ce0*/  @P6 HADD2.F32 R69, -RZ, R13.H0_H0 ;  /* 0x2000000dff456230 */ /* 0x000fe40000004100 */
[----:B------:R-:W-:Y:S01]  /*1cf0*/  FFMA.FTZ R70, R120, R74, R75 ;  /* 0x0000004a78467223 */ /* 0x000fe2000001004b */
[----:B------:R-:W-:Y:S01]  /*1d00*/  @P6 FADD.FTZ R164, R164, R71 ;  /* 0x00000047a4a46221 */ /* 0x000fe20000010000 */
[----:B------:R-:W-:Y:S02]  /*1d10*/  @P6 HADD2.F32 R71, -RZ, R14.H1_H1 ;  /* 0x3000000eff476230 */ /* 0x000fe40000004100 */
[----:B------:R-:W-:Y:S01]  /*1d20*/  @P6 FADD.FTZ R78, R78, R69 ;  /* 0x000000454e4e6221 */ /* 0x000fe20000010000 */
[----:B------:R-:W-:Y:S01]  /*1d30*/  FADD.FTZ R70, R123, -R70 ;  /* 0x800000467b467221 */ /* 0x000fe20000010000 */
[----:B------:R-:W-:Y:S01]  /*1d40*/  @P5 F2FP.F16.F32.PACK_AB R69, RZ, R164 ;  /* 0x000000a4ff45523e */ /* 0x000fe200000000ff */
[----:B------:R-:W-:-:S02]  /*1d50*/  @P6 FADD.FTZ R166, R166, R71 ;  /* 0x00000047a6a66221 */ /* 0x000fc40000010000 */
[----:B------:R-:W-:Y:S01]  /*1d60*/  @P5 F2FP.F16.F32.PACK_AB R68, RZ, R78 ;  /* 0x0000004eff44523e */ /* 0x000fe200000000ff */
[----:B------:R-:W-:Y:S01]  /*1d70*/  @P6 HADD2.F32 R71, -RZ, R13.H1_H1 ;  /* 0x3000000dff476230 */ /* 0x000fe20000004100 */
[----:B------:R-:W-:Y:S01]  /*1d80*/  @P5 PRMT R66, R69, 0x7610, R66 ;  /* 0x0000761045425816 */ /* 0x000fe20000000042 */
[----:B------:R-:W-:Y:S01]  /*1d90*/  FFMA.FTZ R69, R3, R74, R75 ;  /* 0x0000004a03457223 */ /* 0x000fe2000001004b */
[----:B------:R-:W-:Y:S01]  /*1da0*/  @P5 PRMT R65, R68, 0x7610, R65 ;  /* 0x0000761044415816 */ /* 0x000fe20000000041 */
[C---:B------:R-:W-:Y:S01]  /*1db0*/  FMUL.FTZ R162, R159.reuse, R70 ;  /* 0x000000469fa27220 */ /* 0x040fe20000410000 */
[----:B------:R-:W-:Y:S01]  /*1dc0*/  @P5 F2FP.F16.F32.PACK_AB R70, RZ, R166 ;  /* 0x000000a6ff46523e */ /* 0x000fe200000000ff */
[----:B------:R-:W-:Y:S01]  /*1dd0*/  FADD.FTZ R68, R116, -R69 ;  /* 0x8000004574447221 */ /* 0x000fe20000010000 */
[--C-:B------:R-:W-:Y:S02]  /*1de0*/  @P6 HADD2.F32 R69, -RZ, R12.reuse.H0_H0 ;  /* 0x2000000cff456230 */ /* 0x100fe40000004100 */
[----:B------:R-:W-:Y:S01]  /*1df0*/  @P6 FADD.FTZ R162, R162, R71 ;  /* 0x00000047a2a26221 */ /* 0x000fe20000010000 */
[----:B------:R-:W-:Y:S01]  /*1e00*/  FMUL.FTZ R164, R164, R157 ;  /* 0x0000009da4a47220 */ /* 0x000fe20000410000 */
[----:B------:R-:W-:Y:S01]  /*1e10*/  FMUL.FTZ R72, R159, R68 ;  /* 0x000000449f487220 */ /* 0x000fe20000410000 */
[----:B------:R-:W-:Y:S01]  /*1e20*/  FFMA.FTZ R68, R114, R74, R75 ;  /* 0x0000004a72447223 */ /* 0x000fe2000001004b */
[----:B------:R-:W-:Y:S01]  /*1e30*/  @P5 PRMT R66, R66, 0x5410, R70 ;  /* 0x0000541042425816 */ /* 0x000fe20000000046 */
[----:B------:R-:W-:Y:S01]  /*1e40*/  FMUL.FTZ R164, R164, UR18 ;  /* 0x00000012a4a47c20 */ /* 0x000fe20008410000 */
[----:B------:R-:W-:Y:S01]  /*1e50*/  @P6 FADD.FTZ R72, R72, R69 ;  /* 0x0000004548486221 */ /* 0x000fe20000010000 */
[----:B------:R-:W-:Y:S01]  /*1e60*/  FADD.FTZ R68, R119, -R68 ;  /* 0x8000004477447221 */ /* 0x000fe20000010000 */
[----:B------:R-:W-:-:S02]  /*1e70*/  @P6 HADD2.F32 R69, -RZ, R12.H1_H1 ;  /* 0x3000000cff456230 */ /* 0x000fc40000004100 */
[-C--:B------:R-:W-:Y:S01]  /*1e80*/  FMUL.FTZ R166, R166, R157.reuse ;  /* 0x0000009da6a67220 */ /* 0x080fe20000410000 */
[----:B------:R-:W-:Y:S01]  /*1e90*/  FMUL.FTZ R78, R78, R157 ;  /* 0x0000009d4e4e7220 */ /* 0x000fe20000410000 */
[C---:B------:R-:W-:Y:S01]  /*1ea0*/  FMUL.FTZ R76, R159.reuse, R68 ;  /* 0x000000449f4c7220 */ /* 0x040fe20000410000 */
[----:B------:R-:W-:Y:S01]  /*1eb0*/  FADD.FTZ R68, R126, -R73 ;  /* 0x800000497e447221 */ /* 0x000fe20000010000 */
[----:B------:R-:W-:Y:S01]  /*1ec0*/  FMUL.FTZ R166, R166, UR18 ;  /* 0x00000012a6a67c20 */ /* 0x000fe20008410000 */
[----:B------:R-:W-:Y:S01]  /*1ed0*/  FMUL.FTZ R78, R78, UR18 ;  /* 0x000000124e4e7c20 */ /* 0x000fe20008410000 */
[----:B------:R-:W-:Y:S01]  /*1ee0*/  @P6 FADD.FTZ R76, R76, R69 ;  /* 0x000000454c4c6221 */ /* 0x000fe20000010000 */
[----:B------:R-:W-:Y:S01]  /*1ef0*/  FMUL.FTZ R168, R159, R68 ;  /* 0x000000449fa87220 */ /* 0x000fe20000410000 */
[----:B------:R-:W-:Y:S01]  /*1f00*/  FFMA.FTZ R68, R128, R74, R75 ;  /* 0x0000004a80447223 */ /* 0x000fe2000001004b */
[----:B------:R-:W-:-:S03]  /*1f10*/  @P6 HADD2.F32 R69, -RZ, R15.H0_H0 ;  /* 0x2000000fff456230 */ /* 0x000fc60000004100 */
[----:B------:R-:W-:Y:S02]  /*1f20*/  FADD.FTZ R68, R129, -R68 ;  /* 0x8000004481447221 */ /* 0x000fe40000010000 */
[----:B------:R-:W-:Y:S01]  /*1f30*/  @P6 FADD.FTZ R168, R168, R69 ;  /* 0x00000045a8a86221 */ /* 0x000fe20000010000 */
[----:B------:R-:W-:Y:S02]  /*1f40*/  @P6 HADD2.F32 R69, -RZ, R15.H1_H1 ;  /* 0x3000000fff456230 */ /* 0x000fe40000004100 */
[----:B------:R-:W-:Y:S01]  /*1f50*/  FMUL.FTZ R170, R159, R68 ;  /* 0x000000449faa7220 */ /* 0x000fe20000410000 */
[----:B------:R-:W-:Y:S01]  /*1f60*/  @P5 F2FP.F16.F32.PACK_AB R68, RZ, R72 ;  /* 0x00000048ff44523e */ /* 0x000fe200000000ff */
[----:B------:R-:W-:Y:S02]  /*1f70*/  FMUL.FTZ R72, R72, R157 ;  /* 0x0000009d48487220 */ /* 0x000fe40000410000 */
[----:B------:R-:W-:Y:S01]  /*1f80*/  @P6 FADD.FTZ R170, R170, R69 ;  /* 0x00000045aaaa6221 */ /* 0x000fe20000010000 */
[----:B------:R-:W-:-:S02]  /*1f90*/  ISETP.NE.U32.AND P6, PT, RZ, UR16, PT ;  /* 0x00000010ff007c0c */ /* 0x000fc4000bfc5070 */
[----:B------:R-:W-:Y:S02]  /*1fa0*/  @P5 PRMT R64, R68, 0x7610, R64 ;  /* 0x0000761044405816 */ /* 0x000fe40000000040 */
[----:B------:R-:W-:Y:S02]  /*1fb0*/  ISETP.NE.AND.EX P6, PT, RZ, UR17, PT, P6 ;  /* 0x00000011ff007c0c */ /* 0x000fe4000bfc5360 */
[----:B------:R-:W-:Y:S01]  /*1fc0*/  @P5 F2FP.F16.F32.PACK_AB R69, RZ, R162 ;  /* 0x000000a2ff45523e */ /* 0x000fe200000000ff */
[-C--:B------:R-:W-:Y:S01]  /*1fd0*/  FMUL.FTZ R162, R162, R157.reuse ;  /* 0x0000009da2a27220 */ /* 0x080fe20000410000 */
[----:B------:R-:W-:Y:S01]  /*1fe0*/  @P5 F2FP.F16.F32.PACK_AB R68, RZ, R168 ;  /* 0x000000a8ff44523e */ /* 0x000fe200000000ff */
[-C--:B------:R-:W-:Y:S01]  /*1ff0*/  FMUL.FTZ R168, R168, R157.reuse ;  /* 0x0000009da8a87220 */ /* 0x080fe20000410000 */
[----:B------:R-:W-:Y:S01]  /*2000*/  @P5 PRMT R65, R65, 0x5410, R69 ;  /* 0x0000541041415816 */ /* 0x000fe20000000045 */
[----:B------:R-:W-:Y:S01]  /*2010*/  FMUL.FTZ R162, R162, UR18 ;  /* 0x00000012a2a27c20 */ /* 0x000fe20008410000 */
[----:B------:R-:W-:Y:S01]  /*2020*/  @P5 PRMT R67, R68, 0x7610, R67 ;  /* 0x0000761044435816 */ /* 0x000fe20000000043 */
[----:B------:R-:W-:Y:S01]  /*2030*/  FMUL.FTZ R168, R168, UR18 ;  /* 0x00000012a8a87c20 */ /* 0x000fe20008410000 */
[----:B------:R-:W-:Y:S01]  /*2040*/  @P5 F2FP.F16.F32.PACK_AB R68, RZ, R76 ;  /* 0x0000004cff44523e */ /* 0x000fe200000000ff */
[-C--:B------:R-:W-:Y:S01]  /*2050*/  FMUL.FTZ R76, R76, R157.reuse ;  /* 0x0000009d4c4c7220 */ /* 0x080fe20000410000 */
[----:B------:R-:W-:Y:S01]  /*2060*/  @P5 F2FP.F16.F32.PACK_AB R69, RZ, R170 ;  /* 0x000000aaff45523e */ /* 0x000fe200000000ff */
[----:B------:R-:W-:Y:S01]  /*2070*/  FMUL.FTZ R170, R170, R157 ;  /* 0x0000009daaaa7220 */ /* 0x000fe20000410000 */
[----:B------:R-:W-:Y:S01]  /*2080*/  @P5 PRMT R64, R64, 0x5410, R68 ;  /* 0x0000541040405816 */ /* 0x000fe20000000044 */
[----:B------:R-:W-:Y:S01]  /*2090*/  FMUL.FTZ R76, R76, UR18 ;  /* 0x000000124c4c7c20 */ /* 0x000fe20008410000 */
[----:B------:R-:W-:Y:S01]  /*20a0*/  @P5 PRMT R67, R67, 0x5410, R69 ;  /* 0x0000541043435816 */ /* 0x000fe20000000045 */
[----:B------:R-:W-:Y:S01]  /*20b0*/  FMUL.FTZ R170, R170, UR18 ;  /* 0x00000012aaaa7c20 */ /* 0x000fe20008410000 */
[----:B------:R-:W0:Y:S01]  /*20c0*/  @P6 LDC.64 R68, c[0x0][0x308] ;  /* 0x0000c200ff446b82 */ /* 0x000e220000000a00 */
[----:B------:R-:W-:-:S04]  /*20d0*/  LOP3.LUT P5, RZ, R85, 0xff, RZ, 0xc0, !PT ;  /* 0x000000ff55ff7812 */ /* 0x000fc800078ac0ff */
[----:B------:R-:W-:Y:S02]  /*20e0*/  FSEL R70, R164, RZ, P5 ;  /* 0x000000ffa4467208 */ /* 0x000fe40002800000 */
[----:B------:R-:W-:-:S04]  /*20f0*/  LOP3.LUT P5, RZ, R85, 0xff00, RZ, 0xc0, !PT ;  /* 0x0000ff0055ff7812 */ /* 0x000fc800078ac0ff */
[----:B------:R-:W-:Y:S02]  /*2100*/  FSEL R71, R166, RZ, P5 ;  /* 0x000000ffa6477208 */ /* 0x000fe40002800000 */
[----:B------:R-:W-:Y:S02]  /*2110*/  LOP3.LUT P5, RZ, R84, 0xff0000, RZ, 0xc0, !PT ;  /* 0x00ff000054ff7812 */ /* 0x000fe400078ac0ff */
[----:B------:R-:W-:Y:S01]  /*2120*/  F2FP.F16.F32.PACK_AB R70, R71, R70 ;  /* 0x000000464746723e */ /* 0x000fe200000000ff */
[----:B0-----:R-:W-:-:S05]  /*2130*/  @P6 IMAD.WIDE.U32 R68, R111, 0x10, R68 ;  /* 0x000000106f446825 */ /* 0x001fca00078e0044 */
[----:B------:R0:W-:Y:S02]  /*2140*/  @P6 STG.E.128 desc[UR4][R68.64], R64 ;  /* 0x0000004044006986 */ /* 0x0001e4000c101d04 */
[----:B0-----:R-:W-:Y:S02]  /*2150*/  FSEL R69, R78, RZ, P5 ;  /* 0x000000ff4e457208 */ /* 0x001fe40002800000 */
[----:B------:R-:W-:Y:S02]  /*2160*/  LOP3.LUT P5, RZ, R84, 0xff000000, RZ, 0xc0, !PT ;  /* 0xff00000054ff7812 */ /* 0x000fe400078ac0ff */
[----:B------:R-:W-:Y:S02]  /*2170*/  MOV R68, R84 ;  /* 0x0000005400447202 */ /* 0x000fe40000000f00 */
[----:B------:R-:W-:Y:S02]  /*2180*/  FSEL R162, R162, RZ, P5 ;  /* 0x000000ffa2a27208 */ /* 0x000fe40002800000 */
[----:B------:R-:W-:Y:S01]  /*2190*/  LOP3.LUT P5, RZ, R68, 0xff, RZ, 0xc0, !PT ;  /* 0x000000ff44ff7812 */ /* 0x000fe200078ac0ff */
[----:B------:R-:W-:Y:S01]  /*21a0*/  FMUL.FTZ R68, R72, UR18 ;  /* 0x0000001248447c20 */ /* 0x000fe20008410000 */
[----:B------:R-:W-:Y:S01]  /*21b0*/  F2FP.F16.F32.PACK_AB R69, R162, R69 ;  /* 0x00000045a245723e */ /* 0x000fe200000000ff */
[----:B------:R-:W0:Y:S03]  /*21c0*/  LDC.64 R72, c[0x0][0x2f8] ;  /* 0x0000be00ff487b82 */ /* 0x000e260000000a00 */
[----:B------:R-:W-:-:S02]  /*21d0*/  FSEL R68, R68, RZ, P5 ;  /* 0x000000ff44447208 */ /* 0x000fc40002800000 */
[----:B------:R-:W-:-:S04]  /*21e0*/  LOP3.LUT P5, RZ, R84, 0xff00, RZ, 0xc0, !PT ;  /* 0x0000ff0054ff7812 */ /* 0x000fc800078ac0ff */
[----:B------:R-:W-:Y:S02]  /*21f0*/  FSEL R71, R76, RZ, P5 ;  /* 0x000000ff4c477208 */ /* 0x000fe40002800000 */
[----:B------:R-:W-:Y:S02]  /*2200*/  LOP3.LUT P5, RZ, R85, 0xff0000, RZ, 0xc0, !PT ;  /* 0x00ff000055ff7812 */ /* 0x000fe400078ac0ff */
[----:B------:R-:W-:Y:S02]  /*2210*/  F2FP.F16.F32.PACK_AB R68, R71, R68 ;  /* 0x000000444744723e */ /* 0x000fe400000000ff */
[----:B------:R-:W-:Y:S02]  /*2220*/  FSEL R168, R168, RZ, P5 ;  /* 0x000000ffa8a87208 */ /* 0x000fe40002800000 */
[----:B------:R-:W-:-:S04]  /*2230*/  LOP3.LUT P5, RZ, R85, 0xff000000, RZ, 0xc0, !PT ;  /* 0xff00000055ff7812 */ /* 0x000fc800078ac0ff */
[----:B------:R-:W-:Y:S01]  /*2240*/  FSEL R77, R170, RZ, P5 ;  /* 0x000000ffaa4d7208 */ /* 0x000fe20002800000 */
[----:B0-----:R-:W-:-:S03]  /*2250*/  IMAD.WIDE.U32 R72, R111, 0x10, R72 ;  /* 0x000000106f487825 */ /* 0x001fc600078e0048 */
[----:B------:R-:W-:Y:S02]  /*2260*/  F2FP.F16.F32.PACK_AB R71, R77, R168 ;  /* 0x000000a84d47723e */ /* 0x000fe400000000ff */
[----:B------:R-:W-:-:S03]  /*2270*/  IADD3 R111, R111, 0x100, RZ ;  /* 0x000001006f6f7810 */ /* 0x000fc60007ffe0ff */
[----:B------:R0:W-:Y:S04]  /*2280*/  STG.E.128 desc[UR4][R72.64], R68 ;  /* 0x0000004448007986 */ /* 0x0001e8000c101d04 */
.L_x_1729:
[----:B------:R-:W-:Y:S05]  /*2290*/  BSYNC B0 ;  /* 0x0000000000007941 */ /* 0x000fea0003800000 */
.L_x_1728:
[----:B------:R-:W-:Y:S04]  /*22a0*/  BSSY B0, `(.L_x_1730) ;  /* 0x000006c000007945 */ /* 0x000fe80003800000 */
[----:B------:R-:W-:Y:S05]  /*22b0*/  @!P2 BRA `(.L_x_1731) ;  /* 0x0000000400a8a947 */ /* 0x000fea0003800000 */
[----:B------:R-:W-:Y:S01]  /*22c0*/  ISETP.NE.U32.AND P5, PT, RZ, UR10, PT ;  /* 0x0000000aff007c0c */ /* 0x000fe2000bfa5070 */
[-CC-:B0-----:R-:W-:Y:S01]  /*22d0*/  FFMA.FTZ R71, R135, R74.reuse, R75.reuse ;  /* 0x0000004a87477223 */ /* 0x181fe2000001004b */
        /* <DEDUP_REMOVED lines=31> */
[----:B------:R-:W-:Y:S01]  /*24d0*/  @P6 PRMT R66, R66, 0x5410, R70 ;  /* 0x0000541042426816 */ /* 0x000fe20000000046 */
[----:B------:R-:W-:Y:S01]  /*24e0*/  FMUL.FTZ R72, R159, R68 ;  /* 0x000000449f487220 */ /* 0x000fe20000410000 */
[----:B------:R-:W-:Y:S01]  /*24f0*/  FFMA.FTZ R68, R130, R74, R75 ;  /* 0x0000004a82447223 */ /* 0x000fe2000001004b */
[-C--:B------:R-:W-:Y:S01]  /*2500*/  FMUL.FTZ R164, R164, R157.reuse ;  /* 0x0000009da4a47220 */ /* 0x080fe20000410000 */
[----:B------:R-:W-:Y:S01]  /*2510*/  FMUL.FTZ R166, R166, R157 ;  /* 0x0000009da6a67220 */ /* 0x000fe20000410000 */
[----:B------:R-:W-:Y:S01]  /*2520*/  @P5 FADD.FTZ R72, R72, R69 ;  /* 0x0000004548485221 */ /* 0x000fe20000010000 */
[----:B------:R-:W-:Y:S01]  /*2530*/  FADD.FTZ R68, R131, -R68 ;  /* 0x8000004483447221 */ /* 0x000fe20000010000 */
[----:B------:R-:W-:-:S02]  /*2540*/  @P5 HADD2.F32 R69, -RZ, R8.H1_H1 ;  /* 0x30000008ff455230 */ /* 0x000fc40000004100 */
[----:B------:R-:W-:Y:S01]  /*2550*/  FMUL.FTZ R164, R164, UR18 ;  /* 0x00000012a4a47c20 */ /* 0x000fe20008410000 */
[----:B------:R-:W-:Y:S01]  /*2560*/  FMUL.FTZ R166, R166, UR18 ;  /* 0x00000012a6a67c20 */ /* 0x000fe20008410000 */
[C---:B------:R-:W-:Y:S01]  /*2570*/  FMUL.FTZ R76, R159.reuse, R68 ;  /* 0x000000449f4c7220 */ /* 0x040fe20000410000 */
[----:B------:R-:W-:Y:S01]  /*2580*/  FADD.FTZ R68, R142, -R73 ;  /* 0x800000498e447221 */ /* 0x000fe20000010000 */
[----:B------:R-:W-:Y:S02]  /*2590*/  FMUL.FTZ R78, R78, R157 ;  /* 0x0000009d4e4e7220 */ /* 0x000fe40000410000 */
[----:B------:R-:W-:Y:S01]  /*25a0*/  @P5 FADD.FTZ R76, R76, R69 ;  /* 0x000000454c4c5221 */ /* 0x000fe20000010000 */
[----:B------:R-:W-:Y:S01]  /*25b0*/  FMUL.FTZ R168, R159, R68 ;  /* 0x000000449fa87220 */ /* 0x000fe20000410000 */
[----:B------:R-:W-:Y:S01]  /*25c0*/  FFMA.FTZ R68, R144, R74, R75 ;  /* 0x0000004a90447223 */ /* 0x000fe2000001004b */
[----:B------:R-:W-:Y:S02]  /*25d0*/  @P5 HADD2.F32 R69, -RZ, R11.H0_H0 ;  /* 0x2000000bff455230 */ /* 0x000fe40000004100 */
[----:B------:R-:W-:Y:S01]  /*25e0*/  FMUL.FTZ R78, R78, UR18 ;  /* 0x000000124e4e7c20 */ /* 0x000fe20008410000 */
[----:B------:R-:W-:-:S02]  /*25f0*/  FADD.FTZ R68, R143, -R68 ;  /* 0x800000448f447221 */ /* 0x000fc40000010000 */
[----:B------:R-:W-:Y:S01]  /*2600*/  @P5 FADD.FTZ R168, R168, R69 ;  /* 0x00000045a8a85221 */ /* 0x000fe20000010000 */
[----:B------:R-:W-:Y:S02]  /*2610*/  @P5 HADD2.F32 R69, -RZ, R11.H1_H1 ;  /* 0x3000000bff455230 */ /* 0x000fe40000004100 */
[----:B------:R-:W-:Y:S01]  /*2620*/  FMUL.FTZ R170, R159, R68 ;  /* 0x000000449faa7220 */ /* 0x000fe20000410000 */
[----:B------:R-:W-:Y:S01]  /*2630*/  @P6 F2FP.F16.F32.PACK_AB R68, RZ, R72 ;  /* 0x00000048ff44623e */ /* 0x000fe200000000ff */
[----:B------:R-:W-:Y:S02]  /*2640*/  FMUL.FTZ R72, R72, R157 ;  /* 0x0000009d48487220 */ /* 0x000fe40000410000 */
[----:B------:R-:W-:Y:S01]  /*2650*/  @P5 FADD.FTZ R170, R170, R69 ;  /* 0x00000045aaaa5221 */ /* 0x000fe20000010000 */
[----:B------:R-:W-:Y:S02]  /*2660*/  ISETP.NE.U32.AND P5, PT, RZ, UR16, PT ;  /* 0x00000010ff007c0c */ /* 0x000fe4000bfa5070 */
[----:B------:R-:W-:-:S02]  /*2670*/  @P6 PRMT R64, R68, 0x7610, R64 ;  /* 0x0000761044406816 */ /* 0x000fc40000000040 */
        /* <DEDUP_REMOVED lines=17> */
[----:B------:R-:W0:Y:S02]  /*2790*/  @P5 LDC.64 R68, c[0x0][0x308] ;  /* 0x0000c200ff445b82 */ /* 0x000e240000000a00 */
[----:B0-----:R-:W-:-:S05]  /*27a0*/  @P5 IMAD.WIDE.U32 R68, R111, 0x10, R68 ;  /* 0x000000106f445825 */ /* 0x001fca00078e0044 */
[----:B------:R0:W-:Y:S01]  /*27b0*/  @P5 STG.E.128 desc[UR4][R68.64], R64 ;  /* 0x0000004044005986 */ /* 0x0001e2000c101d04 */
[----:B------:R-:W-:-:S04]  /*27c0*/  LOP3.LUT P5, RZ, R83, 0xff, RZ, 0xc0, !PT ;  /* 0x000000ff53ff7812 */ /* 0x000fc800078ac0ff */
[----:B------:R-:W-:Y:S02]  /*27d0*/  FSEL R70, R164, RZ, P5 ;  /* 0x000000ffa4467208 */ /* 0x000fe40002800000 */
[----:B------:R-:W-:-:S04]  /*27e0*/  LOP3.LUT P5, RZ, R83, 0xff00, RZ, 0xc0, !PT ;  /* 0x0000ff0053ff7812 */ /* 0x000fc800078ac0ff */
[----:B------:R-:W-:Y:S02]  /*27f0*/  FSEL R71, R166, RZ, P5 ;  /* 0x000000ffa6477208 */ /* 0x000fe40002800000 */
[----:B------:R-:W-:Y:S02]  /*2800*/  LOP3.LUT P5, RZ, R82, 0xff0000, RZ, 0xc0, !PT ;  /* 0x00ff000052ff7812 */ /* 0x000fe400078ac0ff */
[----:B------:R-:W-:Y:S02]  /*2810*/  F2FP.F16.F32.PACK_AB R70, R71, R70 ;  /* 0x000000464746723e */ /* 0x000fe400000000ff */
[----:B0-----:R-:W-:Y:S02]  /*2820*/  FSEL R69, R78, RZ, P5 ;  /* 0x000000ff4e457208 */ /* 0x001fe40002800000 */
[----:B------:R-:W-:Y:S02]  /*2830*/  LOP3.LUT P5, RZ, R82, 0xff000000, RZ, 0xc0, !PT ;  /* 0xff00000052ff7812 */ /* 0x000fe400078ac0ff */
[----:B------:R-:W-:-:S02]  /*2840*/  MOV R68, R82 ;  /* 0x0000005200447202 */ /* 0x000fc40000000f00 */
[----:B------:R-:W-:Y:S02]  /*2850*/  FSEL R162, R162, RZ, P5 ;  /* 0x000000ffa2a27208 */ /* 0x000fe40002800000 */
[----:B------:R-:W-:Y:S01]  /*2860*/  LOP3.LUT P5, RZ, R68, 0xff, RZ, 0xc0, !PT ;  /* 0x000000ff44ff7812 */ /* 0x000fe200078ac0ff */
[----:B------:R-:W-:Y:S01]  /*2870*/  FMUL.FTZ R68, R72, UR18 ;  /* 0x0000001248447c20 */ /* 0x000fe20008410000 */
[----:B------:R-:W-:Y:S01]  /*2880*/  F2FP.F16.F32.PACK_AB R69, R162, R69 ;  /* 0x00000045a245723e */ /* 0x000fe200000000ff */
[----:B------:R-:W0:Y:S03]  /*2890*/  LDC.64 R72, c[0x0][0x2f8] ;  /* 0x0000be00ff487b82 */ /* 0x000e260000000a00 */
[----:B------:R-:W-:Y:S02]  /*28a0*/  FSEL R68, R68, RZ, P5 ;  /* 0x000000ff44447208 */ /* 0x000fe40002800000 */
        /* <DEDUP_REMOVED lines=11> */
.L_x_1731:
[----:B------:R-:W-:Y:S05]  /*2960*/  BSYNC B0 ;  /* 0x0000000000007941 */ /* 0x000fea0003800000 */
.L_x_1730:
[----:B------:R-:W-:Y:S04]  /*2970*/  BSSY B0, `(.L_x_1732) ;  /* 0x000006b000007945 */ /* 0x000fe80003800000 */
[----:B------:R-:W-:Y:S05]  /*2980*/  @!P1 BRA `(.L_x_1733) ;  /* 0x0000000400a49947 */ /* 0x000fea0003800000 */
[----:B------:R-:W-:Y:S01]  /*2990*/  ISETP.NE.U32.AND P5, PT, RZ, UR10, PT ;  /* 0x0000000aff007c0c */ /* 0x000fe2000bfa5070 */
[-CC-:B01----:R-:W-:Y:S01]  /*29a0*/  FFMA.FTZ R69, R149, R74.reuse, R75.reuse ;  /* 0x0000004a95457223 */ /* 0x183fe2000001004b */
[----:B------:R-:W-:Y:S01]  /*29b0*/  LOP3.LUT P6, RZ, R81, 0xff, RZ, 0xc0, !PT ;  /* 0x000000ff51ff7812 */ /* 0x000fe200078cc0ff */
[-C--:B------:R-:W-:Y:S01]  /*29c0*/  FFMA.FTZ R70, R146, R74.reuse, R75 ;  /* 0x0000004a92467223 */ /* 0x080fe2000001004b */
[----:B------:R-:W-:Y:S01]  /*29d0*/  ISETP.NE.AND.EX P5, PT, RZ, UR11, PT, P5 ;  /* 0x0000000bff007c0c */ /* 0x000fe2000bfa5350 */
[----:B------:R-:W-:Y:S01]  /*29e0*/  FADD.FTZ R68, R154, -R69 ;  /* 0x800000459a447221 */ /* 0x000fe20000010000 */
[-CC-:B------:R-:W-:Y:S01]  /*29f0*/  FFMA.FTZ R71, R145, R74.reuse, R75.reuse ;  /* 0x0000004a91477223 */ /* 0x180fe2000001004b */
[----:B------:R-:W-:Y:S01]  /*2a00*/  FADD.FTZ R70, R147, -R70 ;  /* 0x8000004693467221 */ /* 0x000fe20000010000 */
[--C-:B------:R-:W-:Y:S01]  /*2a10*/  FFMA.FTZ R76, R150, R74, R75.reuse ;  /* 0x0000004a964c7223 */ /* 0x100fe2000001004b */
[----:B-----5:R-:W-:Y:S01]  /*2a20*/  FMUL.FTZ R78, R159, R68 ;  /* 0x000000449f4e7220 */ /* 0x020fe20000410000 */
[-C--:B------:R-:W-:Y:S01]  /*2a30*/  FFMA.FTZ R68, R156, R74.reuse, R75 ;  /* 0x0000004a9c447223 */ /* 0x080fe2000001004b */
[----:B------:R-:W-:Y:S01]  /*2a40*/  FADD.FTZ R72, R152, -R71 ;  /* 0x8000004798487221 */ /* 0x000fe20000010000 */
[----:B------:R-:W-:Y:S01]  /*2a50*/  FFMA.FTZ R73, R155, R74, R75 ;  /* 0x0000004a9b497223 */ /* 0x000fe2000001004b */
[----:B------:R-:W-:Y:S01]  /*2a60*/  FMUL.FTZ R70, R159, R70 ;  /* 0x000000469f467220 */ /* 0x000fe20000410000 */
[----:B------:R-:W-:Y:S01]  /*2a70*/  FADD.FTZ R68, R153, -R68 ;  /* 0x8000004499447221 */ /* 0x000fe20000010000 */
[----:B------:R-:W-:Y:S01]  /*2a80*/  FMUL.FTZ R72, R159, R72 ;  /* 0x000000489f487220 */ /* 0x000fe20000410000 */
[----:B------:R-:W-:Y:S01]  /*2a90*/  FADD.FTZ R76, R151, -R76 ;  /* 0x8000004c974c7221 */ /* 0x000fe20000010000 */
[----:B------:R-:W-:-:S02]  /*2aa0*/  @P5 HADD2.F32 R69, -RZ, R6.H0_H0 ;  /* 0x20000006ff455230 */ /* 0x000fc40000004100 */
[C---:B------:R-:W-:Y:S01]  /*2ab0*/  FMUL.FTZ R162, R159.reuse, R68 ;  /* 0x000000449fa27220 */ /* 0x040fe20000410000 */
[----:B------:R-:W-:Y:S02]  /*2ac0*/  @P5 HADD2.F32 R71, -RZ, R4.H1_H1 ;  /* 0x30000004ff475230 */ /* 0x000fe40000004100 */
[----:B------:R-:W-:Y:S01]  /*2ad0*/  FMUL.FTZ R76, R159, R76 ;  /* 0x0000004c9f4c7220 */ /* 0x000fe20000410000 */
[----:B------:R-:W-:Y:S01]  /*2ae0*/  @P5 FADD.FTZ R78, R78, R69 ;  /* 0x000000454e4e5221 */ /* 0x000fe20000010000 */
[----:B------:R-:W-:Y:S02]  /*2af0*/  @P5 HADD2.F32 R69, -RZ, R6.H1_H1 ;  /* 0x30000006ff455230 */ /* 0x000fe40000004100 */
[----:B------:R-:W-:Y:S01]  /*2b00*/  @P5 FADD.FTZ R70, R70, R71 ;  /* 0x0000004746465221 */ /* 0x000fe20000010000 */
[----:B------:R-:W-:Y:S02]  /*2b10*/  @P5 HADD2.F32 R71, -RZ, R5.H1_H1 ;  /* 0x30000005ff475230 */ /* 0x000fe40000004100 */
[----:B------:R-:W-:Y:S01]  /*2b20*/  FMUL.FTZ R68, R78, R157 ;  /* 0x0000009d4e447220 */ /* 0x000fe20000410000 */
[----:B------:R-:W-:-:S03]  /*2b30*/  @P5 FADD.FTZ R162, R162, R69 ;  /* 0x00000045a2a25221 */ /* 0x000fc60000010000 */
[----:B------:R-:W-:Y:S01]  /*2b40*/  FMUL.FTZ R68, R68, UR18 ;  /* 0x0000001244447c20 */ /* 0x000fe20008410000 */
[----:B------:R-:W-:Y:S01]  /*2b50*/  @P5 FADD.FTZ R76, R76, R71 ;  /* 0x000000474c4c5221 */ /* 0x000fe20000010000 */
[----:B------:R-:W-:Y:S01]  /*2b60*/  FMUL.FTZ R69, R162, R157 ;  /* 0x0000009da2457220 */ /* 0x000fe20000410000 */
[----:B------:R-:W-:Y:S02]  /*2b70*/  @P5 HADD2.F32 R71, -RZ, R7.H1_H1 ;  /* 0x30000007ff475230 */ /* 0x000fe40000004100 */
[----:B------:R-:W-:Y:S01]  /*2b80*/  FSEL R163, R68, RZ, P6 ;  /* 0x000000ff44a37208 */ /* 0x000fe20003000000 */
[----:B------:R-:W-:Y:S01]  /*2b90*/  FMUL.FTZ R69, R69, UR18 ;  /* 0x0000001245457c20 */ /* 0x000fe20008410000 */
[----:B------:R-:W-:-:S04]  /*2ba0*/  LOP3.LUT P6, RZ, R81, 0xff00, RZ, 0xc0, !PT ;  /* 0x0000ff0051ff7812 */ /* 0x000fc800078cc0ff */
[----:B------:R-:W-:Y:S01]  /*2bb0*/  FSEL R170, R69, RZ, P6 ;  /* 0x000000ff45aa7208 */ /* 0x000fe20003000000 */
[-CC-:B------:R-:W-:Y:S01]  /*2bc0*/  FFMA.FTZ R69, R115, R74.reuse, R75.reuse ;  /* 0x0000004a73457223 */ /* 0x180fe2000001004b */
[----:B------:R-:W-:Y:S01]  /*2bd0*/  ISETP.NE.U32.AND P6, PT, RZ, UR16, PT ;  /* 0x00000010ff007c0c */ /* 0x000fe2000bfc5070 */
[----:B------:R-:W-:Y:S01]  /*2be0*/  FFMA.FTZ R75, R160, R74, R75 ;  /* 0x0000004aa04b7223 */ /* 0x000fe2000001004b */
[----:B------:R-:W-:Y:S01]  /*2bf0*/  FADD.FTZ R74, R158, -R73 ;  /* 0x800000499e4a7221 */ /* 0x000fe20000010000 */
[----:B------:R-:W-:Y:S01]  /*2c00*/  FADD.FTZ R68, R148, -R69 ;  /* 0x8000004594447221 */ /* 0x000fe20000010000 */
[----:B------:R-:W-:Y:S01]  /*2c10*/  @P5 HADD2.F32 R69, -RZ, R4.H0_H0 ;  /* 0x20000004ff455230 */ /* 0x000fe20000004100 */
[----:B------:R-:W-:Y:S01]  /*2c20*/  ISETP.NE.AND.EX P6, PT, RZ, UR17, PT, P6 ;  /* 0x00000011ff007c0c */ /* 0x000fe2000bfc5360 */
[C---:B------:R-:W-:Y:S01]  /*2c30*/  FMUL.FTZ R74, R159.reuse, R74 ;  /* 0x0000004a9f4a7220 */ /* 0x040fe20000410000 */
[----:B------:R-:W-:Y:S01]  /*2c40*/  FMUL.FTZ R68, R159, R68 ;  /* 0x000000449f447220 */ /* 0x000fe20000410000 */
[----:B------:R-:W-:-:S03]  /*2c50*/  FADD.FTZ R164, R112, -R75 ;  /* 0x8000004b70a47221 */ /* 0x000fc60000010000 */
[----:B------:R-:W-:Y:S01]  /*2c60*/  @P5 FADD.FTZ R68, R68, R69 ;  /* 0x0000004544445221 */ /* 0x000fe20000010000 */
[----:B------:R-:W-:Y:S02]  /*2c70*/  @P5 HADD2.F32 R69, -RZ, R5.H0_H0 ;  /* 0x20000005ff455230 */ /* 0x000fe40000004100 */
[----:B------:R-:W-:-:S03]  /*2c80*/  FMUL.FTZ R164, R159, R164 ;  /* 0x000000a49fa47220 */ /* 0x000fc60000410000 */
[----:B------:R-:W-:Y:S01]  /*2c90*/  @P5 FADD.FTZ R72, R72, R69 ;  /* 0x0000004548485221 */ /* 0x000fe20000010000 */
[----:B------:R-:W-:Y:S02]  /*2ca0*/  @P5 HADD2.F32 R69, -RZ, R7.H0_H0 ;  /* 0x20000007ff455230 */ /* 0x000fe40000004100 */
[----:B------:R-:W-:Y:S01]  /*2cb0*/  @P5 FADD.FTZ R164, R164, R71 ;  /* 0x00000047a4a45221 */ /* 0x000fe20000010000 */
[----:B------:R-:W-:Y:S01]  /*2cc0*/  @P6 F2FP.F16.F32.PACK_AB R77, RZ, R76 ;  /* 0x0000004cff4d623e */ /* 0x000fe200000000ff */
[-C--:B------:R-:W-:Y:S01]  /*2cd0*/  FMUL.FTZ R76, R76, R157.reuse ;  /* 0x0000009d4c4c7220 */ /* 0x080fe20000410000 */
[----:B------:R-:W-:Y:S01]  /*2ce0*/  @P6 F2FP.F16.F32.PACK_AB R78, RZ, R78 ;  /* 0x0000004eff4e623e */ /* 0x000fe200000000ff */
[----:B------:R-:W-:Y:S01]  /*2cf0*/  @P5 FADD.FTZ R74, R74, R69 ;  /* 0x000000454a4a5221 */ /* 0x000fe20000010000 */
[----:B------:R-:W-:Y:S01]  /*2d00*/  FMUL.FTZ R69, R72, R157 ;  /* 0x0000009d48457220 */ /* 0x000fe20000410000 */
[----:B------:R-:W-:Y:S01]  /*2d10*/  LOP3.LUT P5, RZ, R80, 0xff0000, RZ, 0xc0, !PT ;  /* 0x00ff000050ff7812 */ /* 0x000fe200078ac0ff */
[----:B------:R-:W-:Y:S01]  /*2d20*/  FMUL.FTZ R76, R76, UR18 ;  /* 0x000000124c4c7c20 */ /* 0x000fe20008410000 */
[----:B------:R-:W-:Y:S01]  /*2d30*/  @P6 F2FP.F16.F32.PACK_AB R72, RZ, R72 ;  /* 0x00000048ff48623e */ /* 0x000fe200000000ff */
[----:B------:R-:W-:Y:S01]  /*2d40*/  FMUL.FTZ R69, R69, UR18 ;  /* 0x0000001245457c20 */ /* 0x000fe20008410000 */
[----:B------:R-:W-:-:S02]  /*2d50*/  @P6 F2FP.F16.F32.PACK_AB R162, RZ, R162 ;  /* 0x000000a2ffa2623e */ /* 0x000fc400000000ff */
[----:B------:R-:W-:Y:S02]  /*2d60*/  @P6 PRMT R65, R72, 0x7610, R65 ;  /* 0x0000761048416816 */ /* 0x000fe40000000041 */
[----:B------:R-:W-:Y:S01]  /*2d70*/  FSEL R79, R69, RZ, P5 ;  /* 0x000000ff454f7208 */ /* 0x000fe20002800000 */
[----:B------:R-:W0:Y:S01]  /*2d80*/  LDC.64 R72, c[0x0][0x2f8] ;  /* 0x0000be00ff487b82 */ /* 0x000e220000000a00 */
[----:B------:R-:W-:Y:S02]  /*2d90*/  LOP3.LUT P5, RZ, R80, 0xff000000, RZ, 0xc0, !PT ;  /* 0xff00000050ff7812 */ /* 0x000fe400078ac0ff */
[----:B------:R-:W-:Y:S02]  /*2da0*/  MOV R69, R80 ;  /* 0x0000005000457202 */ /* 0x000fe40000000f00 */
[----:B------:R-:W-:Y:S02]  /*2db0*/  FSEL R168, R76, RZ, P5 ;  /* 0x000000ff4ca87208 */ /* 0x000fe40002800000 */
[----:B------:R-:W-:Y:S01]  /*2dc0*/  LOP3.LUT P5, RZ, R69, 0xff, RZ, 0xc0, !PT ;  /* 0x000000ff45ff7812 */ /* 0x000fe200078ac0ff */
[-C--:B------:R-:W-:Y:S01]  /*2dd0*/  FMUL.FTZ R69, R68, R157.reuse ;  /* 0x0000009d44457220 */ /* 0x080fe20000410000 */
[----:B------:R-:W-:Y:S01]  /*2de0*/  @P6 F2FP.F16.F32.PACK_AB R76, RZ, R70 ;  /* 0x00000046ff4c623e */ /* 0x000fe200000000ff */
[----:B------:R-:W-:Y:S01]  /*2df0*/  FMUL.FTZ R70, R70, R157 ;  /* 0x0000009d46467220 */ /* 0x000fe20000410000 */
[----:B------:R-:W-:Y:S01]  /*2e00*/  @P6 F2FP.F16.F32.PACK_AB R68, RZ, R68 ;  /* 0x00000044ff44623e */ /* 0x000fe200000000ff */
[----:B------:R-:W-:Y:S01]  /*2e10*/  FMUL.FTZ R69, R69, UR18 ;  /* 0x0000001245457c20 */ /* 0x000fe20008410000 */
[----:B------:R-:W-:Y:S01]  /*2e20*/  @P6 PRMT R66, R78, 0x7610, R66 ;  /* 0x000076104e426816 */ /* 0x000fe20000000042 */
[----:B------:R-:W-:Y:S01]  /*2e30*/  FMUL.FTZ R70, R70, UR18 ;  /* 0x0000001246467c20 */ /* 0x000fe20008410000 */
[----:B------:R-:W-:-:S02]  /*2e40*/  @P6 PRMT R64, R68, 0x7610, R64 ;  /* 0x0000761044406816 */ /* 0x000fc40000000040 */
[----:B------:R-:W-:Y:S01]  /*2e50*/  FSEL R71, R69, RZ, P5 ;  /* 0x000000ff45477208 */ /* 0x000fe20002800000 */
[-C--:B------:R-:W-:Y:S01]  /*2e60*/  FMUL.FTZ R69, R74, R157.reuse ;  /* 0x0000009d4a457220 */ /* 0x080fe20000410000 */
[----:B------:R-:W-:Y:S01]  /*2e70*/  LOP3.LUT P5, RZ, R80, 0xff00, RZ, 0xc0, !PT ;  /* 0x0000ff0050ff7812 */ /* 0x000fe200078ac0ff */
[----:B------:R-:W-:Y:S01]  /*2e80*/  FMUL.FTZ R157, R164, R157 ;  /* 0x0000009da49d7220 */ /* 0x000fe20000410000 */
[----:B------:R-:W-:Y:S01]  /*2e90*/  @P6 F2FP.F16.F32.PACK_AB R74, RZ, R74 ;  /* 0x0000004aff4a623e */ /* 0x000fe200000000ff */
[----:B------:R-:W-:Y:S01]  /*2ea0*/  FMUL.FTZ R69, R69, UR18 ;  /* 0x0000001245457c20 */ /* 0x000fe20008410000 */
[----:B------:R-:W-:Y:S01]  /*2eb0*/  FSEL R166, R70, RZ, P5 ;  /* 0x000000ff46a67208 */ /* 0x000fe20002800000 */
[----:B------:R-:W-:Y:S01]  /*2ec0*/  FMUL.FTZ R157, R157, UR18 ;  /* 0x000000129d9d7c20 */ /* 0x000fe20008410000 */
[----:B------:R-:W-:Y:S01]  /*2ed0*/  LOP3.LUT P5, RZ, R81, 0xff0000, RZ, 0xc0, !PT ;  /* 0x00ff000051ff7812 */ /* 0x000fe200078ac0ff */
[----:B0-----:R-:W-:Y:S01]  /*2ee0*/  IMAD.WIDE.U32 R72, R111, 0x10, R72 ;  /* 0x000000106f487825 */ /* 0x001fe200078e0048 */
[----:B------:R-:W-:-:S02]  /*2ef0*/  @P6 PRMT R67, R74, 0x7610, R67 ;  /* 0x000076104a436816 */ /* 0x000fc40000000043 */
[----:B------:R-:W-:Y:S02]  /*2f00*/  FSEL R159, R69, RZ, P5 ;  /* 0x000000ff459f7208 */ /* 0x000fe40002800000 */
[----:B------:R-:W-:Y:S02]  /*2f10*/  LOP3.LUT P5, RZ, R81, 0xff000000, RZ, 0xc0, !PT ;  /* 0xff00000051ff7812 */ /* 0x000fe400078ac0ff */
[----:B------:R-:W-:Y:S02]  /*2f20*/  @P6 F2FP.F16.F32.PACK_AB R164, RZ, R164 ;  /* 0x000000a4ffa4623e */ /* 0x000fe400000000ff */
[----:B------:R-:W-:Y:S02]  /*2f30*/  FSEL R172, R157, RZ, P5 ;  /* 0x000000ff9dac7208 */ /* 0x000fe40002800000 */
[----:B------:R-:W-:Y:S02]  /*2f40*/  ISETP.NE.U32.AND P5, PT, RZ, UR16, PT ;  /* 0x00000010ff007c0c */ /* 0x000fe4000bfa5070 */
[----:B------:R-:W-:-:S02]  /*2f50*/  F2FP.F16.F32.PACK_AB R68, R166, R71 ;  /* 0x00000047a644723e */ /* 0x000fc400000000ff */
[----:B------:R-:W-:Y:S02]  /*2f60*/  ISETP.NE.AND.EX P5, PT, RZ, UR17, PT, P5 ;  /* 0x00000011ff007c0c */ /* 0x000fe4000bfa5350 */
[----:B------:R-:W-:Y:S02]  /*2f70*/  @P6 PRMT R66, R66, 0x5410, R162 ;  /* 0x0000541042426816 */ /* 0x000fe400000000a2 */
[----:B------:R-:W-:Y:S02]  /*2f80*/  @P6 PRMT R65, R65, 0x5410, R77 ;  /* 0x0000541041416816 */ /* 0x000fe4000000004d */
[----:B------:R-:W-:Y:S02]  /*2f90*/  @P6 PRMT R64, R64, 0x5410, R76 ;  /* 0x0000541040406816 */ /* 0x000fe4000000004c */
[----:B------:R-:W-:Y:S02]  /*2fa0*/  @P6 PRMT R67, R67, 0x5410, R164 ;  /* 0x0000541043436816 */ /* 0x000fe400000000a4 */
[----:B------:R-:W-:-:S02]  /*2fb0*/  F2FP.F16.F32.PACK_AB R70, R170, R163 ;  /* 0x000000a3aa46723e */ /* 0x000fc400000000ff */
[----:B------:R-:W-:Y:S01]  /*2fc0*/  F2FP.F16.F32.PACK_AB R69, R168, R79 ;  /* 0x0000004fa845723e */ /* 0x000fe200000000ff */
[----:B------:R-:W0:Y:S01]  /*2fd0*/  @P5 LDC.64 R74, c[0x0][0x308] ;  /* 0x0000c200ff4a5b82 */ /* 0x000e220000000a00 */
[----:B------:R-:W-:Y:S01]  /*2fe0*/  F2FP.F16.F32.PACK_AB R71, R172, R159 ;  /* 0x0000009fac47723e */ /* 0x000fe200000000ff */
[----:B0-----:R-:W-:-:S05]  /*2ff0*/  @P5 IMAD.WIDE.U32 R74, R111, 0x10, R74 ;  /* 0x000000106f4a5825 */ /* 0x001fca00078e004a */
[----:B------:R2:W-:Y:S04]  /*3000*/  @P5 STG.E.128 desc[UR4][R74.64], R64 ;  /* 0x000000404a005986 */ /* 0x0005e8000c101d04 */
[----:B------:R2:W-:Y:S02]  /*3010*/  STG.E.128 desc[UR4][R72.64], R68 ;  /* 0x0000004448007986 */ /* 0x0005e4000c101d04 */
.L_x_1733:
[----:B------:R-:W-:Y:S05]  /*3020*/  BSYNC B0 ;  /* 0x0000000000007941 */ /* 0x000fea0003800000 */
.L_x_1732:
[----:B------:R-:W-:Y:S02]  /*3030*/  IADD3 R108, R108, UR20, RZ ;  /* 0x000000146c6c7c10 */ /* 0x000fe4000fffe0ff */
[----:B------:R-:W-:Y:S02]  /*3040*/  SEL R76, RZ, 0x1, P4 ;  /* 0x00000001ff4c7807 */ /* 0x000fe40002000000 */
[----:B------:R-:W-:-:S13]  /*3050*/  ISETP.GE.AND P5, PT, R108, UR21, PT ;  /* 0x000000156c007c0c */ /* 0x000fda000bfa6270 */
[----:B------:R-:W-:Y:S05]  /*3060*/  @!P5 BRA `(.L_x_1734) ;  /* 0xffffffd40054d947 */ /* 0x000fea000383ffff */
.L_x_1720:
        /* <DEDUP_REMOVED lines=16> */
.L_x_1736:
[----:B------:R-:W-:Y:S05]  /*3170*/  BSYNC B0 ;  /* 0x0000000000007941 */ /* 0x000fea0003800000 */
.L_x_1735:
        /* <DEDUP_REMOVED lines=11> */
.L_x_1738:
[----:B------:R-:W-:Y:S05]  /*3230*/  BSYNC B0 ;  /* 0x0000000000007941 */ /* 0x000fea0003800000 */
.L_x_1737:
        /* <DEDUP_REMOVED lines=10> */
.L_x_1727:
[----:B------:R-:W-:Y:S01]  /*32e0*/  HFMA2.MMA R164, -RZ, RZ, 0, 9.5367431640625e-07 ;  /* 0x00000010ffa47435 */ /* 0x000fe200000001ff */
[----:B------:R-:W-:Y:S02]  /*32f0*/  MOV R165, 0x1f ;  /* 0x0000001f00a57802 */ /* 0x000fe40000000f00 */
[----:B------:R-:W-:-:S08]  /*3300*/  MOV R78, 0xffffffff ;  /* 0xffffffff004e7802 */ /* 0x000fd00000000f00 */
[----:B-----5:R-:W-:Y:S05]  /*3310*/  WARPSYNC.COLLECTIVE R78, `(.L_x_1739) ;  /* 0x000000004e087348 */ /* 0x020fea0003c00000 */
[----:B------:R0:W1:Y:S02]  /*3320*/  SHFL.DOWN P6, R79, R163, R164, R165 ;  /* 0x080000a4a34f7389 */ /* 0x00006400000c00a5 */
[----:B01---5:R-:W-:Y:S01]  /*3330*/  ENDCOLLECTIVE ;  /* 0x000000000000791b */ /* 0x023fe20003800000 */
.L_x_1739:
[----:B------:R-:W-:-:S05]  /*3340*/  MOV R70, R79 ;  /* 0x0000004f00467202 */ /* 0x000fca0000000f00 */
[----:B------:R-:W-:Y:S01]  /*3350*/  FADD.FTZ R70, R70, R163 ;  /* 0x000000a346467221 */ /* 0x000fe20000010000 */
[----:B------:R-:W-:-:S07]  /*3360*/  MOV R163, R162 ;  /* 0x000000a200a37202 */ /* 0x000fce0000000f00 */
[----:B------:R-:W-:Y:S05]  /*3370*/  WARPSYNC.COLLECTIVE R78, `(.L_x_1740) ;  /* 0x000000004e087348 */ /* 0x000fea0003c00000 */
[----:B------:R0:W1:Y:S02]  /*3380*/  SHFL.DOWN P6, R79, R163, R164, R165 ;  /* 0x080000a4a34f7389 */ /* 0x00006400000c00a5 */
[----:B01----:R-:W-:Y:S01]  /*3390*/  ENDCOLLECTIVE ;  /* 0x000000000000791b */ /* 0x003fe20003800000 */
.L_x_1740:
[----:B------:R-:W-:Y:S01]  /*33a0*/  HFMA2.MMA R164, -RZ, RZ, 0, 4.76837158203125e-07 ;  /* 0x00000008ffa47435 */ /* 0x000fe200000001ff */
[----:B------:R-:W-:Y:S02]  /*33b0*/  MOV R163, R70 ;  /* 0x0000004600a37202 */ /* 0x000fe40000000f00 */
[----:B------:R-:W-:-:S08]  /*33c0*/  MOV R71, R79 ;  /* 0x0000004f00477202 */ /* 0x000fd00000000f00 */
[----:B------:R-:W-:Y:S05]  /*33d0*/  WARPSYNC.COLLECTIVE R78, `(.L_x_1741) ;  /* 0x000000004e087348 */ /* 0x000fea0003c00000 */
[----:B------:R0:W1:Y:S02]  /*33e0*/  SHFL.DOWN P6, R79, R163, R164, R165 ;  /* 0x080000a4a34f7389 */ /* 0x00006400000c00a5 */
[----:B01----:R-:W-:Y:S01]  /*33f0*/  ENDCOLLECTIVE ;  /* 0x000000000000791b */ /* 0x003fe20003800000 */
.L_x_1741:
[----:B------:R-:W-:-:S05]  /*3400*/  FADD.FTZ R71, R71, R162 ;  /* 0x000000a247477221 */ /* 0x000fca0000010000 */
[----:B------:R-:W-:Y:S02]  /*3410*/  MOV R163, R71 ;  /* 0x0000004700a37202 */ /* 0x000fe40000000f00 */
[----:B------:R-:W-:-:S07]  /*3420*/  MOV R73, R79 ;  /* 0x0000004f00497202 */ /* 0x000fce0000000f00 */
[----:B------:R-:W-:Y:S05]  /*3430*/  WARPSYNC.COLLECTIVE R78, `(.L_x_1742) ;  /* 0x000000004e087348 */ /* 0x000fea0003c00000 */
[----:B------:R0:W1:Y:S02]  /*3440*/  SHFL.DOWN P6, R79, R163, R164, R165 ;  /* 0x080000a4a34f7389 */ /* 0x00006400000c00a5 */
[----:B01----:R-:W-:Y:S01]  /*3450*/  ENDCOLLECTIVE ;  /* 0x000000000000791b */ /* 0x003fe20003800000 */
.L_x_1742:
[----:B------:R-:W-:Y:S01]  /*3460*/  FADD.FTZ R73, R70, R73 ;  /* 0x0000004946497221 */ /* 0x000fe20000010000 */
[----:B------:R-:W-:-:S04]  /*3470*/  HFMA2.MMA R164, -RZ, RZ, 0, 2.384185791015625e-07 ;  /* 0x00000004ffa47435 */ /* 0x000fc800000001ff */
[----:B------:R-:W-:Y:S02]  /*3480*/  MOV R163, R73 ;  /* 0x0000004900a37202 */ /* 0x000fe40000000f00 */
[----:B------:R-:W-:-:S07]  /*3490*/  MOV R72, R79 ;  /* 0x0000004f00487202 */ /* 0x000fce0000000f00 */
[----:B------:R-:W-:Y:S05]  /*34a0*/  WARPSYNC.COLLECTIVE R78, `(.L_x_1743) ;  /* 0x000000004e087348 */ /* 0x000fea0003c00000 */
[----:B------:R0:W1:Y:S02]  /*34b0*/  SHFL.DOWN P6, R79, R163, R164, R165 ;  /* 0x080000a4a34f7389 */ /* 0x00006400000c00a5 */
[----:B01----:R-:W-:Y:S01]  /*34c0*/  ENDCOLLECTIVE ;  /* 0x000000000000791b */ /* 0x003fe20003800000 */
.L_x_1743:
[----:B------:R-:W-:-:S05]  /*34d0*/  FADD.FTZ R72, R71, R72 ;  /* 0x0000004847487221 */ /* 0x000fca0000010000 */
[----:B------:R-:W-:Y:S02]  /*34e0*/  MOV R163, R72 ;  /* 0x0000004800a37202 */ /* 0x000fe40000000f00 */
[----:B------:R-:W-:-:S07]  /*34f0*/  MOV R74, R79 ;  /* 0x0000004f004a7202 */ /* 0x000fce0000000f00 */
[----:B------:R-:W-:Y:S05]  /*3500*/  WARPSYNC.COLLECTIVE R78, `(.L_x_1744) ;  /* 0x000000004e087348 */ /* 0x000fea0003c00000 */
[----:B------:R0:W1:Y:S02]  /*3510*/  SHFL.DOWN P6, R79, R163, R164, R165 ;  /* 0x080000a4a34f7389 */ /* 0x00006400000c00a5 */
[----:B01----:R-:W-:Y:S01]  /*3520*/  ENDCOLLECTIVE ;  /* 0x000000000000791b */ /* 0x003fe20003800000 */
.L_x_1744:
[----:B------:R-:W-:Y:S01]  /*3530*/  FADD.FTZ R74, R73, R74 ;  /* 0x0000004a494a7221 */ /* 0x000fe20000010000 */
[----:B------:R-:W-:-:S04]  /*3540*/  HFMA2.MMA R164, -RZ, RZ, 0, 1.1920928955078125e-07 ;  /* 0x00000002ffa47435 */ /* 0x000fc800000001ff */
[----:B------:R-:W-:Y:S02]  /*3550*/  MOV R163, R74 ;  /* 0x0000004a00a37202 */ /* 0x000fe40000000f00 */
[----:B------:R-:W-:-:S07]  /*3560*/  MOV R75, R79 ;  /* 0x0000004f004b7202 */ /* 0x000fce0000000f00 */
[----:B------:R-:W-:Y:S05]  /*3570*/  WARPSYNC.COLLECTIVE R78, `(.L_x_1745) ;  /* 0x000000004e087348 */ /* 0x000fea0003c00000 */
[----:B------:R0:W1:Y:S02]  /*3580*/  SHFL.DOWN P6, R79, R163, R164, R165 ;  /* 0x080000a4a34f7389 */ /* 0x00006400000c00a5 */
[----:B01----:R-:W-:Y:S01]  /*3590*/  ENDCOLLECTIVE ;  /* 0x000000000000791b */ /* 0x003fe20003800000 */
.L_x_1745:
[----:B------:R-:W-:-:S05]  /*35a0*/  FADD.FTZ R75, R72, R75 ;  /* 0x0000004b484b7221 */ /* 0x000fca0000010000 */
[----:B------:R-:W-:Y:S02]  /*35b0*/  MOV R163, R75 ;  /* 0x0000004b00a37202 */ /* 0x000fe40000000f00 */
[----:B------:R-:W-:-:S07]  /*35c0*/  MOV R77, R79 ;  /* 0x0000004f004d7202 */ /* 0x000fce0000000f00 */
[----:B------:R-:W-:Y:S05]  /*35d0*/  WARPSYNC.COLLECTIVE R78, `(.L_x_1746) ;  /* 0x000000004e087348 */ /* 0x000fea0003c00000 */
[----:B------:R0:W1:Y:S02]  /*35e0*/  SHFL.DOWN P6, R79, R163, R164, R165 ;  /* 0x080000a4a34f7389 */ /* 0x00006400000c00a5 */
[----:B01----:R-:W-:Y:S01]  /*35f0*/  ENDCOLLECTIVE ;  /* 0x000000000000791b */ /* 0x003fe20003800000 */
.L_x_1746:
[----:B------:R-:W-:Y:S01]  /*3600*/  FADD.FTZ R77, R74, R77 ;  /* 0x0000004d4a4d7221 */ /* 0x000fe20000010000 */
[----:B------:R-:W-:-:S04]  /*3610*/  HFMA2.MMA R164, -RZ, RZ, 0, 5.9604644775390625e-08 ;  /* 0x00000001ffa47435 */ /* 0x000fc800000001ff */
[----:B------:R-:W-:Y:S02]  /*3620*/  MOV R163, R77 ;  /* 0x0000004d00a37202 */ /* 0x000fe40000000f00 */
[----:B------:R-:W-:-:S07]  /*3630*/  MOV R76, R79 ;  /* 0x0000004f004c7202 */ /* 0x000fce0000000f00 */
[----:B------:R-:W-:Y:S05]  /*3640*/  WARPSYNC.COLLECTIVE R78, `(.L_x_1747) ;  /* 0x000000004e087348 */ /* 0x000fea0003c00000 */
[----:B------:R0:W1:Y:S02]  /*3650*/  SHFL.DOWN P6, R79, R163, R164, R165 ;  /* 0x080000a4a34f7389 */ /* 0x00006400000c00a5 */
[----:B01----:R-:W-:Y:S01]  /*3660*/  ENDCOLLECTIVE ;  /* 0x000000000000791b */ /* 0x003fe20003800000 */
.L_x_1747:
[----:B------:R-:W-:-:S05]  /*3670*/  FADD.FTZ R76, R75, R76 ;  /* 0x0000004c4b4c7221 */ /* 0x000fca0000010000 */
[----:B------:R-:W-:Y:S02]  /*3680*/  MOV R163, R76 ;  /* 0x0000004c00a37202 */ /* 0x000fe40000000f00 */
[----:B------:R-:W-:-:S07]  /*3690*/  MOV R70, R79 ;  /* 0x0000004f00467202 */ /* 0x000fce0000000f00 */
[----:B------:R-:W-:Y:S05]  /*36a0*/  WARPSYNC.COLLECTIVE R78, `(.L_x_1748) ;  /* 0x000000004e087348 */ /* 0x000fea0003c00000 */
[----:B------:R0:W1:Y:S02]  /*36b0*/  SHFL.DOWN P6, R79, R163, R164, R165 ;  /* 0x080000a4a34f7389 */ /* 0x00006400000c00a5 */
[----:B01----:R-:W-:Y:S01]  /*36c0*/  ENDCOLLECTIVE ;  /* 0x000000000000791b */ /* 0x003fe20003800000 */
.L_x_1748:
[----:B------:R-:W-:Y:S01]  /*36d0*/  MOV R71, R79 ;  /* 0x0000004f00477202 */ /* 0x000fe20000000f00 */
[----:B------:R-:W-:Y:S06]  /*36e0*/  BRA `(.L_x_1749) ;  /* 0xffffffe000a87947 */ /* 0x000fec000383ffff */
.L_x_1750:
        /* <DEDUP_REMOVED lines=9> */
.L_x_11287:


//--------------------- .text._ZN10layer_norm13ln_bwd_kernelINS_13Kernel_traitsI6__halfS2_S2_S2_fjLj6144ELj1ELj1ELj8ELj16ENS_18Kernel_traits_baseILj6144ES2_S2_S2_S2_fjLj256EEEEELb1ELb0ELb0ELb1EEEvNS_9BwdParamsE --------------------------
	.section	.text._ZN10layer_norm13ln_bwd_kernelINS_13Kernel_traitsI6__halfS2_S2_S2_fjLj6144ELj1ELj1ELj8ELj16ENS_18Kernel_traits_baseILj6144ES2_S2_S2_S2_fjLj256EEEEELb1ELb0ELb0ELb1EEEvNS_9BwdParamsE,"ax",@progbits
	.align	128
        .global         _ZN10layer_norm13ln_bwd_kernelINS_13Kernel_traitsI6__halfS2_S2_S2_fjLj6144ELj1ELj1ELj8ELj16ENS_18Kernel_traits_baseILj6144ES2_S2_S2_S2_fjLj256EEEEELb1ELb0ELb0ELb1EEEvNS_9BwdParamsE
        .type           _ZN10layer_norm13ln_bwd_kernelINS_13Kernel_traitsI6__halfS2_S2_S2_fjLj6144ELj1ELj1ELj8ELj16ENS_18Kernel_traits_baseILj6144ES2_S2_S2_S2_fjLj256EEEEELb1ELb0ELb0ELb1EEEvNS_9BwdParamsE,@function
        .size           _ZN10layer_norm13ln_bwd_kernelINS_13Kernel_traitsI6__halfS2_S2_S2_fjLj6144ELj1ELj1ELj8ELj16ENS_18Kernel_traits_baseILj6144ES2_S2_S2_S2_fjLj256EEEEELb1ELb0ELb0ELb1EEEvNS_9BwdParamsE,(.L_x_11288 - _ZN10layer_norm13ln_bwd_kernelINS_13Kernel_traitsI6__halfS2_S2_S2_fjLj6144ELj1ELj1ELj8ELj16ENS_18Kernel_traits_baseILj6144ES2_S2_S2_S2_fjLj256EEEEELb1ELb0ELb0ELb1EEEvNS_9BwdParamsE)
        .other          _ZN10layer_norm13ln_bwd_kernelINS_13Kernel_traitsI6__halfS2_S2_S2_fjLj6144ELj1ELj1ELj8ELj16ENS_18Kernel_traits_baseILj6144ES2_S2_S2_S2_fjLj256EEEEELb1ELb0ELb0ELb1EEEvNS_9BwdParamsE,@"STO_CUDA_ENTRY STV_DEFAULT"
_ZN10layer_norm13ln_bwd_kernelINS_13Kernel_traitsI6__halfS2_S2_S2_fjLj6144ELj1ELj1ELj8ELj16ENS_18Kernel_traits_baseILj6144ES2_S2_S2_S2_fjLj256EEEEELb1ELb0ELb0ELb1EEEvNS_9BwdParamsE:
.text._ZN10layer_norm13ln_bwd_kernelINS_13Kernel_traitsI6__halfS2_S2_S2_fjLj6144ELj1ELj1ELj8ELj16ENS_18Kernel_traits_baseILj6144ES2_S2_S2_S2_fjLj256EEEEELb1ELb0ELb0ELb1EEEvNS_9BwdParamsE:
        /* <DEDUP_REMOVED lines=40> */
.L_x_1751:
        /* <DEDUP_REMOVED lines=31> */
[----:B------:R-:W-:Y:S02]  /*0470*/  MOV R95, RZ ;  /* 0x000000ff005f7202 */ /* 0x000fe40000000f00 */
[----:B------:R-:W-:Y:S02]  /*0480*/  CS2R R92, SRZ ;  /* 0x00000000005c7805 */ /* 0x000fe4000001ff00 */
[----:B------:R-:W-:-:S02]  /*0490*/  CS2R R82, SRZ ;  /* 0x0000000000527805 */ /* 0x000fc4000001ff00 */
[----:B------:R-:W-:Y:S02]  /*04a0*/  CS2R R54, SRZ ;  /* 0x0000000000367805 */ /* 0x000fe4000001ff00 */
        /* <DEDUP_REMOVED lines=27> */
.L_x_1755:
        /* <DEDUP_REMOVED lines=16> */
[----:B------:R3:W4:Y:S02]  /*0760*/  @P0 LDG.E.U16 R0, desc[UR6][R2.64] ;  /* 0x0000000602000981 */ /* 0x000724000c1e1500 */
[C---:B--2---:R-:W-:Y:S02]  /*0770*/  IMAD.WIDE.U32 R32, R123.reuse, 0x10, R40 ;  /* 0x000000107b207825 */ /* 0x044fe400078e0028 */
[----:B------:R-:W2:Y:S02]  /*0780*/  LDG.E.128 R20, desc[UR6][R20.64] ;  /* 0x0000000614147981 */ /* 0x000ea4000c1e1d00 */
[----:B------:R-:W-:-:S02]  /*0790*/  IMAD.WIDE.U32 R28, R123, 0x10, R38 ;  /* 0x000000107b1c7825 */ /* 0x000fc400078e0026 */
[----:B------:R-:W2:Y:S02]  /*07a0*/  LDG.E.128 R32, desc[UR6][R32.64] ;  /* 0x0000000620207981 */ /* 0x000ea4000c1e1d00 */
[----:B---3--:R-:W-:Y:S02]  /*07b0*/  IMAD.WIDE R2, R94, 0x4, R36 ;  /* 0x000000045e027825 */ /* 0x008fe400078e0224 */
[----:B------:R-:W3:Y:S02]  /*07c0*/  LDG.E.128 R28, desc[UR6][R28.64] ;  /* 0x000000061c1c7981 */ /* 0x000ee4000c1e1d00 */
[----:B------:R-:W-:Y:S02]  /*07d0*/  IMAD.WIDE.U32 R36, R124, 0x10, R38 ;  /* 0x000000107c247825 */ /* 0x000fe400078e0026 */
[----:B------:R1:W3:Y:S02]  /*07e0*/  LDG.E R139, desc[UR6][R2.64] ;  /* 0x00000006028b7981 */ /* 0x0002e4000c1e1900 */
[----:B------:R-:W-:-:S02]  /*07f0*/  IMAD.WIDE.U32 R24, R122, 0x10, R40 ;  /* 0x000000107a187825 */ /* 0x000fc400078e0028 */
[----:B------:R-:W3:Y:S02]  /*0800*/  LDG.E.128 R36, desc[UR6][R36.64] ;  /* 0x0000000624247981 */ /* 0x000ee4000c1e1d00 */
[----:B0-----:R-:W-:Y:S02]  /*0810*/  IMAD.WIDE R44, R94, 0x4, R44 ;  /* 0x000000045e2c7825 */ /* 0x001fe400078e022c */
[----:B------:R-:W3:Y:S02]  /*0820*/  LDG.E.128 R24, desc[UR6][R24.64] ;  /* 0x0000000618187981 */ /* 0x000ee4000c1e1d00 */
[----:B------:R-:W-:Y:S01]  /*0830*/  IMAD.WIDE.U32 R40, R124, 0x10, R40 ;  /* 0x000000107c287825 */ /* 0x000fe200078e0028 */
[----:B-1----:R-:W0:Y:S01]  /*0840*/  LDC.64 R2, c[0x0][0x240] ;  /* 0x00009000ff027b82 */ /* 0x002e220000000a00 */
[----:B------:R1:W3:Y:S04]  /*0850*/  LDG.E R126, desc[UR6][R44.64] ;  /* 0x000000062c7e7981 */ /* 0x0002e8000c1e1900 */
[----:B------:R-:W3:Y:S01]  /*0860*/  LDG.E.128 R40, desc[UR6][R40.64] ;  /* 0x0000000628287981 */ /* 0x000ee2000c1e1d00 */
[----:B0-----:R-:W-:-:S04]  /*0870*/  IMAD.WIDE.U32 R46, R122, 0x8, R2 ;  /* 0x000000087a2e7825 */ /* 0x001fc800078e0002 */
[--C-:B-1----:R-:W-:Y:S02]  /*0880*/  IMAD.WIDE.U32 R44, R123, 0x8, R2.reuse ;  /* 0x000000087b2c7825 */ /* 0x102fe400078e0002 */
        /* <DEDUP_REMOVED lines=9> */
[----:B------:R-:W-:-:S02]  /*0920*/  ISETP.NE.AND P4, PT, RZ, UR8, PT ;  /* 0x00000008ff007c0c */ /* 0x000fc4000bf85270 */
[----:B------:R-:W-:Y:S01]  /*0930*/  MOV R125, 0x3f800000 ;  /* 0x3f800000007d7802 */ /* 0x000fe20000000f00 */
        /* <DEDUP_REMOVED lines=8> */
[----:B----4-:R-:W-:Y:S02]  /*09c0*/  @P0 HADD2.F32 R125, -RZ, R0.H0_H0 ;  /* 0x20000000ff7d0230 */ /* 0x010fe40000004100 */
[--C-:B--2---:R-:W-:Y:S02]  /*09d0*/  HADD2.F32 R0, -RZ, R20.reuse.H0_H0 ;  /* 0x20000014ff007230 */ /* 0x104fe40000004100 */
[----:B0-----:R-:W-:Y:S02]  /*09e0*/  HADD2.F32 R128, -RZ, R20.H1_H1 ;  /* 0x30000014ff807230 */ /* 0x001fe40000004100 */
[--C-:B------:R-:W-:Y:S02]  /*09f0*/  HADD2.F32 R148, -RZ, R34.reuse.H0_H0 ;  /* 0x20000022ff947230 */ /* 0x100fe40000004100 */
[----:B------:R-:W-:-:S02]  /*0a00*/  HADD2.F32 R152, -RZ, R34.H1_H1 ;  /* 0x30000022ff987230 */ /* 0x000fc40000004100 */
[----:B------:R-:W-:Y:S01]  /*0a10*/  HADD2.F32 R134, -RZ, R21.H0_H0 ;  /* 0x20000015ff867230 */ /* 0x000fe20000004100 */
[----:B---3--:R-:W-:Y:S01]  /*0a20*/  FSEL R167, R139, RZ, !P4 ;  /* 0x000000ff8ba77208 */ /* 0x008fe20006000000 */
[--C-:B------:R-:W-:Y:S02]  /*0a30*/  HADD2.F32 R138, -RZ, R28.reuse.H0_H0 ;  /* 0x2000001cff8a7230 */ /* 0x100fe40000004100 */
[----:B------:R-:W-:Y:S02]  /*0a40*/  HADD2.F32 R140, -RZ, R28.H1_H1 ;  /* 0x3000001cff8c7230 */ /* 0x000fe40000004100 */
[--C-:B------:R-:W-:Y:S02]  /*0a50*/  HADD2.F32 R34, -RZ, R37.reuse.H0_H0 ;  /* 0x20000025ff227230 */ /* 0x100fe40000004100 */
[----:B------:R-:W-:Y:S02]  /*0a60*/  HADD2.F32 R37, -RZ, R37.H1_H1 ;  /* 0x30000025ff257230 */ /* 0x000fe40000004100 */
[----:B-1----:R-:W-:-:S02]  /*0a70*/  HADD2.F32 R132, -RZ, R23.H0_H0 ;  /* 0x20000017ff847230 */ /* 0x002fc40000004100 */
[----:B------:R-:W-:Y:S02]  /*0a80*/  HADD2.F32 R136, -RZ, R23.H1_H1 ;  /* 0x30000017ff887230 */ /* 0x000fe40000004100 */
[----:B------:R-:W-:Y:S01]  /*0a90*/  FADD.FTZ R23, -R167, R0 ;  /* 0x00000000a7177221 */ /* 0x000fe20000010100 */
[----:B------:R-:W-:Y:S02]  /*0aa0*/  HADD2.F32 R20, -RZ, R24.H0_H0 ;  /* 0x20000018ff147230 */ /* 0x000fe40000004100 */
[--C-:B------:R-:W-:Y:S02]  /*0ab0*/  HADD2.F32 R28, -RZ, R32.reuse.H0_H0 ;  /* 0x20000020ff1c7230 */ /* 0x100fe40000004100 */
[----:B------:R-:W-:Y:S02]  /*0ac0*/  HADD2.F32 R143, -RZ, R32.H1_H1 ;  /* 0x30000020ff8f7230 */ /* 0x000fe40000004100 */
[--C-:B------:R-:W-:Y:S02]  /*0ad0*/  HADD2.F32 R156, -RZ, R35.reuse.H0_H0 ;  /* 0x20000023ff9c7230 */ /* 0x100fe40000004100 */
[----:B------:R-:W-:-:S02]  /*0ae0*/  HADD2.F32 R159, -RZ, R35.H1_H1 ;  /* 0x30000023ff9f7230 */ /* 0x000fc40000004100 */
[----:B------:R-:W-:Y:S02]  /*0af0*/  HADD2.F32 R32, -RZ, R36.H0_H0 ;  /* 0x20000024ff207230 */ /* 0x000fe40000004100 */
[--C-:B------:R-:W-:Y:S02]  /*0b00*/  HADD2.F32 R130, -RZ, R22.reuse.H0_H0 ;  /* 0x20000016ff827230 */ /* 0x100fe40000004100 */
[----:B------:R-:W-:Y:S02]  /*0b10*/  HADD2.F32 R131, -RZ, R22.H1_H1 ;  /* 0x30000016ff837230 */ /* 0x000fe40000004100 */
[----:B------:R-:W-:Y:S02]  /*0b20*/  HADD2.F32 R129, -RZ, R24.H1_H1 ;  /* 0x30000018ff817230 */ /* 0x000fe40000004100 */
[----:B------:R-:W-:Y:S02]  /*0b30*/  HADD2.F32 R36, -RZ, R36.H1_H1 ;  /* 0x30000024ff247230 */ /* 0x000fe40000004100 */
[----:B------:R-:W-:-:S02]  /*0b40*/  HADD2.F32 R35, -RZ, R38.H0_H0 ;  /* 0x20000026ff237230 */ /* 0x000fc40000004100 */
[C---:B------:R-:W-:Y:S01]  /*0b50*/  FADD.FTZ R171, -R167.reuse, R37 ;  /* 0x00000025a7ab7221 */ /* 0x040fe20000010100 */
[--C-:B------:R-:W-:Y:S02]  /*0b60*/  HADD2.F32 R22, -RZ, R25.reuse.H0_H0 ;  /* 0x20000019ff167230 */ /* 0x100fe40000004100 */
[----:B------:R-:W-:Y:S02]  /*0b70*/  HADD2.F32 R24, -RZ, R25.H1_H1 ;  /* 0x30000019ff187230 */ /* 0x000fe40000004100 */
[----:B------:R-:W-:Y:S01]  /*0b80*/  FADD.FTZ R25, -R167, R134 ;  /* 0x00000086a7197221 */ /* 0x000fe20000010100 */
[----:B------:R-:W-:Y:S02]  /*0b90*/  HADD2.F32 R38, -RZ, R38.H1_H1 ;  /* 0x30000026ff267230 */ /* 0x000fe40000004100 */
[----:B------:R-:W-:Y:S01]  /*0ba0*/  FMUL.FTZ R0, R126, R23 ;  /* 0x000000177e007220 */ /* 0x000fe20000410000 */
[--C-:B------:R-:W-:Y:S02]  /*0bb0*/  HADD2.F32 R146, -RZ, R30.reuse.H0_H0 ;  /* 0x2000001eff927230 */ /* 0x100fe40000004100 */
[----:B------:R-:W-:Y:S01]  /*0bc0*/  FMUL.FTZ R37, R97, R20 ;  /* 0x0000001461257220 */ /* 0x000fe20000410000 */
[----:B------:R-:W-:-:S02]  /*0bd0*/  HADD2.F32 R150, -RZ, R30.H1_H1 ;  /* 0x3000001eff967230 */ /* 0x000fc40000004100 */
[----:B------:R-:W-:Y:S02]  /*0be0*/  HADD2.F32 R21, -RZ, R21.H1_H1 ;  /* 0x30000015ff157230 */ /* 0x000fe40000004100 */
[--C-:B------:R-:W-:Y:S02]  /*0bf0*/  HADD2.F32 R30, -RZ, R33.reuse.H0_H0 ;  /* 0x20000021ff1e7230 */ /* 0x100fe40000004100 */
[----:B------:R-:W-:Y:S02]  /*0c00*/  HADD2.F32 R149, -RZ, R33.H1_H1 ;  /* 0x30000021ff957230 */ /* 0x000fe40000004100 */
[C---:B------:R-:W-:Y:S01]  /*0c10*/  FADD.FTZ R33, -R167.reuse, R128 ;  /* 0x00000080a7217221 */ /* 0x040fe20000010100 */
[C---:B------:R-:W-:Y:S01]  /*0c20*/  FADD.FTZ R165, -R167.reuse, R36 ;  /* 0x00000024a7a57221 */ /* 0x040fe20000010100 */
[--C-:B------:R-:W-:Y:S02]  /*0c30*/  HADD2.F32 R135, -RZ, R26.reuse.H0_H0 ;  /* 0x2000001aff877230 */ /* 0x100fe40000004100 */
[----:B------:R-:W-:Y:S01]  /*0c40*/  FADD.FTZ R177, -R167, R38 ;  /* 0x00000026a7b17221 */ /* 0x000fe20000010100 */
[----:B------:R-:W-:-:S02]  /*0c50*/  HADD2.F32 R133, -RZ, R26.H1_H1 ;  /* 0x3000001aff857230 */ /* 0x000fc40000004100 */
[----:B------:R-:W-:Y:S01]  /*0c60*/  FMUL.FTZ R36, R126, R25 ;  /* 0x000000197e247220 */ /* 0x000fe20000410000 */
[--C-:B------:R-:W-:Y:S02]  /*0c70*/  HADD2.F32 R26, -RZ, R27.reuse.H0_H0 ;  /* 0x2000001bff1a7230 */ /* 0x100fe40000004100 */
[----:B------:R-:W-:Y:S01]  /*0c80*/  FADD.FTZ R95, R20, R95 ;  /* 0x0000005f145f7221 */ /* 0x000fe20000010000 */
[----:B------:R-:W-:Y:S02]  /*0c90*/  HADD2.F32 R137, -RZ, R27.H1_H1 ;  /* 0x3000001bff897230 */ /* 0x000fe40000004100 */
[----:B------:R-:W-:Y:S01]  /*0ca0*/  FFMA.FTZ R121, R0, R20, R121 ;  /* 0x0000001400797223 */ /* 0x000fe20000010079 */
[----:B------:R-:W-:Y:S01]  /*0cb0*/  FMUL.FTZ R38, R98, R129 ;  /* 0x0000008162267220 */ /* 0x000fe20000410000 */
[----:B------:R-:W-:Y:S01]  /*0cc0*/  FADD.FTZ R23, RZ, R37 ;  /* 0x00000025ff177221 */ /* 0x000fe20000010000 */
[----:B------:R-:W-:Y:S01]  /*0cd0*/  FADD.FTZ R27, -R167, R21 ;  /* 0x00000015a71b7221 */ /* 0x000fe20000010100 */
[----:B------:R-:W-:Y:S01]  /*0ce0*/  FMUL.FTZ R33, R126, R33 ;  /* 0x000000217e217220 */ /* 0x000fe20000410000 */
[----:B------:R-:W-:Y:S01]  /*0cf0*/  FFMA.FTZ R20, R0, R37, RZ ;  /* 0x0000002500147223 */ /* 0x000fe200000100ff */
[----:B------:R-:W-:-:S02]  /*0d00*/  HADD2.F32 R142, -RZ, R29.H0_H0 ;  /* 0x2000001dff8e7230 */ /* 0x000fc40000004100 */
[----:B------:R-:W-:Y:S01]  /*0d10*/  FADD.FTZ R90, R22, R90 ;  /* 0x0000005a165a7221 */ /* 0x000fe20000010000 */
[----:B------:R-:W-:Y:S02]  /*0d20*/  HADD2.F32 R144, -RZ, R29.H1_H1 ;  /* 0x3000001dff907230 */ /* 0x000fe40000004100 */
[----:B------:R-:W-:Y:S01]  /*0d30*/  FADD.FTZ R29, -R167, R130 ;  /* 0x00000082a71d7221 */ /* 0x000fe20000010100 */
[--C-:B------:R-:W-:Y:S02]  /*0d40*/  HADD2.F32 R154, -RZ, R31.reuse.H0_H0 ;  /* 0x2000001fff9a7230 */ /* 0x100fe40000004100 */
[----:B------:R-:W-:Y:S01]  /*0d50*/  FFMA.FTZ R93, R36, R22, R93 ;  /* 0x00000016245d7223 */ /* 0x000fe2000001005d */
[----:B------:R-:W-:Y:S02]  /*0d60*/  HADD2.F32 R157, -RZ, R31.H1_H1 ;  /* 0x3000001fff9d7230 */ /* 0x000fe40000004100 */
[--C-:B------:R-:W-:Y:S02]  /*0d70*/  HADD2.F32 R158, -RZ, R39.reuse.H0_H0 ;  /* 0x20000027ff9e7230 */ /* 0x100fe40000004100 */
[----:B------:R-:W-:-:S02]  /*0d80*/  HADD2.F32 R161, -RZ, R39.H1_H1 ;  /* 0x30000027ffa17230 */ /* 0x000fc40000004100 */
[--C-:B------:R-:W-:Y:S02]  /*0d90*/  HADD2.F32 R162, -RZ, R43.reuse.H0_H0 ;  /* 0x2000002bffa27230 */ /* 0x100fe40000004100 */
[----:B------:R-:W-:Y:S02]  /*0da0*/  HADD2.F32 R21, -RZ, R43.H1_H1 ;  /* 0x3000002bff157230 */ /* 0x000fe40000004100 */
        /* <DEDUP_REMOVED lines=19> */
[----:B------:R-:W-:Y:S01]  /*0ee0*/  FADD.FTZ R92, R129, R92 ;  /* 0x0000005c815c7221 */ /* 0x000fe20000010000 */
[----:B------:R-:W-:Y:S01]  /*0ef0*/  FFMA.FTZ R96, R33, R129, R96 ;  /* 0x0000008121607223 */ /* 0x000fe20000010060 */
[----:B------:R-:W-:Y:S01]  /*0f00*/  FMUL.FTZ R134, R126, R29 ;  /* 0x0000001d7e867220 */ /* 0x000fe20000410000 */
[----:B------:R-:W-:-:S02]  /*0f10*/  HADD2.F32 R150, -RZ, R40.H0_H0 ;  /* 0x20000028ff967230 */ /* 0x000fc40000004100 */
[----:B------:R-:W-:Y:S01]  /*0f20*/  FMUL.FTZ R129, R100, R24 ;  /* 0x0000001864817220 */ /* 0x000fe20000410000 */
[----:B------:R-:W-:Y:S02]  /*0f30*/  HADD2.F32 R167, -RZ, R40.H1_H1 ;  /* 0x30000028ffa77230 */ /* 0x000fe40000004100 */
        /* <DEDUP_REMOVED lines=12> */
[----:B------:R-:W-:-:S02]  /*1000*/  HADD2.F32 R154, -RZ, R41.H0_H0 ;  /* 0x20000029ff9a7230 */ /* 0x000fc40000004100 */
[----:B------:R-:W-:Y:S02]  /*1010*/  HADD2.F32 R173, -RZ, R41.H1_H1 ;  /* 0x30000029ffad7230 */ /* 0x000fe40000004100 */
        /* <DEDUP_REMOVED lines=8> */
[----:B------:R-:W-:-:S02]  /*10a0*/  HADD2.F32 R158, -RZ, R42.H0_H0 ;  /* 0x2000002aff9e7230 */ /* 0x000fc40000004100 */
[----:B------:R-:W-:Y:S01]  /*10b0*/  FMUL.FTZ R131, R105, R28 ;  /* 0x0000001c69837220 */ /* 0x000fe20000410000 */
[----:B------:R-:W-:Y:S02]  /*10c0*/  HADD2.F32 R160, -RZ, R42.H1_H1 ;  /* 0x3000002affa07230 */ /* 0x000fe40000004100 */
[----:B------:R-:W-:Y:S01]  /*10d0*/  FADD.FTZ R22, R25, R128 ;  /* 0x0000008019167221 */ /* 0x000fe20000010000 */
[----:B------:R-:W-:Y:S01]  /*10e0*/  FMUL.FTZ R42, R126, R139 ;  /* 0x0000008b7e2a7220 */ /* 0x000fe20000410000 */
[----:B------:R-:W-:Y:S01]  /*10f0*/  FFMA.FTZ R23, R39, R128, R20 ;  /* 0x0000008027177223 */ /* 0x000fe20000010014 */
[----:B------:R-:W-:Y:S01]  /*1100*/  FADD.FTZ R66, R137, R66 ;  /* 0x0000004289427221 */ /* 0x000fe20000010000 */
[----:B------:R-:W-:Y:S01]  /*1110*/  FFMA.FTZ R52, R39, R137, R52 ;  /* 0x0000008927347223 */ /* 0x000fe20000010034 */
        /* <DEDUP_REMOVED lines=61> */
[-C--:B------:R-:W-:Y:S01]  /*14f0*/  FMUL.FTZ R155, R117, R158.reuse ;  /* 0x0000009e759b7220 */ /* 0x080fe20000410000 */
[----:B------:R-:W-:Y:S01]  /*1500*/  FADD.FTZ R22, R22, R153 ;  /* 0x0000009916167221 */ /* 0x000fe20000010000 */
[----:B------:R-:W-:Y:S01]  /*1510*/  FFMA.FTZ R23, R154, R153, R23 ;  /* 0x000000999a177223 */ /* 0x000fe20000010017 */
[----:B------:R-:W-:Y:S01]  /*1520*/  FMUL.FTZ R157, R126, R177 ;  /* 0x000000b17e9d7220 */ /* 0x000fe20000410000 */
[----:B------:R-:W-:Y:S01]  /*1530*/  FADD.FTZ R53, R158, R53 ;  /* 0x000000359e357221 */ /* 0x000fe20000010000 */
[----:B------:R-:W-:Y:S01]  /*1540*/  FFMA.FTZ R55, R156, R158, R55 ;  /* 0x0000009e9c377223 */ /* 0x000fe20000010037 */
[-C--:B------:R-:W-:Y:S01]  /*1550*/  FMUL.FTZ R158, R118, R160.reuse ;  /* 0x000000a0769e7220 */ /* 0x080fe20000410000 */
[----:B------:R-:W-:Y:S01]  /*1560*/  FADD.FTZ R25, R22, R155 ;  /* 0x0000009b16197221 */ /* 0x000fe20000010000 */
[----:B------:R-:W-:Y:S01]  /*1570*/  FFMA.FTZ R20, R156, R155, R23 ;  /* 0x0000009b9c147223 */ /* 0x000fe20000010017 */
[----:B------:R-:W-:Y:S01]  /*1580*/  FADD.FTZ R67, R160, R67 ;  /* 0x00000043a0437221 */ /* 0x000fe20000010000 */
[----:B------:R-:W-:Y:S01]  /*1590*/  FFMA.FTZ R54, R157, R160, R54 ;  /* 0x000000a09d367223 */ /* 0x000fe20000010036 */
[C---:B------:R-:W-:Y:S01]  /*15a0*/  FMUL.FTZ R160, R126.reuse, R179 ;  /* 0x000000b37ea07220 */ /* 0x040fe20000410000 */
        /* <DEDUP_REMOVED lines=46> */
.L_x_1766:
[----:B-1----:R-:W-:Y:S01]  /*1890*/  FADD.FTZ R20, R21, R20 ;  /* 0x0000001415147221 */ /* 0x002fe20000010000 */
[----:B------:R-:W-:Y:S01]  /*18a0*/  LOP3.LUT P3, RZ, R127, 0xff, RZ, 0xc0, !PT ;  /* 0x000000ff7fff7812 */ /* 0x000fe2000786c0ff */
[----:B0-2---:R-:W-:Y:S01]  /*18b0*/  FADD.FTZ R21, R22, R23 ;  /* 0x0000001716157221 */ /* 0x005fe20000010000 */
[----:B------:R-:W-:Y:S11]  /*18c0*/  @P2 BRA `(.L_x_1754) ;  /* 0x0000000000242947 */ /* 0x000ff60003800000 */
        /* <DEDUP_REMOVED lines=9> */
.L_x_1754:
[----:B------:R-:W-:Y:S05]  /*1960*/  WARPSYNC.ALL ;  /* 0x0000000000007948 */ /* 0x000fea0003800000 */
[----:B------:R-:W1:Y:S08]  /*1970*/  S2UR UR5, SR_CgaCtaId ;  /* 0x00000000000579c3 */ /* 0x000e700000008800 */
[----:B------:R-:W-:Y:S01]  /*1980*/  BAR.SYNC.DEFER_BLOCKING 0x0 ;  /* 0x0000000000007b1d */ /* 0x000fe20000010000 */
[----:B0-----:R-:W-:-:S02]  /*1990*/  SHF.R.U32.HI R20, RZ, 0x5, R48 ;  /* 0x00000005ff147819 */ /* 0x001fc40000011630 */
[----:B-----5:R-:W-:Y:S02]  /*19a0*/  LOP3.LUT P6, RZ, R46, 0xff0000, RZ, 0xc0, !PT ;  /* 0x00ff00002eff7812 */ /* 0x020fe400078cc0ff */
[----:B------:R-:W-:Y:S01]  /*19b0*/  LOP3.LUT R20, R20, 0x7fffff8, RZ, 0xc0, !PT ;  /* 0x07fffff814147812 */ /* 0x000fe200078ec0ff */
[----:B------:R-:W-:Y:S01]  /*19c0*/  UMOV UR4, 0x400 ;  /* 0x0000040000047882 */ /* 0x000fe20000000000 */
[----:B------:R-:W-:Y:S02]  /*19d0*/  LOP3.LUT P2, RZ, R46, 0xff00, RZ, 0xc0, !PT ;  /* 0x0000ff002eff7812 */ /* 0x000fe4000784c0ff */
[----:B------:R-:W-:Y:S02]  /*19e0*/  @!P3 IADD3 R20, R20, 0x8, RZ ;  /* 0x000000081414b810 */ /* 0x000fe40007ffe0ff */
[----:B------:R-:W-:Y:S01]  /*19f0*/  IADD3 R94, R94, UR16, RZ ;  /* 0x000000105e5e7c10 */ /* 0x000fe2000fffe0ff */
[----:B-1----:R-:W-:-:S06]  /*1a00*/  ULEA UR4, UR5, UR4, 0x18 ;  /* 0x0000000405047291 */ /* 0x002fcc000f8ec03f */
[----:B------:R-:W-:-:S05]  /*1a10*/  LEA R127, R20, UR4, 0x3 ;  /* 0x00000004147f7c11 */ /* 0x000fca000f8e18ff */
        /* <DEDUP_REMOVED lines=13> */
[----:B------:R-:W-:Y:S01]  /*1af0*/  FADD.FTZ R20, R20, R25 ;  /* 0x0000001914147221 */ /* 0x000fe20000010000 */
[----:B------:R-:W-:-:S02]  /*1b00*/  @P1 HADD2.F32 R25, -RZ, R5.H0_H0 ;  /* 0x20000005ff191230 */ /* 0x000fc40000004100 */
[----:B------:R-:W-:Y:S01]  /*1b10*/  FADD.FTZ R21, R26, R21 ;  /* 0x000000151a157221 */ /* 0x000fe20000010000 */
[----:B------:R-:W-:Y:S01]  /*1b20*/  FADD.FTZ R20, R27, R20 ;  /* 0x000000141b147221 */ /* 0x000fe20000010000 */
[----:B------:R-:W-:Y:S02]  /*1b30*/  @P1 HADD2.F32 R27, -RZ, R5.H1_H1 ;  /* 0x30000005ff1b1230 */ /* 0x000fe40000004100 */
[----:B-1----:R-:W-:Y:S01]  /*1b40*/  FADD.FTZ R21, R21, R28 ;  /* 0x0000001c15157221 */ /* 0x002fe20000010000 */
[----:B------:R-:W-:Y:S01]  /*1b50*/  FADD.FTZ R20, R20, R29 ;  /* 0x0000001d14147221 */ /* 0x000fe20000010000 */
[----:B------:R-:W-:Y:S02]  /*1b60*/  @P1 HADD2.F32 R29, -RZ, R6.H0_H0 ;  /* 0x20000006ff1d1230 */ /* 0x000fe40000004100 */
[----:B------:R-:W-:Y:S01]  /*1b70*/  FADD.FTZ R21, R30, R21 ;  /* 0x000000151e157221 */ /* 0x000fe20000010000 */
[----:B------:R-:W-:-:S03]  /*1b80*/  FADD.FTZ R20, R31, R20 ;  /* 0x000000141f147221 */ /* 0x000fc60000010000 */
[----:B------:R-:W-:Y:S01]  /*1b90*/  FMUL.FTZ R21, R21, UR12 ;  /* 0x0000000c15157c20 */ /* 0x000fe20008410000 */
[----:B------:R-:W-:-:S04]  /*1ba0*/  FMUL.FTZ R164, R20, UR12 ;  /* 0x0000000c14a47c20 */ /* 0x000fc80008410000 */
[----:B------:R-:W-:Y:S01]  /*1bb0*/  FSEL R23, R21, RZ, !P4 ;  /* 0x000000ff15177208 */ /* 0x000fe20006000000 */
[----:B------:R-:W-:Y:S01]  /*1bc0*/  @P1 HADD2.F32 R21, -RZ, R4.H0_H0 ;  /* 0x20000004ff151230 */ /* 0x000fe20000004100 */
[----:B------:R-:W-:-:S03]  /*1bd0*/  LOP3.LUT P4, RZ, R46, 0xff000000, RZ, 0xc0, !PT ;  /* 0xff0000002eff7812 */ /* 0x000fc6000788c0ff */
[-CC-:B------:R-:W-:Y:S01]  /*1be0*/  FFMA.FTZ R0, R0, R164.reuse, R23.reuse ;  /* 0x000000a400007223 */ /* 0x180fe20000010017 */
[-CC-:B------:R-:W-:Y:S01]  /*1bf0*/  FFMA.FTZ R33, R33, R164.reuse, R23.reuse ;  /* 0x000000a421217223 */ /* 0x180fe20000010017 */
[-CC-:B------:R-:W-:Y:S01]  /*1c00*/  FFMA.FTZ R40, R40, R164.reuse, R23.reuse ;  /* 0x000000a428287223 */ /* 0x180fe20000010017 */
[----:B------:R-:W-:Y:S01]  /*1c10*/  FFMA.FTZ R36, R36, R164, R23 ;  /* 0x000000a424247223 */ /* 0x000fe20000010017 */
[----:B------:R-:W-:Y:S01]  /*1c20*/  FADD.FTZ R37, R37, -R0 ;  /* 0x8000000025257221 */ /* 0x000fe20000010000 */
[----:B------:R-:W-:Y:S01]  /*1c30*/  FADD.FTZ R33, R38, -R33 ;  /* 0x8000002126217221 */ /* 0x000fe20000010000 */
[----:B------:R-:W-:Y:S01]  /*1c40*/  FADD.FTZ R129, R129, -R40 ;  /* 0x8000002881817221 */ /* 0x000fe20000010000 */
[----:B------:R-:W-:Y:S01]  /*1c50*/  MOV R0, R46 ;  /* 0x0000002e00007202 */ /* 0x000fe20000000f00 */
[----:B------:R-:W-:Y:S01]  /*1c60*/  FMUL.FTZ R22, R126, R37 ;  /* 0x000000257e167220 */ /* 0x000fe20000410000 */
[----:B------:R-:W-:Y:S01]  /*1c70*/  FFMA.FTZ R134, R134, R164, R23 ;  /* 0x000000a486867223 */ /* 0x000fe20000010017 */
[C---:B------:R-:W-:Y:S01]  /*1c80*/  FMUL.FTZ R28, R126.reuse, R33 ;  /* 0x000000217e1c7220 */ /* 0x040fe20000410000 */
[----:B------:R-:W-:Y:S01]  /*1c90*/  FMUL.FTZ R26, R126, R129 ;  /* 0x000000817e1a7220 */ /* 0x000fe20000410000 */
[----:B------:R-:W-:Y:S01]  /*1ca0*/  @P1 FADD.FTZ R22, R22, R21 ;  /* 0x0000001516161221 */ /* 0x000fe20000010000 */
[----:B------:R-:W-:-:S02]  /*1cb0*/  @P1 HADD2.F32 R21, -RZ, R4.H1_H1 ;  /* 0x30000004ff151230 */ /* 0x000fc40000004100 */
[----:B------:R-:W-:Y:S01]  /*1cc0*/  FADD.FTZ R43, R43, -R36 ;  /* 0x800000242b2b7221 */ /* 0x000fe20000010000 */
[----:B------:R-:W-:Y:S01]  /*1cd0*/  LOP3.LUT P5, RZ, R0, 0xff, RZ, 0xc0, !PT ;  /* 0x000000ff00ff7812 */ /* 0x000fe200078ac0ff */
[----:B------:R-:W-:Y:S01]  /*1ce0*/  FADD.FTZ R135, R135, -R134 ;  /* 0x8000008687877221 */ /* 0x000fe20000010000 */
[----:B------:R-:W-:Y:S01]  /*1cf0*/  FMUL.FTZ R0, R22, R125 ;  /* 0x0000007d16007220 */ /* 0x000fe20000410000 */
[----:B------:R-:W-:Y:S01]  /*1d00*/  @P1 FADD.FTZ R28, R28, R21 ;  /* 0x000000151c1c1221 */ /* 0x000fe20000010000 */
[----:B------:R-:W-:Y:S01]  /*1d10*/  @P1 FADD.FTZ R26, R26, R27 ;  /* 0x0000001b1a1a1221 */ /* 0x000fe20000010000 */
[C---:B------:R-:W-:Y:S01]  /*1d20*/  FMUL.FTZ R36, R126.reuse, R43 ;  /* 0x0000002b7e247220 */ /* 0x040fe20000410000 */
[----:B------:R-:W-:Y:S01]  /*1d30*/  FMUL.FTZ R30, R126, R135 ;  /* 0x000000877e1e7220 */ /* 0x000fe20000410000 */
[-C--:B------:R-:W-:Y:S01]  /*1d40*/  FMUL.FTZ R20, R28, R125.reuse ;  /* 0x0000007d1c147220 */ /* 0x080fe20000410000 */
[----:B------:R-:W-:Y:S01]  /*1d50*/  FMUL.FTZ R0, R0, UR13 ;  /* 0x0000000d00007c20 */ /* 0x000fe20008410000 */
[-C--:B------:R-:W-:Y:S01]  /*1d60*/  FMUL.FTZ R24, R26, R125.reuse ;  /* 0x0000007d1a187220 */ /* 0x080fe20000410000 */
[----:B------:R-:W-:Y:S01]  /*1d70*/  @P1 FADD.FTZ R36, R36, R25 ;  /* 0x0000001924241221 */ /* 0x000fe20000010000 */
[----:B------:R-:W-:Y:S01]  /*1d80*/  @P1 FADD.FTZ R30, R30, R29 ;  /* 0x0000001d1e1e1221 */ /* 0x000fe20000010000 */
[----:B------:R-:W-:Y:S01]  /*1d90*/  FMUL.FTZ R25, R20, UR13 ;  /* 0x0000000d14197c20 */ /* 0x000fe20008410000 */
[----:B------:R-:W-:Y:S01]  /*1da0*/  FSEL R20, R0, RZ, P5 ;  /* 0x000000ff00147208 */ /* 0x000fe20002800000 */
[----:B------:R-:W-:Y:S01]  /*1db0*/  FMUL.FTZ R0, R24, UR13 ;  /* 0x0000000d18007c20 */ /* 0x000fe20008410000 */
[-CC-:B------:R-:W-:Y:S01]  /*1dc0*/  FFMA.FTZ R34, R34, R164.reuse, R23.reuse ;  /* 0x000000a422227223 */ /* 0x180fe20000010017 */
[----:B------:R-:W-:Y:S01]  /*1dd0*/  FMUL.FTZ R24, R30, R125 ;  /* 0x0000007d1e187220 */ /* 0x000fe20000410000 */
[-CC-:B------:R-:W-:Y:S01]  /*1de0*/  FFMA.FTZ R42, R42, R164.reuse, R23.reuse ;  /* 0x000000a42a2a7223 */ /* 0x180fe20000010017 */
[----:B------:R-:W-:Y:S01]  /*1df0*/  FFMA.FTZ R32, R32, R164, R23 ;  /* 0x000000a420207223 */ /* 0x000fe20000010017 */
[----:B------:R-:W-:Y:S01]  /*1e00*/  FADD.FTZ R41, R41, -R34 ;  /* 0x8000002229297221 */ /* 0x000fe20000010000 */
[----:B------:R-:W-:Y:S01]  /*1e10*/  FMUL.FTZ R24, R24, UR13 ;  /* 0x0000000d18187c20 */ /* 0x000fe20008410000 */
[----:B------:R-:W-:Y:S01]  /*1e20*/  LOP3.LUT P5, RZ, R47, 0xff, RZ, 0xc0, !PT ;  /* 0x000000ff2fff7812 */ /* 0x000fe200078ac0ff */
[----:B------:R-:W-:Y:S01]  /*1e30*/  FADD.FTZ R131, R131, -R42 ;  /* 0x8000002a83837221 */ /* 0x000fe20000010000 */
[----:B------:R-:W-:Y:S01]  /*1e40*/  MOV R27, R44 ;  /* 0x0000002c001b7202 */ /* 0x000fe20000000f00 */
[----:B------:R-:W-:-:S02]  /*1e50*/  @P1 HADD2.F32 R29, -RZ, R7.H0_H0 ;  /* 0x20000007ff1d1230 */ /* 0x000fc40000004100 */
[-CC-:B------:R-:W-:Y:S01]  /*1e60*/  FFMA.FTZ R132, R132, R164.reuse, R23.reuse ;  /* 0x000000a484847223 */ /* 0x180fe20000010017 */
[----:B------:R-:W-:Y:S01]  /*1e70*/  FMUL.FTZ R42, R126, R41 ;  /* 0x000000297e2a7220 */ /* 0x000fe20000410000 */
[----:B------:R-:W-:Y:S01]  /*1e80*/  FADD.FTZ R35, R35, -R32 ;  /* 0x8000002023237221 */ /* 0x000fe20000010000 */
[----:B------:R-:W-:Y:S01]  /*1e90*/  FSEL R24, R24, RZ, P5 ;  /* 0x000000ff18187208 */ /* 0x000fe20002800000 */
[-CC-:B------:R-:W-:Y:S01]  /*1ea0*/  FFMA.FTZ R31, R142, R164.reuse, R23.reuse ;  /* 0x000000a48e1f7223 */ /* 0x180fe20000010017 */
[----:B------:R-:W-:Y:S01]  /*1eb0*/  LOP3.LUT P5, RZ, R27, 0xff, RZ, 0xc0, !PT ;  /* 0x000000ff1bff7812 */ /* 0x000fe200078ac0ff */
[-CC-:B------:R-:W-:Y:S01]  /*1ec0*/  FFMA.FTZ R39, R39, R164.reuse, R23.reuse ;  /* 0x000000a427277223 */ /* 0x180fe20000010017 */
[----:B------:R-:W-:Y:S01]  /*1ed0*/  FFMA.FTZ R136, R136, R164, R23 ;  /* 0x000000a488887223 */ /* 0x000fe20000010017 */
[----:B------:R-:W-:Y:S01]  /*1ee0*/  FADD.FTZ R137, R137, -R132 ;  /* 0x8000008489897221 */ /* 0x000fe20000010000 */
[----:B------:R-:W-:Y:S02]  /*1ef0*/  @P1 HADD2.F32 R27, -RZ, R6.H1_H1 ;  /* 0x30000006ff1b1230 */ /* 0x000fe40000004100 */
[----:B------:R-:W-:Y:S01]  /*1f00*/  @P1 FADD.FTZ R42, R42, R29 ;  /* 0x0000001d2a2a1221 */ /* 0x000fe20000010000 */
[----:B------:R-:W-:Y:S01]  /*1f10*/  FMUL.FTZ R34, R126, R35 ;  /* 0x000000237e227220 */ /* 0x000fe20000410000 */
[----:B------:R-:W-:-:S02]  /*1f20*/  @P1 HADD2.F32 R29, -RZ, R8.H0_H0 ;  /* 0x20000008ff1d1230 */ /* 0x000fc40000004100 */
[----:B------:R-:W-:Y:S01]  /*1f30*/  FMUL.FTZ R21, R36, R125 ;  /* 0x0000007d24157220 */ /* 0x000fe20000410000 */
[----:B------:R-:W-:Y:S01]  /*1f40*/  FFMA.FTZ R138, R138, R164, R23 ;  /* 0x000000a48a8a7223 */ /* 0x000fe20000010017 */
[----:B------:R-:W-:Y:S01]  /*1f50*/  FADD.FTZ R35, R140, -R31 ;  /* 0x8000001f8c237221 */ /* 0x000fe20000010000 */
[----:B------:R-:W-:Y:S01]  /*1f60*/  FMUL.FTZ R132, R126, R131 ;  /* 0x000000837e847220 */ /* 0x000fe20000410000 */
[----:B------:R-:W-:Y:S01]  /*1f70*/  FADD.FTZ R39, R128, -R39 ;  /* 0x8000002780277221 */ /* 0x000fe20000010000 */
[----:B------:R-:W-:Y:S01]  /*1f80*/  FADD.FTZ R139, R139, -R136 ;  /* 0x800000888b8b7221 */ /* 0x000fe20000010000 */
[----:B------:R-:W-:Y:S02]  /*1f90*/  @P1 HADD2.F32 R31, -RZ, R8.H1_H1 ;  /* 0x30000008ff1f1230 */ /* 0x000fe40000004100 */
[----:B------:R-:W-:Y:S01]  /*1fa0*/  FMUL.FTZ R38, R126, R137 ;  /* 0x000000897e267220 */ /* 0x000fe20000410000 */
[----:B------:R-:W-:Y:S01]  /*1fb0*/  @P1 FADD.FTZ R34, R34, R27 ;  /* 0x0000001b22221221 */ /* 0x000fe20000010000 */
[----:B------:R-:W-:Y:S01]  /*1fc0*/  FMUL.FTZ R21, R21, UR13 ;  /* 0x0000000d15157c20 */ /* 0x000fe20008410000 */
[----:B------:R-:W-:Y:S01]  /*1fd0*/  FADD.FTZ R141, R141, -R138 ;  /* 0x8000008a8d8d7221 */ /* 0x000fe20000010000 */
[----:B------:R-:W-:-:S02]  /*1fe0*/  @P1 HADD2.F32 R27, -RZ, R7.H1_H1 ;  /* 0x30000007ff1b1230 */ /* 0x000fc40000004100 */
[----:B------:R-:W-:Y:S01]  /*1ff0*/  @P1 FADD.FTZ R132, R132, R29 ;  /* 0x0000001d84841221 */ /* 0x000fe20000010000 */
[--C-:B------:R-:W-:Y:S02]  /*2000*/  @P1 HADD2.F32 R33, -RZ, R9.reuse.H0_H0 ;  /* 0x20000009ff211230 */ /* 0x100fe40000004100 */
[C---:B------:R-:W-:Y:S01]  /*2010*/  FMUL.FTZ R134, R126.reuse, R39 ;  /* 0x000000277e867220 */ /* 0x040fe20000410000 */
[----:B------:R-:W-:Y:S01]  /*2020*/  FMUL.FTZ R40, R126, R139 ;  /* 0x0000008b7e287220 */ /* 0x000fe20000410000 */
[----:B------:R-:W-:Y:S01]  /*2030*/  FMUL.FTZ R29, R42, R125 ;  /* 0x0000007d2a1d7220 */ /* 0x000fe20000410000 */
[----:B------:R-:W-:Y:S01]  /*2040*/  @P1 FADD.FTZ R38, R38, R31 ;  /* 0x0000001f26261221 */ /* 0x000fe20000010000 */
[----:B------:R-:W-:Y:S02]  /*2050*/  @P1 HADD2.F32 R31, -RZ, R9.H1_H1 ;  /* 0x30000009ff1f1230 */ /* 0x000fe40000004100 */
[----:B------:R-:W-:Y:S01]  /*2060*/  FMUL.FTZ R128, R126, R141 ;  /* 0x0000008d7e807220 */ /* 0x000fe20000410000 */
[----:B------:R-:W-:Y:S01]  /*2070*/  FSEL R21, R21, RZ, P6 ;  /* 0x000000ff15157208 */ /* 0x000fe20003000000 */
[----:B------:R-:W-:Y:S01]  /*2080*/  @P1 FADD.FTZ R134, R134, R27 ;  /* 0x0000001b86861221 */ /* 0x000fe20000010000 */
[----:B------:R-:W-:Y:S01]  /*2090*/  @P1 FADD.FTZ R40, R40, R33 ;  /* 0x0000002128281221 */ /* 0x000fe20000010000 */
[----:B------:R-:W-:Y:S01]  /*20a0*/  FMUL.FTZ R29, R29, UR13 ;  /* 0x0000000d1d1d7c20 */ /* 0x000fe20008410000 */
[----:B------:R-:W-:Y:S01]  /*20b0*/  LOP3.LUT P6, RZ, R47, 0xff0000, RZ, 0xc0, !PT ;  /* 0x00ff00002fff7812 */ /* 0x000fe200078cc0ff */
[----:B------:R-:W-:-:S02]  /*20c0*/  @P1 HADD2.F32 R33, -RZ, R10.H0_H0 ;  /* 0x2000000aff211230 */ /* 0x000fc40000004100 */
        /* <DEDUP_REMOVED lines=11> */
[----:B------:R-:W-:Y:S01]  /*2180*/  FMUL.FTZ R46, R126, R35 ;  /* 0x000000237e2e7220 */ /* 0x000fe20000410000 */
[----:B------:R-:W-:Y:S01]  /*2190*/  FFMA.FTZ R23, R161, R164, R23 ;  /* 0x000000a4a1177223 */ /* 0x000fe20000010017 */
[----:B------:R-:W-:Y:S01]  /*21a0*/  @P1 FADD.FTZ R128, R128, R31 ;  /* 0x0000001f80801221 */ /* 0x000fe20000010000 */
[-C--:B------:R-:W-:Y:S01]  /*21b0*/  FMUL.FTZ R31, R134, R125.reuse ;  /* 0x0000007d861f7220 */ /* 0x080fe20000410000 */
[----:B------:R-:W-:Y:S01]  /*21c0*/  FSEL R25, R25, RZ, P2 ;  /* 0x000000ff19197208 */ /* 0x000fe20001000000 */
[----:B------:R-:W-:Y:S01]  /*21d0*/  FMUL.FTZ R27, R27, UR13 ;  /* 0x0000000d1b1b7c20 */ /* 0x000fe20008410000 */
[-C--:B------:R-:W-:Y:S01]  /*21e0*/  FMUL.FTZ R32, R132, R125.reuse ;  /* 0x0000007d84207220 */ /* 0x080fe20000410000 */
[----:B------:R-:W-:Y:S01]  /*21f0*/  FSEL R39, R29, RZ, P6 ;  /* 0x000000ff1d277208 */ /* 0x000fe20003000000 */
[----:B------:R-:W-:Y:S01]  /*2200*/  FADD.FTZ R133, R133, -R130 ;  /* 0x8000008285857221 */ /* 0x000fe20000010000 */
        /* <DEDUP_REMOVED lines=9> */
[----:B------:R-:W-:Y:S01]  /*22a0*/  LOP3.LUT P2, RZ, R47, 0xff00, RZ, 0xc0, !PT ;  /* 0x0000ff002fff7812 */ /* 0x000fe2000784c0ff */
[----:B------:R-:W-:Y:S01]  /*22b0*/  @P1 FADD.FTZ R46, R46, R33 ;  /* 0x000000212e2e1221 */ /* 0x000fe20000010000 */
[----:B------:R-:W-:Y:S01]  /*22c0*/  FMUL.FTZ R29, R38, R125 ;  /* 0x0000007d261d7220 */ /* 0x000fe20000410000 */
[----:B------:R-:W-:Y:S01]  /*22d0*/  FADD.FTZ R23, R162, -R23 ;  /* 0x80000017a2177221 */ /* 0x000fe20000010000 */
[----:B------:R-:W-:Y:S01]  /*22e0*/  FSEL R0, R0, RZ, P4 ;  /* 0x000000ff00007208 */ /* 0x000fe20002000000 */
[----:B------:R-:W-:Y:S01]  /*22f0*/  FMUL.FTZ R31, R31, UR13 ;  /* 0x0000000d1f1f7c20 */ /* 0x000fe20008410000 */
[----:B------:R-:W-:Y:S01]  /*2300*/  LOP3.LUT P4, RZ, R47, 0xff000000, RZ, 0xc0, !PT ;  /* 0xff0000002fff7812 */ /* 0x000fe2000788c0ff */
[----:B------:R-:W-:Y:S01]  /*2310*/  FMUL.FTZ R32, R32, UR13 ;  /* 0x0000000d20207c20 */ /* 0x000fe20008410000 */
[C---:B------:R-:W-:Y:S01]  /*2320*/  FMUL.FTZ R130, R126.reuse, R133 ;  /* 0x000000857e827220 */ /* 0x040fe20000410000 */
        /* <DEDUP_REMOVED lines=8> */
[----:B------:R-:W-:Y:S01]  /*23b0*/  FMUL.FTZ R152, R126, R159 ;  /* 0x0000009f7e987220 */ /* 0x000fe20000410000 */
[----:B------:R-:W-:Y:S01]  /*23c0*/  FSEL R27, R27, RZ, P2 ;  /* 0x000000ff1b1b7208 */ /* 0x000fe20001000000 */
[----:B------:R-:W-:Y:S01]  /*23d0*/  FMUL.FTZ R29, R29, UR13 ;  /* 0x0000000d1d1d7c20 */ /* 0x000fe20008410000 */
[----:B------:R-:W-:Y:S01]  /*23e0*/  FMUL.FTZ R33, R46, R125 ;  /* 0x0000007d2e217220 */ /* 0x000fe20000410000 */
[----:B------:R-:W-:Y:S01]  /*23f0*/  FMUL.FTZ R126, R126, R23 ;  /* 0x000000177e7e7220 */ /* 0x000fe20000410000 */
[----:B------:R-:W-:Y:S01]  /*2400*/  LOP3.LUT P2, RZ, R44, 0xff00, RZ, 0xc0, !PT ;  /* 0x0000ff002cff7812 */ /* 0x000fe2000784c0ff */
[----:B------:R-:W-:Y:S01]  /*2410*/  @P1 HADD2.F32 R23, -RZ, R10.H1_H1 ;  /* 0x3000000aff171230 */ /* 0x000fe20000004100 */
[----:B------:R-:W-:Y:S01]  /*2420*/  FSEL R166, R31, RZ, P4 ;  /* 0x000000ff1fa67208 */ /* 0x000fe20002000000 */
[-C--:B------:R-:W-:Y:S01]  /*2430*/  FMUL.FTZ R31, R40, R125.reuse ;  /* 0x0000007d281f7220 */ /* 0x080fe20000410000 */
[C---:B------:R-:W-:Y:S01]  /*2440*/  LOP3.LUT P6, RZ, R44.reuse, 0xff0000, RZ, 0xc0, !PT ;  /* 0x00ff00002cff7812 */ /* 0x040fe200078cc0ff */
[----:B------:R-:W-:Y:S01]  /*2450*/  FMUL.FTZ R33, R33, UR13 ;  /* 0x0000000d21217c20 */ /* 0x000fe20008410000 */
[----:B------:R-:W-:Y:S01]  /*2460*/  LOP3.LUT P4, RZ, R44, 0xff000000, RZ, 0xc0, !PT ;  /* 0xff0000002cff7812 */ /* 0x000fe2000788c0ff */
[----:B------:R-:W-:Y:S01]  /*2470*/  @P1 FADD.FTZ R130, R130, R23 ;  /* 0x0000001782821221 */ /* 0x000fe20000010000 */
[----:B------:R-:W-:Y:S01]  /*2480*/  FSEL R35, R32, RZ, P5 ;  /* 0x000000ff20237208 */ /* 0x000fe20002800000 */
[----:B------:R-:W-:Y:S01]  /*2490*/  FMUL.FTZ R31, R31, UR13 ;  /* 0x0000000d1f1f7c20 */ /* 0x000fe20008410000 */
[----:B------:R-:W-:Y:S01]  /*24a0*/  LOP3.LUT P5, RZ, R45, 0xff, RZ, 0xc0, !PT ;  /* 0x000000ff2dff7812 */ /* 0x000fe200078ac0ff */
[-C--:B------:R-:W-:Y:S01]  /*24b0*/  FMUL.FTZ R23, R130, R125.reuse ;  /* 0x0000007d82177220 */ /* 0x080fe20000410000 */
[----:B------:R-:W-:Y:S01]  /*24c0*/  FSEL R44, R29, RZ, P2 ;  /* 0x000000ff1d2c7208 */ /* 0x000fe20001000000 */
[----:B------:R-:W-:Y:S01]  /*24d0*/  FMUL.FTZ R32, R128, R125 ;  /* 0x0000007d80207220 */ /* 0x000fe20000410000 */
[----:B------:R-:W-:Y:S01]  /*24e0*/  MOV R29, R2 ;  /* 0x00000002001d7202 */ /* 0x000fe20000000f00 */
[----:B------:R-:W-:Y:S01]  /*24f0*/  FMUL.FTZ R23, R23, UR13 ;  /* 0x0000000d17177c20 */ /* 0x000fe20008410000 */
[----:B------:R-:W-:Y:S01]  /*2500*/  FSEL R43, R33, RZ, P5 ;  /* 0x000000ff212b7208 */ /* 0x000fe20002800000 */
[----:B------:R-:W-:Y:S01]  /*2510*/  @P1 HADD2.F32 R33, -RZ, R12.H0_H0 ;  /* 0x2000000cff211230 */ /* 0x000fe20000004100 */
[----:B------:R-:W-:Y:S01]  /*2520*/  LOP3.LUT P5, RZ, R29, 0xff, RZ, 0xc0, !PT ;  /* 0x000000ff1dff7812 */ /* 0x000fe200078ac0ff */
[--C-:B------:R-:W-:Y:S01]  /*2530*/  @P1 HADD2.F32 R29, -RZ, R11.reuse.H0_H0 ;  /* 0x2000000bff1d1230 */ /* 0x100fe20000004100 */
[----:B------:R-:W-:Y:S01]  /*2540*/  FSEL R41, R31, RZ, P6 ;  /* 0x000000ff1f297208 */ /* 0x000fe20003000000 */
[----:B------:R-:W-:Y:S01]  /*2550*/  @P1 HADD2.F32 R31, -RZ, R11.H1_H1 ;  /* 0x3000000bff1f1230 */ /* 0x000fe20000004100 */
[----:B------:R-:W-:Y:S01]  /*2560*/  LOP3.LUT P2, RZ, R45, 0xff00, RZ, 0xc0, !PT ;  /* 0x0000ff002dff7812 */ /* 0x000fe2000784c0ff */
[----:B------:R-:W-:Y:S01]  /*2570*/  FMUL.FTZ R32, R32, UR13 ;  /* 0x0000000d20207c20 */ /* 0x000fe20008410000 */
[----:B------:R-:W-:Y:S01]  /*2580*/  @P1 FADD.FTZ R136, R136, R29 ;  /* 0x0000001d88881221 */ /* 0x000fe20000010000 */
[----:B------:R-:W-:-:S02]  /*2590*/  @P1 HADD2.F32 R29, -RZ, R13.H0_H0 ;  /* 0x2000000dff1d1230 */ /* 0x000fc40000004100 */
[----:B------:R-:W-:Y:S01]  /*25a0*/  @P1 FADD.FTZ R138, R138, R31 ;  /* 0x0000001f8a8a1221 */ /* 0x000fe20000010000 */
[----:B------:R-:W-:Y:S01]  /*25b0*/  FSEL R154, R23, RZ, P2 ;  /* 0x000000ff179a7208 */ /* 0x000fe20001000000 */
[----:B------:R-:W-:Y:S01]  /*25c0*/  @P1 HADD2.F32 R31, -RZ, R13.H1_H1 ;  /* 0x3000000dff1f1230 */ /* 0x000fe20000004100 */
[----:B------:R-:W-:Y:S01]  /*25d0*/  ISETP.NE.U32.AND P2, PT, RZ, UR14, PT ;  /* 0x0000000eff007c0c */ /* 0x000fe2000bf45070 */
[-C--:B------:R-:W-:Y:S01]  /*25e0*/  FMUL.FTZ R23, R136, R125.reuse ;  /* 0x0000007d88177220 */ /* 0x080fe20000410000 */
[----:B------:R-:W-:Y:S02]  /*25f0*/  @P1 HADD2.F32 R37, -RZ, R12.H1_H1 ;  /* 0x3000000cff251230 */ /* 0x000fe40000004100 */
[----:B------:R-:W-:Y:S01]  /*2600*/  @P1 FADD.FTZ R140, R140, R33 ;  /* 0x000000218c8c1221 */ /* 0x000fe20000010000 */
[----:B------:R-:W-:Y:S01]  /*2610*/  @P1 FADD.FTZ R144, R144, R29 ;  /* 0x0000001d90901221 */ /* 0x000fe20000010000 */
[----:B------:R-:W-:Y:S01]  /*2620*/  FMUL.FTZ R23, R23, UR13 ;  /* 0x0000000d17177c20 */ /* 0x000fe20008410000 */
[----:B------:R-:W-:Y:S01]  /*2630*/  ISETP.NE.AND.EX P2, PT, RZ, UR15, PT, P2 ;  /* 0x0000000fff007c0c */ /* 0x000fe2000bf45320 */
[--C-:B------:R-:W-:Y:S01]  /*2640*/  @P1 HADD2.F32 R33, -RZ, R14.reuse.H0_H0 ;  /* 0x2000000eff211230 */ /* 0x100fe20000004100 */
[C---:B------:R-:W-:Y:S01]  /*2650*/  LOP3.LUT P6, RZ, R45.reuse, 0xff0000, RZ, 0xc0, !PT ;  /* 0x00ff00002dff7812 */ /* 0x040fe200078cc0ff */
[----:B------:R-:W-:Y:S01]  /*2660*/  @P1 FADD.FTZ R146, R146, R31 ;  /* 0x0000001f92921221 */ /* 0x000fe20000010000 */
[----:B------:R-:W-:Y:S01]  /*2670*/  FMUL.FTZ R29, R138, R125 ;  /* 0x0000007d8a1d7220 */ /* 0x000fe20000410000 */
[----:B------:R-:W-:Y:S01]  /*2680*/  @P1 HADD2.F32 R31, -RZ, R15.H0_H0 ;  /* 0x2000000fff1f1230 */ /* 0x000fe20000004100 */
[----:B------:R-:W-:Y:S01]  /*2690*/  FSEL R168, R32, RZ, P4 ;  /* 0x000000ff20a87208 */ /* 0x000fe20002000000 */
[----:B------:R-:W-:Y:S01]  /*26a0*/  @P1 FADD.FTZ R142, R142, R37 ;  /* 0x000000258e8e1221 */ /* 0x000fe20000010000 */
[----:B------:R-:W-:Y:S01]  /*26b0*/  LOP3.LUT P4, RZ, R45, 0xff000000, RZ, 0xc0, !PT ;  /* 0xff0000002dff7812 */ /* 0x000fe2000788c0ff */
[----:B------:R-:W-:-:S02]  /*26c0*/  @P1 HADD2.F32 R37, -RZ, R14.H1_H1 ;  /* 0x3000000eff251230 */ /* 0x000fc40000004100 */
[----:B------:R-:W-:Y:S01]  /*26d0*/  FMUL.FTZ R29, R29, UR13 ;  /* 0x0000000d1d1d7c20 */ /* 0x000fe20008410000 */
[----:B------:R-:W-:Y:S01]  /*26e0*/  FSEL R45, R23, RZ, P6 ;  /* 0x000000ff172d7208 */ /* 0x000fe20003000000 */
[----:B------:R-:W-:Y:S01]  /*26f0*/  @P1 FADD.FTZ R148, R148, R33 ;  /* 0x0000002194941221 */ /* 0x000fe20000010000 */
[-C--:B------:R-:W-:Y:S01]  /*2700*/  FMUL.FTZ R23, R140, R125.reuse ;  /* 0x0000007d8c177220 */ /* 0x080fe20000410000 */
[----:B------:R-:W-:Y:S02]  /*2710*/  @P1 HADD2.F32 R33, -RZ, R15.H1_H1 ;  /* 0x3000000fff211230 */ /* 0x000fe40000004100 */
[----:B------:R-:W-:Y:S01]  /*2720*/  @P1 FADD.FTZ R152, R152, R31 ;  /* 0x0000001f98981221 */ /* 0x000fe20000010000 */
[----:B------:R-:W-:Y:S01]  /*2730*/  @P1 FADD.FTZ R150, R150, R37 ;  /* 0x0000002596961221 */ /* 0x000fe20000010000 */
[----:B------:R-:W-:Y:S01]  /*2740*/  FSEL R156, R29, RZ, P4 ;  /* 0x000000ff1d9c7208 */ /* 0x000fe20002000000 */
[----:B------:R-:W-:Y:S01]  /*2750*/  FMUL.FTZ R23, R23, UR13 ;  /* 0x0000000d17177c20 */ /* 0x000fe20008410000 */
[-C--:B------:R-:W-:Y:S01]  /*2760*/  FMUL.FTZ R29, R144, R125.reuse ;  /* 0x0000007d901d7220 */ /* 0x080fe20000410000 */
[-C--:B------:R-:W-:Y:S01]  /*2770*/  FMUL.FTZ R31, R148, R125.reuse ;  /* 0x0000007d941f7220 */ /* 0x080fe20000410000 */
[----:B------:R-:W-:Y:S01]  /*2780*/  FMUL.FTZ R37, R152, R125 ;  /* 0x0000007d98257220 */ /* 0x000fe20000410000 */
[----:B------:R-:W-:Y:S01]  /*2790*/  @P1 FADD.FTZ R126, R126, R33 ;  /* 0x000000217e7e1221 */ /* 0x000fe20000010000 */
[----:B------:R-:W-:Y:S01]  /*27a0*/  @P2 F2FP.F16.F32.PACK_AB R22, RZ, R22 ;  /* 0x00000016ff16223e */ /* 0x000fe200000000ff */
[----:B------:R-:W0:Y:S01]  /*27b0*/  @P2 LDC.64 R32, c[0x0][0x308] ;  /* 0x0000c200ff202b82 */ /* 0x000e220000000a00 */
[----:B------:R-:W-:Y:S01]  /*27c0*/  FMUL.FTZ R29, R29, UR13 ;  /* 0x0000000d1d1d7c20 */ /* 0x000fe20008410000 */
[----:B------:R-:W-:Y:S01]  /*27d0*/  FMUL.FTZ R31, R31, UR13 ;  /* 0x0000000d1f1f7c20 */ /* 0x000fe20008410000 */
[----:B------:R-:W-:Y:S01]  /*27e0*/  FSEL R47, R23, RZ, P5 ;  /* 0x000000ff172f7208 */ /* 0x000fe20002800000 */
[----:B------:R-:W-:Y:S01]  /*27f0*/  FMUL.FTZ R37, R37, UR13 ;  /* 0x0000000d25257c20 */ /* 0x000fe20008410000 */
[----:B------:R-:W-:-:S02]  /*2800*/  LOP3.LUT P6, RZ, R2, 0xff0000, RZ, 0xc0, !PT ;  /* 0x00ff000002ff7812 */ /* 0x000fc400078cc0ff */
[C---:B------:R-:W-:Y:S02]  /*2810*/  LOP3.LUT P4, RZ, R3.reuse, 0xff, RZ, 0xc0, !PT ;  /* 0x000000ff03ff7812 */ /* 0x040fe4000788c0ff */
[----:B------:R-:W-:Y:S02]  /*2820*/  LOP3.LUT P5, RZ, R3, 0xff0000, RZ, 0xc0, !PT ;  /* 0x00ff000003ff7812 */ /* 0x000fe400078ac0ff */
[----:B------:R-:W-:Y:S02]  /*2830*/  @P2 F2FP.F16.F32.PACK_AB R28, RZ, R28 ;  /* 0x0000001cff1c223e */ /* 0x000fe400000000ff */
        /* <DEDUP_REMOVED lines=11> */
[----:B------:R-:W-:-:S02]  /*28f0*/  @P2 F2FP.F16.F32.PACK_AB R36, RZ, R36 ;  /* 0x00000024ff24223e */ /* 0x000fc400000000ff */
[----:B------:R-:W-:Y:S02]  /*2900*/  @P2 F2FP.F16.F32.PACK_AB R30, RZ, R30 ;  /* 0x0000001eff1e223e */ /* 0x000fe400000000ff */
[----:B------:R-:W-:Y:S02]  /*2910*/  @P2 F2FP.F16.F32.PACK_AB R42, RZ, R42 ;  /* 0x0000002aff2a223e */ /* 0x000fe400000000ff */
[----:B------:R-:W-:Y:S01]  /*2920*/  @P2 F2FP.F16.F32.PACK_AB R26, RZ, R26 ;  /* 0x0000001aff1a223e */ /* 0x000fe200000000ff */
[----:B------:R-:W1:Y:S01]  /*2930*/  @P2 LDC.64 R28, c[0x0][0x308] ;  /* 0x0000c200ff1c2b82 */ /* 0x000e620000000a00 */
[----:B------:R-:W-:Y:S02]  /*2940*/  @P2 F2FP.F16.F32.PACK_AB R34, RZ, R34 ;  /* 0x00000022ff22223e */ /* 0x000fe400000000ff */
[----:B------:R-:W-:Y:S02]  /*2950*/  @P2 F2FP.F16.F32.PACK_AB R134, RZ, R134 ;  /* 0x00000086ff86223e */ /* 0x000fe400000000ff */
[----:B------:R-:W-:-:S02]  /*2960*/  @P2 PRMT R17, R36, 0x7610, R17 ;  /* 0x0000761024112816 */ /* 0x000fc40000000011 */
[----:B------:R-:W-:Y:S02]  /*2970*/  @P2 PRMT R18, R30, 0x7610, R18 ;  /* 0x000076101e122816 */ /* 0x000fe40000000012 */
[----:B------:R-:W-:Y:S01]  /*2980*/  @P2 PRMT R19, R42, 0x7610, R19 ;  /* 0x000076102a132816 */ /* 0x000fe20000000013 */
[----:B------:R-:W2:Y:S01]  /*2990*/  @P2 LDC.64 R30, c[0x0][0x308] ;  /* 0x0000c200ff1e2b82 */ /* 0x000ea20000000a00 */
[----:B------:R-:W-:Y:S02]  /*29a0*/  @P2 PRMT R17, R17, 0x5410, R26 ;  /* 0x0000541011112816 */ /* 0x000fe4000000001a */
[----:B------:R-:W-:Y:S02]  /*29b0*/  @P2 PRMT R18, R18, 0x5410, R34 ;  /* 0x0000541012122816 */ /* 0x000fe40000000022 */
[----:B------:R-:W-:Y:S02]  /*29c0*/  @P2 PRMT R19, R19, 0x5410, R134 ;  /* 0x0000541013132816 */ /* 0x000fe40000000086 */
[----:B------:R-:W-:-:S02]  /*29d0*/  @P2 F2FP.F16.F32.PACK_AB R132, RZ, R132 ;  /* 0x00000084ff84223e */ /* 0x000fc400000000ff */
[----:B------:R-:W-:Y:S01]  /*29e0*/  @P2 F2FP.F16.F32.PACK_AB R40, RZ, R40 ;  /* 0x00000028ff28223e */ /* 0x000fe200000000ff */
[----:B------:R0:W-:Y:S01]  /*29f0*/  @P2 STG.E.128 desc[UR6][R32.64], R16 ;  /* 0x0000001020002986 */ /* 0x0001e2000c101d06 */
[----:B------:R-:W-:Y:S02]  /*2a00*/  @P2 F2FP.F16.F32.PACK_AB R46, RZ, R46 ;  /* 0x0000002eff2e223e */ /* 0x000fe400000000ff */
[----:B------:R-:W-:Y:S01]  /*2a10*/  @P2 F2FP.F16.F32.PACK_AB R136, RZ, R136 ;  /* 0x00000088ff88223e */ /* 0x000fe200000000ff */
[----:B-1----:R-:W-:Y:S01]  /*2a20*/  @P2 IMAD.WIDE.U32 R28, R123, 0x10, R28 ;  /* 0x000000107b1c2825 */ /* 0x002fe200078e001c */
[----:B------:R-:W-:Y:S02]  /*2a30*/  @P2 F2FP.F16.F32.PACK_AB R38, RZ, R38 ;  /* 0x00000026ff26223e */ /* 0x000fe400000000ff */
[----:B------:R-:W-:Y:S02]  /*2a40*/  @P2 F2FP.F16.F32.PACK_AB R128, RZ, R128 ;  /* 0x00000080ff80223e */ /* 0x000fe400000000ff */
[----:B------:R-:W-:-:S02]  /*2a50*/  @P2 F2FP.F16.F32.PACK_AB R130, RZ, R130 ;  /* 0x00000082ff82223e */ /* 0x000fc400000000ff */
[----:B------:R-:W-:Y:S02]  /*2a60*/  @P2 F2FP.F16.F32.PACK_AB R138, RZ, R138 ;  /* 0x0000008aff8a223e */ /* 0x000fe400000000ff */
[----:B------:R-:W-:Y:S01]  /*2a70*/  F2FP.F16.F32.PACK_AB R23, R166, R39 ;  /* 0x00000027a617723e */ /* 0x000fe200000000ff */
[----:B--2---:R-:W-:Y:S01]  /*2a80*/  @P2 IMAD.WIDE.U32 R30, R124, 0x10, R30 ;  /* 0x000000107c1e2825 */ /* 0x004fe200078e001e */
[----:B------:R-:W-:Y:S02]  /*2a90*/  F2FP.F16.F32.PACK_AB R22, R27, R24 ;  /* 0x000000181b16723e */ /* 0x000fe400000000ff */
[----:B------:R-:W-:Y:S01]  /*2aa0*/  F2FP.F16.F32.PACK_AB R21, R0, R21 ;  /* 0x000000150015723e */ /* 0x000fe200000000ff */
[----:B0-----:R-:W-:Y:S01]  /*2ab0*/  IMAD.WIDE.U32 R32, R122, 0x10, R2 ;  /* 0x000000107a207825 */ /* 0x001fe200078e0002 */
[----:B------:R-:W-:Y:S02]  /*2ac0*/  @P2 PRMT R16, R132, 0x7610, R16 ;  /* 0x0000761084102816 */ /* 0x000fe40000000010 */
[----:B------:R-:W-:-:S02]  /*2ad0*/  @P2 PRMT R17, R40, 0x7610, R17 ;  /* 0x0000761028112816 */ /* 0x000fc40000000011 */
[----:B------:R-:W-:Y:S02]  /*2ae0*/  @P2 PRMT R18, R46, 0x7610, R18 ;  /* 0x000076102e122816 */ /* 0x000fe40000000012 */
[----:B------:R-:W-:Y:S02]  /*2af0*/  @P2 PRMT R19, R136, 0x7610, R19 ;  /* 0x0000761088132816 */ /* 0x000fe40000000013 */
[----:B------:R-:W-:Y:S02]  /*2b00*/  F2FP.F16.F32.PACK_AB R20, R25, R20 ;  /* 0x000000141914723e */ /* 0x000fe400000000ff */
[----:B------:R-:W-:Y:S02]  /*2b10*/  @P2 PRMT R16, R16, 0x5410, R38 ;  /* 0x0000541010102816 */ /* 0x000fe40000000026 */
[----:B------:R-:W-:Y:S01]  /*2b20*/  @P2 PRMT R17, R17, 0x5410, R128 ;  /* 0x0000541011112816 */ /* 0x000fe20000000080 */
[----:B------:R0:W-:Y:S01]  /*2b30*/  STG.E.128 desc[UR6][R32.64], R20 ;  /* 0x0000001420007986 */ /* 0x0001e2000c101d06 */
[----:B------:R-:W-:-:S02]  /*2b40*/  @P2 PRMT R18, R18, 0x5410, R130 ;  /* 0x0000541012122816 */ /* 0x000fc40000000082 */
[----:B------:R-:W-:Y:S02]  /*2b50*/  @P2 PRMT R19, R19, 0x5410, R138 ;  /* 0x0000541013132816 */ /* 0x000fe4000000008a */
[----:B------:R-:W-:Y:S01]  /*2b60*/  @P2 F2FP.F16.F32.PACK_AB R0, RZ, R142 ;  /* 0x0000008eff00223e */ /* 0x000fe200000000ff */
[----:B------:R-:W-:Y:S01]  /*2b70*/  FMUL.FTZ R142, R142, R125 ;  /* 0x0000007d8e8e7220 */ /* 0x000fe20000410000 */
[----:B------:R-:W-:Y:S01]  /*2b80*/  F2FP.F16.F32.PACK_AB R24, R44, R35 ;  /* 0x000000232c18723e */ /* 0x000fe200000000ff */
[----:B------:R1:W-:Y:S01]  /*2b90*/  @P2 STG.E.128 desc[UR6][R28.64], R16 ;  /* 0x000000101c002986 */ /* 0x0003e2000c101d06 */
[----:B------:R-:W-:Y:S01]  /*2ba0*/  F2FP.F16.F32.PACK_AB R27, R156, R45 ;  /* 0x0000002d9c1b723e */ /* 0x000fe200000000ff */
[----:B------:R-:W-:Y:S01]  /*2bb0*/  IMAD.WIDE.U32 R34, R123, 0x10, R2 ;  /* 0x000000107b227825 */ /* 0x000fe200078e0002 */
[----:B------:R-:W-:-:S03]  /*2bc0*/  F2FP.F16.F32.PACK_AB R26, R154, R43 ;  /* 0x0000002b9a1a723e */ /* 0x000fc600000000ff */
[----:B------:R-:W-:Y:S01]  /*2bd0*/  FMUL.FTZ R142, R142, UR13 ;  /* 0x0000000d8e8e7c20 */ /* 0x000fe20008410000 */
[----:B------:R-:W-:Y:S01]  /*2be0*/  F2FP.F16.F32.PACK_AB R25, R168, R41 ;  /* 0x00000029a819723e */ /* 0x000fe200000000ff */
[----:B------:R-:W-:Y:S01]  /*2bf0*/  IMAD.WIDE.U32 R2, R124, 0x10, R2 ;  /* 0x000000107c027825 */ /* 0x000fe200078e0002 */
[----:B------:R-:W-:Y:S02]  /*2c00*/  @P2 F2FP.F16.F32.PACK_AB R140, RZ, R140 ;  /* 0x0000008cff8c223e */ /* 0x000fe400000000ff */
[----:B------:R-:W-:Y:S01]  /*2c10*/  @P2 F2FP.F16.F32.PACK_AB R144, RZ, R144 ;  /* 0x00000090ff90223e */ /* 0x000fe200000000ff */
[----:B0-----:R-:W-:Y:S01]  /*2c20*/  FMUL.FTZ R20, R126, R125 ;  /* 0x0000007d7e147220 */ /* 0x001fe20000410000 */
[----:B------:R-:W-:Y:S01]  /*2c30*/  @P2 F2FP.F16.F32.PACK_AB R148, RZ, R148 ;  /* 0x00000094ff94223e */ /* 0x000fe200000000ff */
[----:B------:R0:W-:Y:S01]  /*2c40*/  STG.E.128 desc[UR6][R34.64], R24 ;  /* 0x0000001822007986 */ /* 0x0001e2000c101d06 */
[----:B------:R-:W-:Y:S01]  /*2c50*/  @P2 F2FP.F16.F32.PACK_AB R152, RZ, R152 ;  /* 0x00000098ff98223e */ /* 0x000fe200000000ff */
[----:B------:R-:W-:Y:S01]  /*2c60*/  FMUL.FTZ R20, R20, UR13 ;  /* 0x0000000d14147c20 */ /* 0x000fe20008410000 */
[----:B------:R-:W-:-:S02]  /*2c70*/  @P2 F2FP.F16.F32.PACK_AB R126, RZ, R126 ;  /* 0x0000007eff7e223e */ /* 0x000fc400000000ff */
[----:B-1----:R-:W-:Y:S01]  /*2c80*/  @P2 F2FP.F16.F32.PACK_AB R29, RZ, R146 ;  /* 0x00000092ff1d223e */ /* 0x002fe200000000ff */
[-C--:B------:R-:W-:Y:S01]  /*2c90*/  FMUL.FTZ R146, R146, R125.reuse ;  /* 0x0000007d92927220 */ /* 0x080fe20000410000 */
[----:B------:R-:W-:Y:S01]  /*2ca0*/  FMUL.FTZ R125, R150, R125 ;  /* 0x0000007d967d7220 */ /* 0x000fe20000410000 */
[----:B------:R-:W-:Y:S02]  /*2cb0*/  @P2 F2FP.F16.F32.PACK_AB R150, RZ, R150 ;  /* 0x00000096ff96223e */ /* 0x000fe400000000ff */
[----:B------:R-:W-:Y:S01]  /*2cc0*/  FMUL.FTZ R146, R146, UR13 ;  /* 0x0000000d92927c20 */ /* 0x000fe20008410000 */
[----:B------:R-:W-:Y:S01]  /*2cd0*/  FMUL.FTZ R125, R125, UR13 ;  /* 0x0000000d7d7d7c20 */ /* 0x000fe20008410000 */
[----:B------:R-:W-:Y:S02]  /*2ce0*/  @P2 PRMT R16, R140, 0x7610, R16 ;  /* 0x000076108c102816 */ /* 0x000fe40000000010 */
[----:B------:R-:W-:Y:S02]  /*2cf0*/  @P2 PRMT R17, R144, 0x7610, R17 ;  /* 0x0000761090112816 */ /* 0x000fe40000000011 */
[----:B------:R-:W-:-:S02]  /*2d00*/  @P2 PRMT R18, R148, 0x7610, R18 ;  /* 0x0000761094122816 */ /* 0x000fc40000000012 */
[----:B0-----:R-:W-:Y:S02]  /*2d10*/  FSEL R24, R20, RZ, P5 ;  /* 0x000000ff14187208 */ /* 0x001fe40002800000 */
[----:B------:R-:W-:Y:S02]  /*2d20*/  @P2 PRMT R19, R152, 0x7610, R19 ;  /* 0x0000761098132816 */ /* 0x000fe40000000013 */
[----:B------:R-:W-:Y:S02]  /*2d30*/  FSEL R22, R125, RZ, P4 ;  /* 0x000000ff7d167208 */ /* 0x000fe40002000000 */
[----:B------:R-:W-:Y:S02]  /*2d40*/  FSEL R146, R146, RZ, P6 ;  /* 0x000000ff92927208 */ /* 0x000fe40003000000 */
[----:B------:R-:W-:Y:S02]  /*2d50*/  FSEL R20, R142, RZ, P1 ;  /* 0x000000ff8e147208 */ /* 0x000fe40000800000 */
[----:B------:R-:W-:-:S02]  /*2d60*/  @P2 PRMT R16, R16, 0x5410, R0 ;  /* 0x0000541010102816 */ /* 0x000fc40000000000 */
[----:B------:R-:W-:Y:S02]  /*2d70*/  @P2 PRMT R17, R17, 0x5410, R29 ;  /* 0x0000541011112816 */ /* 0x000fe4000000001d */
[----:B------:R-:W-:Y:S02]  /*2d80*/  @P2 PRMT R18, R18, 0x5410, R150 ;  /* 0x0000541012122816 */ /* 0x000fe40000000096 */
[----:B------:R-:W-:Y:S02]  /*2d90*/  @P2 PRMT R19, R19, 0x5410, R126 ;  /* 0x0000541013132816 */ /* 0x000fe4000000007e */
[----:B------:R-:W-:Y:S02]  /*2da0*/  F2FP.F16.F32.PACK_AB R23, R24, R37 ;  /* 0x000000251817723e */ /* 0x000fe400000000ff */
[----:B------:R-:W-:Y:S01]  /*2db0*/  F2FP.F16.F32.PACK_AB R22, R22, R129 ;  /* 0x000000811616723e */ /* 0x000fe200000000ff */
[----:B------:R0:W-:Y:S01]  /*2dc0*/  @P2 STG.E.128 desc[UR6][R30.64], R16 ;  /* 0x000000101e002986 */ /* 0x0001e2000c101d06 */
[----:B------:R-:W-:-:S02]  /*2dd0*/  F2FP.F16.F32.PACK_AB R21, R146, R127 ;  /* 0x0000007f9215723e */ /* 0x000fc400000000ff */
[----:B------:R-:W-:Y:S02]  /*2de0*/  F2FP.F16.F32.PACK_AB R20, R20, R47 ;  /* 0x0000002f1414723e */ /* 0x000fe400000000ff */
[----:B------:R-:W-:Y:S02]  /*2df0*/  ISETP.GE.AND P1, PT, R94, UR17, PT ;  /* 0x000000115e007c0c */ /* 0x000fe4000bf26270 */
[----:B------:R-:W-:Y:S01]  /*2e00*/  SEL R127, RZ, 0x1, P3 ;  /* 0x00000001ff7f7807 */ /* 0x000fe20001800000 */
[----:B------:R0:W-:Y:S10]  /*2e10*/  STG.E.128 desc[UR6][R2.64], R20 ;  /* 0x0000001402007986 */ /* 0x0001f4000c101d06 */
[----:B------:R-:W-:Y:S05]  /*2e20*/  @!P1 BRA `(.L_x_1755) ;  /* 0xffffffd8000c9947 */ /* 0x000fea000383ffff */
[----:B0-----:R-:W-:Y:S02]  /*2e30*/  MOV R16, R61 ;  /* 0x0000003d00107202 */ /* 0x001fe40000000f00 */
        /* <DEDUP_REMOVED lines=45> */
.L_x_1752:
        /* <DEDUP_REMOVED lines=23> */
.L_x_1753:
[----:B------:R-:W-:Y:S01]  /*3280*/  HFMA2.MMA R30, -RZ, RZ, 0, 9.5367431640625e-07 ;  /* 0x00000010ff1e7435 */ /* 0x000fe200000001ff */
[----:B------:R-:W-:Y:S02]  /*3290*/  MOV R31, R21 ;  /* 0x00000015001f7202 */ /* 0x000fe40000000f00 */
[----:B------:R-:W-:Y:S02]  /*32a0*/  MOV R163, 0x1f ;  /* 0x0000001f00a37802 */ /* 0x000fe40000000f00 */
[----:B------:R-:W-:-:S07]  /*32b0*/  MOV R28, 0xffffffff ;  /* 0xffffffff001c7802 */ /* 0x000fce0000000f00 */
[----:B-----5:R-:W-:Y:S05]  /*32c0*/  WARPSYNC.COLLECTIVE R28, `(.L_x_1756) ;  /* 0x000000001c087348 */ /* 0x020fea0003c00000 */
[----:B------:R0:W1:Y:S02]  /*32d0*/  SHFL.DOWN P3, R29, R31, R30, R163 ;  /* 0x0800001e1f1d7389 */ /* 0x00006400000600a3 */
[----:B01---5:R-:W-:Y:S01]  /*32e0*/  ENDCOLLECTIVE ;  /* 0x000000000000791b */ /* 0x023fe20003800000 */
.L_x_1756:
[----:B------:R-:W-:Y:S02]  /*32f0*/  MOV R31, R20 ;  /* 0x00000014001f7202 */ /* 0x000fe40000000f00 */
[----:B------:R-:W-:-:S07]  /*3300*/  MOV R22, R29 ;  /* 0x0000001d00167202 */ /* 0x000fce0000000f00 */
[----:B------:R-:W-:Y:S05]  /*3310*/  WARPSYNC.COLLECTIVE R28, `(.L_x_1757) ;  /* 0x000000001c087348 */ /* 0x000fea0003c00000 */
[----:B------:R0:W1:Y:S02]  /*3320*/  SHFL.DOWN P3, R29, R31, R30, R163 ;  /* 0x0800001e1f1d7389 */ /* 0x00006400000600a3 */
[----:B01----:R-:W-:Y:S01]  /*3330*/  ENDCOLLECTIVE ;  /* 0x000000000000791b */ /* 0x003fe20003800000 */
.L_x_1757:
[----:B------:R-:W-:Y:S01]  /*3340*/  FADD.FTZ R22, R21, R22 ;  /* 0x0000001615167221 */ /* 0x000fe20000010000 */
[----:B------:R-:W-:-:S04]  /*3350*/  HFMA2.MMA R30, -RZ, RZ, 0, 4.76837158203125e-07 ;  /* 0x00000008ff1e7435 */ /* 0x000fc800000001ff */
[----:B------:R-:W-:Y:S02]  /*3360*/  MOV R31, R22 ;  /* 0x00000016001f7202 */ /* 0x000fe40000000f00 */
[----:B------:R-:W-:-:S07]  /*3370*/  MOV R23, R29 ;  /* 0x0000001d00177202 */ /* 0x000fce0000000f00 */
[----:B------:R-:W-:Y:S05]  /*3380*/  WARPSYNC.COLLECTIVE R28, `(.L_x_1758) ;  /* 0x000000001c087348 */ /* 0x000fea0003c00000 */
[----:B------:R0:W1:Y:S02]  /*3390*/  SHFL.DOWN P3, R29, R31, R30, R163 ;  /* 0x0800001e1f1d7389 */ /* 0x00006400000600a3 */
[----:B01----:R-:W-:Y:S01]  /*33a0*/  ENDCOLLECTIVE ;  /* 0x000000000000791b */ /* 0x003fe20003800000 */
.L_x_1758:
[----:B------:R-:W-:-:S05]  /*33b0*/  FADD.FTZ R23, R20, R23 ;  /* 0x0000001714177221 */ /* 0x000fca0000010000 */
[----:B------:R-:W-:Y:S02]  /*33c0*/  MOV R31, R23 ;  /* 0x00000017001f7202 */ /* 0x000fe40000000f00 */
[----:B------:R-:W-:-:S07]  /*33d0*/  MOV R25, R29 ;  /* 0x0000001d00197202 */ /* 0x000fce0000000f00 */
[----:B------:R-:W-:Y:S05]  /*33e0*/  WARPSYNC.COLLECTIVE R28, `(.L_x_1759) ;  /* 0x000000001c087348 */ /* 0x000fea0003c00000 */
[----:B------:R0:W1:Y:S02]  /*33f0*/  SHFL.DOWN P3, R29, R31, R30, R163 ;  /* 0x0800001e1f1d7389 */ /* 0x00006400000600a3 */
[----:B01----:R-:W-:Y:S01]  /*3400*/  ENDCOLLECTIVE ;  /* 0x000000000000791b */ /* 0x003fe20003800000 */
.L_x_1759:
[----:B------:R-:W-:Y:S01]  /*3410*/  FADD.FTZ R25, R22, R25 ;  /* 0x0000001916197221 */ /* 0x000fe20000010000 */
[----:B------:R-:W-:-:S04]  /*3420*/  HFMA2.MMA R30, -RZ, RZ, 0, 2.384185791015625e-07 ;  /* 0x00000004ff1e7435 */ /* 0x000fc800000001ff */
[----:B------:R-:W-:Y:S02]  /*3430*/  MOV R31, R25 ;  /* 0x00000019001f7202 */ /* 0x000fe40000000f00 */
[----:B------:R-:W-:-:S07]  /*3440*/  MOV R24, R29 ;  /* 0x0000001d00187202 */ /* 0x000fce0000000f00 */
[----:B------:R-:W-:Y:S05]  /*3450*/  WARPSYNC.COLLECTIVE R28, `(.L_x_1760) ;  /* 0x000000001c087348 */ /* 0x000fea0003c00000 */
[----:B------:R0:W1:Y:S02]  /*3460*/  SHFL.DOWN P3, R29, R31, R30, R163 ;  /* 0x0800001e1f1d7389 */ /* 0x00006400000600a3 */
[----:B01----:R-:W-:Y:S01]  /*3470*/  ENDCOLLECTIVE ;  /* 0x000000000000791b */ /* 0x003fe20003800000 */
.L_x_1760:
[----:B------:R-:W-:-:S05]  /*3480*/  FADD.FTZ R24, R23, R24 ;  /* 0x0000001817187221 */ /* 0x000fca0000010000 */
[----:B------:R-:W-:Y:S02]  /*3490*/  MOV R31, R24 ;  /* 0x00000018001f7202 */ /* 0x000fe40000000f00 */
[----:B------:R-:W-:-:S07]  /*34a0*/  MOV R26, R29 ;  /* 0x0000001d001a7202 */ /* 0x000fce0000000f00 */
[----:B------:R-:W-:Y:S05]  /*34b0*/  WARPSYNC.COLLECTIVE R28, `(.L_x_1761) ;  /* 0x000000001c087348 */ /* 0x000fea0003c00000 */
[----:B------:R0:W1:Y:S02]  /*34c0*/  SHFL.DOWN P3, R29, R31, R30, R163 ;  /* 0x0800001e1f1d7389 */ /* 0x00006400000600a3 */
[----:B01----:R-:W-:Y:S01]  /*34d0*/  ENDCOLLECTIVE ;  /* 0x000000000000791b */ /* 0x003fe20003800000 */
.L_x_1761:
[----:B------:R-:W-:Y:S01]  /*34e0*/  FADD.FTZ R26, R25, R26 ;  /* 0x0000001a191a7221 */ /* 0x000fe20000010000 */
[----:B------:R-:W-:-:S04]  /*34f0*/  HFMA2.MMA R30, -RZ, RZ, 0, 1.1920928955078125e-07 ;  /* 0x00000002ff1e7435 */ /* 0x000fc800000001ff */
[----:B------:R-:W-:Y:S02]  /*3500*/  MOV R31, R26 ;  /* 0x0000001a001f7202 */ /* 0x000fe40000000f00 */
[----:B------:R-:W-:-:S07]  /*3510*/  MOV R27, R29 ;  /* 0x0000001d001b7202 */ /* 0x000fce0000000f00 */
[----:B------:R-:W-:Y:S05]  /*3520*/  WARPSYNC.COLLECTIVE R28, `(.L_x_1762) ;  /* 0x000000001c087348 */ /* 0x000fea0003c00000 */
[----:B------:R0:W1:Y:S02]  /*3530*/  SHFL.DOWN P3, R29, R31, R30, R163 ;  /* 0x0800001e1f1d7389 */ /* 0x00006400000600a3 */
[----:B01----:R-:W-:Y:S01]  /*3540*/  ENDCOLLECTIVE ;  /* 0x000000000000791b */ /* 0x003fe20003800000 */
.L_x_1762:
[----:B------:R-:W-:-:S05]  /*3550*/  FADD.FTZ R27, R24, R27 ;  /* 0x0000001b181b7221 */ /* 0x000fca0000010000 */
[----:B------:R-:W-:Y:S02]  /*3560*/  MOV R31, R27 ;  /* 0x0000001b001f7202 */ /* 0x000fe40000000f00 */
[----:B------:R-:W-:-:S07]  /*3570*/  MOV R21, R29 ;  /* 0x0000001d00157202 */ /* 0x000fce0000000f00 */
[----:B------:R-:W-:Y:S05]  /*3580*/  WARPSYNC.COLLECTIVE R28, `(.L_x_1763) ;  /* 0x000000001c087348 */ /* 0x000fea0003c00000 */
[----:B------:R0:W1:Y:S02]  /*3590*/  SHFL.DOWN P3, R29, R31, R30, R163 ;  /* 0x0800001e1f1d7389 */ /* 0x00006400000600a3 */
[----:B01----:R-:W-:Y:S01]  /*35a0*/  ENDCOLLECTIVE ;  /* 0x000000000000791b */ /* 0x003fe20003800000 */
.L_x_1763:
[----:B------:R-:W-:Y:S01]  /*35b0*/  FADD.FTZ R21, R26, R21 ;  /* 0x000000151a157221 */ /* 0x000fe20000010000 */
[----:B------:R-:W-:-:S04]  /*35c0*/  HFMA2.MMA R30, -RZ, RZ, 0, 5.9604644775390625e-08 ;  /* 0x00000001ff1e7435 */ /* 0x000fc800000001ff */
[----:B------:R-:W-:Y:S02]  /*35d0*/  MOV R31, R21 ;  /* 0x00000015001f7202 */ /* 0x000fe40000000f00 */
[----:B------:R-:W-:-:S07]  /*35e0*/  MOV R20, R29 ;  /* 0x0000001d00147202 */ /* 0x000fce0000000f00 */
[----:B------:R-:W-:Y:S05]  /*35f0*/  WARPSYNC.COLLECTIVE R28, `(.L_x_1764) ;  /* 0x000000001c087348 */ /* 0x000fea0003c00000 */
[----:B------:R0:W1:Y:S02]  /*3600*/  SHFL.DOWN P3, R29, R31, R30, R163 ;  /* 0x0800001e1f1d7389 */ /* 0x00006400000600a3 */
[----:B01----:R-:W-:Y:S01]  /*3610*/  ENDCOLLECTIVE ;  /* 0x000000000000791b */ /* 0x003fe20003800000 */
.L_x_1764:
[----:B------:R-:W-:-:S05]  /*3620*/  FADD.FTZ R22, R27, R20 ;  /* 0x000000141b167221 */ /* 0x000fca0000010000 */
[----:B------:R-:W-:Y:S02]  /*3630*/  MOV R31, R22 ;  /* 0x00000016001f7202 */ /* 0x000fe40000000f00 */
[----:B------:R-:W-:-:S07]  /*3640*/  MOV R20, R29 ;  /* 0x0000001d00147202 */ /* 0x000fce0000000f00 */
[----:B------:R-:W-:Y:S05]  /*3650*/  WARPSYNC.COLLECTIVE R28, `(.L_x_1765) ;  /* 0x000000001c087348 */ /* 0x000fea0003c00000 */
[----:B------:R0:W1:Y:S02]  /*3660*/  SHFL.DOWN P3, R29, R31, R30, R163 ;  /* 0x0800001e1f1d7389 */ /* 0x00006400000600a3 */
[----:B01----:R-:W-:Y:S01]  /*3670*/  ENDCOLLECTIVE ;  /* 0x000000000000791b */ /* 0x003fe20003800000 */
.L_x_1765:
[----:B------:R-:W-:Y:S01]  /*3680*/  MOV R23, R29 ;  /* 0x0000001d00177202 */ /* 0x000fe20000000f00 */
[----:B------:R-:W-:Y:S06]  /*3690*/  BRA `(.L_x_1766) ;  /* 0xffffffe0007c7947 */ /* 0x000fec000383ffff */
.L_x_1767:
        /* <DEDUP_REMOVED lines=14> */
.L_x_11288:


//--------------------- .text._ZN10layer_norm22ln_bwd_finalize_kernelINS_22Kernel_traits_finalizeILj6144E6__halfS2_S2_S2_fjLb0ELj1024ELj4ENS_18Kernel_traits_baseILj6144ES2_S2_S2_S2_fjLj1024EEEEELb0ELb0EEEvNS_9BwdParamsE --------------------------
	.section	.text._ZN10layer_norm22ln_bwd_finalize_kernelINS_22Kernel_traits_finalizeILj6144E6__halfS2_S2_S2_fjLb0ELj1024ELj4ENS_18Kernel_traits_baseILj6144ES2_S2_S2_S2_fjLj1024EEEEELb0ELb0EEEvNS_9BwdParamsE,"ax",@progbits
	.align	128
        .global         _ZN10layer_norm22ln_bwd_finalize_kernelINS_22Kernel_traits_finalizeILj6144E6__halfS2_S2_S2_fjLb0ELj1024ELj4ENS_18Kernel_traits_baseILj6144ES2_S2_S2_S2_fjLj1024EEEEELb0ELb0EEEvNS_9BwdParamsE
        .type           _ZN10layer_norm22ln_bwd_finalize_kernelINS_22Kernel_traits_finalizeILj6144E6__halfS2_S2_S2_fjLb0ELj1024ELj4ENS_18Kernel_traits_baseILj6144ES2_S2_S2_S2_fjLj1024EEEEELb0ELb0EEEvNS_9BwdParamsE,@function
        .size           _ZN10layer_norm22ln_bwd_finalize_kernelINS_22Kernel_traits_finalizeILj6144E6__halfS2_S2_S2_fjLb0ELj1024ELj4ENS_18Kernel_traits_baseILj6144ES2_S2_S2_S2_fjLj1024EEEEELb0ELb0EEEvNS_9BwdParamsE,(.L_x_11289 - _ZN10layer_norm22ln_bwd_finalize_kernelINS_22Kernel_traits_finalizeILj6144E6__halfS2_S2_S2_fjLb0ELj1024ELj4ENS_18Kernel_traits_baseILj6144ES2_S2_S2_S2_fjLj1024EEEEELb0ELb0EEEvNS_9BwdParamsE)
        .other          _ZN10layer_norm22ln_bwd_finalize_kernelINS_22Kernel_traits_finalizeILj6144E6__halfS2_S2_S2_fjLb0ELj1024ELj4ENS_18Kernel_traits_baseILj6144ES2_S2_S2_S2_fjLj1024EEEEELb0ELb0EEEvNS_9BwdParamsE,@"STO_CUDA_ENTRY STV_DEFAULT"
_ZN10layer_norm22ln_bwd_finalize_kernelINS_22Kernel_traits_finalizeILj6144E6__halfS2_S2_S2_fjLb0ELj1024ELj4ENS_18Kernel_traits_baseILj6144ES2_S2_S2_S2_fjLj1024EEEEELb0ELb0EEEvNS_9BwdParamsE:
.text._ZN10layer_norm22ln_bwd_finalize_kernelINS_22Kernel_traits_finalizeILj6144E6__halfS2_S2_S2_fjLb0ELj1024ELj4ENS_18Kernel_traits_baseILj6144ES2_S2_S2_S2_fjLj1024EEEEELb0ELb0EEEvNS_9BwdParamsE:
        /* <DEDUP_REMOVED lines=25> */
.L_x_1780:
        /* <DEDUP_REMOVED lines=30> */
.L_x_1772:
        /* <DEDUP_REMOVED lines=36> */
.L_x_1771:
[----:B------:R-:W-:Y:S05]  /*05b0*/  BSYNC B1 ;  /* 0x0000000000017941 */ /* 0x000fea0003800000 */
.L_x_1770:
        /* <DEDUP_REMOVED lines=24> */
.L_x_1774:
[----:B------:R-:W-:Y:S05]  /*0740*/  BSYNC B1 ;  /* 0x0000000000017941 */ /* 0x000fea0003800000 */
.L_x_1773:
        /* <DEDUP_REMOVED lines=12> */
.L_x_1775:
[----:B------:R-:W-:Y:S05]  /*0810*/  BSYNC B1 ;  /* 0x0000000000017941 */ /* 0x000fea0003800000 */
.L_x_1769:
[----:B------:R-:W-:Y:S05]  /*0820*/  BSYNC B0 ;  /* 0x0000000000007941 */ /* 0x000fea0003800000 */
.L_x_1768:
        /* <DEDUP_REMOVED lines=29> */
.L_x_1791:
[----:B---3--:R-:W-:Y:S01]  /*0a00*/  FADD.FTZ R9, R18, R9 ;  /* 0x0000000912097221 */ /* 0x008fe20000010000 */
[----:B--2---:R-:W-:-:S04]  /*0a10*/  FADD.FTZ R11, R10, R11 ;  /* 0x0000000b0a0b7221 */ /* 0x004fc80000010000 */
[----:B------:R2:W-:Y:S04]  /*0a20*/  @!P1 STS [R6+0x2000], R9 ;  /* 0x0020000906009388 */ /* 0x0005e80000000800 */
[----:B------:R2:W-:Y:S02]  /*0a30*/  @!P1 STS [R6+0x2080], R11 ;  /* 0x0020800b06009388 */ /* 0x0005e40000000800 */
.L_x_1776:
        /* <DEDUP_REMOVED lines=14> */
[----:B---3--:R-:W-:Y:S02]  /*0b20*/  F2FP.F16.F32.PACK_AB R15, R15, R14 ;  /* 0x0000000e0f0f723e */ /* 0x008fe400000000ff */
[----:B----4-:R-:W-:-:S03]  /*0b30*/  F2FP.F16.F32.PACK_AB R17, R17, R16 ;  /* 0x000000101111723e */ /* 0x010fc600000000ff */
[----:B------:R2:W-:Y:S04]  /*0b40*/  STG.E desc[UR6][R12.64], R15 ;  /* 0x0000000f0c007986 */ /* 0x0005e8000c101906 */
[----:B------:R2:W-:Y:S02]  /*0b50*/  STG.E desc[UR6][R10.64], R17 ;  /* 0x000000110a007986 */ /* 0x0005e4000c101906 */
.L_x_1779:
[----:B------:R-:W-:Y:S05]  /*0b60*/  BSYNC B0 ;  /* 0x0000000000007941 */ /* 0x000fea0003800000 */
.L_x_1778:
[C---:B------:R-:W-:Y:S01]  /*0b70*/  ISETP.GT.U32.AND P1, PT, R3.reuse, -0x1801, PT ;  /* 0xffffe7ff0300780c */ /* 0x040fe20003f24070 */
[----:B------:R-:W-:Y:S01]  /*0b80*/  VIADD R4, R4, 0xc00 ;  /* 0x00000c0004047836 */ /* 0x000fe20000000000 */
[----:B------:R-:W-:-:S11]  /*0b90*/  IADD3 R3, R3, 0x1800, RZ ;  /* 0x0000180003037810 */ /* 0x000fd60007ffe0ff */
[----:B------:R-:W-:Y:S05]  /*0ba0*/  @P1 BRA `(.L_x_1780) ;  /* 0xfffffff400781947 */ /* 0x000fea000383ffff */
[----:B------:R-:W-:Y:S05]  /*0bb0*/  EXIT ;  /* 0x000000000000794d */ /* 0x000fea0003800000 */
.L_x_1777:
[----:B------:R-:W-:Y:S01]  /*0bc0*/  HFMA2.MMA R21, -RZ, RZ, 0, 5.9604644775390625e-08 ;  /* 0x00000001ff157435 */ /* 0x000fe200000001ff */
[----:B0--3--:R-:W-:Y:S01]  /*0bd0*/  MOV R22, R10 ;  /* 0x0000000a00167202 */ /* 0x009fe20000000f00 */
[----:B------:R-:W-:Y:S01]  /*0be0*/  IMAD.MOV.U32 R19, RZ, RZ, -0x1 ;  /* 0xffffffffff137424 */ /* 0x000fe200078e00ff */
[----:B------:R-:W-:-:S08]  /*0bf0*/  MOV R24, 0x1f ;  /* 0x0000001f00187802 */ /* 0x000fd00000000f00 */
[----:B-12---:R-:W-:Y:S05]  /*0c00*/  WARPSYNC.COLLECTIVE R19, `(.L_x_1781) ;  /* 0x0000000013087348 */ /* 0x006fea0003c00000 */
[----:B------:R0:W3:Y:S02]  /*0c10*/  SHFL.BFLY P2, R20, R22, R21, R24 ;  /* 0x0c00001516147389 */ /* 0x0000e40000040018 */
[----:B0123--:R-:W-:Y:S01]  /*0c20*/  ENDCOLLECTIVE ;  /* 0x000000000000791b */ /* 0x00ffe20003800000 */
.L_x_1781:
[----:B------:R-:W-:Y:S01]  /*0c30*/  HFMA2.MMA R21, -RZ, RZ, 0, 1.1920928955078125e-07 ;  /* 0x00000002ff157435 */ /* 0x000fe200000001ff */
[----:B------:R-:W-:-:S05]  /*0c40*/  MOV R11, R20 ;  /* 0x00000014000b7202 */ /* 0x000fca0000000f00 */
[----:B------:R-:W-:-:S05]  /*0c50*/  FADD.FTZ R11, R10, R11 ;  /* 0x0000000b0a0b7221 */ /* 0x000fca0000010000 */
[----:B------:R-:W-:-:S07]  /*0c60*/  MOV R22, R11 ;  /* 0x0000000b00167202 */ /* 0x000fce0000000f00 */
[----:B------:R-:W-:Y:S05]  /*0c70*/  WARPSYNC.COLLECTIVE R19, `(.L_x_1782) ;  /* 0x0000000013087348 */ /* 0x000fea0003c00000 */
[----:B------:R0:W1:Y:S02]  /*0c80*/  SHFL.BFLY P2, R20, R22, R21, R24 ;  /* 0x0c00001516147389 */ /* 0x0000640000040018 */
[----:B01----:R-:W-:Y:S01]  /*0c90*/  ENDCOLLECTIVE ;  /* 0x000000000000791b */ /* 0x003fe20003800000 */
.L_x_1782:
[----:B------:R-:W-:Y:S01]  /*0ca0*/  HFMA2.MMA R21, -RZ, RZ, 0, 2.384185791015625e-07 ;  /* 0x00000004ff157435 */ /* 0x000fe200000001ff */
[----:B------:R-:W-:-:S04]  /*0cb0*/  IMAD.MOV.U32 R14, RZ, RZ, R20 ;  /* 0x000000ffff0e7224 */ /* 0x000fc800078e0014 */
[----:B------:R-:W-:-:S05]  /*0cc0*/  FADD.FTZ R14, R11, R14 ;  /* 0x0000000e0b0e7221 */ /* 0x000fca0000010000 */
[----:B------:R-:W-:-:S07]  /*0cd0*/  MOV R22, R14 ;  /* 0x0000000e00167202 */ /* 0x000fce0000000f00 */
[----:B------:R-:W-:Y:S05]  /*0ce0*/  WARPSYNC.COLLECTIVE R19, `(.L_x_1783) ;  /* 0x0000000013087348 */ /* 0x000fea0003c00000 */
[----:B------:R0:W1:Y:S02]  /*0cf0*/  SHFL.BFLY P2, R20, R22, R21, R24 ;  /* 0x0c00001516147389 */ /* 0x0000640000040018 */
[----:B01----:R-:W-:Y:S01]  /*0d00*/  ENDCOLLECTIVE ;  /* 0x000000000000791b */ /* 0x003fe20003800000 */
.L_x_1783:
[----:B------:R-:W-:Y:S01]  /*0d10*/  HFMA2.MMA R21, -RZ, RZ, 0, 4.76837158203125e-07 ;  /* 0x00000008ff157435 */ /* 0x000fe200000001ff */
[----:B------:R-:W-:-:S05]  /*0d20*/  MOV R13, R20 ;  /* 0x00000014000d7202 */ /* 0x000fca0000000f00 */
[----:B------:R-:W-:-:S04]  /*0d30*/  FADD.FTZ R13, R14, R13 ;  /* 0x0000000d0e0d7221 */ /* 0x000fc80000010000 */
[----:B------:R-:W-:-:S07]  /*0d40*/  IMAD.MOV.U32 R22, RZ, RZ, R13 ;  /* 0x000000ffff167224 */ /* 0x000fce00078e000d */
[----:B------:R-:W-:Y:S05]  /*0d50*/  WARPSYNC.COLLECTIVE R19, `(.L_x_1784) ;  /* 0x0000000013087348 */ /* 0x000fea0003c00000 */
[----:B------:R0:W1:Y:S02]  /*0d60*/  SHFL.BFLY P2, R20, R22, R21, R24 ;  /* 0x0c00001516147389 */ /* 0x0000640000040018 */
[----:B01----:R-:W-:Y:S01]  /*0d70*/  ENDCOLLECTIVE ;  /* 0x000000000000791b */ /* 0x003fe20003800000 */
.L_x_1784:
[----:B------:R-:W-:Y:S01]  /*0d80*/  IMAD.MOV.U32 R21, RZ, RZ, 0x10 ;  /* 0x00000010ff157424 */ /* 0x000fe200078e00ff */
[----:B------:R-:W-:-:S05]  /*0d90*/  MOV R10, R20 ;  /* 0x00000014000a7202 */ /* 0x000fca0000000f00 */
[----:B------:R-:W-:-:S05]  /*0da0*/  FADD.FTZ R10, R13, R10 ;  /* 0x0000000a0d0a7221 */ /* 0x000fca0000010000 */
[----:B------:R-:W-:-:S07]  /*0db0*/  MOV R22, R10 ;  /* 0x0000000a00167202 */ /* 0x000fce0000000f00 */
[----:B------:R-:W-:Y:S05]  /*0dc0*/  WARPSYNC.COLLECTIVE R19, `(.L_x_1785) ;  /* 0x0000000013087348 */ /* 0x000fea0003c00000 */
[----:B------:R0:W1:Y:S02]  /*0dd0*/  SHFL.BFLY P2, R20, R22, R21, R24 ;  /* 0x0c00001516147389 */ /* 0x0000640000040018 */
[----:B01----:R-:W-:Y:S01]  /*0de0*/  ENDCOLLECTIVE ;  /* 0x000000000000791b */ /* 0x003fe20003800000 */
.L_x_1785:
[----:B------:R-:W-:Y:S01]  /*0df0*/  HFMA2.MMA R21, -RZ, RZ, 0, 5.9604644775390625e-08 ;  /* 0x00000001ff157435 */ /* 0x000fe200000001ff */
[----:B------:R-:W-:Y:S02]  /*0e00*/  MOV R22, R9 ;  /* 0x0000000900167202 */ /* 0x000fe40000000f00 */
[----:B------:R-:W-:-:S08]  /*0e10*/  MOV R11, R20 ;  /* 0x00000014000b7202 */ /* 0x000fd00000000f00 */
[----:B------:R-:W-:Y:S05]  /*0e20*/  WARPSYNC.COLLECTIVE R19, `(.L_x_1786) ;  /* 0x0000000013087348 */ /* 0x000fea0003c00000 */
[----:B------:R0:W1:Y:S02]  /*0e30*/  SHFL.BFLY P2, R20, R22, R21, R24 ;  /* 0x0c00001516147389 */ /* 0x0000640000040018 */
[----:B01----:R-:W-:Y:S01]  /*0e40*/  ENDCOLLECTIVE ;  /* 0x000000000000791b */ /* 0x003fe20003800000 */
.L_x_1786:
[----:B------:R-:W-:Y:S01]  /*0e50*/  HFMA2.MMA R21, -RZ, RZ, 0, 1.1920928955078125e-07 ;  /* 0x00000002ff157435 */ /* 0x000fe200000001ff */
[----:B------:R-:W-:-:S04]  /*0e60*/  IMAD.MOV.U32 R14, RZ, RZ, R20 ;  /* 0x000000ffff0e7224 */ /* 0x000fc800078e0014 */
[----:B------:R-:W-:-:S05]  /*0e70*/  FADD.FTZ R15, R9, R14 ;  /* 0x0000000e090f7221 */ /* 0x000fca0000010000 */
[----:B------:R-:W-:-:S07]  /*0e80*/  MOV R22, R15 ;  /* 0x0000000f00167202 */ /* 0x000fce0000000f00 */
[----:B------:R-:W-:Y:S05]  /*0e90*/  WARPSYNC.COLLECTIVE R19, `(.L_x_1787) ;  /* 0x0000000013087348 */ /* 0x000fea0003c00000 */
[----:B------:R0:W1:Y:S02]  /*0ea0*/  SHFL.BFLY P2, R20, R22, R21, R24 ;  /* 0x0c00001516147389 */ /* 0x0000640000040018 */
[----:B01----:R-:W-:Y:S01]  /*0eb0*/  ENDCOLLECTIVE ;  /* 0x000000000000791b */ /* 0x003fe20003800000 */
.L_x_1787:
[----:B------:R-:W-:Y:S01]  /*0ec0*/  HFMA2.MMA R21, -RZ, RZ, 0, 2.384185791015625e-07 ;  /* 0x00000004ff157435 */ /* 0x000fe200000001ff */
[----:B------:R-:W-:-:S05]  /*0ed0*/  MOV R16, R20 ;  /* 0x0000001400107202 */ /* 0x000fca0000000f00 */
[----:B------:R-:W-:-:S04]  /*0ee0*/  FADD.FTZ R16, R15, R16 ;  /* 0x000000100f107221 */ /* 0x000fc80000010000 */
[----:B------:R-:W-:-:S07]  /*0ef0*/  IMAD.MOV.U32 R22, RZ, RZ, R16 ;  /* 0x000000ffff167224 */ /* 0x000fce00078e0010 */
[----:B------:R-:W-:Y:S05]  /*0f00*/  WARPSYNC.COLLECTIVE R19, `(.L_x_1788) ;  /* 0x0000000013087348 */ /* 0x000fea0003c00000 */
[----:B------:R0:W1:Y:S02]  /*0f10*/  SHFL.BFLY P2, R20, R22, R21, R24 ;  /* 0x0c00001516147389 */ /* 0x0000640000040018 */
[----:B01----:R-:W-:Y:S01]  /*0f20*/  ENDCOLLECTIVE ;  /* 0x000000000000791b */ /* 0x003fe20003800000 */
.L_x_1788:
[----:B------:R-:W-:Y:S01]  /*0f30*/  IMAD.MOV.U32 R21, RZ, RZ, 0x8 ;  /* 0x00000008ff157424 */ /* 0x000fe200078e00ff */
[----:B------:R-:W-:-:S05]  /*0f40*/  MOV R17, R20 ;  /* 0x0000001400117202 */ /* 0x000fca0000000f00 */
[----:B------:R-:W-:-:S05]  /*0f50*/  FADD.FTZ R17, R16, R17 ;  /* 0x0000001110117221 */ /* 0x000fca0000010000 */
[----:B------:R-:W-:-:S07]  /*0f60*/  MOV R22, R17 ;  /* 0x0000001100167202 */ /* 0x000fce0000000f00 */
[----:B------:R-:W-:Y:S05]  /*0f70*/  WARPSYNC.COLLECTIVE R19, `(.L_x_1789) ;  /* 0x0000000013087348 */ /* 0x000fea0003c00000 */
[----:B------:R0:W1:Y:S02]  /*0f80*/  SHFL.BFLY P2, R20, R22, R21, R24 ;  /* 0x0c00001516147389 */ /* 0x0000640000040018 */
[----:B01----:R-:W-:Y:S01]  /*0f90*/  ENDCOLLECTIVE ;  /* 0x000000000000791b */ /* 0x003fe20003800000 */
.L_x_1789:
[----:B------:R-:W-:Y:S01]  /*0fa0*/  HFMA2.MMA R21, -RZ, RZ, 0, 9.5367431640625e-07 ;  /* 0x00000010ff157435 */ /* 0x000fe200000001ff */
[----:B------:R-:W-:-:S05]  /*0fb0*/  MOV R18, R20 ;  /* 0x0000001400127202 */ /* 0x000fca0000000f00 */
[----:B------:R-:W-:-:S05]  /*0fc0*/  FADD.FTZ R18, R17, R18 ;  /* 0x0000001211127221 */ /* 0x000fca0000010000 */
[----:B------:R-:W-:-:S07]  /*0fd0*/  MOV R22, R18 ;  /* 0x0000001200167202 */ /* 0x000fce0000000f00 */
[----:B------:R-:W-:Y:S05]  /*0fe0*/  WARPSYNC.COLLECTIVE R19, `(.L_x_1790) ;  /* 0x0000000013087348 */ /* 0x000fea0003c00000 */
[----:B------:R0:W1:Y:S02]  /*0ff0*/  SHFL.BFLY P2, R20, R22, R21, R24 ;  /* 0x0c00001516147389 */ /* 0x0000640000040018 */
[----:B01----:R-:W-:Y:S01]  /*1000*/  ENDCOLLECTIVE ;  /* 0x000000000000791b */ /* 0x003fe20003800000 */
.L_x_1790:
[----:B------:R-:W-:Y:S01]  /*1010*/  MOV R9, R20 ;  /* 0x0000001400097202 */ /* 0x000fe20000000f00 */
[----:B------:R-:W-:Y:S06]  /*1020*/  BRA `(.L_x_1791) ;  /* 0xfffffff800747947 */ /* 0x000fec000383ffff */
.L_x_1792:
        /* <DEDUP_REMOVED lines=13> */
.L_x_11289:


//--------------------- .text._ZN10layer_norm13ln_bwd_kernelINS_13Kernel_traitsI6__halfS2_S2_S2_fjLj6144ELj1ELj1ELj8ELj16ENS_18Kernel_traits_baseILj6144ES2_S2_S2_S2_fjLj256EEEEELb1ELb0ELb1ELb0EEEvNS_9BwdParamsE --------------------------
	.section	.text._ZN10layer_norm13ln_bwd_kernelINS_13Kernel_traitsI6__halfS2_S2_S2_fjLj6144ELj1ELj1ELj8ELj16ENS_18Kernel_traits_baseILj6144ES2_S2_S2_S2_fjLj256EEEEELb1ELb0ELb1ELb0EEEvNS_9BwdParamsE,"ax",@progbits
	.align	128
        .global         _ZN10layer_norm13ln_bwd_kernelINS_13Kernel_traitsI6__halfS2_S2_S2_fjLj6144ELj1ELj1ELj8ELj16ENS_18Kernel_traits_baseILj6144ES2_S2_S2_S2_fjLj256EEEEELb1ELb0ELb1ELb0EEEvNS_9BwdParamsE
        .type           _ZN10layer_norm13ln_bwd_kernelINS_13Kernel_traitsI6__halfS2_S2_S2_fjLj6144ELj1ELj1ELj8ELj16ENS_18Kernel_traits_baseILj6144ES2_S2_S2_S2_fjLj256EEEEELb1ELb0ELb1ELb0EEEvNS_9BwdParamsE,@function
        .size           _ZN10layer_norm13ln_bwd_kernelINS_13Kernel_traitsI6__halfS2_S2_S2_fjLj6144ELj1ELj1ELj8ELj16ENS_18Kernel_traits_baseILj6144ES2_S2_S2_S2_fjLj256EEEEELb1ELb0ELb1ELb0EEEvNS_9BwdParamsE,(.L_x_11290 - _ZN10layer_norm13ln_bwd_kernelINS_13Kernel_traitsI6__halfS2_S2_S2_fjLj6144ELj1ELj1ELj8ELj16ENS_18Kernel_traits_baseILj6144ES2_S2_S2_S2_fjLj256EEEEELb1ELb0ELb1ELb0EEEvNS_9BwdParamsE)
        .other          _ZN10layer_norm13ln_bwd_kernelINS_13Kernel_traitsI6__halfS2_S2_S2_fjLj6144ELj1ELj1ELj8ELj16ENS_18Kernel_traits_baseILj6144ES2_S2_S2_S2_fjLj256EEEEELb1ELb0ELb1ELb0EEEvNS_9BwdParamsE,@"STO_CUDA_ENTRY STV_DEFAULT"
_ZN10layer_norm13ln_bwd_kernelINS_13Kernel_traitsI6__halfS2_S2_S2_fjLj6144ELj1ELj1ELj8ELj16ENS_18Kernel_traits_baseILj6144ES2_S2_S2_S2_fjLj256EEEEELb1ELb0ELb1ELb0EEEvNS_9BwdParamsE:
.text._ZN10layer_norm13ln_bwd_kernelINS_13Kernel_traitsI6__halfS2_S2_S2_fjLj6144ELj1ELj1ELj8ELj16ENS_18Kernel_traits_baseILj6144ES2_S2_S2_S2_fjLj256EEEEELb1ELb0ELb1ELb0EEEvNS_9BwdParamsE:
        /* <DEDUP_REMOVED lines=61> */
[--C-:B-----5:R-:W-:Y:S01]  /*03d0*/  HADD2.F32 R0, -RZ, R96.reuse.H0_H0 ;  /* 0x20000060ff007230 */ /* 0x120fe20000004100 */
[----:B------:R-:W-:Y:S01]  /*03e0*/  HFMA2.MMA R84, -RZ, RZ, 0, 5.9604644775390625e-08 ;  /* 0x00000001ff547435 */ /* 0x000fe200000001ff */
[----:B------:R-:W-:Y:S01]  /*03f0*/  HADD2.F32 R2, -RZ, R96.H1_H1 ;  /* 0x30000060ff027230 */ /* 0x000fe20000004100 */
[----:B------:R-:W-:Y:S01]  /*0400*/  MOV R61, RZ ;  /* 0x000000ff003d7202 */ /* 0x000fe20000000f00 */
        /* <DEDUP_REMOVED lines=22> */
.L_x_1884:
        /* <DEDUP_REMOVED lines=21> */
[----:B------:R-:W-:Y:S01]  /*06c0*/  HFMA2.MMA R75, -RZ, RZ, 0, 0 ;  /* 0x00000000ff4b7435 */ /* 0x000fe200000001ff */
[----:B------:R-:W-:Y:S01]  /*06d0*/  BSSY B1, `(.L_x_1796) ;  /* 0x0000010000017945 */ /* 0x000fe20003800000 */
        /* <DEDUP_REMOVED lines=13> */
[----:B------:R-:W-:Y:S02]  /*07b0*/  IADD3 R77, R119, 0x100, RZ ;  /* 0x00000100774d7810 */ /* 0x000fe40007ffe0ff */
[----:B--2---:R-:W-:-:S07]  /*07c0*/  IADD3 R75, R75, 0x100, RZ ;  /* 0x000001004b4b7810 */ /* 0x004fce0007ffe0ff */
.L_x_1797:
[----:B------:R-:W-:Y:S05]  /*07d0*/  BSYNC B1 ;  /* 0x0000000000017941 */ /* 0x000fea0003800000 */
.L_x_1796:
        /* <DEDUP_REMOVED lines=9> */
[----:B------:R-:W-:Y:S02]  /*0870*/  IADD3 R75, R75, 0x100, RZ ;  /* 0x000001004b4b7810 */ /* 0x000fe40007ffe0ff */
[----:B------:R-:W-:-:S07]  /*0880*/  IADD3 R77, R77, 0x100, RZ ;  /* 0x000001004d4d7810 */ /* 0x000fce0007ffe0ff */
.L_x_1799:
[----:B------:R-:W-:Y:S05]  /*0890*/  BSYNC B1 ;  /* 0x0000000000017941 */ /* 0x000fea0003800000 */
.L_x_1798:
        /* <DEDUP_REMOVED lines=10> */
[----:B------:R-:W-:Y:S01]  /*0940*/  HFMA2.MMA R170, -RZ, RZ, 0, 0 ;  /* 0x00000000ffaa7435 */ /* 0x000fe200000001ff */
[----:B---3--:R-:W-:Y:S10]  /*0950*/  BRA `(.L_x_1800) ;  /* 0x00000010007c7947 */ /* 0x008ff40003800000 */
.L_x_1795:
[----:B------:R-:W1:Y:S02]  /*0960*/  LDC.64 R72, c[0x0][0x250] ;  /* 0x00009400ff487b82 */ /* 0x000e640000000a00 */
[----:B-1----:R-:W-:-:S06]  /*0970*/  IMAD.WIDE R72, R116, 0x4, R72 ;  /* 0x0000000474487825 */ /* 0x002fcc00078e0248 */
[----:B------:R-:W2:Y:S01]  /*0980*/  LDG.E R72, desc[UR4][R72.64] ;  /* 0x0000000448487981 */ /* 0x000ea2000c1e1900 */
[----:B-----5:R-:W-:Y:S01]  /*0990*/  ISETP.GE.AND P3, PT, R167, 0x1, PT ;  /* 0x00000001a700780c */ /* 0x020fe20003f66270 */
[----:B------:R-:W-:Y:S01]  /*09a0*/  BSSY B1, `(.L_x_1801) ;  /* 0x0000068000017945 */ /* 0x000fe20003800000 */
[----:B------:R-:W-:Y:S02]  /*09b0*/  IADD3 R74, R74, -0x1, RZ ;  /* 0xffffffff4a4a7810 */ /* 0x000fe40007ffe0ff */
[----:B------:R-:W-:Y:S02]  /*09c0*/  CS2R R170, SRZ ;  /* 0x0000000000aa7805 */ /* 0x000fe4000001ff00 */
[----:B0-----:R-:W-:Y:S02]  /*09d0*/  ISETP.NE.AND P4, PT, R174, RZ, PT ;  /* 0x000000ffae00720c */ /* 0x001fe40003f85270 */
[----:B------:R-:W-:Y:S01]  /*09e0*/  MOV R86, RZ ;  /* 0x000000ff00567202 */ /* 0x000fe20000000f00 */
[----:B------:R-:W-:Y:S01]  /*09f0*/  IMAD R74, R74, R117, RZ ;  /* 0x000000754a4a7224 */ /* 0x000fe200078e02ff */
[----:B------:R-:W-:-:S04]  /*0a00*/  MOV R169, R119 ;  /* 0x0000007700a97202 */ /* 0x000fc80000000f00 */
        /* <DEDUP_REMOVED lines=22> */
[----:B------:R-:W-:-:S02]  /*0b70*/  IADD3 R169, R119, 0x100, RZ ;  /* 0x0000010077a97810 */ /* 0x000fc40007ffe0ff */
[----:B------:R-:W-:Y:S02]  /*0b80*/  IADD3 R87, R87, 0x100, RZ ;  /* 0x0000010057577810 */ /* 0x000fe40007ffe0ff */
[----:B------:R-:W-:Y:S01]  /*0b90*/  IADD3 R86, R86, 0x100, RZ ;  /* 0x0000010056567810 */ /* 0x000fe20007ffe0ff */
[--C-:B---3--:R-:W-:Y:S02]  /*0ba0*/  HADD2.F32 R138, -RZ, R72.reuse.H0_H0 ;  /* 0x20000048ff8a7230 */ /* 0x108fe40000004100 */
[----:B------:R-:W-:Y:S02]  /*0bb0*/  HADD2.F32 R140, -RZ, R72.H1_H1 ;  /* 0x30000048ff8c7230 */ /* 0x000fe40000004100 */
[--C-:B------:R-:W-:Y:S02]  /*0bc0*/  HADD2.F32 R72, -RZ, R73.reuse.H0_H0 ;  /* 0x20000049ff487230 */ /* 0x100fe40000004100 */
[----:B------:R-:W-:Y:S02]  /*0bd0*/  HADD2.F32 R142, -RZ, R73.H1_H1 ;  /* 0x30000049ff8e7230 */ /* 0x000fe40000004100 */
[----:B------:R-:W-:Y:S01]  /*0be0*/  FADD.FTZ R3, -R85, R138 ;  /* 0x0000008a55037221 */ /* 0x000fe20000010100 */
[----:B----4-:R-:W-:-:S02]  /*0bf0*/  HADD2.F32 R73, -RZ, R76.H0_H0 ;  /* 0x2000004cff497230 */ /* 0x010fc40000004100 */
[--C-:B------:R-:W-:Y:S02]  /*0c00*/  HADD2.F32 R148, -RZ, R75.reuse.H0_H0 ;  /* 0x2000004bff947230 */ /* 0x100fe40000004100 */
[----:B------:R-:W-:Y:S02]  /*0c10*/  HADD2.F32 R150, -RZ, R75.H1_H1 ;  /* 0x3000004bff967230 */ /* 0x000fe40000004100 */
[C---:B------:R-:W-:Y:S01]  /*0c20*/  FADD.FTZ R75, -R85.reuse, R140 ;  /* 0x0000008c554b7221 */ /* 0x040fe20000010100 */
[----:B------:R-:W-:Y:S02]  /*0c30*/  HADD2.F32 R76, -RZ, R76.H1_H1 ;  /* 0x3000004cff4c7230 */ /* 0x000fe40000004100 */
[----:B------:R-:W-:Y:S01]  /*0c40*/  FMUL.FTZ R3, R120, R3 ;  /* 0x0000000378037220 */ /* 0x000fe20000410000 */
[----:B------:R-:W-:Y:S01]  /*0c50*/  FMUL.FTZ R140, R0, R73 ;  /* 0x00000049008c7220 */ /* 0x000fe20000410000 */
[--C-:B------:R-:W-:Y:S02]  /*0c60*/  HADD2.F32 R144, -RZ, R74.reuse.H0_H0 ;  /* 0x2000004aff907230 */ /* 0x100fe40000004100 */
[----:B------:R-:W-:Y:S01]  /*0c70*/  FADD.FTZ R137, -R85, R72 ;  /* 0x0000004855897221 */ /* 0x000fe20000010100 */
[----:B------:R-:W-:-:S02]  /*0c80*/  HADD2.F32 R146, -RZ, R74.H1_H1 ;  /* 0x3000004aff927230 */ /* 0x000fc40000004100 */
[----:B------:R-:W-:Y:S01]  /*0c90*/  FADD.FTZ R36, R36, R73 ;  /* 0x0000004924247221 */ /* 0x000fe20000010000 */
[--C-:B0-----:R-:W-:Y:S02]  /*0ca0*/  HADD2.F32 R83, -RZ, R77.reuse.H0_H0 ;  /* 0x2000004dff537230 */ /* 0x101fe40000004100 */
[----:B------:R-:W-:Y:S01]  /*0cb0*/  FFMA.FTZ R60, R3, R73, R60 ;  /* 0x00000049033c7223 */ /* 0x000fe2000001003c */
[----:B------:R-:W-:Y:S02]  /*0cc0*/  HADD2.F32 R74, -RZ, R77.H1_H1 ;  /* 0x3000004dff4a7230 */ /* 0x000fe40000004100 */
[----:B------:R-:W-:Y:S01]  /*0cd0*/  FADD.FTZ R77, -R85, R142 ;  /* 0x0000008e554d7221 */ /* 0x000fe20000010100 */
        /* <DEDUP_REMOVED lines=8> */
[----:B------:R-:W-:Y:S01]  /*0d60*/  FMUL.FTZ R144, R94, R83 ;  /* 0x000000535e907220 */ /* 0x000fe20000410000 */
[----:B------:R-:W-:Y:S01]  /*0d70*/  FFMA.FTZ R72, R138, R139, R73 ;  /* 0x0000008b8a487223 */ /* 0x000fe20000010049 */
[----:B------:R-:W-:-:S02]  /*0d80*/  HADD2.F32 R145, -RZ, R78.H0_H0 ;  /* 0x2000004eff917230 */ /* 0x000fc40000004100 */
[----:B------:R-:W-:Y:S01]  /*0d90*/  FADD.FTZ R39, R39, R74 ;  /* 0x0000004a27277221 */ /* 0x000fe20000010000 */
[-C--:B------:R-:W-:Y:S01]  /*0da0*/  FFMA.FTZ R63, R142, R74.reuse, R63 ;  /* 0x0000004a8e3f7223 */ /* 0x080fe2000001003f */
[----:B------:R-:W-:Y:S01]  /*0db0*/  FMUL.FTZ R143, R95, R74 ;  /* 0x0000004a5f8f7220 */ /* 0x000fe20000410000 */
[----:B------:R-:W-:Y:S01]  /*0dc0*/  FADD.FTZ R74, R75, R144 ;  /* 0x000000904b4a7221 */ /* 0x000fe20000010000 */
[----:B------:R-:W-:Y:S01]  /*0dd0*/  FFMA.FTZ R73, R137, R144, R72 ;  /* 0x0000009089497223 */ /* 0x000fe20000010048 */
[--C-:B------:R-:W-:Y:S02]  /*0de0*/  HADD2.F32 R149, -RZ, R79.reuse.H0_H0 ;  /* 0x2000004fff957230 */ /* 0x100fe40000004100 */
[----:B------:R-:W-:Y:S01]  /*0df0*/  FMUL.FTZ R141, R120, R141 ;  /* 0x0000008d788d7220 */ /* 0x000fe20000410000 */
[----:B------:R-:W-:Y:S02]  /*0e00*/  HADD2.F32 R82, -RZ, R79.H1_H1 ;  /* 0x3000004fff527230 */ /* 0x000fe40000004100 */
[----:B------:R-:W-:Y:S01]  /*0e10*/  FADD.FTZ R79, -R85, R146 ;  /* 0x00000092554f7221 */ /* 0x000fe20000010100 */
[----:B------:R-:W-:-:S02]  /*0e20*/  HADD2.F32 R78, -RZ, R78.H1_H1 ;  /* 0x3000004eff4e7230 */ /* 0x000fc40000004100 */
[----:B------:R-:W-:Y:S01]  /*0e30*/  FMUL.FTZ R146, R96, R145 ;  /* 0x0000009160927220 */ /* 0x000fe20000410000 */
[----:B------:R-:W-:Y:S01]  /*0e40*/  FADD.FTZ R75, R74, R143 ;  /* 0x0000008f4a4b7221 */ /* 0x000fe20000010000 */
[----:B------:R-:W-:Y:S01]  /*0e50*/  FFMA.FTZ R72, R142, R143, R73 ;  /* 0x0000008f8e487223 */ /* 0x000fe20000010049 */
[----:B------:R-:W-:Y:S01]  /*0e60*/  FADD.FTZ R147, -R85, R148 ;  /* 0x0000009455937221 */ /* 0x000fe20000010100 */
[----:B------:R-:W-:Y:S01]  /*0e70*/  FADD.FTZ R32, R32, R145 ;  /* 0x0000009120207221 */ /* 0x000fe20000010000 */
[----:B------:R-:W-:Y:S01]  /*0e80*/  FFMA.FTZ R56, R141, R145, R56 ;  /* 0x000000918d387223 */ /* 0x000fe20000010038 */
[C---:B------:R-:W-:Y:S01]  /*0e90*/  FMUL.FTZ R148, R120.reuse, R79 ;  /* 0x0000004f78947220 */ /* 0x040fe20000410000 */
[----:B------:R-:W-:Y:S01]  /*0ea0*/  FMUL.FTZ R145, R97, R78 ;  /* 0x0000004e61917220 */ /* 0x000fe20000410000 */
[----:B------:R-:W-:Y:S01]  /*0eb0*/  FADD.FTZ R74, R75, R146 ;  /* 0x000000924b4a7221 */ /* 0x000fe20000010000 */
[----:B------:R-:W-:Y:S01]  /*0ec0*/  FFMA.FTZ R73, R141, R146, R72 ;  /* 0x000000928d497223 */ /* 0x000fe20000010048 */
[----:B------:R-:W-:Y:S01]  /*0ed0*/  FADD.FTZ R171, -R85, R150 ;  /* 0x0000009655ab7221 */ /* 0x000fe20000010100 */
        /* <DEDUP_REMOVED lines=20> */
.L_x_1802:
[----:B------:R-:W-:Y:S05]  /*1020*/  BSYNC B1 ;  /* 0x0000000000017941 */ /* 0x000fea0003800000 */
.L_x_1801:
        /* <DEDUP_REMOVED lines=15> */
[----:B------:R-:W-:Y:S02]  /*1120*/  IADD3 R87, R87, 0x100, RZ ;  /* 0x0000010057577810 */ /* 0x000fe40007ffe0ff */
[----:B------:R-:W-:Y:S02]  /*1130*/  IADD3 R86, R86, 0x100, RZ ;  /* 0x0000010056567810 */ /* 0x000fe40007ffe0ff */
[----:B------:R-:W-:Y:S01]  /*1140*/  IADD3 R169, R169, 0x100, RZ ;  /* 0x00000100a9a97810 */ /* 0x000fe20007ffe0ff */
[----:B---3--:R-:W-:Y:S02]  /*1150*/  HADD2.F32 R122, -RZ, R72.H0_H0 ;  /* 0x20000048ff7a7230 */ /* 0x008fe40000004100 */
[--C-:B------:R-:W-:Y:S02]  /*1160*/  HADD2.F32 R124, -RZ, R73.reuse.H0_H0 ;  /* 0x20000049ff7c7230 */ /* 0x100fe40000004100 */
[----:B------:R-:W-:-:S02]  /*1170*/  HADD2.F32 R126, -RZ, R73.H1_H1 ;  /* 0x30000049ff7e7230 */ /* 0x000fc40000004100 */
[C---:B------:R-:W-:Y:S01]  /*1180*/  FADD.FTZ R121, -R85.reuse, R122 ;  /* 0x0000007a55797221 */ /* 0x040fe20000010100 */
[----:B------:R-:W-:Y:S02]  /*1190*/  HADD2.F32 R72, -RZ, R72.H1_H1 ;  /* 0x30000048ff487230 */ /* 0x000fe40000004100 */
[--C-:B----4-:R-:W-:Y:S02]  /*11a0*/  HADD2.F32 R73, -RZ, R76.reuse.H0_H0 ;  /* 0x2000004cff497230 */ /* 0x110fe40000004100 */
[----:B------:R-:W-:Y:S01]  /*11b0*/  FADD.FTZ R123, -R85, R124 ;  /* 0x0000007c557b7221 */ /* 0x000fe20000010100 */
[----:B------:R-:W-:Y:S02]  /*11c0*/  HADD2.F32 R76, -RZ, R76.H1_H1 ;  /* 0x3000004cff4c7230 */ /* 0x000fe40000004100 */
[----:B------:R-:W-:Y:S01]  /*11d0*/  FMUL.FTZ R121, R120, R121 ;  /* 0x0000007978797220 */ /* 0x000fe20000410000 */
[--C-:B------:R-:W-:Y:S02]  /*11e0*/  HADD2.F32 R132, -RZ, R75.reuse.H0_H0 ;  /* 0x2000004bff847230 */ /* 0x100fe40000004100 */
[----:B------:R-:W-:Y:S01]  /*11f0*/  FMUL.FTZ R124, R100, R73 ;  /* 0x00000049647c7220 */ /* 0x000fe20000410000 */
[----:B------:R-:W-:-:S02]  /*1200*/  HADD2.F32 R134, -RZ, R75.H1_H1 ;  /* 0x3000004bff867230 */ /* 0x000fc40000004100 */
[----:B------:R-:W-:Y:S01]  /*1210*/  FADD.FTZ R75, -R85, R72 ;  /* 0x00000048554b7221 */ /* 0x000fe20000010100 */
[--C-:B------:R-:W-:Y:S02]  /*1220*/  HADD2.F32 R128, -RZ, R74.reuse.H0_H0 ;  /* 0x2000004aff807230 */ /* 0x100fe40000004100 */
[----:B------:R-:W-:Y:S02]  /*1230*/  HADD2.F32 R130, -RZ, R74.H1_H1 ;  /* 0x3000004aff827230 */ /* 0x000fe40000004100 */
[----:B------:R-:W-:Y:S01]  /*1240*/  FADD.FTZ R28, R28, R73 ;  /* 0x000000491c1c7221 */ /* 0x000fe20000010000 */
[--C-:B0-----:R-:W-:Y:S02]  /*1250*/  HADD2.F32 R83, -RZ, R77.reuse.H0_H0 ;  /* 0x2000004dff537230 */ /* 0x101fe40000004100 */
[----:B------:R-:W-:Y:S01]  /*1260*/  FFMA.FTZ R52, R121, R73, R52 ;  /* 0x0000004979347223 */ /* 0x000fe20000010034 */
[----:B------:R-:W-:Y:S02]  /*1270*/  HADD2.F32 R74, -RZ, R77.H1_H1 ;  /* 0x3000004dff4a7230 */ /* 0x000fe40000004100 */
[----:B------:R-:W-:Y:S01]  /*1280*/  FADD.FTZ R77, -R85, R126 ;  /* 0x0000007e554d7221 */ /* 0x000fe20000010100 */
[----:B------:R-:W-:Y:S01]  /*1290*/  FMUL.FTZ R125, R101, R76 ;  /* 0x0000004c657d7220 */ /* 0x000fe20000410000 */
[----:B------:R-:W-:Y:S01]  /*12a0*/  FADD.FTZ R72, R171, R124 ;  /* 0x0000007cab487221 */ /* 0x000fe20000010000 */
[C---:B------:R-:W-:Y:S01]  /*12b0*/  FMUL.FTZ R122, R120.reuse, R75 ;  /* 0x0000004b787a7220 */ /* 0x040fe20000410000 */
[----:B------:R-:W-:Y:S01]  /*12c0*/  FFMA.FTZ R73, R121, R124, R170 ;  /* 0x0000007c79497223 */ /* 0x000fe200000100aa */
        /* <DEDUP_REMOVED lines=48> */
.L_x_1804:
[----:B------:R-:W-:Y:S05]  /*15d0*/  BSYNC B1 ;  /* 0x0000000000017941 */ /* 0x000fea0003800000 */
.L_x_1803:
        /* <DEDUP_REMOVED lines=15> */
[--C-:B---3--:R-:W-:Y:S02]  /*16d0*/  HADD2.F32 R156, -RZ, R73.reuse.H1_H1 ;  /* 0x30000049ff9c7230 */ /* 0x108fe40000004100 */
[--C-:B------:R-:W-:Y:S02]  /*16e0*/  HADD2.F32 R82, -RZ, R72.reuse.H0_H0 ;  /* 0x20000048ff527230 */ /* 0x100fe40000004100 */
[----:B------:R-:W-:Y:S02]  /*16f0*/  HADD2.F32 R72, -RZ, R72.H1_H1 ;  /* 0x30000048ff487230 */ /* 0x000fe40000004100 */
[----:B------:R-:W-:Y:S02]  /*1700*/  HADD2.F32 R158, -RZ, R74.H0_H0 ;  /* 0x2000004aff9e7230 */ /* 0x000fe40000004100 */
[----:B------:R-:W-:Y:S01]  /*1710*/  FADD.FTZ R83, -R85, R156 ;  /* 0x0000009c55537221 */ /* 0x000fe20000010100 */
[----:B------:R-:W-:-:S02]  /*1720*/  HADD2.F32 R154, -RZ, R73.H0_H0 ;  /* 0x20000049ff9a7230 */ /* 0x000fc40000004100 */
[C---:B------:R-:W-:Y:S01]  /*1730*/  FADD.FTZ R151, -R85.reuse, R82 ;  /* 0x0000005255977221 */ /* 0x040fe20000010100 */
[--C-:B----4-:R-:W-:Y:S02]  /*1740*/  HADD2.F32 R73, -RZ, R76.reuse.H0_H0 ;  /* 0x2000004cff497230 */ /* 0x110fe40000004100 */
[--C-:B------:R-:W-:Y:S02]  /*1750*/  HADD2.F32 R160, -RZ, R75.reuse.H0_H0 ;  /* 0x2000004bffa07230 */ /* 0x100fe40000004100 */
[----:B------:R-:W-:Y:S02]  /*1760*/  HADD2.F32 R162, -RZ, R75.H1_H1 ;  /* 0x3000004bffa27230 */ /* 0x000fe40000004100 */
[C---:B------:R-:W-:Y:S01]  /*1770*/  FADD.FTZ R75, -R85.reuse, R72 ;  /* 0x00000048554b7221 */ /* 0x040fe20000010100 */
[----:B------:R-:W-:Y:S01]  /*1780*/  FADD.FTZ R159, -R85, R158 ;  /* 0x0000009e559f7221 */ /* 0x000fe20000010100 */
[----:B------:R-:W-:Y:S02]  /*1790*/  HADD2.F32 R72, -RZ, R77.H1_H1 ;  /* 0x3000004dff487230 */ /* 0x000fe40000004100 */
[----:B------:R-:W-:Y:S01]  /*17a0*/  FMUL.FTZ R158, R120, R83 ;  /* 0x00000053789e7220 */ /* 0x000fe20000410000 */
[----:B------:R-:W-:-:S02]  /*17b0*/  HADD2.F32 R76, -RZ, R76.H1_H1 ;  /* 0x3000004cff4c7230 */ /* 0x000fc40000004100 */
[----:B------:R-:W-:Y:S01]  /*17c0*/  FMUL.FTZ R151, R120, R151 ;  /* 0x0000009778977220 */ /* 0x000fe20000410000 */
[-C--:B------:R-:W-:Y:S01]  /*17d0*/  FMUL.FTZ R156, R108, R73.reuse ;  /* 0x000000496c9c7220 */ /* 0x080fe20000410000 */
[----:B------:R-:W-:Y:S01]  /*17e0*/  FADD.FTZ R23, R23, R72 ;  /* 0x0000004817177221 */ /* 0x000fe20000010000 */
[-C--:B------:R-:W-:Y:S01]  /*17f0*/  FFMA.FTZ R47, R158, R72.reuse, R47 ;  /* 0x000000489e2f7223 */ /* 0x080fe2000001002f */
[----:B------:R-:W-:Y:S01]  /*1800*/  FMUL.FTZ R157, R111, R72 ;  /* 0x000000486f9d7220 */ /* 0x000fe20000410000 */
[----:B------:R-:W-:Y:S01]  /*1810*/  FADD.FTZ R153, -R85, R154 ;  /* 0x0000009a55997221 */ /* 0x000fe20000010100 */
[----:B0-----:R-:W-:Y:S02]  /*1820*/  HADD2.F32 R81, -RZ, R77.H0_H0 ;  /* 0x2000004dff517230 */ /* 0x001fe40000004100 */
[----:B------:R-:W-:Y:S01]  /*1830*/  FADD.FTZ R20, R20, R73 ;  /* 0x0000004914147221 */ /* 0x000fe20000010000 */
[----:B------:R-:W-:Y:S01]  /*1840*/  FFMA.FTZ R44, R151, R73, R44 ;  /* 0x00000049972c7223 */ /* 0x000fe2000001002c */
[----:B------:R-:W-:Y:S01]  /*1850*/  FMUL.FTZ R155, R109, R76 ;  /* 0x0000004c6d9b7220 */ /* 0x000fe20000410000 */
[----:B------:R-:W-:Y:S01]  /*1860*/  FADD.FTZ R72, R171, R156 ;  /* 0x0000009cab487221 */ /* 0x000fe20000010000 */
[----:B------:R-:W-:Y:S01]  /*1870*/  FMUL.FTZ R154, R120, R75 ;  /* 0x0000004b789a7220 */ /* 0x000fe20000410000 */
[----:B------:R-:W-:Y:S01]  /*1880*/  FFMA.FTZ R73, R151, R156, R170 ;  /* 0x0000009c97497223 */ /* 0x000fe200000100aa */
[----:B------:R-:W-:-:S02]  /*1890*/  HADD2.F32 R74, -RZ, R74.H1_H1 ;  /* 0x3000004aff4a7230 */ /* 0x000fc40000004100 */
[C---:B------:R-:W-:Y:S01]  /*18a0*/  FADD.FTZ R163, -R85.reuse, R160 ;  /* 0x000000a055a37221 */ /* 0x040fe20000010100 */
[----:B------:R-:W-:Y:S01]  /*18b0*/  FADD.FTZ R75, R72, R155 ;  /* 0x0000009b484b7221 */ /* 0x000fe20000010000 */
[----:B------:R-:W-:Y:S01]  /*18c0*/  FMUL.FTZ R153, R120, R153 ;  /* 0x0000009978997220 */ /* 0x000fe20000410000 */
[----:B------:R-:W-:Y:S01]  /*18d0*/  FMUL.FTZ R160, R110, R81 ;  /* 0x000000516ea07220 */ /* 0x000fe20000410000 */
[----:B------:R-:W-:Y:S01]  /*18e0*/  FFMA.FTZ R72, R154, R155, R73 ;  /* 0x0000009b9a487223 */ /* 0x000fe20000010049 */
[----:B------:R-:W-:Y:S01]  /*18f0*/  FADD.FTZ R87, -R85, R74 ;  /* 0x0000004a55577221 */ /* 0x000fe20000010100 */
[--C-:B------:R-:W-:Y:S02]  /*1900*/  HADD2.F32 R77, -RZ, R78.reuse.H0_H0 ;  /* 0x2000004eff4d7230 */ /* 0x100fe40000004100 */
[----:B------:R-:W-:Y:S01]  /*1910*/  FADD.FTZ R74, R75, R160 ;  /* 0x000000a04b4a7221 */ /* 0x000fe20000010000 */
[----:B------:R-:W-:Y:S01]  /*1920*/  FFMA.FTZ R73, R153, R160, R72 ;  /* 0x000000a099497223 */ /* 0x000fe20000010048 */
[----:B------:R-:W-:Y:S01]  /*1930*/  FADD.FTZ R169, -R85, R162 ;  /* 0x000000a255a97221 */ /* 0x000fe20000010100 */
[----:B------:R-:W-:-:S02]  /*1940*/  HADD2.F32 R78, -RZ, R78.H1_H1 ;  /* 0x3000004eff4e7230 */ /* 0x000fc40000004100 */
[----:B------:R-:W-:Y:S01]  /*1950*/  FMUL.FTZ R159, R120, R159 ;  /* 0x0000009f789f7220 */ /* 0x000fe20000410000 */
        /* <DEDUP_REMOVED lines=31> */
.L_x_1800:
[----:B------:R-:W-:Y:S05]  /*1b50*/  BSYNC B0 ;  /* 0x0000000000007941 */ /* 0x000fea0003800000 */
.L_x_1794:
        /* <DEDUP_REMOVED lines=26> */
.L_x_1899:
        /* <DEDUP_REMOVED lines=28> */
[----:B-1----:R-:W-:Y:S01]  /*1ec0*/  FADD.FTZ R177, R177, R80 ;  /* 0x00000050b1b17221 */ /* 0x002fe20000010000 */
[----:B------:R-:W-:Y:S01]  /*1ed0*/  FADD.FTZ R72, R72, R81 ;  /* 0x0000005148487221 */ /* 0x000fe20000010000 */
[----:B------:R-:W-:Y:S02]  /*1ee0*/  @P3 SHF.R.S32.HI R73, RZ, 0x1f, R74 ;  /* 0x0000001fff493819 */ /* 0x000fe4000001144a */
[----:B------:R-:W-:Y:S01]  /*1ef0*/  FADD.FTZ R177, R82, R177 ;  /* 0x000000b152b17221 */ /* 0x000fe20000010000 */
[----:B------:R-:W-:Y:S01]  /*1f00*/  FADD.FTZ R72, R83, R72 ;  /* 0x0000004853487221 */ /* 0x000fe20000010000 */
[----:B------:R-:W-:Y:S02]  /*1f10*/  @P3 LEA.HI R73, R73, R74, RZ, 0x3 ;  /* 0x0000004a49493211 */ /* 0x000fe400078f18ff */
[----:B----4-:R-:W-:Y:S01]  /*1f20*/  FADD.FTZ R177, R177, R84 ;  /* 0x00000054b1b17221 */ /* 0x010fe20000010000 */
        /* <DEDUP_REMOVED lines=14> */
[----:B-----5:R-:W-:Y:S01]  /*2010*/  HADD2.F32 R72, -RZ, R12.H0_H0 ;  /* 0x2000000cff487230 */ /* 0x020fe20000004100 */
[----:B------:R-:W-:Y:S06]  /*2020*/  BRA `(.L_x_1810) ;  /* 0x0000000000287947 */ /* 0x000fec0003800000 */
.L_x_1809:
        /* <DEDUP_REMOVED lines=8> */
[----:B-----5:R-:W-:-:S05]  /*20b0*/  @P4 HADD2.F32 R75, -RZ, R12.H0_H0 ;  /* 0x2000000cff4b4230 */ /* 0x020fca0000004100 */
[----:B------:R-:W-:-:S07]  /*20c0*/  @P4 FADD.FTZ R72, R72, R75 ;  /* 0x0000004b48484221 */ /* 0x000fce0000010000 */
.L_x_1810:
[----:B------:R-:W-:Y:S05]  /*20d0*/  BSYNC B1 ;  /* 0x0000000000017941 */ /* 0x000fea0003800000 */
.L_x_1808:
[----:B------:R-:W1:Y:S01]  /*20e0*/  @P3 LDC.64 R74, c[0x0][0x298] ;  /* 0x0000a600ff4a3b82 */ /* 0x000e620000000a00 */
[----:B-----5:R-:W-:Y:S01]  /*20f0*/  @P3 LOP3.LUT P5, RZ, R92, 0xff, RZ, 0xc0, !PT ;  /* 0x000000ff5cff3812 */ /* 0x020fe200078ac0ff */
[----:B------:R-:W-:Y:S01]  /*2100*/  BSSY B1, `(.L_x_1811) ;  /* 0x0000016000017945 */ /* 0x000fe20003800000 */
[----:B-1----:R-:W-:-:S04]  /*2110*/  @P3 FMUL.FTZ R73, R72, R75 ;  /* 0x0000004b48493220 */ /* 0x002fc80000410000 */
[----:B------:R-:W-:-:S05]  /*2120*/  @P3 FMUL.FTZ R73, R73, R74 ;  /* 0x0000004a49493220 */ /* 0x000fca0000410000 */
[----:B------:R-:W-:Y:S02]  /*2130*/  @P3 FSEL R73, R73, RZ, P5 ;  /* 0x000000ff49493208 */ /* 0x000fe40002800000 */
[----:B------:R-:W-:Y:S02]  /*2140*/  ISETP.NE.U32.AND P5, PT, RZ, UR6, PT ;  /* 0x00000006ff007c0c */ /* 0x000fe4000bfa5070 */
[----:B------:R-:W-:Y:S02]  /*2150*/  @P3 F2FP.F16.F32.PACK_AB R73, RZ, R73 ;  /* 0x00000049ff49323e */ /* 0x000fe400000000ff */
[----:B------:R-:W-:Y:S02]  /*2160*/  ISETP.NE.AND.EX P5, PT, RZ, UR7, PT, P5 ;  /* 0x00000007ff007c0c */ /* 0x000fe4000bfa5350 */
[----:B------:R-:W-:-:S11]  /*2170*/  @P3 PRMT R68, R73, 0x7610, R68 ;  /* 0x0000761049443816 */ /* 0x000fd60000000044 */
[----:B------:R-:W-:-:S04]  /*2180*/  @P5 F2FP.F16.F32.PACK_AB R72, RZ, R72 ;  /* 0x00000048ff48523e */ /* 0x000fc800000000ff */
[----:B------:R-:W-:Y:S01]  /*2190*/  @P5 PRMT R64, R72, 0x7610, R64 ;  /* 0x0000761048405816 */ /* 0x000fe20000000040 */
[----:B------:R-:W-:Y:S06]  /*21a0*/  @P2 BRA `(.L_x_1812) ;  /* 0x0000000000102947 */ /* 0x000fec0003800000 */
[----:B------:R-:W-:Y:S01]  /*21b0*/  HFMA2.MMA R72, -RZ, RZ, 0, 0 ;  /* 0x00000000ff487435 */ /* 0x000fe200000001ff */
[----:B------:R-:W-:Y:S10]  /*21c0*/  @!P4 BRA `(.L_x_1813) ;  /* 0x000000000024c947 */ /* 0x000ff40003800000 */
[----:B------:R-:W-:Y:S01]  /*21d0*/  HADD2.F32 R72, -RZ, R12.H1_H1 ;  /* 0x3000000cff487230 */ /* 0x000fe20000004100 */
[----:B------:R-:W-:Y:S06]  /*21e0*/  BRA `(.L_x_1813) ;  /* 0x00000000001c7947 */ /* 0x000fec0003800000 */
.L_x_1812:
[----:B0-----:R-:W-:Y:S01]  /*21f0*/  ISETP.NE.AND P6, PT, R174, RZ, PT ;  /* 0x000000ffae00720c */ /* 0x001fe20003fc5270 */
[----:B------:R-:W-:-:S03]  /*2200*/  @P4 HADD2.F32 R75, -RZ, R12.H1_H1 ;  /* 0x3000000cff4b4230 */ /* 0x000fc60000004100 */
[----:B------:R-:W-:-:S05]  /*2210*/  FSEL R73, R76, RZ, !P6 ;  /* 0x000000ff4c497208 */ /* 0x000fca0007000000 */
[----:B------:R-:W-:-:S04]  /*2220*/  FFMA.FTZ R72, R138, R78, R73 ;  /* 0x0000004e8a487223 */ /* 0x000fc80000010049 */
[----:B------:R-:W-:-:S04]  /*2230*/  FADD.FTZ R73, R139, -R72 ;  /* 0x800000488b497221 */ /* 0x000fc80000010000 */
[----:B------:R-:W-:-:S04]  /*2240*/  FMUL.FTZ R72, R120, R73 ;  /* 0x0000004978487220 */ /* 0x000fc80000410000 */
[----:B------:R-:W-:-:S07]  /*2250*/  @P4 FADD.FTZ R72, R72, R75 ;  /* 0x0000004b48484221 */ /* 0x000fce0000010000 */
.L_x_1813:
[----:B------:R-:W-:Y:S05]  /*2260*/  BSYNC B1 ;  /* 0x0000000000017941 */ /* 0x000fea0003800000 */
.L_x_1811:
[----:B------:R-:W1:Y:S01]  /*2270*/  @P3 LDC.64 R74, c[0x0][0x298] ;  /* 0x0000a600ff4a3b82 */ /* 0x000e620000000a00 */
[----:B------:R-:W-:Y:S01]  /*2280*/  @P3 LOP3.LUT P6, RZ, R92, 0xff00, RZ, 0xc0, !PT ;  /* 0x0000ff005cff3812 */ /* 0x000fe200078cc0ff */
[----:B------:R-:W-:Y:S01]  /*2290*/  BSSY B1, `(.L_x_1814) ;  /* 0x0000014000017945 */ /* 0x000fe20003800000 */
[----:B-1----:R-:W-:Y:S01]  /*22a0*/  @P3 FMUL.FTZ R73, R72, R75 ;  /* 0x0000004b48493220 */ /* 0x002fe20000410000 */
[----:B------:R-:W-:-:S03]  /*22b0*/  @P5 F2FP.F16.F32.PACK_AB R72, RZ, R72 ;  /* 0x00000048ff48523e */ /* 0x000fc600000000ff */
[----:B------:R-:W-:Y:S01]  /*22c0*/  @P3 FMUL.FTZ R73, R73, R74 ;  /* 0x0000004a49493220 */ /* 0x000fe20000410000 */
[----:B------:R-:W-:-:S04]  /*22d0*/  @P5 PRMT R64, R64, 0x5410, R72 ;  /* 0x0000541040405816 */ /* 0x000fc80000000048 */
[----:B------:R-:W-:-:S04]  /*22e0*/  @P3 FSEL R73, R73, RZ, P6 ;  /* 0x000000ff49493208 */ /* 0x000fc80003000000 */
[----:B------:R-:W-:-:S04]  /*22f0*/  @P3 F2FP.F16.F32.PACK_AB R73, RZ, R73 ;  /* 0x00000049ff49323e */ /* 0x000fc800000000ff */
[----:B------:R-:W-:Y:S01]  /*2300*/  @P3 PRMT R68, R68, 0x5410, R73 ;  /* 0x0000541044443816 */ /* 0x000fe20000000049 */
[----:B------:R-:W-:Y:S06]  /*2310*/  @P2 BRA `(.L_x_1815) ;  /* 0x0000000000102947 */ /* 0x000fec0003800000 */
[----:B------:R-:W-:Y:S01]  /*2320*/  MOV R72, RZ ;  /* 0x000000ff00487202 */ /* 0x000fe20000000f00 */
[----:B------:R-:W-:Y:S06]  /*2330*/  @!P4 BRA `(.L_x_1816) ;  /* 0x000000000024c947 */ /* 0x000fec0003800000 */
[----:B------:R-:W-:Y:S01]  /*2340*/  HADD2.F32 R72, -RZ, R13.H0_H0 ;  /* 0x2000000dff487230 */ /* 0x000fe20000004100 */
[----:B------:R-:W-:Y:S06]  /*2350*/  BRA `(.L_x_1816) ;  /* 0x00000000001c7947 */ /* 0x000fec0003800000 */
.L_x_1815:
[----:B0-----:R-:W-:Y:S01]  /*2360*/  ISETP.NE.AND P6, PT, R174, RZ, PT ;  /* 0x000000ffae00720c */ /* 0x001fe20003fc5270 */
[----:B------:R-:W-:-:S03]  /*2370*/  @P4 HADD2.F32 R75, -RZ, R13.H0_H0 ;  /* 0x2000000dff4b4230 */ /* 0x000fc60000004100 */
[----:B------:R-:W-:-:S05]  /*2380*/  FSEL R72, R76, RZ, !P6 ;  /* 0x000000ff4c487208 */ /* 0x000fca0007000000 */
[----:B------:R-:W-:-:S04]  /*2390*/  FFMA.FTZ R73, R137, R78, R72 ;  /* 0x0000004e89497223 */ /* 0x000fc80000010048 */
[----:B------:R-:W-:-:S04]  /*23a0*/  FADD.FTZ R73, R144, -R73 ;  /* 0x8000004990497221 */ /* 0x000fc80000010000 */
[----:B------:R-:W-:-:S04]  /*23b0*/  FMUL.FTZ R72, R120, R73 ;  /* 0x0000004978487220 */ /* 0x000fc80000410000 */
[----:B------:R-:W-:-:S07]  /*23c0*/  @P4 FADD.FTZ R72, R72, R75 ;  /* 0x0000004b48484221 */ /* 0x000fce0000010000 */
.L_x_1816:
[----:B------:R-:W-:Y:S05]  /*23d0*/  BSYNC B1 ;  /* 0x0000000000017941 */ /* 0x000fea0003800000 */
.L_x_1814:
        /* <DEDUP_REMOVED lines=11> */
[----:B------:R-:W-:Y:S01]  /*2490*/  HFMA2.MMA R72, -RZ, RZ, 0, 0 ;  /* 0x00000000ff487435 */ /* 0x000fe200000001ff */
[----:B------:R-:W-:Y:S10]  /*24a0*/  @!P4 BRA `(.L_x_1819) ;  /* 0x000000000024c947 */ /* 0x000ff40003800000 */
[----:B------:R-:W-:Y:S01]  /*24b0*/  HADD2.F32 R72, -RZ, R13.H1_H1 ;  /* 0x3000000dff487230 */ /* 0x000fe20000004100 */
[----:B------:R-:W-:Y:S06]  /*24c0*/  BRA `(.L_x_1819) ;  /* 0x00000000001c7947 */ /* 0x000fec0003800000 */
.L_x_1818:
[----:B0-----:R-:W-:Y:S01]  /*24d0*/  ISETP.NE.AND P6, PT, R174, RZ, PT ;  /* 0x000000ffae00720c */ /* 0x001fe20003fc5270 */
[----:B------:R-:W-:-:S03]  /*24e0*/  @P4 HADD2.F32 R75, -RZ, R13.H1_H1 ;  /* 0x3000000dff4b4230 */ /* 0x000fc60000004100 */
[----:B------:R-:W-:-:S05]  /*24f0*/  FSEL R73, R76, RZ, !P6 ;  /* 0x000000ff4c497208 */ /* 0x000fca0007000000 */
[----:B------:R-:W-:-:S04]  /*2500*/  FFMA.FTZ R72, R142, R78, R73 ;  /* 0x0000004e8e487223 */ /* 0x000fc80000010049 */
[----:B------:R-:W-:-:S04]  /*2510*/  FADD.FTZ R73, R143, -R72 ;  /* 0x800000488f497221 */ /* 0x000fc80000010000 */
[----:B------:R-:W-:-:S04]  /*2520*/  FMUL.FTZ R72, R120, R73 ;  /* 0x0000004978487220 */ /* 0x000fc80000410000 */
[----:B------:R-:W-:-:S07]  /*2530*/  @P4 FADD.FTZ R72, R72, R75 ;  /* 0x0000004b48484221 */ /* 0x000fce0000010000 */
.L_x_1819:
[----:B------:R-:W-:Y:S05]  /*2540*/  BSYNC B1 ;  /* 0x0000000000017941 */ /* 0x000fea0003800000 */
.L_x_1817:
        /* <DEDUP_REMOVED lines=15> */
.L_x_1821:
[----:B0-----:R-:W-:Y:S01]  /*2640*/  ISETP.NE.AND P6, PT, R174, RZ, PT ;  /* 0x000000ffae00720c */ /* 0x001fe20003fc5270 */
[----:B------:R-:W-:-:S03]  /*2650*/  @P4 HADD2.F32 R75, -RZ, R14.H0_H0 ;  /* 0x2000000eff4b4230 */ /* 0x000fc60000004100 */
[----:B------:R-:W-:-:S05]  /*2660*/  FSEL R72, R76, RZ, !P6 ;  /* 0x000000ff4c487208 */ /* 0x000fca0007000000 */
[----:B------:R-:W-:-:S04]  /*2670*/  FFMA.FTZ R73, R141, R78, R72 ;  /* 0x0000004e8d497223 */ /* 0x000fc80000010048 */
[----:B------:R-:W-:-:S04]  /*2680*/  FADD.FTZ R73, R146, -R73 ;  /* 0x8000004992497221 */ /* 0x000fc80000010000 */
[----:B------:R-:W-:-:S04]  /*2690*/  FMUL.FTZ R72, R120, R73 ;  /* 0x0000004978487220 */ /* 0x000fc80000410000 */
[----:B------:R-:W-:-:S07]  /*26a0*/  @P4 FADD.FTZ R72, R72, R75 ;  /* 0x0000004b48484221 */ /* 0x000fce0000010000 */
.L_x_1822:
[----:B------:R-:W-:Y:S05]  /*26b0*/  BSYNC B1 ;  /* 0x0000000000017941 */ /* 0x000fea0003800000 */
.L_x_1820:
        /* <DEDUP_REMOVED lines=15> */
.L_x_1824:
[----:B0-----:R-:W-:Y:S01]  /*27b0*/  ISETP.NE.AND P6, PT, R174, RZ, PT ;  /* 0x000000ffae00720c */ /* 0x001fe20003fc5270 */
[----:B------:R-:W-:-:S03]  /*27c0*/  @P4 HADD2.F32 R75, -RZ, R14.H1_H1 ;  /* 0x3000000eff4b4230 */ /* 0x000fc60000004100 */
[----:B------:R-:W-:-:S05]  /*27d0*/  FSEL R73, R76, RZ, !P6 ;  /* 0x000000ff4c497208 */ /* 0x000fca0007000000 */
[----:B------:R-:W-:-:S04]  /*27e0*/  FFMA.FTZ R72, R148, R78, R73 ;  /* 0x0000004e94487223 */ /* 0x000fc80000010049 */
[----:B------:R-:W-:-:S04]  /*27f0*/  FADD.FTZ R73, R145, -R72 ;  /* 0x8000004891497221 */ /* 0x000fc80000010000 */
[----:B------:R-:W-:-:S04]  /*2800*/  FMUL.FTZ R72, R120, R73 ;  /* 0x0000004978487220 */ /* 0x000fc80000410000 */
[----:B------:R-:W-:-:S07]  /*2810*/  @P4 FADD.FTZ R72, R72, R75 ;  /* 0x0000004b48484221 */ /* 0x000fce0000010000 */
.L_x_1825:
[----:B------:R-:W-:Y:S05]  /*2820*/  BSYNC B1 ;  /* 0x0000000000017941 */ /* 0x000fea0003800000 */
.L_x_1823:
        /* <DEDUP_REMOVED lines=15> */
.L_x_1827:
[----:B0-----:R-:W-:Y:S01]  /*2920*/  ISETP.NE.AND P6, PT, R174, RZ, PT ;  /* 0x000000ffae00720c */ /* 0x001fe20003fc5270 */
[----:B------:R-:W-:-:S03]  /*2930*/  @P4 HADD2.F32 R75, -RZ, R15.H0_H0 ;  /* 0x2000000fff4b4230 */ /* 0x000fc60000004100 */
[----:B------:R-:W-:-:S05]  /*2940*/  FSEL R72, R76, RZ, !P6 ;  /* 0x000000ff4c487208 */ /* 0x000fca0007000000 */
[----:B------:R-:W-:-:S04]  /*2950*/  FFMA.FTZ R73, R147, R78, R72 ;  /* 0x0000004e93497223 */ /* 0x000fc80000010048 */
[----:B------:R-:W-:-:S04]  /*2960*/  FADD.FTZ R73, R150, -R73 ;  /* 0x8000004996497221 */ /* 0x000fc80000010000 */
[----:B------:R-:W-:-:S04]  /*2970*/  FMUL.FTZ R72, R120, R73 ;  /* 0x0000004978487220 */ /* 0x000fc80000410000 */
[----:B------:R-:W-:-:S07]  /*2980*/  @P4 FADD.FTZ R72, R72, R75 ;  /* 0x0000004b48484221 */ /* 0x000fce0000010000 */
.L_x_1828:
[----:B------:R-:W-:Y:S05]  /*2990*/  BSYNC B1 ;  /* 0x0000000000017941 */ /* 0x000fea0003800000 */
.L_x_1826:
        /* <DEDUP_REMOVED lines=15> */
.L_x_1830:
[----:B0-----:R-:W-:Y:S01]  /*2a90*/  ISETP.NE.AND P6, PT, R174, RZ, PT ;  /* 0x000000ffae00720c */ /* 0x001fe20003fc5270 */
[----:B------:R-:W-:-:S03]  /*2aa0*/  @P4 HADD2.F32 R75, -RZ, R15.H1_H1 ;  /* 0x3000000fff4b4230 */ /* 0x000fc60000004100 */
[----:B------:R-:W-:-:S05]  /*2ab0*/  FSEL R73, R76, RZ, !P6 ;  /* 0x000000ff4c497208 */ /* 0x000fca0007000000 */
[----:B------:R-:W-:-:S04]  /*2ac0*/  FFMA.FTZ R72, R152, R78, R73 ;  /* 0x0000004e98487223 */ /* 0x000fc80000010049 */
[----:B------:R-:W-:-:S04]  /*2ad0*/  FADD.FTZ R73, R149, -R72 ;  /* 0x8000004895497221 */ /* 0x000fc80000010000 */
[----:B------:R-:W-:-:S04]  /*2ae0*/  FMUL.FTZ R80, R120, R73 ;  /* 0x0000004978507220 */ /* 0x000fc80000410000 */
[----:B------:R-:W-:-:S07]  /*2af0*/  @P4 FADD.FTZ R80, R80, R75 ;  /* 0x0000004b50504221 */ /* 0x000fce0000010000 */
.L_x_1831:
[----:B------:R-:W-:Y:S05]  /*2b00*/  BSYNC B1 ;  /* 0x0000000000017941 */ /* 0x000fea0003800000 */
.L_x_1829:
[----:B------:R-:W1:Y:S01]  /*2b10*/  @P3 LDC.64 R72, c[0x0][0x298] ;  /* 0x0000a600ff483b82 */ /* 0x000e620000000a00 */
[----:B------:R-:W-:-:S07]  /*2b20*/  @P3 LOP3.LUT P4, RZ, R93, 0xff000000, RZ, 0xc0, !PT ;  /* 0xff0000005dff3812 */ /* 0x000fce000788c0ff */
[----:B------:R-:W2:Y:S01]  /*2b30*/  @P5 LDC.64 R74, c[0x0][0x308] ;  /* 0x0000c200ff4a5b82 */ /* 0x000ea20000000a00 */
[----:B-1----:R-:W-:Y:S01]  /*2b40*/  @P3 FMUL.FTZ R73, R80, R73 ;  /* 0x0000004950493220 */ /* 0x002fe20000410000 */
[----:B------:R-:W-:-:S03]  /*2b50*/  @P5 F2FP.F16.F32.PACK_AB R80, RZ, R80 ;  /* 0x00000050ff50523e */ /* 0x000fc600000000ff */
[----:B------:R-:W-:Y:S01]  /*2b60*/  @P3 FMUL.FTZ R73, R73, R72 ;  /* 0x0000004849493220 */ /* 0x000fe20000410000 */
[----:B------:R-:W-:Y:S01]  /*2b70*/  @P5 PRMT R67, R67, 0x5410, R80 ;  /* 0x0000541043435816 */ /* 0x000fe20000000050 */
[----:B--2---:R-:W-:-:S03]  /*2b80*/  @P5 IMAD.WIDE.U32 R74, R119, 0x10, R74 ;  /* 0x00000010774a5825 */ /* 0x004fc600078e004a */
[----:B------:R-:W-:Y:S02]  /*2b90*/  @P3 FSEL R79, R73, RZ, P4 ;  /* 0x000000ff494f3208 */ /* 0x000fe40002000000 */
[----:B------:R-:W1:Y:S01]  /*2ba0*/  @P3 LDC.64 R72, c[0x0][0x2f8] ;  /* 0x0000be00ff483b82 */ /* 0x000e620000000a00 */
[----:B------:R-:W-:Y:S01]  /*2bb0*/  IADD3 R119, R119, 0x100, RZ ;  /* 0x0000010077777810 */ /* 0x000fe20007ffe0ff */
[----:B------:R2:W-:Y:S01]  /*2bc0*/  @P5 STG.E.128 desc[UR4][R74.64], R64 ;  /* 0x000000404a005986 */ /* 0x0005e2000c101d04 */
[----:B------:R-:W-:-:S04]  /*2bd0*/  @P3 F2FP.F16.F32.PACK_AB R79, RZ, R79 ;  /* 0x0000004fff4f323e */ /* 0x000fc800000000ff */
[----:B------:R-:W-:Y:S01]  /*2be0*/  @P3 PRMT R71, R71, 0x5410, R79 ;  /* 0x0000541047473816 */ /* 0x000fe2000000004f */
[C---:B-1----:R-:W-:Y:S01]  /*2bf0*/  @P3 IMAD.WIDE.U32 R72, R77.reuse, 0x10, R72 ;  /* 0x000000104d483825 */ /* 0x042fe200078e0048 */
[----:B------:R-:W-:-:S04]  /*2c00*/  IADD3 R77, R77, 0x100, RZ ;  /* 0x000001004d4d7810 */ /* 0x000fc80007ffe0ff */
[----:B------:R2:W-:Y:S03]  /*2c10*/  @P3 STG.E.128 desc[UR4][R72.64], R68 ;  /* 0x0000004448003986 */ /* 0x0005e6000c101d04 */
.L_x_1807:
[----:B------:R-:W-:Y:S05]  /*2c20*/  BSYNC B0 ;  /* 0x0000000000007941 */ /* 0x000fea0003800000 */
.L_x_1806:
        /* <DEDUP_REMOVED lines=9> */
[----:B-----5:R-:W-:Y:S01]  /*2cc0*/  HADD2.F32 R72, -RZ, R8.H0_H0 ;  /* 0x20000008ff487230 */ /* 0x020fe20000004100 */
[----:B------:R-:W-:Y:S06]  /*2cd0*/  BRA `(.L_x_1836) ;  /* 0x0000000000287947 */ /* 0x000fec0003800000 */
.L_x_1835:
        /* <DEDUP_REMOVED lines=8> */
[----:B-----5:R-:W-:-:S05]  /*2d60*/  @P4 HADD2.F32 R75, -RZ, R8.H0_H0 ;  /* 0x20000008ff4b4230 */ /* 0x020fca0000004100 */
[----:B------:R-:W-:-:S07]  /*2d70*/  @P4 FADD.FTZ R72, R72, R75 ;  /* 0x0000004b48484221 */ /* 0x000fce0000010000 */
.L_x_1836:
[----:B------:R-:W-:Y:S05]  /*2d80*/  BSYNC B1 ;  /* 0x0000000000017941 */ /* 0x000fea0003800000 */
.L_x_1834:
        /* <DEDUP_REMOVED lines=17> */
.L_x_1838:
[----:B0-----:R-:W-:Y:S01]  /*2ea0*/  ISETP.NE.AND P6, PT, R174, RZ, PT ;  /* 0x000000ffae00720c */ /* 0x001fe20003fc5270 */
[----:B------:R-:W-:-:S03]  /*2eb0*/  @P4 HADD2.F32 R75, -RZ, R8.H1_H1 ;  /* 0x30000008ff4b4230 */ /* 0x000fc60000004100 */
[----:B------:R-:W-:-:S05]  /*2ec0*/  FSEL R73, R76, RZ, !P6 ;  /* 0x000000ff4c497208 */ /* 0x000fca0007000000 */
[----:B------:R-:W-:-:S04]  /*2ed0*/  FFMA.FTZ R72, R122, R78, R73 ;  /* 0x0000004e7a487223 */ /* 0x000fc80000010049 */
[----:B------:R-:W-:-:S04]  /*2ee0*/  FADD.FTZ R73, R125, -R72 ;  /* 0x800000487d497221 */ /* 0x000fc80000010000 */
[----:B------:R-:W-:-:S04]  /*2ef0*/  FMUL.FTZ R72, R120, R73 ;  /* 0x0000004978487220 */ /* 0x000fc80000410000 */
[----:B------:R-:W-:-:S07]  /*2f00*/  @P4 FADD.FTZ R72, R72, R75 ;  /* 0x0000004b48484221 */ /* 0x000fce0000010000 */
.L_x_1839:
[----:B------:R-:W-:Y:S05]  /*2f10*/  BSYNC B1 ;  /* 0x0000000000017941 */ /* 0x000fea0003800000 */
.L_x_1837:
        /* <DEDUP_REMOVED lines=15> */
.L_x_1841:
[----:B0-----:R-:W-:Y:S01]  /*3010*/  ISETP.NE.AND P6, PT, R174, RZ, PT ;  /* 0x000000ffae00720c */ /* 0x001fe20003fc5270 */
[----:B------:R-:W-:-:S03]  /*3020*/  @P4 HADD2.F32 R75, -RZ, R9.H0_H0 ;  /* 0x20000009ff4b4230 */ /* 0x000fc60000004100 */
[----:B------:R-:W-:-:S05]  /*3030*/  FSEL R72, R76, RZ, !P6 ;  /* 0x000000ff4c487208 */ /* 0x000fca0007000000 */
[----:B------:R-:W-:-:S04]  /*3040*/  FFMA.FTZ R73, R123, R78, R72 ;  /* 0x0000004e7b497223 */ /* 0x000fc80000010048 */
[----:B------:R-:W-:-:S04]  /*3050*/  FADD.FTZ R73, R128, -R73 ;  /* 0x8000004980497221 */ /* 0x000fc80000010000 */
[----:B------:R-:W-:-:S04]  /*3060*/  FMUL.FTZ R72, R120, R73 ;  /* 0x0000004978487220 */ /* 0x000fc80000410000 */
[----:B------:R-:W-:-:S07]  /*3070*/  @P4 FADD.FTZ R72, R72, R75 ;  /* 0x0000004b48484221 */ /* 0x000fce0000010000 */
.L_x_1842:
[----:B------:R-:W-:Y:S05]  /*3080*/  BSYNC B1 ;  /* 0x0000000000017941 */ /* 0x000fea0003800000 */
.L_x_1840:
        /* <DEDUP_REMOVED lines=15> */
.L_x_1844:
[----:B0-----:R-:W-:Y:S01]  /*3180*/  ISETP.NE.AND P6, PT, R174, RZ, PT ;  /* 0x000000ffae00720c */ /* 0x001fe20003fc5270 */
[----:B------:R-:W-:-:S03]  /*3190*/  @P4 HADD2.F32 R75, -RZ, R9.H1_H1 ;  /* 0x30000009ff4b4230 */ /* 0x000fc60000004100 */
[----:B------:R-:W-:-:S05]  /*31a0*/  FSEL R73, R76, RZ, !P6 ;  /* 0x000000ff4c497208 */ /* 0x000fca0007000000 */
[----:B------:R-:W-:-:S04]  /*31b0*/  FFMA.FTZ R72, R126, R78, R73 ;  /* 0x0000004e7e487223 */ /* 0x000fc80000010049 */
[----:B------:R-:W-:-:S04]  /*31c0*/  FADD.FTZ R73, R129, -R72 ;  /* 0x8000004881497221 */ /* 0x000fc80000010000 */
[----:B------:R-:W-:-:S04]  /*31d0*/  FMUL.FTZ R72, R120, R73 ;  /* 0x0000004978487220 */ /* 0x000fc80000410000 */
[----:B------:R-:W-:-:S07]  /*31e0*/  @P4 FADD.FTZ R72, R72, R75 ;  /* 0x0000004b48484221 */ /* 0x000fce0000010000 */
.L_x_1845:
[----:B------:R-:W-:Y:S05]  /*31f0*/  BSYNC B1 ;  /* 0x0000000000017941 */ /* 0x000fea0003800000 */
.L_x_1843:
        /* <DEDUP_REMOVED lines=15> */
.L_x_1847:
[----:B0-----:R-:W-:Y:S01]  /*32f0*/  ISETP.NE.AND P6, PT, R174, RZ, PT ;  /* 0x000000ffae00720c */ /* 0x001fe20003fc5270 */
[----:B------:R-:W-:-:S03]  /*3300*/  @P4 HADD2.F32 R75, -RZ, R10.H0_H0 ;  /* 0x2000000aff4b4230 */ /* 0x000fc60000004100 */
[----:B------:R-:W-:-:S05]  /*3310*/  FSEL R72, R76, RZ, !P6 ;  /* 0x000000ff4c487208 */ /* 0x000fca0007000000 */
[----:B------:R-:W-:-:S04]  /*3320*/  FFMA.FTZ R73, R127, R78, R72 ;  /* 0x0000004e7f497223 */ /* 0x000fc80000010048 */
[----:B------:R-:W-:-:S04]  /*3330*/  FADD.FTZ R73, R130, -R73 ;  /* 0x8000004982497221 */ /* 0x000fc80000010000 */
[----:B------:R-:W-:-:S04]  /*3340*/  FMUL.FTZ R72, R120, R73 ;  /* 0x0000004978487220 */ /* 0x000fc80000410000 */
[----:B------:R-:W-:-:S07]  /*3350*/  @P4 FADD.FTZ R72, R72, R75 ;  /* 0x0000004b48484221 */ /* 0x000fce0000010000 */
.L_x_1848:
[----:B------:R-:W-:Y:S05]  /*3360*/  BSYNC B1 ;  /* 0x0000000000017941 */ /* 0x000fea0003800000 */
.L_x_1846:
        /* <DEDUP_REMOVED lines=15> */
.L_x_1850:
[----:B0-----:R-:W-:Y:S01]  /*3460*/  ISETP.NE.AND P6, PT, R174, RZ, PT ;  /* 0x000000ffae00720c */ /* 0x001fe20003fc5270 */
[----:B------:R-:W-:-:S03]  /*3470*/  @P4 HADD2.F32 R75, -RZ, R10.H1_H1 ;  /* 0x3000000aff4b4230 */ /* 0x000fc60000004100 */
[----:B------:R-:W-:-:S05]  /*3480*/  FSEL R73, R76, RZ, !P6 ;  /* 0x000000ff4c497208 */ /* 0x000fca0007000000 */
[----:B------:R-:W-:-:S04]  /*3490*/  FFMA.FTZ R72, R132, R78, R73 ;  /* 0x0000004e84487223 */ /* 0x000fc80000010049 */
[----:B------:R-:W-:-:S04]  /*34a0*/  FADD.FTZ R73, R131, -R72 ;  /* 0x8000004883497221 */ /* 0x000fc80000010000 */
[----:B------:R-:W-:-:S04]  /*34b0*/  FMUL.FTZ R72, R120, R73 ;  /* 0x0000004978487220 */ /* 0x000fc80000410000 */
[----:B------:R-:W-:-:S07]  /*34c0*/  @P4 FADD.FTZ R72, R72, R75 ;  /* 0x0000004b48484221 */ /* 0x000fce0000010000 */
.L_x_1851:
[----:B------:R-:W-:Y:S05]  /*34d0*/  BSYNC B1 ;  /* 0x0000000000017941 */ /* 0x000fea0003800000 */
.L_x_1849:
        /* <DEDUP_REMOVED lines=15> */
.L_x_1853:
[----:B0-----:R-:W-:Y:S01]  /*35d0*/  ISETP.NE.AND P6, PT, R174, RZ, PT ;  /* 0x000000ffae00720c */ /* 0x001fe20003fc5270 */
[----:B------:R-:W-:-:S03]  /*35e0*/  @P4 HADD2.F32 R75, -RZ, R11.H0_H0 ;  /* 0x2000000bff4b4230 */ /* 0x000fc60000004100 */
[----:B------:R-:W-:-:S05]  /*35f0*/  FSEL R72, R76, RZ, !P6 ;  /* 0x000000ff4c487208 */ /* 0x000fca0007000000 */
[----:B------:R-:W-:-:S04]  /*3600*/  FFMA.FTZ R73, R133, R78, R72 ;  /* 0x0000004e85497223 */ /* 0x000fc80000010048 */
[----:B------:R-:W-:-:S04]  /*3610*/  FADD.FTZ R73, R134, -R73 ;  /* 0x8000004986497221 */ /* 0x000fc80000010000 */
[----:B------:R-:W-:-:S04]  /*3620*/  FMUL.FTZ R72, R120, R73 ;  /* 0x0000004978487220 */ /* 0x000fc80000410000 */
[----:B------:R-:W-:-:S07]  /*3630*/  @P4 FADD.FTZ R72, R72, R75 ;  /* 0x0000004b48484221 */ /* 0x000fce0000010000 */
.L_x_1854:
[----:B------:R-:W-:Y:S05]  /*3640*/  BSYNC B1 ;  /* 0x0000000000017941 */ /* 0x000fea0003800000 */
.L_x_1852:
        /* <DEDUP_REMOVED lines=15> */
.L_x_1856:
[----:B0-----:R-:W-:Y:S01]  /*3740*/  ISETP.NE.AND P6, PT, R174, RZ, PT ;  /* 0x000000ffae00720c */ /* 0x001fe20003fc5270 */
[----:B------:R-:W-:-:S03]  /*3750*/  @P4 HADD2.F32 R75, -RZ, R11.H1_H1 ;  /* 0x3000000bff4b4230 */ /* 0x000fc60000004100 */
[----:B------:R-:W-:-:S05]  /*3760*/  FSEL R73, R76, RZ, !P6 ;  /* 0x000000ff4c497208 */ /* 0x000fca0007000000 */
[----:B------:R-:W-:-:S04]  /*3770*/  FFMA.FTZ R72, R136, R78, R73 ;  /* 0x0000004e88487223 */ /* 0x000fc80000010049 */
[----:B------:R-:W-:-:S04]  /*3780*/  FADD.FTZ R73, R135, -R72 ;  /* 0x8000004887497221 */ /* 0x000fc80000010000 */
[----:B------:R-:W-:-:S04]  /*3790*/  FMUL.FTZ R80, R120, R73 ;  /* 0x0000004978507220 */ /* 0x000fc80000410000 */
[----:B------:R-:W-:-:S07]  /*37a0*/  @P4 FADD.FTZ R80, R80, R75 ;  /* 0x0000004b50504221 */ /* 0x000fce0000010000 */
.L_x_1857:
[----:B------:R-:W-:Y:S05]  /*37b0*/  BSYNC B1 ;  /* 0x0000000000017941 */ /* 0x000fea0003800000 */
.L_x_1855:
        /* <DEDUP_REMOVED lines=17> */
.L_x_1833:
[----:B------:R-:W-:Y:S05]  /*38d0*/  BSYNC B0 ;  /* 0x0000000000007941 */ /* 0x000fea0003800000 */
.L_x_1832:
[----:B------:R-:W-:Y:S01]  /*38e0*/  ISETP.NE.AND P4, PT, R173, RZ, PT ;  /* 0x000000ffad00720c */ /* 0x000fe20003f85270 */
[----:B------:R-:W-:-:S12]  /*38f0*/  BSSY B0, `(.L_x_1858) ;  /* 0x00000c8000007945 */ /* 0x000fd80003800000 */
[----:B------:R-:W-:Y:S05]  /*3900*/  @!P4 BRA `(.L_x_1859) ;  /* 0x0000000c0018c947 */ /* 0x000fea0003800000 */
[----:B------:R-:W-:Y:S04]  /*3910*/  BSSY B1, `(.L_x_1860) ;  /* 0x0000013000017945 */ /* 0x000fe80003800000 */
[----:B------:R-:W-:Y:S05]  /*3920*/  @P2 BRA `(.L_x_1861) ;  /* 0x00000000001c2947 */ /* 0x000fea0003800000 */
[----:B------:R-:W-:Y:S01]  /*3930*/  UISETP.NE.U32.AND UP0, UPT, UR8, URZ, UPT ;  /* 0x0000003f0800728c */ /* 0x000fe2000bf05070 */
[----:B--23--:R-:W-:-:S03]  /*3940*/  MOV R72, RZ ;  /* 0x000000ff00487202 */ /* 0x00cfc60000000f00 */
[----:B------:R-:W-:-:S06]  /*3950*/  UISETP.NE.AND.EX UP0, UPT, UR9, URZ, UPT, UP0 ;  /* 0x0000003f0900728c */ /* 0x000fcc000bf05300 */
[----:B------:R-:W-:-:S13]  /*3960*/  PLOP3.LUT P4, PT, PT, PT, UP0, 0x80, 0x0 ;  /* 0x000000000000781c */ /* 0x000fda0003f8f008 */
[----:B------:R-:W-:Y:S05]  /*3970*/  @!P4 BRA `(.L_x_1862) ;  /* 0x000000000030c947 */ /* 0x000fea0003800000 */
[----:B-----5:R-:W-:Y:S01]  /*3980*/  HADD2.F32 R72, -RZ, R4.H0_H0 ;  /* 0x20000004ff487230 */ /* 0x020fe20000004100 */
[----:B------:R-:W-:Y:S06]  /*3990*/  BRA `(.L_x_1862) ;  /* 0x0000000000287947 */ /* 0x000fec0003800000 */
.L_x_1861:
        /* <DEDUP_REMOVED lines=8> */
[----:B-----5:R-:W-:-:S05]  /*3a20*/  @P4 HADD2.F32 R75, -RZ, R4.H0_H0 ;  /* 0x20000004ff4b4230 */ /* 0x020fca0000004100 */
[----:B------:R-:W-:-:S07]  /*3a30*/  @P4 FADD.FTZ R72, R72, R75 ;  /* 0x0000004b48484221 */ /* 0x000fce0000010000 */
.L_x_1862:
[----:B------:R-:W-:Y:S05]  /*3a40*/  BSYNC B1 ;  /* 0x0000000000017941 */ /* 0x000fea0003800000 */
.L_x_1860:
        /* <DEDUP_REMOVED lines=17> */
.L_x_1864:
[----:B0-----:R-:W-:Y:S01]  /*3b60*/  ISETP.NE.AND P6, PT, R174, RZ, PT ;  /* 0x000000ffae00720c */ /* 0x001fe20003fc5270 */
[----:B------:R-:W-:-:S03]  /*3b70*/  @P4 HADD2.F32 R75, -RZ, R4.H1_H1 ;  /* 0x30000004ff4b4230 */ /* 0x000fc60000004100 */
[----:B------:R-:W-:-:S05]  /*3b80*/  FSEL R73, R76, RZ, !P6 ;  /* 0x000000ff4c497208 */ /* 0x000fca0007000000 */
[----:B------:R-:W-:-:S04]  /*3b90*/  FFMA.FTZ R72, R154, R78, R73 ;  /* 0x0000004e9a487223 */ /* 0x000fc80000010049 */
[----:B------:R-:W-:-:S04]  /*3ba0*/  FADD.FTZ R73, R155, -R72 ;  /* 0x800000489b497221 */ /* 0x000fc80000010000 */
[----:B------:R-:W-:-:S04]  /*3bb0*/  FMUL.FTZ R72, R120, R73 ;  /* 0x0000004978487220 */ /* 0x000fc80000410000 */
[----:B------:R-:W-:-:S07]  /*3bc0*/  @P4 FADD.FTZ R72, R72, R75 ;  /* 0x0000004b48484221 */ /* 0x000fce0000010000 */
.L_x_1865:
[----:B------:R-:W-:Y:S05]  /*3bd0*/  BSYNC B1 ;  /* 0x0000000000017941 */ /* 0x000fea0003800000 */
.L_x_1863:
        /* <DEDUP_REMOVED lines=15> */
.L_x_1867:
[----:B0-----:R-:W-:Y:S01]  /*3cd0*/  ISETP.NE.AND P6, PT, R174, RZ, PT ;  /* 0x000000ffae00720c */ /* 0x001fe20003fc5270 */
[----:B------:R-:W-:-:S03]  /*3ce0*/  @P4 HADD2.F32 R75, -RZ, R5.H0_H0 ;  /* 0x20000005ff4b4230 */ /* 0x000fc60000004100 */
[----:B------:R-:W-:-:S05]  /*3cf0*/  FSEL R72, R76, RZ, !P6 ;  /* 0x000000ff4c487208 */ /* 0x000fca0007000000 */
[----:B------:R-:W-:-:S04]  /*3d00*/  FFMA.FTZ R73, R153, R78, R72 ;  /* 0x0000004e99497223 */ /* 0x000fc80000010048 */
[----:B------:R-:W-:-:S04]  /*3d10*/  FADD.FTZ R73, R160, -R73 ;  /* 0x80000049a0497221 */ /* 0x000fc80000010000 */
[----:B------:R-:W-:-:S04]  /*3d20*/  FMUL.FTZ R72, R120, R73 ;  /* 0x0000004978487220 */ /* 0x000fc80000410000 */
[----:B------:R-:W-:-:S07]  /*3d30*/  @P4 FADD.FTZ R72, R72, R75 ;  /* 0x0000004b48484221 */ /* 0x000fce0000010000 */
.L_x_1868:
[----:B------:R-:W-:Y:S05]  /*3d40*/  BSYNC B1 ;  /* 0x0000000000017941 */ /* 0x000fea0003800000 */
.L_x_1866:
        /* <DEDUP_REMOVED lines=15> */
.L_x_1870:
[----:B0-----:R-:W-:Y:S01]  /*3e40*/  ISETP.NE.AND P6, PT, R174, RZ, PT ;  /* 0x000000ffae00720c */ /* 0x001fe20003fc5270 */
[----:B------:R-:W-:-:S03]  /*3e50*/  @P4 HADD2.F32 R75, -RZ, R5.H1_H1 ;  /* 0x30000005ff4b4230 */ /* 0x000fc60000004100 */
[----:B------:R-:W-:-:S05]  /*3e60*/  FSEL R73, R76, RZ, !P6 ;  /* 0x000000ff4c497208 */ /* 0x000fca0007000000 */
[----:B------:R-:W-:-:S04]  /*3e70*/  FFMA.FTZ R72, R158, R78, R73 ;  /* 0x0000004e9e487223 */ /* 0x000fc80000010049 */
[----:B------:R-:W-:-:S04]  /*3e80*/  FADD.FTZ R73, R157, -R72 ;  /* 0x800000489d497221 */ /* 0x000fc80000010000 */
[----:B------:R-:W-:-:S04]  /*3e90*/  FMUL.FTZ R72, R120, R73 ;  /* 0x0000004978487220 */ /* 0x000fc80000410000 */
[----:B------:R-:W-:-:S07]  /*3ea0*/  @P4 FADD.FTZ R72, R72, R75 ;  /* 0x0000004b48484221 */ /* 0x000fce0000010000 */
.L_x_1871:
[----:B------:R-:W-:Y:S05]  /*3eb0*/  BSYNC B1 ;  /* 0x0000000000017941 */ /* 0x000fea0003800000 */
.L_x_1869:
        /* <DEDUP_REMOVED lines=15> */
.L_x_1873:
[----:B0-----:R-:W-:Y:S01]  /*3fb0*/  ISETP.NE.AND P6, PT, R174, RZ, PT ;  /* 0x000000ffae00720c */ /* 0x001fe20003fc5270 */
[----:B------:R-:W-:-:S03]  /*3fc0*/  @P4 HADD2.F32 R75, -RZ, R6.H0_H0 ;  /* 0x20000006ff4b4230 */ /* 0x000fc60000004100 */
[----:B------:R-:W-:-:S05]  /*3fd0*/  FSEL R72, R76, RZ, !P6 ;  /* 0x000000ff4c487208 */ /* 0x000fca0007000000 */
[----:B------:R-:W-:-:S04]  /*3fe0*/  FFMA.FTZ R73, R159, R78, R72 ;  /* 0x0000004e9f497223 */ /* 0x000fc80000010048 */
[----:B------:R-:W-:-:S04]  /*3ff0*/  FADD.FTZ R73, R162, -R73 ;  /* 0x80000049a2497221 */ /* 0x000fc80000010000 */
[----:B------:R-:W-:-:S04]  /*4000*/  FMUL.FTZ R72, R120, R73 ;  /* 0x0000004978487220 */ /* 0x000fc80000410000 */
[----:B------:R-:W-:-:S07]  /*4010*/  @P4 FADD.FTZ R72, R72, R75 ;  /* 0x0000004b48484221 */ /* 0x000fce0000010000 */
.L_x_1874:
[----:B------:R-:W-:Y:S05]  /*4020*/  BSYNC B1 ;  /* 0x0000000000017941 */ /* 0x000fea0003800000 */
.L_x_1872:
        /* <DEDUP_REMOVED lines=15> */
.L_x_1876:
[----:B0-----:R-:W-:Y:S01]  /*4120*/  ISETP.NE.AND P6, PT, R174, RZ, PT ;  /* 0x000000ffae00720c */ /* 0x001fe20003fc5270 */
[----:B------:R-:W-:-:S03]  /*4130*/  @P4 HADD2.F32 R75, -RZ, R6.H1_H1 ;  /* 0x30000006ff4b4230 */ /* 0x000fc60000004100 */
[----:B------:R-:W-:-:S05]  /*4140*/  FSEL R73, R76, RZ, !P6 ;  /* 0x000000ff4c497208 */ /* 0x000fca0007000000 */
[----:B------:R-:W-:-:S04]  /*4150*/  FFMA.FTZ R72, R164, R78, R73 ;  /* 0x0000004ea4487223 */ /* 0x000fc80000010049 */
[----:B------:R-:W-:-:S04]  /*4160*/  FADD.FTZ R73, R161, -R72 ;  /* 0x80000048a1497221 */ /* 0x000fc80000010000 */
[----:B------:R-:W-:-:S04]  /*4170*/  FMUL.FTZ R72, R120, R73 ;  /* 0x0000004978487220 */ /* 0x000fc80000410000 */
[----:B------:R-:W-:-:S07]  /*4180*/  @P4 FADD.FTZ R72, R72, R75 ;  /* 0x0000004b48484221 */ /* 0x000fce0000010000 */
.L_x_1877:
[----:B------:R-:W-:Y:S05]  /*4190*/  BSYNC B1 ;  /* 0x0000000000017941 */ /* 0x000fea0003800000 */
.L_x_1875:
        /* <DEDUP_REMOVED lines=15> */
.L_x_1879:
[----:B0-----:R-:W-:Y:S01]  /*4290*/  ISETP.NE.AND P6, PT, R174, RZ, PT ;  /* 0x000000ffae00720c */ /* 0x001fe20003fc5270 */
[----:B------:R-:W-:-:S03]  /*42a0*/  @P4 HADD2.F32 R75, -RZ, R7.H0_H0 ;  /* 0x20000007ff4b4230 */ /* 0x000fc60000004100 */
[----:B------:R-:W-:-:S05]  /*42b0*/  FSEL R72, R76, RZ, !P6 ;  /* 0x000000ff4c487208 */ /* 0x000fca0007000000 */
[----:B------:R-:W-:-:S04]  /*42c0*/  FFMA.FTZ R73, R163, R78, R72 ;  /* 0x0000004ea3497223 */ /* 0x000fc80000010048 */
[----:B------:R-:W-:-:S04]  /*42d0*/  FADD.FTZ R73, R166, -R73 ;  /* 0x80000049a6497221 */ /* 0x000fc80000010000 */
[----:B------:R-:W-:-:S04]  /*42e0*/  FMUL.FTZ R72, R120, R73 ;  /* 0x0000004978487220 */ /* 0x000fc80000410000 */
[----:B------:R-:W-:-:S07]  /*42f0*/  @P4 FADD.FTZ R72, R72, R75 ;  /* 0x0000004b48484221 */ /* 0x000fce0000010000 */
.L_x_1880:
[----:B------:R-:W-:Y:S05]  /*4300*/  BSYNC B1 ;  /* 0x0000000000017941 */ /* 0x000fea0003800000 */
.L_x_1878:
        /* <DEDUP_REMOVED lines=15> */
.L_x_1882:
[----:B0-----:R-:W-:Y:S01]  /*4400*/  ISETP.NE.AND P2, PT, R174, RZ, PT ;  /* 0x000000ffae00720c */ /* 0x001fe20003f45270 */
[----:B------:R-:W-:-:S03]  /*4410*/  @P4 HADD2.F32 R75, -RZ, R7.H1_H1 ;  /* 0x30000007ff4b4230 */ /* 0x000fc60000004100 */
[----:B------:R-:W-:-:S05]  /*4420*/  FSEL R73, R76, RZ, !P2 ;  /* 0x000000ff4c497208 */ /* 0x000fca0005000000 */
[----:B------:R-:W-:-:S04]  /*4430*/  FFMA.FTZ R78, R168, R78, R73 ;  /* 0x0000004ea84e7223 */ /* 0x000fc80000010049 */
[----:B------:R-:W-:-:S04]  /*4440*/  FADD.FTZ R73, R165, -R78 ;  /* 0x8000004ea5497221 */ /* 0x000fc80000010000 */
[----:B------:R-:W-:-:S04]  /*4450*/  FMUL.FTZ R120, R120, R73 ;  /* 0x0000004978787220 */ /* 0x000fc80000410000 */
[----:B------:R-:W-:-:S07]  /*4460*/  @P4 FADD.FTZ R120, R120, R75 ;  /* 0x0000004b78784221 */ /* 0x000fce0000010000 */
.L_x_1883:
[----:B------:R-:W-:Y:S05]  /*4470*/  BSYNC B1 ;  /* 0x0000000000017941 */ /* 0x000fea0003800000 */
.L_x_1881:
[----:B------:R-:W1:Y:S01]  /*4480*/  @P3 LDC.64 R78, c[0x0][0x298] ;  /* 0x0000a600ff4e3b82 */ /* 0x000e620000000a00 */
[----:B------:R-:W-:-:S07]  /*4490*/  @P3 LOP3.LUT P2, RZ, R89, 0xff000000, RZ, 0xc0, !PT ;  /* 0xff00000059ff3812 */ /* 0x000fce000784c0ff */
[----:B------:R-:W2:Y:S08]  /*44a0*/  @P5 LDC.64 R74, c[0x0][0x308] ;  /* 0x0000c200ff4a5b82 */ /* 0x000eb00000000a00 */
[----:B------:R-:W3:Y:S01]  /*44b0*/  @P3 LDC.64 R72, c[0x0][0x2f8] ;  /* 0x0000be00ff483b82 */ /* 0x000ee20000000a00 */
[----:B-1----:R-:W-:Y:S01]  /*44c0*/  @P3 FMUL.FTZ R79, R120, R79 ;  /* 0x0000004f784f3220 */ /* 0x002fe20000410000 */
[----:B------:R-:W-:-:S03]  /*44d0*/  @P5 F2FP.F16.F32.PACK_AB R120, RZ, R120 ;  /* 0x00000078ff78523e */ /* 0x000fc600000000ff */
[----:B------:R-:W-:Y:S01]  /*44e0*/  @P3 FMUL.FTZ R79, R79, R78 ;  /* 0x0000004e4f4f3220 */ /* 0x000fe20000410000 */
[----:B------:R-:W-:Y:S01]  /*44f0*/  @P5 PRMT R67, R67, 0x5410, R120 ;  /* 0x0000541043435816 */ /* 0x000fe20000000078 */
[----:B--2---:R-:W-:-:S03]  /*4500*/  @P5 IMAD.WIDE.U32 R74, R119, 0x10, R74 ;  /* 0x00000010774a5825 */ /* 0x004fc600078e004a */
[----:B------:R-:W-:-:S04]  /*4510*/  @P3 FSEL R79, R79, RZ, P2 ;  /* 0x000000ff4f4f3208 */ /* 0x000fc80001000000 */
[----:B------:R-:W-:Y:S01]  /*4520*/  @P3 F2FP.F16.F32.PACK_AB R79, RZ, R79 ;  /* 0x0000004fff4f323e */ /* 0x000fe200000000ff */
[----:B------:R1:W-:Y:S01]  /*4530*/  @P5 STG.E.128 desc[UR4][R74.64], R64 ;  /* 0x000000404a005986 */ /* 0x0003e2000c101d04 */
[----:B---3--:R-:W-:Y:S02]  /*4540*/  @P3 IMAD.WIDE.U32 R72, R77, 0x10, R72 ;  /* 0x000000104d483825 */ /* 0x008fe400078e0048 */
[----:B------:R-:W-:-:S05]  /*4550*/  @P3 PRMT R71, R71, 0x5410, R79 ;  /* 0x0000541047473816 */ /* 0x000fca000000004f */
[----:B------:R1:W-:Y:S02]  /*4560*/  @P3 STG.E.128 desc[UR4][R72.64], R68 ;  /* 0x0000004448003986 */ /* 0x0003e4000c101d04 */
.L_x_1859:
[----:B------:R-:W-:Y:S05]  /*4570*/  BSYNC B0 ;  /* 0x0000000000007941 */ /* 0x000fea0003800000 */
.L_x_1858:
[----:B------:R-:W-:Y:S02]  /*4580*/  IADD3 R116, R116, UR12, RZ ;  /* 0x0000000c74747c10 */ /* 0x000fe4000fffe0ff */
[----:B------:R-:W-:Y:S02]  /*4590*/  ISETP.NE.AND P3, PT, R176, RZ, PT ;  /* 0x000000ffb000720c */ /* 0x000fe40003f65270 */
[----:B------:R-:W-:Y:S02]  /*45a0*/  ISETP.GE.AND P2, PT, R116, UR13, PT ;  /* 0x0000000d74007c0c */ /* 0x000fe4000bf46270 */
[----:B------:R-:W-:-:S11]  /*45b0*/  SEL R84, RZ, 0x1, P3 ;  /* 0x00000001ff547807 */ /* 0x000fd60001800000 */
[----:B------:R-:W-:Y:S05]  /*45c0*/  @!P2 BRA `(.L_x_1884) ;  /* 0xffffffbc00e8a947 */ /* 0x000fea000383ffff */
.L_x_1793:
        /* <DEDUP_REMOVED lines=16> */
.L_x_1886:
[----:B------:R-:W-:Y:S05]  /*46d0*/  BSYNC B0 ;  /* 0x0000000000007941 */ /* 0x000fea0003800000 */
.L_x_1885:
        /* <DEDUP_REMOVED lines=11> */
.L_x_1888:
[----:B------:R-:W-:Y:S05]  /*4790*/  BSYNC B0 ;  /* 0x0000000000007941 */ /* 0x000fea0003800000 */
.L_x_1887:
        /* <DEDUP_REMOVED lines=11> */
.L_x_1805:
[----:B------:R-:W-:Y:S01]  /*4850*/  HFMA2.MMA R84, -RZ, RZ, 0, 9.5367431640625e-07 ;  /* 0x00000010ff547435 */ /* 0x000fe200000001ff */
[----:B------:R-:W-:Y:S02]  /*4860*/  MOV R85, R171 ;  /* 0x000000ab00557202 */ /* 0x000fe40000000f00 */
[----:B------:R-:W-:Y:S02]  /*4870*/  MOV R87, 0x1f ;  /* 0x0000001f00577802 */ /* 0x000fe40000000f00 */
[----:B------:R-:W-:-:S07]  /*4880*/  MOV R82, 0xffffffff ;  /* 0xffffffff00527802 */ /* 0x000fce0000000f00 */
[----:B0----5:R-:W-:Y:S05]  /*4890*/  WARPSYNC.COLLECTIVE R82, `(.L_x_1889) ;  /* 0x0000000052087348 */ /* 0x021fea0003c00000 */
[----:B------:R1:W2:Y:S02]  /*48a0*/  SHFL.DOWN P5, R83, R85, R84, R87 ;  /* 0x0800005455537389 */ /* 0x0002a400000a0057 */
[----:B012--5:R-:W-:Y:S01]  /*48b0*/  ENDCOLLECTIVE ;  /* 0x000000000000791b */ /* 0x027fe20003800000 */
.L_x_1889:
[----:B------:R-:W-:Y:S02]  /*48c0*/  MOV R85, R170 ;  /* 0x000000aa00557202 */ /* 0x000fe40000000f00 */
[----:B------:R-:W-:-:S07]  /*48d0*/  MOV R74, R83 ;  /* 0x00000053004a7202 */ /* 0x000fce0000000f00 */
[----:B------:R-:W-:Y:S05]  /*48e0*/  WARPSYNC.COLLECTIVE R82, `(.L_x_1890) ;  /* 0x0000000052087348 */ /* 0x000fea0003c00000 */
[----:B------:R0:W1:Y:S02]  /*48f0*/  SHFL.DOWN P5, R83, R85, R84, R87 ;  /* 0x0800005455537389 */ /* 0x00006400000a0057 */
[----:B01----:R-:W-:Y:S01]  /*4900*/  ENDCOLLECTIVE ;  /* 0x000000000000791b */ /* 0x003fe20003800000 */
.L_x_1890:
[----:B------:R-:W-:Y:S01]  /*4910*/  FADD.FTZ R74, R74, R171 ;  /* 0x000000ab4a4a7221 */ /* 0x000fe20000010000 */
[----:B------:R-:W-:-:S04]  /*4920*/  HFMA2.MMA R84, -RZ, RZ, 0, 4.76837158203125e-07 ;  /* 0x00000008ff547435 */ /* 0x000fc800000001ff */
[----:B------:R-:W-:Y:S02]  /*4930*/  MOV R85, R74 ;  /* 0x0000004a00557202 */ /* 0x000fe40000000f00 */
[----:B------:R-:W-:-:S07]  /*4940*/  MOV R75, R83 ;  /* 0x00000053004b7202 */ /* 0x000fce0000000f00 */
[----:B------:R-:W-:Y:S05]  /*4950*/  WARPSYNC.COLLECTIVE R82, `(.L_x_1891) ;  /* 0x0000000052087348 */ /* 0x000fea0003c00000 */
[----:B------:R0:W1:Y:S02]  /*4960*/  SHFL.DOWN P5, R83, R85, R84, R87 ;  /* 0x0800005455537389 */ /* 0x00006400000a0057 */
[----:B01----:R-:W-:Y:S01]  /*4970*/  ENDCOLLECTIVE ;  /* 0x000000000000791b */ /* 0x003fe20003800000 */
.L_x_1891:
[----:B------:R-:W-:-:S05]  /*4980*/  FADD.FTZ R75, R75, R170 ;  /* 0x000000aa4b4b7221 */ /* 0x000fca0000010000 */
[----:B------:R-:W-:Y:S02]  /*4990*/  MOV R85, R75 ;  /* 0x0000004b00557202 */ /* 0x000fe40000000f00 */
[----:B------:R-:W-:-:S07]  /*49a0*/  MOV R77, R83 ;  /* 0x00000053004d7202 */ /* 0x000fce0000000f00 */
[----:B------:R-:W-:Y:S05]  /*49b0*/  WARPSYNC.COLLECTIVE R82, `(.L_x_1892) ;  /* 0x0000000052087348 */ /* 0x000fea0003c00000 */
[----:B------:R0:W1:Y:S02]  /*49c0*/  SHFL.DOWN P5, R83, R85, R84, R87 ;  /* 0x0800005455537389 */ /* 0x00006400000a0057 */
[----:B01----:R-:W-:Y:S01]  /*49d0*/  ENDCOLLECTIVE ;  /* 0x000000000000791b */ /* 0x003fe20003800000 */
.L_x_1892:
[----:B------:R-:W-:Y:S01]  /*49e0*/  FADD.FTZ R77, R74, R77 ;  /* 0x0000004d4a4d7221 */ /* 0x000fe20000010000 */
[----:B------:R-:W-:-:S04]  /*49f0*/  HFMA2.MMA R84, -RZ, RZ, 0, 2.384185791015625e-07 ;  /* 0x00000004ff547435 */ /* 0x000fc800000001ff */
[----:B------:R-:W-:Y:S02]  /*4a00*/  MOV R85, R77 ;  /* 0x0000004d00557202 */ /* 0x000fe40000000f00 */
[----:B------:R-:W-:-:S07]  /*4a10*/  MOV R76, R83 ;  /* 0x00000053004c7202 */ /* 0x000fce0000000f00 */
[----:B------:R-:W-:Y:S05]  /*4a20*/  WARPSYNC.COLLECTIVE R82, `(.L_x_1893) ;  /* 0x0000000052087348 */ /* 0x000fea0003c00000 */
[----:B------:R0:W1:Y:S02]  /*4a30*/  SHFL.DOWN P5, R83, R85, R84, R87 ;  /* 0x0800005455537389 */ /* 0x00006400000a0057 */
[----:B01----:R-:W-:Y:S01]  /*4a40*/  ENDCOLLECTIVE ;  /* 0x000000000000791b */ /* 0x003fe20003800000 */
.L_x_1893:
[----:B------:R-:W-:-:S05]  /*4a50*/  FADD.FTZ R76, R75, R76 ;  /* 0x0000004c4b4c7221 */ /* 0x000fca0000010000 */
[----:B------:R-:W-:Y:S02]  /*4a60*/  MOV R85, R76 ;  /* 0x0000004c00557202 */ /* 0x000fe40000000f00 */
[----:B------:R-:W-:-:S07]  /*4a70*/  MOV R78, R83 ;  /* 0x00000053004e7202 */ /* 0x000fce0000000f00 */
[----:B------:R-:W-:Y:S05]  /*4a80*/  WARPSYNC.COLLECTIVE R82, `(.L_x_1894) ;  /* 0x0000000052087348 */ /* 0x000fea0003c00000 */
[----:B------:R0:W1:Y:S02]  /*4a90*/  SHFL.DOWN P5, R83, R85, R84, R87 ;  /* 0x0800005455537389 */ /* 0x00006400000a0057 */
[----:B01----:R-:W-:Y:S01]  /*4aa0*/  ENDCOLLECTIVE ;  /* 0x000000000000791b */ /* 0x003fe20003800000 */
.L_x_1894:
[----:B------:R-:W-:Y:S01]  /*4ab0*/  FADD.FTZ R78, R77, R78 ;  /* 0x0000004e4d4e7221 */ /* 0x000fe20000010000 */
[----:B------:R-:W-:-:S04]  /*4ac0*/  HFMA2.MMA R84, -RZ, RZ, 0, 1.1920928955078125e-07 ;  /* 0x00000002ff547435 */ /* 0x000fc800000001ff */
[----:B------:R-:W-:Y:S02]  /*4ad0*/  MOV R85, R78 ;  /* 0x0000004e00557202 */ /* 0x000fe40000000f00 */
[----:B------:R-:W-:-:S07]  /*4ae0*/  MOV R79, R83 ;  /* 0x00000053004f7202 */ /* 0x000fce0000000f00 */
[----:B------:R-:W-:Y:S05]  /*4af0*/  WARPSYNC.COLLECTIVE R82, `(.L_x_1895) ;  /* 0x0000000052087348 */ /* 0x000fea0003c00000 */
[----:B------:R0:W1:Y:S02]  /*4b00*/  SHFL.DOWN P5, R83, R85, R84, R87 ;  /* 0x0800005455537389 */ /* 0x00006400000a0057 */
[----:B01----:R-:W-:Y:S01]  /*4b10*/  ENDCOLLECTIVE ;  /* 0x000000000000791b */ /* 0x003fe20003800000 */
.L_x_1895:
[----:B------:R-:W-:-:S05]  /*4b20*/  FADD.FTZ R79, R76, R79 ;  /* 0x0000004f4c4f7221 */ /* 0x000fca0000010000 */
[----:B------:R-:W-:Y:S02]  /*4b30*/  MOV R85, R79 ;  /* 0x0000004f00557202 */ /* 0x000fe40000000f00 */
[----:B------:R-:W-:-:S07]  /*4b40*/  MOV R81, R83 ;  /* 0x0000005300517202 */ /* 0x000fce0000000f00 */
[----:B------:R-:W-:Y:S05]  /*4b50*/  WARPSYNC.COLLECTIVE R82, `(.L_x_1896) ;  /* 0x0000000052087348 */ /* 0x000fea0003c00000 */
[----:B------:R0:W1:Y:S02]  /*4b60*/  SHFL.DOWN P5, R83, R85, R84, R87 ;  /* 0x0800005455537389 */ /* 0x00006400000a0057 */
[----:B01----:R-:W-:Y:S01]  /*4b70*/  ENDCOLLECTIVE ;  /* 0x000000000000791b */ /* 0x003fe20003800000 */
.L_x_1896:
[----:B------:R-:W-:Y:S01]  /*4b80*/  FADD.FTZ R81, R78, R81 ;  /* 0x000000514e517221 */ /* 0x000fe20000010000 */
[----:B------:R-:W-:-:S04]  /*4b90*/  HFMA2.MMA R84, -RZ, RZ, 0, 5.9604644775390625e-08 ;  /* 0x00000001ff547435 */ /* 0x000fc800000001ff */
[----:B------:R-:W-:Y:S02]  /*4ba0*/  MOV R85, R81 ;  /* 0x0000005100557202 */ /* 0x000fe40000000f00 */
[----:B------:R-:W-:-:S07]  /*4bb0*/  MOV R80, R83 ;  /* 0x0000005300507202 */ /* 0x000fce0000000f00 */
[----:B------:R-:W-:Y:S05]  /*4bc0*/  WARPSYNC.COLLECTIVE R82, `(.L_x_1897) ;  /* 0x0000000052087348 */ /* 0x000fea0003c00000 */
[----:B------:R0:W1:Y:S02]  /*4bd0*/  SHFL.DOWN P5, R83, R85, R84, R87 ;  /* 0x0800005455537389 */ /* 0x00006400000a0057 */
[----:B01----:R-:W-:Y:S01]  /*4be0*/  ENDCOLLECTIVE ;  /* 0x000000000000791b */ /* 0x003fe20003800000 */
.L_x_1897:
[----:B------:R-:W-:-:S05]  /*4bf0*/  FADD.FTZ R80, R79, R80 ;  /* 0x000000504f507221 */ /* 0x000fca0000010000 */
[----:B------:R-:W-:Y:S02]  /*4c00*/  MOV R85, R80 ;  /* 0x0000005000557202 */ /* 0x000fe40000000f00 */
[----:B------:R-:W-:-:S07]  /*4c10*/  MOV R170, R83 ;  /* 0x0000005300aa7202 */ /* 0x000fce0000000f00 */
[----:B------:R-:W-:Y:S05]  /*4c20*/  WARPSYNC.COLLECTIVE R82, `(.L_x_1898) ;  /* 0x0000000052087348 */ /* 0x000fea0003c00000 */
[----:B------:R0:W1:Y:S02]  /*4c30*/  SHFL.DOWN P5, R83, R85, R84, R87 ;  /* 0x0800005455537389 */ /* 0x00006400000a0057 */
[----:B01----:R-:W-:Y:S01]  /*4c40*/  ENDCOLLECTIVE ;  /* 0x000000000000791b */ /* 0x003fe20003800000 */
.L_x_1898:
[----:B------:R-:W-:Y:S01]  /*4c50*/  MOV R171, R83 ;  /* 0x0000005300ab7202 */ /* 0x000fe20000000f00 */
[----:B------:R-:W-:Y:S06]  /*4c60*/  BRA `(.L_x_1899) ;  /* 0xffffffd000247947 */ /* 0x000fec000383ffff */
.L_x_1900:
        /* <DEDUP_REMOVED lines=9> */
.L_x_11290:


//--------------------- .text._ZN10layer_norm22ln_bwd_finalize_kernelINS_22Kernel_traits_finalizeILj6144E6__halfS2_S2_S2_fjLb0ELj1024ELj4ENS_18Kernel_traits_baseILj6144ES2_S2_S2_S2_fjLj1024EEEEELb0ELb1EEEvNS_9BwdParamsE --------------------------
	.section	.text._ZN10layer_norm22ln_bwd_finalize_kernelINS_22Kernel_traits_finalizeILj6144E6__halfS2_S2_S2_fjLb0ELj1024ELj4ENS_18Kernel_traits_baseILj6144ES2_S2_S2_S2_fjLj1024EEEEELb0ELb1EEEvNS_9BwdParamsE,"ax",@progbits
	.align	128
        .global         _ZN10layer_norm22ln_bwd_finalize_kernelINS_22Kernel_traits_finalizeILj6144E6__halfS2_S2_S2_fjLb0ELj1024ELj4ENS_18Kernel_traits_baseILj6144ES2_S2_S2_S2_fjLj1024EEEEELb0ELb1EEEvNS_9BwdParamsE
        .type           _ZN10layer_norm22ln_bwd_finalize_kernelINS_22Kernel_traits_finalizeILj6144E6__halfS2_S2_S2_fjLb0ELj1024ELj4ENS_18Kernel_traits_baseILj6144ES2_S2_S2_S2_fjLj1024EEEEELb0ELb1EEEvNS_9BwdParamsE,@function
        .size           _ZN10layer_norm22ln_bwd_finalize_kernelINS_22Kernel_traits_finalizeILj6144E6__halfS2_S2_S2_fjLb0ELj1024ELj4ENS_18Kernel_traits_baseILj6144ES2_S2_S2_S2_fjLj1024EEEEELb0ELb1EEEvNS_9BwdParamsE,(.L_x_11291 - _ZN10layer_norm22ln_bwd_finalize_kernelINS_22Kernel_traits_finalizeILj6144E6__halfS2_S2_S2_fjLb0ELj1024ELj4ENS_18Kernel_traits_baseILj6144ES2_S2_S2_S2_fjLj1024EEEEELb0ELb1EEEvNS_9BwdParamsE)
        .other          _ZN10layer_norm22ln_bwd_finalize_kernelINS_22Kernel_traits_finalizeILj6144E6__halfS2_S2_S2_fjLb0ELj1024ELj4ENS_18Kernel_traits_baseILj6144ES2_S2_S2_S2_fjLj1024EEEEELb0ELb1EEEvNS_9BwdParamsE,@"STO_CUDA_ENTRY STV_DEFAULT"
_ZN10layer_norm22ln_bwd_finalize_kernelINS_22Kernel_traits_finalizeILj6144E6__halfS2_S2_S2_fjLb0ELj1024ELj4ENS_18Kernel_traits_baseILj6144ES2_S2_S2_S2_fjLj1024EEEEELb0ELb1EEEvNS_9BwdParamsE:
.text._ZN10layer_norm22ln_bwd_finalize_kernelINS_22Kernel_traits_finalizeILj6144E6__halfS2_S2_S2_fjLb0ELj1024ELj4ENS_18Kernel_traits_baseILj6144ES2_S2_S2_S2_fjLj1024EEEEELb0ELb1EEEvNS_9BwdParamsE:
        /* <DEDUP_REMOVED lines=26> */
.L_x_1912:
        /* <DEDUP_REMOVED lines=31> */
.L_x_1905:
        /* <DEDUP_REMOVED lines=34> */
.L_x_1904:
[----:B------:R-:W-:Y:S05]  /*05b0*/  BSYNC B1 ;  /* 0x0000000000017941 */ /* 0x000fea0003800000 */
.L_x_1903:
        /* <DEDUP_REMOVED lines=25> */
.L_x_1907:
[----:B------:R-:W-:Y:S05]  /*0750*/  BSYNC B1 ;  /* 0x0000000000017941 */ /* 0x000fea0003800000 */
.L_x_1906:
        /* <DEDUP_REMOVED lines=12> */
.L_x_1902:
[----:B------:R-:W-:Y:S05]  /*0820*/  BSYNC B0 ;  /* 0x0000000000007941 */ /* 0x000fea0003800000 */
.L_x_1901:
        /* <DEDUP_REMOVED lines=29> */
.L_x_1923:
[----:B------:R-:W-:Y:S01]  /*0a00*/  @!P1 SHF.R.U32.HI R12, RZ, 0x3, R0 ;  /* 0x00000003ff0c9819 */ /* 0x000fe20000011600 */
[----:B----4-:R-:W-:Y:S01]  /*0a10*/  FADD.FTZ R14, R9, R14 ;  /* 0x0000000e090e7221 */ /* 0x010fe20000010000 */
[----:B---3--:R-:W-:Y:S02]  /*0a20*/  FADD.FTZ R11, R10, R11 ;  /* 0x0000000b0a0b7221 */ /* 0x008fe40000010000 */
[----:B------:R-:W-:-:S05]  /*0a30*/  @!P1 LOP3.LUT R12, R12, 0x1ffffffc, RZ, 0xc0, !PT ;  /* 0x1ffffffc0c0c9812 */ /* 0x000fca00078ec0ff */
[----:B------:R3:W-:Y:S04]  /*0a40*/  @!P1 STS [R12+UR4+0x2000], R14 ;  /* 0x0020000e0c009988 */ /* 0x0007e80008000804 */
[----:B------:R3:W-:Y:S02]  /*0a50*/  @!P1 STS [R12+UR4+0x2080], R11 ;  /* 0x0020800b0c009988 */ /* 0x0007e40008000804 */
.L_x_1908:
        /* <DEDUP_REMOVED lines=10> */
[----:B---3--:R-:W-:Y:S02]  /*0b00*/  F2FP.F16.F32.PACK_AB R15, R15, R14 ;  /* 0x0000000e0f0f723e */ /* 0x008fe400000000ff */
[----:B-----5:R-:W-:-:S03]  /*0b10*/  F2FP.F16.F32.PACK_AB R17, R17, R16 ;  /* 0x000000101111723e */ /* 0x020fc600000000ff */
[----:B------:R4:W-:Y:S04]  /*0b20*/  STG.E desc[UR6][R12.64], R15 ;  /* 0x0000000f0c007986 */ /* 0x0009e8000c101906 */
[----:B------:R4:W-:Y:S02]  /*0b30*/  STG.E desc[UR6][R10.64], R17 ;  /* 0x000000110a007986 */ /* 0x0009e4000c101906 */
.L_x_1911:
[----:B------:R-:W-:Y:S05]  /*0b40*/  BSYNC B0 ;  /* 0x0000000000007941 */ /* 0x000fea0003800000 */
.L_x_1910:
[C---:B------:R-:W-:Y:S02]  /*0b50*/  ISETP.GT.U32.AND P1, PT, R3.reuse, -0x1801, PT ;  /* 0xffffe7ff0300780c */ /* 0x040fe40003f24070 */
[----:B------:R-:W-:Y:S02]  /*0b60*/  IADD3 R3, R3, 0x1800, RZ ;  /* 0x0000180003037810 */ /* 0x000fe40007ffe0ff */
[----:B------:R-:W-:-:S09]  /*0b70*/  IADD3 R4, R4, 0xc00, RZ ;  /* 0x00000c0004047810 */ /* 0x000fd20007ffe0ff */
[----:B------:R-:W-:Y:S05]  /*0b80*/  @P1 BRA `(.L_x_1912) ;  /* 0xfffffff400841947 */ /* 0x000fea000383ffff */
[----:B------:R-:W-:Y:S05]  /*0b90*/  EXIT ;  /* 0x000000000000794d */ /* 0x000fea0003800000 */
.L_x_1909:
[----:B------:R-:W-:Y:S01]  /*0ba0*/  HFMA2.MMA R22, -RZ, RZ, 0, 1.847743988037109375e-06 ;  /* 0x0000001fff167435 */ /* 0x000fe200000001ff */
[----:B0--3--:R-:W-:Y:S01]  /*0bb0*/  MOV R20, R10 ;  /* 0x0000000a00147202 */ /* 0x009fe20000000f00 */
[----:B------:R-:W-:Y:S01]  /*0bc0*/  IMAD.MOV.U32 R19, RZ, RZ, 0x1 ;  /* 0x00000001ff137424 */ /* 0x000fe200078e00ff */
[----:B------:R-:W-:-:S08]  /*0bd0*/  MOV R17, 0xffffffff ;  /* 0xffffffff00117802 */ /* 0x000fd00000000f00 */
[----:B-12---:R-:W-:Y:S05]  /*0be0*/  WARPSYNC.COLLECTIVE R17, `(.L_x_1913) ;  /* 0x0000000011087348 */ /* 0x006fea0003c00000 */
[----:B------:R0:W3:Y:S02]  /*0bf0*/  SHFL.BFLY P2, R18, R20, R19, R22 ;  /* 0x0c00001314127389 */ /* 0x0000e40000040016 */
[----:B0123--:R-:W-:Y:S01]  /*0c00*/  ENDCOLLECTIVE ;  /* 0x000000000000791b */ /* 0x00ffe20003800000 */
.L_x_1913:
[----:B------:R-:W-:Y:S01]  /*0c10*/  HFMA2.MMA R19, -RZ, RZ, 0, 1.1920928955078125e-07 ;  /* 0x00000002ff137435 */ /* 0x000fe200000001ff */
[----:B------:R-:W-:-:S05]  /*0c20*/  MOV R11, R18 ;  /* 0x00000012000b7202 */ /* 0x000fca0000000f00 */
[----:B------:R-:W-:-:S04]  /*0c30*/  FADD.FTZ R11, R10, R11 ;  /* 0x0000000b0a0b7221 */ /* 0x000fc80000010000 */
[----:B------:R-:W-:-:S07]  /*0c40*/  IMAD.MOV.U32 R20, RZ, RZ, R11 ;  /* 0x000000ffff147224 */ /* 0x000fce00078e000b */
[----:B------:R-:W-:Y:S05]  /*0c50*/  WARPSYNC.COLLECTIVE R17, `(.L_x_1914) ;  /* 0x0000000011087348 */ /* 0x000fea0003c00000 */
[----:B------:R0:W1:Y:S02]  /*0c60*/  SHFL.BFLY P2, R18, R20, R19, R22 ;  /* 0x0c00001314127389 */ /* 0x0000640000040016 */
[----:B01----:R-:W-:Y:S01]  /*0c70*/  ENDCOLLECTIVE ;  /* 0x000000000000791b */ /* 0x003fe20003800000 */
.L_x_1914:
[----:B------:R-:W-:Y:S01]  /*0c80*/  IMAD.MOV.U32 R19, RZ, RZ, 0x4 ;  /* 0x00000004ff137424 */ /* 0x000fe200078e00ff */
[----:B------:R-:W-:-:S05]  /*0c90*/  MOV R12, R18 ;  /* 0x00000012000c7202 */ /* 0x000fca0000000f00 */
[----:B------:R-:W-:-:S05]  /*0ca0*/  FADD.FTZ R12, R11, R12 ;  /* 0x0000000c0b0c7221 */ /* 0x000fca0000010000 */
[----:B------:R-:W-:-:S07]  /*0cb0*/  MOV R20, R12 ;  /* 0x0000000c00147202 */ /* 0x000fce0000000f00 */
[----:B------:R-:W-:Y:S05]  /*0cc0*/  WARPSYNC.COLLECTIVE R17, `(.L_x_1915) ;  /* 0x0000000011087348 */ /* 0x000fea0003c00000 */
[----:B------:R0:W1:Y:S02]  /*0cd0*/  SHFL.BFLY P2, R18, R20, R19, R22 ;  /* 0x0c00001314127389 */ /* 0x0000640000040016 */
[----:B01----:R-:W-:Y:S01]  /*0ce0*/  ENDCOLLECTIVE ;  /* 0x000000000000791b */ /* 0x003fe20003800000 */
.L_x_1915:
[----:B------:R-:W-:Y:S01]  /*0cf0*/  HFMA2.MMA R19, -RZ, RZ, 0, 4.76837158203125e-07 ;  /* 0x00000008ff137435 */ /* 0x000fe200000001ff */
[----:B------:R-:W-:-:S05]  /*0d00*/  MOV R13, R18 ;  /* 0x00000012000d7202 */ /* 0x000fca0000000f00 */
[----:B------:R-:W-:-:S05]  /*0d10*/  FADD.FTZ R13, R12, R13 ;  /* 0x0000000d0c0d7221 */ /* 0x000fca0000010000 */
[----:B------:R-:W-:-:S07]  /*0d20*/  MOV R20, R13 ;  /* 0x0000000d00147202 */ /* 0x000fce0000000f00 */
[----:B------:R-:W-:Y:S05]  /*0d30*/  WARPSYNC.COLLECTIVE R17, `(.L_x_1916) ;  /* 0x0000000011087348 */ /* 0x000fea0003c00000 */
[----:B------:R0:W1:Y:S02]  /*0d40*/  SHFL.BFLY P2, R18, R20, R19, R22 ;  /* 0x0c00001314127389 */ /* 0x0000640000040016 */
[----:B01----:R-:W-:Y:S01]  /*0d50*/  ENDCOLLECTIVE ;  /* 0x000000000000791b */ /* 0x003fe20003800000 */
.L_x_1916:
[----:B------:R-:W-:Y:S01]  /*0d60*/  HFMA2.MMA R19, -RZ, RZ, 0, 9.5367431640625e-07 ;  /* 0x00000010ff137435 */ /* 0x000fe200000001ff */
[----:B------:R-:W-:-:S04]  /*0d70*/  IMAD.MOV.U32 R10, RZ, RZ, R18 ;  /* 0x000000ffff0a7224 */ /* 0x000fc800078e0012 */
[----:B------:R-:W-:-:S05]  /*0d80*/  FADD.FTZ R10, R13, R10 ;  /* 0x0000000a0d0a7221 */ /* 0x000fca0000010000 */
[----:B------:R-:W-:-:S07]  /*0d90*/  MOV R20, R10 ;  /* 0x0000000a00147202 */ /* 0x000fce0000000f00 */
[----:B------:R-:W-:Y:S05]  /*0da0*/  WARPSYNC.COLLECTIVE R17, `(.L_x_1917) ;  /* 0x0000000011087348 */ /* 0x000fea0003c00000 */
[----:B------:R0:W1:Y:S02]  /*0db0*/  SHFL.BFLY P2, R18, R20, R19, R22 ;  /* 0x0c00001314127389 */ /* 0x0000640000040016 */
[----:B01----:R-:W-:Y:S01]  /*0dc0*/  ENDCOLLECTIVE ;  /* 0x000000000000791b */ /* 0x003fe20003800000 */
.L_x_1917:
[----:B------:R-:W-:Y:S01]  /*0dd0*/  HFMA2.MMA R19, -RZ, RZ, 0, 5.9604644775390625e-08 ;  /* 0x00000001ff137435 */ /* 0x000fe200000001ff */
[----:B------:R-:W-:Y:S01]  /*0de0*/  IMAD.MOV.U32 R20, RZ, RZ, R9 ;  /* 0x000000ffff147224 */ /* 0x000fe200078e0009 */
[----:B------:R-:W-:-:S09]  /*0df0*/  MOV R11, R18 ;  /* 0x00000012000b7202 */ /* 0x000fd20000000f00 */
[----:B------:R-:W-:Y:S05]  /*0e00*/  WARPSYNC.COLLECTIVE R17, `(.L_x_1918) ;  /* 0x0000000011087348 */ /* 0x000fea0003c00000 */
[----:B------:R0:W1:Y:S02]  /*0e10*/  SHFL.BFLY P2, R18, R20, R19, R22 ;  /* 0x0c00001314127389 */ /* 0x0000640000040016 */
[----:B01----:R-:W-:Y:S01]  /*0e20*/  ENDCOLLECTIVE ;  /* 0x000000000000791b */ /* 0x003fe20003800000 */
.L_x_1918:
[----:B------:R-:W-:Y:S01]  /*0e30*/  HFMA2.MMA R19, -RZ, RZ, 0, 1.1920928955078125e-07 ;  /* 0x00000002ff137435 */ /* 0x000fe200000001ff */
[----:B------:R-:W-:-:S05]  /*0e40*/  MOV R12, R18 ;  /* 0x00000012000c7202 */ /* 0x000fca0000000f00 */
[----:B------:R-:W-:-:S05]  /*0e50*/  FADD.FTZ R14, R9, R12 ;  /* 0x0000000c090e7221 */ /* 0x000fca0000010000 */
[----:B------:R-:W-:-:S07]  /*0e60*/  MOV R20, R14 ;  /* 0x0000000e00147202 */ /* 0x000fce0000000f00 */
[----:B------:R-:W-:Y:S05]  /*0e70*/  WARPSYNC.COLLECTIVE R17, `(.L_x_1919) ;  /* 0x0000000011087348 */ /* 0x000fea0003c00000 */
[----:B------:R0:W1:Y:S02]  /*0e80*/  SHFL.BFLY P2, R18, R20, R19, R22 ;  /* 0x0c00001314127389 */ /* 0x0000640000040016 */
[----:B01----:R-:W-:Y:S01]  /*0e90*/  ENDCOLLECTIVE ;  /* 0x000000000000791b */ /* 0x003fe20003800000 */
.L_x_1919:
[----:B------:R-:W-:Y:S01]  /*0ea0*/  HFMA2.MMA R19, -RZ, RZ, 0, 2.384185791015625e-07 ;  /* 0x00000004ff137435 */ /* 0x000fe200000001ff */
[----:B------:R-:W-:-:S04]  /*0eb0*/  IMAD.MOV.U32 R13, RZ, RZ, R18 ;  /* 0x000000ffff0d7224 */ /* 0x000fc800078e0012 */
[----:B------:R-:W-:-:S05]  /*0ec0*/  FADD.FTZ R15, R14, R13 ;  /* 0x0000000d0e0f7221 */ /* 0x000fca0000010000 */
[----:B------:R-:W-:-:S07]  /*0ed0*/  MOV R20, R15 ;  /* 0x0000000f00147202 */ /* 0x000fce0000000f00 */
[----:B------:R-:W-:Y:S05]  /*0ee0*/  WARPSYNC.COLLECTIVE R17, `(.L_x_1920) ;  /* 0x0000000011087348 */ /* 0x000fea0003c00000 */
[----:B------:R0:W1:Y:S02]  /*0ef0*/  SHFL.BFLY P2, R18, R20, R19, R22 ;  /* 0x0c00001314127389 */ /* 0x0000640000040016 */
[----:B01----:R-:W-:Y:S01]  /*0f00*/  ENDCOLLECTIVE ;  /* 0x000000000000791b */ /* 0x003fe20003800000 */
.L_x_1920:
[----:B------:R-:W-:Y:S01]  /*0f10*/  IMAD.MOV.U32 R19, RZ, RZ, 0x8 ;  /* 0x00000008ff137424 */ /* 0x000fe200078e00ff */
[----:B------:R-:W-:-:S05]  /*0f20*/  MOV R16, R18 ;  /* 0x0000001200107202 */ /* 0x000fca0000000f00 */
[----:B------:R-:W-:-:S05]  /*0f30*/  FADD.FTZ R16, R15, R16 ;  /* 0x000000100f107221 */ /* 0x000fca0000010000 */
[----:B------:R-:W-:-:S07]  /*0f40*/  MOV R20, R16 ;  /* 0x0000001000147202 */ /* 0x000fce0000000f00 */
[----:B------:R-:W-:Y:S05]  /*0f50*/  WARPSYNC.COLLECTIVE R17, `(.L_x_1921) ;  /* 0x0000000011087348 */ /* 0x000fea0003c00000 */
[----:B------:R0:W1:Y:S02]  /*0f60*/  SHFL.BFLY P2, R18, R20, R19, R22 ;  /* 0x0c00001314127389 */ /* 0x0000640000040016 */
[----:B01----:R-:W-:Y:S01]  /*0f70*/  ENDCOLLECTIVE ;  /* 0x000000000000791b */ /* 0x003fe20003800000 */
.L_x_1921:
[----:B------:R-:W-:Y:S01]  /*0f80*/  HFMA2.MMA R19, -RZ, RZ, 0, 9.5367431640625e-07 ;  /* 0x00000010ff137435 */ /* 0x000fe200000001ff */
[----:B------:R-:W-:-:S05]  /*0f90*/  MOV R9, R18 ;  /* 0x0000001200097202 */ /* 0x000fca0000000f00 */
[----:B------:R-:W-:-:S05]  /*0fa0*/  FADD.FTZ R9, R16, R9 ;  /* 0x0000000910097221 */ /* 0x000fca0000010000 */
[----:B------:R-:W-:-:S07]  /*0fb0*/  MOV R20, R9 ;  /* 0x0000000900147202 */ /* 0x000fce0000000f00 */
[----:B------:R-:W-:Y:S05]  /*0fc0*/  WARPSYNC.COLLECTIVE R17, `(.L_x_1922) ;  /* 0x0000000011087348 */ /* 0x000fea0003c00000 */
[----:B------:R0:W1:Y:S02]  /*0fd0*/  SHFL.BFLY P2, R18, R20, R19, R22 ;  /* 0x0c00001314127389 */ /* 0x0000640000040016 */
[----:B01----:R-:W-:Y:S01]  /*0fe0*/  ENDCOLLECTIVE ;  /* 0x000000000000791b */ /* 0x003fe20003800000 */
.L_x_1922:
[----:B------:R-:W-:Y:S01]  /*0ff0*/  MOV R14, R18 ;  /* 0x00000012000e7202 */ /* 0x000fe20000000f00 */
[----:B------:R-:W-:Y:S06]  /*1000*/  BRA `(.L_x_1923) ;  /* 0xfffffff8007c7947 */ /* 0x000fec000383ffff */
.L_x_1924:
        /* <DEDUP_REMOVED lines=15> */
.L_x_11291:


//--------------------- .text._ZN10layer_norm13ln_bwd_kernelINS_13Kernel_traitsI6__halfS2_S2_S2_fjLj6144ELj1ELj1ELj8ELj16ENS_18Kernel_traits_baseILj6144ES2_S2_S2_S2_fjLj256EEEEELb1ELb0ELb1ELb1EEEvNS_9BwdParamsE --------------------------
	.section	.text._ZN10layer_norm13ln_bwd_kernelINS_13Kernel_traitsI6__halfS2_S2_S2_fjLj6144ELj1ELj1ELj8ELj16ENS_18Kernel_traits_baseILj6144ES2_S2_S2_S2_fjLj256EEEEELb1ELb0ELb1ELb1EEEvNS_9BwdParamsE,"ax",@progbits
	.align	128
        .global         _ZN10layer_norm13ln_bwd_kernelINS_13Kernel_traitsI6__halfS2_S2_S2_fjLj6144ELj1ELj1ELj8ELj16ENS_18Kernel_traits_baseILj6144ES2_S2_S2_S2_fjLj256EEEEELb1ELb0ELb1ELb1EEEvNS_9BwdParamsE
        .type           _ZN10layer_norm13ln_bwd_kernelINS_13Kernel_traitsI6__halfS2_S2_S2_fjLj6144ELj1ELj1ELj8ELj16ENS_18Kernel_traits_baseILj6144ES2_S2_S2_S2_fjLj256EEEEELb1ELb0ELb1ELb1EEEvNS_9BwdParamsE,@function
        .size           _ZN10layer_norm13ln_bwd_kernelINS_13Kernel_traitsI6__halfS2_S2_S2_fjLj6144ELj1ELj1ELj8ELj16ENS_18Kernel_traits_baseILj6144ES2_S2_S2_S2_fjLj256EEEEELb1ELb0ELb1ELb1EEEvNS_9BwdParamsE,(.L_x_11292 - _ZN10layer_norm13ln_bwd_kernelINS_13Kernel_traitsI6__halfS2_S2_S2_fjLj6144ELj1ELj1ELj8ELj16ENS_18Kernel_traits_baseILj6144ES2_S2_S2_S2_fjLj256EEEEELb1ELb0ELb1ELb1EEEvNS_9BwdParamsE)
        .other          _ZN10layer_norm13ln_bwd_kernelINS_13Kernel_traitsI6__halfS2_S2_S2_fjLj6144ELj1ELj1ELj8ELj16ENS_18Kernel_traits_baseILj6144ES2_S2_S2_S2_fjLj256EEEEELb1ELb0ELb1ELb1EEEvNS_9BwdParamsE,@"STO_CUDA_ENTRY STV_DEFAULT"
_ZN10layer_norm13ln_bwd_kernelINS_13Kernel_traitsI6__halfS2_S2_S2_fjLj6144ELj1ELj1ELj8ELj16ENS_18Kernel_traits_baseILj6144ES2_S2_S2_S2_fjLj256EEEEELb1ELb0ELb1ELb1EEEvNS_9BwdParamsE:
.text._ZN10layer_norm13ln_bwd_kernelINS_13Kernel_traitsI6__halfS2_S2_S2_fjLj6144ELj1ELj1ELj8ELj16ENS_18Kernel_traits_baseILj6144ES2_S2_S2_S2_fjLj256EEEEELb1ELb0ELb1ELb1EEEvNS_9BwdParamsE:
        /* <DEDUP_REMOVED lines=37> */
.L_x_1925:
        /* <DEDUP_REMOVED lines=58> */
.L_x_2003:
        /* <DEDUP_REMOVED lines=18> */
[----:B------:R-:W-:Y:S02]  /*0710*/  IADD3 R0, R0, UR8, RZ ;  /* 0x0000000800007c10 */ /* 0x000fe4000fffe0ff */
[C---:B------:R-:W-:Y:S01]  /*0720*/  IADD3 R134, R135.reuse, 0x200, RZ ;  /* 0x0000020087867810 */ /* 0x040fe20007ffe0ff */
[----:B------:R-:W-:Y:S01]  /*0730*/  BSSY B0, `(.L_x_1927) ;  /* 0x0000129000007945 */ /* 0x000fe20003800000 */
        /* <DEDUP_REMOVED lines=9> */
[----:B------:R-:W-:Y:S02]  /*07d0*/  MOV R158, UR14 ;  /* 0x0000000e009e7c02 */ /* 0x000fe40008000f00 */
[----:B------:R-:W-:Y:S02]  /*07e0*/  MOV R159, UR15 ;  /* 0x0000000f009f7c02 */ /* 0x000fe40008000f00 */
[----:B------:R-:W-:Y:S02]  /*07f0*/  ISETP.NE.U32.AND P0, PT, R158, RZ, PT ;  /* 0x000000ff9e00720c */ /* 0x000fe40003f05070 */
[----:B------:R-:W-:Y:S02]  /*0800*/  MOV R93, RZ ;  /* 0x000000ff005d7202 */ /* 0x000fe40000000f00 */
[----:B------:R-:W-:-:S03]  /*0810*/  ISETP.NE.AND.EX P0, PT, R159, RZ, PT, P0 ;  /* 0x000000ff9f00720c */ /* 0x000fc60003f05300 */
        /* <DEDUP_REMOVED lines=8> */
[----:B------:R-:W-:-:S02]  /*08a0*/  IADD3 R95, R93, 0x100, RZ ;  /* 0x000001005d5f7810 */ /* 0x000fc40007ffe0ff */
[C---:B------:R-:W-:Y:S01]  /*08b0*/  IADD3 R69, R93.reuse, 0x200, RZ ;  /* 0x000002005d457810 */ /* 0x040fe20007ffe0ff */
[----:B0-----:R-:W-:-:S04]  /*08c0*/  IMAD.WIDE.U32 R92, R93, 0x8, R96 ;  /* 0x000000085d5c7825 */ /* 0x001fc800078e0060 */
[--C-:B------:R-:W-:Y:S02]  /*08d0*/  IMAD.WIDE.U32 R94, R95, 0x8, R96.reuse ;  /* 0x000000085f5e7825 */ /* 0x100fe400078e0060 */
[----:B------:R-:W5:Y:S02]  /*08e0*/  LDG.E.64 R92, desc[UR4][R92.64] ;  /* 0x000000045c5c7981 */ /* 0x000f64000c1e1b00 */
[----:B------:R-:W-:Y:S02]  /*08f0*/  IMAD.WIDE.U32 R96, R69, 0x8, R96 ;  /* 0x0000000845607825 */ /* 0x000fe400078e0060 */
[----:B------:R-:W5:Y:S04]  /*0900*/  LDG.E.64 R94, desc[UR4][R94.64] ;  /* 0x000000045e5e7981 */ /* 0x000f68000c1e1b00 */
[----:B------:R-:W5:Y:S01]  /*0910*/  LDG.E.64 R96, desc[UR4][R96.64] ;  /* 0x0000000460607981 */ /* 0x000f62000c1e1b00 */
[----:B------:R-:W-:Y:S01]  /*0920*/  HFMA2.MMA R72, -RZ, RZ, 0, 0 ;  /* 0x00000000ff487435 */ /* 0x000fe200000001ff */
[----:B------:R-:W-:Y:S01]  /*0930*/  MOV R68, RZ ;  /* 0x000000ff00447202 */ /* 0x000fe20000000f00 */
[----:B-1----:R-:W-:Y:S09]  /*0940*/  BRA `(.L_x_1929) ;  /* 0x00000010001c7947 */ /* 0x002ff20003800000 */
.L_x_1928:
        /* <DEDUP_REMOVED lines=9> */
[----:B0-----:R-:W-:-:S03]  /*09e0*/  IMAD.WIDE.U32 R68, R135, 0x10, R84 ;  /* 0x0000001087447825 */ /* 0x001fc600078e0054 */
[----:B------:R-:W-:Y:S01]  /*09f0*/  IADD3 R81, R3, 0x100, RZ ;  /* 0x0000010003517810 */ /* 0x000fe20007ffe0ff */
[--C-:B------:R-:W-:Y:S02]  /*0a00*/  IMAD.WIDE.U32 R76, R133, 0x10, R84.reuse ;  /* 0x00000010854c7825 */ /* 0x100fe400078e0054 */
[----:B------:R-:W2:Y:S02]  /*0a10*/  LDG.E.128 R68, desc[UR4][R68.64] ;  /* 0x0000000444447981 */ /* 0x000ea4000c1e1d00 */
[----:B------:R-:W-:Y:S02]  /*0a20*/  IMAD.WIDE.U32 R84, R134, 0x10, R84 ;  /* 0x0000001086547825 */ /* 0x000fe400078e0054 */
[----:B------:R-:W2:Y:S02]  /*0a30*/  LDG.E.128 R76, desc[UR4][R76.64] ;  /* 0x000000044c4c7981 */ /* 0x000ea4000c1e1d00 */
[C-C-:B---3--:R-:W-:Y:S01]  /*0a40*/  IMAD.WIDE.U32 R72, R3.reuse, 0x10, R88.reuse ;  /* 0x0000001003487825 */ /* 0x148fe200078e0058 */
[----:B------:R-:W-:Y:S01]  /*0a50*/  IADD3 R3, R3, 0x200, RZ ;  /* 0x0000020003037810 */ /* 0x000fe20007ffe0ff */
[----:B------:R-:W3:Y:S02]  /*0a60*/  LDG.E.128 R84, desc[UR4][R84.64] ;  /* 0x0000000454547981 */ /* 0x000ee4000c1e1d00 */
[----:B------:R-:W-:-:S02]  /*0a70*/  IMAD.WIDE.U32 R80, R81, 0x10, R88 ;  /* 0x0000001051507825 */ /* 0x000fc400078e0058 */
[----:B------:R-:W3:Y:S02]  /*0a80*/  LDG.E.128 R72, desc[UR4][R72.64] ;  /* 0x0000000448487981 */ /* 0x000ee4000c1e1d00 */
[----:B------:R-:W-:Y:S02]  /*0a90*/  IMAD.WIDE.U32 R88, R3, 0x10, R88 ;  /* 0x0000001003587825 */ /* 0x000fe400078e0058 */
[----:B------:R-:W3:Y:S04]  /*0aa0*/  LDG.E.128 R80, desc[UR4][R80.64] ;  /* 0x0000000450507981 */ /* 0x000ee8000c1e1d00 */
[----:B------:R-:W3:Y:S01]  /*0ab0*/  LDG.E.128 R88, desc[UR4][R88.64] ;  /* 0x0000000458587981 */ /* 0x000ee2000c1e1d00 */
[----:B-----5:R-:W-:Y:S01]  /*0ac0*/  ISETP.GE.AND P4, PT, R136, 0x1, PT ;  /* 0x000000018800780c */ /* 0x020fe20003f86270 */
[----:B-1----:R-:W-:-:S12]  /*0ad0*/  HFMA2.MMA R93, -RZ, RZ, 0, 0 ;  /* 0x00000000ff5d7435 */ /* 0x002fd800000001ff */
[----:B------:R-:W-:-:S05]  /*0ae0*/  @P4 IADD3 R94, R136, -0x1, RZ ;  /* 0xffffffff885e4810 */ /* 0x000fca0007ffe0ff */
[----:B------:R-:W-:-:S05]  /*0af0*/  @P4 IMAD R94, R94, R137, RZ ;  /* 0x000000895e5e4224 */ /* 0x000fca00078e02ff */
[----:B------:R-:W-:-:S04]  /*0b00*/  @P4 SHF.R.S32.HI R3, RZ, 0x1f, R94 ;  /* 0x0000001fff034819 */ /* 0x000fc8000001145e */
[----:B------:R-:W-:-:S04]  /*0b10*/  @P4 LEA.HI R3, R3, R94, RZ, 0x3 ;  /* 0x0000005e03034211 */ /* 0x000fc800078f18ff */
[----:B------:R-:W-:-:S04]  /*0b20*/  @P4 LEA.HI.SX32 R93, R3, R138, 0x1d ;  /* 0x0000008a035d4211 */ /* 0x000fc800078feaff */
[C---:B------:R-:W-:Y:S02]  /*0b30*/  IADD3 R95, R93.reuse, 0x100, RZ ;  /* 0x000001005d5f7810 */ /* 0x040fe40007ffe0ff */
[C---:B------:R-:W-:Y:S01]  /*0b40*/  IADD3 R3, R93.reuse, 0x200, RZ ;  /* 0x000002005d037810 */ /* 0x040fe20007ffe0ff */
[----:B----4-:R-:W-:-:S04]  /*0b50*/  IMAD.WIDE.U32 R92, R93, 0x8, R96 ;  /* 0x000000085d5c7825 */ /* 0x010fc800078e0060 */
[--C-:B------:R-:W-:Y:S02]  /*0b60*/  IMAD.WIDE.U32 R94, R95, 0x8, R96.reuse ;  /* 0x000000085f5e7825 */ /* 0x100fe400078e0060 */
[----:B------:R-:W5:Y:S02]  /*0b70*/  LDG.E.64 R92, desc[UR4][R92.64] ;  /* 0x000000045c5c7981 */ /* 0x000f64000c1e1b00 */
[----:B------:R-:W-:Y:S02]  /*0b80*/  IMAD.WIDE.U32 R96, R3, 0x8, R96 ;  /* 0x0000000803607825 */ /* 0x000fe400078e0060 */
[----:B------:R-:W5:Y:S04]  /*0b90*/  LDG.E.64 R94, desc[UR4][R94.64] ;  /* 0x000000045e5e7981 */ /* 0x000f68000c1e1b00 */
[----:B------:R-:W5:Y:S01]  /*0ba0*/  LDG.E.64 R96, desc[UR4][R96.64] ;  /* 0x0000000460607981 */ /* 0x000f62000c1e1b00 */
[----:B------:R-:W-:-:S02]  /*0bb0*/  MOV R158, UR14 ;  /* 0x0000000e009e7c02 */ /* 0x000fc40008000f00 */
[----:B------:R-:W-:Y:S02]  /*0bc0*/  MOV R159, UR15 ;  /* 0x0000000f009f7c02 */ /* 0x000fe40008000f00 */
[----:B------:R-:W-:-:S04]  /*0bd0*/  ISETP.NE.U32.AND P0, PT, R158, RZ, PT ;  /* 0x000000ff9e00720c */ /* 0x000fc80003f05070 */
[----:B------:R-:W-:-:S13]  /*0be0*/  ISETP.NE.AND.EX P0, PT, R159, RZ, PT, P0 ;  /* 0x000000ff9f00720c */ /* 0x000fda0003f05300 */
[----:B------:R-:W5:Y:S04]  /*0bf0*/  @P0 LDG.E.128 R128, desc[UR4][R102.64] ;  /* 0x0000000466800981 */ /* 0x000f68000c1e1d00 */
[----:B------:R0:W5:Y:S04]  /*0c00*/  @P0 LDG.E.128 R52, desc[UR4][R100.64] ;  /* 0x0000000464340981 */ /* 0x000168000c1e1d00 */
[----:B------:R1:W5:Y:S01]  /*0c10*/  @P0 LDG.E.128 R56, desc[UR4][R98.64] ;  /* 0x0000000462380981 */ /* 0x000362000c1e1d00 */
[----:B------:R-:W-:-:S04]  /*0c20*/  ISETP.NE.AND P0, PT, R181, RZ, PT ;  /* 0x000000ffb500720c */ /* 0x000fc80003f05270 */
[----:B--2---:R-:W-:Y:S01]  /*0c30*/  FSEL R173, R147, RZ, !P0 ;  /* 0x000000ff93ad7208 */ /* 0x004fe20004000000 */
[--C-:B------:R-:W-:Y:S02]  /*0c40*/  HADD2.F32 R140, -RZ, R68.reuse.H1_H1 ;  /* 0x30000044ff8c7230 */ /* 0x100fe40000004100 */
[----:B------:R-:W-:Y:S02]  /*0c50*/  HADD2.F32 R3, -RZ, R68.H0_H0 ;  /* 0x20000044ff037230 */ /* 0x000fe40000004100 */
[----:B------:R-:W-:Y:S02]  /*0c60*/  HADD2.F32 R143, -RZ, R76.H0_H0 ;  /* 0x2000004cff8f7230 */ /* 0x000fe40000004100 */
[----:B------:R-:W-:Y:S02]  /*0c70*/  HADD2.F32 R142, -RZ, R70.H0_H0 ;  /* 0x20000046ff8e7230 */ /* 0x000fe40000004100 */
[----:B------:R-:W-:Y:S02]  /*0c80*/  HADD2.F32 R146, -RZ, R78.H0_H0 ;  /* 0x2000004eff927230 */ /* 0x000fe40000004100 */
[----:B---3--:R-:W-:-:S02]  /*0c90*/  HADD2.F32 R154, -RZ, R84.H0_H0 ;  /* 0x20000054ff9a7230 */ /* 0x008fc40000004100 */
[----:B------:R-:W-:Y:S02]  /*0ca0*/  HADD2.F32 R70, -RZ, R70.H1_H1 ;  /* 0x30000046ff467230 */ /* 0x000fe40000004100 */
[----:B------:R-:W-:Y:S02]  /*0cb0*/  HADD2.F32 R84, -RZ, R84.H1_H1 ;  /* 0x30000054ff547230 */ /* 0x000fe40000004100 */
[--C-:B0-----:R-:W-:Y:S02]  /*0cc0*/  HADD2.F32 R100, -RZ, R71.reuse.H0_H0 ;  /* 0x20000047ff647230 */ /* 0x101fe40000004100 */
[----:B------:R-:W-:Y:S02]  /*0cd0*/  HADD2.F32 R102, -RZ, R71.H1_H1 ;  /* 0x30000047ff667230 */ /* 0x000fe40000004100 */
[--C-:B-1----:R-:W-:Y:S02]  /*0ce0*/  HADD2.F32 R99, -RZ, R73.reuse.H0_H0 ;  /* 0x20000049ff637230 */ /* 0x102fe40000004100 */
[----:B------:R-:W-:-:S02]  /*0cf0*/  HADD2.F32 R98, -RZ, R73.H1_H1 ;  /* 0x30000049ff627230 */ /* 0x000fc40000004100 */
[C---:B------:R-:W-:Y:S01]  /*0d00*/  FADD.FTZ R73, -R173.reuse, R140 ;  /* 0x0000008cad497221 */ /* 0x040fe20000010100 */
[----:B------:R-:W-:Y:S02]  /*0d10*/  HADD2.F32 R71, -RZ, R72.H0_H0 ;  /* 0x20000048ff477230 */ /* 0x000fe40000004100 */
[C---:B------:R-:W-:Y:S01]  /*0d20*/  FADD.FTZ R3, -R173.reuse, R3 ;  /* 0x00000003ad037221 */ /* 0x040fe20000010100 */
[C---:B------:R-:W-:Y:S01]  /*0d30*/  FADD.FTZ R143, -R173.reuse, R143 ;  /* 0x0000008fad8f7221 */ /* 0x040fe20000010100 */
[--C-:B------:R-:W-:Y:S02]  /*0d40*/  HADD2.F32 R144, -RZ, R77.reuse.H0_H0 ;  /* 0x2000004dff907230 */ /* 0x100fe40000004100 */
[C---:B------:R-:W-:Y:S01]  /*0d50*/  FADD.FTZ R147, -R173.reuse, R146 ;  /* 0x00000092ad937221 */ /* 0x040fe20000010100 */
[----:B------:R-:W-:Y:S02]  /*0d60*/  HADD2.F32 R145, -RZ, R77.H1_H1 ;  /* 0x3000004dff917230 */ /* 0x000fe40000004100 */
[----:B------:R-:W-:Y:S01]  /*0d70*/  FADD.FTZ R77, -R173, R70 ;  /* 0x00000046ad4d7221 */ /* 0x000fe20000010100 */
[----:B------:R-:W-:-:S02]  /*0d80*/  HADD2.F32 R141, -RZ, R69.H0_H0 ;  /* 0x20000045ff8d7230 */ /* 0x000fc40000004100 */
[C---:B------:R-:W-:Y:S01]  /*0d90*/  FADD.FTZ R155, -R173.reuse, R154 ;  /* 0x0000009aad9b7221 */ /* 0x040fe20000010100 */
[----:B------:R-:W-:Y:S02]  /*0da0*/  HADD2.F32 R72, -RZ, R72.H1_H1 ;  /* 0x30000048ff487230 */ /* 0x000fe40000004100 */
[----:B------:R-:W-:Y:S01]  /*0db0*/  FADD.FTZ R157, -R173, R84 ;  /* 0x00000054ad9d7221 */ /* 0x000fe20000010100 */
[----:B------:R-:W-:Y:S02]  /*0dc0*/  HADD2.F32 R69, -RZ, R69.H1_H1 ;  /* 0x30000045ff457230 */ /* 0x000fe40000004100 */
[C---:B------:R-:W-:Y:S01]  /*0dd0*/  FMUL.FTZ R84, R132.reuse, R73 ;  /* 0x0000004984547220 */ /* 0x040fe20000410000 */
[----:B------:R-:W-:Y:S02]  /*0de0*/  HADD2.F32 R162, -RZ, R86.H0_H0 ;  /* 0x20000056ffa27230 */ /* 0x000fe40000004100 */
[----:B------:R-:W-:Y:S01]  /*0df0*/  FMUL.FTZ R3, R132, R3 ;  /* 0x0000000384037220 */ /* 0x000fe20000410000 */
[----:B------:R-:W-:-:S02]  /*0e00*/  HADD2.F32 R187, -RZ, R91.H0_H0 ;  /* 0x2000005bffbb7230 */ /* 0x000fc40000004100 */
[----:B------:R-:W-:Y:S01]  /*0e10*/  FMUL.FTZ R154, R104, R71 ;  /* 0x00000047689a7220 */ /* 0x000fe20000410000 */
[----:B------:R-:W-:Y:S02]  /*0e20*/  HADD2.F32 R70, -RZ, R91.H1_H1 ;  /* 0x3000005bff467230 */ /* 0x000fe40000004100 */
[C---:B------:R-:W-:Y:S01]  /*0e30*/  FMUL.FTZ R91, R132.reuse, R143 ;  /* 0x0000008f845b7220 */ /* 0x040fe20000410000 */
[----:B------:R-:W-:Y:S02]  /*0e40*/  HADD2.F32 R76, -RZ, R76.H1_H1 ;  /* 0x3000004cff4c7230 */ /* 0x000fe40000004100 */
[----:B------:R-:W-:Y:S01]  /*0e50*/  FMUL.FTZ R143, R132, R147 ;  /* 0x00000093848f7220 */ /* 0x000fe20000410000 */
[----:B------:R-:W-:Y:S02]  /*0e60*/  HADD2.F32 R148, -RZ, R78.H1_H1 ;  /* 0x3000004eff947230 */ /* 0x000fe40000004100 */
[--C-:B------:R-:W-:Y:S02]  /*0e70*/  HADD2.F32 R150, -RZ, R79.reuse.H0_H0 ;  /* 0x2000004fff967230 */ /* 0x100fe40000004100 */
[----:B------:R-:W-:-:S02]  /*0e80*/  HADD2.F32 R152, -RZ, R79.H1_H1 ;  /* 0x3000004fff987230 */ /* 0x000fc40000004100 */
[--C-:B------:R-:W-:Y:S02]  /*0e90*/  HADD2.F32 R156, -RZ, R85.reuse.H0_H0 ;  /* 0x20000055ff9c7230 */ /* 0x100fe40000004100 */
[----:B------:R-:W-:Y:S02]  /*0ea0*/  HADD2.F32 R160, -RZ, R85.H1_H1 ;  /* 0x30000055ffa07230 */ /* 0x000fe40000004100 */
[----:B------:R-:W-:Y:S02]  /*0eb0*/  HADD2.F32 R86, -RZ, R86.H1_H1 ;  /* 0x30000056ff567230 */ /* 0x000fe40000004100 */
[--C-:B------:R-:W-:Y:S02]  /*0ec0*/  HADD2.F32 R166, -RZ, R87.reuse.H0_H0 ;  /* 0x20000057ffa67230 */ /* 0x100fe40000004100 */
[----:B------:R-:W-:Y:S02]  /*0ed0*/  HADD2.F32 R168, -RZ, R87.H1_H1 ;  /* 0x30000057ffa87230 */ /* 0x000fe40000004100 */
[----:B------:R-:W-:Y:S01]  /*0ee0*/  FMUL.FTZ R147, R132, R155 ;  /* 0x0000009b84937220 */ /* 0x000fe20000410000 */
[----:B------:R-:W-:-:S02]  /*0ef0*/  HADD2.F32 R103, -RZ, R75.H0_H0 ;  /* 0x2000004bff677230 */ /* 0x000fc40000004100 */
[-C--:B------:R-:W-:Y:S01]  /*0f00*/  FFMA.FTZ R5, R84, R72.reuse, R5 ;  /* 0x0000004854057223 */ /* 0x080fe20000010005 */
[----:B------:R-:W-:Y:S02]  /*0f10*/  HADD2.F32 R164, -RZ, R75.H1_H1 ;  /* 0x3000004bffa47230 */ /* 0x000fe40000004100 */
[----:B------:R-:W-:Y:S01]  /*0f20*/  FADD.FTZ R37, R37, R72 ;  /* 0x0000004825257221 */ /* 0x000fe20000010000 */
[----:B------:R-:W-:Y:S01]  /*0f30*/  FMUL.FTZ R155, R105, R72 ;  /* 0x00000048699b7220 */ /* 0x000fe20000410000 */
[--C-:B------:R-:W-:Y:S02]  /*0f40*/  HADD2.F32 R167, -RZ, R81.reuse.H0_H0 ;  /* 0x20000051ffa77230 */ /* 0x100fe40000004100 */
[C---:B------:R-:W-:Y:S01]  /*0f50*/  FADD.FTZ R85, -R173.reuse, R141 ;  /* 0x0000008dad557221 */ /* 0x040fe20000010100 */
[----:B------:R-:W-:Y:S02]  /*0f60*/  HADD2.F32 R78, -RZ, R81.H1_H1 ;  /* 0x30000051ff4e7230 */ /* 0x000fe40000004100 */
[----:B------:R-:W-:Y:S01]  /*0f70*/  FADD.FTZ R75, -R173, R69 ;  /* 0x00000045ad4b7221 */ /* 0x000fe20000010100 */
[----:B------:R-:W-:-:S02]  /*0f80*/  HADD2.F32 R171, -RZ, R83.H0_H0 ;  /* 0x20000053ffab7230 */ /* 0x000fc40000004100 */
[----:B------:R-:W-:Y:S01]  /*0f90*/  FFMA.FTZ R4, R3, R71, R4 ;  /* 0x0000004703047223 */ /* 0x000fe20000010004 */
[----:B------:R-:W-:Y:S02]  /*0fa0*/  HADD2.F32 R68, -RZ, R83.H1_H1 ;  /* 0x30000053ff447230 */ /* 0x000fe40000004100 */
[----:B------:R-:W-:Y:S01]  /*0fb0*/  FADD.FTZ R36, R36, R71 ;  /* 0x0000004724247221 */ /* 0x000fe20000010000 */
[----:B------:R-:W-:Y:S01]  /*0fc0*/  FADD.FTZ R72, RZ, R154 ;  /* 0x0000009aff487221 */ /* 0x000fe20000010000 */
[--C-:B------:R-:W-:Y:S02]  /*0fd0*/  HADD2.F32 R101, -RZ, R74.reuse.H0_H0 ;  /* 0x2000004aff657230 */ /* 0x100fe40000004100 */
        /* <DEDUP_REMOVED lines=15> */
[----:B------:R-:W-:Y:S01]  /*10d0*/  FFMA.FTZ R71, R3, R154, RZ ;  /* 0x0000009a03477223 */ /* 0x000fe200000100ff */
[----:B------:R-:W-:-:S02]  /*10e0*/  HADD2.F32 R74, -RZ, R74.H1_H1 ;  /* 0x3000004aff4a7230 */ /* 0x000fc40000004100 */
[--C-:B------:R-:W-:Y:S02]  /*10f0*/  HADD2.F32 R173, -RZ, R88.reuse.H0_H0 ;  /* 0x20000058ffad7230 */ /* 0x100fe40000004100 */
[----:B------:R-:W-:Y:S02]  /*1100*/  HADD2.F32 R76, -RZ, R88.H1_H1 ;  /* 0x30000058ff4c7230 */ /* 0x000fe40000004100 */
[----:B------:R-:W-:Y:S01]  /*1110*/  FMUL.FTZ R88, R132, R77 ;  /* 0x0000004d84587220 */ /* 0x000fe20000410000 */
[----:B------:R-:W-:Y:S01]  /*1120*/  FMUL.FTZ R156, R106, R99 ;  /* 0x000000636a9c7220 */ /* 0x000fe20000410000 */
[----:B------:R-:W-:Y:S01]  /*1130*/  FADD.FTZ R73, R72, R155 ;  /* 0x0000009b48497221 */ /* 0x000fe20000010000 */
[C---:B------:R-:W-:Y:S01]  /*1140*/  FMUL.FTZ R85, R132.reuse, R85 ;  /* 0x0000005584557220 */ /* 0x040fe20000410000 */
[----:B------:R-:W-:Y:S01]  /*1150*/  FMUL.FTZ R144, R132, R149 ;  /* 0x0000009584907220 */ /* 0x000fe20000410000 */
[----:B------:R-:W-:Y:S01]  /*1160*/  FFMA.FTZ R72, R84, R155, R71 ;  /* 0x0000009b54487223 */ /* 0x000fe20000010047 */
[C---:B------:R-:W-:Y:S01]  /*1170*/  FMUL.FTZ R149, R132.reuse, R161 ;  /* 0x000000a184957220 */ /* 0x040fe20000410000 */
[----:B------:R-:W-:Y:S01]  /*1180*/  FMUL.FTZ R148, R132, R157 ;  /* 0x0000009d84947220 */ /* 0x000fe20000410000 */
        /* <DEDUP_REMOVED lines=8> */
[----:B------:R-:W-:Y:S01]  /*1210*/  FADD.FTZ R73, R74, R157 ;  /* 0x0000009d4a497221 */ /* 0x000fe20000010000 */
[----:B------:R-:W-:Y:S01]  /*1220*/  FMUL.FTZ R87, R132, R87 ;  /* 0x0000005784577220 */ /* 0x000fe20000410000 */
[----:B------:R-:W-:-:S02]  /*1230*/  FFMA.FTZ R72, R86, R157, R71 ;  /* 0x0000009d56487223 */ /* 0x000fc40000010047 */
[----:B------:R-:W-:Y:S02]  /*1240*/  FADD.FTZ R74, R73, R160 ;  /* 0x000000a0494a7221 */ /* 0x000fe40000010000 */
[----:B------:R-:W-:Y:S01]  /*1250*/  FFMA.FTZ R71, R87, R160, R72 ;  /* 0x000000a057477223 */ /* 0x000fe20000010048 */
[--C-:B------:R-:W-:Y:S02]  /*1260*/  HADD2.F32 R175, -RZ, R89.reuse.H0_H0 ;  /* 0x20000059ffaf7230 */ /* 0x100fe40000004100 */
[----:B------:R-:W-:Y:S01]  /*1270*/  FMUL.FTZ R162, R110, R103 ;  /* 0x000000676ea27220 */ /* 0x000fe20000410000 */
[----:B------:R-:W-:Y:S02]  /*1280*/  HADD2.F32 R100, -RZ, R89.H1_H1 ;  /* 0x30000059ff647230 */ /* 0x000fe40000004100 */
[----:B------:R-:W-:Y:S01]  /*1290*/  FADD.FTZ R73, R74, R161 ;  /* 0x000000a14a497221 */ /* 0x000fe20000010000 */
[----:B------:R-:W-:Y:S01]  /*12a0*/  FMUL.FTZ R89, R132, R79 ;  /* 0x0000004f84597220 */ /* 0x000fe20000410000 */
[----:B------:R-:W-:Y:S01]  /*12b0*/  FFMA.FTZ R72, R88, R161, R71 ;  /* 0x000000a158487223 */ /* 0x000fe20000010047 */
[----:B------:R-:W-:-:S02]  /*12c0*/  HADD2.F32 R179, -RZ, R90.H0_H0 ;  /* 0x2000005affb37230 */ /* 0x000fc40000004100 */
[C---:B------:R-:W-:Y:S01]  /*12d0*/  FMUL.FTZ R150, R132.reuse, R163 ;  /* 0x000000a384967220 */ /* 0x040fe20000410000 */
[----:B------:R-:W-:Y:S02]  /*12e0*/  HADD2.F32 R102, -RZ, R90.H1_H1 ;  /* 0x3000005aff667230 */ /* 0x000fe40000004100 */
[----:B------:R-:W-:Y:S01]  /*12f0*/  FMUL.FTZ R90, R132, R81 ;  /* 0x00000051845a7220 */ /* 0x000fe20000410000 */
[--C-:B------:R-:W-:Y:S02]  /*1300*/  HADD2.F32 R165, -RZ, R80.reuse.H0_H0 ;  /* 0x20000050ffa57230 */ /* 0x100fe40000004100 */
        /* <DEDUP_REMOVED lines=8> */
[----:B------:R-:W-:Y:S01]  /*1390*/  FFMA.FTZ R74, R90, R163, R71 ;  /* 0x000000a35a4a7223 */ /* 0x000fe20000010047 */
[----:B------:R-:W-:Y:S01]  /*13a0*/  FFMA.FTZ R12, R91, R165, R12 ;  /* 0x000000a55b0c7223 */ /* 0x000fe2000001000c */
[----:B------:R-:W-:Y:S01]  /*13b0*/  FADD.FTZ R28, R28, R165 ;  /* 0x000000a51c1c7221 */ /* 0x000fe20000010000 */
[----:B------:R-:W-:Y:S01]  /*13c0*/  FMUL.FTZ R165, R113, R80 ;  /* 0x0000005071a57220 */ /* 0x000fe20000410000 */
[----:B------:R-:W-:Y:S01]  /*13d0*/  FADD.FTZ R72, R73, R164 ;  /* 0x000000a449487221 */ /* 0x000fe20000010000 */
[C---:B------:R-:W-:Y:S01]  /*13e0*/  FMUL.FTZ R140, R132.reuse, R83 ;  /* 0x00000053848c7220 */ /* 0x040fe20000410000 */
[----:B------:R-:W-:Y:S01]  /*13f0*/  FFMA.FTZ R71, R91, R164, R74 ;  /* 0x000000a45b477223 */ /* 0x000fe2000001004a */
[----:B------:R-:W-:Y:S01]  /*1400*/  FMUL.FTZ R141, R132, R141 ;  /* 0x0000008d848d7220 */ /* 0x000fe20000410000 */
[----:B------:R-:W-:Y:S01]  /*1410*/  FMUL.FTZ R166, R114, R167 ;  /* 0x000000a772a67220 */ /* 0x000fe20000410000 */
[----:B------:R-:W-:Y:S01]  /*1420*/  FADD.FTZ R73, R72, R165 ;  /* 0x000000a548497221 */ /* 0x000fe20000010000 */
[----:B------:R-:W-:Y:S01]  /*1430*/  FFMA.FTZ R72, R140, R165, R71 ;  /* 0x000000a58c487223 */ /* 0x000fe20000010047 */
[----:B------:R-:W-:Y:S01]  /*1440*/  FMUL.FTZ R142, R132, R145 ;  /* 0x00000091848e7220 */ /* 0x000fe20000410000 */
[----:B------:R-:W-:-:S02]  /*1450*/  HADD2.F32 R169, -RZ, R82.H0_H0 ;  /* 0x20000052ffa97230 */ /* 0x000fc40000004100 */
[----:B------:R-:W-:Y:S01]  /*1460*/  FMUL.FTZ R145, R132, R151 ;  /* 0x0000009784917220 */ /* 0x000fe20000410000 */
[----:B------:R-:W-:Y:S01]  /*1470*/  FFMA.FTZ R14, R141, R167, R14 ;  /* 0x000000a78d0e7223 */ /* 0x000fe2000001000e */
        /* <DEDUP_REMOVED lines=19> */
[----:B------:R-:W-:-:S03]  /*15b0*/  FFMA.FTZ R71, R143, R168, R68 ;  /* 0x000000a88f477223 */ /* 0x000fc60000010044 */
[----:B------:R-:W-:Y:S01]  /*15c0*/  FADD.FTZ R73, R72, R169 ;  /* 0x000000a948497221 */ /* 0x000fe20000010000 */
[----:B------:R-:W-:-:S03]  /*15d0*/  FFMA.FTZ R68, R144, R169, R71 ;  /* 0x000000a990447223 */ /* 0x000fc60000010047 */
[----:B------:R-:W-:Y:S01]  /*15e0*/  FADD.FTZ R72, R73, R170 ;  /* 0x000000aa49487221 */ /* 0x000fe20000010000 */
[----:B------:R-:W-:Y:S01]  /*15f0*/  FFMA.FTZ R71, R145, R170, R68 ;  /* 0x000000aa91477223 */ /* 0x000fe20000010044 */
[----:B------:R-:W-:Y:S02]  /*1600*/  FMUL.FTZ R172, R120, R173 ;  /* 0x000000ad78ac7220 */ /* 0x000fe40000410000 */
[----:B------:R-:W-:Y:S01]  /*1610*/  FADD.FTZ R73, R72, R171 ;  /* 0x000000ab48497221 */ /* 0x000fe20000010000 */
[----:B------:R-:W-:Y:S01]  /*1620*/  FFMA.FTZ R72, R146, R171, R71 ;  /* 0x000000ab92487223 */ /* 0x000fe20000010047 */
[----:B------:R-:W-:Y:S01]  /*1630*/  FFMA.FTZ R44, R147, R173, R44 ;  /* 0x000000ad932c7223 */ /* 0x000fe2000001002c */
[----:B------:R-:W-:Y:S01]  /*1640*/  FADD.FTZ R20, R20, R173 ;  /* 0x000000ad14147221 */ /* 0x000fe20000010000 */
[----:B------:R-:W-:Y:S01]  /*1650*/  FMUL.FTZ R173, R121, R76 ;  /* 0x0000004c79ad7220 */ /* 0x000fe20000410000 */
[----:B------:R-:W-:Y:S01]  /*1660*/  FADD.FTZ R68, R73, R172 ;  /* 0x000000ac49447221 */ /* 0x000fe20000010000 */
[----:B------:R-:W-:Y:S01]  /*1670*/  FFMA.FTZ R71, R147, R172, R72 ;  /* 0x000000ac93477223 */ /* 0x000fe20000010048 */
[----:B------:R-:W-:-:S02]  /*1680*/  FMUL.FTZ R174, R122, R175 ;  /* 0x000000af7aae7220 */ /* 0x000fc40000410000 */
[----:B------:R-:W-:Y:S01]  /*1690*/  FADD.FTZ R73, R68, R173 ;  /* 0x000000ad44497221 */ /* 0x000fe20000010000 */
[----:B------:R-:W-:Y:S01]  /*16a0*/  FFMA.FTZ R68, R148, R173, R71 ;  /* 0x000000ad94447223 */ /* 0x000fe20000010047 */
[----:B------:R-:W-:Y:S01]  /*16b0*/  FFMA.FTZ R46, R149, R175, R46 ;  /* 0x000000af952e7223 */ /* 0x000fe2000001002e */
        /* <DEDUP_REMOVED lines=10> */
[----:B------:R-:W-:Y:S01]  /*1760*/  FADD.FTZ R72, R73, R176 ;  /* 0x000000b049487221 */ /* 0x000fe20000010000 */
[C---:B------:R-:W-:Y:S01]  /*1770*/  FFMA.FTZ R71, R151.reuse, R176, R68 ;  /* 0x000000b097477223 */ /* 0x040fe20000010044 */
        /* <DEDUP_REMOVED lines=36> */
.L_x_1929:
[----:B------:R-:W-:Y:S05]  /*19c0*/  BSYNC B0 ;  /* 0x0000000000007941 */ /* 0x000fea0003800000 */
.L_x_1927:
[----:B------:R-:W-:Y:S01]  /*19d0*/  LOP3.LUT P5, RZ, R139, 0xff, RZ, 0xc0, !PT ;  /* 0x000000ff8bff7812 */ /* 0x000fe200078ac0ff */
[----:B------:R-:W-:Y:S01]  /*19e0*/  UMOV UR6, 0xffffffff ;  /* 0xffffffff00067882 */ /* 0x000fe20000000000 */
[----:B------:R-:W-:Y:S02]  /*19f0*/  SHF.R.U32.HI R69, RZ, 0x5, R2 ;  /* 0x00000005ff457819 */ /* 0x000fe40000011602 */
[----:B-----5:R-:W-:Y:S02]  /*1a00*/  MOV R71, R92 ;  /* 0x0000005c00477202 */ /* 0x020fe40000000f00 */
[----:B------:R-:W-:Y:S02]  /*1a10*/  MOV R73, R94 ;  /* 0x0000005e00497202 */ /* 0x000fe40000000f00 */
[----:B------:R-:W-:Y:S02]  /*1a20*/  MOV R74, R96 ;  /* 0x00000060004a7202 */ /* 0x000fe40000000f00 */
[----:B------:R-:W-:-:S02]  /*1a30*/  LOP3.LUT R70, R69, 0x7fffff8, RZ, 0xc0, !PT ;  /* 0x07fffff845467812 */ /* 0x000fc400078ec0ff */
[----:B------:R-:W-:Y:S02]  /*1a40*/  LOP3.LUT P0, RZ, R2, 0x1f, RZ, 0xc0, !PT ;  /* 0x0000001f02ff7812 */ /* 0x000fe4000780c0ff */
[----:B------:R-:W-:Y:S02]  /*1a50*/  PRMT R182, R71, 0x7610, R182 ;  /* 0x0000761047b67816 */ /* 0x000fe400000000b6 */
        /* <DEDUP_REMOVED lines=22> */
.L_x_2014:
        /* <DEDUP_REMOVED lines=8> */
[----:B------:R-:W-:-:S05]  /*1c40*/  @P4 IADD3 R136, R136, -0x1, RZ ;  /* 0xffffffff88884810 */ /* 0x000fca0007ffe0ff */
[----:B------:R-:W-:Y:S01]  /*1c50*/  @P4 IMAD R136, R136, R137, RZ ;  /* 0x0000008988884224 */ /* 0x000fe200078e02ff */
[----:B---3--:R-:W-:-:S04]  /*1c60*/  LEA R73, R74, R73, 0x18 ;  /* 0x000000494a497211 */ /* 0x008fc800078ec0ff */
[-C--:B------:R-:W-:Y:S02]  /*1c70*/  @!P0 LEA R100, R69, R73.reuse, 0x3 ;  /* 0x0000004945648211 */ /* 0x080fe400078e18ff */
[----:B------:R-:W-:-:S03]  /*1c80*/  LEA R101, R70, R73, 0x3 ;  /* 0x0000004946657211 */ /* 0x000fc600078e18ff */
[----:B------:R-:W-:Y:S01]  /*1c90*/  @!P0 STS.64 [R100+0x6000], R98 ;  /* 0x0060006264008388 */ /* 0x000fe20000000a00 */
[----:B------:R-:W-:Y:S06]  /*1ca0*/  BAR.SYNC.DEFER_BLOCKING 0x0 ;  /* 0x0000000000007b1d */ /* 0x000fec0000010000 */
[----:B0-----:R-:W0:Y:S04]  /*1cb0*/  LDS.128 R68, [R101+0x6000] ;  /* 0x0060000065447984 */ /* 0x001e280000000c00 */
[----:B------:R-:W1:Y:S04]  /*1cc0*/  LDS.128 R72, [R101+0x6010] ;  /* 0x0060100065487984 */ /* 0x000e680000000c00 */
[----:B------:R-:W2:Y:S04]  /*1cd0*/  LDS.128 R76, [R101+0x6020] ;  /* 0x00602000654c7984 */ /* 0x000ea80000000c00 */
[----:B------:R-:W3:Y:S01]  /*1ce0*/  LDS.128 R80, [R101+0x6030] ;  /* 0x0060300065507984 */ /* 0x000ee20000000c00 */
[----:B0-----:R-:W-:Y:S01]  /*1cf0*/  FADD.FTZ R103, RZ, R68 ;  /* 0x00000044ff677221 */ /* 0x001fe20000010000 */
[----:B------:R-:W-:Y:S01]  /*1d00*/  FADD.FTZ R68, RZ, R69 ;  /* 0x00000045ff447221 */ /* 0x000fe20000010000 */
[----:B------:R-:W-:-:S02]  /*1d10*/  @P4 SHF.R.S32.HI R69, RZ, 0x1f, R136 ;  /* 0x0000001fff454819 */ /* 0x000fc40000011488 */
[----:B------:R-:W-:Y:S01]  /*1d20*/  FADD.FTZ R103, R70, R103 ;  /* 0x0000006746677221 */ /* 0x000fe20000010000 */
[----:B------:R-:W-:Y:S01]  /*1d30*/  FADD.FTZ R68, R71, R68 ;  /* 0x0000004447447221 */ /* 0x000fe20000010000 */
[----:B------:R-:W-:Y:S02]  /*1d40*/  @P4 LEA.HI R69, R69, R136, RZ, 0x3 ;  /* 0x0000008845454211 */ /* 0x000fe400078f18ff */
[----:B-1----:R-:W-:Y:S01]  /*1d50*/  FADD.FTZ R103, R103, R72 ;  /* 0x0000004867677221 */ /* 0x002fe20000010000 */
[----:B------:R-:W-:-:S03]  /*1d60*/  FADD.FTZ R68, R68, R73 ;  /* 0x0000004944447221 */ /* 0x000fc60000010000 */
[----:B------:R-:W-:Y:S01]  /*1d70*/  FADD.FTZ R103, R74, R103 ;  /* 0x000000674a677221 */ /* 0x000fe20000010000 */
[----:B------:R-:W-:Y:S01]  /*1d80*/  FADD.FTZ R68, R75, R68 ;  /* 0x000000444b447221 */ /* 0x000fe20000010000 */
[----:B------:R-:W-:Y:S02]  /*1d90*/  HFMA2.MMA R75, -RZ, RZ, 0, 0 ;  /* 0x00000000ff4b7435 */ /* 0x000fe400000001ff */
[----:B--2---:R-:W-:Y:S01]  /*1da0*/  FADD.FTZ R103, R103, R76 ;  /* 0x0000004c67677221 */ /* 0x004fe20000010000 */
[----:B------:R-:W-:-:S03]  /*1db0*/  FADD.FTZ R68, R68, R77 ;  /* 0x0000004d44447221 */ /* 0x000fc60000010000 */
[----:B------:R-:W-:Y:S01]  /*1dc0*/  FADD.FTZ R103, R78, R103 ;  /* 0x000000674e677221 */ /* 0x000fe20000010000 */
[----:B------:R-:W-:Y:S01]  /*1dd0*/  FADD.FTZ R68, R79, R68 ;  /* 0x000000444f447221 */ /* 0x000fe20000010000 */
[----:B------:R-:W-:Y:S02]  /*1de0*/  @P4 LEA.HI.SX32 R75, R69, R138, 0x1d ;  /* 0x0000008a454b4211 */ /* 0x000fe400078feaff */
[----:B---3--:R-:W-:Y:S01]  /*1df0*/  FADD.FTZ R103, R103, R80 ;  /* 0x0000005067677221 */ /* 0x008fe20000010000 */
[----:B------:R-:W-:-:S03]  /*1e00*/  FADD.FTZ R68, R68, R81 ;  /* 0x0000005144447221 */ /* 0x000fc60000010000 */
[----:B------:R-:W-:Y:S01]  /*1e10*/  FADD.FTZ R74, R82, R103 ;  /* 0x00000067524a7221 */ /* 0x000fe20000010000 */
[----:B------:R-:W-:-:S03]  /*1e20*/  FADD.FTZ R68, R83, R68 ;  /* 0x0000004453447221 */ /* 0x000fc60000010000 */
[----:B------:R-:W-:Y:S01]  /*1e30*/  FMUL.FTZ R74, R74, UR10 ;  /* 0x0000000a4a4a7c20 */ /* 0x000fe20008410000 */
[----:B------:R-:W-:Y:S01]  /*1e40*/  FMUL.FTZ R76, R68, UR10 ;  /* 0x0000000a444c7c20 */ /* 0x000fe20008410000 */
[----:B------:R-:W-:Y:S06]  /*1e50*/  @P2 BRA `(.L_x_1932) ;  /* 0x0000000000182947 */ /* 0x000fec0003800000 */
[----:B------:R-:W-:Y:S02]  /*1e60*/  ISETP.NE.U32.AND P0, PT, R158, RZ, PT ;  /* 0x000000ff9e00720c */ /* 0x000fe40003f05070 */
[----:B------:R-:W-:Y:S02]  /*1e70*/  MOV R68, RZ ;  /* 0x000000ff00447202 */ /* 0x000fe40000000f00 */
[----:B------:R-:W-:-:S13]  /*1e80*/  ISETP.NE.AND.EX P0, PT, R159, RZ, PT, P0 ;  /* 0x000000ff9f00720c */ /* 0x000fda0003f05300 */
[----:B------:R-:W-:Y:S05]  /*1e90*/  @!P0 BRA `(.L_x_1933) ;  /* 0x00000000002c8947 */ /* 0x000fea0003800000 */
[----:B------:R-:W-:Y:S01]  /*1ea0*/  HADD2.F32 R68, -RZ, R128.H0_H0 ;  /* 0x20000080ff447230 */ /* 0x000fe20000004100 */
[----:B------:R-:W-:Y:S06]  /*1eb0*/  BRA `(.L_x_1933) ;  /* 0x0000000000247947 */ /* 0x000fec0003800000 */
.L_x_1932:
        /* <DEDUP_REMOVED lines=9> */
.L_x_1933:
[----:B------:R-:W-:Y:S05]  /*1f50*/  BSYNC B0 ;  /* 0x0000000000007941 */ /* 0x000fea0003800000 */
.L_x_1931:
[----:B------:R-:W0:Y:S01]  /*1f60*/  @P4 LDC.64 R70, c[0x0][0x298] ;  /* 0x0000a600ff464b82 */ /* 0x000e220000000a00 */
[----:B------:R-:W-:Y:S01]  /*1f70*/  ISETP.NE.U32.AND P1, PT, RZ, UR12, PT ;  /* 0x0000000cff007c0c */ /* 0x000fe2000bf25070 */
[----:B------:R-:W-:Y:S01]  /*1f80*/  BSSY B0, `(.L_x_1934) ;  /* 0x0000016000007945 */ /* 0x000fe20003800000 */
[----:B------:R-:W-:Y:S02]  /*1f90*/  @P4 LOP3.LUT P6, RZ, R182, 0xff, RZ, 0xc0, !PT ;  /* 0x000000ffb6ff4812 */ /* 0x000fe400078cc0ff */
[----:B------:R-:W-:Y:S01]  /*1fa0*/  ISETP.NE.AND.EX P1, PT, RZ, UR13, PT, P1 ;  /* 0x0000000dff007c0c */ /* 0x000fe2000bf25310 */
[----:B0-----:R-:W-:-:S12]  /*1fb0*/  @P4 FMUL.FTZ R69, R68, R71 ;  /* 0x0000004744454220 */ /* 0x001fd80000410000 */
[----:B------:R-:W-:Y:S01]  /*1fc0*/  @P1 F2FP.F16.F32.PACK_AB R68, RZ, R68 ;  /* 0x00000044ff44123e */ /* 0x000fe200000000ff */
[----:B------:R-:W-:-:S03]  /*1fd0*/  @P4 FMUL.FTZ R69, R69, R70 ;  /* 0x0000004645454220 */ /* 0x000fc60000410000 */
[----:B------:R-:W-:Y:S02]  /*1fe0*/  @P1 PRMT R60, R68, 0x7610, R60 ;  /* 0x00007610443c1816 */ /* 0x000fe4000000003c */
[----:B------:R-:W-:-:S04]  /*1ff0*/  @P4 FSEL R69, R69, RZ, P6 ;  /* 0x000000ff45454208 */ /* 0x000fc80003000000 */
[----:B------:R-:W-:-:S04]  /*2000*/  @P4 F2FP.F16.F32.PACK_AB R69, RZ, R69 ;  /* 0x00000045ff45423e */ /* 0x000fc800000000ff */
[----:B------:R-:W-:Y:S01]  /*2010*/  @P4 PRMT R64, R69, 0x7610, R64 ;  /* 0x0000761045404816 */ /* 0x000fe20000000040 */
[----:B------:R-:W-:Y:S06]  /*2020*/  @P2 BRA `(.L_x_1935) ;  /* 0x0000000000102947 */ /* 0x000fec0003800000 */
[----:B------:R-:W-:Y:S01]  /*2030*/  MOV R68, RZ ;  /* 0x000000ff00447202 */ /* 0x000fe20000000f00 */
[----:B------:R-:W-:Y:S06]  /*2040*/  @!P0 BRA `(.L_x_1936) ;  /* 0x0000000000248947 */ /* 0x000fec0003800000 */
[----:B------:R-:W-:Y:S01]  /*2050*/  HADD2.F32 R68, -RZ, R128.H1_H1 ;  /* 0x30000080ff447230 */ /* 0x000fe20000004100 */
[----:B------:R-:W-:Y:S06]  /*2060*/  BRA `(.L_x_1936) ;  /* 0x00000000001c7947 */ /* 0x000fec0003800000 */
.L_x_1935:
[----:B------:R-:W-:Y:S01]  /*2070*/  ISETP.NE.AND P6, PT, R181, RZ, PT ;  /* 0x000000ffb500720c */ /* 0x000fe20003fc5270 */
[----:B------:R-:W-:-:S03]  /*2080*/  @P0 HADD2.F32 R71, -RZ, R128.H1_H1 ;  /* 0x30000080ff470230 */ /* 0x000fc60000004100 */
[----:B------:R-:W-:-:S05]  /*2090*/  FSEL R69, R74, RZ, !P6 ;  /* 0x000000ff4a457208 */ /* 0x000fca0007000000 */
[----:B------:R-:W-:-:S04]  /*20a0*/  FFMA.FTZ R68, R84, R76, R69 ;  /* 0x0000004c54447223 */ /* 0x000fc80000010045 */
[----:B------:R-:W-:-:S04]  /*20b0*/  FADD.FTZ R69, R155, -R68 ;  /* 0x800000449b457221 */ /* 0x000fc80000010000 */
[----:B------:R-:W-:-:S04]  /*20c0*/  FMUL.FTZ R68, R132, R69 ;  /* 0x0000004584447220 */ /* 0x000fc80000410000 */
[----:B------:R-:W-:-:S07]  /*20d0*/  @P0 FADD.FTZ R68, R68, R71 ;  /* 0x0000004744440221 */ /* 0x000fce0000010000 */
.L_x_1936:
[----:B------:R-:W-:Y:S05]  /*20e0*/  BSYNC B0 ;  /* 0x0000000000007941 */ /* 0x000fea0003800000 */
.L_x_1934:
[----:B------:R-:W0:Y:S01]  /*20f0*/  @P4 LDC.64 R70, c[0x0][0x298] ;  /* 0x0000a600ff464b82 */ /* 0x000e220000000a00 */
[----:B------:R-:W-:Y:S01]  /*2100*/  @P4 LOP3.LUT P6, RZ, R92, 0xff00, RZ, 0xc0, !PT ;  /* 0x0000ff005cff4812 */ /* 0x000fe200078cc0ff */
[----:B------:R-:W-:Y:S01]  /*2110*/  BSSY B0, `(.L_x_1937) ;  /* 0x0000014000007945 */ /* 0x000fe20003800000 */
[----:B0-----:R-:W-:Y:S01]  /*2120*/  @P4 FMUL.FTZ R69, R68, R71 ;  /* 0x0000004744454220 */ /* 0x001fe20000410000 */
        /* <DEDUP_REMOVED lines=9> */
[----:B------:R-:W-:Y:S01]  /*21c0*/  HADD2.F32 R68, -RZ, R129.H0_H0 ;  /* 0x20000081ff447230 */ /* 0x000fe20000004100 */
[----:B------:R-:W-:Y:S06]  /*21d0*/  BRA `(.L_x_1939) ;  /* 0x00000000001c7947 */ /* 0x000fec0003800000 */
.L_x_1938:
[----:B------:R-:W-:Y:S01]  /*21e0*/  ISETP.NE.AND P6, PT, R181, RZ, PT ;  /* 0x000000ffb500720c */ /* 0x000fe20003fc5270 */
[----:B------:R-:W-:-:S03]  /*21f0*/  @P0 HADD2.F32 R71, -RZ, R129.H0_H0 ;  /* 0x20000081ff470230 */ /* 0x000fc60000004100 */
[----:B------:R-:W-:-:S05]  /*2200*/  FSEL R68, R74, RZ, !P6 ;  /* 0x000000ff4a447208 */ /* 0x000fca0007000000 */
[----:B------:R-:W-:-:S04]  /*2210*/  FFMA.FTZ R69, R85, R76, R68 ;  /* 0x0000004c55457223 */ /* 0x000fc80000010044 */
[----:B------:R-:W-:-:S04]  /*2220*/  FADD.FTZ R69, R156, -R69 ;  /* 0x800000459c457221 */ /* 0x000fc80000010000 */
[----:B------:R-:W-:-:S04]  /*2230*/  FMUL.FTZ R68, R132, R69 ;  /* 0x0000004584447220 */ /* 0x000fc80000410000 */
[----:B------:R-:W-:-:S07]  /*2240*/  @P0 FADD.FTZ R68, R68, R71 ;  /* 0x0000004744440221 */ /* 0x000fce0000010000 */
.L_x_1939:
[----:B------:R-:W-:Y:S05]  /*2250*/  BSYNC B0 ;  /* 0x0000000000007941 */ /* 0x000fea0003800000 */
.L_x_1937:
        /* <DEDUP_REMOVED lines=15> */
.L_x_1941:
[----:B------:R-:W-:Y:S01]  /*2350*/  ISETP.NE.AND P6, PT, R181, RZ, PT ;  /* 0x000000ffb500720c */ /* 0x000fe20003fc5270 */
[----:B------:R-:W-:-:S03]  /*2360*/  @P0 HADD2.F32 R71, -RZ, R129.H1_H1 ;  /* 0x30000081ff470230 */ /* 0x000fc60000004100 */
[----:B------:R-:W-:-:S05]  /*2370*/  FSEL R69, R74, RZ, !P6 ;  /* 0x000000ff4a457208 */ /* 0x000fca0007000000 */
[----:B------:R-:W-:-:S04]  /*2380*/  FFMA.FTZ R68, R86, R76, R69 ;  /* 0x0000004c56447223 */ /* 0x000fc80000010045 */
[----:B------:R-:W-:-:S04]  /*2390*/  FADD.FTZ R69, R157, -R68 ;  /* 0x800000449d457221 */ /* 0x000fc80000010000 */
[----:B------:R-:W-:-:S04]  /*23a0*/  FMUL.FTZ R68, R132, R69 ;  /* 0x0000004584447220 */ /* 0x000fc80000410000 */
[----:B------:R-:W-:-:S07]  /*23b0*/  @P0 FADD.FTZ R68, R68, R71 ;  /* 0x0000004744440221 */ /* 0x000fce0000010000 */
.L_x_1942:
[----:B------:R-:W-:Y:S05]  /*23c0*/  BSYNC B0 ;  /* 0x0000000000007941 */ /* 0x000fea0003800000 */
.L_x_1940:
        /* <DEDUP_REMOVED lines=15> */
.L_x_1944:
[----:B------:R-:W-:Y:S01]  /*24c0*/  ISETP.NE.AND P6, PT, R181, RZ, PT ;  /* 0x000000ffb500720c */ /* 0x000fe20003fc5270 */
[----:B------:R-:W-:-:S03]  /*24d0*/  @P0 HADD2.F32 R71, -RZ, R130.H0_H0 ;  /* 0x20000082ff470230 */ /* 0x000fc60000004100 */
[----:B------:R-:W-:-:S05]  /*24e0*/  FSEL R68, R74, RZ, !P6 ;  /* 0x000000ff4a447208 */ /* 0x000fca0007000000 */
[----:B------:R-:W-:-:S04]  /*24f0*/  FFMA.FTZ R69, R87, R76, R68 ;  /* 0x0000004c57457223 */ /* 0x000fc80000010044 */
[----:B------:R-:W-:-:S04]  /*2500*/  FADD.FTZ R69, R160, -R69 ;  /* 0x80000045a0457221 */ /* 0x000fc80000010000 */
[----:B------:R-:W-:-:S04]  /*2510*/  FMUL.FTZ R68, R132, R69 ;  /* 0x0000004584447220 */ /* 0x000fc80000410000 */
[----:B------:R-:W-:-:S07]  /*2520*/  @P0 FADD.FTZ R68, R68, R71 ;  /* 0x0000004744440221 */ /* 0x000fce0000010000 */
.L_x_1945:
[----:B------:R-:W-:Y:S05]  /*2530*/  BSYNC B0 ;  /* 0x0000000000007941 */ /* 0x000fea0003800000 */
.L_x_1943:
        /* <DEDUP_REMOVED lines=15> */
.L_x_1947:
[----:B------:R-:W-:Y:S01]  /*2630*/  ISETP.NE.AND P6, PT, R181, RZ, PT ;  /* 0x000000ffb500720c */ /* 0x000fe20003fc5270 */
[----:B------:R-:W-:-:S03]  /*2640*/  @P0 HADD2.F32 R71, -RZ, R130.H1_H1 ;  /* 0x30000082ff470230 */ /* 0x000fc60000004100 */
[----:B------:R-:W-:-:S05]  /*2650*/  FSEL R69, R74, RZ, !P6 ;  /* 0x000000ff4a457208 */ /* 0x000fca0007000000 */
[----:B------:R-:W-:-:S04]  /*2660*/  FFMA.FTZ R68, R88, R76, R69 ;  /* 0x0000004c58447223 */ /* 0x000fc80000010045 */
[----:B------:R-:W-:-:S04]  /*2670*/  FADD.FTZ R69, R161, -R68 ;  /* 0x80000044a1457221 */ /* 0x000fc80000010000 */
[----:B------:R-:W-:-:S04]  /*2680*/  FMUL.FTZ R68, R132, R69 ;  /* 0x0000004584447220 */ /* 0x000fc80000410000 */
[----:B------:R-:W-:-:S07]  /*2690*/  @P0 FADD.FTZ R68, R68, R71 ;  /* 0x0000004744440221 */ /* 0x000fce0000010000 */
.L_x_1948:
[----:B------:R-:W-:Y:S05]  /*26a0*/  BSYNC B0 ;  /* 0x0000000000007941 */ /* 0x000fea0003800000 */
.L_x_1946:
        /* <DEDUP_REMOVED lines=15> */
.L_x_1950:
[----:B------:R-:W-:Y:S01]  /*27a0*/  ISETP.NE.AND P6, PT, R181, RZ, PT ;  /* 0x000000ffb500720c */ /* 0x000fe20003fc5270 */
[----:B------:R-:W-:-:S03]  /*27b0*/  @P0 HADD2.F32 R71, -RZ, R131.H0_H0 ;  /* 0x20000083ff470230 */ /* 0x000fc60000004100 */
[----:B------:R-:W-:-:S05]  /*27c0*/  FSEL R68, R74, RZ, !P6 ;  /* 0x000000ff4a447208 */ /* 0x000fca0007000000 */
[----:B------:R-:W-:-:S04]  /*27d0*/  FFMA.FTZ R69, R89, R76, R68 ;  /* 0x0000004c59457223 */ /* 0x000fc80000010044 */
[----:B------:R-:W-:-:S04]  /*27e0*/  FADD.FTZ R69, R162, -R69 ;  /* 0x80000045a2457221 */ /* 0x000fc80000010000 */
[----:B------:R-:W-:-:S04]  /*27f0*/  FMUL.FTZ R68, R132, R69 ;  /* 0x0000004584447220 */ /* 0x000fc80000410000 */
[----:B------:R-:W-:-:S07]  /*2800*/  @P0 FADD.FTZ R68, R68, R71 ;  /* 0x0000004744440221 */ /* 0x000fce0000010000 */
.L_x_1951:
[----:B------:R-:W-:Y:S05]  /*2810*/  BSYNC B0 ;  /* 0x0000000000007941 */ /* 0x000fea0003800000 */
.L_x_1949:
        /* <DEDUP_REMOVED lines=15> */
.L_x_1953:
[----:B------:R-:W-:Y:S01]  /*2910*/  ISETP.NE.AND P6, PT, R181, RZ, PT ;  /* 0x000000ffb500720c */ /* 0x000fe20003fc5270 */
[----:B------:R-:W-:-:S03]  /*2920*/  @P0 HADD2.F32 R71, -RZ, R131.H1_H1 ;  /* 0x30000083ff470230 */ /* 0x000fc60000004100 */
[----:B------:R-:W-:-:S05]  /*2930*/  FSEL R69, R74, RZ, !P6 ;  /* 0x000000ff4a457208 */ /* 0x000fca0007000000 */
[----:B------:R-:W-:-:S04]  /*2940*/  FFMA.FTZ R68, R90, R76, R69 ;  /* 0x0000004c5a447223 */ /* 0x000fc80000010045 */
[----:B------:R-:W-:-:S04]  /*2950*/  FADD.FTZ R69, R163, -R68 ;  /* 0x80000044a3457221 */ /* 0x000fc80000010000 */
[----:B------:R-:W-:-:S04]  /*2960*/  FMUL.FTZ R78, R132, R69 ;  /* 0x00000045844e7220 */ /* 0x000fc80000410000 */
[----:B------:R-:W-:-:S07]  /*2970*/  @P0 FADD.FTZ R78, R78, R71 ;  /* 0x000000474e4e0221 */ /* 0x000fce0000010000 */
.L_x_1954:
[----:B------:R-:W-:Y:S05]  /*2980*/  BSYNC B0 ;  /* 0x0000000000007941 */ /* 0x000fea0003800000 */
.L_x_1952:
[----:B------:R-:W0:Y:S01]  /*2990*/  @P4 LDC.64 R72, c[0x0][0x298] ;  /* 0x0000a600ff484b82 */ /* 0x000e220000000a00 */
[----:B------:R-:W-:Y:S01]  /*29a0*/  @P4 LOP3.LUT P6, RZ, R93, 0xff000000, RZ, 0xc0, !PT ;  /* 0xff0000005dff4812 */ /* 0x000fe200078cc0ff */
[----:B------:R-:W-:Y:S06]  /*29b0*/  BSSY B0, `(.L_x_1955) ;  /* 0x000001a000007945 */ /* 0x000fec0003800000 */
[----:B------:R-:W1:Y:S08]  /*29c0*/  @P1 LDC.64 R70, c[0x0][0x308] ;  /* 0x0000c200ff461b82 */ /* 0x000e700000000a00 */
[----:B------:R-:W2:Y:S01]  /*29d0*/  @P4 LDC.64 R68, c[0x0][0x2f8] ;  /* 0x0000be00ff444b82 */ /* 0x000ea20000000a00 */
[----:B0-----:R-:W-:Y:S01]  /*29e0*/  @P4 FMUL.FTZ R73, R78, R73 ;  /* 0x000000494e494220 */ /* 0x001fe20000410000 */
[----:B------:R-:W-:-:S03]  /*29f0*/  @P1 F2FP.F16.F32.PACK_AB R78, RZ, R78 ;  /* 0x0000004eff4e123e */ /* 0x000fc600000000ff */
[----:B------:R-:W-:Y:S01]  /*2a00*/  @P4 FMUL.FTZ R72, R73, R72 ;  /* 0x0000004849484220 */ /* 0x000fe20000410000 */
[----:B------:R-:W-:Y:S01]  /*2a10*/  @P1 PRMT R63, R63, 0x5410, R78 ;  /* 0x000054103f3f1816 */ /* 0x000fe2000000004e */
[----:B-1----:R-:W-:-:S03]  /*2a20*/  @P1 IMAD.WIDE.U32 R70, R135, 0x10, R70 ;  /* 0x0000001087461825 */ /* 0x002fc600078e0046 */
[----:B------:R-:W-:-:S04]  /*2a30*/  @P4 FSEL R72, R72, RZ, P6 ;  /* 0x000000ff48484208 */ /* 0x000fc80003000000 */
[----:B------:R-:W-:Y:S01]  /*2a40*/  @P4 F2FP.F16.F32.PACK_AB R72, RZ, R72 ;  /* 0x00000048ff48423e */ /* 0x000fe200000000ff */
[----:B------:R0:W-:Y:S01]  /*2a50*/  @P1 STG.E.128 desc[UR4][R70.64], R60 ;  /* 0x0000003c46001986 */ /* 0x0001e2000c101d04 */
[----:B--2---:R-:W-:Y:S02]  /*2a60*/  @P4 IMAD.WIDE.U32 R68, R75, 0x10, R68 ;  /* 0x000000104b444825 */ /* 0x004fe400078e0044 */
[----:B------:R-:W-:-:S05]  /*2a70*/  @P4 PRMT R67, R67, 0x5410, R72 ;  /* 0x0000541043434816 */ /* 0x000fca0000000048 */
[----:B------:R0:W-:Y:S01]  /*2a80*/  @P4 STG.E.128 desc[UR4][R68.64], R64 ;  /* 0x0000004044004986 */ /* 0x0001e2000c101d04 */
[----:B------:R-:W-:Y:S05]  /*2a90*/  @P2 BRA `(.L_x_1956) ;  /* 0x0000000000102947 */ /* 0x000fea0003800000 */
[----:B0-----:R-:W-:Y:S01]  /*2aa0*/  HFMA2.MMA R68, -RZ, RZ, 0, 0 ;  /* 0x00000000ff447435 */ /* 0x001fe200000001ff */
[----:B------:R-:W-:Y:S10]  /*2ab0*/  @!P0 BRA `(.L_x_1957) ;  /* 0x0000000000248947 */ /* 0x000ff40003800000 */
[----:B------:R-:W-:Y:S01]  /*2ac0*/  HADD2.F32 R68, -RZ, R52.H0_H0 ;  /* 0x20000034ff447230 */ /* 0x000fe20000004100 */
[----:B------:R-:W-:Y:S06]  /*2ad0*/  BRA `(.L_x_1957) ;  /* 0x00000000001c7947 */ /* 0x000fec0003800000 */
.L_x_1956:
[----:B------:R-:W-:Y:S01]  /*2ae0*/  ISETP.NE.AND P6, PT, R181, RZ, PT ;  /* 0x000000ffb500720c */ /* 0x000fe20003fc5270 */
[----:B0-----:R-:W-:-:S03]  /*2af0*/  @P0 HADD2.F32 R71, -RZ, R52.H0_H0 ;  /* 0x20000034ff470230 */ /* 0x001fc60000004100 */
[----:B------:R-:W-:-:S05]  /*2b00*/  FSEL R68, R74, RZ, !P6 ;  /* 0x000000ff4a447208 */ /* 0x000fca0007000000 */
[----:B------:R-:W-:-:S04]  /*2b10*/  FFMA.FTZ R69, R91, R76, R68 ;  /* 0x0000004c5b457223 */ /* 0x000fc80000010044 */
[----:B------:R-:W-:-:S04]  /*2b20*/  FADD.FTZ R69, R164, -R69 ;  /* 0x80000045a4457221 */ /* 0x000fc80000010000 */
[----:B------:R-:W-:-:S04]  /*2b30*/  FMUL.FTZ R68, R132, R69 ;  /* 0x0000004584447220 */ /* 0x000fc80000410000 */
[----:B------:R-:W-:-:S07]  /*2b40*/  @P0 FADD.FTZ R68, R68, R71 ;  /* 0x0000004744440221 */ /* 0x000fce0000010000 */
.L_x_1957:
[----:B------:R-:W-:Y:S05]  /*2b50*/  BSYNC B0 ;  /* 0x0000000000007941 */ /* 0x000fea0003800000 */
.L_x_1955:
        /* <DEDUP_REMOVED lines=15> */
.L_x_1959:
[----:B------:R-:W-:Y:S01]  /*2c50*/  ISETP.NE.AND P6, PT, R181, RZ, PT ;  /* 0x000000ffb500720c */ /* 0x000fe20003fc5270 */
[----:B------:R-:W-:-:S03]  /*2c60*/  @P0 HADD2.F32 R71, -RZ, R52.H1_H1 ;  /* 0x30000034ff470230 */ /* 0x000fc60000004100 */
[----:B------:R-:W-:-:S05]  /*2c70*/  FSEL R69, R74, RZ, !P6 ;  /* 0x000000ff4a457208 */ /* 0x000fca0007000000 */
[----:B------:R-:W-:-:S04]  /*2c80*/  FFMA.FTZ R68, R140, R76, R69 ;  /* 0x0000004c8c447223 */ /* 0x000fc80000010045 */
[----:B------:R-:W-:-:S04]  /*2c90*/  FADD.FTZ R69, R165, -R68 ;  /* 0x80000044a5457221 */ /* 0x000fc80000010000 */
[----:B------:R-:W-:-:S04]  /*2ca0*/  FMUL.FTZ R68, R132, R69 ;  /* 0x0000004584447220 */ /* 0x000fc80000410000 */
[----:B------:R-:W-:-:S07]  /*2cb0*/  @P0 FADD.FTZ R68, R68, R71 ;  /* 0x0000004744440221 */ /* 0x000fce0000010000 */
.L_x_1960:
[----:B------:R-:W-:Y:S05]  /*2cc0*/  BSYNC B0 ;  /* 0x0000000000007941 */ /* 0x000fea0003800000 */
.L_x_1958:
        /* <DEDUP_REMOVED lines=15> */
.L_x_1962:
[----:B------:R-:W-:Y:S01]  /*2dc0*/  ISETP.NE.AND P6, PT, R181, RZ, PT ;  /* 0x000000ffb500720c */ /* 0x000fe20003fc5270 */
[----:B------:R-:W-:-:S03]  /*2dd0*/  @P0 HADD2.F32 R71, -RZ, R53.H0_H0 ;  /* 0x20000035ff470230 */ /* 0x000fc60000004100 */
[----:B------:R-:W-:-:S05]  /*2de0*/  FSEL R68, R74, RZ, !P6 ;  /* 0x000000ff4a447208 */ /* 0x000fca0007000000 */
[----:B------:R-:W-:-:S04]  /*2df0*/  FFMA.FTZ R69, R141, R76, R68 ;  /* 0x0000004c8d457223 */ /* 0x000fc80000010044 */
[----:B------:R-:W-:-:S04]  /*2e00*/  FADD.FTZ R69, R166, -R69 ;  /* 0x80000045a6457221 */ /* 0x000fc80000010000 */
[----:B------:R-:W-:-:S04]  /*2e10*/  FMUL.FTZ R68, R132, R69 ;  /* 0x0000004584447220 */ /* 0x000fc80000410000 */
[----:B------:R-:W-:-:S07]  /*2e20*/  @P0 FADD.FTZ R68, R68, R71 ;  /* 0x0000004744440221 */ /* 0x000fce0000010000 */
.L_x_1963:
[----:B------:R-:W-:Y:S05]  /*2e30*/  BSYNC B0 ;  /* 0x0000000000007941 */ /* 0x000fea0003800000 */
.L_x_1961:
        /* <DEDUP_REMOVED lines=15> */
.L_x_1965:
[----:B------:R-:W-:Y:S01]  /*2f30*/  ISETP.NE.AND P6, PT, R181, RZ, PT ;  /* 0x000000ffb500720c */ /* 0x000fe20003fc5270 */
[----:B------:R-:W-:-:S03]  /*2f40*/  @P0 HADD2.F32 R71, -RZ, R53.H1_H1 ;  /* 0x30000035ff470230 */ /* 0x000fc60000004100 */
[----:B------:R-:W-:-:S05]  /*2f50*/  FSEL R69, R74, RZ, !P6 ;  /* 0x000000ff4a457208 */ /* 0x000fca0007000000 */
[----:B------:R-:W-:-:S04]  /*2f60*/  FFMA.FTZ R68, R142, R76, R69 ;  /* 0x0000004c8e447223 */ /* 0x000fc80000010045 */
[----:B------:R-:W-:-:S04]  /*2f70*/  FADD.FTZ R69, R167, -R68 ;  /* 0x80000044a7457221 */ /* 0x000fc80000010000 */
[----:B------:R-:W-:-:S04]  /*2f80*/  FMUL.FTZ R68, R132, R69 ;  /* 0x0000004584447220 */ /* 0x000fc80000410000 */
[----:B------:R-:W-:-:S07]  /*2f90*/  @P0 FADD.FTZ R68, R68, R71 ;  /* 0x0000004744440221 */ /* 0x000fce0000010000 */
.L_x_1966:
[----:B------:R-:W-:Y:S05]  /*2fa0*/  BSYNC B0 ;  /* 0x0000000000007941 */ /* 0x000fea0003800000 */
.L_x_1964:
        /* <DEDUP_REMOVED lines=15> */
.L_x_1968:
[----:B------:R-:W-:Y:S01]  /*30a0*/  ISETP.NE.AND P6, PT, R181, RZ, PT ;  /* 0x000000ffb500720c */ /* 0x000fe20003fc5270 */
[----:B------:R-:W-:-:S03]  /*30b0*/  @P0 HADD2.F32 R71, -RZ, R54.H0_H0 ;  /* 0x20000036ff470230 */ /* 0x000fc60000004100 */
[----:B------:R-:W-:-:S05]  /*30c0*/  FSEL R68, R74, RZ, !P6 ;  /* 0x000000ff4a447208 */ /* 0x000fca0007000000 */
[----:B------:R-:W-:-:S04]  /*30d0*/  FFMA.FTZ R69, R143, R76, R68 ;  /* 0x0000004c8f457223 */ /* 0x000fc80000010044 */
[----:B------:R-:W-:-:S04]  /*30e0*/  FADD.FTZ R69, R168, -R69 ;  /* 0x80000045a8457221 */ /* 0x000fc80000010000 */
[----:B------:R-:W-:-:S04]  /*30f0*/  FMUL.FTZ R68, R132, R69 ;  /* 0x0000004584447220 */ /* 0x000fc80000410000 */
[----:B------:R-:W-:-:S07]  /*3100*/  @P0 FADD.FTZ R68, R68, R71 ;  /* 0x0000004744440221 */ /* 0x000fce0000010000 */
.L_x_1969:
[----:B------:R-:W-:Y:S05]  /*3110*/  BSYNC B0 ;  /* 0x0000000000007941 */ /* 0x000fea0003800000 */
.L_x_1967:
        /* <DEDUP_REMOVED lines=15> */
.L_x_1971:
[----:B------:R-:W-:Y:S01]  /*3210*/  ISETP.NE.AND P6, PT, R181, RZ, PT ;  /* 0x000000ffb500720c */ /* 0x000fe20003fc5270 */
[----:B------:R-:W-:-:S03]  /*3220*/  @P0 HADD2.F32 R71, -RZ, R54.H1_H1 ;  /* 0x30000036ff470230 */ /* 0x000fc60000004100 */
[----:B------:R-:W-:-:S05]  /*3230*/  FSEL R69, R74, RZ, !P6 ;  /* 0x000000ff4a457208 */ /* 0x000fca0007000000 */
[----:B------:R-:W-:-:S04]  /*3240*/  FFMA.FTZ R68, R144, R76, R69 ;  /* 0x0000004c90447223 */ /* 0x000fc80000010045 */
[----:B------:R-:W-:-:S04]  /*3250*/  FADD.FTZ R69, R169, -R68 ;  /* 0x80000044a9457221 */ /* 0x000fc80000010000 */
[----:B------:R-:W-:-:S04]  /*3260*/  FMUL.FTZ R68, R132, R69 ;  /* 0x0000004584447220 */ /* 0x000fc80000410000 */
[----:B------:R-:W-:-:S07]  /*3270*/  @P0 FADD.FTZ R68, R68, R71 ;  /* 0x0000004744440221 */ /* 0x000fce0000010000 */
.L_x_1972:
[----:B------:R-:W-:Y:S05]  /*3280*/  BSYNC B0 ;  /* 0x0000000000007941 */ /* 0x000fea0003800000 */
.L_x_1970:
        /* <DEDUP_REMOVED lines=15> */
.L_x_1974:
[----:B------:R-:W-:Y:S01]  /*3380*/  ISETP.NE.AND P6, PT, R181, RZ, PT ;  /* 0x000000ffb500720c */ /* 0x000fe20003fc5270 */
[----:B------:R-:W-:-:S03]  /*3390*/  @P0 HADD2.F32 R71, -RZ, R55.H0_H0 ;  /* 0x20000037ff470230 */ /* 0x000fc60000004100 */
[----:B------:R-:W-:-:S05]  /*33a0*/  FSEL R68, R74, RZ, !P6 ;  /* 0x000000ff4a447208 */ /* 0x000fca0007000000 */
[----:B------:R-:W-:-:S04]  /*33b0*/  FFMA.FTZ R69, R145, R76, R68 ;  /* 0x0000004c91457223 */ /* 0x000fc80000010044 */
[----:B------:R-:W-:-:S04]  /*33c0*/  FADD.FTZ R69, R170, -R69 ;  /* 0x80000045aa457221 */ /* 0x000fc80000010000 */
[----:B------:R-:W-:-:S04]  /*33d0*/  FMUL.FTZ R68, R132, R69 ;  /* 0x0000004584447220 */ /* 0x000fc80000410000 */
[----:B------:R-:W-:-:S07]  /*33e0*/  @P0 FADD.FTZ R68, R68, R71 ;  /* 0x0000004744440221 */ /* 0x000fce0000010000 */
.L_x_1975:
[----:B------:R-:W-:Y:S05]  /*33f0*/  BSYNC B0 ;  /* 0x0000000000007941 */ /* 0x000fea0003800000 */
.L_x_1973:
        /* <DEDUP_REMOVED lines=15> */
.L_x_1977:
[----:B------:R-:W-:Y:S01]  /*34f0*/  ISETP.NE.AND P6, PT, R181, RZ, PT ;  /* 0x000000ffb500720c */ /* 0x000fe20003fc5270 */
[----:B------:R-:W-:-:S03]  /*3500*/  @P0 HADD2.F32 R71, -RZ, R55.H1_H1 ;  /* 0x30000037ff470230 */ /* 0x000fc60000004100 */
[----:B------:R-:W-:-:S05]  /*3510*/  FSEL R69, R74, RZ, !P6 ;  /* 0x000000ff4a457208 */ /* 0x000fca0007000000 */
[----:B------:R-:W-:-:S04]  /*3520*/  FFMA.FTZ R68, R146, R76, R69 ;  /* 0x0000004c92447223 */ /* 0x000fc80000010045 */
[----:B------:R-:W-:-:S04]  /*3530*/  FADD.FTZ R69, R171, -R68 ;  /* 0x80000044ab457221 */ /* 0x000fc80000010000 */
[----:B------:R-:W-:-:S04]  /*3540*/  FMUL.FTZ R72, R132, R69 ;  /* 0x0000004584487220 */ /* 0x000fc80000410000 */
[----:B------:R-:W-:-:S07]  /*3550*/  @P0 FADD.FTZ R72, R72, R71 ;  /* 0x0000004748480221 */ /* 0x000fce0000010000 */
.L_x_1978:
[----:B------:R-:W-:Y:S05]  /*3560*/  BSYNC B0 ;  /* 0x0000000000007941 */ /* 0x000fea0003800000 */
.L_x_1976:
[----:B------:R-:W0:Y:S01]  /*3570*/  @P4 LDC.64 R78, c[0x0][0x298] ;  /* 0x0000a600ff4e4b82 */ /* 0x000e220000000a00 */
[----:B------:R-:W-:Y:S01]  /*3580*/  @P4 LOP3.LUT P6, RZ, R95, 0xff000000, RZ, 0xc0, !PT ;  /* 0xff0000005fff4812 */ /* 0x000fe200078cc0ff */
[----:B------:R-:W-:Y:S01]  /*3590*/  BSSY B0, `(.L_x_1979) ;  /* 0x000001b000007945 */ /* 0x000fe20003800000 */
[----:B------:R-:W-:-:S05]  /*35a0*/  @P4 IADD3 R77, R75, 0x100, RZ ;  /* 0x000001004b4d4810 */ /* 0x000fca0007ffe0ff */
        /* <DEDUP_REMOVED lines=18> */
.L_x_1980:
[----:B------:R-:W-:Y:S01]  /*36d0*/  ISETP.NE.AND P6, PT, R181, RZ, PT ;  /* 0x000000ffb500720c */ /* 0x000fe20003fc5270 */
[----:B0-----:R-:W-:-:S03]  /*36e0*/  @P0 HADD2.F32 R71, -RZ, R56.H0_H0 ;  /* 0x20000038ff470230 */ /* 0x001fc60000004100 */
[----:B------:R-:W-:-:S05]  /*36f0*/  FSEL R68, R74, RZ, !P6 ;  /* 0x000000ff4a447208 */ /* 0x000fca0007000000 */
[----:B------:R-:W-:-:S04]  /*3700*/  FFMA.FTZ R69, R147, R76, R68 ;  /* 0x0000004c93457223 */ /* 0x000fc80000010044 */
[----:B------:R-:W-:-:S04]  /*3710*/  FADD.FTZ R69, R172, -R69 ;  /* 0x80000045ac457221 */ /* 0x000fc80000010000 */
[----:B------:R-:W-:-:S04]  /*3720*/  FMUL.FTZ R68, R132, R69 ;  /* 0x0000004584447220 */ /* 0x000fc80000410000 */
[----:B------:R-:W-:-:S07]  /*3730*/  @P0 FADD.FTZ R68, R68, R71 ;  /* 0x0000004744440221 */ /* 0x000fce0000010000 */
.L_x_1981:
[----:B------:R-:W-:Y:S05]  /*3740*/  BSYNC B0 ;  /* 0x0000000000007941 */ /* 0x000fea0003800000 */
.L_x_1979:
        /* <DEDUP_REMOVED lines=15> */
.L_x_1983:
[----:B------:R-:W-:Y:S01]  /*3840*/  ISETP.NE.AND P6, PT, R181, RZ, PT ;  /* 0x000000ffb500720c */ /* 0x000fe20003fc5270 */
[----:B------:R-:W-:-:S03]  /*3850*/  @P0 HADD2.F32 R71, -RZ, R56.H1_H1 ;  /* 0x30000038ff470230 */ /* 0x000fc60000004100 */
[----:B------:R-:W-:-:S05]  /*3860*/  FSEL R69, R74, RZ, !P6 ;  /* 0x000000ff4a457208 */ /* 0x000fca0007000000 */
[----:B------:R-:W-:-:S04]  /*3870*/  FFMA.FTZ R68, R148, R76, R69 ;  /* 0x0000004c94447223 */ /* 0x000fc80000010045 */
[----:B------:R-:W-:-:S04]  /*3880*/  FADD.FTZ R69, R173, -R68 ;  /* 0x80000044ad457221 */ /* 0x000fc80000010000 */
[----:B------:R-:W-:-:S04]  /*3890*/  FMUL.FTZ R68, R132, R69 ;  /* 0x0000004584447220 */ /* 0x000fc80000410000 */
[----:B------:R-:W-:-:S07]  /*38a0*/  @P0 FADD.FTZ R68, R68, R71 ;  /* 0x0000004744440221 */ /* 0x000fce0000010000 */
.L_x_1984:
[----:B------:R-:W-:Y:S05]  /*38b0*/  BSYNC B0 ;  /* 0x0000000000007941 */ /* 0x000fea0003800000 */
.L_x_1982:
        /* <DEDUP_REMOVED lines=15> */
.L_x_1986:
[----:B------:R-:W-:Y:S01]  /*39b0*/  ISETP.NE.AND P6, PT, R181, RZ, PT ;  /* 0x000000ffb500720c */ /* 0x000fe20003fc5270 */
[----:B------:R-:W-:-:S03]  /*39c0*/  @P0 HADD2.F32 R71, -RZ, R57.H0_H0 ;  /* 0x20000039ff470230 */ /* 0x000fc60000004100 */
[----:B------:R-:W-:-:S05]  /*39d0*/  FSEL R68, R74, RZ, !P6 ;  /* 0x000000ff4a447208 */ /* 0x000fca0007000000 */
[----:B------:R-:W-:-:S04]  /*39e0*/  FFMA.FTZ R69, R149, R76, R68 ;  /* 0x0000004c95457223 */ /* 0x000fc80000010044 */
[----:B------:R-:W-:-:S04]  /*39f0*/  FADD.FTZ R69, R174, -R69 ;  /* 0x80000045ae457221 */ /* 0x000fc80000010000 */
[----:B------:R-:W-:-:S04]  /*3a00*/  FMUL.FTZ R68, R132, R69 ;  /* 0x0000004584447220 */ /* 0x000fc80000410000 */
[----:B------:R-:W-:-:S07]  /*3a10*/  @P0 FADD.FTZ R68, R68, R71 ;  /* 0x0000004744440221 */ /* 0x000fce0000010000 */
.L_x_1987:
[----:B------:R-:W-:Y:S05]  /*3a20*/  BSYNC B0 ;  /* 0x0000000000007941 */ /* 0x000fea0003800000 */
.L_x_1985:
        /* <DEDUP_REMOVED lines=15> */
.L_x_1989:
[----:B------:R-:W-:Y:S01]  /*3b20*/  ISETP.NE.AND P6, PT, R181, RZ, PT ;  /* 0x000000ffb500720c */ /* 0x000fe20003fc5270 */
[----:B------:R-:W-:-:S03]  /*3b30*/  @P0 HADD2.F32 R71, -RZ, R57.H1_H1 ;  /* 0x30000039ff470230 */ /* 0x000fc60000004100 */
[----:B------:R-:W-:-:S05]  /*3b40*/  FSEL R69, R74, RZ, !P6 ;  /* 0x000000ff4a457208 */ /* 0x000fca0007000000 */
[----:B------:R-:W-:-:S04]  /*3b50*/  FFMA.FTZ R68, R150, R76, R69 ;  /* 0x0000004c96447223 */ /* 0x000fc80000010045 */
[----:B------:R-:W-:-:S04]  /*3b60*/  FADD.FTZ R69, R175, -R68 ;  /* 0x80000044af457221 */ /* 0x000fc80000010000 */
[----:B------:R-:W-:-:S04]  /*3b70*/  FMUL.FTZ R68, R132, R69 ;  /* 0x0000004584447220 */ /* 0x000fc80000410000 */
[----:B------:R-:W-:-:S07]  /*3b80*/  @P0 FADD.FTZ R68, R68, R71 ;  /* 0x0000004744440221 */ /* 0x000fce0000010000 */
.L_x_1990:
[----:B------:R-:W-:Y:S05]  /*3b90*/  BSYNC B0 ;  /* 0x0000000000007941 */ /* 0x000fea0003800000 */
.L_x_1988:
        /* <DEDUP_REMOVED lines=15> */
.L_x_1992:
[----:B------:R-:W-:Y:S01]  /*3c90*/  ISETP.NE.AND P6, PT, R181, RZ, PT ;  /* 0x000000ffb500720c */ /* 0x000fe20003fc5270 */
[----:B------:R-:W-:-:S03]  /*3ca0*/  @P0 HADD2.F32 R71, -RZ, R58.H0_H0 ;  /* 0x2000003aff470230 */ /* 0x000fc60000004100 */
[----:B------:R-:W-:-:S05]  /*3cb0*/  FSEL R68, R74, RZ, !P6 ;  /* 0x000000ff4a447208 */ /* 0x000fca0007000000 */
[----:B------:R-:W-:-:S04]  /*3cc0*/  FFMA.FTZ R69, R151, R76, R68 ;  /* 0x0000004c97457223 */ /* 0x000fc80000010044 */
[----:B------:R-:W-:-:S04]  /*3cd0*/  FADD.FTZ R69, R176, -R69 ;  /* 0x80000045b0457221 */ /* 0x000fc80000010000 */
[----:B------:R-:W-:-:S04]  /*3ce0*/  FMUL.FTZ R68, R132, R69 ;  /* 0x0000004584447220 */ /* 0x000fc80000410000 */
[----:B------:R-:W-:-:S07]  /*3cf0*/  @P0 FADD.FTZ R68, R68, R71 ;  /* 0x0000004744440221 */ /* 0x000fce0000010000 */
.L_x_1993:
[----:B------:R-:W-:Y:S05]  /*3d00*/  BSYNC B0 ;  /* 0x0000000000007941 */ /* 0x000fea0003800000 */
.L_x_1991:
        /* <DEDUP_REMOVED lines=15> */
.L_x_1995:
[----:B------:R-:W-:Y:S01]  /*3e00*/  ISETP.NE.AND P6, PT, R181, RZ, PT ;  /* 0x000000ffb500720c */ /* 0x000fe20003fc5270 */
[----:B------:R-:W-:-:S03]  /*3e10*/  @P0 HADD2.F32 R71, -RZ, R58.H1_H1 ;  /* 0x3000003aff470230 */ /* 0x000fc60000004100 */
[----:B------:R-:W-:-:S05]  /*3e20*/  FSEL R69, R74, RZ, !P6 ;  /* 0x000000ff4a457208 */ /* 0x000fca0007000000 */
[----:B------:R-:W-:-:S04]  /*3e30*/  FFMA.FTZ R68, R152, R76, R69 ;  /* 0x0000004c98447223 */ /* 0x000fc80000010045 */
[----:B------:R-:W-:-:S04]  /*3e40*/  FADD.FTZ R69, R177, -R68 ;  /* 0x80000044b1457221 */ /* 0x000fc80000010000 */
[----:B------:R-:W-:-:S04]  /*3e50*/  FMUL.FTZ R68, R132, R69 ;  /* 0x0000004584447220 */ /* 0x000fc80000410000 */
[----:B------:R-:W-:-:S07]  /*3e60*/  @P0 FADD.FTZ R68, R68, R71 ;  /* 0x0000004744440221 */ /* 0x000fce0000010000 */
.L_x_1996:
[----:B------:R-:W-:Y:S05]  /*3e70*/  BSYNC B0 ;  /* 0x0000000000007941 */ /* 0x000fea0003800000 */
.L_x_1994:
        /* <DEDUP_REMOVED lines=15> */
.L_x_1998:
[----:B------:R-:W-:Y:S01]  /*3f70*/  ISETP.NE.AND P6, PT, R181, RZ, PT ;  /* 0x000000ffb500720c */ /* 0x000fe20003fc5270 */
[----:B------:R-:W-:-:S03]  /*3f80*/  @P0 HADD2.F32 R71, -RZ, R59.H0_H0 ;  /* 0x2000003bff470230 */ /* 0x000fc60000004100 */
[----:B------:R-:W-:-:S05]  /*3f90*/  FSEL R68, R74, RZ, !P6 ;  /* 0x000000ff4a447208 */ /* 0x000fca0007000000 */
[----:B------:R-:W-:-:S04]  /*3fa0*/  FFMA.FTZ R69, R153, R76, R68 ;  /* 0x0000004c99457223 */ /* 0x000fc80000010044 */
[----:B------:R-:W-:-:S04]  /*3fb0*/  FADD.FTZ R69, R178, -R69 ;  /* 0x80000045b2457221 */ /* 0x000fc80000010000 */
[----:B------:R-:W-:-:S04]  /*3fc0*/  FMUL.FTZ R68, R132, R69 ;  /* 0x0000004584447220 */ /* 0x000fc80000410000 */
[----:B------:R-:W-:-:S07]  /*3fd0*/  @P0 FADD.FTZ R68, R68, R71 ;  /* 0x0000004744440221 */ /* 0x000fce0000010000 */
.L_x_1999:
[----:B------:R-:W-:Y:S05]  /*3fe0*/  BSYNC B0 ;  /* 0x0000000000007941 */ /* 0x000fea0003800000 */
.L_x_1997:
        /* <DEDUP_REMOVED lines=15> */
.L_x_2001:
[----:B------:R-:W-:Y:S01]  /*40e0*/  ISETP.NE.AND P2, PT, R181, RZ, PT ;  /* 0x000000ffb500720c */ /* 0x000fe20003f45270 */
[----:B------:R-:W-:-:S03]  /*40f0*/  @P0 HADD2.F32 R71, -RZ, R59.H1_H1 ;  /* 0x3000003bff470230 */ /* 0x000fc60000004100 */
[----:B------:R-:W-:-:S05]  /*4100*/  FSEL R69, R74, RZ, !P2 ;  /* 0x000000ff4a457208 */ /* 0x000fca0005000000 */
[----:B------:R-:W-:-:S04]  /*4110*/  FFMA.FTZ R76, R180, R76, R69 ;  /* 0x0000004cb44c7223 */ /* 0x000fc80000010045 */
[----:B------:R-:W-:-:S04]  /*4120*/  FADD.FTZ R69, R179, -R76 ;  /* 0x8000004cb3457221 */ /* 0x000fc80000010000 */
[----:B------:R-:W-:-:S04]  /*4130*/  FMUL.FTZ R132, R132, R69 ;  /* 0x0000004584847220 */ /* 0x000fc80000410000 */
[----:B------:R-:W-:-:S07]  /*4140*/  @P0 FADD.FTZ R132, R132, R71 ;  /* 0x0000004784840221 */ /* 0x000fce0000010000 */
.L_x_2002:
[----:B------:R-:W-:Y:S05]  /*4150*/  BSYNC B0 ;  /* 0x0000000000007941 */ /* 0x000fea0003800000 */
.L_x_2000:
[----:B------:R-:W0:Y:S01]  /*4160*/  @P4 LDC.64 R72, c[0x0][0x298] ;  /* 0x0000a600ff484b82 */ /* 0x000e220000000a00 */
[----:B------:R-:W-:Y:S02]  /*4170*/  @P4 LOP3.LUT P0, RZ, R97, 0xff000000, RZ, 0xc0, !PT ;  /* 0xff00000061ff4812 */ /* 0x000fe4000780c0ff */
[----:B------:R-:W-:Y:S02]  /*4180*/  @P4 IADD3 R75, R75, 0x200, RZ ;  /* 0x000002004b4b4810 */ /* 0x000fe40007ffe0ff */
[----:B------:R-:W-:-:S03]  /*4190*/  SEL R139, RZ, 0x1, P5 ;  /* 0x00000001ff8b7807 */ /* 0x000fc60002800000 */
        /* <DEDUP_REMOVED lines=13> */
[----:B------:R-:W-:Y:S05]  /*4270*/  @!P3 BRA `(.L_x_2003) ;  /* 0xffffffc000dcb947 */ /* 0x000fea000383ffff */
.L_x_1926:
        /* <DEDUP_REMOVED lines=23> */
.L_x_1930:
[----:B------:R-:W-:Y:S01]  /*43f0*/  HFMA2.MMA R80, -RZ, RZ, 0, 9.5367431640625e-07 ;  /* 0x00000010ff507435 */ /* 0x000fe200000001ff */
[----:B------:R-:W-:Y:S02]  /*4400*/  MOV R79, R72 ;  /* 0x00000048004f7202 */ /* 0x000fe40000000f00 */
[----:B------:R-:W-:Y:S02]  /*4410*/  MOV R81, 0x1f ;  /* 0x0000001f00517802 */ /* 0x000fe40000000f00 */
[----:B------:R-:W-:-:S07]  /*4420*/  MOV R78, 0xffffffff ;  /* 0xffffffff004e7802 */ /* 0x000fce0000000f00 */
[----:B------:R-:W-:Y:S05]  /*4430*/  WARPSYNC.COLLECTIVE R78, `(.L_x_2004) ;  /* 0x000000004e087348 */ /* 0x000fea0003c00000 */
[----:B------:R0:W1:Y:S02]  /*4440*/  SHFL.DOWN P1, R99, R79, R80, R81 ;  /* 0x080000504f637389 */ /* 0x0000640000020051 */
[----:B01----:R-:W-:Y:S01]  /*4450*/  ENDCOLLECTIVE ;  /* 0x000000000000791b */ /* 0x003fe20003800000 */
.L_x_2004:
[----:B------:R-:W-:Y:S02]  /*4460*/  MOV R79, R68 ;  /* 0x00000044004f7202 */ /* 0x000fe40000000f00 */
[----:B------:R-:W-:-:S07]  /*4470*/  MOV R71, R99 ;  /* 0x0000006300477202 */ /* 0x000fce0000000f00 */
[----:B------:R-:W-:Y:S05]  /*4480*/  WARPSYNC.COLLECTIVE R78, `(.L_x_2005) ;  /* 0x000000004e087348 */ /* 0x000fea0003c00000 */
[----:B------:R0:W1:Y:S02]  /*4490*/  SHFL.DOWN P1, R99, R79, R80, R81 ;  /* 0x080000504f637389 */ /* 0x0000640000020051 */
[----:B01----:R-:W-:Y:S01]  /*44a0*/  ENDCOLLECTIVE ;  /* 0x000000000000791b */ /* 0x003fe20003800000 */
.L_x_2005:
[----:B------:R-:W-:Y:S01]  /*44b0*/  FADD.FTZ R71, R71, R72 ;  /* 0x0000004847477221 */ /* 0x000fe20000010000 */
[----:B------:R-:W-:-:S04]  /*44c0*/  HFMA2.MMA R80, -RZ, RZ, 0, 4.76837158203125e-07 ;  /* 0x00000008ff507435 */ /* 0x000fc800000001ff */
[----:B------:R-:W-:Y:S02]  /*44d0*/  MOV R79, R71 ;  /* 0x00000047004f7202 */ /* 0x000fe40000000f00 */
[----:B------:R-:W-:-:S07]  /*44e0*/  MOV R73, R99 ;  /* 0x0000006300497202 */ /* 0x000fce0000000f00 */
[----:B------:R-:W-:Y:S05]  /*44f0*/  WARPSYNC.COLLECTIVE R78, `(.L_x_2006) ;  /* 0x000000004e087348 */ /* 0x000fea0003c00000 */
[----:B------:R0:W1:Y:S02]  /*4500*/  SHFL.DOWN P1, R99, R79, R80, R81 ;  /* 0x080000504f637389 */ /* 0x0000640000020051 */
[----:B01----:R-:W-:Y:S01]  /*4510*/  ENDCOLLECTIVE ;  /* 0x000000000000791b */ /* 0x003fe20003800000 */
.L_x_2006:
[----:B------:R-:W-:-:S05]  /*4520*/  FADD.FTZ R73, R73, R68 ;  /* 0x0000004449497221 */ /* 0x000fca0000010000 */
[----:B------:R-:W-:Y:S02]  /*4530*/  MOV R79, R73 ;  /* 0x00000049004f7202 */ /* 0x000fe40000000f00 */
[----:B------:R-:W-:-:S07]  /*4540*/  MOV R74, R99 ;  /* 0x00000063004a7202 */ /* 0x000fce0000000f00 */
[----:B------:R-:W-:Y:S05]  /*4550*/  WARPSYNC.COLLECTIVE R78, `(.L_x_2007) ;  /* 0x000000004e087348 */ /* 0x000fea0003c00000 */
[----:B------:R0:W1:Y:S02]  /*4560*/  SHFL.DOWN P1, R99, R79, R80, R81 ;  /* 0x080000504f637389 */ /* 0x0000640000020051 */
[----:B01----:R-:W-:Y:S01]  /*4570*/  ENDCOLLECTIVE ;  /* 0x000000000000791b */ /* 0x003fe20003800000 */
.L_x_2007:
[----:B------:R-:W-:Y:S01]  /*4580*/  FADD.FTZ R74, R71, R74 ;  /* 0x0000004a474a7221 */ /* 0x000fe20000010000 */
[----:B------:R-:W-:-:S04]  /*4590*/  HFMA2.MMA R80, -RZ, RZ, 0, 2.384185791015625e-07 ;  /* 0x00000004ff507435 */ /* 0x000fc800000001ff */
[----:B------:R-:W-:Y:S02]  /*45a0*/  MOV R79, R74 ;  /* 0x0000004a004f7202 */ /* 0x000fe40000000f00 */
[----:B------:R-:W-:-:S07]  /*45b0*/  MOV R76, R99 ;  /* 0x00000063004c7202 */ /* 0x000fce0000000f00 */
[----:B------:R-:W-:Y:S05]  /*45c0*/  WARPSYNC.COLLECTIVE R78, `(.L_x_2008) ;  /* 0x000000004e087348 */ /* 0x000fea0003c00000 */
[----:B------:R0:W1:Y:S02]  /*45d0*/  SHFL.DOWN P1, R99, R79, R80, R81 ;  /* 0x080000504f637389 */ /* 0x0000640000020051 */
[----:B01----:R-:W-:Y:S01]  /*45e0*/  ENDCOLLECTIVE ;  /* 0x000000000000791b */ /* 0x003fe20003800000 */
.L_x_2008:
[----:B------:R-:W-:-:S05]  /*45f0*/  FADD.FTZ R76, R73, R76 ;  /* 0x0000004c494c7221 */ /* 0x000fca0000010000 */
[----:B------:R-:W-:Y:S02]  /*4600*/  MOV R79, R76 ;  /* 0x0000004c004f7202 */ /* 0x000fe40000000f00 */
[----:B------:R-:W-:-:S07]  /*4610*/  MOV R75, R99 ;  /* 0x00000063004b7202 */ /* 0x000fce0000000f00 */
[----:B------:R-:W-:Y:S05]  /*4620*/  WARPSYNC.COLLECTIVE R78, `(.L_x_2009) ;  /* 0x000000004e087348 */ /* 0x000fea0003c00000 */
[----:B------:R0:W1:Y:S02]  /*4630*/  SHFL.DOWN P1, R99, R79, R80, R81 ;  /* 0x080000504f637389 */ /* 0x0000640000020051 */
[----:B01----:R-:W-:Y:S01]  /*4640*/  ENDCOLLECTIVE ;  /* 0x000000000000791b */ /* 0x003fe20003800000 */
.L_x_2009:
[----:B------:R-:W-:Y:S01]  /*4650*/  FADD.FTZ R75, R74, R75 ;  /* 0x0000004b4a4b7221 */ /* 0x000fe20000010000 */
[----:B------:R-:W-:-:S04]  /*4660*/  HFMA2.MMA R80, -RZ, RZ, 0, 1.1920928955078125e-07 ;  /* 0x00000002ff507435 */ /* 0x000fc800000001ff */
[----:B------:R-:W-:Y:S02]  /*4670*/  MOV R79, R75 ;  /* 0x0000004b004f7202 */ /* 0x000fe40000000f00 */
[----:B------:R-:W-:-:S07]  /*4680*/  MOV R77, R99 ;  /* 0x00000063004d7202 */ /* 0x000fce0000000f00 */
[----:B------:R-:W-:Y:S05]  /*4690*/  WARPSYNC.COLLECTIVE R78, `(.L_x_2010) ;  /* 0x000000004e087348 */ /* 0x000fea0003c00000 */
[----:B------:R0:W1:Y:S02]  /*46a0*/  SHFL.DOWN P1, R99, R79, R80, R81 ;  /* 0x080000504f637389 */ /* 0x0000640000020051 */
[----:B01----:R-:W-:Y:S01]  /*46b0*/  ENDCOLLECTIVE ;  /* 0x000000000000791b */ /* 0x003fe20003800000 */
.L_x_2010:
[----:B------:R-:W-:-:S05]  /*46c0*/  FADD.FTZ R77, R76, R77 ;  /* 0x0000004d4c4d7221 */ /* 0x000fca0000010000 */
[----:B------:R-:W-:Y:S02]  /*46d0*/  MOV R79, R77 ;  /* 0x0000004d004f7202 */ /* 0x000fe40000000f00 */
[----:B------:R-:W-:-:S07]  /*46e0*/  MOV R68, R99 ;  /* 0x0000006300447202 */ /* 0x000fce0000000f00 */
[----:B------:R-:W-:Y:S05]  /*46f0*/  WARPSYNC.COLLECTIVE R78, `(.L_x_2011) ;  /* 0x000000004e087348 */ /* 0x000fea0003c00000 */
[----:B------:R0:W1:Y:S02]  /*4700*/  SHFL.DOWN P1, R99, R79, R80, R81 ;  /* 0x080000504f637389 */ /* 0x0000640000020051 */
[----:B01----:R-:W-:Y:S01]  /*4710*/  ENDCOLLECTIVE ;  /* 0x000000000000791b */ /* 0x003fe20003800000 */
.L_x_2011:
[----:B------:R-:W-:Y:S01]  /*4720*/  FADD.FTZ R68, R75, R68 ;  /* 0x000000444b447221 */ /* 0x000fe20000010000 */
[----:B------:R-:W-:-:S04]  /*4730*/  HFMA2.MMA R80, -RZ, RZ, 0, 5.9604644775390625e-08 ;  /* 0x00000001ff507435 */ /* 0x000fc800000001ff */
[----:B------:R-:W-:Y:S02]  /*4740*/  MOV R79, R68 ;  /* 0x00000044004f7202 */ /* 0x000fe40000000f00 */
[----:B------:R-:W-:-:S07]  /*4750*/  MOV R72, R99 ;  /* 0x0000006300487202 */ /* 0x000fce0000000f00 */
[----:B------:R-:W-:Y:S05]  /*4760*/  WARPSYNC.COLLECTIVE R78, `(.L_x_2012) ;  /* 0x000000004e087348 */ /* 0x000fea0003c00000 */
[----:B------:R0:W1:Y:S02]  /*4770*/  SHFL.DOWN P1, R99, R79, R80, R81 ;  /* 0x080000504f637389 */ /* 0x0000640000020051 */
[----:B01----:R-:W-:Y:S01]  /*4780*/  ENDCOLLECTIVE ;  /* 0x000000000000791b */ /* 0x003fe20003800000 */
.L_x_2012:
[----:B------:R-:W-:-:S05]  /*4790*/  FADD.FTZ R72, R77, R72 ;  /* 0x000000484d487221 */ /* 0x000fca0000010000 */
[----:B------:R-:W-:Y:S02]  /*47a0*/  MOV R79, R72 ;  /* 0x00000048004f7202 */ /* 0x000fe40000000f00 */
[----:B------:R-:W-:-:S07]  /*47b0*/  MOV R71, R99 ;  /* 0x0000006300477202 */ /* 0x000fce0000000f00 */
[----:B------:R-:W-:Y:S05]  /*47c0*/  WARPSYNC.COLLECTIVE R78, `(.L_x_2013) ;  /* 0x000000004e087348 */ /* 0x000fea0003c00000 */
[----:B------:R0:W1:Y:S02]  /*47d0*/  SHFL.DOWN P1, R99, R79, R80, R81 ;  /* 0x080000504f637389 */ /* 0x0000640000020051 */
[----:B01----:R-:W-:Y:S01]  /*47e0*/  ENDCOLLECTIVE ;  /* 0x000000000000791b */ /* 0x003fe20003800000 */
.L_x_2013:
[----:B------:R-:W-:Y:S05]  /*47f0*/  BRA `(.L_x_2014) ;  /* 0xffffffd000f07947 */ /* 0x000fea000383ffff */
.L_x_2015:
        /* <DEDUP_REMOVED lines=16> */
.L_x_11292:


//--------------------- .text._ZN10layer_norm13ln_bwd_kernelINS_13Kernel_traitsI6__halfS2_S2_S2_fjLj6144ELj1ELj1ELj8ELj16ENS_18Kernel_traits_baseILj6144ES2_S2_S2_S2_fjLj256EEEEELb1ELb1ELb0ELb0EEEvNS_9BwdParamsE --------------------------
	.section	.text._ZN10layer_norm13ln_bwd_kernelINS_13Kernel_traitsI6__halfS2_S2_S2_fjLj6144ELj1ELj1ELj8ELj16ENS_18Kernel_traits_baseILj6144ES2_S2_S2_S2_fjLj256EEEEELb1ELb1ELb0ELb0EEEvNS_9BwdParamsE,"ax",@progbits
	.align	128
        .global         _ZN10layer_norm13ln_bwd_kernelINS_13Kernel_traitsI6__halfS2_S2_S2_fjLj6144ELj1ELj1ELj8ELj16ENS_18Kernel_traits_baseILj6144ES2_S2_S2_S2_fjLj256EEEEELb1ELb1ELb0ELb0EEEvNS_9BwdParamsE
        .type           _ZN10layer_norm13ln_bwd_kernelINS_13Kernel_traitsI6__halfS2_S2_S2_fjLj6144ELj1ELj1ELj8ELj16ENS_18Kernel_traits_baseILj6144ES2_S2_S2_S2_fjLj256EEEEELb1ELb1ELb0ELb0EEEvNS_9BwdParamsE,@function
        .size           _ZN10layer_norm13ln_bwd_kernelINS_13Kernel_traitsI6__halfS2_S2_S2_fjLj6144ELj1ELj1ELj8ELj16ENS_18Kernel_traits_baseILj6144ES2_S2_S2_S2_fjLj256EEEEELb1ELb1ELb0ELb0EEEvNS_9BwdParamsE,(.L_x_11293 - _ZN10layer_norm13ln_bwd_kernelINS_13Kernel_traitsI6__halfS2_S2_S2_fjLj6144ELj1ELj1ELj8ELj16ENS_18Kernel_traits_baseILj6144ES2_S2_S2_S2_fjLj256EEEEELb1ELb1ELb0ELb0EEEvNS_9BwdParamsE)
        .other          _ZN10layer_norm13ln_bwd_kernelINS_13Kernel_traitsI6__halfS2_S2_S2_fjLj6144ELj1ELj1ELj8ELj16ENS_18Kernel_traits_baseILj6144ES2_S2_S2_S2_fjLj256EEEEELb1ELb1ELb0ELb0EEEvNS_9BwdParamsE,@"STO_CUDA_ENTRY STV_DEFAULT"
_ZN10layer_norm13ln_bwd_kernelINS_13Kernel_traitsI6__halfS2_S2_S2_fjLj6144ELj1ELj1ELj8ELj16ENS_18Kernel_traits_baseILj6144ES2_S2_S2_S2_fjLj256EEEEELb1ELb1ELb0ELb0EEEvNS_9BwdParamsE:
.text._ZN10layer_norm13ln_bwd_kernelINS_13Kernel_traitsI6__halfS2_S2_S2_fjLj6144ELj1ELj1ELj8ELj16ENS_18Kernel_traits_baseILj6144ES2_S2_S2_S2_fjLj256EEEEELb1ELb1ELb0ELb0EEEvNS_9BwdParamsE:
        /* <DEDUP_REMOVED lines=87> */
[----:B------:R-:W-:Y:S01]  /*0570*/  ULDC.U8 UR6, c[0x0][0x2a0] ;  /* 0x0000a80000067ab9 */ /* 0x000fe20000000000 */
[----:B------:R-:W-:Y:S01]  /*0580*/  HADD2.F32 R25, -RZ, R16.H1_H1 ;  /* 0x30000010ff197230 */ /* 0x000fe20000004100 */
[----:B------:R-:W-:Y:S01]  /*0590*/  ISETP.NE.AND P0, PT, RZ, UR6, PT ;  /* 0x00000006ff007c0c */ /* 0x000fe2000bf05270 */
[--C-:B------:R-:W-:Y:S01]  /*05a0*/  HADD2.F32 R24, -RZ, R17.reuse.H0_H0 ;  /* 0x20000011ff187230 */ /* 0x100fe20000004100 */
[----:B------:R-:W-:Y:S01]  /*05b0*/  HFMA2.MMA R138, -RZ, RZ, 0, 5.9604644775390625e-08 ;  /* 0x00000001ff8a7435 */ /* 0x000fe200000001ff */
[----:B------:R-:W-:Y:S01]  /*05c0*/  HADD2.F32 R23, -RZ, R17.H1_H1 ;  /* 0x30000011ff177230 */ /* 0x000fe20000004100 */
[----:B------:R-:W-:Y:S01]  /*05d0*/  ISETP.NE.AND.EX P2, PT, RZ, UR7, PT, P2 ;  /* 0x00000007ff007c0c */ /* 0x000fe2000bf45320 */
[--C-:B------:R-:W-:Y:S01]  /*05e0*/  HADD2.F32 R22, -RZ, R18.reuse.H0_H0 ;  /* 0x20000012ff167230 */ /* 0x100fe20000004100 */
[----:B------:R-:W-:Y:S01]  /*05f0*/  P2R R154, PR, RZ, 0x1 ;  /* 0x00000001ff9a7803 */ /* 0x000fe20000000000 */
[----:B------:R-:W-:Y:S01]  /*0600*/  HADD2.F32 R21, -RZ, R18.H1_H1 ;  /* 0x30000012ff157230 */ /* 0x000fe20000004100 */
[----:B------:R-:W-:Y:S01]  /*0610*/  MOV R109, RZ ;  /* 0x000000ff006d7202 */ /* 0x000fe20000000f00 */
[----:B------:R-:W-:-:S02]  /*0620*/  HADD2.F32 R146, -RZ, R32.H0_H0 ;  /* 0x20000020ff927230 */ /* 0x000fc40000004100 */
[----:B------:R-:W-:Y:S02]  /*0630*/  HADD2.F32 R145, -RZ, R32.H1_H1 ;  /* 0x30000020ff917230 */ /* 0x000fe40000004100 */
[--C-:B------:R-:W-:Y:S02]  /*0640*/  HADD2.F32 R144, -RZ, R33.reuse.H0_H0 ;  /* 0x20000021ff907230 */ /* 0x100fe40000004100 */
[----:B------:R-:W-:Y:S02]  /*0650*/  HADD2.F32 R39, -RZ, R33.H1_H1 ;  /* 0x30000021ff277230 */ /* 0x000fe40000004100 */
[--C-:B------:R-:W-:Y:S02]  /*0660*/  HADD2.F32 R38, -RZ, R34.reuse.H0_H0 ;  /* 0x20000022ff267230 */ /* 0x100fe40000004100 */
[----:B------:R-:W-:Y:S02]  /*0670*/  HADD2.F32 R37, -RZ, R34.H1_H1 ;  /* 0x30000022ff257230 */ /* 0x000fe40000004100 */
[----:B------:R-:W-:-:S02]  /*0680*/  HADD2.F32 R36, -RZ, R35.H0_H0 ;  /* 0x20000023ff247230 */ /* 0x000fc40000004100 */
[----:B------:R-:W-:Y:S02]  /*0690*/  HADD2.F32 R20, -RZ, R19.H0_H0 ;  /* 0x20000013ff147230 */ /* 0x000fe40000004100 */
[--C-:B------:R-:W-:Y:S02]  /*06a0*/  HADD2.F32 R18, -RZ, R8.reuse.H0_H0 ;  /* 0x20000008ff127230 */ /* 0x100fe40000004100 */
[----:B------:R-:W-:Y:S02]  /*06b0*/  HADD2.F32 R17, -RZ, R8.H1_H1 ;  /* 0x30000008ff117230 */ /* 0x000fe40000004100 */
[--C-:B------:R-:W-:Y:S02]  /*06c0*/  HADD2.F32 R16, -RZ, R9.reuse.H0_H0 ;  /* 0x20000009ff107230 */ /* 0x100fe40000004100 */
[----:B------:R-:W-:Y:S02]  /*06d0*/  HADD2.F32 R15, -RZ, R9.H1_H1 ;  /* 0x30000009ff0f7230 */ /* 0x000fe40000004100 */
[----:B------:R-:W-:-:S02]  /*06e0*/  HADD2.F32 R14, -RZ, R10.H0_H0 ;  /* 0x2000000aff0e7230 */ /* 0x000fc40000004100 */
[----:B------:R-:W-:Y:S02]  /*06f0*/  HADD2.F32 R13, -RZ, R10.H1_H1 ;  /* 0x3000000aff0d7230 */ /* 0x000fe40000004100 */
[----:B------:R-:W-:Y:S02]  /*0700*/  HADD2.F32 R12, -RZ, R11.H0_H0 ;  /* 0x2000000bff0c7230 */ /* 0x000fe40000004100 */
        /* <DEDUP_REMOVED lines=9> */
[----:B------:R-:W-:-:S02]  /*07a0*/  HADD2.F32 R19, -RZ, R19.H1_H1 ;  /* 0x30000013ff137230 */ /* 0x000fc40000004100 */
        /* <DEDUP_REMOVED lines=16> */
[----:B------:R-:W-:-:S07]  /*08b0*/  HADD2.F32 R157, -RZ, R115.H1_H1 ;  /* 0x30000073ff9d7230 */ /* 0x000fce0000004100 */
.L_x_2030:
        /* <DEDUP_REMOVED lines=38> */
[--C-:B------:R-:W-:Y:S02]  /*0b20*/  HADD2.F32 R143, -RZ, R133.reuse.H0_H0 ;  /* 0x20000085ff8f7230 */ /* 0x100fe40000004100 */
[----:B------:R-:W-:Y:S02]  /*0b30*/  HADD2.F32 R177, -RZ, R133.H1_H1 ;  /* 0x30000085ffb17230 */ /* 0x000fe40000004100 */
[----:B------:R-:W-:Y:S02]  /*0b40*/  HADD2.F32 R141, -RZ, R132.H1_H1 ;  /* 0x30000084ff8d7230 */ /* 0x000fe40000004100 */
[----:B------:R-:W-:Y:S01]  /*0b50*/  FADD.FTZ R3, -R140, R3 ;  /* 0x000000038c037221 */ /* 0x000fe20000010100 */
[----:B------:R-:W-:-:S02]  /*0b60*/  HADD2.F32 R181, -RZ, R134.H1_H1 ;  /* 0x30000086ffb57230 */ /* 0x000fc40000004100 */
[----:B------:R-:W-:Y:S01]  /*0b70*/  FADD.FTZ R141, -R140, R141 ;  /* 0x0000008d8c8d7221 */ /* 0x000fe20000010100 */
[----:B-----5:R-:W-:Y:S01]  /*0b80*/  FMUL.FTZ R3, R160, R3 ;  /* 0x00000003a0037220 */ /* 0x020fe20000410000 */
[--C-:B---3--:R-:W-:Y:S02]  /*0b90*/  HADD2.F32 R133, -RZ, R128.reuse.H0_H0 ;  /* 0x20000080ff857230 */ /* 0x108fe40000004100 */
[----:B------:R-:W-:-:S03]  /*0ba0*/  HADD2.F32 R128, -RZ, R128.H1_H1 ;  /* 0x30000080ff807230 */ /* 0x000fc60000004100 */
[----:B------:R-:W-:Y:S01]  /*0bb0*/  FMUL.FTZ R194, R146, R133 ;  /* 0x0000008592c27220 */ /* 0x000fe20000410000 */
[--C-:B------:R-:W-:Y:S02]  /*0bc0*/  HADD2.F32 R187, -RZ, R135.reuse.H0_H0 ;  /* 0x20000087ffbb7230 */ /* 0x100fe40000004100 */
[----:B------:R-:W-:Y:S01]  /*0bd0*/  FADD.FTZ R181, -R140, R181 ;  /* 0x000000b58cb57221 */ /* 0x000fe20000010100 */
[----:B------:R-:W-:Y:S02]  /*0be0*/  HADD2.F32 R207, -RZ, R135.H1_H1 ;  /* 0x30000087ffcf7230 */ /* 0x000fe40000004100 */
[----:B------:R-:W-:Y:S01]  /*0bf0*/  FMUL.FTZ R196, R160, R141 ;  /* 0x0000008da0c47220 */ /* 0x000fe20000410000 */
[----:B------:R-:W-:Y:S02]  /*0c00*/  HADD2.F32 R179, -RZ, R134.H0_H0 ;  /* 0x20000086ffb37230 */ /* 0x000fe40000004100 */
[----:B------:R-:W-:Y:S01]  /*0c10*/  FMUL.FTZ R192, R145, R128 ;  /* 0x0000008091c07220 */ /* 0x000fe20000410000 */
[----:B------:R-:W-:-:S02]  /*0c20*/  HADD2.F32 R135, -RZ, R129.H0_H0 ;  /* 0x20000081ff877230 */ /* 0x000fc40000004100 */
[----:B------:R-:W-:Y:S02]  /*0c30*/  HADD2.F32 R132, -RZ, R129.H1_H1 ;  /* 0x30000081ff847230 */ /* 0x000fe40000004100 */
[----:B------:R-:W-:Y:S01]  /*0c40*/  FADD.FTZ R129, RZ, R194 ;  /* 0x000000c2ff817221 */ /* 0x000fe20000010000 */
[--C-:B0-----:R-:W-:Y:S02]  /*0c50*/  HADD2.F32 R137, -RZ, R131.reuse.H0_H0 ;  /* 0x20000083ff897230 */ /* 0x101fe40000004100 */
[----:B------:R-:W-:Y:S01]  /*0c60*/  FADD.FTZ R143, -R140, R143 ;  /* 0x0000008f8c8f7221 */ /* 0x000fe20000010100 */
[----:B------:R-:W-:Y:S02]  /*0c70*/  HADD2.F32 R134, -RZ, R131.H1_H1 ;  /* 0x30000083ff867230 */ /* 0x000fe40000004100 */
[----:B------:R-:W-:Y:S01]  /*0c80*/  FFMA.FTZ R131, R3, R194, RZ ;  /* 0x000000c203837223 */ /* 0x000fe200000100ff */
[--C-:B------:R-:W-:Y:S02]  /*0c90*/  HADD2.F32 R183, -RZ, R130.reuse.H0_H0 ;  /* 0x20000082ffb77230 */ /* 0x100fe40000004100 */
[----:B------:R-:W-:Y:S01]  /*0ca0*/  FMUL.FTZ R184, R160, R181 ;  /* 0x000000b5a0b87220 */ /* 0x000fe20000410000 */
[----:B------:R-:W-:-:S02]  /*0cb0*/  HADD2.F32 R130, -RZ, R130.H1_H1 ;  /* 0x30000082ff827230 */ /* 0x000fc40000004100 */
[----:B------:R-:W-:Y:S01]  /*0cc0*/  FADD.FTZ R85, R85, R128 ;  /* 0x0000008055557221 */ /* 0x000fe20000010000 */
[----:B------:R-:W-:Y:S01]  /*0cd0*/  FFMA.FTZ R109, R196, R128, R109 ;  /* 0x00000080c46d7223 */ /* 0x000fe2000001006d */
[----:B------:R-:W-:Y:S01]  /*0ce0*/  FADD.FTZ R179, -R140, R179 ;  /* 0x000000b38cb37221 */ /* 0x000fe20000010100 */
[----:B------:R-:W-:Y:S01]  /*0cf0*/  FMUL.FTZ R188, R144, R135 ;  /* 0x0000008790bc7220 */ /* 0x000fe20000410000 */
[----:B------:R-:W-:Y:S01]  /*0d00*/  FADD.FTZ R129, R129, R192 ;  /* 0x000000c081817221 */ /* 0x000fe20000010000 */
[----:B------:R-:W-:Y:S01]  /*0d10*/  FADD.FTZ R177, -R140, R177 ;  /* 0x000000b18cb17221 */ /* 0x000fe20000010100 */
[----:B------:R-:W-:Y:S01]  /*0d20*/  FMUL.FTZ R191, R160, R143 ;  /* 0x0000008fa0bf7220 */ /* 0x000fe20000410000 */
[----:B------:R-:W-:Y:S01]  /*0d30*/  FFMA.FTZ R128, R196, R192, R131 ;  /* 0x000000c0c4807223 */ /* 0x000fe20000010083 */
[----:B------:R-:W-:Y:S01]  /*0d40*/  FADD.FTZ R81, R81, R130 ;  /* 0x0000008251517221 */ /* 0x000fe20000010000 */
[-C--:B------:R-:W-:Y:S01]  /*0d50*/  FFMA.FTZ R105, R184, R130.reuse, R105 ;  /* 0x00000082b8697223 */ /* 0x080fe20000010069 */
[----:B------:R-:W-:Y:S01]  /*0d60*/  FMUL.FTZ R182, R37, R130 ;  /* 0x0000008225b67220 */ /* 0x000fe20000410000 */
[C---:B------:R-:W-:Y:S01]  /*0d70*/  FMUL.FTZ R189, R160.reuse, R179 ;  /* 0x000000b3a0bd7220 */ /* 0x040fe20000410000 */
        /* <DEDUP_REMOVED lines=34> */
.L_x_2018:
[----:B------:R-:W-:Y:S05]  /*0fa0*/  BSYNC B0 ;  /* 0x0000000000007941 */ /* 0x000fea0003800000 */
.L_x_2017:
        /* <DEDUP_REMOVED lines=18> */
[--C-:B------:R-:W-:Y:S02]  /*10d0*/  HADD2.F32 R167, -RZ, R129.reuse.H0_H0 ;  /* 0x20000081ffa77230 */ /* 0x100fe40000004100 */
[----:B------:R-:W-:Y:S02]  /*10e0*/  HADD2.F32 R169, -RZ, R129.H1_H1 ;  /* 0x30000081ffa97230 */ /* 0x000fe40000004100 */
[C---:B------:R-:W-:Y:S01]  /*10f0*/  FADD.FTZ R161, -R140.reuse, R161 ;  /* 0x000000a18ca17221 */ /* 0x040fe20000010100 */
[----:B------:R-:W-:Y:S02]  /*1100*/  HADD2.F32 R165, -RZ, R128.H1_H1 ;  /* 0x30000080ffa57230 */ /* 0x000fe40000004100 */
[----:B------:R-:W-:Y:S01]  /*1110*/  FADD.FTZ R167, -R140, R167 ;  /* 0x000000a78ca77221 */ /* 0x000fe20000010100 */
[----:B------:R-:W-:-:S02]  /*1120*/  HADD2.F32 R207, -RZ, R131.H0_H0 ;  /* 0x20000083ffcf7230 */ /* 0x000fc40000004100 */
[----:B-----5:R-:W-:Y:S01]  /*1130*/  FMUL.FTZ R161, R160, R161 ;  /* 0x000000a1a0a17220 */ /* 0x020fe20000410000 */
[----:B------:R-:W-:Y:S02]  /*1140*/  HADD2.F32 R209, -RZ, R131.H1_H1 ;  /* 0x30000083ffd17230 */ /* 0x000fe40000004100 */
[----:B------:R-:W-:Y:S01]  /*1150*/  FADD.FTZ R165, -R140, R165 ;  /* 0x000000a58ca57221 */ /* 0x000fe20000010100 */
[--C-:B---3--:R-:W-:Y:S02]  /*1160*/  HADD2.F32 R129, -RZ, R132.reuse.H0_H0 ;  /* 0x20000084ff817230 */ /* 0x108fe40000004100 */
[----:B------:R-:W-:-:S03]  /*1170*/  HADD2.F32 R132, -RZ, R132.H1_H1 ;  /* 0x30000084ff847230 */ /* 0x000fc60000004100 */
[----:B------:R-:W-:Y:S01]  /*1180*/  FMUL.FTZ R176, R34, R129 ;  /* 0x0000008122b07220 */ /* 0x000fe20000410000 */
[--C-:B------:R-:W-:Y:S02]  /*1190*/  HADD2.F32 R131, -RZ, R133.reuse.H0_H0 ;  /* 0x20000085ff837230 */ /* 0x100fe40000004100 */
[----:B------:R-:W-:Y:S01]  /*11a0*/  FMUL.FTZ R173, R160, R167 ;  /* 0x000000a7a0ad7220 */ /* 0x000fe20000410000 */
[----:B------:R-:W-:Y:S01]  /*11b0*/  FADD.FTZ R76, R76, R129 ;  /* 0x000000814c4c7221 */ /* 0x000fe20000010000 */
[----:B------:R-:W-:Y:S01]  /*11c0*/  FFMA.FTZ R100, R161, R129, R100 ;  /* 0x00000081a1647223 */ /* 0x000fe20000010064 */
[----:B------:R-:W-:Y:S01]  /*11d0*/  FMUL.FTZ R175, R33, R132 ;  /* 0x0000008421af7220 */ /* 0x000fe20000410000 */
[----:B------:R-:W-:Y:S01]  /*11e0*/  FADD.FTZ R169, -R140, R169 ;  /* 0x000000a98ca97221 */ /* 0x000fe20000010100 */
[----:B------:R-:W-:Y:S01]  /*11f0*/  FADD.FTZ R128, R143, R176 ;  /* 0x000000b08f807221 */ /* 0x000fe20000010000 */
[----:B------:R-:W-:Y:S01]  /*1200*/  FMUL.FTZ R178, R160, R165 ;  /* 0x000000a5a0b27220 */ /* 0x000fe20000410000 */
[----:B------:R-:W-:Y:S01]  /*1210*/  FFMA.FTZ R129, R161, R176, R142 ;  /* 0x000000b0a1817223 */ /* 0x000fe2000001008e */
[----:B------:R-:W-:-:S02]  /*1220*/  HADD2.F32 R170, -RZ, R133.H1_H1 ;  /* 0x30000085ffaa7230 */ /* 0x000fc40000004100 */
[----:B------:R-:W-:Y:S01]  /*1230*/  FADD.FTZ R78, R78, R131 ;  /* 0x000000834e4e7221 */ /* 0x000fe20000010000 */
[-C--:B------:R-:W-:Y:S01]  /*1240*/  FFMA.FTZ R102, R173, R131.reuse, R102 ;  /* 0x00000083ad667223 */ /* 0x080fe20000010066 */
[----:B------:R-:W-:Y:S01]  /*1250*/  FMUL.FTZ R172, R32, R131 ;  /* 0x0000008320ac7220 */ /* 0x000fe20000410000 */
[--C-:B------:R-:W-:Y:S02]  /*1260*/  HADD2.F32 R171, -RZ, R130.reuse.H0_H0 ;  /* 0x20000082ffab7230 */ /* 0x100fe40000004100 */
[----:B------:R-:W-:Y:S01]  /*1270*/  FMUL.FTZ R174, R160, R169 ;  /* 0x000000a9a0ae7220 */ /* 0x000fe20000410000 */
[----:B------:R-:W-:Y:S01]  /*1280*/  FADD.FTZ R131, R128, R175 ;  /* 0x000000af80837221 */ /* 0x000fe20000010000 */
[----:B------:R-:W-:Y:S01]  /*1290*/  FFMA.FTZ R128, R178, R175, R129 ;  /* 0x000000afb2807223 */ /* 0x000fe20000010081 */
[----:B------:R-:W-:Y:S02]  /*12a0*/  HADD2.F32 R187, -RZ, R130.H1_H1 ;  /* 0x30000082ffbb7230 */ /* 0x000fe40000004100 */
[----:B------:R-:W-:Y:S01]  /*12b0*/  FADD.FTZ R79, R79, R170 ;  /* 0x000000aa4f4f7221 */ /* 0x000fe20000010000 */
[----:B------:R-:W-:-:S02]  /*12c0*/  HADD2.F32 R133, -RZ, R134.H0_H0 ;  /* 0x20000086ff857230 */ /* 0x000fc40000004100 */
[-C--:B------:R-:W-:Y:S01]  /*12d0*/  FFMA.FTZ R103, R174, R170.reuse, R103 ;  /* 0x000000aaae677223 */ /* 0x080fe20000010067 */
[----:B------:R-:W-:Y:S01]  /*12e0*/  FADD.FTZ R171, -R140, R171 ;  /* 0x000000ab8cab7221 */ /* 0x000fe20000010100 */
[----:B------:R-:W-:Y:S01]  /*12f0*/  FMUL.FTZ R170, R31, R170 ;  /* 0x000000aa1faa7220 */ /* 0x000fe20000410000 */
[----:B------:R-:W-:Y:S01]  /*1300*/  FADD.FTZ R131, R131, R172 ;  /* 0x000000ac83837221 */ /* 0x000fe20000010000 */
[----:B------:R-:W-:Y:S01]  /*1310*/  FFMA.FTZ R129, R173, R172, R128 ;  /* 0x000000acad817223 */ /* 0x000fe20000010080 */
[----:B------:R-:W-:Y:S02]  /*1320*/  HADD2.F32 R134, -RZ, R134.H1_H1 ;  /* 0x30000086ff867230 */ /* 0x000fe40000004100 */
[----:B------:R-:W-:Y:S01]  /*1330*/  FMUL.FTZ R171, R160, R171 ;  /* 0x000000aba0ab7220 */ /* 0x000fe20000410000 */
[----:B------:R-:W-:Y:S01]  /*1340*/  FMUL.FTZ R169, R30, R133 ;  /* 0x000000851ea97220 */ /* 0x000fe20000410000 */
[----:B------:R-:W-:Y:S01]  /*1350*/  FADD.FTZ R187, -R140, R187 ;  /* 0x000000bb8cbb7221 */ /* 0x000fe20000010100 */
[----:B------:R-:W-:Y:S01]  /*1360*/  FADD.FTZ R128, R131, R170 ;  /* 0x000000aa83807221 */ /* 0x000fe20000010000 */
[----:B------:R-:W-:Y:S01]  /*1370*/  FFMA.FTZ R130, R174, R170, R129 ;  /* 0x000000aaae827223 */ /* 0x000fe20000010081 */
[----:B0-----:R-:W-:-:S02]  /*1380*/  HADD2.F32 R137, -RZ, R135.H0_H0 ;  /* 0x20000087ff897230 */ /* 0x001fc40000004100 */
[----:B------:R-:W-:Y:S01]  /*1390*/  FMUL.FTZ R168, R160, R187 ;  /* 0x000000bba0a87220 */ /* 0x000fe20000410000 */
        /* <DEDUP_REMOVED lines=26> */
.L_x_2020:
[----:B------:R-:W-:Y:S05]  /*1540*/  BSYNC B0 ;  /* 0x0000000000007941 */ /* 0x000fea0003800000 */
.L_x_2019:
        /* <DEDUP_REMOVED lines=18> */
[--C-:B------:R-:W-:Y:S02]  /*1670*/  HADD2.F32 R141, -RZ, R128.reuse.H0_H0 ;  /* 0x20000080ff8d7230 */ /* 0x100fe40000004100 */
[----:B------:R-:W-:Y:S02]  /*1680*/  HADD2.F32 R163, -RZ, R128.H1_H1 ;  /* 0x30000080ffa37230 */ /* 0x000fe40000004100 */
[C---:B------:R-:W-:Y:S01]  /*1690*/  FADD.FTZ R197, -R140.reuse, R129 ;  /* 0x000000818cc57221 */ /* 0x040fe20000010100 */
[----:B------:R-:W-:Y:S01]  /*16a0*/  FADD.FTZ R141, -R140, R141 ;  /* 0x0000008d8c8d7221 */ /* 0x000fe20000010100 */
[----:B------:R-:W-:-:S02]  /*16b0*/  HADD2.F32 R195, -RZ, R130.H1_H1 ;  /* 0x30000082ffc37230 */ /* 0x000fc40000004100 */
[----:B-----5:R-:W-:Y:S01]  /*16c0*/  FMUL.FTZ R202, R160, R197 ;  /* 0x000000c5a0ca7220 */ /* 0x020fe20000410000 */
[--C-:B------:R-:W-:Y:S02]  /*16d0*/  HADD2.F32 R203, -RZ, R131.reuse.H0_H0 ;  /* 0x20000083ffcb7230 */ /* 0x100fe40000004100 */
[----:B------:R-:W-:Y:S02]  /*16e0*/  HADD2.F32 R205, -RZ, R131.H1_H1 ;  /* 0x30000083ffcd7230 */ /* 0x000fe40000004100 */
[----:B------:R-:W-:Y:S01]  /*16f0*/  FADD.FTZ R131, -R140, R163 ;  /* 0x000000a38c837221 */ /* 0x000fe20000010100 */
[--C-:B---3--:R-:W-:Y:S02]  /*1700*/  HADD2.F32 R129, -RZ, R132.reuse.H0_H0 ;  /* 0x20000084ff817230 */ /* 0x108fe40000004100 */
[----:B------:R-:W-:Y:S02]  /*1710*/  HADD2.F32 R128, -RZ, R133.H1_H1 ;  /* 0x30000085ff807230 */ /* 0x000fe40000004100 */
[----:B------:R-:W-:Y:S01]  /*1720*/  FMUL.FTZ R163, R160, R141 ;  /* 0x0000008da0a37220 */ /* 0x000fe20000410000 */
[----:B------:R-:W-:-:S02]  /*1730*/  HADD2.F32 R132, -RZ, R132.H1_H1 ;  /* 0x30000084ff847230 */ /* 0x000fc40000004100 */
[-C--:B------:R-:W-:Y:S01]  /*1740*/  FMUL.FTZ R200, R26, R129.reuse ;  /* 0x000000811ac87220 */ /* 0x080fe20000410000 */
[----:B------:R-:W-:Y:S02]  /*1750*/  HADD2.F32 R193, -RZ, R130.H0_H0 ;  /* 0x20000082ffc17230 */ /* 0x000fe40000004100 */
[----:B------:R-:W-:Y:S01]  /*1760*/  FADD.FTZ R201, -R140, R195 ;  /* 0x000000c38cc97221 */ /* 0x000fe20000010100 */
[----:B------:R-:W-:Y:S01]  /*1770*/  FADD.FTZ R71, R71, R128 ;  /* 0x0000008047477221 */ /* 0x000fe20000010000 */
[-C--:B------:R-:W-:Y:S01]  /*1780*/  FFMA.FTZ R95, R202, R128.reuse, R95 ;  /* 0x00000080ca5f7223 */ /* 0x080fe2000001005f */
[----:B------:R-:W-:Y:S01]  /*1790*/  FMUL.FTZ R197, R23, R128 ;  /* 0x0000008017c57220 */ /* 0x000fe20000410000 */
[----:B0-----:R-:W-:Y:S02]  /*17a0*/  HADD2.F32 R137, -RZ, R133.H0_H0 ;  /* 0x20000085ff897230 */ /* 0x001fe40000004100 */
[----:B------:R-:W-:Y:S01]  /*17b0*/  FADD.FTZ R68, R68, R129 ;  /* 0x0000008144447221 */ /* 0x000fe20000010000 */
[----:B------:R-:W-:Y:S01]  /*17c0*/  FFMA.FTZ R92, R163, R129, R92 ;  /* 0x00000081a35c7223 */ /* 0x000fe2000001005c */
[----:B------:R-:W-:Y:S01]  /*17d0*/  FMUL.FTZ R195, R25, R132 ;  /* 0x0000008419c37220 */ /* 0x000fe20000410000 */
[----:B------:R-:W-:Y:S01]  /*17e0*/  FADD.FTZ R128, R143, R200 ;  /* 0x000000c88f807221 */ /* 0x000fe20000010000 */
[----:B------:R-:W-:Y:S01]  /*17f0*/  FADD.FTZ R187, -R140, R187 ;  /* 0x000000bb8cbb7221 */ /* 0x000fe20000010100 */
[----:B------:R-:W-:Y:S01]  /*1800*/  FMUL.FTZ R198, R160, R131 ;  /* 0x00000083a0c67220 */ /* 0x000fe20000410000 */
[----:B------:R-:W-:Y:S01]  /*1810*/  FFMA.FTZ R129, R163, R200, R142 ;  /* 0x000000c8a3817223 */ /* 0x000fe2000001008e */
[----:B------:R-:W-:Y:S01]  /*1820*/  FADD.FTZ R199, -R140, R193 ;  /* 0x000000c18cc77221 */ /* 0x000fe20000010100 */
[----:B------:R-:W-:Y:S01]  /*1830*/  FADD.FTZ R131, R128, R195 ;  /* 0x000000c380837221 */ /* 0x000fe20000010000 */
[----:B------:R-:W-:Y:S01]  /*1840*/  FMUL.FTZ R193, R160, R187 ;  /* 0x000000bba0c17220 */ /* 0x000fe20000410000 */
[----:B------:R-:W-:Y:S01]  /*1850*/  FMUL.FTZ R204, R24, R137 ;  /* 0x0000008918cc7220 */ /* 0x000fe20000410000 */
[----:B------:R-:W-:Y:S01]  /*1860*/  FFMA.FTZ R128, R198, R195, R129 ;  /* 0x000000c3c6807223 */ /* 0x000fe20000010081 */
[----:B------:R-:W-:-:S02]  /*1870*/  HADD2.F32 R133, -RZ, R134.H0_H0 ;  /* 0x20000086ff857230 */ /* 0x000fc40000004100 */
[----:B------:R-:W-:Y:S01]  /*1880*/  FADD.FTZ R130, R131, R204 ;  /* 0x000000cc83827221 */ /* 0x000fe20000010000 */
[----:B------:R-:W-:Y:S01]  /*1890*/  FFMA.FTZ R129, R193, R204, R128 ;  /* 0x000000ccc1817223 */ /* 0x000fe20000010080 */
[----:B------:R-:W-:Y:S02]  /*18a0*/  HADD2.F32 R134, -RZ, R134.H1_H1 ;  /* 0x30000086ff867230 */ /* 0x000fe40000004100 */
[----:B------:R-:W-:Y:S01]  /*18b0*/  FMUL.FTZ R199, R160, R199 ;  /* 0x000000c7a0c77220 */ /* 0x000fe20000410000 */
[----:B------:R-:W-:Y:S01]  /*18c0*/  FMUL.FTZ R206, R22, R133 ;  /* 0x0000008516ce7220 */ /* 0x000fe20000410000 */
[----:B------:R-:W-:Y:S01]  /*18d0*/  FADD.FTZ R131, R130, R197 ;  /* 0x000000c582837221 */ /* 0x000fe20000010000 */
[----:B------:R-:W-:Y:S01]  /*18e0*/  FFMA.FTZ R128, R202, R197, R129 ;  /* 0x000000c5ca807223 */ /* 0x000fe20000010081 */
[C---:B------:R-:W-:Y:S01]  /*18f0*/  FADD.FTZ R207, -R140.reuse, R205 ;  /* 0x000000cd8ccf7221 */ /* 0x040fe20000010100 */
[----:B------:R-:W-:Y:S01]  /*1900*/  FADD.FTZ R203, -R140, R203 ;  /* 0x000000cb8ccb7221 */ /* 0x000fe20000010100 */
[----:B------:R-:W-:-:S02]  /*1910*/  HADD2.F32 R205, -RZ, R135.H0_H0 ;  /* 0x20000087ffcd7230 */ /* 0x000fc40000004100 */
[C---:B------:R-:W-:Y:S01]  /*1920*/  FMUL.FTZ R208, R160.reuse, R201 ;  /* 0x000000c9a0d07220 */ /* 0x040fe20000410000 */
        /* <DEDUP_REMOVED lines=26> */
.L_x_2022:
[----:B------:R-:W-:Y:S05]  /*1ad0*/  BSYNC B0 ;  /* 0x0000000000007941 */ /* 0x000fea0003800000 */
.L_x_2021:
        /* <DEDUP_REMOVED lines=27> */
.L_x_2045:
        /* <DEDUP_REMOVED lines=42> */
[----:B------:R-:W-:Y:S02]  /*1f30*/  FSEL R134, R138, RZ, !P6 ;  /* 0x000000ff8a867208 */ /* 0x000fe40007000000 */
[----:B------:R-:W-:Y:S02]  /*1f40*/  CS2R R140, SRZ ;  /* 0x00000000008c7805 */ /* 0x000fe4000001ff00 */
[----:B------:R-:W-:Y:S02]  /*1f50*/  ISETP.NE.AND.EX P0, PT, RZ, UR9, PT, P0 ;  /* 0x00000009ff007c0c */ /* 0x000fe4000bf05300 */
[----:B------:R-:W-:Y:S02]  /*1f60*/  CS2R R186, SRZ ;  /* 0x0000000000ba7805 */ /* 0x000fe4000001ff00 */
[----:B------:R-:W-:Y:S01]  /*1f70*/  MOV R143, RZ ;  /* 0x000000ff008f7202 */ /* 0x000fe20000000f00 */
[----:B------:R-:W-:Y:S01]  /*1f80*/  FFMA.FTZ R133, R3, R139, R134 ;  /* 0x0000008b03857223 */ /* 0x000fe20000010086 */
[----:B------:R-:W-:Y:S01]  /*1f90*/  MOV R222, RZ ;  /* 0x000000ff00de7202 */ /* 0x000fe20000000f00 */
[----:B------:R-:W-:Y:S01]  /*1fa0*/  HFMA2.MMA R209, -RZ, RZ, 0, 0 ;  /* 0x00000000ffd17435 */ /* 0x000fe200000001ff */
[----:B------:R-:W-:Y:S01]  /*1fb0*/  MOV R211, RZ ;  /* 0x000000ff00d37202 */ /* 0x000fe20000000f00 */
[----:B------:R-:W-:Y:S01]  /*1fc0*/  FADD.FTZ R133, R194, -R133 ;  /* 0x80000085c2857221 */ /* 0x000fe20000010000 */
[----:B------:R-:W-:Y:S01]  /*1fd0*/  HFMA2.MMA R224, -RZ, RZ, 0, 0 ;  /* 0x00000000ffe07435 */ /* 0x000fe200000001ff */
[----:B------:R-:W-:-:S02]  /*1fe0*/  MOV R228, RZ ;  /* 0x000000ff00e47202 */ /* 0x000fc40000000f00 */
[----:B------:R-:W-:Y:S01]  /*1ff0*/  FMUL.FTZ R142, R160, R133 ;  /* 0x00000085a08e7220 */ /* 0x000fe20000410000 */
[----:B------:R-:W-:Y:S02]  /*2000*/  @P0 HADD2.F32 R135, -RZ, R112.H0_H0 ;  /* 0x20000070ff870230 */ /* 0x000fe40000004100 */
[----:B------:R-:W-:Y:S02]  /*2010*/  @P0 HADD2.F32 R137, -RZ, R113.H1_H1 ;  /* 0x30000071ff890230 */ /* 0x000fe40000004100 */
[----:B------:R-:W-:Y:S02]  /*2020*/  @P0 HADD2.F32 R213, -RZ, R115.H1_H1 ;  /* 0x30000073ffd50230 */ /* 0x000fe40000004100 */
[----:B------:R-:W-:Y:S01]  /*2030*/  @P0 FADD.FTZ R142, R142, R135 ;  /* 0x000000878e8e0221 */ /* 0x000fe20000010000 */
[----:B------:R-:W-:-:S03]  /*2040*/  MOV R135, R218 ;  /* 0x000000da00877202 */ /* 0x000fc60000000f00 */
[----:B------:R-:W-:Y:S01]  /*2050*/  FMUL.FTZ R133, R142, R207 ;  /* 0x000000cf8e857220 */ /* 0x000fe20000410000 */
[----:B------:R-:W-:-:S03]  /*2060*/  LOP3.LUT P6, RZ, R135, 0xff, RZ, 0xc0, !PT ;  /* 0x000000ff87ff7812 */ /* 0x000fc600078cc0ff */
[----:B------:R-:W-:-:S10]  /*2070*/  FMUL.FTZ R133, R133, UR15 ;  /* 0x0000000f85857c20 */ /* 0x000fd40008410000 */
[----:B------:R-:W-:Y:S01]  /*2080*/  @P6 FMUL.FTZ R132, R18, R133 ;  /* 0x0000008512846220 */ /* 0x000fe20000410000 */
[----:B--2---:R-:W-:-:S05]  /*2090*/  @P6 HADD2.F32 R135, -RZ, R128.H0_H0 ;  /* 0x20000080ff876230 */ /* 0x004fca0000004100 */
[----:B------:R-:W-:Y:S01]  /*20a0*/  @P6 FMUL.FTZ R141, R133, R135 ;  /* 0x00000087858d6220 */ /* 0x000fe20000410000 */
[----:B------:R-:W-:Y:S01]  /*20b0*/  FFMA.FTZ R133, R196, R139, R134 ;  /* 0x0000008bc4857223 */ /* 0x000fe20000010086 */
[----:B------:R-:W-:Y:S01]  /*20c0*/  LOP3.LUT P6, RZ, R218, 0xff00, RZ, 0xc0, !PT ;  /* 0x0000ff00daff7812 */ /* 0x000fe200078cc0ff */
[----:B------:R-:W-:Y:S02]  /*20d0*/  @P0 HADD2.F32 R135, -RZ, R112.H1_H1 ;  /* 0x30000070ff870230 */ /* 0x000fe40000004100 */
[----:B------:R-:W-:Y:S01]  /*20e0*/  FADD.FTZ R60, R60, R141 ;  /* 0x0000008d3c3c7221 */ /* 0x000fe20000010000 */
[----:B------:R-:W-:-:S04]  /*20f0*/  FADD.FTZ R133, R192, -R133 ;  /* 0x80000085c0857221 */ /* 0x000fc80000010000 */
[----:B------:R-:W-:-:S04]  /*2100*/  FMUL.FTZ R220, R160, R133 ;  /* 0x00000085a0dc7220 */ /* 0x000fc80000410000 */
[----:B------:R-:W-:Y:S01]  /*2110*/  @P0 FADD.FTZ R220, R220, R135 ;  /* 0x00000087dcdc0221 */ /* 0x000fe20000010000 */
[----:B------:R-:W-:Y:S02]  /*2120*/  @P0 HADD2.F32 R135, -RZ, R113.H0_H0 ;  /* 0x20000071ff870230 */ /* 0x000fe40000004100 */
[----:B------:R-:W-:Y:S02]  /*2130*/  @P6 HADD2.F32 R128, -RZ, R128.H1_H1 ;  /* 0x30000080ff806230 */ /* 0x000fe40000004100 */
[----:B------:R-:W-:-:S04]  /*2140*/  FMUL.FTZ R133, R220, R207 ;  /* 0x000000cfdc857220 */ /* 0x000fc80000410000 */
[----:B------:R-:W-:-:S04]  /*2150*/  FMUL.FTZ R133, R133, UR15 ;  /* 0x0000000f85857c20 */ /* 0x000fc80008410000 */
[----:B------:R-:W-:Y:S01]  /*2160*/  @P6 FMUL.FTZ R143, R17, R133 ;  /* 0x00000085118f6220 */ /* 0x000fe20000410000 */
[----:B------:R-:W-:Y:S01]  /*2170*/  @P6 FMUL.FTZ R140, R133, R128 ;  /* 0x00000080858c6220 */ /* 0x000fe20000410000 */
[----:B------:R-:W-:Y:S01]  /*2180*/  FFMA.FTZ R133, R191, R139, R134 ;  /* 0x0000008bbf857223 */ /* 0x000fe20000010086 */
[----:B------:R-:W-:Y:S02]  /*2190*/  LOP3.LUT P6, RZ, R218, 0xff0000, RZ, 0xc0, !PT ;  /* 0x00ff0000daff7812 */ /* 0x000fe400078cc0ff */
[----:B------:R-:W-:Y:S01]  /*21a0*/  F2FP.F16.F32.PACK_AB R132, R143, R132 ;  /* 0x000000848f84723e */ /* 0x000fe200000000ff */
[----:B------:R-:W-:Y:S01]  /*21b0*/  FADD.FTZ R133, R188, -R133 ;  /* 0x80000085bc857221 */ /* 0x000fe20000010000 */
[----:B------:R-:W-:-:S03]  /*21c0*/  FADD.FTZ R61, R61, R140 ;  /* 0x0000008c3d3d7221 */ /* 0x000fc60000010000 */
[----:B------:R-:W-:Y:S01]  /*21d0*/  FMUL.FTZ R128, R160, R133 ;  /* 0x00000085a0807220 */ /* 0x000fe20000410000 */
[----:B------:R-:W-:-:S03]  /*21e0*/  HFMA2.MMA R133, -RZ, RZ, 0, 0 ;  /* 0x00000000ff857435 */ /* 0x000fc600000001ff */
[----:B------:R-:W-:Y:S02]  /*21f0*/  @P0 FADD.FTZ R128, R128, R135 ;  /* 0x0000008780800221 */ /* 0x000fe40000010000 */
[----:B------:R-:W-:Y:S02]  /*2200*/  @P6 HADD2.F32 R136, -RZ, R129.H0_H0 ;  /* 0x20000081ff886230 */ /* 0x000fe40000004100 */
[----:B------:R-:W-:-:S04]  /*2210*/  FMUL.FTZ R135, R128, R207 ;  /* 0x000000cf80877220 */ /* 0x000fc80000410000 */
[----:B------:R-:W-:-:S04]  /*2220*/  FMUL.FTZ R135, R135, UR15 ;  /* 0x0000000f87877c20 */ /* 0x000fc80008410000 */
[----:B------:R-:W-:Y:S01]  /*2230*/  @P6 FMUL.FTZ R187, R135, R136 ;  /* 0x0000008887bb6220 */ /* 0x000fe20000410000 */
[----:B------:R-:W-:Y:S01]  /*2240*/  FFMA.FTZ R136, R190, R139, R134 ;  /* 0x0000008bbe887223 */ /* 0x000fe20000010086 */
[----:B------:R-:W-:Y:S01]  /*2250*/  @P6 FMUL.FTZ R133, R16, R135 ;  /* 0x0000008710856220 */ /* 0x000fe20000410000 */
[----:B------:R-:W-:Y:S01]  /*2260*/  LOP3.LUT P6, RZ, R218, 0xff000000, RZ, 0xc0, !PT ;  /* 0xff000000daff7812 */ /* 0x000fe200078cc0ff */
[----:B------:R-:W-:Y:S01]  /*2270*/  FADD.FTZ R62, R62, R187 ;  /* 0x000000bb3e3e7221 */ /* 0x000fe20000010000 */
[----:B------:R-:W-:-:S04]  /*2280*/  FADD.FTZ R135, R185, -R136 ;  /* 0x80000088b9877221 */ /* 0x000fc80000010000 */
[----:B------:R-:W-:-:S04]  /*2290*/  FMUL.FTZ R226, R160, R135 ;  /* 0x00000087a0e27220 */ /* 0x000fc80000410000 */
[----:B------:R-:W-:-:S03]  /*22a0*/  @P0 FADD.FTZ R226, R226, R137 ;  /* 0x00000089e2e20221 */ /* 0x000fc60000010000 */
[----:B------:R-:W-:Y:S02]  /*22b0*/  @P6 HADD2.F32 R129, -RZ, R129.H1_H1 ;  /* 0x30000081ff816230 */ /* 0x000fe40000004100 */
[----:B------:R-:W-:-:S04]  /*22c0*/  FMUL.FTZ R135, R226, R207 ;  /* 0x000000cfe2877220 */ /* 0x000fc80000410000 */
[----:B------:R-:W-:Y:S01]  /*22d0*/  FMUL.FTZ R136, R135, UR15 ;  /* 0x0000000f87887c20 */ /* 0x000fe20008410000 */
[----:B------:R-:W-:-:S03]  /*22e0*/  @P0 HADD2.F32 R135, -RZ, R114.H0_H0 ;  /* 0x20000072ff870230 */ /* 0x000fc60000004100 */
[----:B------:R-:W-:Y:S01]  /*22f0*/  @P6 FMUL.FTZ R222, R15, R136 ;  /* 0x000000880fde6220 */ /* 0x000fe20000410000 */
[----:B------:R-:W-:Y:S01]  /*2300*/  @P6 FMUL.FTZ R186, R136, R129 ;  /* 0x0000008188ba6220 */ /* 0x000fe20000410000 */
[----:B------:R-:W-:Y:S01]  /*2310*/  FFMA.FTZ R136, R189, R139, R134 ;  /* 0x0000008bbd887223 */ /* 0x000fe20000010086 */
[----:B------:R-:W-:Y:S02]  /*2320*/  LOP3.LUT P6, RZ, R219, 0xff, RZ, 0xc0, !PT ;  /* 0x000000ffdbff7812 */ /* 0x000fe400078cc0ff */
[----:B------:R-:W-:Y:S01]  /*2330*/  F2FP.F16.F32.PACK_AB R133, R222, R133 ;  /* 0x00000085de85723e */ /* 0x000fe200000000ff */
[----:B------:R-:W-:Y:S01]  /*2340*/  FADD.FTZ R129, R183, -R136 ;  /* 0x80000088b7817221 */ /* 0x000fe20000010000 */
[----:B------:R-:W-:-:S03]  /*2350*/  FADD.FTZ R63, R63, R186 ;  /* 0x000000ba3f3f7221 */ /* 0x000fc60000010000 */
[----:B------:R-:W-:-:S04]  /*2360*/  FMUL.FTZ R230, R160, R129 ;  /* 0x00000081a0e67220 */ /* 0x000fc80000410000 */
[----:B------:R-:W-:Y:S02]  /*2370*/  @P0 FADD.FTZ R230, R230, R135 ;  /* 0x00000087e6e60221 */ /* 0x000fe40000010000 */
[----:B------:R-:W-:Y:S02]  /*2380*/  @P6 HADD2.F32 R135, -RZ, R130.H0_H0 ;  /* 0x20000082ff876230 */ /* 0x000fe40000004100 */
[----:B------:R-:W-:-:S04]  /*2390*/  FMUL.FTZ R129, R230, R207 ;  /* 0x000000cfe6817220 */ /* 0x000fc80000410000 */
[----:B------:R-:W-:-:S04]  /*23a0*/  FMUL.FTZ R129, R129, UR15 ;  /* 0x0000000f81817c20 */ /* 0x000fc80008410000 */
[----:B------:R-:W-:Y:S01]  /*23b0*/  @P6 FMUL.FTZ R211, R14, R129 ;  /* 0x000000810ed36220 */ /* 0x000fe20000410000 */
        /* <DEDUP_REMOVED lines=13> */
[-CC-:B------:R-:W-:Y:S01]  /*2490*/  FFMA.FTZ R130, R181, R139.reuse, R134.reuse ;  /* 0x0000008bb5827223 */ /* 0x180fe20000010086 */
[----:B------:R-:W-:Y:S01]  /*24a0*/  FFMA.FTZ R134, R180, R139, R134 ;  /* 0x0000008bb4867223 */ /* 0x000fe20000010086 */
[----:B------:R-:W-:Y:S01]  /*24b0*/  @P6 FMUL.FTZ R228, R13, R129 ;  /* 0x000000810de46220 */ /* 0x000fe20000410000 */
[----:B------:R-:W-:Y:S01]  /*24c0*/  FADD.FTZ R57, R57, R224 ;  /* 0x000000e039397221 */ /* 0x000fe20000010000 */
[----:B------:R-:W-:Y:S01]  /*24d0*/  FADD.FTZ R129, R179, -R130 ;  /* 0x80000082b3817221 */ /* 0x000fe20000010000 */
[----:B------:R-:W-:-:S03]  /*24e0*/  FADD.FTZ R137, R177, -R134 ;  /* 0x80000086b1897221 */ /* 0x000fc60000010000 */
[C---:B------:R-:W-:Y:S01]  /*24f0*/  FMUL.FTZ R130, R160.reuse, R129 ;  /* 0x00000081a0827220 */ /* 0x040fe20000410000 */
[----:B------:R-:W-:-:S03]  /*2500*/  FMUL.FTZ R234, R160, R137 ;  /* 0x00000089a0ea7220 */ /* 0x000fc60000410000 */
[----:B------:R-:W-:Y:S01]  /*2510*/  @P0 FADD.FTZ R130, R130, R135 ;  /* 0x0000008782820221 */ /* 0x000fe20000010000 */
[----:B------:R-:W-:Y:S01]  /*2520*/  @P0 FADD.FTZ R234, R234, R213 ;  /* 0x000000d5eaea0221 */ /* 0x000fe20000010000 */
[----:B------:R-:W-:Y:S01]  /*2530*/  LOP3.LUT P0, RZ, R219, 0xff0000, RZ, 0xc0, !PT ;  /* 0x00ff0000dbff7812 */ /* 0x000fe2000780c0ff */
[----:B------:R-:W-:Y:S01]  /*2540*/  HFMA2.MMA R213, -RZ, RZ, 0, 0 ;  /* 0x00000000ffd57435 */ /* 0x000fe200000001ff */
[----:B------:R-:W-:Y:S01]  /*2550*/  FMUL.FTZ R129, R130, R207 ;  /* 0x000000cf82817220 */ /* 0x000fe20000410000 */
[----:B------:R-:W-:-:S03]  /*2560*/  MOV R135, RZ ;  /* 0x000000ff00877202 */ /* 0x000fc60000000f00 */
[----:B------:R-:W-:-:S07]  /*2570*/  FMUL.FTZ R129, R129, UR15 ;  /* 0x0000000f81817c20 */ /* 0x000fce0008410000 */
[----:B------:R-:W-:Y:S02]  /*2580*/  @P0 HADD2.F32 R134, -RZ, R131.H0_H0 ;  /* 0x20000083ff860230 */ /* 0x000fe40000004100 */
[----:B------:R-:W-:-:S03]  /*2590*/  @P0 FMUL.FTZ R135, R12, R129 ;  /* 0x000000810c870220 */ /* 0x000fc60000410000 */
[----:B------:R-:W-:Y:S01]  /*25a0*/  @P0 FMUL.FTZ R213, R129, R134 ;  /* 0x0000008681d50220 */ /* 0x000fe20000410000 */
[----:B------:R-:W-:Y:S02]  /*25b0*/  ISETP.NE.U32.AND P0, PT, RZ, UR16, PT ;  /* 0x00000010ff007c0c */ /* 0x000fe4000bf05070 */
[----:B------:R-:W-:Y:S01]  /*25c0*/  F2FP.F16.F32.PACK_AB R134, R228, R211 ;  /* 0x000000d3e486723e */ /* 0x000fe200000000ff */
[----:B------:R-:W-:Y:S01]  /*25d0*/  FADD.FTZ R58, R58, R213 ;  /* 0x000000d53a3a7221 */ /* 0x000fe20000010000 */
[----:B------:R-:W-:-:S13]  /*25e0*/  ISETP.NE.AND.EX P0, PT, RZ, UR17, PT, P0 ;  /* 0x00000011ff007c0c */ /* 0x000fda000bf05300 */
[----:B------:R-:W0:Y:S01]  /*25f0*/  @P0 LDC.64 R136, c[0x0][0x308] ;  /* 0x0000c200ff880b82 */ /* 0x000e220000000a00 */
[----:B------:R-:W-:Y:S02]  /*2600*/  @P0 F2FP.F16.F32.PACK_AB R130, RZ, R130 ;  /* 0x00000082ff82023e */ /* 0x000fe400000000ff */
[----:B------:R-:W-:Y:S02]  /*2610*/  @P0 F2FP.F16.F32.PACK_AB R142, RZ, R142 ;  /* 0x0000008eff8e023e */ /* 0x000fe400000000ff */
[----:B------:R-:W-:Y:S02]  /*2620*/  @P0 F2FP.F16.F32.PACK_AB R128, RZ, R128 ;  /* 0x00000080ff80023e */ /* 0x000fe400000000ff */
[----:B------:R-:W-:Y:S02]  /*2630*/  @P0 F2FP.F16.F32.PACK_AB R230, RZ, R230 ;  /* 0x000000e6ffe6023e */ /* 0x000fe400000000ff */
[----:B------:R-:W-:Y:S01]  /*2640*/  @P0 F2FP.F16.F32.PACK_AB R129, RZ, R234 ;  /* 0x000000eaff81023e */ /* 0x000fe200000000ff */
[----:B------:R-:W-:Y:S01]  /*2650*/  FMUL.FTZ R234, R234, R207 ;  /* 0x000000cfeaea7220 */ /* 0x000fe20000410000 */
[----:B------:R-:W-:Y:S01]  /*2660*/  @P0 PRMT R127, R130, 0x7610, R127 ;  /* 0x00007610827f0816 */ /* 0x000fe2000000007f */
[----:B------:R-:W-:Y:S01]  /*2670*/  HFMA2.MMA R130, -RZ, RZ, 0, 0 ;  /* 0x00000000ff827435 */ /* 0x000fe200000001ff */
[----:B------:R-:W-:Y:S01]  /*2680*/  @P0 F2FP.F16.F32.PACK_AB R220, RZ, R220 ;  /* 0x000000dcffdc023e */ /* 0x000fe200000000ff */
[----:B------:R-:W-:Y:S01]  /*2690*/  FMUL.FTZ R234, R234, UR15 ;  /* 0x0000000feaea7c20 */ /* 0x000fe20008410000 */
[----:B------:R-:W-:-:S02]  /*26a0*/  @P0 F2FP.F16.F32.PACK_AB R226, RZ, R226 ;  /* 0x000000e2ffe2023e */ /* 0x000fc400000000ff */
[----:B------:R-:W-:Y:S02]  /*26b0*/  @P0 F2FP.F16.F32.PACK_AB R232, RZ, R232 ;  /* 0x000000e8ffe8023e */ /* 0x000fe400000000ff */
[----:B------:R-:W-:Y:S02]  /*26c0*/  @P0 PRMT R124, R142, 0x7610, R124 ;  /* 0x000076108e7c0816 */ /* 0x000fe4000000007c */
[----:B------:R-:W-:Y:S02]  /*26d0*/  @P0 PRMT R125, R128, 0x7610, R125 ;  /* 0x00007610807d0816 */ /* 0x000fe4000000007d */
[----:B------:R-:W-:Y:S01]  /*26e0*/  @P0 PRMT R126, R230, 0x7610, R126 ;  /* 0x00007610e67e0816 */ /* 0x000fe2000000007e */
[----:B0-----:R-:W-:Y:S01]  /*26f0*/  @P0 IMAD.WIDE.U32 R136, R159, 0x10, R136 ;  /* 0x000000109f880825 */ /* 0x001fe200078e0088 */
[----:B------:R-:W-:Y:S02]  /*2700*/  @P0 PRMT R127, R127, 0x5410, R129 ;  /* 0x000054107f7f0816 */ /* 0x000fe40000000081 */
[----:B------:R-:W-:Y:S01]  /*2710*/  @P0 PRMT R124, R124, 0x5410, R220 ;  /* 0x000054107c7c0816 */ /* 0x000fe200000000dc */
[----:B------:R-:W0:Y:S01]  /*2720*/  LDC.64 R128, c[0x0][0x2f8] ;  /* 0x0000be00ff807b82 */ /* 0x000e220000000a00 */
[----:B------:R-:W-:-:S02]  /*2730*/  @P0 PRMT R125, R125, 0x5410, R226 ;  /* 0x000054107d7d0816 */ /* 0x000fc400000000e2 */
[----:B------:R-:W-:-:S05]  /*2740*/  @P0 PRMT R126, R126, 0x5410, R232 ;  /* 0x000054107e7e0816 */ /* 0x000fca00000000e8 */
[----:B------:R1:W-:Y:S01]  /*2750*/  @P0 STG.E.128 desc[UR4][R136.64], R124 ;  /* 0x0000007c88000986 */ /* 0x0003e2000c101d04 */
[----:B------:R-:W-:-:S13]  /*2760*/  LOP3.LUT P0, RZ, R219, 0xff000000, RZ, 0xc0, !PT ;  /* 0xff000000dbff7812 */ /* 0x000fda000780c0ff */
[----:B------:R-:W-:Y:S01]  /*2770*/  @P0 FMUL.FTZ R130, R11, R234 ;  /* 0x000000ea0b820220 */ /* 0x000fe20000410000 */
[----:B------:R-:W-:Y:S02]  /*2780*/  @P0 HADD2.F32 R131, -RZ, R131.H1_H1 ;  /* 0x30000083ff830230 */ /* 0x000fe40000004100 */
[C---:B0-----:R-:W-:Y:S01]  /*2790*/  IMAD.WIDE.U32 R128, R159.reuse, 0x10, R128 ;  /* 0x000000109f807825 */ /* 0x041fe200078e0080 */
[----:B------:R-:W-:Y:S02]  /*27a0*/  IADD3 R159, R159, 0x100, RZ ;  /* 0x000001009f9f7810 */ /* 0x000fe40007ffe0ff */
[----:B------:R-:W-:Y:S02]  /*27b0*/  F2FP.F16.F32.PACK_AB R135, R130, R135 ;  /* 0x000000878287723e */ /* 0x000fe400000000ff */
[----:B------:R-:W-:Y:S01]  /*27c0*/  MOV R130, RZ ;  /* 0x000000ff00827202 */ /* 0x000fe20000000f00 */
[----:B------:R-:W-:Y:S02]  /*27d0*/  @P0 FMUL.FTZ R130, R234, R131 ;  /* 0x00000083ea820220 */ /* 0x000fe40000410000 */
[----:B------:R1:W-:Y:S02]  /*27e0*/  STG.E.128 desc[UR4][R128.64], R132 ;  /* 0x0000008480007986 */ /* 0x0003e4000c101d04 */
[----:B------:R-:W-:-:S07]  /*27f0*/  FADD.FTZ R59, R59, R130 ;  /* 0x000000823b3b7221 */ /* 0x000fce0000010000 */
.L_x_2025:
[----:B------:R-:W-:Y:S05]  /*2800*/  BSYNC B0 ;  /* 0x0000000000007941 */ /* 0x000fea0003800000 */
.L_x_2024:
[----:B------:R-:W-:Y:S04]  /*2810*/  BSSY B0, `(.L_x_2026) ;  /* 0x0000095000007945 */ /* 0x000fe80003800000 */
[----:B------:R-:W-:Y:S05]  /*2820*/  @!P4 BRA `(.L_x_2027) ;  /* 0x00000008004cc947 */ /* 0x000fea0003800000 */
[----:B-1----:R-:W0:Y:S01]  /*2830*/  LDC.64 R128, c[0x0][0x220] ;  /* 0x00008800ff807b82 */ /* 0x002e220000000a00 */
        /* <DEDUP_REMOVED lines=10> */
[-CC-:B------:R-:W-:Y:S01]  /*28e0*/  FFMA.FTZ R133, R161, R139.reuse, R134.reuse ;  /* 0x0000008ba1857223 */ /* 0x180fe20000010086 */
[----:B------:R-:W-:Y:S01]  /*28f0*/  FFMA.FTZ R136, R178, R139, R134 ;  /* 0x0000008bb2887223 */ /* 0x000fe20000010086 */
[----:B------:R-:W-:Y:S01]  /*2900*/  MOV R222, RZ ;  /* 0x000000ff00de7202 */ /* 0x000fe20000000f00 */
[----:B------:R-:W-:Y:S01]  /*2910*/  HFMA2.MMA R209, -RZ, RZ, 0, 0 ;  /* 0x00000000ffd17435 */ /* 0x000fe200000001ff */
[----:B------:R-:W-:Y:S01]  /*2920*/  FADD.FTZ R133, R176, -R133 ;  /* 0x80000085b0857221 */ /* 0x000fe20000010000 */
[----:B------:R-:W-:Y:S01]  /*2930*/  MOV R211, RZ ;  /* 0x000000ff00d37202 */ /* 0x000fe20000000f00 */
[----:B------:R-:W-:Y:S01]  /*2940*/  HFMA2.MMA R224, -RZ, RZ, 0, 0 ;  /* 0x00000000ffe07435 */ /* 0x000fe200000001ff */
[----:B------:R-:W-:Y:S01]  /*2950*/  MOV R228, RZ ;  /* 0x000000ff00e47202 */ /* 0x000fe20000000f00 */
[----:B------:R-:W-:Y:S01]  /*2960*/  FMUL.FTZ R142, R160, R133 ;  /* 0x00000085a08e7220 */ /* 0x000fe20000410000 */
[----:B------:R-:W-:-:S02]  /*2970*/  @P0 HADD2.F32 R135, -RZ, R116.H0_H0 ;  /* 0x20000074ff870230 */ /* 0x000fc40000004100 */
        /* <DEDUP_REMOVED lines=10> */
[----:B------:R-:W-:Y:S01]  /*2a20*/  FADD.FTZ R133, R175, -R136 ;  /* 0x80000088af857221 */ /* 0x000fe20000010000 */
[----:B------:R-:W-:Y:S01]  /*2a30*/  LOP3.LUT P6, RZ, R216, 0xff00, RZ, 0xc0, !PT ;  /* 0x0000ff00d8ff7812 */ /* 0x000fe200078cc0ff */
[----:B------:R-:W-:Y:S02]  /*2a40*/  @P0 HADD2.F32 R135, -RZ, R116.H1_H1 ;  /* 0x30000074ff870230 */ /* 0x000fe40000004100 */
[----:B------:R-:W-:Y:S01]  /*2a50*/  FADD.FTZ R52, R52, R141 ;  /* 0x0000008d34347221 */ /* 0x000fe20000010000 */
[----:B------:R-:W-:-:S04]  /*2a60*/  FMUL.FTZ R220, R160, R133 ;  /* 0x00000085a0dc7220 */ /* 0x000fc80000410000 */
[----:B------:R-:W-:Y:S01]  /*2a70*/  @P0 FADD.FTZ R220, R220, R135 ;  /* 0x00000087dcdc0221 */ /* 0x000fe20000010000 */
[----:B------:R-:W-:-:S03]  /*2a80*/  @P0 HADD2.F32 R135, -RZ, R117.H0_H0 ;  /* 0x20000075ff870230 */ /* 0x000fc60000004100 */
[----:B------:R-:W-:Y:S01]  /*2a90*/  FMUL.FTZ R133, R220, R207 ;  /* 0x000000cfdc857220 */ /* 0x000fe20000410000 */
[----:B------:R-:W-:-:S03]  /*2aa0*/  @P6 HADD2.F32 R128, -RZ, R128.H1_H1 ;  /* 0x30000080ff806230 */ /* 0x000fc60000004100 */
        /* <DEDUP_REMOVED lines=15> */
[----:B------:R-:W-:Y:S01]  /*2ba0*/  @P6 FMUL.FTZ R187, R135, R136 ;  /* 0x0000008887bb6220 */ /* 0x000fe20000410000 */
[----:B------:R-:W-:Y:S01]  /*2bb0*/  FFMA.FTZ R135, R174, R139, R134 ;  /* 0x0000008bae877223 */ /* 0x000fe20000010086 */
[----:B------:R-:W-:Y:S02]  /*2bc0*/  LOP3.LUT P6, RZ, R216, 0xff000000, RZ, 0xc0, !PT ;  /* 0xff000000d8ff7812 */ /* 0x000fe400078cc0ff */
[----:B------:R-:W-:Y:S01]  /*2bd0*/  FADD.FTZ R54, R54, R187 ;  /* 0x000000bb36367221 */ /* 0x000fe20000010000 */
[----:B------:R-:W-:-:S04]  /*2be0*/  FADD.FTZ R135, R170, -R135 ;  /* 0x80000087aa877221 */ /* 0x000fc80000010000 */
[----:B------:R-:W-:-:S04]  /*2bf0*/  FMUL.FTZ R226, R160, R135 ;  /* 0x00000087a0e27220 */ /* 0x000fc80000410000 */
[----:B------:R-:W-:Y:S02]  /*2c00*/  @P0 FADD.FTZ R226, R226, R137 ;  /* 0x00000089e2e20221 */ /* 0x000fe40000010000 */
        /* <DEDUP_REMOVED lines=31> */
[-CC-:B------:R-:W-:Y:S01]  /*2e00*/  FFMA.FTZ R129, R167, R139.reuse, R134.reuse ;  /* 0x0000008ba7817223 */ /* 0x180fe20000010086 */
[----:B------:R-:W-:Y:S02]  /*2e10*/  FFMA.FTZ R134, R162, R139, R134 ;  /* 0x0000008ba2867223 */ /* 0x000fe40000010086 */
        /* <DEDUP_REMOVED lines=52> */
.L_x_2027:
[----:B------:R-:W-:Y:S05]  /*3160*/  BSYNC B0 ;  /* 0x0000000000007941 */ /* 0x000fea0003800000 */
.L_x_2026:
[----:B------:R-:W-:Y:S04]  /*3170*/  BSSY B0, `(.L_x_2028) ;  /* 0x0000095000007945 */ /* 0x000fe80003800000 */
[----:B------:R-:W-:Y:S05]  /*3180*/  @!P3 BRA `(.L_x_2029) ;  /* 0x00000008004cb947 */ /* 0x000fea0003800000 */
[----:B-12---:R-:W0:Y:S01]  /*3190*/  LDC.64 R128, c[0x0][0x220] ;  /* 0x00008800ff807b82 */ /* 0x006e220000000a00 */
        /* <DEDUP_REMOVED lines=11> */
[-CC-:B------:R-:W-:Y:S01]  /*3250*/  FFMA.FTZ R138, R198, R139.reuse, R136.reuse ;  /* 0x0000008bc68a7223 */ /* 0x180fe20000010088 */
[----:B------:R-:W-:Y:S01]  /*3260*/  MOV R143, RZ ;  /* 0x000000ff008f7202 */ /* 0x000fe20000000f00 */
[----:B------:R-:W-:Y:S01]  /*3270*/  FFMA.FTZ R140, R202, R139, R136 ;  /* 0x0000008bca8c7223 */ /* 0x000fe20000010088 */
[----:B------:R-:W-:Y:S01]  /*3280*/  FADD.FTZ R133, R200, -R133 ;  /* 0x80000085c8857221 */ /* 0x000fe20000010000 */
[----:B------:R-:W-:-:S02]  /*3290*/  MOV R211, RZ ;  /* 0x000000ff00d37202 */ /* 0x000fc40000000f00 */
[----:B------:R-:W-:Y:S01]  /*32a0*/  MOV R228, RZ ;  /* 0x000000ff00e47202 */ /* 0x000fe20000000f00 */
[----:B------:R-:W-:Y:S02]  /*32b0*/  FMUL.FTZ R134, R160, R133 ;  /* 0x00000085a0867220 */ /* 0x000fe40000410000 */
[----:B------:R-:W-:-:S05]  /*32c0*/  @P0 HADD2.F32 R135, -RZ, R120.H0_H0 ;  /* 0x20000078ff870230 */ /* 0x000fca0000004100 */
        /* <DEDUP_REMOVED lines=10> */
[----:B------:R-:W-:Y:S01]  /*3370*/  @P0 HADD2.F32 R135, -RZ, R120.H1_H1 ;  /* 0x30000078ff870230 */ /* 0x000fe20000004100 */
[----:B------:R-:W-:Y:S01]  /*3380*/  HFMA2.MMA R138, -RZ, RZ, 0, 0 ;  /* 0x00000000ff8a7435 */ /* 0x000fe200000001ff */
[----:B------:R-:W-:Y:S01]  /*3390*/  FMUL.FTZ R142, R160, R133 ;  /* 0x00000085a08e7220 */ /* 0x000fe20000410000 */
[----:B------:R-:W-:-:S03]  /*33a0*/  FADD.FTZ R44, R44, R141 ;  /* 0x0000008d2c2c7221 */ /* 0x000fc60000010000 */
[----:B------:R-:W-:Y:S01]  /*33b0*/  @P0 FADD.FTZ R142, R142, R135 ;  /* 0x000000878e8e0221 */ /* 0x000fe20000010000 */
[----:B------:R-:W-:-:S03]  /*33c0*/  @P0 HADD2.F32 R135, -RZ, R121.H0_H0 ;  /* 0x20000079ff870230 */ /* 0x000fc60000004100 */
[----:B------:R-:W-:Y:S02]  /*33d0*/  FMUL.FTZ R133, R142, R207 ;  /* 0x000000cf8e857220 */ /* 0x000fe40000410000 */
[----:B------:R-:W-:Y:S02]  /*33e0*/  @P6 HADD2.F32 R128, -RZ, R128.H1_H1 ;  /* 0x30000080ff806230 */ /* 0x000fe40000004100 */
        /* <DEDUP_REMOVED lines=16> */
[----:B------:R-:W-:Y:S01]  /*34f0*/  FADD.FTZ R135, R197, -R140 ;  /* 0x8000008cc5877221 */ /* 0x000fe20000010000 */
[----:B------:R-:W-:Y:S01]  /*3500*/  LOP3.LUT P6, RZ, R214, 0xff000000, RZ, 0xc0, !PT ;  /* 0xff000000d6ff7812 */ /* 0x000fe200078cc0ff */
[----:B------:R-:W-:Y:S01]  /*3510*/  @P0 HADD2.F32 R137, -RZ, R121.H1_H1 ;  /* 0x30000079ff890230 */ /* 0x000fe20000004100 */
[----:B------:R-:W-:Y:S01]  /*3520*/  MOV R140, RZ ;  /* 0x000000ff008c7202 */ /* 0x000fe20000000f00 */
[----:B------:R-:W-:Y:S01]  /*3530*/  FMUL.FTZ R222, R160, R135 ;  /* 0x00000087a0de7220 */ /* 0x000fe20000410000 */
[----:B------:R-:W-:-:S03]  /*3540*/  FADD.FTZ R46, R46, R187 ;  /* 0x000000bb2e2e7221 */ /* 0x000fc60000010000 */
[----:B------:R-:W-:-:S04]  /*3550*/  @P0 FADD.FTZ R222, R222, R137 ;  /* 0x00000089dede0221 */ /* 0x000fc80000010000 */
[----:B------:R-:W-:Y:S02]  /*3560*/  FMUL.FTZ R135, R222, R207 ;  /* 0x000000cfde877220 */ /* 0x000fe40000410000 */
[----:B------:R-:W-:Y:S02]  /*3570*/  @P6 HADD2.F32 R129, -RZ, R129.H1_H1 ;  /* 0x30000081ff816230 */ /* 0x000fe40000004100 */
[----:B------:R-:W-:Y:S01]  /*3580*/  FMUL.FTZ R220, R135, UR15 ;  /* 0x0000000f87dc7c20 */ /* 0x000fe20008410000 */
[----:B------:R-:W-:-:S03]  /*3590*/  @P0 HADD2.F32 R135, -RZ, R122.H0_H0 ;  /* 0x2000007aff870230 */ /* 0x000fc60000004100 */
[----:B------:R-:W-:Y:S01]  /*35a0*/  @P6 FMUL.FTZ R140, R220, R129 ;  /* 0x00000081dc8c6220 */ /* 0x000fe20000410000 */
[-CC-:B------:R-:W-:Y:S01]  /*35b0*/  FFMA.FTZ R129, R199, R139.reuse, R136.reuse ;  /* 0x0000008bc7817223 */ /* 0x180fe20000010088 */
[----:B------:R-:W-:Y:S01]  /*35c0*/  @P6 FMUL.FTZ R186, R153, R220 ;  /* 0x000000dc99ba6220 */ /* 0x000fe20000410000 */
[----:B------:R-:W-:Y:S01]  /*35d0*/  LOP3.LUT P6, RZ, R215, 0xff, RZ, 0xc0, !PT ;  /* 0x000000ffd7ff7812 */ /* 0x000fe200078cc0ff */
[----:B------:R-:W-:Y:S01]  /*35e0*/  FFMA.FTZ R220, R208, R139, R136 ;  /* 0x0000008bd0dc7223 */ /* 0x000fe20000010088 */
[----:B------:R-:W-:Y:S01]  /*35f0*/  FADD.FTZ R129, R206, -R129 ;  /* 0x80000081ce817221 */ /* 0x000fe20000010000 */
[----:B------:R-:W-:Y:S01]  /*3600*/  FADD.FTZ R47, R47, R140 ;  /* 0x0000008c2f2f7221 */ /* 0x000fe20000010000 */
[----:B------:R-:W-:Y:S02]  /*3610*/  F2FP.F16.F32.PACK_AB R133, R186, R133 ;  /* 0x00000085ba85723e */ /* 0x000fe400000000ff */
[----:B------:R-:W-:-:S04]  /*3620*/  FMUL.FTZ R224, R160, R129 ;  /* 0x00000081a0e07220 */ /* 0x000fc80000410000 */
[----:B------:R-:W-:-:S03]  /*3630*/  @P0 FADD.FTZ R224, R224, R135 ;  /* 0x00000087e0e00221 */ /* 0x000fc60000010000 */
        /* <DEDUP_REMOVED lines=18> */
[-CC-:B------:R-:W-:Y:S01]  /*3760*/  FFMA.FTZ R129, R203, R139.reuse, R136.reuse ;  /* 0x0000008bcb817223 */ /* 0x180fe20000010088 */
[----:B------:R-:W-:Y:S01]  /*3770*/  FFMA.FTZ R136, R212, R139, R136 ;  /* 0x0000008bd4887223 */ /* 0x000fe20000010088 */
[----:B------:R-:W-:Y:S02]  /*3780*/  @P0 HADD2.F32 R139, -RZ, R123.H1_H1 ;  /* 0x3000007bff8b0230 */ /* 0x000fe40000004100 */
        /* <DEDUP_REMOVED lines=15> */
[----:B------:R-:W-:-:S03]  /*3880*/  ISETP.NE.U32.AND P0, PT, RZ, UR16, PT ;  /* 0x00000010ff007c0c */ /* 0x000fc6000bf05070 */
[----:B------:R-:W-:Y:S01]  /*3890*/  FADD.FTZ R42, R42, R139 ;  /* 0x0000008b2a2a7221 */ /* 0x000fe20000010000 */
[----:B------:R-:W-:-:S13]  /*38a0*/  ISETP.NE.AND.EX P0, PT, RZ, UR17, PT, P0 ;  /* 0x00000011ff007c0c */ /* 0x000fda000bf05300 */
[----:B------:R-:W-:Y:S02]  /*38b0*/  @P0 F2FP.F16.F32.PACK_AB R134, RZ, R134 ;  /* 0x00000086ff86023e */ /* 0x000fe400000000ff */
[----:B------:R-:W-:Y:S02]  /*38c0*/  @P0 F2FP.F16.F32.PACK_AB R128, RZ, R128 ;  /* 0x00000080ff80023e */ /* 0x000fe400000000ff */
[----:B------:R-:W-:Y:S02]  /*38d0*/  @P0 F2FP.F16.F32.PACK_AB R224, RZ, R224 ;  /* 0x000000e0ffe0023e */ /* 0x000fe400000000ff */
[----:B------:R-:W-:Y:S02]  /*38e0*/  @P0 F2FP.F16.F32.PACK_AB R130, RZ, R130 ;  /* 0x00000082ff82023e */ /* 0x000fe400000000ff */
[----:B------:R-:W-:Y:S02]  /*38f0*/  @P0 LEA R136, P6, R159, UR16, 0x4 ;  /* 0x000000109f880c11 */ /* 0x000fe4000f8c20ff */
[----:B------:R-:W-:-:S02]  /*3900*/  @P0 F2FP.F16.F32.PACK_AB R142, RZ, R142 ;  /* 0x0000008eff8e023e */ /* 0x000fc400000000ff */
[----:B------:R-:W-:Y:S02]  /*3910*/  @P0 F2FP.F16.F32.PACK_AB R222, RZ, R222 ;  /* 0x000000deffde023e */ /* 0x000fe400000000ff */
[----:B------:R-:W-:Y:S02]  /*3920*/  @P0 F2FP.F16.F32.PACK_AB R226, RZ, R226 ;  /* 0x000000e2ffe2023e */ /* 0x000fe400000000ff */
[----:B------:R-:W-:Y:S01]  /*3930*/  @P0 F2FP.F16.F32.PACK_AB R129, RZ, R160 ;  /* 0x000000a0ff81023e */ /* 0x000fe200000000ff */
[----:B------:R-:W-:Y:S01]  /*3940*/  FMUL.FTZ R160, R160, R207 ;  /* 0x000000cfa0a07220 */ /* 0x000fe20000410000 */
[----:B------:R-:W-:Y:S02]  /*3950*/  @P0 PRMT R124, R134, 0x7610, R124 ;  /* 0x00007610867c0816 */ /* 0x000fe4000000007c */
[----:B------:R-:W-:Y:S01]  /*3960*/  @P0 PRMT R125, R128, 0x7610, R125 ;  /* 0x00007610807d0816 */ /* 0x000fe2000000007d */
[----:B------:R-:W-:Y:S01]  /*3970*/  FMUL.FTZ R160, R160, UR15 ;  /* 0x0000000fa0a07c20 */ /* 0x000fe20008410000 */
[----:B------:R-:W-:-:S02]  /*3980*/  @P0 PRMT R126, R224, 0x7610, R126 ;  /* 0x00007610e07e0816 */ /* 0x000fc4000000007e */
[----:B------:R-:W-:Y:S01]  /*3990*/  @P0 PRMT R127, R130, 0x7610, R127 ;  /* 0x00007610827f0816 */ /* 0x000fe2000000007f */
[----:B------:R-:W-:Y:S01]  /*39a0*/  HFMA2.MMA R130, -RZ, RZ, 0, 0 ;  /* 0x00000000ff827435 */ /* 0x000fe200000001ff */
[----:B------:R-:W-:Y:S02]  /*39b0*/  @P0 LEA.HI.X R137, R159, UR17, RZ, 0x4, P6 ;  /* 0x000000119f890c11 */ /* 0x000fe4000b0f24ff */
[----:B------:R-:W-:Y:S02]  /*39c0*/  @P0 PRMT R124, R124, 0x5410, R142 ;  /* 0x000054107c7c0816 */ /* 0x000fe4000000008e */
[----:B------:R-:W-:Y:S02]  /*39d0*/  @P0 PRMT R125, R125, 0x5410, R222 ;  /* 0x000054107d7d0816 */ /* 0x000fe400000000de */
[----:B------:R-:W-:Y:S02]  /*39e0*/  @P0 PRMT R126, R126, 0x5410, R226 ;  /* 0x000054107e7e0816 */ /* 0x000fe400000000e2 */
[----:B------:R-:W-:-:S02]  /*39f0*/  @P0 PRMT R127, R127, 0x5410, R129 ;  /* 0x000054107f7f0816 */ /* 0x000fc40000000081 */
[----:B------:R-:W-:-:S03]  /*3a00*/  F2FP.F16.F32.PACK_AB R134, R228, R211 ;  /* 0x000000d3e486723e */ /* 0x000fc600000000ff */
[----:B------:R0:W-:Y:S01]  /*3a10*/  @P0 STG.E.128 desc[UR4][R136.64], R124 ;  /* 0x0000007c88000986 */ /* 0x0001e2000c101d04 */
[----:B------:R-:W-:-:S04]  /*3a20*/  LEA R128, P0, R159, UR18, 0x4 ;  /* 0x000000129f807c11 */ /* 0x000fc8000f8020ff */
[----:B------:R-:W-:Y:S02]  /*3a30*/  LEA.HI.X R129, R159, UR19, RZ, 0x4, P0 ;  /* 0x000000139f817c11 */ /* 0x000fe400080f24ff */
[----:B------:R-:W-:-:S13]  /*3a40*/  LOP3.LUT P0, RZ, R215, 0xff000000, RZ, 0xc0, !PT ;  /* 0xff000000d7ff7812 */ /* 0x000fda000780c0ff */
[----:B------:R-:W-:Y:S01]  /*3a50*/  @P0 FMUL.FTZ R130, R157, R160 ;  /* 0x000000a09d820220 */ /* 0x000fe20000410000 */
[----:B------:R-:W-:-:S04]  /*3a60*/  @P0 HADD2.F32 R131, -RZ, R131.H1_H1 ;  /* 0x30000083ff830230 */ /* 0x000fc80000004100 */
[----:B------:R-:W-:Y:S02]  /*3a70*/  F2FP.F16.F32.PACK_AB R135, R130, R135 ;  /* 0x000000878287723e */ /* 0x000fe400000000ff */
[----:B------:R-:W-:Y:S01]  /*3a80*/  MOV R130, RZ ;  /* 0x000000ff00827202 */ /* 0x000fe20000000f00 */
[----:B------:R-:W-:Y:S02]  /*3a90*/  @P0 FMUL.FTZ R130, R160, R131 ;  /* 0x00000083a0820220 */ /* 0x000fe40000410000 */
[----:B------:R0:W-:Y:S02]  /*3aa0*/  STG.E.128 desc[UR4][R128.64], R132 ;  /* 0x0000008480007986 */ /* 0x0001e4000c101d04 */
[----:B------:R-:W-:-:S07]  /*3ab0*/  FADD.FTZ R43, R43, R130 ;  /* 0x000000822b2b7221 */ /* 0x000fce0000010000 */
.L_x_2029:
[----:B------:R-:W-:Y:S05]  /*3ac0*/  BSYNC B0 ;  /* 0x0000000000007941 */ /* 0x000fea0003800000 */
.L_x_2028:
[----:B------:R-:W-:Y:S02]  /*3ad0*/  IADD3 R158, R158, UR20, RZ ;  /* 0x000000149e9e7c10 */ /* 0x000fe4000fffe0ff */
[----:B------:R-:W-:Y:S02]  /*3ae0*/  SEL R138, RZ, 0x1, P1 ;  /* 0x00000001ff8a7807 */ /* 0x000fe40000800000 */
[----:B------:R-:W-:-:S13]  /*3af0*/  ISETP.GE.AND P0, PT, R158, UR21, PT ;  /* 0x000000159e007c0c */ /* 0x000fda000bf06270 */
[----:B------:R-:W-:Y:S05]  /*3b00*/  @!P0 BRA `(.L_x_2030) ;  /* 0xffffffcc006c8947 */ /* 0x000fea000383ffff */
.L_x_2016:
        /* <DEDUP_REMOVED lines=20> */
.L_x_2032:
[----:B------:R-:W-:Y:S05]  /*3c50*/  BSYNC B0 ;  /* 0x0000000000007941 */ /* 0x000fea0003800000 */
.L_x_2031:
        /* <DEDUP_REMOVED lines=15> */
.L_x_2034:
[----:B------:R-:W-:Y:S05]  /*3d50*/  BSYNC B0 ;  /* 0x0000000000007941 */ /* 0x000fea0003800000 */
.L_x_2033:
        /* <DEDUP_REMOVED lines=14> */
.L_x_2023:
[----:B------:R-:W-:Y:S02]  /*3e40*/  MOV R139, R143 ;  /* 0x0000008f008b7202 */ /* 0x000fe40000000f00 */
[----:B------:R-:W-:Y:S02]  /*3e50*/  MOV R140, 0x10 ;  /* 0x00000010008c7802 */ /* 0x000fe40000000f00 */
[----:B------:R-:W-:Y:S02]  /*3e60*/  MOV R141, 0x1f ;  /* 0x0000001f008d7802 */ /* 0x000fe40000000f00 */
[----:B------:R-:W-:-:S07]  /*3e70*/  MOV R138, 0xffffffff ;  /* 0xffffffff008a7802 */ /* 0x000fce0000000f00 */
[----:B------:R-:W-:Y:S05]  /*3e80*/  WARPSYNC.COLLECTIVE R138, `(.L_x_2035) ;  /* 0x000000008a087348 */ /* 0x000fea0003c00000 */
[----:B------:R0:W1:Y:S02]  /*3e90*/  SHFL.DOWN P6, R187, R139, R140, R141 ;  /* 0x0800008c8bbb7389 */ /* 0x00006400000c008d */
[----:B01----:R-:W-:Y:S01]  /*3ea0*/  ENDCOLLECTIVE ;  /* 0x000000000000791b */ /* 0x003fe20003800000 */
.L_x_2035:
[----:B------:R-:W-:Y:S02]  /*3eb0*/  MOV R139, R142 ;  /* 0x0000008e008b7202 */ /* 0x000fe40000000f00 */
[----:B------:R-:W-:-:S07]  /*3ec0*/  MOV R130, R187 ;  /* 0x000000bb00827202 */ /* 0x000fce0000000f00 */
[----:B------:R-:W-:Y:S05]  /*3ed0*/  WARPSYNC.COLLECTIVE R138, `(.L_x_2036) ;  /* 0x000000008a087348 */ /* 0x000fea0003c00000 */
[----:B------:R0:W1:Y:S02]  /*3ee0*/  SHFL.DOWN P6, R187, R139, R140, R141 ;  /* 0x0800008c8bbb7389 */ /* 0x00006400000c008d */
[----:B01----:R-:W-:Y:S01]  /*3ef0*/  ENDCOLLECTIVE ;  /* 0x000000000000791b */ /* 0x003fe20003800000 */
.L_x_2036:
[----:B------:R-:W-:-:S05]  /*3f00*/  FADD.FTZ R130, R130, R143 ;  /* 0x0000008f82827221 */ /* 0x000fca0000010000 */
[----:B------:R-:W-:Y:S02]  /*3f10*/  MOV R139, R130 ;  /* 0x00000082008b7202 */ /* 0x000fe40000000f00 */
[----:B------:R-:W-:Y:S02]  /*3f20*/  MOV R140, 0x8 ;  /* 0x00000008008c7802 */ /* 0x000fe40000000f00 */
[----:B------:R-:W-:-:S07]  /*3f30*/  MOV R131, R187 ;  /* 0x000000bb00837202 */ /* 0x000fce0000000f00 */
[----:B------:R-:W-:Y:S05]  /*3f40*/  WARPSYNC.COLLECTIVE R138, `(.L_x_2037) ;  /* 0x000000008a087348 */ /* 0x000fea0003c00000 */
[----:B------:R0:W1:Y:S02]  /*3f50*/  SHFL.DOWN P6, R187, R139, R140, R141 ;  /* 0x0800008c8bbb7389 */ /* 0x00006400000c008d */
[----:B01----:R-:W-:Y:S01]  /*3f60*/  ENDCOLLECTIVE ;  /* 0x000000000000791b */ /* 0x003fe20003800000 */
.L_x_2037:
[----:B------:R-:W-:-:S05]  /*3f70*/  FADD.FTZ R131, R131, R142 ;  /* 0x0000008e83837221 */ /* 0x000fca0000010000 */
[----:B------:R-:W-:Y:S02]  /*3f80*/  MOV R139, R131 ;  /* 0x00000083008b7202 */ /* 0x000fe40000000f00 */
[----:B------:R-:W-:-:S07]  /*3f90*/  MOV R133, R187 ;  /* 0x000000bb00857202 */ /* 0x000fce0000000f00 */
[----:B------:R-:W-:Y:S05]  /*3fa0*/  WARPSYNC.COLLECTIVE R138, `(.L_x_2038) ;  /* 0x000000008a087348 */ /* 0x000fea0003c00000 */
[----:B------:R0:W1:Y:S02]  /*3fb0*/  SHFL.DOWN P6, R187, R139, R140, R141 ;  /* 0x0800008c8bbb7389 */ /* 0x00006400000c008d */
[----:B01----:R-:W-:Y:S01]  /*3fc0*/  ENDCOLLECTIVE ;  /* 0x000000000000791b */ /* 0x003fe20003800000 */
.L_x_2038:
[----:B------:R-:W-:-:S05]  /*3fd0*/  FADD.FTZ R133, R130, R133 ;  /* 0x0000008582857221 */ /* 0x000fca0000010000 */
[----:B------:R-:W-:Y:S02]  /*3fe0*/  MOV R139, R133 ;  /* 0x00000085008b7202 */ /* 0x000fe40000000f00 */
[----:B------:R-:W-:Y:S02]  /*3ff0*/  MOV R140, 0x4 ;  /* 0x00000004008c7802 */ /* 0x000fe40000000f00 */
[----:B------:R-:W-:-:S07]  /*4000*/  MOV R132, R187 ;  /* 0x000000bb00847202 */ /* 0x000fce0000000f00 */
[----:B------:R-:W-:Y:S05]  /*4010*/  WARPSYNC.COLLECTIVE R138, `(.L_x_2039) ;  /* 0x000000008a087348 */ /* 0x000fea0003c00000 */
[----:B------:R0:W1:Y:S02]  /*4020*/  SHFL.DOWN P6, R187, R139, R140, R141 ;  /* 0x0800008c8bbb7389 */ /* 0x00006400000c008d */
[----:B01----:R-:W-:Y:S01]  /*4030*/  ENDCOLLECTIVE ;  /* 0x000000000000791b */ /* 0x003fe20003800000 */
.L_x_2039:
[----:B------:R-:W-:-:S05]  /*4040*/  FADD.FTZ R132, R131, R132 ;  /* 0x0000008483847221 */ /* 0x000fca0000010000 */
[----:B------:R-:W-:Y:S02]  /*4050*/  MOV R139, R132 ;  /* 0x00000084008b7202 */ /* 0x000fe40000000f00 */
[----:B------:R-:W-:-:S07]  /*4060*/  MOV R134, R187 ;  /* 0x000000bb00867202 */ /* 0x000fce0000000f00 */
[----:B------:R-:W-:Y:S05]  /*4070*/  WARPSYNC.COLLECTIVE R138, `(.L_x_2040) ;  /* 0x000000008a087348 */ /* 0x000fea0003c00000 */
[----:B------:R0:W1:Y:S02]  /*4080*/  SHFL.DOWN P6, R187, R139, R140, R141 ;  /* 0x0800008c8bbb7389 */ /* 0x00006400000c008d */
[----:B01----:R-:W-:Y:S01]  /*4090*/  ENDCOLLECTIVE ;  /* 0x000000000000791b */ /* 0x003fe20003800000 */
.L_x_2040:
[----:B------:R-:W-:-:S05]  /*40a0*/  FADD.FTZ R134, R133, R134 ;  /* 0x0000008685867221 */ /* 0x000fca0000010000 */
[----:B------:R-:W-:Y:S02]  /*40b0*/  MOV R139, R134 ;  /* 0x00000086008b7202 */ /* 0x000fe40000000f00 */
[----:B------:R-:W-:Y:S02]  /*40c0*/  MOV R140, 0x2 ;  /* 0x00000002008c7802 */ /* 0x000fe40000000f00 */
[----:B------:R-:W-:-:S07]  /*40d0*/  MOV R135, R187 ;  /* 0x000000bb00877202 */ /* 0x000fce0000000f00 */
[----:B------:R-:W-:Y:S05]  /*40e0*/  WARPSYNC.COLLECTIVE R138, `(.L_x_2041) ;  /* 0x000000008a087348 */ /* 0x000fea0003c00000 */
[----:B------:R0:W1:Y:S02]  /*40f0*/  SHFL.DOWN P6, R187, R139, R140, R141 ;  /* 0x0800008c8bbb7389 */ /* 0x00006400000c008d */
[----:B01----:R-:W-:Y:S01]  /*4100*/  ENDCOLLECTIVE ;  /* 0x000000000000791b */ /* 0x003fe20003800000 */
.L_x_2041:
[----:B------:R-:W-:-:S05]  /*4110*/  FADD.FTZ R135, R132, R135 ;  /* 0x0000008784877221 */ /* 0x000fca0000010000 */
[----:B------:R-:W-:Y:S02]  /*4120*/  MOV R139, R135 ;  /* 0x00000087008b7202 */ /* 0x000fe40000000f00 */
[----:B------:R-:W-:-:S07]  /*4130*/  MOV R137, R187 ;  /* 0x000000bb00897202 */ /* 0x000fce0000000f00 */
[----:B------:R-:W-:Y:S05]  /*4140*/  WARPSYNC.COLLECTIVE R138, `(.L_x_2042) ;  /* 0x000000008a087348 */ /* 0x000fea0003c00000 */
[----:B------:R0:W1:Y:S02]  /*4150*/  SHFL.DOWN P6, R187, R139, R140, R141 ;  /* 0x0800008c8bbb7389 */ /* 0x00006400000c008d */
[----:B01----:R-:W-:Y:S01]  /*4160*/  ENDCOLLECTIVE ;  /* 0x000000000000791b */ /* 0x003fe20003800000 */
.L_x_2042:
[----:B------:R-:W-:-:S05]  /*4170*/  FADD.FTZ R137, R134, R137 ;  /* 0x0000008986897221 */ /* 0x000fca0000010000 */
[----:B------:R-:W-:Y:S02]  /*4180*/  MOV R139, R137 ;  /* 0x00000089008b7202 */ /* 0x000fe40000000f00 */
[----:B------:R-:W-:Y:S02]  /*4190*/  MOV R140, 0x1 ;  /* 0x00000001008c7802 */ /* 0x000fe40000000f00 */
[----:B------:R-:W-:-:S07]  /*41a0*/  MOV R136, R187 ;  /* 0x000000bb00887202 */ /* 0x000fce0000000f00 */
[----:B------:R-:W-:Y:S05]  /*41b0*/  WARPSYNC.COLLECTIVE R138, `(.L_x_2043) ;  /* 0x000000008a087348 */ /* 0x000fea0003c00000 */
[----:B------:R0:W1:Y:S02]  /*41c0*/  SHFL.DOWN P6, R187, R139, R140, R141 ;  /* 0x0800008c8bbb7389 */ /* 0x00006400000c008d */
[----:B01----:R-:W-:Y:S01]  /*41d0*/  ENDCOLLECTIVE ;  /* 0x000000000000791b */ /* 0x003fe20003800000 */
.L_x_2043:
[----:B------:R-:W-:-:S05]  /*41e0*/  FADD.FTZ R136, R135, R136 ;  /* 0x0000008887887221 */ /* 0x000fca0000010000 */
[----:B------:R-:W-:Y:S02]  /*41f0*/  MOV R139, R136 ;  /* 0x00000088008b7202 */ /* 0x000fe40000000f00 */
[----:B------:R-:W-:-:S07]  /*4200*/  MOV R186, R187 ;  /* 0x000000bb00ba7202 */ /* 0x000fce0000000f00 */
[----:B------:R-:W-:Y:S05]  /*4210*/  WARPSYNC.COLLECTIVE R138, `(.L_x_2044) ;  /* 0x000000008a087348 */ /* 0x000fea0003c00000 */
[----:B------:R0:W1:Y:S02]  /*4220*/  SHFL.DOWN P6, R187, R139, R140, R141 ;  /* 0x0800008c8bbb7389 */ /* 0x00006400000c008d */
[----:B01----:R-:W-:Y:S01]  /*4230*/  ENDCOLLECTIVE ;  /* 0x000000000000791b */ /* 0x003fe20003800000 */
.L_x_2044:
[----:B------:R-:W-:Y:S05]  /*4240*/  BRA `(.L_x_2045) ;  /* 0xffffffd800907947 */ /* 0x000fea000383ffff */
.L_x_2046:
        /* <DEDUP_REMOVED lines=11> */
.L_x_11293:


//--------------------- .text._ZN10layer_norm13ln_bwd_kernelINS_13Kernel_traitsI6__halfS2_S2_S2_fjLj6144ELj1ELj1ELj8ELj16ENS_18Kernel_traits_baseILj6144ES2_S2_S2_S2_fjLj256EEEEELb1ELb1ELb0ELb1EEEvNS_9BwdParamsE --------------------------
	.section	.text._ZN10layer_norm13ln_bwd_kernelINS_13Kernel_traitsI6__halfS2_S2_S2_fjLj6144ELj1ELj1ELj8ELj16ENS_18Kernel_traits_baseILj6144ES2_S2_S2_S2_fjLj256EEEEELb1ELb1ELb0ELb1EEEvNS_9BwdParamsE,"ax",@progbits
	.align	128
        .global         _ZN10layer_norm13ln_bwd_kernelINS_13Kernel_traitsI6__halfS2_S2_S2_fjLj6144ELj1ELj1ELj8ELj16ENS_18Kernel_traits_baseILj6144ES2_S2_S2_S2_fjLj256EEEEELb1ELb1ELb0ELb1EEEvNS_9BwdParamsE
        .type           _ZN10layer_norm13ln_bwd_kernelINS_13Kernel_traitsI6__halfS2_S2_S2_fjLj6144ELj1ELj1ELj8ELj16ENS_18Kernel_traits_baseILj6144ES2_S2_S2_S2_fjLj256EEEEELb1ELb1ELb0ELb1EEEvNS_9BwdParamsE,@function
        .size           _ZN10layer_norm13ln_bwd_kernelINS_13Kernel_traitsI6__halfS2_S2_S2_fjLj6144ELj1ELj1ELj8ELj16ENS_18Kernel_traits_baseILj6144ES2_S2_S2_S2_fjLj256EEEEELb1ELb1ELb0ELb1EEEvNS_9BwdParamsE,(.L_x_11294 - _ZN10layer_norm13ln_bwd_kernelINS_13Kernel_traitsI6__halfS2_S2_S2_fjLj6144ELj1ELj1ELj8ELj16ENS_18Kernel_traits_baseILj6144ES2_S2_S2_S2_fjLj256EEEEELb1ELb1ELb0ELb1EEEvNS_9BwdParamsE)
        .other          _ZN10layer_norm13ln_bwd_kernelINS_13Kernel_traitsI6__halfS2_S2_S2_fjLj6144ELj1ELj1ELj8ELj16ENS_18Kernel_traits_baseILj6144ES2_S2_S2_S2_fjLj256EEEEELb1ELb1ELb0ELb1EEEvNS_9BwdParamsE,@"STO_CUDA_ENTRY STV_DEFAULT"
_ZN10layer_norm13ln_bwd_kernelINS_13Kernel_traitsI6__halfS2_S2_S2_fjLj6144ELj1ELj1ELj8ELj16ENS_18Kernel_traits_baseILj6144ES2_S2_S2_S2_fjLj256EEEEELb1ELb1ELb0ELb1EEEvNS_9BwdParamsE:
.text._ZN10layer_norm13ln_bwd_kernelINS_13Kernel_traitsI6__halfS2_S2_S2_fjLj6144ELj1ELj1ELj8ELj16ENS_18Kernel_traits_baseILj6144ES2_S2_S2_S2_fjLj256EEEEELb1ELb1ELb0ELb1EEEvNS_9BwdParamsE:
        /* <DEDUP_REMOVED lines=62> */
.L_x_2047:
        /* <DEDUP_REMOVED lines=41> */
[----:B------:R-:W-:-:S02]  /*0670*/  MOV R164, RZ ;  /* 0x000000ff00a47202 */ /* 0x000fc40000000f00 */
        /* <DEDUP_REMOVED lines=28> */
[----:B------:R-:W-:-:S07]  /*0840*/  HADD2.F32 R163, -RZ, R163.H1_H1 ;  /* 0x300000a3ffa37230 */ /* 0x000fce0000004100 */
.L_x_2051:
[----:B0-----:R-:W0:Y:S01]  /*0850*/  @P0 LDC.64 R46, c[0x0][0x270] ;  /* 0x00009c00ff2e0b82 */ /* 0x001e220000000a00 */
[----:B------:R-:W-:Y:S01]  /*0860*/  IMAD R28, R165, UR9, RZ ;  /* 0x00000009a51c7c24 */ /* 0x000fe2000f8e02ff */
[----:B------:R-:W-:-:S04]  /*0870*/  SHF.R.S32.HI R30, RZ, 0x1f, R165 ;  /* 0x0000001fff1e7819 */ /* 0x000fc800000114a5 */
[----:B------:R-:W-:Y:S02]  /*0880*/  SHF.R.S32.HI R29, RZ, 0x1f, R28 ;  /* 0x0000001fff1d7819 */ /* 0x000fe4000001141c */
[----:B------:R-:W1:Y:S02]  /*0890*/  LDC.64 R44, c[0x0][0x238] ;  /* 0x00008e00ff2c7b82 */ /* 0x000e640000000a00 */
[----:B------:R-:W-:-:S04]  /*08a0*/  LEA.HI R28, R29, R28, RZ, 0x3 ;  /* 0x0000001c1d1c7211 */ /* 0x000fc800078f18ff */
[----:B------:R-:W-:Y:S02]  /*08b0*/  LEA.HI.SX32 R173, R28, R65, 0x1d ;  /* 0x000000411cad7211 */ /* 0x000fe400078feaff */
[----:B------:R-:W2:Y:S08]  /*08c0*/  LDC.64 R58, c[0x0][0x250] ;  /* 0x00009400ff3a7b82 */ /* 0x000eb00000000a00 */
[----:B------:R-:W3:Y:S08]  /*08d0*/  LDC.64 R2, c[0x0][0x2b8] ;  /* 0x0000ae00ff027b82 */ /* 0x000ef00000000a00 */
[----:B------:R-:W4:Y:S01]  /*08e0*/  LDC.64 R52, c[0x0][0x258] ;  /* 0x00009600ff347b82 */ /* 0x000f220000000a00 */
[C---:B------:R-:W-:Y:S01]  /*08f0*/  IADD3 R171, R173.reuse, 0x100, RZ ;  /* 0x00000100adab7810 */ /* 0x040fe20007ffe0ff */
[C---:B-1----:R-:W-:Y:S01]  /*0900*/  IMAD.WIDE.U32 R28, R173.reuse, 0x10, R44 ;  /* 0x00000010ad1c7825 */ /* 0x042fe200078e002c */
[----:B------:R-:W-:-:S02]  /*0910*/  IADD3 R169, R173, 0x200, RZ ;  /* 0x00000200ada97810 */ /* 0x000fc40007ffe0ff */
[----:B0-----:R-:W-:Y:S01]  /*0920*/  @P0 LEA R46, P1, R165, R46, 0x1 ;  /* 0x0000002ea52e0211 */ /* 0x001fe200078208ff */
[----:B------:R-:W-:-:S03]  /*0930*/  IMAD.WIDE.U32 R36, R171, 0x10, R44 ;  /* 0x00000010ab247825 */ /* 0x000fc600078e002c */
[C---:B------:R-:W-:Y:S01]  /*0940*/  @P0 LEA.HI.X R47, R165.reuse, R47, R30, 0x1, P1 ;  /* 0x0000002fa52f0211 */ /* 0x040fe200008f0c1e */
[----:B--2---:R-:W-:Y:S01]  /*0950*/  IMAD.WIDE R58, R165, 0x4, R58 ;  /* 0x00000004a53a7825 */ /* 0x004fe200078e023a */
[----:B------:R-:W2:Y:S03]  /*0960*/  LDG.E.128 R28, desc[UR6][R28.64] ;  /* 0x000000061c1c7981 */ /* 0x000ea6000c1e1d00 */
[----:B------:R-:W-:Y:S01]  /*0970*/  IMAD.WIDE.U32 R44, R169, 0x10, R44 ;  /* 0x00000010a92c7825 */ /* 0x000fe200078e002c */
[----:B------:R0:W2:Y:S03]  /*0980*/  LDG.E R170, desc[UR6][R58.64] ;  /* 0x000000063aaa7981 */ /* 0x0000a6000c1e1900 */
[----:B---3--:R-:W-:Y:S01]  /*0990*/  IMAD.WIDE.U32 R32, R173, 0x10, R2 ;  /* 0x00000010ad207825 */ /* 0x008fe200078e0002 */
[----:B------:R-:W3:Y:S04]  /*09a0*/  @P0 LDG.E.U16 R166, desc[UR6][R46.64] ;  /* 0x000000062ea60981 */ /* 0x000ee8000c1e1500 */
[----:B------:R-:W3:Y:S01]  /*09b0*/  LDG.E.128 R36, desc[UR6][R36.64] ;  /* 0x0000000624247981 */ /* 0x000ee2000c1e1d00 */
[----:B----4-:R-:W-:-:S03]  /*09c0*/  IMAD.WIDE R62, R165, 0x4, R52 ;  /* 0x00000004a53e7825 */ /* 0x010fc600078e0234 */
[----:B------:R-:W4:Y:S04]  /*09d0*/  LDG.E.128 R32, desc[UR6][R32.64] ;  /* 0x0000000620207981 */ /* 0x000f28000c1e1d00 */
[----:B------:R-:W3:Y:S04]  /*09e0*/  LDG.E.128 R44, desc[UR6][R44.64] ;  /* 0x000000062c2c7981 */ /* 0x000ee8000c1e1d00 */
[----:B------:R-:W3:Y:S01]  /*09f0*/  LDG.E R62, desc[UR6][R62.64] ;  /* 0x000000063e3e7981 */ /* 0x000ee2000c1e1900 */
[----:B------:R-:W-:-:S06]  /*0a00*/  IMAD.WIDE.U32 R40, R171, 0x10, R2 ;  /* 0x00000010ab287825 */ /* 0x000fcc00078e0002 */
[----:B------:R-:W3:Y:S01]  /*0a10*/  LDG.E.128 R40, desc[UR6][R40.64] ;  /* 0x0000000628287981 */ /* 0x000ee2000c1e1d00 */
[----:B------:R-:W-:Y:S01]  /*0a20*/  ISETP.NE.U32.AND P1, PT, RZ, UR10, PT ;  /* 0x0000000aff007c0c */ /* 0x000fe2000bf25070 */
[----:B------:R-:W-:Y:S02]  /*0a30*/  IMAD.WIDE.U32 R48, R169, 0x10, R2 ;  /* 0x00000010a9307825 */ /* 0x000fe400078e0002 */
[----:B------:R-:W1:Y:S01]  /*0a40*/  LDC.64 R2, c[0x0][0x240] ;  /* 0x00009000ff027b82 */ /* 0x000e620000000a00 */
[----:B------:R-:W-:-:S03]  /*0a50*/  ISETP.NE.AND.EX P1, PT, RZ, UR11, PT, P1 ;  /* 0x0000000bff007c0c */ /* 0x000fc6000bf25310 */
[----:B------:R-:W3:Y:S10]  /*0a60*/  LDG.E.128 R48, desc[UR6][R48.64] ;  /* 0x0000000630307981 */ /* 0x000ef4000c1e1d00 */
[----:B------:R-:W0:Y:S08]  /*0a70*/  @P1 LDC.64 R54, c[0x0][0x2c8] ;  /* 0x0000b200ff361b82 */ /* 0x000e300000000a00 */
[----:B------:R-:W1:Y:S08]  /*0a80*/  @P1 LDC.64 R52, c[0x0][0x2c8] ;  /* 0x0000b200ff341b82 */ /* 0x000e700000000a00 */
[----:B------:R-:W1:Y:S01]  /*0a90*/  @P1 LDC.64 R56, c[0x0][0x2c8] ;  /* 0x0000b200ff381b82 */ /* 0x000e620000000a00 */
[----:B0-----:R-:W-:-:S04]  /*0aa0*/  @P1 IMAD.WIDE.U32 R60, R173, 0x10, R54 ;  /* 0x00000010ad3c1825 */ /* 0x001fc800078e0036 */
[----:B-1----:R-:W-:Y:S01]  /*0ab0*/  IMAD.WIDE.U32 R54, R173, 0x8, R2 ;  /* 0x00000008ad367825 */ /* 0x002fe200078e0002 */
[----:B------:R-:W-:Y:S01]  /*0ac0*/  ISETP.NE.AND P4, PT, RZ, UR8, PT ;  /* 0x00000008ff007c0c */ /* 0x000fe2000bf85270 */
[----:B-----5:R0:W5:Y:S02]  /*0ad0*/  @P1 LDG.E.128 R12, desc[UR6][R60.64] ;  /* 0x000000063c0c1981 */ /* 0x020164000c1e1d00 */
[----:B------:R-:W-:Y:S02]  /*0ae0*/  @P1 IMAD.WIDE.U32 R58, R169, 0x10, R52 ;  /* 0x00000010a93a1825 */ /* 0x000fe400078e0034 */
[----:B------:R-:W5:Y:S02]  /*0af0*/  LDG.E.64 R54, desc[UR6][R54.64] ;  /* 0x0000000636367981 */ /* 0x000f64000c1e1b00 */
[--C-:B------:R-:W-:Y:S01]  /*0b00*/  IMAD.WIDE.U32 R52, R171, 0x8, R2.reuse ;  /* 0x00000008ab347825 */ /* 0x100fe200078e0002 */
[----:B------:R-:W-:Y:S01]  /*0b10*/  LOP3.LUT P3, RZ, R0, 0xff, RZ, 0xc0, !PT ;  /* 0x000000ff00ff7812 */ /* 0x000fe2000786c0ff */
[----:B------:R-:W5:Y:S02]  /*0b20*/  @P1 LDG.E.128 R20, desc[UR6][R58.64] ;  /* 0x000000063a141981 */ /* 0x000f64000c1e1d00 */
[----:B------:R-:W-:-:S02]  /*0b30*/  IMAD.WIDE.U32 R2, R169, 0x8, R2 ;  /* 0x00000008a9027825 */ /* 0x000fc400078e0002 */
[----:B------:R-:W5:Y:S04]  /*0b40*/  LDG.E.64 R52, desc[UR6][R52.64] ;  /* 0x0000000634347981 */ /* 0x000f68000c1e1b00 */
[----:B------:R-:W5:Y:S01]  /*0b50*/  LDG.E.64 R2, desc[UR6][R2.64] ;  /* 0x0000000602027981 */ /* 0x000f62000c1e1b00 */
[----:B------:R-:W-:-:S05]  /*0b60*/  @P1 IMAD.WIDE.U32 R56, R171, 0x10, R56 ;  /* 0x00000010ab381825 */ /* 0x000fca00078e0038 */
[----:B------:R1:W5:Y:S01]  /*0b70*/  @P1 LDG.E.128 R16, desc[UR6][R56.64] ;  /* 0x0000000638101981 */ /* 0x000362000c1e1d00 */
[----:B0-----:R-:W-:Y:S01]  /*0b80*/  MOV R60, 0x3f800000 ;  /* 0x3f800000003c7802 */ /* 0x001fe20000000f00 */
[----:B------:R-:W-:Y:S01]  /*0b90*/  UMOV UR4, 0xffffffff ;  /* 0xffffffff00047882 */ /* 0x000fe20000000000 */
[----:B------:R-:W-:Y:S01]  /*0ba0*/  LOP3.LUT P2, RZ, R64, 0x1f, RZ, 0xc0, !PT ;  /* 0x0000001f40ff7812 */ /* 0x000fe2000784c0ff */
[--C-:B--2---:R-:W-:Y:S01]  /*0bb0*/  HADD2.F32 R0, -RZ, R28.reuse.H0_H0 ;  /* 0x2000001cff007230 */ /* 0x104fe20000004100 */
[----:B------:R-:W-:Y:S01]  /*0bc0*/  FSEL R179, R170, RZ, !P4 ;  /* 0x000000ffaab37208 */ /* 0x000fe20006000000 */
[----:B------:R-:W-:Y:S02]  /*0bd0*/  HADD2.F32 R61, -RZ, R29.H0_H0 ;  /* 0x2000001dff3d7230 */ /* 0x000fe40000004100 */
[----:B------:R-:W-:Y:S02]  /*0be0*/  HADD2.F32 R28, -RZ, R28.H1_H1 ;  /* 0x3000001cff1c7230 */ /* 0x000fe40000004100 */
[----:B-1----:R-:W-:-:S02]  /*0bf0*/  HADD2.F32 R56, -RZ, R30.H0_H0 ;  /* 0x2000001eff387230 */ /* 0x002fc40000004100 */
[C---:B------:R-:W-:Y:S01]  /*0c00*/  FADD.FTZ R59, -R179.reuse, R61 ;  /* 0x0000003db33b7221 */ /* 0x040fe20000010100 */
[----:B------:R-:W-:Y:S02]  /*0c10*/  HADD2.F32 R29, -RZ, R29.H1_H1 ;  /* 0x3000001dff1d7230 */ /* 0x000fe40000004100 */
[----:B----4-:R-:W-:Y:S02]  /*0c20*/  HADD2.F32 R205, -RZ, R32.H0_H0 ;  /* 0x20000020ffcd7230 */ /* 0x010fe40000004100 */
[--C-:B---3--:R-:W-:Y:S02]  /*0c30*/  HADD2.F32 R170, -RZ, R45.reuse.H0_H0 ;  /* 0x2000002dffaa7230 */ /* 0x108fe40000004100 */
[----:B------:R-:W-:Y:S02]  /*0c40*/  HADD2.F32 R172, -RZ, R45.H1_H1 ;  /* 0x3000002dffac7230 */ /* 0x000fe40000004100 */
[----:B------:R-:W-:Y:S01]  /*0c50*/  FADD.FTZ R45, -R179, R0 ;  /* 0x00000000b32d7221 */ /* 0x000fe20000010100 */
[----:B------:R-:W-:-:S03]  /*0c60*/  HADD2.F32 R30, -RZ, R30.H1_H1 ;  /* 0x3000001eff1e7230 */ /* 0x000fc60000004100 */
[----:B------:R-:W-:Y:S01]  /*0c70*/  FMUL.FTZ R0, R62, R45 ;  /* 0x0000002d3e007220 */ /* 0x000fe20000410000 */
[----:B------:R-:W-:Y:S02]  /*0c80*/  HADD2.F32 R32, -RZ, R32.H1_H1 ;  /* 0x30000020ff207230 */ /* 0x000fe40000004100 */
[----:B------:R-:W-:Y:S01]  /*0c90*/  FADD.FTZ R164, R205, R164 ;  /* 0x000000a4cda47221 */ /* 0x000fe20000010000 */
[--C-:B------:R-:W-:Y:S02]  /*0ca0*/  HADD2.F32 R176, -RZ, R47.reuse.H0_H0 ;  /* 0x2000002fffb07230 */ /* 0x100fe40000004100 */
[-C--:B------:R-:W-:Y:S01]  /*0cb0*/  FFMA.FTZ R167, R0, R205.reuse, R167 ;  /* 0x000000cd00a77223 */ /* 0x080fe200000100a7 */
[----:B------:R-:W-:Y:S02]  /*0cc0*/  HADD2.F32 R177, -RZ, R47.H1_H1 ;  /* 0x3000002fffb17230 */ /* 0x000fe40000004100 */
[----:B------:R-:W-:Y:S01]  /*0cd0*/  FMUL.FTZ R205, R140, R205 ;  /* 0x000000cd8ccd7220 */ /* 0x000fe20000410000 */
[----:B------:R-:W-:Y:S01]  /*0ce0*/  FADD.FTZ R47, -R179, R28 ;  /* 0x0000001cb32f7221 */ /* 0x000fe20000010100 */
[----:B------:R-:W-:-:S02]  /*0cf0*/  HADD2.F32 R209, -RZ, R33.H0_H0 ;  /* 0x20000021ffd17230 */ /* 0x000fc40000004100 */
[C---:B------:R-:W-:Y:S01]  /*0d00*/  FADD.FTZ R63, -R179.reuse, R29 ;  /* 0x0000001db33f7221 */ /* 0x040fe20000010100 */
[----:B------:R-:W-:Y:S01]  /*0d10*/  FADD.FTZ R181, -R179, R30 ;  /* 0x0000001eb3b57221 */ /* 0x000fe20000010100 */
[C---:B------:R-:W-:Y:S01]  /*0d20*/  FMUL.FTZ R198, R62.reuse, R59 ;  /* 0x0000003b3ec67220 */ /* 0x040fe20000410000 */
[----:B------:R-:W-:Y:S01]  /*0d30*/  FMUL.FTZ R207, R141, R32 ;  /* 0x000000208dcf7220 */ /* 0x000fe20000410000 */
[----:B------:R-:W-:Y:S01]  /*0d40*/  FADD.FTZ R30, RZ, R205 ;  /* 0x000000cdff1e7221 */ /* 0x000fe20000010000 */
[----:B------:R-:W-:Y:S01]  /*0d50*/  FMUL.FTZ R196, R62, R47 ;  /* 0x0000002f3ec47220 */ /* 0x000fe20000410000 */
[----:B------:R-:W-:Y:S01]  /*0d60*/  FFMA.FTZ R45, R0, R205, RZ ;  /* 0x000000cd002d7223 */ /* 0x000fe200000100ff */
[----:B------:R-:W-:Y:S02]  /*0d70*/  HADD2.F32 R211, -RZ, R33.H1_H1 ;  /* 0x30000021ffd37230 */ /* 0x000fe40000004100 */
[----:B------:R-:W-:Y:S01]  /*0d80*/  FADD.FTZ R175, -R179, R56 ;  /* 0x00000038b3af7221 */ /* 0x000fe20000010100 */
[----:B------:R-:W-:Y:S01]  /*0d90*/  FADD.FTZ R136, R209, R136 ;  /* 0x00000088d1887221 */ /* 0x000fe20000010000 */
[----:B------:R-:W-:Y:S01]  /*0da0*/  FMUL.FTZ R200, R62, R63 ;  /* 0x0000003f3ec87220 */ /* 0x000fe20000410000 */
[-C--:B------:R-:W-:Y:S01]  /*0db0*/  FFMA.FTZ R137, R198, R209.reuse, R137 ;  /* 0x000000d1c6897223 */ /* 0x080fe20000010089 */
[----:B------:R-:W-:Y:S01]  /*0dc0*/  FMUL.FTZ R209, R142, R209 ;  /* 0x000000d18ed17220 */ /* 0x000fe20000410000 */
[----:B------:R-:W-:Y:S01]  /*0dd0*/  FADD.FTZ R30, R30, R207 ;  /* 0x000000cf1e1e7221 */ /* 0x000fe20000010000 */
[----:B------:R-:W-:Y:S01]  /*0de0*/  FFMA.FTZ R45, R196, R207, R45 ;  /* 0x000000cfc42d7223 */ /* 0x000fe2000001002d */
[----:B------:R-:W-:-:S02]  /*0df0*/  HADD2.F32 R57, -RZ, R31.H0_H0 ;  /* 0x2000001fff397230 */ /* 0x000fc40000004100 */
[----:B------:R-:W-:Y:S01]  /*0e00*/  FADD.FTZ R134, R211, R134 ;  /* 0x00000086d3867221 */ /* 0x000fe20000010000 */
[--C-:B------:R-:W-:Y:S02]  /*0e10*/  HADD2.F32 R213, -RZ, R34.reuse.H0_H0 ;  /* 0x20000022ffd57230 */ /* 0x100fe40000004100 */
[----:B------:R-:W-:Y:S01]  /*0e20*/  FMUL.FTZ R202, R62, R175 ;  /* 0x000000af3eca7220 */ /* 0x000fe20000410000 */
[-C--:B------:R-:W-:Y:S01]  /*0e30*/  FFMA.FTZ R135, R200, R211.reuse, R135 ;  /* 0x000000d3c8877223 */ /* 0x080fe20000010087 */
[----:B------:R-:W-:Y:S01]  /*0e40*/  FMUL.FTZ R211, R143, R211 ;  /* 0x000000d38fd37220 */ /* 0x000fe20000410000 */
[----:B------:R-:W-:Y:S01]  /*0e50*/  FADD.FTZ R30, R30, R209 ;  /* 0x000000d11e1e7221 */ /* 0x000fe20000010000 */
[----:B------:R-:W-:Y:S01]  /*0e60*/  FFMA.FTZ R45, R198, R209, R45 ;  /* 0x000000d1c62d7223 */ /* 0x000fe2000001002d */
[----:B------:R-:W-:Y:S02]  /*0e70*/  HADD2.F32 R31, -RZ, R31.H1_H1 ;  /* 0x3000001fff1f7230 */ /* 0x000fe40000004100 */
[----:B------:R-:W-:Y:S01]  /*0e80*/  FADD.FTZ R185, -R179, R57 ;  /* 0x00000039b3b97221 */ /* 0x000fe20000010100 */
[----:B------:R-:W-:-:S02]  /*0e90*/  HADD2.F32 R34, -RZ, R34.H1_H1 ;  /* 0x30000022ff227230 */ /* 0x000fc40000004100 */
[----:B------:R-:W-:Y:S01]  /*0ea0*/  FADD.FTZ R132, R213, R132 ;  /* 0x00000084d5847221 */ /* 0x000fe20000010000 */
[-C--:B------:R-:W-:Y:S01]  /*0eb0*/  FFMA.FTZ R133, R202, R213.reuse, R133 ;  /* 0x000000d5ca857223 */ /* 0x080fe20000010085 */
[----:B------:R-:W-:Y:S01]  /*0ec0*/  FMUL.FTZ R213, R144, R213 ;  /* 0x000000d590d57220 */ /* 0x000fe20000410000 */
[----:B------:R-:W-:Y:S01]  /*0ed0*/  FADD.FTZ R30, R30, R211 ;  /* 0x000000d31e1e7221 */ /* 0x000fe20000010000 */
[----:B------:R-:W-:Y:S02]  /*0ee0*/  HADD2.F32 R168, -RZ, R39.H0_H0 ;  /* 0x20000027ffa87230 */ /* 0x000fe40000004100 */
[----:B------:R-:W-:Y:S01]  /*0ef0*/  FFMA.FTZ R45, R200, R211, R45 ;  /* 0x000000d3c82d7223 */ /* 0x000fe2000001002d */
[----:B------:R-:W-:Y:S02]  /*0f00*/  HADD2.F32 R201, -RZ, R35.H0_H0 ;  /* 0x20000023ffc97230 */ /* 0x000fe40000004100 */
[----:B------:R-:W-:Y:S01]  /*0f10*/  FADD.FTZ R187, -R179, R31 ;  /* 0x0000001fb3bb7221 */ /* 0x000fe20000010100 */
[----:B------:R-:W-:-:S02]  /*0f20*/  HADD2.F32 R39, -RZ, R39.H1_H1 ;  /* 0x30000027ff277230 */ /* 0x000fc40000004100 */
[----:B------:R-:W-:Y:S01]  /*0f30*/  FMUL.FTZ R192, R62, R185 ;  /* 0x000000b93ec07220 */ /* 0x000fe20000410000 */
[----:B------:R-:W-:Y:S01]  /*0f40*/  FMUL.FTZ R199, R145, R34 ;  /* 0x0000002291c77220 */ /* 0x000fe20000410000 */
[----:B------:R-:W-:Y:S01]  /*0f50*/  FADD.FTZ R30, R30, R213 ;  /* 0x000000d51e1e7221 */ /* 0x000fe20000010000 */
[----:B------:R-:W-:Y:S02]  /*0f60*/  HADD2.F32 R33, -RZ, R36.H0_H0 ;  /* 0x20000024ff217230 */ /* 0x000fe40000004100 */
[----:B------:R-:W-:Y:S01]  /*0f70*/  FMUL.FTZ R190, R62, R181 ;  /* 0x000000b53ebe7220 */ /* 0x000fe20000410000 */
[----:B------:R-:W-:Y:S01]  /*0f80*/  FFMA.FTZ R45, R202, R213, R45 ;  /* 0x000000d5ca2d7223 */ /* 0x000fe2000001002d */
[----:B------:R-:W-:Y:S02]  /*0f90*/  HADD2.F32 R203, -RZ, R35.H1_H1 ;  /* 0x30000023ffcb7230 */ /* 0x000fe40000004100 */
[----:B------:R-:W-:Y:S01]  /*0fa0*/  FADD.FTZ R221, -R179, R39 ;  /* 0x00000027b3dd7221 */ /* 0x000fe20000010100 */
[----:B------:R-:W-:Y:S01]  /*0fb0*/  FADD.FTZ R128, R201, R128 ;  /* 0x00000080c9807221 */ /* 0x000fe20000010000 */
[----:B------:R-:W-:Y:S01]  /*0fc0*/  FMUL.FTZ R194, R62, R187 ;  /* 0x000000bb3ec27220 */ /* 0x000fe20000410000 */
[-C--:B------:R-:W-:Y:S01]  /*0fd0*/  FFMA.FTZ R129, R192, R201.reuse, R129 ;  /* 0x000000c9c0817223 */ /* 0x080fe20000010081 */
[----:B------:R-:W-:Y:S01]  /*0fe0*/  FMUL.FTZ R201, R146, R201 ;  /* 0x000000c992c97220 */ /* 0x000fe20000410000 */
[----:B------:R-:W-:Y:S01]  /*0ff0*/  FADD.FTZ R30, R30, R199 ;  /* 0x000000c71e1e7221 */ /* 0x000fe20000010000 */
[----:B------:R-:W-:-:S02]  /*1000*/  HADD2.F32 R183, -RZ, R43.H0_H0 ;  /* 0x2000002bffb77230 */ /* 0x000fc40000004100 */
[----:B------:R-:W-:Y:S01]  /*1010*/  FFMA.FTZ R45, R190, R199, R45 ;  /* 0x000000c7be2d7223 */ /* 0x000fe2000001002d */
[----:B------:R-:W-:Y:S02]  /*1020*/  HADD2.F32 R35, -RZ, R37.H0_H0 ;  /* 0x20000025ff237230 */ /* 0x000fe40000004100 */
[----:B------:R-:W-:Y:S01]  /*1030*/  FADD.FTZ R189, -R179, R33 ;  /* 0x00000021b3bd7221 */ /* 0x000fe20000010100 */
[----:B------:R-:W-:Y:S02]  /*1040*/  HADD2.F32 R43, -RZ, R43.H1_H1 ;  /* 0x3000002bff2b7230 */ /* 0x000fe40000004100 */
[----:B------:R-:W-:Y:S01]  /*1050*/  FADD.FTZ R126, R203, R126 ;  /* 0x0000007ecb7e7221 */ /* 0x000fe20000010000 */
[----:B------:R-:W-:Y:S02]  /*1060*/  HADD2.F32 R191, -RZ, R40.H0_H0 ;  /* 0x20000028ffbf7230 */ /* 0x000fe40000004100 */
[----:B------:R-:W-:Y:S01]  /*1070*/  FFMA.FTZ R127, R194, R203, R127 ;  /* 0x000000cbc27f7223 */ /* 0x000fe2000001007f */
[----:B------:R-:W-:Y:S01]  /*1080*/  FMUL.FTZ R180, R62, R221 ;  /* 0x000000dd3eb47220 */ /* 0x000fe20000410000 */
[----:B------:R-:W-:-:S02]  /*1090*/  HADD2.F32 R36, -RZ, R36.H1_H1 ;  /* 0x30000024ff247230 */ /* 0x000fc40000004100 */
[----:B------:R-:W-:Y:S01]  /*10a0*/  FMUL.FTZ R203, R147, R203 ;  /* 0x000000cb93cb7220 */ /* 0x000fe20000410000 */
[----:B------:R-:W-:Y:S01]  /*10b0*/  FADD.FTZ R30, R30, R201 ;  /* 0x000000c91e1e7221 */ /* 0x000fe20000010000 */
[----:B------:R-:W-:Y:S01]  /*10c0*/  FFMA.FTZ R45, R192, R201, R45 ;  /* 0x000000c9c02d7223 */ /* 0x000fe2000001002d */
[----:B------:R-:W-:Y:S02]  /*10d0*/  HADD2.F32 R37, -RZ, R37.H1_H1 ;  /* 0x30000025ff257230 */ /* 0x000fe40000004100 */
[----:B------:R-:W-:Y:S01]  /*10e0*/  FMUL.FTZ R187, R62, R189 ;  /* 0x000000bd3ebb7220 */ /* 0x000fe20000410000 */
[----:B------:R-:W-:Y:S02]  /*10f0*/  HADD2.F32 R40, -RZ, R40.H1_H1 ;  /* 0x30000028ff287230 */ /* 0x000fe40000004100 */
[----:B------:R-:W-:Y:S01]  /*1100*/  FADD.FTZ R193, -R179, R35 ;  /* 0x00000023b3c17221 */ /* 0x000fe20000010100 */
[----:B------:R-:W-:Y:S01]  /*1110*/  FADD.FTZ R122, R43, R122 ;  /* 0x0000007a2b7a7221 */ /* 0x000fe20000010000 */
[-C--:B------:R-:W-:Y:S01]  /*1120*/  FFMA.FTZ R125, R180, R43.reuse, R125 ;  /* 0x0000002bb47d7223 */ /* 0x080fe2000001007d */
[----:B------:R-:W-:Y:S01]  /*1130*/  FMUL.FTZ R189, R155, R43 ;  /* 0x0000002b9bbd7220 */ /* 0x000fe20000410000 */
[----:B------:R-:W-:Y:S01]  /*1140*/  FMUL.FTZ R188, R148, R191 ;  /* 0x000000bf94bc7220 */ /* 0x000fe20000410000 */
[----:B------:R-:W-:Y:S01]  /*1150*/  FADD.FTZ R43, R30, R203 ;  /* 0x000000cb1e2b7221 */ /* 0x000fe20000010000 */
[----:B------:R-:W-:Y:S01]  /*1160*/  FADD.FTZ R195, -R179, R36 ;  /* 0x00000024b3c37221 */ /* 0x000fe20000010100 */
[----:B------:R-:W-:Y:S01]  /*1170*/  FFMA.FTZ R30, R194, R203, R45 ;  /* 0x000000cbc21e7223 */ /* 0x000fe2000001002d */
[----:B------:R-:W-:-:S02]  /*1180*/  HADD2.F32 R182, -RZ, R41.H0_H0 ;  /* 0x20000029ffb67230 */ /* 0x000fc40000004100 */
[----:B------:R-:W-:Y:S01]  /*1190*/  FADD.FTZ R197, -R179, R37 ;  /* 0x00000025b3c57221 */ /* 0x000fe20000010100 */
[C---:B------:R-:W-:Y:S01]  /*11a0*/  FMUL.FTZ R193, R62.reuse, R193 ;  /* 0x000000c13ec17220 */ /* 0x040fe20000410000 */
[----:B------:R-:W-:Y:S01]  /*11b0*/  FMUL.FTZ R186, R149, R40 ;  /* 0x0000002895ba7220 */ /* 0x000fe20000410000 */
[----:B------:R-:W-:Y:S01]  /*11c0*/  FADD.FTZ R43, R43, R188 ;  /* 0x000000bc2b2b7221 */ /* 0x000fe20000010000 */
[----:B------:R-:W-:Y:S01]  /*11d0*/  FMUL.FTZ R195, R62, R195 ;  /* 0x000000c33ec37220 */ /* 0x000fe20000410000 */
[----:B------:R-:W-:Y:S01]  /*11e0*/  FFMA.FTZ R30, R187, R188, R30 ;  /* 0x000000bcbb1e7223 */ /* 0x000fe2000001001e */
[----:B------:R-:W-:Y:S02]  /*11f0*/  HADD2.F32 R184, -RZ, R41.H1_H1 ;  /* 0x30000029ffb87230 */ /* 0x000fe40000004100 */
[----:B------:R-:W-:Y:S01]  /*1200*/  FADD.FTZ R113, R182, R113 ;  /* 0x00000071b6717221 */ /* 0x000fe20000010000 */
[----:B------:R-:W-:Y:S01]  /*1210*/  FMUL.FTZ R197, R62, R197 ;  /* 0x000000c53ec57220 */ /* 0x000fe20000410000 */
[----:B------:R-:W-:Y:S01]  /*1220*/  FFMA.FTZ R114, R193, R182, R114 ;  /* 0x000000b6c1727223 */ /* 0x000fe20000010072 */
[----:B------:R-:W-:-:S02]  /*1230*/  HADD2.F32 R58, -RZ, R38.H0_H0 ;  /* 0x20000026ff3a7230 */ /* 0x000fc40000004100 */
[----:B------:R-:W-:Y:S01]  /*1240*/  FMUL.FTZ R182, R150, R182 ;  /* 0x000000b696b67220 */ /* 0x000fe20000410000 */
[----:B------:R-:W-:Y:S01]  /*1250*/  FADD.FTZ R43, R43, R186 ;  /* 0x000000ba2b2b7221 */ /* 0x000fe20000010000 */
[----:B------:R-:W-:Y:S02]  /*1260*/  @P0 HADD2.F32 R60, -RZ, R166.H0_H0 ;  /* 0x200000a6ff3c0230 */ /* 0x000fe40000004100 */
[----:B------:R-:W-:Y:S01]  /*1270*/  FFMA.FTZ R30, R195, R186, R30 ;  /* 0x000000bac31e7223 */ /* 0x000fe2000001001e */
[----:B------:R-:W-:Y:S02]  /*1280*/  HADD2.F32 R41, -RZ, R44.H0_H0 ;  /* 0x2000002cff297230 */ /* 0x000fe40000004100 */
[----:B------:R-:W-:Y:S01]  /*1290*/  FADD.FTZ R115, R184, R115 ;  /* 0x00000073b8737221 */ /* 0x000fe20000010000 */
[----:B------:R-:W-:Y:S02]  /*12a0*/  HADD2.F32 R166, -RZ, R38.H1_H1 ;  /* 0x30000026ffa67230 */ /* 0x000fe40000004100 */
[----:B------:R-:W-:Y:S01]  /*12b0*/  FFMA.FTZ R116, R197, R184, R116 ;  /* 0x000000b8c5747223 */ /* 0x000fe20000010074 */
[----:B------:R-:W-:-:S02]  /*12c0*/  HADD2.F32 R38, -RZ, R42.H0_H0 ;  /* 0x2000002aff267230 */ /* 0x000fc40000004100 */
[----:B------:R-:W-:Y:S01]  /*12d0*/  FMUL.FTZ R184, R151, R184 ;  /* 0x000000b897b87220 */ /* 0x000fe20000410000 */
[----:B------:R-:W-:Y:S01]  /*12e0*/  FADD.FTZ R43, R43, R182 ;  /* 0x000000b62b2b7221 */ /* 0x000fe20000010000 */
[----:B------:R-:W-:Y:S01]  /*12f0*/  FADD.FTZ R215, -R179, R58 ;  /* 0x0000003ab3d77221 */ /* 0x000fe20000010100 */
[----:B------:R-:W-:Y:S01]  /*1300*/  FFMA.FTZ R30, R193, R182, R30 ;  /* 0x000000b6c11e7223 */ /* 0x000fe2000001001e */
[C---:B------:R-:W-:Y:S01]  /*1310*/  FADD.FTZ R223, -R179.reuse, R41 ;  /* 0x00000029b3df7221 */ /* 0x040fe20000010100 */
[----:B------:R-:W-:Y:S02]  /*1320*/  HADD2.F32 R42, -RZ, R42.H1_H1 ;  /* 0x3000002aff2a7230 */ /* 0x000fe40000004100 */
[C---:B------:R-:W-:Y:S01]  /*1330*/  FADD.FTZ R219, -R179.reuse, R168 ;  /* 0x000000a8b3db7221 */ /* 0x040fe20000010100 */
[----:B------:R-:W-:Y:S01]  /*1340*/  FADD.FTZ R41, -R179, R170 ;  /* 0x000000aab3297221 */ /* 0x000fe20000010100 */
[----:B------:R-:W-:Y:S01]  /*1350*/  FADD.FTZ R138, R32, R138 ;  /* 0x0000008a208a7221 */ /* 0x000fe20000010000 */
[----:B------:R-:W-:Y:S01]  /*1360*/  FFMA.FTZ R139, R196, R32, R139 ;  /* 0x00000020c48b7223 */ /* 0x000fe2000001008b */
[----:B------:R-:W-:Y:S01]  /*1370*/  FADD.FTZ R118, R191, R118 ;  /* 0x00000076bf767221 */ /* 0x000fe20000010000 */
[----:B------:R-:W-:Y:S01]  /*1380*/  FFMA.FTZ R110, R187, R191, R110 ;  /* 0x000000bfbb6e7223 */ /* 0x000fe2000001006e */
[----:B------:R-:W-:Y:S01]  /*1390*/  FMUL.FTZ R185, R152, R38 ;  /* 0x0000002698b97220 */ /* 0x000fe20000410000 */
[----:B------:R-:W-:Y:S01]  /*13a0*/  FADD.FTZ R32, R43, R184 ;  /* 0x000000b82b207221 */ /* 0x000fe20000010000 */
[----:B------:R-:W-:Y:S01]  /*13b0*/  FADD.FTZ R217, -R179, R166 ;  /* 0x000000a6b3d97221 */ /* 0x000fe20000010100 */
[C---:B------:R-:W-:Y:S01]  /*13c0*/  FMUL.FTZ R191, R62.reuse, R215 ;  /* 0x000000d73ebf7220 */ /* 0x040fe20000410000 */
[----:B------:R-:W-:Y:S01]  /*13d0*/  FFMA.FTZ R30, R197, R184, R30 ;  /* 0x000000b8c51e7223 */ /* 0x000fe2000001001e */
[----:B------:R-:W-:Y:S01]  /*13e0*/  FADD.FTZ R31, -R179, R176 ;  /* 0x000000b0b31f7221 */ /* 0x000fe20000010100 */
[C---:B------:R-:W-:Y:S01]  /*13f0*/  FMUL.FTZ R176, R62.reuse, R219 ;  /* 0x000000db3eb07220 */ /* 0x040fe20000410000 */
        /* <DEDUP_REMOVED lines=10> */
[----:B------:R-:W-:-:S02]  /*14a0*/  HADD2.F32 R44, -RZ, R44.H1_H1 ;  /* 0x3000002cff2c7230 */ /* 0x000fc40000004100 */
[----:B------:R-:W-:Y:S02]  /*14b0*/  HADD2.F32 R225, -RZ, R48.H0_H0 ;  /* 0x20000030ffe17230 */ /* 0x000fe40000004100 */
[----:B------:R-:W-:Y:S01]  /*14c0*/  FADD.FTZ R32, R32, R183 ;  /* 0x000000b720207221 */ /* 0x000fe20000010000 */
[----:B------:R-:W-:Y:S01]  /*14d0*/  FFMA.FTZ R41, R176, R183, R41 ;  /* 0x000000b7b0297223 */ /* 0x000fe20000010029 */
[----:B------:R-:W-:Y:S02]  /*14e0*/  HADD2.F32 R174, -RZ, R46.H0_H0 ;  /* 0x2000002effae7230 */ /* 0x000fe40000004100 */
[----:B------:R-:W-:Y:S01]  /*14f0*/  FADD.FTZ R61, -R179, R44 ;  /* 0x0000002cb33d7221 */ /* 0x000fe20000010100 */
[----:B------:R-:W-:Y:S02]  /*1500*/  HADD2.F32 R48, -RZ, R48.H1_H1 ;  /* 0x30000030ff307230 */ /* 0x000fe40000004100 */
[----:B------:R-:W-:Y:S01]  /*1510*/  FADD.FTZ R30, R32, R189 ;  /* 0x000000bd201e7221 */ /* 0x000fe20000010000 */
[----:B------:R-:W-:Y:S01]  /*1520*/  FMUL.FTZ R175, R62, R223 ;  /* 0x000000df3eaf7220 */ /* 0x000fe20000410000 */
[----:B------:R-:W-:Y:S01]  /*1530*/  FMUL.FTZ R63, R156, R225 ;  /* 0x000000e19c3f7220 */ /* 0x000fe20000410000 */
[----:B------:R-:W-:Y:S01]  /*1540*/  FFMA.FTZ R32, R180, R189, R41 ;  /* 0x000000bdb4207223 */ /* 0x000fe20000010029 */
[----:B------:R-:W-:-:S02]  /*1550*/  HADD2.F32 R57, -RZ, R49.H0_H0 ;  /* 0x20000031ff397230 */ /* 0x000fc40000004100 */
[----:B------:R-:W-:Y:S01]  /*1560*/  FADD.FTZ R35, -R179, R174 ;  /* 0x000000aeb3237221 */ /* 0x000fe20000010100 */
[----:B------:R-:W-:Y:S01]  /*1570*/  FMUL.FTZ R61, R62, R61 ;  /* 0x0000003d3e3d7220 */ /* 0x000fe20000410000 */
[----:B------:R-:W-:Y:S01]  /*1580*/  FMUL.FTZ R59, R157, R48 ;  /* 0x000000309d3b7220 */ /* 0x000fe20000410000 */
[----:B------:R-:W-:Y:S01]  /*1590*/  FADD.FTZ R30, R30, R63 ;  /* 0x0000003f1e1e7221 */ /* 0x000fe20000010000 */
[----:B------:R-:W-:Y:S01]  /*15a0*/  FFMA.FTZ R32, R175, R63, R32 ;  /* 0x0000003faf207223 */ /* 0x000fe20000010020 */
[----:B------:R-:W-:Y:S02]  /*15b0*/  HADD2.F32 R46, -RZ, R46.H1_H1 ;  /* 0x3000002eff2e7230 */ /* 0x000fe40000004100 */
[----:B------:R-:W-:Y:S01]  /*15c0*/  FADD.FTZ R104, R57, R104 ;  /* 0x0000006839687221 */ /* 0x000fe20000010000 */
[----:B------:R-:W-:Y:S02]  /*15d0*/  HADD2.F32 R49, -RZ, R49.H1_H1 ;  /* 0x30000031ff317230 */ /* 0x000fe40000004100 */
[----:B------:R-:W-:Y:S01]  /*15e0*/  FFMA.FTZ R103, R166, R57, R103 ;  /* 0x00000039a6677223 */ /* 0x000fe20000010067 */
[----:B------:R-:W-:Y:S01]  /*15f0*/  FMUL.FTZ R56, R62, R35 ;  /* 0x000000233e387220 */ /* 0x000fe20000410000 */
[----:B------:R-:W-:Y:S01]  /*1600*/  FADD.FTZ R39, -R179, R172 ;  /* 0x000000acb3277221 */ /* 0x000fe20000010100 */
[----:B------:R-:W-:Y:S01]  /*1610*/  FMUL.FTZ R57, R158, R57 ;  /* 0x000000399e397220 */ /* 0x000fe20000410000 */
[----:B------:R-:W-:Y:S01]  /*1620*/  FADD.FTZ R30, R30, R59 ;  /* 0x0000003b1e1e7221 */ /* 0x000fe20000010000 */
[----:B------:R-:W-:Y:S01]  /*1630*/  FFMA.FTZ R35, R61, R59, R32 ;  /* 0x0000003b3d237223 */ /* 0x000fe20000010020 */
[C---:B------:R-:W-:Y:S01]  /*1640*/  FADD.FTZ R33, -R179.reuse, R46 ;  /* 0x0000002eb3217221 */ /* 0x040fe20000010100 */
[----:B------:R-:W-:Y:S01]  /*1650*/  FADD.FTZ R29, -R179, R177 ;  /* 0x000000b1b31d7221 */ /* 0x000fe20000010100 */
[----:B------:R-:W-:-:S02]  /*1660*/  HADD2.F32 R37, -RZ, R50.H0_H0 ;  /* 0x20000032ff257230 */ /* 0x000fc40000004100 */
[----:B------:R-:W-:Y:S01]  /*1670*/  FMUL.FTZ R58, R62, R39 ;  /* 0x000000273e3a7220 */ /* 0x000fe20000410000 */
[--C-:B------:R-:W-:Y:S02]  /*1680*/  HADD2.F32 R179, -RZ, R51.reuse.H0_H0 ;  /* 0x20000033ffb37230 */ /* 0x100fe40000004100 */
[----:B------:R-:W-:Y:S01]  /*1690*/  FADD.FTZ R30, R30, R57 ;  /* 0x000000391e1e7221 */ /* 0x000fe20000010000 */
[----:B------:R-:W-:Y:S02]  /*16a0*/  HADD2.F32 R28, -RZ, R51.H1_H1 ;  /* 0x30000033ff1c7230 */ /* 0x000fe40000004100 */
[----:B------:R-:W-:Y:S01]  /*16b0*/  FMUL.FTZ R51, R159, R49 ;  /* 0x000000319f337220 */ /* 0x000fe20000410000 */
        /* <DEDUP_REMOVED lines=60> */
.L_x_2062:
        /* <DEDUP_REMOVED lines=12> */
.L_x_2050:
        /* <DEDUP_REMOVED lines=22> */
[----:B------:R-:W-:-:S03]  /*1ca0*/  FADD.FTZ R32, R35, R32 ;  /* 0x0000002023207221 */ /* 0x000fc60000010000 */
[----:B-1----:R-:W-:Y:S01]  /*1cb0*/  FADD.FTZ R215, R215, R36 ;  /* 0x00000024d7d77221 */ /* 0x002fe20000010000 */
[----:B------:R-:W-:Y:S01]  /*1cc0*/  FADD.FTZ R32, R32, R37 ;  /* 0x0000002520207221 */ /* 0x000fe20000010000 */
[----:B------:R-:W-:Y:S02]  /*1cd0*/  MOV R36, RZ ;  /* 0x000000ff00247202 */ /* 0x000fe40000000f00 */
[----:B------:R-:W-:Y:S01]  /*1ce0*/  FADD.FTZ R215, R38, R215 ;  /* 0x000000d726d77221 */ /* 0x000fe20000010000 */
[----:B------:R-:W-:Y:S01]  /*1cf0*/  FADD.FTZ R32, R39, R32 ;  /* 0x0000002027207221 */ /* 0x000fe20000010000 */
[--C-:B------:R-:W-:Y:S02]  /*1d00*/  @P1 HADD2.F32 R38, -RZ, R13.reuse.H0_H0 ;  /* 0x2000000dff261230 */ /* 0x100fe40000004100 */
[----:B---3--:R-:W-:Y:S01]  /*1d10*/  FADD.FTZ R215, R215, R40 ;  /* 0x00000028d7d77221 */ /* 0x008fe20000010000 */
[----:B------:R-:W-:Y:S01]  /*1d20*/  FADD.FTZ R32, R32, R41 ;  /* 0x0000002920207221 */ /* 0x000fe20000010000 */
[----:B------:R-:W-:-:S02]  /*1d30*/  @P1 HADD2.F32 R40, -RZ, R13.H1_H1 ;  /* 0x3000000dff281230 */ /* 0x000fc40000004100 */
[----:B------:R-:W-:Y:S01]  /*1d40*/  FADD.FTZ R215, R42, R215 ;  /* 0x000000d72ad77221 */ /* 0x000fe20000010000 */
[----:B------:R-:W-:-:S03]  /*1d50*/  FADD.FTZ R32, R43, R32 ;  /* 0x000000202b207221 */ /* 0x000fc60000010000 */
[----:B----4-:R-:W-:Y:S01]  /*1d60*/  FADD.FTZ R215, R215, R44 ;  /* 0x0000002cd7d77221 */ /* 0x010fe20000010000 */
[----:B------:R-:W-:Y:S01]  /*1d70*/  FADD.FTZ R32, R32, R45 ;  /* 0x0000002d20207221 */ /* 0x000fe20000010000 */
[----:B------:R-:W-:Y:S01]  /*1d80*/  HFMA2.MMA R45, -RZ, RZ, 0, 0 ;  /* 0x00000000ff2d7435 */ /* 0x000fe200000001ff */
[----:B------:R-:W-:Y:S02]  /*1d90*/  @P1 HADD2.F32 R44, -RZ, R14.H0_H0 ;  /* 0x2000000eff2c1230 */ /* 0x000fe40000004100 */
[----:B------:R-:W-:Y:S01]  /*1da0*/  FADD.FTZ R46, R46, R215 ;  /* 0x000000d72e2e7221 */ /* 0x000fe20000010000 */
[----:B------:R-:W-:-:S03]  /*1db0*/  FADD.FTZ R32, R47, R32 ;  /* 0x000000202f207221 */ /* 0x000fc60000010000 */
[----:B------:R-:W-:Y:S01]  /*1dc0*/  FMUL.FTZ R42, R46, UR12 ;  /* 0x0000000c2e2a7c20 */ /* 0x000fe20008410000 */
[----:B------:R-:W-:Y:S01]  /*1dd0*/  FMUL.FTZ R43, R32, UR12 ;  /* 0x0000000c202b7c20 */ /* 0x000fe20008410000 */
[----:B------:R-:W-:-:S03]  /*1de0*/  MOV R32, R54 ;  /* 0x0000003600207202 */ /* 0x000fc60000000f00 */
[----:B------:R-:W-:Y:S02]  /*1df0*/  FSEL R42, R42, RZ, !P4 ;  /* 0x000000ff2a2a7208 */ /* 0x000fe40006000000 */
[----:B------:R-:W-:Y:S01]  /*1e00*/  LOP3.LUT P4, RZ, R32, 0xff, RZ, 0xc0, !PT ;  /* 0x000000ff20ff7812 */ /* 0x000fe2000788c0ff */
[--C-:B------:R-:W-:Y:S02]  /*1e10*/  @P1 HADD2.F32 R32, -RZ, R12.reuse.H1_H1 ;  /* 0x3000000cff201230 */ /* 0x100fe40000004100 */
[-CC-:B------:R-:W-:Y:S01]  /*1e20*/  FFMA.FTZ R0, R0, R43.reuse, R42.reuse ;  /* 0x0000002b00007223 */ /* 0x180fe2000001002a */
[-CC-:B------:R-:W-:Y:S01]  /*1e30*/  FFMA.FTZ R196, R196, R43.reuse, R42.reuse ;  /* 0x0000002bc4c47223 */ /* 0x180fe2000001002a */
[-CC-:B------:R-:W-:Y:S01]  /*1e40*/  FFMA.FTZ R198, R198, R43.reuse, R42.reuse ;  /* 0x0000002bc6c67223 */ /* 0x180fe2000001002a */
[----:B------:R-:W-:Y:S01]  /*1e50*/  FFMA.FTZ R200, R200, R43, R42 ;  /* 0x0000002bc8c87223 */ /* 0x000fe2000001002a */
[----:B------:R-:W-:Y:S01]  /*1e60*/  FADD.FTZ R35, R205, -R0 ;  /* 0x80000000cd237221 */ /* 0x000fe20000010000 */
[----:B------:R-:W-:-:S02]  /*1e70*/  @P1 HADD2.F32 R0, -RZ, R12.H0_H0 ;  /* 0x2000000cff001230 */ /* 0x000fc40000004100 */
[----:B------:R-:W-:Y:S01]  /*1e80*/  FADD.FTZ R33, R207, -R196 ;  /* 0x800000c4cf217221 */ /* 0x000fe20000010000 */
[----:B------:R-:W-:Y:S01]  /*1e90*/  FADD.FTZ R39, R209, -R198 ;  /* 0x800000c6d1277221 */ /* 0x000fe20000010000 */
[----:B------:R-:W-:Y:S01]  /*1ea0*/  FMUL.FTZ R35, R62, R35 ;  /* 0x000000233e237220 */ /* 0x000fe20000410000 */
[----:B------:R-:W-:Y:S01]  /*1eb0*/  FFMA.FTZ R202, R202, R43, R42 ;  /* 0x0000002bcaca7223 */ /* 0x000fe2000001002a */
[C---:B------:R-:W-:Y:S01]  /*1ec0*/  FMUL.FTZ R33, R62.reuse, R33 ;  /* 0x000000213e217220 */ /* 0x040fe20000410000 */
[--C-:B------:R-:W-:Y:S02]  /*1ed0*/  @P4 HADD2.F32 R34, -RZ, R84.reuse.H0_H0 ;  /* 0x20000054ff224230 */ /* 0x100fe40000004100 */
[----:B------:R-:W-:Y:S01]  /*1ee0*/  @P1 FADD.FTZ R35, R35, R0 ;  /* 0x0000000023231221 */ /* 0x000fe20000010000 */
[----:B------:R-:W-:Y:S01]  /*1ef0*/  FADD.FTZ R37, R211, -R200 ;  /* 0x800000c8d3257221 */ /* 0x000fe20000010000 */
[----:B------:R-:W-:Y:S01]  /*1f00*/  @P1 FADD.FTZ R33, R33, R32 ;  /* 0x0000002021211221 */ /* 0x000fe20000010000 */
[----:B------:R-:W-:Y:S01]  /*1f10*/  FADD.FTZ R209, R213, -R202 ;  /* 0x800000cad5d17221 */ /* 0x000fe20000010000 */
[----:B------:R-:W-:Y:S01]  /*1f20*/  FMUL.FTZ R0, R35, R60 ;  /* 0x0000003c23007220 */ /* 0x000fe20000410000 */
[C---:B------:R-:W-:Y:S01]  /*1f30*/  FMUL.FTZ R39, R62.reuse, R39 ;  /* 0x000000273e277220 */ /* 0x040fe20000410000 */
[C---:B------:R-:W-:Y:S01]  /*1f40*/  FMUL.FTZ R37, R62.reuse, R37 ;  /* 0x000000253e257220 */ /* 0x040fe20000410000 */
[----:B------:R-:W-:Y:S01]  /*1f50*/  FMUL.FTZ R209, R62, R209 ;  /* 0x000000d13ed17220 */ /* 0x000fe20000410000 */
[----:B------:R-:W-:Y:S01]  /*1f60*/  FMUL.FTZ R41, R0, UR13 ;  /* 0x0000000d00297c20 */ /* 0x000fe20008410000 */
[----:B------:R-:W-:Y:S01]  /*1f70*/  @P1 FADD.FTZ R39, R39, R38 ;  /* 0x0000002627271221 */ /* 0x000fe20000010000 */
[----:B------:R-:W-:Y:S01]  /*1f80*/  HFMA2.MMA R0, -RZ, RZ, 0, 0 ;  /* 0x00000000ff007435 */ /* 0x000fe200000001ff */
[----:B------:R-:W-:Y:S01]  /*1f90*/  @P1 FADD.FTZ R37, R37, R40 ;  /* 0x0000002825251221 */ /* 0x000fe20000010000 */
[----:B------:R-:W-:Y:S01]  /*1fa0*/  @P4 FMUL.FTZ R36, R41, R34 ;  /* 0x0000002229244220 */ /* 0x000fe20000410000 */
[----:B------:R-:W-:Y:S01]  /*1fb0*/  FMUL.FTZ R34, R33, R60 ;  /* 0x0000003c21227220 */ /* 0x000fe20000410000 */
[----:B------:R-:W-:-:S02]  /*1fc0*/  @P2 HADD2.F32 R38, -RZ, R84.H1_H1 ;  /* 0x30000054ff262230 */ /* 0x000fc40000004100 */
[----:B------:R-:W-:Y:S01]  /*1fd0*/  @P1 FADD.FTZ R209, R209, R44 ;  /* 0x0000002cd1d11221 */ /* 0x000fe20000010000 */
[----:B------:R-:W-:Y:S01]  /*1fe0*/  MOV R207, RZ ;  /* 0x000000ff00cf7202 */ /* 0x000fe20000000f00 */
[----:B------:R-:W-:Y:S01]  /*1ff0*/  FMUL.FTZ R47, R34, UR13 ;  /* 0x0000000d222f7c20 */ /* 0x000fe20008410000 */
[-C--:B------:R-:W-:Y:S01]  /*2000*/  FMUL.FTZ R44, R37, R60.reuse ;  /* 0x0000003c252c7220 */ /* 0x080fe20000410000 */
[----:B------:R-:W-:Y:S01]  /*2010*/  FMUL.FTZ R40, R39, R60 ;  /* 0x0000003c27287220 */ /* 0x000fe20000410000 */
[----:B------:R-:W-:Y:S01]  /*2020*/  HFMA2.MMA R211, -RZ, RZ, 0, 0 ;  /* 0x00000000ffd37435 */ /* 0x000fe200000001ff */
[----:B------:R-:W-:Y:S01]  /*2030*/  @P2 FMUL.FTZ R207, R47, R38 ;  /* 0x000000262fcf2220 */ /* 0x000fe20000410000 */
[----:B------:R-:W-:Y:S01]  /*2040*/  HFMA2.MMA R38, -RZ, RZ, 0, 0 ;  /* 0x00000000ff267435 */ /* 0x000fe200000001ff */
[----:B------:R-:W-:Y:S01]  /*2050*/  FMUL.FTZ R46, R40, UR13 ;  /* 0x0000000d282e7c20 */ /* 0x000fe20008410000 */
[----:B------:R-:W-:Y:S02]  /*2060*/  @P5 HADD2.F32 R40, -RZ, R86.H0_H0 ;  /* 0x20000056ff285230 */ /* 0x000fe40000004100 */
[-CC-:B------:R-:W-:Y:S01]  /*2070*/  FFMA.FTZ R190, R190, R43.reuse, R42.reuse ;  /* 0x0000002bbebe7223 */ /* 0x180fe2000001002a */
[-CC-:B------:R-:W-:Y:S01]  /*2080*/  FFMA.FTZ R192, R192, R43.reuse, R42.reuse ;  /* 0x0000002bc0c07223 */ /* 0x180fe2000001002a */
[----:B------:R-:W-:Y:S01]  /*2090*/  FFMA.FTZ R194, R194, R43, R42 ;  /* 0x0000002bc2c27223 */ /* 0x000fe2000001002a */
[----:B------:R-:W-:Y:S01]  /*20a0*/  MOV R205, RZ ;  /* 0x000000ff00cd7202 */ /* 0x000fe20000000f00 */
[----:B------:R-:W-:Y:S01]  /*20b0*/  FADD.FTZ R199, R199, -R190 ;  /* 0x800000bec7c77221 */ /* 0x000fe20000010000 */
[----:B------:R-:W-:Y:S01]  /*20c0*/  FADD.FTZ R201, R201, -R192 ;  /* 0x800000c0c9c97221 */ /* 0x000fe20000010000 */
[----:B------:R-:W-:Y:S01]  /*20d0*/  FADD.FTZ R203, R203, -R194 ;  /* 0x800000c2cbcb7221 */ /* 0x000fe20000010000 */
[----:B------:R-:W-:Y:S01]  /*20e0*/  HFMA2.MMA R213, -RZ, RZ, 0, 0 ;  /* 0x00000000ffd57435 */ /* 0x000fe200000001ff */
[C---:B------:R-:W-:Y:S01]  /*20f0*/  FMUL.FTZ R199, R62.reuse, R199 ;  /* 0x000000c73ec77220 */ /* 0x040fe20000410000 */
[C---:B------:R-:W-:Y:S01]  /*2100*/  FMUL.FTZ R201, R62.reuse, R201 ;  /* 0x000000c93ec97220 */ /* 0x040fe20000410000 */
[----:B------:R-:W-:Y:S01]  /*2110*/  FMUL.FTZ R203, R62, R203 ;  /* 0x000000cb3ecb7220 */ /* 0x000fe20000410000 */
[----:B------:R-:W-:-:S02]  /*2120*/  MOV R190, RZ ;  /* 0x000000ff00be7202 */ /* 0x000fc40000000f00 */
[----:B------:R-:W-:Y:S01]  /*2130*/  F2FP.F16.F32.PACK_AB R36, R207, R36 ;  /* 0x00000024cf24723e */ /* 0x000fe200000000ff */
[--C-:B--2---:R-:W-:Y:S02]  /*2140*/  @P4 HADD2.F32 R32, -RZ, R28.reuse.H0_H0 ;  /* 0x2000001cff204230 */ /* 0x104fe40000004100 */
[----:B------:R-:W-:-:S03]  /*2150*/  @P2 HADD2.F32 R28, -RZ, R28.H1_H1 ;  /* 0x3000001cff1c2230 */ /* 0x000fc60000004100 */
[----:B------:R-:W-:Y:S01]  /*2160*/  @P4 FMUL.FTZ R45, R41, R32 ;  /* 0x00000020292d4220 */ /* 0x000fe20000410000 */
[----:B------:R-:W-:Y:S01]  /*2170*/  LOP3.LUT P4, RZ, R54, 0xff000000, RZ, 0xc0, !PT ;  /* 0xff00000036ff7812 */ /* 0x000fe2000788c0ff */
[----:B------:R-:W-:Y:S01]  /*2180*/  @P2 FMUL.FTZ R0, R47, R28 ;  /* 0x0000001c2f002220 */ /* 0x000fe20000410000 */
[----:B------:R-:W-:Y:S01]  /*2190*/  ISETP.NE.U32.AND P2, PT, RZ, UR14, PT ;  /* 0x0000000eff007c0c */ /* 0x000fe2000bf45070 */
[----:B------:R-:W-:Y:S01]  /*21a0*/  FMUL.FTZ R54, R44, UR13 ;  /* 0x0000000d2c367c20 */ /* 0x000fe20008410000 */
[----:B------:R-:W-:Y:S01]  /*21b0*/  MOV R32, RZ ;  /* 0x000000ff00207202 */ /* 0x000fe20000000f00 */
[----:B------:R-:W-:Y:S01]  /*21c0*/  @P6 HADD2.F32 R41, -RZ, R85.H0_H0 ;  /* 0x20000055ff296230 */ /* 0x000fe20000004100 */
[----:B------:R-:W-:Y:S01]  /*21d0*/  ISETP.NE.AND.EX P2, PT, RZ, UR15, PT, P2 ;  /* 0x0000000fff007c0c */ /* 0x000fe2000bf45320 */
[----:B------:R-:W-:Y:S01]  /*21e0*/  HFMA2.MMA R47, -RZ, RZ, 0, 0 ;  /* 0x00000000ff2f7435 */ /* 0x000fe200000001ff */
[----:B------:R-:W-:Y:S01]  /*21f0*/  @P6 HADD2.F32 R28, -RZ, R29.H0_H0 ;  /* 0x2000001dff1c6230 */ /* 0x000fe20000004100 */
[----:B------:R-:W-:Y:S01]  /*2200*/  MOV R44, RZ ;  /* 0x000000ff002c7202 */ /* 0x000fe20000000f00 */
[----:B------:R-:W-:-:S03]  /*2210*/  @P6 FMUL.FTZ R211, R46, R41 ;  /* 0x000000292ed36220 */ /* 0x000fc60000410000 */
[----:B------:R-:W-:Y:S02]  /*2220*/  @P4 HADD2.F32 R34, -RZ, R85.H1_H1 ;  /* 0x30000055ff224230 */ /* 0x000fe40000004100 */
[----:B------:R-:W-:Y:S01]  /*2230*/  @P6 FMUL.FTZ R47, R46, R28 ;  /* 0x0000001c2e2f6220 */ /* 0x000fe20000410000 */
[----:B------:R-:W-:Y:S01]  /*2240*/  @P4 HADD2.F32 R29, -RZ, R29.H1_H1 ;  /* 0x3000001dff1d4230 */ /* 0x000fe20000004100 */
[----:B------:R-:W-:Y:S01]  /*2250*/  LOP3.LUT P6, RZ, R55, 0xff0000, RZ, 0xc0, !PT ;  /* 0x00ff000037ff7812 */ /* 0x000fe200078cc0ff */
[----:B------:R-:W-:Y:S02]  /*2260*/  @P1 HADD2.F32 R46, -RZ, R15.H0_H0 ;  /* 0x2000000fff2e1230 */ /* 0x000fe40000004100 */
[C---:B------:R-:W-:Y:S01]  /*2270*/  @P4 FMUL.FTZ R32, R54.reuse, R34 ;  /* 0x0000002236204220 */ /* 0x040fe20000410000 */
[----:B------:R-:W-:Y:S01]  /*2280*/  FMUL.FTZ R34, R209, R60 ;  /* 0x0000003cd1227220 */ /* 0x000fe20000410000 */
[----:B------:R-:W-:Y:S01]  /*2290*/  @P4 FMUL.FTZ R44, R54, R29 ;  /* 0x0000001d362c4220 */ /* 0x000fe20000410000 */
[----:B------:R-:W-:Y:S01]  /*22a0*/  LOP3.LUT P4, RZ, R55, 0xff00, RZ, 0xc0, !PT ;  /* 0x0000ff0037ff7812 */ /* 0x000fe2000788c0ff */
[----:B------:R-:W0:Y:S01]  /*22b0*/  @P2 LDC.64 R28, c[0x0][0x308] ;  /* 0x0000c200ff1c2b82 */ /* 0x000e220000000a00 */
[----:B------:R-:W-:Y:S01]  /*22c0*/  FMUL.FTZ R41, R34, UR13 ;  /* 0x0000000d22297c20 */ /* 0x000fe20008410000 */
[----:B------:R-:W-:-:S02]  /*22d0*/  @P5 HADD2.F32 R34, -RZ, R30.H0_H0 ;  /* 0x2000001eff225230 */ /* 0x000fc40000004100 */
[----:B------:R-:W-:Y:S01]  /*22e0*/  @P1 FADD.FTZ R201, R201, R46 ;  /* 0x0000002ec9c91221 */ /* 0x000fe20000010000 */
[----:B------:R-:W-:Y:S02]  /*22f0*/  @P1 HADD2.F32 R54, -RZ, R15.H1_H1 ;  /* 0x3000000fff361230 */ /* 0x000fe40000004100 */
[C---:B------:R-:W-:Y:S01]  /*2300*/  @P5 FMUL.FTZ R38, R41.reuse, R40 ;  /* 0x0000002829265220 */ /* 0x040fe20000410000 */
[----:B------:R-:W-:Y:S01]  /*2310*/  @P2 F2FP.F16.F32.PACK_AB R39, RZ, R39 ;  /* 0x00000027ff27223e */ /* 0x000fe200000000ff */
[----:B------:R-:W-:Y:S01]  /*2320*/  @P5 FMUL.FTZ R205, R41, R34 ;  /* 0x0000002229cd5220 */ /* 0x000fe20000410000 */
[----:B------:R-:W-:Y:S01]  /*2330*/  LOP3.LUT P5, RZ, R55, 0xff000000, RZ, 0xc0, !PT ;  /* 0xff00000037ff7812 */ /* 0x000fe200078ac0ff */
[----:B------:R-:W1:Y:S01]  /*2340*/  LDC.64 R40, c[0x0][0x2f8] ;  /* 0x0000be00ff287b82 */ /* 0x000e620000000a00 */
[----:B------:R-:W-:Y:S02]  /*2350*/  @P1 HADD2.F32 R34, -RZ, R14.H1_H1 ;  /* 0x3000000eff221230 */ /* 0x000fe40000004100 */
[----:B------:R-:W-:Y:S01]  /*2360*/  @P1 FADD.FTZ R203, R203, R54 ;  /* 0x00000036cbcb1221 */ /* 0x000fe20000010000 */
[----:B------:R-:W-:Y:S01]  /*2370*/  FMUL.FTZ R54, R201, R60 ;  /* 0x0000003cc9367220 */ /* 0x000fe20000410000 */
[----:B------:R-:W-:Y:S01]  /*2380*/  HFMA2.MMA R55, -RZ, RZ, 0, 0 ;  /* 0x00000000ff377435 */ /* 0x000fe200000001ff */
[----:B------:R-:W-:-:S02]  /*2390*/  @P4 HADD2.F32 R46, -RZ, R86.H1_H1 ;  /* 0x30000056ff2e4230 */ /* 0x000fc40000004100 */
[----:B------:R-:W-:Y:S01]  /*23a0*/  @P1 FADD.FTZ R199, R199, R34 ;  /* 0x00000022c7c71221 */ /* 0x000fe20000010000 */
[-C--:B------:R-:W-:Y:S01]  /*23b0*/  FMUL.FTZ R194, R203, R60.reuse ;  /* 0x0000003ccbc27220 */ /* 0x080fe20000410000 */
[--C-:B------:R-:W-:Y:S02]  /*23c0*/  @P6 HADD2.F32 R192, -RZ, R87.reuse.H0_H0 ;  /* 0x20000057ffc06230 */ /* 0x100fe40000004100 */
[----:B------:R-:W-:Y:S01]  /*23d0*/  FMUL.FTZ R217, R54, UR13 ;  /* 0x0000000d36d97c20 */ /* 0x000fe20008410000 */
[----:B------:R-:W-:Y:S01]  /*23e0*/  FMUL.FTZ R34, R199, R60 ;  /* 0x0000003cc7227220 */ /* 0x000fe20000410000 */
[----:B------:R-:W-:Y:S01]  /*23f0*/  FMUL.FTZ R219, R194, UR13 ;  /* 0x0000000dc2db7c20 */ /* 0x000fe20008410000 */
[----:B------:R-:W-:Y:S01]  /*2400*/  @P5 HADD2.F32 R196, -RZ, R87.H1_H1 ;  /* 0x30000057ffc45230 */ /* 0x000fe20000004100 */
[----:B------:R-:W-:Y:S01]  /*2410*/  @P2 F2FP.F16.F32.PACK_AB R35, RZ, R35 ;  /* 0x00000023ff23223e */ /* 0x000fe200000000ff */
[----:B------:R-:W-:Y:S01]  /*2420*/  FMUL.FTZ R215, R34, UR13 ;  /* 0x0000000d22d77c20 */ /* 0x000fe20008410000 */
[----:B------:R-:W-:Y:S01]  /*2430*/  @P2 F2FP.F16.F32.PACK_AB R209, RZ, R209 ;  /* 0x000000d1ffd1223e */ /* 0x000fe200000000ff */
[----:B------:R-:W-:Y:S01]  /*2440*/  @P6 FMUL.FTZ R190, R217, R192 ;  /* 0x000000c0d9be6220 */ /* 0x000fe20000410000 */
[----:B------:R-:W-:Y:S01]  /*2450*/  @P2 F2FP.F16.F32.PACK_AB R201, RZ, R201 ;  /* 0x000000c9ffc9223e */ /* 0x000fe200000000ff */
[----:B------:R-:W-:Y:S01]  /*2460*/  @P4 FMUL.FTZ R55, R215, R46 ;  /* 0x0000002ed7374220 */ /* 0x000fe20000410000 */
[----:B------:R-:W-:Y:S01]  /*2470*/  @P2 F2FP.F16.F32.PACK_AB R37, RZ, R37 ;  /* 0x00000025ff25223e */ /* 0x000fe200000000ff */
[----:B------:R-:W-:Y:S01]  /*2480*/  @P5 FMUL.FTZ R213, R219, R196 ;  /* 0x000000c4dbd55220 */ /* 0x000fe20000410000 */
[----:B------:R-:W-:Y:S01]  /*2490*/  @P2 PRMT R25, R39, 0x7610, R25 ;  /* 0x0000761027192816 */ /* 0x000fe20000000019 */
[----:B0-----:R-:W-:Y:S01]  /*24a0*/  @P2 IMAD.WIDE.U32 R28, R173, 0x10, R28 ;  /* 0x00000010ad1c2825 */ /* 0x001fe200078e001c */
[----:B------:R-:W-:-:S02]  /*24b0*/  @P2 F2FP.F16.F32.PACK_AB R33, RZ, R33 ;  /* 0x00000021ff21223e */ /* 0x000fc400000000ff */
[----:B------:R-:W-:Y:S01]  /*24c0*/  @P2 F2FP.F16.F32.PACK_AB R199, RZ, R199 ;  /* 0x000000c7ffc7223e */ /* 0x000fe200000000ff */
[----:B-1----:R-:W-:Y:S01]  /*24d0*/  IMAD.WIDE.U32 R40, R173, 0x10, R40 ;  /* 0x00000010ad287825 */ /* 0x002fe200078e0028 */
[----:B------:R-:W-:Y:S02]  /*24e0*/  @P2 F2FP.F16.F32.PACK_AB R203, RZ, R203 ;  /* 0x000000cbffcb223e */ /* 0x000fe400000000ff */
[----:B------:R-:W-:Y:S02]  /*24f0*/  @P2 PRMT R24, R35, 0x7610, R24 ;  /* 0x0000761023182816 */ /* 0x000fe40000000018 */
[----:B------:R-:W-:Y:S02]  /*2500*/  @P2 PRMT R26, R209, 0x7610, R26 ;  /* 0x00007610d11a2816 */ /* 0x000fe4000000001a */
[----:B------:R-:W-:Y:S02]  /*2510*/  @P2 PRMT R27, R201, 0x7610, R27 ;  /* 0x00007610c91b2816 */ /* 0x000fe4000000001b */
[----:B------:R-:W-:-:S02]  /*2520*/  @P2 PRMT R25, R25, 0x5410, R37 ;  /* 0x0000541019192816 */ /* 0x000fc40000000025 */
[----:B------:R-:W-:Y:S02]  /*2530*/  @P2 PRMT R24, R24, 0x5410, R33 ;  /* 0x0000541018182816 */ /* 0x000fe40000000021 */
[----:B------:R-:W-:Y:S01]  /*2540*/  F2FP.F16.F32.PACK_AB R37, R32, R211 ;  /* 0x000000d32025723e */ /* 0x000fe200000000ff */
[----:B------:R-:W-:Y:S01]  /*2550*/  IMAD.WIDE.U32 R32, R171, 0x10, R48 ;  /* 0x00000010ab207825 */ /* 0x000fe200078e0030 */
[----:B------:R-:W-:Y:S02]  /*2560*/  @P2 PRMT R26, R26, 0x5410, R199 ;  /* 0x000054101a1a2816 */ /* 0x000fe400000000c7 */
[----:B------:R-:W-:Y:S02]  /*2570*/  @P2 PRMT R27, R27, 0x5410, R203 ;  /* 0x000054101b1b2816 */ /* 0x000fe400000000cb */
[----:B------:R-:W-:Y:S02]  /*2580*/  F2FP.F16.F32.PACK_AB R39, R213, R190 ;  /* 0x000000bed527723e */ /* 0x000fe400000000ff */
[----:B------:R-:W-:Y:S01]  /*2590*/  F2FP.F16.F32.PACK_AB R38, R55, R38 ;  /* 0x000000263726723e */ /* 0x000fe200000000ff */
[----:B------:R0:W-:Y:S04]  /*25a0*/  @P2 STG.E.128 desc[UR6][R28.64], R24 ;  /* 0x000000181c002986 */ /* 0x0001e8000c101d06 */
[----:B------:R1:W-:Y:S04]  /*25b0*/  STG.E.128 desc[UR6][R40.64], R36 ;  /* 0x0000002428007986 */ /* 0x0003e8000c101d06 */
[----:B------:R-:W2:Y:S01]  /*25c0*/  LDG.E.128 R32, desc[UR6][R32.64] ;  /* 0x0000000620207981 */ /* 0x000ea2000c1e1d00 */
[----:B------:R-:W-:Y:S01]  /*25d0*/  @P4 HADD2.F32 R30, -RZ, R30.H1_H1 ;  /* 0x3000001eff1e4230 */ /* 0x000fe20000004100 */
[----:B------:R-:W-:Y:S01]  /*25e0*/  MOV R54, R52 ;  /* 0x0000003400367202 */ /* 0x000fe20000000f00 */
[-CC-:B------:R-:W-:Y:S01]  /*25f0*/  FFMA.FTZ R195, R195, R43.reuse, R42.reuse ;  /* 0x0000002bc3c37223 */ /* 0x180fe2000001002a */
[----:B------:R-:W-:Y:S01]  /*2600*/  MOV R46, RZ ;  /* 0x000000ff002e7202 */ /* 0x000fe20000000f00 */
[----:B------:R-:W-:Y:S01]  /*2610*/  FFMA.FTZ R187, R187, R43, R42 ;  /* 0x0000002bbbbb7223 */ /* 0x000fe2000001002a */
[----:B------:R-:W-:Y:S01]  /*2620*/  @P4 FMUL.FTZ R46, R215, R30 ;  /* 0x0000001ed72e4220 */ /* 0x000fe20000410000 */
[----:B------:R-:W-:-:S02]  /*2630*/  LOP3.LUT P4, RZ, R54, 0xff, RZ, 0xc0, !PT ;  /* 0x000000ff36ff7812 */ /* 0x000fc4000788c0ff */
[----:B------:R-:W-:Y:S01]  /*2640*/  CS2R R54, SRZ ;  /* 0x0000000000367805 */ /* 0x000fe2000001ff00 */
[----:B------:R-:W-:Y:S01]  /*2650*/  FADD.FTZ R195, R186, -R195 ;  /* 0x800000c3bac37221 */ /* 0x000fe20000010000 */
[--C-:B0-----:R-:W-:Y:S02]  /*2660*/  @P6 HADD2.F32 R28, -RZ, R31.reuse.H0_H0 ;  /* 0x2000001fff1c6230 */ /* 0x101fe40000004100 */
[----:B------:R-:W-:Y:S01]  /*2670*/  FADD.FTZ R187, R188, -R187 ;  /* 0x800000bbbcbb7221 */ /* 0x000fe20000010000 */
[----:B------:R-:W-:Y:S02]  /*2680*/  @P5 HADD2.F32 R30, -RZ, R31.H1_H1 ;  /* 0x3000001fff1e5230 */ /* 0x000fe40000004100 */
[----:B------:R-:W-:Y:S01]  /*2690*/  FMUL.FTZ R29, R62, R195 ;  /* 0x000000c33e1d7220 */ /* 0x000fe20000410000 */
[--C-:B-1----:R-:W-:Y:S02]  /*26a0*/  @P1 HADD2.F32 R36, -RZ, R16.reuse.H1_H1 ;  /* 0x30000010ff241230 */ /* 0x102fe40000004100 */
[----:B------:R-:W-:Y:S01]  /*26b0*/  @P6 FMUL.FTZ R55, R217, R28 ;  /* 0x0000001cd9376220 */ /* 0x000fe20000410000 */
[----:B------:R-:W-:Y:S01]  /*26c0*/  LOP3.LUT P6, RZ, R52, 0xff00, RZ, 0xc0, !PT ;  /* 0x0000ff0034ff7812 */ /* 0x000fe200078cc0ff */
[----:B------:R-:W-:-:S02]  /*26d0*/  @P1 HADD2.F32 R28, -RZ, R16.H0_H0 ;  /* 0x20000010ff1c1230 */ /* 0x000fc40000004100 */
[----:B------:R-:W-:Y:S01]  /*26e0*/  FMUL.FTZ R31, R62, R187 ;  /* 0x000000bb3e1f7220 */ /* 0x000fe20000410000 */
[----:B------:R-:W-:Y:S01]  /*26f0*/  @P1 FADD.FTZ R29, R29, R36 ;  /* 0x000000241d1d1221 */ /* 0x000fe20000010000 */
[-CC-:B------:R-:W-:Y:S01]  /*2700*/  FFMA.FTZ R193, R193, R43.reuse, R42.reuse ;  /* 0x0000002bc1c17223 */ /* 0x180fe2000001002a */
[-C--:B------:R-:W-:Y:S01]  /*2710*/  FFMA.FTZ R197, R197, R43.reuse, R42 ;  /* 0x0000002bc5c57223 */ /* 0x080fe2000001002a */
[----:B------:R-:W-:Y:S01]  /*2720*/  @P1 FADD.FTZ R31, R31, R28 ;  /* 0x0000001c1f1f1221 */ /* 0x000fe20000010000 */
[----:B------:R-:W-:Y:S01]  /*2730*/  FFMA.FTZ R38, R191, R43, R42 ;  /* 0x0000002bbf267223 */ /* 0x000fe2000001002a */
[----:B------:R-:W-:Y:S01]  /*2740*/  @P5 FMUL.FTZ R54, R219, R30 ;  /* 0x0000001edb365220 */ /* 0x000fe20000410000 */
[-C--:B------:R-:W-:Y:S01]  /*2750*/  FMUL.FTZ R39, R29, R60.reuse ;  /* 0x0000003c1d277220 */ /* 0x080fe20000410000 */
[----:B------:R-:W-:Y:S01]  /*2760*/  FADD.FTZ R193, R182, -R193 ;  /* 0x800000c1b6c17221 */ /* 0x000fe20000010000 */
[----:B------:R-:W-:Y:S01]  /*2770*/  FMUL.FTZ R30, R31, R60 ;  /* 0x0000003c1f1e7220 */ /* 0x000fe20000410000 */
[----:B------:R-:W-:Y:S01]  /*2780*/  HFMA2.MMA R182, -RZ, RZ, 0, 0 ;  /* 0x00000000ffb67435 */ /* 0x000fe200000001ff */
[----:B------:R-:W-:Y:S01]  /*2790*/  FADD.FTZ R197, R184, -R197 ;  /* 0x800000c5b8c57221 */ /* 0x000fe20000010000 */
[----:B------:R-:W-:Y:S01]  /*27a0*/  FADD.FTZ R41, R185, -R38 ;  /* 0x80000026b9297221 */ /* 0x000fe20000010000 */
[----:B------:R-:W-:Y:S01]  /*27b0*/  LOP3.LUT P5, RZ, R52, 0xff0000, RZ, 0xc0, !PT ;  /* 0x00ff000034ff7812 */ /* 0x000fe200078ac0ff */
[----:B------:R-:W-:-:S02]  /*27c0*/  @P6 HADD2.F32 R40, -RZ, R8.H1_H1 ;  /* 0x30000008ff286230 */ /* 0x000fc40000004100 */
[----:B------:R-:W-:Y:S01]  /*27d0*/  FMUL.FTZ R39, R39, UR13 ;  /* 0x0000000d27277c20 */ /* 0x000fe20008410000 */
[--C-:B------:R-:W-:Y:S01]  /*27e0*/  @P1 HADD2.F32 R184, -RZ, R17.reuse.H0_H0 ;  /* 0x20000011ffb81230 */ /* 0x100fe20000004100 */
[----:B------:R-:W-:Y:S01]  /*27f0*/  HFMA2.MMA R173, -RZ, RZ, 0, 0 ;  /* 0x00000000ffad7435 */ /* 0x000fe200000001ff */
[----:B------:R-:W-:Y:S02]  /*2800*/  @P4 HADD2.F32 R38, -RZ, R8.H0_H0 ;  /* 0x20000008ff264230 */ /* 0x000fe40000004100 */
[----:B------:R-:W-:Y:S01]  /*2810*/  FMUL.FTZ R193, R62, R193 ;  /* 0x000000c13ec17220 */ /* 0x000fe20000410000 */
[----:B------:R-:W-:Y:S01]  /*2820*/  FMUL.FTZ R185, R30, UR13 ;  /* 0x0000000d1eb97c20 */ /* 0x000fe20008410000 */
[----:B------:R-:W-:Y:S01]  /*2830*/  MOV R28, RZ ;  /* 0x000000ff001c7202 */ /* 0x000fe20000000f00 */
[----:B------:R-:W-:Y:S01]  /*2840*/  @P6 FMUL.FTZ R28, R39, R40 ;  /* 0x00000028271c6220 */ /* 0x000fe20000410000 */
[----:B------:R-:W-:Y:S01]  /*2850*/  MOV R37, RZ ;  /* 0x000000ff00257202 */ /* 0x000fe20000000f00 */
[----:B------:R-:W-:Y:S01]  /*2860*/  @P1 FADD.FTZ R193, R193, R184 ;  /* 0x000000b8c1c11221 */ /* 0x000fe20000010000 */
[----:B------:R-:W-:Y:S01]  /*2870*/  @P4 FMUL.FTZ R37, R185, R38 ;  /* 0x00000026b9254220 */ /* 0x000fe20000410000 */
[----:B------:R-:W-:-:S02]  /*2880*/  @P1 HADD2.F32 R38, -RZ, R17.H1_H1 ;  /* 0x30000011ff261230 */ /* 0x000fc40000004100 */
[C---:B------:R-:W-:Y:S01]  /*2890*/  FMUL.FTZ R197, R62.reuse, R197 ;  /* 0x000000c53ec57220 */ /* 0x040fe20000410000 */
[----:B------:R-:W-:Y:S02]  /*28a0*/  @P1 HADD2.F32 R40, -RZ, R18.H0_H0 ;  /* 0x20000012ff281230 */ /* 0x000fe40000004100 */
[-C--:B------:R-:W-:Y:S01]  /*28b0*/  FMUL.FTZ R30, R193, R60.reuse ;  /* 0x0000003cc11e7220 */ /* 0x080fe20000410000 */
[----:B------:R-:W-:Y:S01]  /*28c0*/  FMUL.FTZ R191, R62, R41 ;  /* 0x000000293ebf7220 */ /* 0x000fe20000410000 */
[----:B------:R-:W-:Y:S01]  /*28d0*/  @P1 FADD.FTZ R197, R197, R38 ;  /* 0x00000026c5c51221 */ /* 0x000fe20000010000 */
[-C--:B------:R-:W-:Y:S01]  /*28e0*/  FFMA.FTZ R181, R181, R43.reuse, R42 ;  /* 0x0000002bb5b57223 */ /* 0x080fe2000001002a */
[----:B------:R-:W-:Y:S01]  /*28f0*/  FMUL.FTZ R41, R30, UR13 ;  /* 0x0000000d1e297c20 */ /* 0x000fe20008410000 */
[----:B------:R-:W-:Y:S01]  /*2900*/  @P1 FADD.FTZ R191, R191, R40 ;  /* 0x00000028bfbf1221 */ /* 0x000fe20000010000 */
[----:B------:R-:W-:Y:S01]  /*2910*/  FMUL.FTZ R30, R197, R60 ;  /* 0x0000003cc51e7220 */ /* 0x000fe20000410000 */
[----:B------:R-:W-:Y:S01]  /*2920*/  CS2R R186, SRZ ;  /* 0x0000000000ba7805 */ /* 0x000fe2000001ff00 */
[----:B------:R-:W-:Y:S01]  /*2930*/  FADD.FTZ R181, R178, -R181 ;  /* 0x800000b5b2b57221 */ /* 0x000fe20000010000 */
[-CC-:B------:R-:W-:Y:S01]  /*2940*/  FFMA.FTZ R176, R176, R43.reuse, R42.reuse ;  /* 0x0000002bb0b07223 */ /* 0x180fe2000001002a */
[----:B------:R-:W-:Y:S01]  /*2950*/  FMUL.FTZ R40, R30, UR13 ;  /* 0x0000000d1e287c20 */ /* 0x000fe20008410000 */
[----:B------:R-:W-:Y:S01]  /*2960*/  FFMA.FTZ R180, R180, R43, R42 ;  /* 0x0000002bb4b47223 */ /* 0x000fe2000001002a */
[----:B------:R-:W-:Y:S01]  /*2970*/  FMUL.FTZ R181, R62, R181 ;  /* 0x000000b53eb57220 */ /* 0x000fe20000410000 */
[----:B------:R-:W-:Y:S01]  /*2980*/  FADD.FTZ R183, R183, -R176 ;  /* 0x800000b0b7b77221 */ /* 0x000fe20000010000 */
[----:B------:R-:W-:Y:S01]  /*2990*/  HFMA2.MMA R199, -RZ, RZ, 0, 0 ;  /* 0x00000000ffc77435 */ /* 0x000fe200000001ff */
[----:B------:R-:W-:-:S02]  /*29a0*/  @P2 F2FP.F16.F32.PACK_AB R193, RZ, R193 ;  /* 0x000000c1ffc1223e */ /* 0x000fc400000000ff */
[----:B------:R-:W-:Y:S02]  /*29b0*/  MOV R176, RZ ;  /* 0x000000ff00b07202 */ /* 0x000fe40000000f00 */
[----:B------:R-:W-:Y:S02]  /*29c0*/  @P2 F2FP.F16.F32.PACK_AB R197, RZ, R197 ;  /* 0x000000c5ffc5223e */ /* 0x000fe400000000ff */
[----:B------:R-:W-:Y:S02]  /*29d0*/  @P2 PRMT R25, R193, 0x7610, R25 ;  /* 0x00007610c1192816 */ /* 0x000fe40000000019 */
[----:B------:R-:W-:Y:S02]  /*29e0*/  F2FP.F16.F32.PACK_AB R28, R28, R37 ;  /* 0x000000251c1c723e */ /* 0x000fe400000000ff */
[----:B------:R-:W-:Y:S01]  /*29f0*/  @P2 PRMT R25, R25, 0x5410, R197 ;  /* 0x0000541019192816 */ /* 0x000fe200000000c5 */
[--C-:B--2---:R-:W-:Y:S02]  /*2a00*/  @P4 HADD2.F32 R36, -RZ, R32.reuse.H0_H0 ;  /* 0x20000020ff244230 */ /* 0x104fe40000004100 */
[----:B------:R-:W-:-:S03]  /*2a10*/  @P6 HADD2.F32 R32, -RZ, R32.H1_H1 ;  /* 0x30000020ff206230 */ /* 0x000fc60000004100 */
[----:B------:R-:W-:Y:S01]  /*2a20*/  @P4 FMUL.FTZ R173, R185, R36 ;  /* 0x00000024b9ad4220 */ /* 0x000fe20000410000 */
[----:B------:R-:W-:Y:S01]  /*2a30*/  LOP3.LUT P4, RZ, R53, 0xff, RZ, 0xc0, !PT ;  /* 0x000000ff35ff7812 */ /* 0x000fe2000788c0ff */
[----:B------:R-:W-:Y:S01]  /*2a40*/  @P6 FMUL.FTZ R182, R39, R32 ;  /* 0x0000002027b66220 */ /* 0x000fe20000410000 */
[----:B------:R-:W-:Y:S01]  /*2a50*/  LOP3.LUT P6, RZ, R52, 0xff000000, RZ, 0xc0, !PT ;  /* 0xff00000034ff7812 */ /* 0x000fe200078cc0ff */
[----:B------:R-:W-:Y:S01]  /*2a60*/  HFMA2.MMA R39, -RZ, RZ, 0, 0 ;  /* 0x00000000ff277435 */ /* 0x000fe200000001ff */
[----:B------:R-:W-:Y:S01]  /*2a70*/  @P5 HADD2.F32 R36, -RZ, R9.H0_H0 ;  /* 0x20000009ff245230 */ /* 0x000fe20000004100 */
[----:B------:R-:W-:Y:S01]  /*2a80*/  CS2R R184, SRZ ;  /* 0x0000000000b87805 */ /* 0x000fe2000001ff00 */
[----:B------:R-:W-:Y:S01]  /*2a90*/  @P5 HADD2.F32 R32, -RZ, R33.H0_H0 ;  /* 0x20000021ff205230 */ /* 0x000fe20000004100 */
[----:B------:R-:W-:Y:S02]  /*2aa0*/  MOV R52, RZ ;  /* 0x000000ff00347202 */ /* 0x000fe40000000f00 */
[----:B------:R-:W-:Y:S01]  /*2ab0*/  @P5 FMUL.FTZ R39, R41, R36 ;  /* 0x0000002429275220 */ /* 0x000fe20000410000 */
[----:B------:R-:W-:Y:S01]  /*2ac0*/  FMUL.FTZ R36, R191, R60 ;  /* 0x0000003cbf247220 */ /* 0x000fe20000410000 */
[----:B------:R-:W-:Y:S01]  /*2ad0*/  @P5 FMUL.FTZ R185, R41, R32 ;  /* 0x0000002029b95220 */ /* 0x000fe20000410000 */
[----:B------:R-:W-:Y:S01]  /*2ae0*/  @P2 F2FP.F16.F32.PACK_AB R191, RZ, R191 ;  /* 0x000000bfffbf223e */ /* 0x000fe200000000ff */
[----:B------:R-:W-:-:S02]  /*2af0*/  @P4 HADD2.F32 R38, -RZ, R10.H0_H0 ;  /* 0x2000000aff264230 */ /* 0x000fc40000004100 */
[----:B------:R-:W-:Y:S01]  /*2b00*/  FMUL.FTZ R41, R36, UR13 ;  /* 0x0000000d24297c20 */ /* 0x000fe20008410000 */
[----:B------:R-:W-:Y:S01]  /*2b10*/  @P6 HADD2.F32 R32, -RZ, R9.H1_H1 ;  /* 0x30000009ff206230 */ /* 0x000fe20000004100 */
[----:B------:R-:W-:Y:S01]  /*2b20*/  @P2 PRMT R26, R191, 0x7610, R26 ;  /* 0x00007610bf1a2816 */ /* 0x000fe2000000001a */
[----:B------:R-:W-:Y:S02]  /*2b30*/  @P4 HADD2.F32 R30, -RZ, R34.H0_H0 ;  /* 0x20000022ff1e4230 */ /* 0x000fe40000004100 */
[----:B------:R-:W-:Y:S01]  /*2b40*/  @P4 FMUL.FTZ R186, R41, R38 ;  /* 0x0000002629ba4220 */ /* 0x000fe20000410000 */
[----:B------:R-:W-:Y:S02]  /*2b50*/  @P6 HADD2.F32 R33, -RZ, R33.H1_H1 ;  /* 0x30000021ff216230 */ /* 0x000fe40000004100 */
[C---:B------:R-:W-:Y:S01]  /*2b60*/  @P6 FMUL.FTZ R184, R40.reuse, R32 ;  /* 0x0000002028b86220 */ /* 0x040fe20000410000 */
[----:B------:R-:W-:Y:S01]  /*2b70*/  LEA R32, P5, R171, UR16, 0x4 ;  /* 0x00000010ab207c11 */ /* 0x000fe2000f8a20ff */
[----:B------:R-:W-:Y:S01]  /*2b80*/  @P4 FMUL.FTZ R187, R41, R30 ;  /* 0x0000001e29bb4220 */ /* 0x000fe20000410000 */
[----:B------:R-:W-:Y:S01]  /*2b90*/  LOP3.LUT P4, RZ, R53, 0xff00, RZ, 0xc0, !PT ;  /* 0x0000ff0035ff7812 */ /* 0x000fe2000788c0ff */
[----:B------:R-:W-:Y:S01]  /*2ba0*/  @P6 FMUL.FTZ R52, R40, R33 ;  /* 0x0000002128346220 */ /* 0x000fe20000410000 */
[----:B------:R-:W-:Y:S01]  /*2bb0*/  LEA.HI.X R33, R171, UR17, RZ, 0x4, P5 ;  /* 0x00000011ab217c11 */ /* 0x000fe2000a8f24ff */
[----:B------:R-:W-:Y:S01]  /*2bc0*/  @P1 HADD2.F32 R30, -RZ, R18.H1_H1 ;  /* 0x30000012ff1e1230 */ /* 0x000fe20000004100 */
[C---:B------:R-:W-:Y:S01]  /*2bd0*/  LOP3.LUT P6, RZ, R53.reuse, 0xff0000, RZ, 0xc0, !PT ;  /* 0x00ff000035ff7812 */ /* 0x040fe200078cc0ff */
[----:B------:R-:W0:Y:S01]  /*2be0*/  @P2 LDC.64 R40, c[0x0][0x308] ;  /* 0x0000c200ff282b82 */ /* 0x000e220000000a00 */
[----:B------:R-:W-:Y:S01]  /*2bf0*/  LOP3.LUT P5, RZ, R53, 0xff000000, RZ, 0xc0, !PT ;  /* 0xff00000035ff7812 */ /* 0x000fe200078ac0ff */
[----:B------:R-:W-:Y:S01]  /*2c00*/  FADD.FTZ R53, R189, -R180 ;  /* 0x800000b4bd357221 */ /* 0x000fe20000010000 */
[----:B------:R-:W-:-:S02]  /*2c10*/  @P1 HADD2.F32 R36, -RZ, R19.H0_H0 ;  /* 0x20000013ff241230 */ /* 0x000fc40000004100 */
[----:B------:R-:W-:Y:S01]  /*2c20*/  @P1 FADD.FTZ R181, R181, R30 ;  /* 0x0000001eb5b51221 */ /* 0x000fe20000010000 */
[----:B------:R-:W-:Y:S02]  /*2c30*/  @P1 HADD2.F32 R38, -RZ, R19.H1_H1 ;  /* 0x30000013ff261230 */ /* 0x000fe40000004100 */
[C---:B------:R-:W-:Y:S01]  /*2c40*/  FMUL.FTZ R189, R62.reuse, R183 ;  /* 0x000000b73ebd7220 */ /* 0x040fe20000410000 */
[----:B------:R-:W-:Y:S01]  /*2c50*/  FMUL.FTZ R195, R62, R53 ;  /* 0x000000353ec37220 */ /* 0x000fe20000410000 */
[-C--:B------:R-:W-:Y:S01]  /*2c60*/  FMUL.FTZ R30, R181, R60.reuse ;  /* 0x0000003cb51e7220 */ /* 0x080fe20000410000 */
[----:B------:R-:W-:Y:S01]  /*2c70*/  HFMA2.MMA R183, -RZ, RZ, 0, 0 ;  /* 0x00000000ffb77435 */ /* 0x000fe200000001ff */
[----:B------:R-:W-:Y:S01]  /*2c80*/  @P1 FADD.FTZ R189, R189, R36 ;  /* 0x00000024bdbd1221 */ /* 0x000fe20000010000 */
[----:B------:R-:W-:Y:S01]  /*2c90*/  @P1 FADD.FTZ R195, R195, R38 ;  /* 0x00000026c3c31221 */ /* 0x000fe20000010000 */
[----:B------:R-:W-:Y:S02]  /*2ca0*/  @P4 HADD2.F32 R36, -RZ, R10.H1_H1 ;  /* 0x3000000aff244230 */ /* 0x000fe40000004100 */
[----:B------:R-:W-:Y:S01]  /*2cb0*/  FMUL.FTZ R201, R30, UR13 ;  /* 0x0000000d1ec97c20 */ /* 0x000fe20008410000 */
[-C--:B------:R-:W-:Y:S01]  /*2cc0*/  FMUL.FTZ R38, R189, R60.reuse ;  /* 0x0000003cbd267220 */ /* 0x080fe20000410000 */
[----:B------:R-:W-:Y:S01]  /*2cd0*/  FMUL.FTZ R53, R195, R60 ;  /* 0x0000003cc3357220 */ /* 0x000fe20000410000 */
[----:B------:R-:W-:-:S02]  /*2ce0*/  @P6 HADD2.F32 R178, -RZ, R11.H0_H0 ;  /* 0x2000000bffb26230 */ /* 0x000fc40000004100 */
[----:B------:R-:W-:Y:S01]  /*2cf0*/  @P4 FMUL.FTZ R183, R201, R36 ;  /* 0x00000024c9b74220 */ /* 0x000fe20000410000 */
[----:B------:R-:W-:Y:S02]  /*2d00*/  @P5 HADD2.F32 R180, -RZ, R11.H1_H1 ;  /* 0x3000000bffb45230 */ /* 0x000fe40000004100 */
[----:B------:R-:W-:Y:S01]  /*2d10*/  FMUL.FTZ R203, R38, UR13 ;  /* 0x0000000d26cb7c20 */ /* 0x000fe20008410000 */
[----:B------:R-:W-:Y:S01]  /*2d20*/  FMUL.FTZ R53, R53, UR13 ;  /* 0x0000000d35357c20 */ /* 0x000fe20008410000 */
[----:B------:R-:W-:Y:S02]  /*2d30*/  @P2 F2FP.F16.F32.PACK_AB R36, RZ, R31 ;  /* 0x0000001fff24223e */ /* 0x000fe400000000ff */
[----:B------:R-:W-:Y:S01]  /*2d40*/  @P2 F2FP.F16.F32.PACK_AB R189, RZ, R189 ;  /* 0x000000bdffbd223e */ /* 0x000fe200000000ff */
[----:B------:R-:W-:Y:S01]  /*2d50*/  @P6 FMUL.FTZ R176, R203, R178 ;  /* 0x000000b2cbb06220 */ /* 0x000fe20000410000 */
[----:B------:R-:W-:Y:S01]  /*2d60*/  @P5 FMUL.FTZ R199, R53, R180 ;  /* 0x000000b435c75220 */ /* 0x000fe20000410000 */
[----:B------:R-:W-:Y:S01]  /*2d70*/  @P2 F2FP.F16.F32.PACK_AB R38, RZ, R29 ;  /* 0x0000001dff26223e */ /* 0x000fe200000000ff */
[----:B0-----:R-:W-:Y:S01]  /*2d80*/  @P2 IMAD.WIDE.U32 R40, R171, 0x10, R40 ;  /* 0x00000010ab282825 */ /* 0x001fe200078e0028 */
[----:B------:R-:W-:-:S02]  /*2d90*/  @P2 F2FP.F16.F32.PACK_AB R181, RZ, R181 ;  /* 0x000000b5ffb5223e */ /* 0x000fc400000000ff */
[----:B------:R-:W-:Y:S02]  /*2da0*/  @P2 F2FP.F16.F32.PACK_AB R195, RZ, R195 ;  /* 0x000000c3ffc3223e */ /* 0x000fe400000000ff */
[----:B------:R-:W-:Y:S01]  /*2db0*/  @P2 PRMT R24, R36, 0x7610, R24 ;  /* 0x0000761024182816 */ /* 0x000fe20000000018 */
[----:B------:R-:W-:Y:S01]  /*2dc0*/  IMAD.WIDE.U32 R36, R169, 0x10, R48 ;  /* 0x00000010a9247825 */ /* 0x000fe200078e0030 */
[----:B------:R-:W-:Y:S02]  /*2dd0*/  @P2 PRMT R27, R189, 0x7610, R27 ;  /* 0x00007610bd1b2816 */ /* 0x000fe4000000001b */
[----:B------:R-:W-:Y:S02]  /*2de0*/  @P2 PRMT R24, R24, 0x5410, R38 ;  /* 0x0000541018182816 */ /* 0x000fe40000000026 */
[----:B------:R-:W-:Y:S02]  /*2df0*/  @P2 PRMT R26, R26, 0x5410, R181 ;  /* 0x000054101a1a2816 */ /* 0x000fe400000000b5 */
[----:B------:R-:W-:-:S02]  /*2e00*/  @P2 PRMT R27, R27, 0x5410, R195 ;  /* 0x000054101b1b2816 */ /* 0x000fc400000000c3 */
[----:B------:R-:W-:Y:S02]  /*2e10*/  F2FP.F16.F32.PACK_AB R31, R199, R176 ;  /* 0x000000b0c71f723e */ /* 0x000fe400000000ff */
[----:B------:R-:W-:Y:S01]  /*2e20*/  F2FP.F16.F32.PACK_AB R30, R183, R186 ;  /* 0x000000bab71e723e */ /* 0x000fe200000000ff */
[----:B------:R-:W-:Y:S01]  /*2e30*/  @P2 STG.E.128 desc[UR6][R40.64], R24 ;  /* 0x0000001828002986 */ /* 0x000fe2000c101d06 */
[----:B------:R-:W-:-:S05]  /*2e40*/  F2FP.F16.F32.PACK_AB R29, R184, R39 ;  /* 0x00000027b81d723e */ /* 0x000fca00000000ff */
[----:B------:R0:W-:Y:S04]  /*2e50*/  STG.E.128 desc[UR6][R32.64], R28 ;  /* 0x0000001c20007986 */ /* 0x0001e8000c101d06 */
[----:B------:R-:W2:Y:S01]  /*2e60*/  LDG.E.128 R36, desc[UR6][R36.64] ;  /* 0x0000000624247981 */ /* 0x000ea2000c1e1d00 */
[----:B------:R-:W-:Y:S01]  /*2e70*/  @P4 HADD2.F32 R34, -RZ, R34.H1_H1 ;  /* 0x30000022ff224230 */ /* 0x000fe20000004100 */
[----:B------:R-:W-:Y:S01]  /*2e80*/  MOV R48, RZ ;  /* 0x000000ff00307202 */ /* 0x000fe20000000f00 */
[-CC-:B------:R-:W-:Y:S01]  /*2e90*/  FFMA.FTZ R58, R58, R43.reuse, R42.reuse ;  /* 0x0000002b3a3a7223 */ /* 0x180fe2000001002a */
[-CC-:B------:R-:W-:Y:S01]  /*2ea0*/  FFMA.FTZ R176, R61, R43.reuse, R42.reuse ;  /* 0x0000002b3db07223 */ /* 0x180fe2000001002a */
[-CC-:B------:R-:W-:Y:S01]  /*2eb0*/  FFMA.FTZ R166, R166, R43.reuse, R42.reuse ;  /* 0x0000002ba6a67223 */ /* 0x180fe2000001002a */
[----:B------:R-:W-:Y:S01]  /*2ec0*/  @P4 FMUL.FTZ R48, R201, R34 ;  /* 0x00000022c9304220 */ /* 0x000fe20000410000 */
[----:B------:R-:W-:Y:S01]  /*2ed0*/  FFMA.FTZ R34, R175, R43, R42 ;  /* 0x0000002baf227223 */ /* 0x000fe2000001002a */
[----:B------:R-:W-:Y:S01]  /*2ee0*/  FADD.FTZ R51, R51, -R58 ;  /* 0x8000003a33337221 */ /* 0x000fe20000010000 */
[----:B------:R-:W-:Y:S01]  /*2ef0*/  FADD.FTZ R59, R59, -R176 ;  /* 0x800000b03b3b7221 */ /* 0x000fe20000010000 */
[----:B------:R-:W-:Y:S01]  /*2f00*/  FADD.FTZ R57, R57, -R166 ;  /* 0x800000a639397221 */ /* 0x000fe20000010000 */
[----:B------:R-:W-:Y:S01]  /*2f10*/  FADD.FTZ R63, R63, -R34 ;  /* 0x800000223f3f7221 */ /* 0x000fe20000010000 */
[----:B------:R-:W-:-:S02]  /*2f20*/  @P1 HADD2.F32 R34, -RZ, R21.H1_H1 ;  /* 0x30000015ff221230 */ /* 0x000fc40000004100 */
[----:B------:R-:W-:Y:S01]  /*2f30*/  FMUL.FTZ R51, R62, R51 ;  /* 0x000000333e337220 */ /* 0x000fe20000410000 */
[--C-:B0-----:R-:W-:Y:S02]  /*2f40*/  @P1 HADD2.F32 R28, -RZ, R20.reuse.H0_H0 ;  /* 0x20000014ff1c1230 */ /* 0x101fe40000004100 */
[--C-:B------:R-:W-:Y:S01]  /*2f50*/  FFMA.FTZ R29, R56, R43, R42.reuse ;  /* 0x0000002b381d7223 */ /* 0x100fe2000001002a */
[C---:B------:R-:W-:Y:S01]  /*2f60*/  FMUL.FTZ R63, R62.reuse, R63 ;  /* 0x0000003f3e3f7220 */ /* 0x040fe20000410000 */
[----:B------:R-:W-:Y:S01]  /*2f70*/  @P1 HADD2.F32 R30, -RZ, R20.H1_H1 ;  /* 0x30000014ff1e1230 */ /* 0x000fe20000004100 */
[----:B------:R-:W-:Y:S01]  /*2f80*/  MOV R49, R2 ;  /* 0x0000000200317202 */ /* 0x000fe20000000f00 */
[----:B------:R-:W-:Y:S01]  /*2f90*/  FMUL.FTZ R59, R62, R59 ;  /* 0x0000003b3e3b7220 */ /* 0x000fe20000410000 */
[----:B------:R-:W-:Y:S02]  /*2fa0*/  @P1 HADD2.F32 R32, -RZ, R21.H0_H0 ;  /* 0x20000015ff201230 */ /* 0x000fe40000004100 */
[----:B------:R-:W-:Y:S01]  /*2fb0*/  FFMA.FTZ R168, R168, R43, R42 ;  /* 0x0000002ba8a87223 */ /* 0x000fe2000001002a */
[----:B------:R-:W-:Y:S01]  /*2fc0*/  FADD.FTZ R29, R50, -R29 ;  /* 0x8000001d321d7221 */ /* 0x000fe20000010000 */
[----:B------:R-:W-:Y:S01]  /*2fd0*/  FMUL.FTZ R57, R62, R57 ;  /* 0x000000393e397220 */ /* 0x000fe20000410000 */
[----:B------:R-:W-:Y:S01]  /*2fe0*/  @P1 FADD.FTZ R63, R63, R28 ;  /* 0x0000001c3f3f1221 */ /* 0x000fe20000010000 */
[----:B------:R-:W-:-:S02]  /*2ff0*/  @P6 HADD2.F32 R28, -RZ, R35.H0_H0 ;  /* 0x20000023ff1c6230 */ /* 0x000fc40000004100 */
[----:B------:R-:W-:Y:S01]  /*3000*/  FFMA.FTZ R170, R170, R43, R42 ;  /* 0x0000002baaaa7223 */ /* 0x000fe2000001002a */
[----:B------:R-:W-:Y:S01]  /*3010*/  @P1 FADD.FTZ R51, R51, R34 ;  /* 0x0000002233331221 */ /* 0x000fe20000010000 */
[----:B------:R-:W-:Y:S01]  /*3020*/  LOP3.LUT P4, RZ, R49, 0xff, RZ, 0xc0, !PT ;  /* 0x000000ff31ff7812 */ /* 0x000fe2000788c0ff */
[----:B------:R-:W-:Y:S01]  /*3030*/  @P1 FADD.FTZ R59, R59, R30 ;  /* 0x0000001e3b3b1221 */ /* 0x000fe20000010000 */
[----:B------:R-:W-:Y:S02]  /*3040*/  @P1 HADD2.F32 R34, -RZ, R22.H0_H0 ;  /* 0x20000016ff221230 */ /* 0x000fe40000004100 */
[----:B------:R-:W-:Y:S01]  /*3050*/  FADD.FTZ R177, R177, -R168 ;  /* 0x800000a8b1b17221 */ /* 0x000fe20000010000 */
[----:B------:R-:W-:Y:S01]  /*3060*/  FMUL.FTZ R49, R62, R29 ;  /* 0x0000001d3e317220 */ /* 0x000fe20000410000 */
[----:B------:R-:W-:Y:S01]  /*3070*/  CS2R R30, SRZ ;  /* 0x00000000001e7805 */ /* 0x000fe2000001ff00 */
[----:B------:R-:W-:Y:S01]  /*3080*/  @P1 FADD.FTZ R57, R57, R32 ;  /* 0x0000002039391221 */ /* 0x000fe20000010000 */
[----:B------:R-:W-:-:S02]  /*3090*/  @P5 HADD2.F32 R32, -RZ, R35.H1_H1 ;  /* 0x30000023ff205230 */ /* 0x000fc40000004100 */
[----:B------:R-:W-:Y:S01]  /*30a0*/  FADD.FTZ R179, R179, -R170 ;  /* 0x800000aab3b37221 */ /* 0x000fe20000010000 */
[----:B------:R-:W-:Y:S01]  /*30b0*/  @P6 FMUL.FTZ R31, R203, R28 ;  /* 0x0000001ccb1f6220 */ /* 0x000fe20000410000 */
[----:B------:R-:W-:Y:S02]  /*30c0*/  @P1 HADD2.F32 R28, -RZ, R22.H1_H1 ;  /* 0x30000016ff1c1230 */ /* 0x000fe40000004100 */
[C---:B------:R-:W-:Y:S01]  /*30d0*/  FMUL.FTZ R177, R62.reuse, R177 ;  /* 0x000000b13eb17220 */ /* 0x040fe20000410000 */
[----:B------:R-:W-:Y:S01]  /*30e0*/  @P1 FADD.FTZ R49, R49, R34 ;  /* 0x0000002231311221 */ /* 0x000fe20000010000 */
[----:B------:R-:W-:Y:S02]  /*30f0*/  @P1 HADD2.F32 R34, -RZ, R23.H0_H0 ;  /* 0x20000017ff221230 */ /* 0x000fe40000004100 */
[----:B------:R-:W-:Y:S01]  /*3100*/  FMUL.FTZ R179, R62, R179 ;  /* 0x000000b33eb37220 */ /* 0x000fe20000410000 */
[----:B------:R-:W-:Y:S01]  /*3110*/  @P5 FMUL.FTZ R30, R53, R32 ;  /* 0x00000020351e5220 */ /* 0x000fe20000410000 */
[----:B------:R-:W-:Y:S01]  /*3120*/  LOP3.LUT P5, RZ, R2, 0xff0000, RZ, 0xc0, !PT ;  /* 0x00ff000002ff7812 */ /* 0x000fe200078ac0ff */
[----:B------:R-:W-:Y:S01]  /*3130*/  @P1 FADD.FTZ R177, R177, R28 ;  /* 0x0000001cb1b11221 */ /* 0x000fe20000010000 */
[----:B------:R-:W-:Y:S01]  /*3140*/  FMUL.FTZ R28, R63, R60 ;  /* 0x0000003c3f1c7220 */ /* 0x000fe20000410000 */
[----:B------:R-:W-:Y:S01]  /*3150*/  @P1 FADD.FTZ R179, R179, R34 ;  /* 0x00000022b3b31221 */ /* 0x000fe20000010000 */
[----:B------:R-:W-:Y:S01]  /*3160*/  HFMA2.MMA R34, -RZ, RZ, 0, 0 ;  /* 0x00000000ff227435 */ /* 0x000fe200000001ff */
[----:B------:R-:W-:-:S02]  /*3170*/  @P4 HADD2.F32 R29, -RZ, R4.H0_H0 ;  /* 0x20000004ff1d4230 */ /* 0x000fc40000004100 */
[----:B------:R-:W-:Y:S01]  /*3180*/  FMUL.FTZ R53, R28, UR13 ;  /* 0x0000000d1c357c20 */ /* 0x000fe20008410000 */
[-C--:B------:R-:W-:Y:S01]  /*3190*/  FMUL.FTZ R32, R59, R60.reuse ;  /* 0x0000003c3b207220 */ /* 0x080fe20000410000 */
[----:B------:R-:W-:Y:S01]  /*31a0*/  FMUL.FTZ R35, R57, R60 ;  /* 0x0000003c39237220 */ /* 0x000fe20000410000 */
[----:B------:R-:W-:Y:S01]  /*31b0*/  FFMA.FTZ R43, R174, R43, R42 ;  /* 0x0000002bae2b7223 */ /* 0x000fe2000001002a */
[----:B------:R-:W-:Y:S01]  /*31c0*/  @P4 FMUL.FTZ R34, R53, R29 ;  /* 0x0000001d35224220 */ /* 0x000fe20000410000 */
[----:B------:R-:W-:Y:S01]  /*31d0*/  LOP3.LUT P6, RZ, R2, 0xff00, RZ, 0xc0, !PT ;  /* 0x0000ff0002ff7812 */ /* 0x000fe200078cc0ff */
[----:B------:R-:W0:Y:S01]  /*31e0*/  @P2 LDC.64 R28, c[0x0][0x308] ;  /* 0x0000c200ff1c2b82 */ /* 0x000e220000000a00 */
[----:B------:R-:W-:Y:S01]  /*31f0*/  HFMA2.MMA R42, -RZ, RZ, 0, 0 ;  /* 0x00000000ff2a7435 */ /* 0x000fe200000001ff */
[----:B------:R-:W-:Y:S01]  /*3200*/  FMUL.FTZ R56, R32, UR13 ;  /* 0x0000000d20387c20 */ /* 0x000fe20008410000 */
[----:B------:R-:W-:Y:S02]  /*3210*/  @P5 HADD2.F32 R32, -RZ, R5.H0_H0 ;  /* 0x20000005ff205230 */ /* 0x000fe40000004100 */
[----:B------:R-:W-:Y:S01]  /*3220*/  FMUL.FTZ R171, R35, UR13 ;  /* 0x0000000d23ab7c20 */ /* 0x000fe20008410000 */
[----:B------:R-:W-:Y:S01]  /*3230*/  FADD.FTZ R43, R172, -R43 ;  /* 0x8000002bac2b7221 */ /* 0x000fe20000010000 */
[----:B------:R-:W-:Y:S01]  /*3240*/  @P1 HADD2.F32 R40, -RZ, R23.H1_H1 ;  /* 0x30000017ff281230 */ /* 0x000fe20000004100 */
[----:B------:R-:W-:Y:S01]  /*3250*/  @P2 F2FP.F16.F32.PACK_AB R63, RZ, R63 ;  /* 0x0000003fff3f223e */ /* 0x000fe200000000ff */
[----:B------:R-:W-:Y:S01]  /*3260*/  @P5 FMUL.FTZ R42, R171, R32 ;  /* 0x00000020ab2a5220 */ /* 0x000fe20000410000 */
[----:B------:R-:W-:Y:S01]  /*3270*/  FMUL.FTZ R61, R62, R43 ;  /* 0x0000002b3e3d7220 */ /* 0x000fe20000410000 */
[----:B------:R-:W-:Y:S01]  /*3280*/  @P2 F2FP.F16.F32.PACK_AB R32, RZ, R49 ;  /* 0x00000031ff20223e */ /* 0x000fe200000000ff */
[----:B------:R-:W-:Y:S01]  /*3290*/  FMUL.FTZ R49, R49, R60 ;  /* 0x0000003c31317220 */ /* 0x000fe20000410000 */
[----:B------:R-:W-:-:S02]  /*32a0*/  @P6 HADD2.F32 R33, -RZ, R4.H1_H1 ;  /* 0x30000004ff216230 */ /* 0x000fc40000004100 */
[----:B------:R-:W-:Y:S01]  /*32b0*/  @P1 FADD.FTZ R61, R61, R40 ;  /* 0x000000283d3d1221 */ /* 0x000fe20000010000 */
[----:B------:R-:W-:Y:S01]  /*32c0*/  @P2 PRMT R26, R32, 0x7610, R26 ;  /* 0x00007610201a2816 */ /* 0x000fe2000000001a */
[----:B------:R-:W-:Y:S01]  /*32d0*/  FMUL.FTZ R49, R49, UR13 ;  /* 0x0000000d31317c20 */ /* 0x000fe20008410000 */
[----:B------:R-:W-:Y:S01]  /*32e0*/  @P2 F2FP.F16.F32.PACK_AB R40, RZ, R177 ;  /* 0x000000b1ff28223e */ /* 0x000fe200000000ff */
[-C--:B------:R-:W-:Y:S01]  /*32f0*/  FMUL.FTZ R177, R177, R60.reuse ;  /* 0x0000003cb1b17220 */ /* 0x080fe20000410000 */
[----:B------:R-:W-:Y:S01]  /*3300*/  @P2 F2FP.F16.F32.PACK_AB R57, RZ, R57 ;  /* 0x00000039ff39223e */ /* 0x000fe200000000ff */
[----:B------:R-:W-:Y:S01]  /*3310*/  FADD.FTZ R75, R30, R75 ;  /* 0x0000004b1e4b7221 */ /* 0x000fe20000010000 */
[----:B------:R-:W-:Y:S01]  /*3320*/  @P2 F2FP.F16.F32.PACK_AB R43, RZ, R179 ;  /* 0x000000b3ff2b223e */ /* 0x000fe200000000ff */
[----:B------:R-:W-:Y:S01]  /*3330*/  FMUL.FTZ R179, R179, R60 ;  /* 0x0000003cb3b37220 */ /* 0x000fe20000410000 */
[----:B------:R-:W-:Y:S01]  /*3340*/  MOV R35, RZ ;  /* 0x000000ff00237202 */ /* 0x000fe20000000f00 */
[----:B------:R-:W-:Y:S01]  /*3350*/  FMUL.FTZ R177, R177, UR13 ;  /* 0x0000000db1b17c20 */ /* 0x000fe20008410000 */
[----:B------:R-:W-:Y:S01]  /*3360*/  @P2 PRMT R26, R26, 0x5410, R40 ;  /* 0x000054101a1a2816 */ /* 0x000fe20000000028 */
[----:B------:R-:W-:Y:S01]  /*3370*/  HFMA2.MMA R40, -RZ, RZ, 0, 0 ;  /* 0x00000000ff287435 */ /* 0x000fe200000001ff */
[----:B------:R-:W-:Y:S01]  /*3380*/  MOV R41, RZ ;  /* 0x000000ff00297202 */ /* 0x000fe20000000f00 */
[----:B------:R-:W-:Y:S01]  /*3390*/  @P6 FMUL.FTZ R41, R56, R33 ;  /* 0x0000002138296220 */ /* 0x000fe20000410000 */
[----:B------:R-:W-:Y:S01]  /*33a0*/  @P2 F2FP.F16.F32.PACK_AB R59, RZ, R59 ;  /* 0x0000003bff3b223e */ /* 0x000fe200000000ff */
[----:B0-----:R-:W-:Y:S01]  /*33b0*/  @P2 IMAD.WIDE.U32 R28, R169, 0x10, R28 ;  /* 0x00000010a91c2825 */ /* 0x001fe200078e001c */
[----:B------:R-:W-:-:S03]  /*33c0*/  @P2 F2FP.F16.F32.PACK_AB R33, RZ, R51 ;  /* 0x00000033ff21223e */ /* 0x000fc600000000ff */
[-C--:B------:R-:W-:Y:S01]  /*33d0*/  FMUL.FTZ R51, R51, R60.reuse ;  /* 0x0000003c33337220 */ /* 0x080fe20000410000 */
[----:B------:R-:W-:Y:S01]  /*33e0*/  @P2 F2FP.F16.F32.PACK_AB R50, RZ, R61 ;  /* 0x0000003dff32223e */ /* 0x000fe200000000ff */
[----:B------:R-:W-:Y:S01]  /*33f0*/  FMUL.FTZ R60, R61, R60 ;  /* 0x0000003c3d3c7220 */ /* 0x000fe20000410000 */
[----:B------:R-:W-:Y:S01]  /*3400*/  @P2 PRMT R24, R63, 0x7610, R24 ;  /* 0x000076103f182816 */ /* 0x000fe20000000018 */
[----:B------:R-:W-:Y:S01]  /*3410*/  FMUL.FTZ R179, R179, UR13 ;  /* 0x0000000db3b37c20 */ /* 0x000fe20008410000 */
[----:B------:R-:W-:Y:S01]  /*3420*/  @P2 PRMT R25, R57, 0x7610, R25 ;  /* 0x0000761039192816 */ /* 0x000fe20000000019 */
[----:B------:R-:W-:Y:S01]  /*3430*/  FMUL.FTZ R57, R51, UR13 ;  /* 0x0000000d33397c20 */ /* 0x000fe20008410000 */
[----:B------:R-:W-:Y:S01]  /*3440*/  @P2 PRMT R27, R43, 0x7610, R27 ;  /* 0x000076102b1b2816 */ /* 0x000fe2000000001b */
[----:B------:R-:W-:Y:S01]  /*3450*/  FMUL.FTZ R60, R60, UR13 ;  /* 0x0000000d3c3c7c20 */ /* 0x000fe20008410000 */
[----:B------:R-:W-:Y:S01]  /*3460*/  MOV R43, RZ ;  /* 0x000000ff002b7202 */ /* 0x000fe20000000f00 */
[----:B------:R-:W-:Y:S01]  /*3470*/  FADD.FTZ R74, R31, R74 ;  /* 0x0000004a1f4a7221 */ /* 0x000fe20000010000 */
[----:B------:R-:W-:Y:S01]  /*3480*/  @P2 PRMT R24, R24, 0x5410, R59 ;  /* 0x0000541018182816 */ /* 0x000fe2000000003b */
[----:B------:R-:W-:Y:S01]  /*3490*/  FADD.FTZ R93, R0, R93 ;  /* 0x0000005d005d7221 */ /* 0x000fe20000010000 */
[----:B------:R-:W-:Y:S01]  /*34a0*/  @P2 PRMT R25, R25, 0x5410, R33 ;  /* 0x0000541019192816 */ /* 0x000fe20000000021 */
[----:B------:R-:W-:Y:S01]  /*34b0*/  FADD.FTZ R92, R45, R92 ;  /* 0x0000005c2d5c7221 */ /* 0x000fe20000010000 */
[----:B------:R-:W-:Y:S01]  /*34c0*/  @P2 PRMT R27, R27, 0x5410, R50 ;  /* 0x000054101b1b2816 */ /* 0x000fe20000000032 */
[----:B------:R-:W-:Y:S01]  /*34d0*/  FADD.FTZ R90, R47, R90 ;  /* 0x0000005a2f5a7221 */ /* 0x000fe20000010000 */
[----:B------:R-:W-:Y:S01]  /*34e0*/  LOP3.LUT P1, RZ, R2, 0xff000000, RZ, 0xc0, !PT ;  /* 0xff00000002ff7812 */ /* 0x000fe2000782c0ff */
[----:B------:R-:W-:Y:S01]  /*34f0*/  FADD.FTZ R91, R44, R91 ;  /* 0x0000005b2c5b7221 */ /* 0x000fe20000010000 */
[----:B------:R-:W-:Y:S01]  /*3500*/  MOV R50, RZ ;  /* 0x000000ff00327202 */ /* 0x000fe20000000f00 */
[----:B------:R0:W-:Y:S01]  /*3510*/  @P2 STG.E.128 desc[UR6][R28.64], R24 ;  /* 0x000000181c002986 */ /* 0x0001e2000c101d06 */
[----:B------:R-:W-:Y:S01]  /*3520*/  LOP3.LUT P2, RZ, R3, 0xff0000, RZ, 0xc0, !PT ;  /* 0x00ff000003ff7812 */ /* 0x000fe2000784c0ff */
[----:B------:R-:W-:Y:S01]  /*3530*/  FADD.FTZ R88, R205, R88 ;  /* 0x00000058cd587221 */ /* 0x000fe20000010000 */
[----:B------:R-:W-:Y:S01]  /*3540*/  IADD3 R165, R165, UR18, RZ ;  /* 0x00000012a5a57c10 */ /* 0x000fe2000fffe0ff */
[----:B------:R-:W-:Y:S01]  /*3550*/  FADD.FTZ R89, R46, R89 ;  /* 0x000000592e597221 */ /* 0x000fe20000010000 */
[----:B------:R-:W-:Y:S01]  /*3560*/  MOV R0, RZ ;  /* 0x000000ff00007202 */ /* 0x000fe20000000f00 */
[----:B------:R-:W-:Y:S01]  /*3570*/  FADD.FTZ R82, R55, R82 ;  /* 0x0000005237527221 */ /* 0x000fe20000010000 */
[----:B------:R-:W-:Y:S01]  /*3580*/  FADD.FTZ R83, R54, R83 ;  /* 0x0000005336537221 */ /* 0x000fe20000010000 */
[----:B------:R-:W-:Y:S01]  /*3590*/  FADD.FTZ R80, R173, R80 ;  /* 0x00000050ad507221 */ /* 0x000fe20000010000 */
[----:B------:R-:W-:Y:S01]  /*35a0*/  FADD.FTZ R81, R182, R81 ;  /* 0x00000051b6517221 */ /* 0x000fe20000010000 */
[----:B------:R-:W-:-:S02]  /*35b0*/  @P1 HADD2.F32 R2, -RZ, R5.H1_H1 ;  /* 0x30000005ff021230 */ /* 0x000fc40000004100 */
[----:B------:R-:W-:Y:S01]  /*35c0*/  FADD.FTZ R78, R185, R78 ;  /* 0x0000004eb94e7221 */ /* 0x000fe20000010000 */
[----:B------:R-:W-:Y:S01]  /*35d0*/  FADD.FTZ R79, R52, R79 ;  /* 0x0000004f344f7221 */ /* 0x000fe20000010000 */
[----:B------:R-:W-:Y:S01]  /*35e0*/  FADD.FTZ R76, R187, R76 ;  /* 0x0000004cbb4c7221 */ /* 0x000fe20000010000 */
[----:B------:R-:W-:Y:S02]  /*35f0*/  @P2 HADD2.F32 R51, -RZ, R7.H0_H0 ;  /* 0x20000007ff332230 */ /* 0x000fe40000004100 */
[----:B------:R-:W-:Y:S01]  /*3600*/  FADD.FTZ R77, R48, R77 ;  /* 0x0000004d304d7221 */ /* 0x000fe20000010000 */
[----:B0-----:R-:W-:Y:S02]  /*3610*/  HFMA2.MMA R29, -RZ, RZ, 0, 0 ;  /* 0x00000000ff1d7435 */ /* 0x001fe400000001ff */
[----:B------:R-:W-:Y:S01]  /*3620*/  @P2 FMUL.FTZ R50, R179, R51 ;  /* 0x00000033b3322220 */ /* 0x000fe20000410000 */
[--C-:B--2---:R-:W-:Y:S02]  /*3630*/  @P4 HADD2.F32 R32, -RZ, R36.reuse.H0_H0 ;  /* 0x20000024ff204230 */ /* 0x104fe40000004100 */
[----:B------:R-:W-:-:S03]  /*3640*/  @P6 HADD2.F32 R36, -RZ, R36.H1_H1 ;  /* 0x30000024ff246230 */ /* 0x000fc60000004100 */
[----:B------:R-:W-:Y:S01]  /*3650*/  @P4 FMUL.FTZ R35, R53, R32 ;  /* 0x0000002035234220 */ /* 0x000fe20000410000 */
[--C-:B------:R-:W-:Y:S02]  /*3660*/  @P5 HADD2.F32 R32, -RZ, R37.reuse.H0_H0 ;  /* 0x20000025ff205230 */ /* 0x100fe40000004100 */
[----:B------:R-:W-:Y:S01]  /*3670*/  @P6 FMUL.FTZ R40, R56, R36 ;  /* 0x0000002438286220 */ /* 0x000fe20000410000 */
[----:B------:R-:W-:Y:S01]  /*3680*/  LOP3.LUT P4, RZ, R3, 0xff00, RZ, 0xc0, !PT ;  /* 0x0000ff0003ff7812 */ /* 0x000fe2000788c0ff */
[----:B------:R-:W-:Y:S01]  /*3690*/  HFMA2.MMA R53, -RZ, RZ, 0, 0 ;  /* 0x00000000ff357435 */ /* 0x000fe200000001ff */
[----:B------:R-:W-:Y:S02]  /*36a0*/  @P1 HADD2.F32 R37, -RZ, R37.H1_H1 ;  /* 0x30000025ff251230 */ /* 0x000fe40000004100 */
[----:B------:R-:W-:Y:S01]  /*36b0*/  @P5 FMUL.FTZ R43, R171, R32 ;  /* 0x00000020ab2b5220 */ /* 0x000fe20000410000 */
[----:B------:R-:W-:Y:S01]  /*36c0*/  LEA R32, P6, R169, UR16, 0x4 ;  /* 0x00000010a9207c11 */ /* 0x000fe2000f8c20ff */
[----:B------:R-:W-:Y:S01]  /*36d0*/  FADD.FTZ R72, R35, R72 ;  /* 0x0000004823487221 */ /* 0x000fe20000010000 */
[----:B------:R-:W-:Y:S01]  /*36e0*/  LOP3.LUT P5, RZ, R3, 0xff, RZ, 0xc0, !PT ;  /* 0x000000ff03ff7812 */ /* 0x000fe200078ac0ff */
[----:B------:R-:W-:Y:S01]  /*36f0*/  @P1 FMUL.FTZ R0, R57, R37 ;  /* 0x0000002539001220 */ /* 0x000fe20000410000 */
[----:B------:R-:W-:Y:S01]  /*3700*/  LEA.HI.X R33, R169, UR17, RZ, 0x4, P6 ;  /* 0x00000011a9217c11 */ /* 0x000fe2000b0f24ff */
[----:B------:R-:W-:Y:S01]  /*3710*/  FADD.FTZ R73, R40, R73 ;  /* 0x0000004928497221 */ /* 0x000fe20000010000 */
[----:B------:R-:W-:Y:S01]  /*3720*/  LOP3.LUT P6, RZ, R3, 0xff000000, RZ, 0xc0, !PT ;  /* 0xff00000003ff7812 */ /* 0x000fe200078cc0ff */
[----:B------:R-:W-:Y:S01]  /*3730*/  HFMA2.MMA R3, -RZ, RZ, 0, 0 ;  /* 0x00000000ff037435 */ /* 0x000fe200000001ff */
[----:B------:R-:W-:Y:S01]  /*3740*/  FADD.FTZ R71, R0, R71 ;  /* 0x0000004700477221 */ /* 0x000fe20000010000 */
[----:B------:R-:W-:-:S02]  /*3750*/  @P4 HADD2.F32 R36, -RZ, R6.H1_H1 ;  /* 0x30000006ff244230 */ /* 0x000fc40000004100 */
[----:B------:R-:W-:Y:S01]  /*3760*/  FADD.FTZ R70, R43, R70 ;  /* 0x000000462b467221 */ /* 0x000fe20000010000 */
[----:B------:R-:W-:Y:S01]  /*3770*/  SEL R0, RZ, 0x1, P3 ;  /* 0x00000001ff007807 */ /* 0x000fe20001800000 */
[----:B------:R-:W-:Y:S01]  /*3780*/  @P1 FMUL.FTZ R3, R57, R2 ;  /* 0x0000000239031220 */ /* 0x000fe20000410000 */
[----:B------:R-:W-:Y:S01]  /*3790*/  MOV R2, RZ ;  /* 0x000000ff00027202 */ /* 0x000fe20000000f00 */
[----:B------:R-:W-:Y:S02]  /*37a0*/  @P5 HADD2.F32 R28, -RZ, R6.H0_H0 ;  /* 0x20000006ff1c5230 */ /* 0x000fe40000004100 */
[----:B------:R-:W-:Y:S01]  /*37b0*/  @P4 FMUL.FTZ R29, R177, R36 ;  /* 0x00000024b11d4220 */ /* 0x000fe20000410000 */
[----:B------:R-:W-:Y:S01]  /*37c0*/  ISETP.GE.AND P1, PT, R165, UR19, PT ;  /* 0x00000013a5007c0c */ /* 0x000fe2000bf26270 */
[----:B------:R-:W-:Y:S02]  /*37d0*/  @P2 HADD2.F32 R36, -RZ, R39.H0_H0 ;  /* 0x20000027ff242230 */ /* 0x000fe40000004100 */
[----:B------:R-:W-:-:S02]  /*37e0*/  @P6 HADD2.F32 R56, -RZ, R7.H1_H1 ;  /* 0x30000007ff386230 */ /* 0x000fc40000004100 */
[----:B------:R-:W-:Y:S01]  /*37f0*/  @P5 FMUL.FTZ R2, R49, R28 ;  /* 0x0000001c31025220 */ /* 0x000fe20000410000 */
[----:B------:R-:W-:Y:S01]  /*3800*/  F2FP.F16.F32.PACK_AB R28, R41, R34 ;  /* 0x00000022291c723e */ /* 0x000fe200000000ff */
[----:B------:R-:W-:Y:S01]  /*3810*/  @P6 HADD2.F32 R41, -RZ, R39.H1_H1 ;  /* 0x30000027ff296230 */ /* 0x000fe20000004100 */
[----:B------:R-:W-:Y:S01]  /*3820*/  HFMA2.MMA R39, -RZ, RZ, 0, 0 ;  /* 0x00000000ff277435 */ /* 0x000fe200000001ff */
[C---:B------:R-:W-:Y:S01]  /*3830*/  @P6 FMUL.FTZ R53, R60.reuse, R56 ;  /* 0x000000383c356220 */ /* 0x040fe20000410000 */
[----:B------:R-:W-:Y:S01]  /*3840*/  F2FP.F16.F32.PACK_AB R30, R29, R2 ;  /* 0x000000021d1e723e */ /* 0x000fe200000000ff */
[--C-:B------:R-:W-:Y:S01]  /*3850*/  @P5 HADD2.F32 R2, -RZ, R38.reuse.H0_H0 ;  /* 0x20000026ff025230 */ /* 0x100fe20000004100 */
[----:B------:R-:W-:Y:S01]  /*3860*/  F2FP.F16.F32.PACK_AB R29, R3, R42 ;  /* 0x0000002a031d723e */ /* 0x000fe200000000ff */
[----:B------:R-:W-:Y:S01]  /*3870*/  HFMA2.MMA R3, -RZ, RZ, 0, 0 ;  /* 0x00000000ff037435 */ /* 0x000fe200000001ff */
[----:B------:R-:W-:Y:S01]  /*3880*/  F2FP.F16.F32.PACK_AB R31, R53, R50 ;  /* 0x00000032351f723e */ /* 0x000fe200000000ff */
[----:B------:R-:W-:Y:S01]  /*3890*/  @P4 HADD2.F32 R38, -RZ, R38.H1_H1 ;  /* 0x30000026ff264230 */ /* 0x000fe20000004100 */
[----:B------:R-:W-:Y:S01]  /*38a0*/  MOV R34, RZ ;  /* 0x000000ff00227202 */ /* 0x000fe20000000f00 */
[----:B------:R-:W-:Y:S01]  /*38b0*/  @P2 FMUL.FTZ R39, R179, R36 ;  /* 0x00000024b3272220 */ /* 0x000fe20000410000 */
[----:B------:R-:W-:Y:S01]  /*38c0*/  MOV R42, RZ ;  /* 0x000000ff002a7202 */ /* 0x000fe20000000f00 */
[----:B------:R0:W-:Y:S01]  /*38d0*/  STG.E.128 desc[UR6][R32.64], R28 ;  /* 0x0000001c20007986 */ /* 0x0001e2000c101d06 */
[----:B------:R-:W-:Y:S01]  /*38e0*/  @P5 FMUL.FTZ R3, R49, R2 ;  /* 0x0000000231035220 */ /* 0x000fe20000410000 */
[----:B------:R-:W-:Y:S01]  /*38f0*/  @P4 FMUL.FTZ R34, R177, R38 ;  /* 0x00000026b1224220 */ /* 0x000fe20000410000 */
[----:B------:R-:W-:Y:S01]  /*3900*/  @P6 FMUL.FTZ R42, R60, R41 ;  /* 0x000000293c2a6220 */ /* 0x000fe20000410000 */
[----:B------:R-:W-:Y:S01]  /*3910*/  FADD.FTZ R66, R39, R66 ;  /* 0x0000004227427221 */ /* 0x000fe20000010000 */
[----:B------:R-:W-:Y:S01]  /*3920*/  FADD.FTZ R68, R3, R68 ;  /* 0x0000004403447221 */ /* 0x000fe20000010000 */
[----:B------:R-:W-:Y:S01]  /*3930*/  FADD.FTZ R69, R34, R69 ;  /* 0x0000004522457221 */ /* 0x000fe20000010000 */
[----:B------:R-:W-:Y:S01]  /*3940*/  FADD.FTZ R67, R42, R67 ;  /* 0x000000432a437221 */ /* 0x000fe20000010000 */
[----:B------:R-:W-:Y:S06]  /*3950*/  @!P1 BRA `(.L_x_2051) ;  /* 0xffffffcc00bc9947 */ /* 0x000fec000383ffff */
        /* <DEDUP_REMOVED lines=58> */
.L_x_2048:
        /* <DEDUP_REMOVED lines=30> */
.L_x_2049:
[----:B------:R-:W-:Y:S01]  /*3ee0*/  HFMA2.MMA R38, -RZ, RZ, 0, 9.5367431640625e-07 ;  /* 0x00000010ff267435 */ /* 0x000fe200000001ff */
[----:B------:R-:W-:Y:S02]  /*3ef0*/  MOV R39, R29 ;  /* 0x0000001d00277202 */ /* 0x000fe40000000f00 */
[----:B------:R-:W-:Y:S02]  /*3f00*/  MOV R41, 0x1f ;  /* 0x0000001f00297802 */ /* 0x000fe40000000f00 */
[----:B------:R-:W-:-:S07]  /*3f10*/  MOV R36, 0xffffffff ;  /* 0xffffffff00247802 */ /* 0x000fce0000000f00 */
[----:B-----5:R-:W-:Y:S05]  /*3f20*/  WARPSYNC.COLLECTIVE R36, `(.L_x_2052) ;  /* 0x0000000024087348 */ /* 0x020fea0003c00000 */
[----:B------:R0:W1:Y:S02]  /*3f30*/  SHFL.DOWN P5, R37, R39, R38, R41 ;  /* 0x0800002627257389 */ /* 0x00006400000a0029 */
[----:B01---5:R-:W-:Y:S01]  /*3f40*/  ENDCOLLECTIVE ;  /* 0x000000000000791b */ /* 0x023fe20003800000 */
.L_x_2052:
[----:B------:R-:W-:Y:S02]  /*3f50*/  MOV R39, R35 ;  /* 0x0000002300277202 */ /* 0x000fe40000000f00 */
[----:B------:R-:W-:-:S07]  /*3f60*/  MOV R28, R37 ;  /* 0x00000025001c7202 */ /* 0x000fce0000000f00 */
[----:B------:R-:W-:Y:S05]  /*3f70*/  WARPSYNC.COLLECTIVE R36, `(.L_x_2053) ;  /* 0x0000000024087348 */ /* 0x000fea0003c00000 */
[----:B------:R0:W1:Y:S02]  /*3f80*/  SHFL.DOWN P5, R37, R39, R38, R41 ;  /* 0x0800002627257389 */ /* 0x00006400000a0029 */
[----:B01----:R-:W-:Y:S01]  /*3f90*/  ENDCOLLECTIVE ;  /* 0x000000000000791b */ /* 0x003fe20003800000 */
.L_x_2053:
[----:B------:R-:W-:Y:S01]  /*3fa0*/  FADD.FTZ R28, R29, R28 ;  /* 0x0000001c1d1c7221 */ /* 0x000fe20000010000 */
[----:B------:R-:W-:-:S04]  /*3fb0*/  HFMA2.MMA R38, -RZ, RZ, 0, 4.76837158203125e-07 ;  /* 0x00000008ff267435 */ /* 0x000fc800000001ff */
[----:B------:R-:W-:Y:S02]  /*3fc0*/  MOV R39, R28 ;  /* 0x0000001c00277202 */ /* 0x000fe40000000f00 */
[----:B------:R-:W-:-:S07]  /*3fd0*/  MOV R30, R37 ;  /* 0x00000025001e7202 */ /* 0x000fce0000000f00 */
[----:B------:R-:W-:Y:S05]  /*3fe0*/  WARPSYNC.COLLECTIVE R36, `(.L_x_2054) ;  /* 0x0000000024087348 */ /* 0x000fea0003c00000 */
[----:B------:R0:W1:Y:S02]  /*3ff0*/  SHFL.DOWN P5, R37, R39, R38, R41 ;  /* 0x0800002627257389 */ /* 0x00006400000a0029 */
[----:B01----:R-:W-:Y:S01]  /*4000*/  ENDCOLLECTIVE ;  /* 0x000000000000791b */ /* 0x003fe20003800000 */
.L_x_2054:
[----:B------:R-:W-:-:S05]  /*4010*/  FADD.FTZ R30, R35, R30 ;  /* 0x0000001e231e7221 */ /* 0x000fca0000010000 */
[----:B------:R-:W-:Y:S02]  /*4020*/  MOV R39, R30 ;  /* 0x0000001e00277202 */ /* 0x000fe40000000f00 */
[----:B------:R-:W-:-:S07]  /*4030*/  MOV R31, R37 ;  /* 0x00000025001f7202 */ /* 0x000fce0000000f00 */
[----:B------:R-:W-:Y:S05]  /*4040*/  WARPSYNC.COLLECTIVE R36, `(.L_x_2055) ;  /* 0x0000000024087348 */ /* 0x000fea0003c00000 */
[----:B------:R0:W1:Y:S02]  /*4050*/  SHFL.DOWN P5, R37, R39, R38, R41 ;  /* 0x0800002627257389 */ /* 0x00006400000a0029 */
[----:B01----:R-:W-:Y:S01]  /*4060*/  ENDCOLLECTIVE ;  /* 0x000000000000791b */ /* 0x003fe20003800000 */
.L_x_2055:
[----:B------:R-:W-:Y:S01]  /*4070*/  FADD.FTZ R31, R28, R31 ;  /* 0x0000001f1c1f7221 */ /* 0x000fe20000010000 */
[----:B------:R-:W-:-:S04]  /*4080*/  HFMA2.MMA R38, -RZ, RZ, 0, 2.384185791015625e-07 ;  /* 0x00000004ff267435 */ /* 0x000fc800000001ff */
[----:B------:R-:W-:Y:S02]  /*4090*/  MOV R39, R31 ;  /* 0x0000001f00277202 */ /* 0x000fe40000000f00 */
[----:B------:R-:W-:-:S07]  /*40a0*/  MOV R33, R37 ;  /* 0x0000002500217202 */ /* 0x000fce0000000f00 */
[----:B------:R-:W-:Y:S05]  /*40b0*/  WARPSYNC.COLLECTIVE R36, `(.L_x_2056) ;  /* 0x0000000024087348 */ /* 0x000fea0003c00000 */
[----:B------:R0:W1:Y:S02]  /*40c0*/  SHFL.DOWN P5, R37, R39, R38, R41 ;  /* 0x0800002627257389 */ /* 0x00006400000a0029 */
[----:B01----:R-:W-:Y:S01]  /*40d0*/  ENDCOLLECTIVE ;  /* 0x000000000000791b */ /* 0x003fe20003800000 */
.L_x_2056:
[----:B------:R-:W-:-:S05]  /*40e0*/  FADD.FTZ R33, R30, R33 ;  /* 0x000000211e217221 */ /* 0x000fca0000010000 */
[----:B------:R-:W-:Y:S02]  /*40f0*/  MOV R39, R33 ;  /* 0x0000002100277202 */ /* 0x000fe40000000f00 */
[----:B------:R-:W-:-:S07]  /*4100*/  MOV R32, R37 ;  /* 0x0000002500207202 */ /* 0x000fce0000000f00 */
[----:B------:R-:W-:Y:S05]  /*4110*/  WARPSYNC.COLLECTIVE R36, `(.L_x_2057) ;  /* 0x0000000024087348 */ /* 0x000fea0003c00000 */
[----:B------:R0:W1:Y:S02]  /*4120*/  SHFL.DOWN P5, R37, R39, R38, R41 ;  /* 0x0800002627257389 */ /* 0x00006400000a0029 */
[----:B01----:R-:W-:Y:S01]  /*4130*/  ENDCOLLECTIVE ;  /* 0x000000000000791b */ /* 0x003fe20003800000 */
.L_x_2057:
[----:B------:R-:W-:Y:S01]  /*4140*/  FADD.FTZ R32, R31, R32 ;  /* 0x000000201f207221 */ /* 0x000fe20000010000 */
[----:B------:R-:W-:-:S04]  /*4150*/  HFMA2.MMA R38, -RZ, RZ, 0, 1.1920928955078125e-07 ;  /* 0x00000002ff267435 */ /* 0x000fc800000001ff */
[----:B------:R-:W-:Y:S02]  /*4160*/  MOV R39, R32 ;  /* 0x0000002000277202 */ /* 0x000fe40000000f00 */
[----:B------:R-:W-:-:S07]  /*4170*/  MOV R34, R37 ;  /* 0x0000002500227202 */ /* 0x000fce0000000f00 */
[----:B------:R-:W-:Y:S05]  /*4180*/  WARPSYNC.COLLECTIVE R36, `(.L_x_2058) ;  /* 0x0000000024087348 */ /* 0x000fea0003c00000 */
[----:B------:R0:W1:Y:S02]  /*4190*/  SHFL.DOWN P5, R37, R39, R38, R41 ;  /* 0x0800002627257389 */ /* 0x00006400000a0029 */
[----:B01----:R-:W-:Y:S01]  /*41a0*/  ENDCOLLECTIVE ;  /* 0x000000000000791b */ /* 0x003fe20003800000 */
.L_x_2058:
[----:B------:R-:W-:-:S05]  /*41b0*/  FADD.FTZ R34, R33, R34 ;  /* 0x0000002221227221 */ /* 0x000fca0000010000 */
[----:B------:R-:W-:Y:S02]  /*41c0*/  MOV R39, R34 ;  /* 0x0000002200277202 */ /* 0x000fe40000000f00 */
[----:B------:R-:W-:-:S07]  /*41d0*/  MOV R29, R37 ;  /* 0x00000025001d7202 */ /* 0x000fce0000000f00 */
[----:B------:R-:W-:Y:S05]  /*41e0*/  WARPSYNC.COLLECTIVE R36, `(.L_x_2059) ;  /* 0x0000000024087348 */ /* 0x000fea0003c00000 */
[----:B------:R0:W1:Y:S02]  /*41f0*/  SHFL.DOWN P5, R37, R39, R38, R41 ;  /* 0x0800002627257389 */ /* 0x00006400000a0029 */
[----:B01----:R-:W-:Y:S01]  /*4200*/  ENDCOLLECTIVE ;  /* 0x000000000000791b */ /* 0x003fe20003800000 */
.L_x_2059:
[----:B------:R-:W-:Y:S01]  /*4210*/  FADD.FTZ R29, R32, R29 ;  /* 0x0000001d201d7221 */ /* 0x000fe20000010000 */
[----:B------:R-:W-:-:S04]  /*4220*/  HFMA2.MMA R38, -RZ, RZ, 0, 5.9604644775390625e-08 ;  /* 0x00000001ff267435 */ /* 0x000fc800000001ff */
[----:B------:R-:W-:Y:S02]  /*4230*/  MOV R39, R29 ;  /* 0x0000001d00277202 */ /* 0x000fe40000000f00 */
[----:B------:R-:W-:-:S07]  /*4240*/  MOV R35, R37 ;  /* 0x0000002500237202 */ /* 0x000fce0000000f00 */
[----:B------:R-:W-:Y:S05]  /*4250*/  WARPSYNC.COLLECTIVE R36, `(.L_x_2060) ;  /* 0x0000000024087348 */ /* 0x000fea0003c00000 */
[----:B------:R0:W1:Y:S02]  /*4260*/  SHFL.DOWN P5, R37, R39, R38, R41 ;  /* 0x0800002627257389 */ /* 0x00006400000a0029 */
[----:B01----:R-:W-:Y:S01]  /*4270*/  ENDCOLLECTIVE ;  /* 0x000000000000791b */ /* 0x003fe20003800000 */
.L_x_2060:
[----:B------:R-:W-:-:S05]  /*4280*/  FADD.FTZ R35, R34, R35 ;  /* 0x0000002322237221 */ /* 0x000fca0000010000 */
[----:B------:R-:W-:Y:S02]  /*4290*/  MOV R39, R35 ;  /* 0x0000002300277202 */ /* 0x000fe40000000f00 */
[----:B------:R-:W-:-:S07]  /*42a0*/  MOV R28, R37 ;  /* 0x00000025001c7202 */ /* 0x000fce0000000f00 */
[----:B------:R-:W-:Y:S05]  /*42b0*/  WARPSYNC.COLLECTIVE R36, `(.L_x_2061) ;  /* 0x0000000024087348 */ /* 0x000fea0003c00000 */
[----:B------:R0:W1:Y:S02]  /*42c0*/  SHFL.DOWN P5, R37, R39, R38, R41 ;  /* 0x0800002627257389 */ /* 0x00006400000a0029 */
[----:B01----:R-:W-:Y:S01]  /*42d0*/  ENDCOLLECTIVE ;  /* 0x000000000000791b */ /* 0x003fe20003800000 */
.L_x_2061:
[----:B------:R-:W-:Y:S01]  /*42e0*/  MOV R30, R37 ;  /* 0x00000025001e7202 */ /* 0x000fe20000000f00 */
[----:B------:R-:W-:Y:S06]  /*42f0*/  BRA `(.L_x_2062) ;  /* 0xffffffd400e07947 */ /* 0x000fec000383ffff */
.L_x_2063:
        /* <DEDUP_REMOVED lines=16> */
.L_x_11294:


//--------------------- .text._ZN10layer_norm22ln_bwd_finalize_kernelINS_22Kernel_traits_finalizeILj6144E6__halfS2_S2_S2_fjLb1ELj1024ELj4ENS_18Kernel_traits_baseILj6144ES2_S2_S2_S2_fjLj1024EEEEELb1ELb0EEEvNS_9BwdParamsE --------------------------
	.section	.text._ZN10layer_norm22ln_bwd_finalize_kernelINS_22Kernel_traits_finalizeILj6144E6__halfS2_S2_S2_fjLb1ELj1024ELj4ENS_18Kernel_traits_baseILj6144ES2_S2_S2_S2_fjLj1024EEEEELb1ELb0EEEvNS_9BwdParamsE,"ax",@progbits
	.align	128
        .global         _ZN10layer_norm22ln_bwd_finalize_kernelINS_22Kernel_traits_finalizeILj6144E6__halfS2_S2_S2_fjLb1ELj1024ELj4ENS_18Kernel_traits_baseILj6144ES2_S2_S2_S2_fjLj1024EEEEELb1ELb0EEEvNS_9BwdParamsE
        .type           _ZN10layer_norm22ln_bwd_finalize_kernelINS_22Kernel_traits_finalizeILj6144E6__halfS2_S2_S2_fjLb1ELj1024ELj4ENS_18Kernel_traits_baseILj6144ES2_S2_S2_S2_fjLj1024EEEEELb1ELb0EEEvNS_9BwdParamsE,@function
        .size           _ZN10layer_norm22ln_bwd_finalize_kernelINS_22Kernel_traits_finalizeILj6144E6__halfS2_S2_S2_fjLb1ELj1024ELj4ENS_18Kernel_traits_baseILj6144ES2_S2_S2_S2_fjLj1024EEEEELb1ELb0EEEvNS_9BwdParamsE,(.L_x_11295 - _ZN10layer_norm22ln_bwd_finalize_kernelINS_22Kernel_traits_finalizeILj6144E6__halfS2_S2_S2_fjLb1ELj1024ELj4ENS_18Kernel_traits_baseILj6144ES2_S2_S2_S2_fjLj1024EEEEELb1ELb0EEEvNS_9BwdParamsE)
        .other          _ZN10layer_norm22ln_bwd_finalize_kernelINS_22Kernel_traits_finalizeILj6144E6__halfS2_S2_S2_fjLb1ELj1024ELj4ENS_18Kernel_traits_baseILj6144ES2_S2_S2_S2_fjLj1024EEEEELb1ELb0EEEvNS_9BwdParamsE,@"STO_CUDA_ENTRY STV_DEFAULT"
_ZN10layer_norm22ln_bwd_finalize_kernelINS_22Kernel_traits_finalizeILj6144E6__halfS2_S2_S2_fjLb1ELj1024ELj4ENS_18Kernel_traits_baseILj6144ES2_S2_S2_S2_fjLj1024EEEEELb1ELb0EEEvNS_9BwdParamsE:
.text._ZN10layer_norm22ln_bwd_finalize_kernelINS_22Kernel_traits_finalizeILj6144E6__halfS2_S2_S2_fjLb1ELj1024ELj4ENS_18Kernel_traits_baseILj6144ES2_S2_S2_S2_fjLj1024EEEEELb1ELb0EEEvNS_9BwdParamsE:
        /* <DEDUP_REMOVED lines=24> */
.L_x_2076:
        /* <DEDUP_REMOVED lines=36> */
.L_x_2068:
        /* <DEDUP_REMOVED lines=49> */
.L_x_2067:
[----:B------:R-:W-:Y:S05]  /*06d0*/  BSYNC B1 ;  /* 0x0000000000017941 */ /* 0x000fea0003800000 */
.L_x_2066:
        /* <DEDUP_REMOVED lines=31> */
.L_x_2070:
[----:B------:R-:W-:Y:S05]  /*08d0*/  BSYNC B1 ;  /* 0x0000000000017941 */ /* 0x000fea0003800000 */
.L_x_2069:
        /* <DEDUP_REMOVED lines=16> */
.L_x_2071:
[----:B------:R-:W-:Y:S05]  /*09e0*/  BSYNC B1 ;  /* 0x0000000000017941 */ /* 0x000fea0003800000 */
.L_x_2065:
[----:B------:R-:W-:Y:S05]  /*09f0*/  BSYNC B0 ;  /* 0x0000000000007941 */ /* 0x000fea0003800000 */
.L_x_2064:
        /* <DEDUP_REMOVED lines=40> */
.L_x_2092:
        /* <DEDUP_REMOVED lines=8> */
.L_x_2072:
        /* <DEDUP_REMOVED lines=17> */
[----:B0-----:R-:W-:Y:S02]  /*0e10*/  F2FP.F16.F32.PACK_AB R21, R21, R20 ;  /* 0x000000141515723e */ /* 0x001fe400000000ff */
[----:B----4-:R-:W-:-:S03]  /*0e20*/  F2FP.F16.F32.PACK_AB R13, R13, R12 ;  /* 0x0000000c0d0d723e */ /* 0x010fc600000000ff */
[----:B------:R3:W-:Y:S01]  /*0e30*/  STG.E desc[UR6][R14.64], R21 ;  /* 0x000000150e007986 */ /* 0x0007e2000c101906 */
[----:B-----5:R-:W-:-:S03]  /*0e40*/  F2FP.F16.F32.PACK_AB R17, R17, R16 ;  /* 0x000000101111723e */ /* 0x020fc600000000ff */
[----:B------:R3:W-:Y:S04]  /*0e50*/  STG.E desc[UR6][R10.64], R13 ;  /* 0x0000000d0a007986 */ /* 0x0007e8000c101906 */
[----:B------:R3:W-:Y:S02]  /*0e60*/  STG.E desc[UR6][R8.64], R17 ;  /* 0x0000001108007986 */ /* 0x0007e4000c101906 */
.L_x_2075:
[----:B------:R-:W-:Y:S05]  /*0e70*/  BSYNC B0 ;  /* 0x0000000000007941 */ /* 0x000fea0003800000 */
.L_x_2074:
[C---:B------:R-:W-:Y:S01]  /*0e80*/  ISETP.GT.U32.AND P1, PT, R4.reuse, -0x1801, PT ;  /* 0xffffe7ff0400780c */ /* 0x040fe20003f24070 */
[----:B------:R-:W-:Y:S01]  /*0e90*/  VIADD R4, R4, 0x1800 ;  /* 0x0000180004047836 */ /* 0x000fe20000000000 */
[----:B------:R-:W-:-:S11]  /*0ea0*/  IADD3 R5, R5, 0xc00, RZ ;  /* 0x00000c0005057810 */ /* 0x000fd60007ffe0ff */
[----:B------:R-:W-:Y:S05]  /*0eb0*/  @P1 BRA `(.L_x_2076) ;  /* 0xfffffff000b01947 */ /* 0x000fea000383ffff */
[----:B------:R-:W-:Y:S05]  /*0ec0*/  EXIT ;  /* 0x000000000000794d */ /* 0x000fea0003800000 */
.L_x_2073:
[----:B0-----:R-:W-:Y:S01]  /*0ed0*/  HFMA2.MMA R24, -RZ, RZ, 0, 5.9604644775390625e-08 ;  /* 0x00000001ff187435 */ /* 0x001fe200000001ff */
[----:B----4-:R-:W-:Y:S02]  /*0ee0*/  MOV R23, R10 ;  /* 0x0000000a00177202 */ /* 0x010fe40000000f00 */
[----:B------:R-:W-:Y:S02]  /*0ef0*/  MOV R25, 0x1f ;  /* 0x0000001f00197802 */ /* 0x000fe40000000f00 */
[----:B------:R-:W-:-:S07]  /*0f00*/  MOV R20, 0xffffffff ;  /* 0xffffffff00147802 */ /* 0x000fce0000000f00 */
[----:B-123--:R-:W-:Y:S05]  /*0f10*/  WARPSYNC.COLLECTIVE R20, `(.L_x_2077) ;  /* 0x0000000014087348 */ /* 0x00efea0003c00000 */
[----:B------:R0:W4:Y:S02]  /*0f20*/  SHFL.BFLY P2, R22, R23, R24, R25 ;  /* 0x0c00001817167389 */ /* 0x0001240000040019 */
[----:B01234-:R-:W-:Y:S01]  /*0f30*/  ENDCOLLECTIVE ;  /* 0x000000000000791b */ /* 0x01ffe20003800000 */
.L_x_2077:
[----:B------:R-:W-:Y:S01]  /*0f40*/  HFMA2.MMA R24, -RZ, RZ, 0, 1.1920928955078125e-07 ;  /* 0x00000002ff187435 */ /* 0x000fe200000001ff */
[----:B------:R-:W-:-:S05]  /*0f50*/  MOV R11, R22 ;  /* 0x00000016000b7202 */ /* 0x000fca0000000f00 */
[----:B------:R-:W-:-:S04]  /*0f60*/  FADD.FTZ R11, R10, R11 ;  /* 0x0000000b0a0b7221 */ /* 0x000fc80000010000 */
[----:B------:R-:W-:-:S07]  /*0f70*/  IMAD.MOV.U32 R23, RZ, RZ, R11 ;  /* 0x000000ffff177224 */ /* 0x000fce00078e000b */
[----:B------:R-:W-:Y:S05]  /*0f80*/  WARPSYNC.COLLECTIVE R20, `(.L_x_2078) ;  /* 0x0000000014087348 */ /* 0x000fea0003c00000 */
[----:B------:R0:W1:Y:S02]  /*0f90*/  SHFL.BFLY P2, R22, R23, R24, R25 ;  /* 0x0c00001817167389 */ /* 0x0000640000040019 */
[----:B01----:R-:W-:Y:S01]  /*0fa0*/  ENDCOLLECTIVE ;  /* 0x000000000000791b */ /* 0x003fe20003800000 */
.L_x_2078:
[----:B------:R-:W-:Y:S01]  /*0fb0*/  HFMA2.MMA R24, -RZ, RZ, 0, 2.384185791015625e-07 ;  /* 0x00000004ff187435 */ /* 0x000fe200000001ff */
[----:B------:R-:W-:-:S05]  /*0fc0*/  MOV R14, R22 ;  /* 0x00000016000e7202 */ /* 0x000fca0000000f00 */
[----:B------:R-:W-:-:S05]  /*0fd0*/  FADD.FTZ R14, R11, R14 ;  /* 0x0000000e0b0e7221 */ /* 0x000fca0000010000 */
[----:B------:R-:W-:-:S07]  /*0fe0*/  MOV R23, R14 ;  /* 0x0000000e00177202 */ /* 0x000fce0000000f00 */
[----:B------:R-:W-:Y:S05]  /*0ff0*/  WARPSYNC.COLLECTIVE R20, `(.L_x_2079) ;  /* 0x0000000014087348 */ /* 0x000fea0003c00000 */
[----:B------:R0:W1:Y:S02]  /*1000*/  SHFL.BFLY P2, R22, R23, R24, R25 ;  /* 0x0c00001817167389 */ /* 0x0000640000040019 */
[----:B01----:R-:W-:Y:S01]  /*1010*/  ENDCOLLECTIVE ;  /* 0x000000000000791b */ /* 0x003fe20003800000 */
.L_x_2079:
[----:B------:R-:W-:Y:S01]  /*1020*/  IMAD.MOV.U32 R24, RZ, RZ, 0x8 ;  /* 0x00000008ff187424 */ /* 0x000fe200078e00ff */
[----:B------:R-:W-:-:S05]  /*1030*/  MOV R13, R22 ;  /* 0x00000016000d7202 */ /* 0x000fca0000000f00 */
[----:B------:R-:W-:-:S05]  /*1040*/  FADD.FTZ R13, R14, R13 ;  /* 0x0000000d0e0d7221 */ /* 0x000fca0000010000 */
[----:B------:R-:W-:-:S07]  /*1050*/  MOV R23, R13 ;  /* 0x0000000d00177202 */ /* 0x000fce0000000f00 */
[----:B------:R-:W-:Y:S05]  /*1060*/  WARPSYNC.COLLECTIVE R20, `(.L_x_2080) ;  /* 0x0000000014087348 */ /* 0x000fea0003c00000 */
[----:B------:R0:W1:Y:S02]  /*1070*/  SHFL.BFLY P2, R22, R23, R24, R25 ;  /* 0x0c00001817167389 */ /* 0x0000640000040019 */
[----:B01----:R-:W-:Y:S01]  /*1080*/  ENDCOLLECTIVE ;  /* 0x000000000000791b */ /* 0x003fe20003800000 */
.L_x_2080:
[----:B------:R-:W-:Y:S01]  /*1090*/  HFMA2.MMA R24, -RZ, RZ, 0, 9.5367431640625e-07 ;  /* 0x00000010ff187435 */ /* 0x000fe200000001ff */
[----:B------:R-:W-:-:S05]  /*10a0*/  MOV R10, R22 ;  /* 0x00000016000a7202 */ /* 0x000fca0000000f00 */
[----:B------:R-:W-:-:S05]  /*10b0*/  FADD.FTZ R11, R13, R10 ;  /* 0x0000000a0d0b7221 */ /* 0x000fca0000010000 */
[----:B------:R-:W-:-:S07]  /*10c0*/  MOV R23, R11 ;  /* 0x0000000b00177202 */ /* 0x000fce0000000f00 */
[----:B------:R-:W-:Y:S05]  /*10d0*/  WARPSYNC.COLLECTIVE R20, `(.L_x_2081) ;  /* 0x0000000014087348 */ /* 0x000fea0003c00000 */
[----:B------:R0:W1:Y:S02]  /*10e0*/  SHFL.BFLY P2, R22, R23, R24, R25 ;  /* 0x0c00001817167389 */ /* 0x0000640000040019 */
[----:B01----:R-:W-:Y:S01]  /*10f0*/  ENDCOLLECTIVE ;  /* 0x000000000000791b */ /* 0x003fe20003800000 */
.L_x_2081:
[----:B------:R-:W-:Y:S01]  /*1100*/  HFMA2.MMA R24, -RZ, RZ, 0, 5.9604644775390625e-08 ;  /* 0x00000001ff187435 */ /* 0x000fe200000001ff */
[----:B------:R-:W-:Y:S02]  /*1110*/  MOV R23, R12 ;  /* 0x0000000c00177202 */ /* 0x000fe40000000f00 */
[----:B------:R-:W-:-:S08]  /*1120*/  MOV R10, R22 ;  /* 0x00000016000a7202 */ /* 0x000fd00000000f00 */
[----:B------:R-:W-:Y:S05]  /*1130*/  WARPSYNC.COLLECTIVE R20, `(.L_x_2082) ;  /* 0x0000000014087348 */ /* 0x000fea0003c00000 */
[----:B------:R0:W1:Y:S02]  /*1140*/  SHFL.BFLY P2, R22, R23, R24, R25 ;  /* 0x0c00001817167389 */ /* 0x0000640000040019 */
[----:B01----:R-:W-:Y:S01]  /*1150*/  ENDCOLLECTIVE ;  /* 0x000000000000791b */ /* 0x003fe20003800000 */
.L_x_2082:
[----:B------:R-:W-:Y:S01]  /*1160*/  HFMA2.MMA R24, -RZ, RZ, 0, 1.1920928955078125e-07 ;  /* 0x00000002ff187435 */ /* 0x000fe200000001ff */
[----:B------:R-:W-:-:S04]  /*1170*/  IMAD.MOV.U32 R13, RZ, RZ, R22 ;  /* 0x000000ffff0d7224 */ /* 0x000fc800078e0016 */
[----:B------:R-:W-:-:S05]  /*1180*/  FADD.FTZ R15, R12, R13 ;  /* 0x0000000d0c0f7221 */ /* 0x000fca0000010000 */
[----:B------:R-:W-:-:S07]  /*1190*/  MOV R23, R15 ;  /* 0x0000000f00177202 */ /* 0x000fce0000000f00 */
[----:B------:R-:W-:Y:S05]  /*11a0*/  WARPSYNC.COLLECTIVE R20, `(.L_x_2083) ;  /* 0x0000000014087348 */ /* 0x000fea0003c00000 */
[----:B------:R0:W1:Y:S02]  /*11b0*/  SHFL.BFLY P2, R22, R23, R24, R25 ;  /* 0x0c00001817167389 */ /* 0x0000640000040019 */
[----:B01----:R-:W-:Y:S01]  /*11c0*/  ENDCOLLECTIVE ;  /* 0x000000000000791b */ /* 0x003fe20003800000 */
.L_x_2083:
[----:B------:R-:W-:Y:S01]  /*11d0*/  HFMA2.MMA R24, -RZ, RZ, 0, 2.384185791015625e-07 ;  /* 0x00000004ff187435 */ /* 0x000fe200000001ff */
[----:B------:R-:W-:-:S05]  /*11e0*/  MOV R16, R22 ;  /* 0x0000001600107202 */ /* 0x000fca0000000f00 */
[----:B------:R-:W-:-:S05]  /*11f0*/  FADD.FTZ R16, R15, R16 ;  /* 0x000000100f107221 */ /* 0x000fca0000010000 */
[----:B------:R-:W-:-:S07]  /*1200*/  MOV R23, R16 ;  /* 0x0000001000177202 */ /* 0x000fce0000000f00 */
[----:B------:R-:W-:Y:S05]  /*1210*/  WARPSYNC.COLLECTIVE R20, `(.L_x_2084) ;  /* 0x0000000014087348 */ /* 0x000fea0003c00000 */
[----:B------:R0:W1:Y:S02]  /*1220*/  SHFL.BFLY P2, R22, R23, R24, R25 ;  /* 0x0c00001817167389 */ /* 0x0000640000040019 */
[----:B01----:R-:W-:Y:S01]  /*1230*/  ENDCOLLECTIVE ;  /* 0x000000000000791b */ /* 0x003fe20003800000 */
.L_x_2084:
[----:B------:R-:W-:Y:S01]  /*1240*/  HFMA2.MMA R24, -RZ, RZ, 0, 4.76837158203125e-07 ;  /* 0x00000008ff187435 */ /* 0x000fe200000001ff */
[----:B------:R-:W-:-:S05]  /*1250*/  MOV R17, R22 ;  /* 0x0000001600117202 */ /* 0x000fca0000000f00 */
[----:B------:R-:W-:-:S04]  /*1260*/  FADD.FTZ R17, R16, R17 ;  /* 0x0000001110117221 */ /* 0x000fc80000010000 */
[----:B------:R-:W-:-:S07]  /*1270*/  IMAD.MOV.U32 R23, RZ, RZ, R17 ;  /* 0x000000ffff177224 */ /* 0x000fce00078e0011 */
[----:B------:R-:W-:Y:S05]  /*1280*/  WARPSYNC.COLLECTIVE R20, `(.L_x_2085) ;  /* 0x0000000014087348 */ /* 0x000fea0003c00000 */
[----:B------:R0:W1:Y:S02]  /*1290*/  SHFL.BFLY P2, R22, R23, R24, R25 ;  /* 0x0c00001817167389 */ /* 0x0000640000040019 */
[----:B01----:R-:W-:Y:S01]  /*12a0*/  ENDCOLLECTIVE ;  /* 0x000000000000791b */ /* 0x003fe20003800000 */
.L_x_2085:
[----:B------:R-:W-:Y:S01]  /*12b0*/  HFMA2.MMA R24, -RZ, RZ, 0, 9.5367431640625e-07 ;  /* 0x00000010ff187435 */ /* 0x000fe200000001ff */
[----:B------:R-:W-:-:S05]  /*12c0*/  MOV R12, R22 ;  /* 0x00000016000c7202 */ /* 0x000fca0000000f00 */
[----:B------:R-:W-:-:S05]  /*12d0*/  FADD.FTZ R12, R17, R12 ;  /* 0x0000000c110c7221 */ /* 0x000fca0000010000 */
[----:B------:R-:W-:-:S07]  /*12e0*/  MOV R23, R12 ;  /* 0x0000000c00177202 */ /* 0x000fce0000000f00 */
[----:B------:R-:W-:Y:S05]  /*12f0*/  WARPSYNC.COLLECTIVE R20, `(.L_x_2086) ;  /* 0x0000000014087348 */ /* 0x000fea0003c00000 */
[----:B------:R0:W1:Y:S02]  /*1300*/  SHFL.BFLY P2, R22, R23, R24, R25 ;  /* 0x0c00001817167389 */ /* 0x0000640000040019 */
[----:B01----:R-:W-:Y:S01]  /*1310*/  ENDCOLLECTIVE ;  /* 0x000000000000791b */ /* 0x003fe20003800000 */
.L_x_2086:
[----:B------:R-:W-:Y:S01]  /*1320*/  MOV R23, R8 ;  /* 0x0000000800177202 */ /* 0x000fe20000000f00 */
[----:B------:R-:W-:Y:S01]  /*1330*/  IMAD.MOV.U32 R24, RZ, RZ, 0x1 ;  /* 0x00000001ff187424 */ /* 0x000fe200078e00ff */
[----:B------:R-:W-:-:S07]  /*1340*/  MOV R15, R22 ;  /* 0x00000016000f7202 */ /* 0x000fce0000000f00 */
[----:B------:R-:W-:Y:S05]  /*1350*/  WARPSYNC.COLLECTIVE R20, `(.L_x_2087) ;  /* 0x0000000014087348 */ /* 0x000fea0003c00000 */
[----:B------:R0:W1:Y:S02]  /*1360*/  SHFL.BFLY P2, R22, R23, R24, R25 ;  /* 0x0c00001817167389 */ /* 0x0000640000040019 */
[----:B01----:R-:W-:Y:S01]  /*1370*/  ENDCOLLECTIVE ;  /* 0x000000000000791b */ /* 0x003fe20003800000 */
.L_x_2087:
[----:B------:R-:W-:Y:S01]  /*1380*/  HFMA2.MMA R24, -RZ, RZ, 0, 1.1920928955078125e-07 ;  /* 0x00000002ff187435 */ /* 0x000fe200000001ff */
[----:B------:R-:W-:-:S05]  /*1390*/  MOV R17, R22 ;  /* 0x0000001600117202 */ /* 0x000fca0000000f00 */
[----:B------:R-:W-:-:S05]  /*13a0*/  FADD.FTZ R18, R8, R17 ;  /* 0x0000001108127221 */ /* 0x000fca0000010000 */
[----:B------:R-:W-:-:S07]  /*13b0*/  MOV R23, R18 ;  /* 0x0000001200177202 */ /* 0x000fce0000000f00 */
[----:B------:R-:W-:Y:S05]  /*13c0*/  WARPSYNC.COLLECTIVE R20, `(.L_x_2088) ;  /* 0x0000000014087348 */ /* 0x000fea0003c00000 */
[----:B------:R0:W1:Y:S02]  /*13d0*/  SHFL.BFLY P2, R22, R23, R24, R25 ;  /* 0x0c00001817167389 */ /* 0x0000640000040019 */
[----:B01----:R-:W-:Y:S01]  /*13e0*/  ENDCOLLECTIVE ;  /* 0x000000000000791b */ /* 0x003fe20003800000 */
.L_x_2088:
[----:B------:R-:W-:Y:S01]  /*13f0*/  HFMA2.MMA R24, -RZ, RZ, 0, 2.384185791015625e-07 ;  /* 0x00000004ff187435 */ /* 0x000fe200000001ff */
[----:B------:R-:W-:-:S05]  /*1400*/  MOV R13, R22 ;  /* 0x00000016000d7202 */ /* 0x000fca0000000f00 */
[----:B------:R-:W-:-:S05]  /*1410*/  FADD.FTZ R19, R18, R13 ;  /* 0x0000000d12137221 */ /* 0x000fca0000010000 */
[----:B------:R-:W-:-:S07]  /*1420*/  MOV R23, R19 ;  /* 0x0000001300177202 */ /* 0x000fce0000000f00 */
[----:B------:R-:W-:Y:S05]  /*1430*/  WARPSYNC.COLLECTIVE R20, `(.L_x_2089) ;  /* 0x0000000014087348 */ /* 0x000fea0003c00000 */
[----:B------:R0:W1:Y:S02]  /*1440*/  SHFL.BFLY P2, R22, R23, R24, R25 ;  /* 0x0c00001817167389 */ /* 0x0000640000040019 */
[----:B01----:R-:W-:Y:S01]  /*1450*/  ENDCOLLECTIVE ;  /* 0x000000000000791b */ /* 0x003fe20003800000 */
.L_x_2089:
[----:B------:R-:W-:Y:S01]  /*1460*/  HFMA2.MMA R24, -RZ, RZ, 0, 4.76837158203125e-07 ;  /* 0x00000008ff187435 */ /* 0x000fe200000001ff */
[----:B------:R-:W-:-:S04]  /*1470*/  IMAD.MOV.U32 R8, RZ, RZ, R22 ;  /* 0x000000ffff087224 */ /* 0x000fc800078e0016 */
[----:B------:R-:W-:-:S05]  /*1480*/  FADD.FTZ R8, R19, R8 ;  /* 0x0000000813087221 */ /* 0x000fca0000010000 */
[----:B------:R-:W-:-:S07]  /*1490*/  MOV R23, R8 ;  /* 0x0000000800177202 */ /* 0x000fce0000000f00 */
[----:B------:R-:W-:Y:S05]  /*14a0*/  WARPSYNC.COLLECTIVE R20, `(.L_x_2090) ;  /* 0x0000000014087348 */ /* 0x000fea0003c00000 */
[----:B------:R0:W1:Y:S02]  /*14b0*/  SHFL.BFLY P2, R22, R23, R24, R25 ;  /* 0x0c00001817167389 */ /* 0x0000640000040019 */
[----:B01----:R-:W-:Y:S01]  /*14c0*/  ENDCOLLECTIVE ;  /* 0x000000000000791b */ /* 0x003fe20003800000 */
.L_x_2090:
[----:B------:R-:W-:Y:S01]  /*14d0*/  HFMA2.MMA R24, -RZ, RZ, 0, 9.5367431640625e-07 ;  /* 0x00000010ff187435 */ /* 0x000fe200000001ff */
[----:B------:R-:W-:-:S05]  /*14e0*/  MOV R21, R22 ;  /* 0x0000001600157202 */ /* 0x000fca0000000f00 */
[----:B------:R-:W-:-:S05]  /*14f0*/  FADD.FTZ R21, R8, R21 ;  /* 0x0000001508157221 */ /* 0x000fca0000010000 */
[----:B------:R-:W-:-:S07]  /*1500*/  MOV R23, R21 ;  /* 0x0000001500177202 */ /* 0x000fce0000000f00 */
[----:B------:R-:W-:Y:S05]  /*1510*/  WARPSYNC.COLLECTIVE R20, `(.L_x_2091) ;  /* 0x0000000014087348 */ /* 0x000fea0003c00000 */
[----:B------:R0:W1:Y:S02]  /*1520*/  SHFL.BFLY P2, R22, R23, R24, R25 ;  /* 0x0c00001817167389 */ /* 0x0000640000040019 */
[----:B01----:R-:W-:Y:S01]  /*1530*/  ENDCOLLECTIVE ;  /* 0x000000000000791b */ /* 0x003fe20003800000 */
.L_x_2091:
[----:B------:R-:W-:Y:S01]  /*1540*/  MOV R14, R22 ;  /* 0x00000016000e7202 */ /* 0x000fe20000000f00 */
[----:B------:R-:W-:Y:S06]  /*1550*/  BRA `(.L_x_2092) ;  /* 0xfffffff400c87947 */ /* 0x000fec000383ffff */
.L_x_2093:
        /* <DEDUP_REMOVED lines=10> */
.L_x_11295:


//--------------------- .text._ZN10layer_norm13ln_bwd_kernelINS_13Kernel_traitsI6__halfS2_S2_S2_fjLj6144ELj1ELj1ELj8ELj16ENS_18Kernel_traits_baseILj6144ES2_S2_S2_S2_fjLj256EEEEELb1ELb1ELb1ELb0EEEvNS_9BwdParamsE --------------------------
	.section	.text._ZN10layer_norm13ln_bwd_kernelINS_13Kernel_traitsI6__halfS2_S2_S2_fjLj6144ELj1ELj1ELj8ELj16ENS_18Kernel_traits_baseILj6144ES2_S2_S2_S2_fjLj256EEEEELb1ELb1ELb1ELb0EEEvNS_9BwdParamsE,"ax",@progbits
	.align	128
        .global         _ZN10layer_norm13ln_bwd_kernelINS_13Kernel_traitsI6__halfS2_S2_S2_fjLj6144ELj1ELj1ELj8ELj16ENS_18Kernel_traits_baseILj6144ES2_S2_S2_S2_fjLj256EEEEELb1ELb1ELb1ELb0EEEvNS_9BwdParamsE
        .type           _ZN10layer_norm13ln_bwd_kernelINS_13Kernel_traitsI6__halfS2_S2_S2_fjLj6144ELj1ELj1ELj8ELj16ENS_18Kernel_traits_baseILj6144ES2_S2_S2_S2_fjLj256EEEEELb1ELb1ELb1ELb0EEEvNS_9BwdParamsE,@function
        .size           _ZN10layer_norm13ln_bwd_kernelINS_13Kernel_traitsI6__halfS2_S2_S2_fjLj6144ELj1ELj1ELj8ELj16ENS_18Kernel_traits_baseILj6144ES2_S2_S2_S2_fjLj256EEEEELb1ELb1ELb1ELb0EEEvNS_9BwdParamsE,(.L_x_11296 - _ZN10layer_norm13ln_bwd_kernelINS_13Kernel_traitsI6__halfS2_S2_S2_fjLj6144ELj1ELj1ELj8ELj16ENS_18Kernel_traits_baseILj6144ES2_S2_S2_S2_fjLj256EEEEELb1ELb1ELb1ELb0EEEvNS_9BwdParamsE)
        .other          _ZN10layer_norm13ln_bwd_kernelINS_13Kernel_traitsI6__halfS2_S2_S2_fjLj6144ELj1ELj1ELj8ELj16ENS_18Kernel_traits_baseILj6144ES2_S2_S2_S2_fjLj256EEEEELb1ELb1ELb1ELb0EEEvNS_9BwdParamsE,@"STO_CUDA_ENTRY STV_DEFAULT"
_ZN10layer_norm13ln_bwd_kernelINS_13Kernel_traitsI6__halfS2_S2_S2_fjLj6144ELj1ELj1ELj8ELj16ENS_18Kernel_traits_baseILj6144ES2_S2_S2_S2_fjLj256EEEEELb1ELb1ELb1ELb0EEEvNS_9BwdParamsE:
.text._ZN10layer_norm13ln_bwd_kernelINS_13Kernel_traitsI6__halfS2_S2_S2_fjLj6144ELj1ELj1ELj8ELj16ENS_18Kernel_traits_baseILj6144ES2_S2_S2_S2_fjLj256EEEEELb1ELb1ELb1ELb0EEEvNS_9BwdParamsE:
        /* <DEDUP_REMOVED lines=83> */
[----:B------:R-:W-:Y:S01]  /*0530*/  HFMA2.MMA R144, -RZ, RZ, 0, 5.9604644775390625e-08 ;  /* 0x00000001ff907435 */ /* 0x000fe200000001ff */
[--C-:B-----5:R-:W-:Y:S01]  /*0540*/  HADD2.F32 R35, -RZ, R24.reuse.H0_H0 ;  /* 0x20000018ff237230 */ /* 0x120fe20000004100 */
[----:B------:R-:W-:Y:S01]  /*0550*/  MOV R105, RZ ;  /* 0x000000ff00697202 */ /* 0x000fe20000000f00 */
        /* <DEDUP_REMOVED lines=47> */
.L_x_2239:
        /* <DEDUP_REMOVED lines=36> */
[----:B------:R-:W-:Y:S02]  /*0a90*/  IADD3 R137, R176, 0x100, RZ ;  /* 0x00000100b0897810 */ /* 0x000fe40007ffe0ff */
[----:B------:R-:W-:-:S07]  /*0aa0*/  IADD3 R135, R135, 0x100, RZ ;  /* 0x0000010087877810 */ /* 0x000fce0007ffe0ff */
.L_x_2098:
[----:B------:R-:W-:Y:S05]  /*0ab0*/  BSYNC B1 ;  /* 0x0000000000017941 */ /* 0x000fea0003800000 */
.L_x_2097:
        /* <DEDUP_REMOVED lines=11> */
.L_x_2100:
[----:B------:R-:W-:Y:S05]  /*0b70*/  BSYNC B1 ;  /* 0x0000000000017941 */ /* 0x000fea0003800000 */
.L_x_2099:
        /* <DEDUP_REMOVED lines=10> */
[----:B------:R-:W-:Y:S01]  /*0c20*/  HFMA2.MMA R146, -RZ, RZ, 0, 0 ;  /* 0x00000000ff927435 */ /* 0x000fe200000001ff */
[----:B--2---:R-:W-:Y:S10]  /*0c30*/  BRA `(.L_x_2101) ;  /* 0x00000010007c7947 */ /* 0x004ff40003800000 */
.L_x_2096:
[----:B------:R-:W0:Y:S02]  /*0c40*/  LDC.64 R132, c[0x0][0x250] ;  /* 0x00009400ff847b82 */ /* 0x000e240000000a00 */
[----:B0-----:R-:W-:-:S06]  /*0c50*/  IMAD.WIDE R132, R174, 0x4, R132 ;  /* 0x00000004ae847825 */ /* 0x001fcc00078e0284 */
[----:B------:R-:W2:Y:S01]  /*0c60*/  LDG.E R132, desc[UR4][R132.64] ;  /* 0x0000000484847981 */ /* 0x000ea2000c1e1900 */
[----:B-----5:R-:W-:Y:S01]  /*0c70*/  ISETP.GE.AND P3, PT, R166, 0x1, PT ;  /* 0x00000001a600780c */ /* 0x020fe20003f66270 */
[----:B------:R-:W-:Y:S01]  /*0c80*/  BSSY B1, `(.L_x_2102) ;  /* 0x0000068000017945 */ /* 0x000fe20003800000 */
[----:B------:R-:W-:Y:S02]  /*0c90*/  IADD3 R134, R134, -0x1, RZ ;  /* 0xffffffff86867810 */ /* 0x000fe40007ffe0ff */
[----:B------:R-:W-:Y:S02]  /*0ca0*/  CS2R R146, SRZ ;  /* 0x0000000000927805 */ /* 0x000fe4000001ff00 */
[----:B------:R-:W-:Y:S02]  /*0cb0*/  ISETP.NE.AND P4, PT, R151, RZ, PT ;  /* 0x000000ff9700720c */ /* 0x000fe40003f85270 */
        /* <DEDUP_REMOVED lines=27> */
[----:B------:R-:W-:Y:S01]  /*0e70*/  IADD3 R193, R193, 0x100, RZ ;  /* 0x00000100c1c17810 */ /* 0x000fe20007ffe0ff */
[----:B---3--:R-:W-:Y:S02]  /*0e80*/  HADD2.F32 R178, -RZ, R132.H0_H0 ;  /* 0x20000084ffb27230 */ /* 0x008fe40000004100 */
[----:B------:R-:W-:-:S03]  /*0e90*/  HADD2.F32 R188, -RZ, R134.H0_H0 ;  /* 0x20000086ffbc7230 */ /* 0x000fc60000004100 */
[----:B------:R-:W-:Y:S01]  /*0ea0*/  FADD.FTZ R178, -R145, R178 ;  /* 0x000000b291b27221 */ /* 0x000fe20000010100 */
[----:B------:R-:W-:Y:S02]  /*0eb0*/  HADD2.F32 R182, -RZ, R132.H1_H1 ;  /* 0x30000084ffb67230 */ /* 0x000fe40000004100 */
[--C-:B------:R-:W-:Y:S02]  /*0ec0*/  HADD2.F32 R132, -RZ, R133.reuse.H0_H0 ;  /* 0x20000085ff847230 */ /* 0x100fe40000004100 */
[----:B------:R-:W-:Y:S01]  /*0ed0*/  FMUL.FTZ R3, R167, R178 ;  /* 0x000000b2a7037220 */ /* 0x000fe20000410000 */
[----:B------:R-:W-:Y:S02]  /*0ee0*/  HADD2.F32 R186, -RZ, R133.H1_H1 ;  /* 0x30000085ffba7230 */ /* 0x000fe40000004100 */
[--C-:B----4-:R-:W-:Y:S02]  /*0ef0*/  HADD2.F32 R180, -RZ, R136.reuse.H0_H0 ;  /* 0x20000088ffb47230 */ /* 0x110fe40000004100 */
[C---:B------:R-:W-:Y:S01]  /*0f00*/  FADD.FTZ R188, -R145.reuse, R188 ;  /* 0x000000bc91bc7221 */ /* 0x040fe20000010100 */
[----:B------:R-:W-:Y:S01]  /*0f10*/  FADD.FTZ R182, -R145, R182 ;  /* 0x000000b691b67221 */ /* 0x000fe20000010100 */
[----:B------:R-:W-:-:S02]  /*0f20*/  HADD2.F32 R136, -RZ, R136.H1_H1 ;  /* 0x30000088ff887230 */ /* 0x000fc40000004100 */
[C---:B------:R-:W-:Y:S01]  /*0f30*/  FADD.FTZ R132, -R145.reuse, R132 ;  /* 0x0000008491847221 */ /* 0x040fe20000010100 */
[----:B------:R-:W-:Y:S02]  /*0f40*/  HADD2.F32 R133, -RZ, R138.H0_H0 ;  /* 0x2000008aff857230 */ /* 0x000fe40000004100 */
[----:B------:R-:W-:Y:S01]  /*0f50*/  FADD.FTZ R186, -R145, R186 ;  /* 0x000000ba91ba7221 */ /* 0x000fe20000010100 */
[----:B------:R-:W-:Y:S01]  /*0f60*/  FADD.FTZ R80, R80, R180 ;  /* 0x000000b450507221 */ /* 0x000fe20000010000 */
[-C--:B------:R-:W-:Y:S01]  /*0f70*/  FFMA.FTZ R104, R3, R180.reuse, R104 ;  /* 0x000000b403687223 */ /* 0x080fe20000010068 */
[----:B------:R-:W-:Y:S01]  /*0f80*/  FMUL.FTZ R180, R35, R180 ;  /* 0x000000b423b47220 */ /* 0x000fe20000410000 */
[C---:B------:R-:W-:Y:S01]  /*0f90*/  FMUL.FTZ R183, R167.reuse, R188 ;  /* 0x000000bca7b77220 */ /* 0x040fe20000410000 */
[C---:B------:R-:W-:Y:S01]  /*0fa0*/  FMUL.FTZ R178, R167.reuse, R182 ;  /* 0x000000b6a7b27220 */ /* 0x040fe20000410000 */
[----:B------:R-:W-:Y:S02]  /*0fb0*/  HADD2.F32 R134, -RZ, R134.H1_H1 ;  /* 0x30000086ff867230 */ /* 0x000fe40000004100 */
[----:B------:R-:W-:Y:S01]  /*0fc0*/  FMUL.FTZ R179, R167, R132 ;  /* 0x00000084a7b37220 */ /* 0x000fe20000410000 */
[----:B------:R-:W-:-:S02]  /*0fd0*/  HADD2.F32 R184, -RZ, R137.H0_H0 ;  /* 0x20000089ffb87230 */ /* 0x000fc40000004100 */
[----:B------:R-:W-:Y:S01]  /*0fe0*/  FMUL.FTZ R182, R167, R186 ;  /* 0x000000baa7b67220 */ /* 0x000fe20000410000 */
[----:B------:R-:W-:Y:S01]  /*0ff0*/  FMUL.FTZ R181, R34, R136 ;  /* 0x0000008822b57220 */ /* 0x000fe20000410000 */
[----:B------:R-:W-:Y:S01]  /*1000*/  FADD.FTZ R76, R76, R133 ;  /* 0x000000854c4c7221 */ /* 0x000fe20000010000 */
[-C--:B------:R-:W-:Y:S01]  /*1010*/  FFMA.FTZ R100, R183, R133.reuse, R100 ;  /* 0x00000085b7647223 */ /* 0x080fe20000010064 */
[----:B------:R-:W-:Y:S01]  /*1020*/  FMUL.FTZ R186, R31, R133 ;  /* 0x000000851fba7220 */ /* 0x000fe20000410000 */
[----:B------:R-:W-:Y:S01]  /*1030*/  FADD.FTZ R132, RZ, R180 ;  /* 0x000000b4ff847221 */ /* 0x000fe20000010000 */
[----:B------:R-:W-:Y:S01]  /*1040*/  FFMA.FTZ R133, R3, R180, RZ ;  /* 0x000000b403857223 */ /* 0x000fe200000100ff */
[--C-:B------:R-:W-:Y:S02]  /*1050*/  HADD2.F32 R190, -RZ, R135.reuse.H0_H0 ;  /* 0x20000087ffbe7230 */ /* 0x100fe40000004100 */
[----:B------:R-:W-:Y:S01]  /*1060*/  FADD.FTZ R134, -R145, R134 ;  /* 0x0000008691867221 */ /* 0x000fe20000010100 */
[----:B------:R-:W-:-:S02]  /*1070*/  HADD2.F32 R192, -RZ, R135.H1_H1 ;  /* 0x30000087ffc07230 */ /* 0x000fc40000004100 */
[----:B------:R-:W-:Y:S01]  /*1080*/  FADD.FTZ R82, R82, R184 ;  /* 0x000000b852527221 */ /* 0x000fe20000010000 */
[----:B------:R-:W-:Y:S02]  /*1090*/  HADD2.F32 R137, -RZ, R137.H1_H1 ;  /* 0x30000089ff897230 */ /* 0x000fe40000004100 */
        /* <DEDUP_REMOVED lines=8> */
[----:B------:R-:W-:-:S02]  /*1120*/  HADD2.F32 R138, -RZ, R138.H1_H1 ;  /* 0x3000008aff8a7230 */ /* 0x000fc40000004100 */
[----:B------:R-:W-:Y:S01]  /*1130*/  FADD.FTZ R135, R134, R185 ;  /* 0x000000b986877221 */ /* 0x000fe20000010000 */
[----:B------:R-:W-:Y:S01]  /*1140*/  FFMA.FTZ R132, R182, R185, R133 ;  /* 0x000000b9b6847223 */ /* 0x000fe20000010085 */
[--C-:B0-----:R-:W-:Y:S02]  /*1150*/  HADD2.F32 R142, -RZ, R139.reuse.H0_H0 ;  /* 0x2000008bff8e7230 */ /* 0x101fe40000004100 */
[----:B------:R-:W-:Y:S01]  /*1160*/  FADD.FTZ R190, -R145, R190 ;  /* 0x000000be91be7221 */ /* 0x000fe20000010100 */
[----:B------:R-:W-:Y:S01]  /*1170*/  FMUL.FTZ R187, R30, R138 ;  /* 0x0000008a1ebb7220 */ /* 0x000fe20000410000 */
[----:B------:R-:W-:Y:S01]  /*1180*/  FADD.FTZ R134, R135, R186 ;  /* 0x000000ba87867221 */ /* 0x000fe20000010000 */
[----:B------:R-:W-:Y:S01]  /*1190*/  FFMA.FTZ R133, R183, R186, R132 ;  /* 0x000000bab7857223 */ /* 0x000fe20000010084 */
[----:B------:R-:W-:Y:S02]  /*11a0*/  HADD2.F32 R139, -RZ, R139.H1_H1 ;  /* 0x3000008bff8b7230 */ /* 0x000fe40000004100 */
        /* <DEDUP_REMOVED lines=21> */
.L_x_2103:
[----:B------:R-:W-:Y:S05]  /*1300*/  BSYNC B1 ;  /* 0x0000000000017941 */ /* 0x000fea0003800000 */
.L_x_2102:
        /* <DEDUP_REMOVED lines=19> */
[----:B------:R-:W-:-:S03]  /*1440*/  HADD2.F32 R204, -RZ, R134.H0_H0 ;  /* 0x20000086ffcc7230 */ /* 0x000fc60000004100 */
[----:B------:R-:W-:Y:S01]  /*1450*/  FADD.FTZ R192, -R145, R192 ;  /* 0x000000c091c07221 */ /* 0x000fe20000010100 */
[----:B------:R-:W-:Y:S02]  /*1460*/  HADD2.F32 R132, -RZ, R132.H1_H1 ;  /* 0x30000084ff847230 */ /* 0x000fe40000004100 */
[----:B----4-:R-:W-:Y:S02]  /*1470*/  HADD2.F32 R198, -RZ, R136.H0_H0 ;  /* 0x20000088ffc67230 */ /* 0x010fe40000004100 */
[----:B------:R-:W-:Y:S01]  /*1480*/  FMUL.FTZ R195, R167, R192 ;  /* 0x000000c0a7c37220 */ /* 0x000fe20000410000 */
[--C-:B------:R-:W-:Y:S02]  /*1490*/  HADD2.F32 R196, -RZ, R133.reuse.H0_H0 ;  /* 0x20000085ffc47230 */ /* 0x100fe40000004100 */
[C---:B------:R-:W-:Y:S01]  /*14a0*/  FADD.FTZ R204, -R145.reuse, R204 ;  /* 0x000000cc91cc7221 */ /* 0x040fe20000010100 */
[----:B------:R-:W-:Y:S02]  /*14b0*/  HADD2.F32 R200, -RZ, R133.H1_H1 ;  /* 0x30000085ffc87230 */ /* 0x000fe40000004100 */
[----:B------:R-:W-:Y:S01]  /*14c0*/  FADD.FTZ R132, -R145, R132 ;  /* 0x0000008491847221 */ /* 0x000fe20000010100 */
[----:B------:R-:W-:-:S02]  /*14d0*/  HADD2.F32 R206, -RZ, R134.H1_H1 ;  /* 0x30000086ffce7230 */ /* 0x000fc40000004100 */
[----:B------:R-:W-:Y:S01]  /*14e0*/  FADD.FTZ R72, R72, R198 ;  /* 0x000000c648487221 */ /* 0x000fe20000010000 */
[----:B------:R-:W-:Y:S02]  /*14f0*/  HADD2.F32 R136, -RZ, R136.H1_H1 ;  /* 0x30000088ff887230 */ /* 0x000fe40000004100 */
[-C--:B------:R-:W-:Y:S01]  /*1500*/  FFMA.FTZ R96, R195, R198.reuse, R96 ;  /* 0x000000c6c3607223 */ /* 0x080fe20000010060 */
[----:B------:R-:W-:Y:S02]  /*1510*/  HADD2.F32 R133, -RZ, R138.H0_H0 ;  /* 0x2000008aff857230 */ /* 0x000fe40000004100 */
[----:B------:R-:W-:Y:S01]  /*1520*/  FADD.FTZ R134, -R145, R196 ;  /* 0x000000c491867221 */ /* 0x000fe20000010100 */
[----:B------:R-:W-:Y:S01]  /*1530*/  FMUL.FTZ R198, R27, R198 ;  /* 0x000000c61bc67220 */ /* 0x000fe20000410000 */
[C---:B------:R-:W-:Y:S01]  /*1540*/  FMUL.FTZ R201, R167.reuse, R204 ;  /* 0x000000cca7c97220 */ /* 0x040fe20000410000 */
[----:B------:R-:W-:Y:S02]  /*1550*/  HADD2.F32 R202, -RZ, R137.H0_H0 ;  /* 0x20000089ffca7230 */ /* 0x000fe40000004100 */
[C---:B------:R-:W-:Y:S01]  /*1560*/  FMUL.FTZ R196, R167.reuse, R132 ;  /* 0x00000084a7c47220 */ /* 0x040fe20000410000 */
[----:B------:R-:W-:Y:S01]  /*1570*/  FMUL.FTZ R197, R167, R134 ;  /* 0x00000086a7c57220 */ /* 0x000fe20000410000 */
[----:B------:R-:W-:Y:S01]  /*1580*/  FMUL.FTZ R199, R26, R136 ;  /* 0x000000881ac77220 */ /* 0x000fe20000410000 */
[----:B------:R-:W-:Y:S01]  /*1590*/  FADD.FTZ R68, R68, R133 ;  /* 0x0000008544447221 */ /* 0x000fe20000010000 */
[-C--:B------:R-:W-:Y:S01]  /*15a0*/  FFMA.FTZ R92, R201, R133.reuse, R92 ;  /* 0x00000085c95c7223 */ /* 0x080fe2000001005c */
[----:B------:R-:W-:Y:S01]  /*15b0*/  FMUL.FTZ R204, R23, R133 ;  /* 0x0000008517cc7220 */ /* 0x000fe20000410000 */
[----:B------:R-:W-:Y:S01]  /*15c0*/  FADD.FTZ R132, R147, R198 ;  /* 0x000000c693847221 */ /* 0x000fe20000010000 */
[----:B------:R-:W-:Y:S01]  /*15d0*/  FFMA.FTZ R133, R195, R198, R146 ;  /* 0x000000c6c3857223 */ /* 0x000fe20000010092 */
[----:B------:R-:W-:-:S02]  /*15e0*/  HADD2.F32 R208, -RZ, R135.H0_H0 ;  /* 0x20000087ffd07230 */ /* 0x000fc40000004100 */
[----:B------:R-:W-:Y:S01]  /*15f0*/  FADD.FTZ R74, R74, R202 ;  /* 0x000000ca4a4a7221 */ /* 0x000fe20000010000 */
[----:B------:R-:W-:Y:S02]  /*1600*/  HADD2.F32 R210, -RZ, R135.H1_H1 ;  /* 0x30000087ffd27230 */ /* 0x000fe40000004100 */
[-C--:B------:R-:W-:Y:S01]  /*1610*/  FFMA.FTZ R98, R197, R202.reuse, R98 ;  /* 0x000000cac5627223 */ /* 0x080fe20000010062 */
[----:B------:R-:W-:Y:S02]  /*1620*/  HADD2.F32 R137, -RZ, R137.H1_H1 ;  /* 0x30000089ff897230 */ /* 0x000fe40000004100 */
[----:B------:R-:W-:Y:S01]  /*1630*/  FADD.FTZ R135, R132, R199 ;  /* 0x000000c784877221 */ /* 0x000fe20000010000 */
[----:B------:R-:W-:Y:S01]  /*1640*/  FADD.FTZ R200, -R145, R200 ;  /* 0x000000c891c87221 */ /* 0x000fe20000010100 */
[----:B------:R-:W-:Y:S01]  /*1650*/  FMUL.FTZ R202, R25, R202 ;  /* 0x000000ca19ca7220 */ /* 0x000fe20000410000 */
[----:B------:R-:W-:Y:S01]  /*1660*/  FFMA.FTZ R132, R196, R199, R133 ;  /* 0x000000c7c4847223 */ /* 0x000fe20000010085 */
[----:B------:R-:W-:Y:S01]  /*1670*/  FMUL.FTZ R203, R24, R137 ;  /* 0x0000008918cb7220 */ /* 0x000fe20000410000 */
[----:B------:R-:W-:Y:S01]  /*1680*/  FMUL.FTZ R200, R167, R200 ;  /* 0x000000c8a7c87220 */ /* 0x000fe20000410000 */
[----:B------:R-:W-:Y:S01]  /*1690*/  FADD.FTZ R134, R135, R202 ;  /* 0x000000ca87867221 */ /* 0x000fe20000010000 */
[----:B------:R-:W-:Y:S01]  /*16a0*/  FFMA.FTZ R133, R197, R202, R132 ;  /* 0x000000cac5857223 */ /* 0x000fe20000010084 */
[----:B------:R-:W-:-:S02]  /*16b0*/  HADD2.F32 R138, -RZ, R138.H1_H1 ;  /* 0x3000008aff8a7230 */ /* 0x000fc40000004100 */
[C---:B------:R-:W-:Y:S01]  /*16c0*/  FADD.FTZ R206, -R145.reuse, R206 ;  /* 0x000000ce91ce7221 */ /* 0x040fe20000010100 */
[----:B------:R-:W-:Y:S01]  /*16d0*/  FADD.FTZ R135, R134, R203 ;  /* 0x000000cb86877221 */ /* 0x000fe20000010000 */
[----:B------:R-:W-:Y:S01]  /*16e0*/  FFMA.FTZ R132, R200, R203, R133 ;  /* 0x000000cbc8847223 */ /* 0x000fe20000010085 */
[--C-:B0-----:R-:W-:Y:S02]  /*16f0*/  HADD2.F32 R142, -RZ, R139.reuse.H0_H0 ;  /* 0x2000008bff8e7230 */ /* 0x101fe40000004100 */
[----:B------:R-:W-:Y:S01]  /*1700*/  FADD.FTZ R208, -R145, R208 ;  /* 0x000000d091d07221 */ /* 0x000fe20000010100 */
        /* <DEDUP_REMOVED lines=26> */
.L_x_2105:
[----:B------:R-:W-:Y:S05]  /*18b0*/  BSYNC B1 ;  /* 0x0000000000017941 */ /* 0x000fea0003800000 */
.L_x_2104:
        /* <DEDUP_REMOVED lines=15> */
[----:B---3--:R-:W-:Y:S02]  /*19b0*/  HADD2.F32 R192, -RZ, R132.H0_H0 ;  /* 0x20000084ffc07230 */ /* 0x008fe40000004100 */
[----:B------:R-:W-:-:S03]  /*19c0*/  HADD2.F32 R214, -RZ, R133.H1_H1 ;  /* 0x30000085ffd67230 */ /* 0x000fc60000004100 */
[C---:B------:R-:W-:Y:S01]  /*19d0*/  FADD.FTZ R192, -R145.reuse, R192 ;  /* 0x000000c091c07221 */ /* 0x040fe20000010100 */
[----:B------:R-:W-:Y:S02]  /*19e0*/  HADD2.F32 R132, -RZ, R132.H1_H1 ;  /* 0x30000084ff847230 */ /* 0x000fe40000004100 */
[----:B------:R-:W-:Y:S01]  /*19f0*/  FADD.FTZ R216, -R145, R214 ;  /* 0x000000d691d87221 */ /* 0x000fe20000010100 */
[----:B----4-:R-:W-:Y:S02]  /*1a00*/  HADD2.F32 R214, -RZ, R136.H0_H0 ;  /* 0x20000088ffd67230 */ /* 0x010fe40000004100 */
[----:B------:R-:W-:Y:S01]  /*1a10*/  FMUL.FTZ R177, R167, R192 ;  /* 0x000000c0a7b17220 */ /* 0x000fe20000410000 */
[----:B------:R-:W-:Y:S02]  /*1a20*/  HADD2.F32 R212, -RZ, R133.H0_H0 ;  /* 0x20000085ffd47230 */ /* 0x000fe40000004100 */
[--C-:B------:R-:W-:Y:S02]  /*1a30*/  HADD2.F32 R218, -RZ, R134.reuse.H0_H0 ;  /* 0x20000086ffda7230 */ /* 0x100fe40000004100 */
[----:B------:R-:W-:Y:S01]  /*1a40*/  FADD.FTZ R132, -R145, R132 ;  /* 0x0000008491847221 */ /* 0x000fe20000010100 */
[----:B------:R-:W-:-:S02]  /*1a50*/  HADD2.F32 R220, -RZ, R134.H1_H1 ;  /* 0x30000086ffdc7230 */ /* 0x000fc40000004100 */
[----:B------:R-:W-:Y:S01]  /*1a60*/  FADD.FTZ R64, R64, R214 ;  /* 0x000000d640407221 */ /* 0x000fe20000010000 */
[----:B------:R-:W-:Y:S02]  /*1a70*/  HADD2.F32 R136, -RZ, R136.H1_H1 ;  /* 0x30000088ff887230 */ /* 0x000fe40000004100 */
[-C--:B------:R-:W-:Y:S01]  /*1a80*/  FFMA.FTZ R88, R177, R214.reuse, R88 ;  /* 0x000000d6b1587223 */ /* 0x080fe20000010058 */
[----:B------:R-:W-:Y:S01]  /*1a90*/  FADD.FTZ R134, -R145, R212 ;  /* 0x000000d491867221 */ /* 0x000fe20000010100 */
[----:B------:R-:W-:Y:S01]  /*1aa0*/  FMUL.FTZ R214, R19, R214 ;  /* 0x000000d613d67220 */ /* 0x000fe20000410000 */
[----:B0-----:R-:W-:Y:S01]  /*1ab0*/  FADD.FTZ R140, -R145, R218 ;  /* 0x000000da918c7221 */ /* 0x001fe20000010100 */
[----:B------:R-:W-:Y:S02]  /*1ac0*/  HADD2.F32 R218, -RZ, R137.H0_H0 ;  /* 0x20000089ffda7230 */ /* 0x000fe40000004100 */
[C---:B------:R-:W-:Y:S01]  /*1ad0*/  FMUL.FTZ R212, R167.reuse, R132 ;  /* 0x00000084a7d47220 */ /* 0x040fe20000410000 */
[----:B------:R-:W-:Y:S01]  /*1ae0*/  FMUL.FTZ R211, R167, R134 ;  /* 0x00000086a7d37220 */ /* 0x000fe20000410000 */
        /* <DEDUP_REMOVED lines=9> */
[----:B------:R-:W-:Y:S01]  /*1b80*/  FMUL.FTZ R218, R17, R218 ;  /* 0x000000da11da7220 */ /* 0x000fe20000410000 */
[----:B------:R-:W-:Y:S01]  /*1b90*/  FFMA.FTZ R132, R212, R213, R133 ;  /* 0x000000d5d4847223 */ /* 0x000fe20000010085 */
[----:B------:R-:W-:Y:S01]  /*1ba0*/  FADD.FTZ R222, -R145, R220 ;  /* 0x000000dc91de7221 */ /* 0x000fe20000010100 */
[----:B------:R-:W-:-:S02]  /*1bb0*/  HADD2.F32 R220, -RZ, R138.H0_H0 ;  /* 0x2000008affdc7230 */ /* 0x000fc40000004100 */
[C---:B------:R-:W-:Y:S01]  /*1bc0*/  FMUL.FTZ R217, R167.reuse, R140 ;  /* 0x0000008ca7d97220 */ /* 0x040fe20000410000 */
[----:B------:R-:W-:Y:S01]  /*1bd0*/  FMUL.FTZ R216, R167, R216 ;  /* 0x000000d8a7d87220 */ /* 0x000fe20000410000 */
        /* <DEDUP_REMOVED lines=9> */
[----:B------:R-:W-:Y:S01]  /*1c70*/  FADD.FTZ R224, -R145, R224 ;  /* 0x000000e091e07221 */ /* 0x000fe20000010100 */
[----:B------:R-:W-:-:S02]  /*1c80*/  HADD2.F32 R141, -RZ, R139.H0_H0 ;  /* 0x2000008bff8d7230 */ /* 0x000fc40000004100 */
[----:B------:R-:W-:Y:S01]  /*1c90*/  FMUL.FTZ R222, R167, R222 ;  /* 0x000000dea7de7220 */ /* 0x000fe20000410000 */
        /* <DEDUP_REMOVED lines=25> */
.L_x_2101:
[----:B------:R-:W-:Y:S05]  /*1e30*/  BSYNC B0 ;  /* 0x0000000000007941 */ /* 0x000fea0003800000 */
.L_x_2095:
        /* <DEDUP_REMOVED lines=26> */
.L_x_2254:
        /* <DEDUP_REMOVED lines=47> */
.L_x_2110:
[----:B------:R-:W-:Y:S05]  /*22d0*/  BSYNC B1 ;  /* 0x0000000000017941 */ /* 0x000fea0003800000 */
.L_x_2109:
        /* <DEDUP_REMOVED lines=9> */
.L_x_2112:
        /* <DEDUP_REMOVED lines=10> */
.L_x_2113:
[----:B------:R-:W-:Y:S05]  /*2410*/  BSYNC B1 ;  /* 0x0000000000017941 */ /* 0x000fea0003800000 */
.L_x_2111:
[----:B------:R-:W-:Y:S01]  /*2420*/  ISETP.NE.U32.AND P5, PT, RZ, UR6, PT ;  /* 0x00000006ff007c0c */ /* 0x000fe2000bfa5070 */
[----:B------:R-:W-:Y:S03]  /*2430*/  BSSY B1, `(.L_x_2114) ;  /* 0x000000e000017945 */ /* 0x000fe60003800000 */
[----:B------:R-:W-:-:S13]  /*2440*/  ISETP.NE.AND.EX P5, PT, RZ, UR7, PT, P5 ;  /* 0x00000007ff007c0c */ /* 0x000fda000bfa5350 */
[----:B------:R-:W-:Y:S01]  /*2450*/  @P5 F2FP.F16.F32.PACK_AB R133, RZ, R132 ;  /* 0x00000084ff85523e */ /* 0x000fe200000000ff */
[----:B------:R-:W-:Y:S06]  /*2460*/  @!P3 BRA `(.L_x_2115) ;  /* 0x000000000028b947 */ /* 0x000fec0003800000 */
[----:B-----5:R-:W-:Y:S01]  /*2470*/  LOP3.LUT P6, RZ, R168, 0xff, RZ, 0xc0, !PT ;  /* 0x000000ffa8ff7812 */ /* 0x020fe200078cc0ff */
[----:B------:R-:W-:Y:S01]  /*2480*/  FMUL.FTZ R132, R132, UR13 ;  /* 0x0000000d84847c20 */ /* 0x000fe20008410000 */
[----:B------:R-:W-:-:S03]  /*2490*/  CS2R R134, SRZ ;  /* 0x0000000000867805 */ /* 0x000fc6000001ff00 */
[----:B------:R-:W-:-:S08]  /*24a0*/  FMUL.FTZ R139, R132, UR12 ;  /* 0x0000000c848b7c20 */ /* 0x000fd00008410000 */
[----:B------:R-:W-:Y:S02]  /*24b0*/  @P6 HADD2.F32 R132, -RZ, R120.H0_H0 ;  /* 0x20000078ff846230 */ /* 0x000fe40000004100 */
[----:B------:R-:W-:-:S03]  /*24c0*/  @P6 FMUL.FTZ R134, R11, R139 ;  /* 0x0000008b0b866220 */ /* 0x000fc60000410000 */
[----:B------:R-:W-:Y:S02]  /*24d0*/  @P6 FMUL.FTZ R135, R139, R132 ;  /* 0x000000848b876220 */ /* 0x000fe40000410000 */
[----:B------:R-:W-:Y:S02]  /*24e0*/  F2FP.F16.F32.PACK_AB R134, RZ, R134 ;  /* 0x00000086ff86723e */ /* 0x000fe400000000ff */
[----:B------:R-:W-:Y:S02]  /*24f0*/  FADD.FTZ R56, R56, R135 ;  /* 0x0000008738387221 */ /* 0x000fe40000010000 */
[----:B------:R-:W-:-:S07]  /*2500*/  PRMT R124, R134, 0x7610, R124 ;  /* 0x00007610867c7816 */ /* 0x000fce000000007c */
.L_x_2115:
[----:B------:R-:W-:Y:S05]  /*2510*/  BSYNC B1 ;  /* 0x0000000000017941 */ /* 0x000fea0003800000 */
.L_x_2114:
[----:B------:R-:W-:Y:S01]  /*2520*/  BSSY B1, `(.L_x_2116) ;  /* 0x000000e000017945 */ /* 0x000fe20003800000 */
[----:B------:R-:W-:-:S03]  /*2530*/  @P5 PRMT R128, R133, 0x7610, R128 ;  /* 0x0000761085805816 */ /* 0x000fc60000000080 */
[----:B------:R-:W-:Y:S05]  /*2540*/  @P2 BRA `(.L_x_2117) ;  /* 0x0000000000102947 */ /* 0x000fea0003800000 */
[----:B------:R-:W-:Y:S01]  /*2550*/  HFMA2.MMA R132, -RZ, RZ, 0, 0 ;  /* 0x00000000ff847435 */ /* 0x000fe200000001ff */
[----:B------:R-:W-:Y:S10]  /*2560*/  @!P4 BRA `(.L_x_2118) ;  /* 0x000000000024c947 */ /* 0x000ff40003800000 */
[----:B-----5:R-:W-:Y:S01]  /*2570*/  HADD2.F32 R132, -RZ, R108.H1_H1 ;  /* 0x3000006cff847230 */ /* 0x020fe20000004100 */
[----:B------:R-:W-:Y:S06]  /*2580*/  BRA `(.L_x_2118) ;  /* 0x00000000001c7947 */ /* 0x000fec0003800000 */
.L_x_2117:
[----:B------:R-:W-:-:S04]  /*2590*/  ISETP.NE.AND P6, PT, R151, RZ, PT ;  /* 0x000000ff9700720c */ /* 0x000fc80003fc5270 */
[----:B------:R-:W-:-:S05]  /*25a0*/  FSEL R133, R136, RZ, !P6 ;  /* 0x000000ff88857208 */ /* 0x000fca0007000000 */
[----:B------:R-:W-:Y:S01]  /*25b0*/  FFMA.FTZ R132, R178, R138, R133 ;  /* 0x0000008ab2847223 */ /* 0x000fe20000010085 */
[----:B-----5:R-:W-:-:S03]  /*25c0*/  @P4 HADD2.F32 R133, -RZ, R108.H1_H1 ;  /* 0x3000006cff854230 */ /* 0x020fc60000004100 */
[----:B------:R-:W-:-:S04]  /*25d0*/  FADD.FTZ R132, R181, -R132 ;  /* 0x80000084b5847221 */ /* 0x000fc80000010000 */
[----:B------:R-:W-:-:S04]  /*25e0*/  FMUL.FTZ R132, R167, R132 ;  /* 0x00000084a7847220 */ /* 0x000fc80000410000 */
[----:B------:R-:W-:-:S07]  /*25f0*/  @P4 FADD.FTZ R132, R132, R133 ;  /* 0x0000008584844221 */ /* 0x000fce0000010000 */
.L_x_2118:
[----:B------:R-:W-:Y:S05]  /*2600*/  BSYNC B1 ;  /* 0x0000000000017941 */ /* 0x000fea0003800000 */
.L_x_2116:
[----:B------:R-:W-:Y:S01]  /*2610*/  BSSY B1, `(.L_x_2119) ;  /* 0x000000e000017945 */ /* 0x000fe20003800000 */
[----:B------:R-:W-:-:S03]  /*2620*/  @P5 F2FP.F16.F32.PACK_AB R133, RZ, R132 ;  /* 0x00000084ff85523e */ /* 0x000fc600000000ff */
[----:B------:R-:W-:Y:S05]  /*2630*/  @!P3 BRA `(.L_x_2120) ;  /* 0x00000000002cb947 */ /* 0x000fea0003800000 */
[----:B-----5:R-:W-:Y:S01]  /*2640*/  LOP3.LUT P6, RZ, R168, 0xff00, RZ, 0xc0, !PT ;  /* 0x0000ff00a8ff7812 */ /* 0x020fe200078cc0ff */
[----:B------:R-:W-:Y:S01]  /*2650*/  FMUL.FTZ R132, R132, UR13 ;  /* 0x0000000d84847c20 */ /* 0x000fe20008410000 */
[----:B------:R-:W-:Y:S01]  /*2660*/  HFMA2.MMA R134, -RZ, RZ, 0, 0 ;  /* 0x00000000ff867435 */ /* 0x000fe200000001ff */
[----:B------:R-:W-:Y:S02]  /*2670*/  MOV R140, RZ ;  /* 0x000000ff008c7202 */ /* 0x000fe40000000f00 */
[----:B------:R-:W-:-:S08]  /*2680*/  FMUL.FTZ R135, R132, UR12 ;  /* 0x0000000c84877c20 */ /* 0x000fd00008410000 */
[----:B------:R-:W-:Y:S02]  /*2690*/  @P6 HADD2.F32 R132, -RZ, R120.H1_H1 ;  /* 0x30000078ff846230 */ /* 0x000fe40000004100 */
[----:B------:R-:W-:-:S03]  /*26a0*/  @P6 FMUL.FTZ R134, R10, R135 ;  /* 0x000000870a866220 */ /* 0x000fc60000410000 */
[----:B------:R-:W-:Y:S02]  /*26b0*/  @P6 FMUL.FTZ R140, R135, R132 ;  /* 0x00000084878c6220 */ /* 0x000fe40000410000 */
[----:B------:R-:W-:Y:S02]  /*26c0*/  F2FP.F16.F32.PACK_AB R134, RZ, R134 ;  /* 0x00000086ff86723e */ /* 0x000fe400000000ff */
[----:B------:R-:W-:Y:S02]  /*26d0*/  FADD.FTZ R57, R57, R140 ;  /* 0x0000008c39397221 */ /* 0x000fe40000010000 */
[----:B------:R-:W-:-:S07]  /*26e0*/  PRMT R124, R124, 0x5410, R134 ;  /* 0x000054107c7c7816 */ /* 0x000fce0000000086 */
.L_x_2120:
[----:B------:R-:W-:Y:S05]  /*26f0*/  BSYNC B1 ;  /* 0x0000000000017941 */ /* 0x000fea0003800000 */
.L_x_2119:
[----:B------:R-:W-:Y:S01]  /*2700*/  BSSY B1, `(.L_x_2121) ;  /* 0x000000e000017945 */ /* 0x000fe20003800000 */
[----:B------:R-:W-:-:S03]  /*2710*/  @P5 PRMT R128, R128, 0x5410, R133 ;  /* 0x0000541080805816 */ /* 0x000fc60000000085 */
[----:B------:R-:W-:Y:S05]  /*2720*/  @P2 BRA `(.L_x_2122) ;  /* 0x0000000000102947 */ /* 0x000fea0003800000 */
[----:B------:R-:W-:Y:S01]  /*2730*/  MOV R132, RZ ;  /* 0x000000ff00847202 */ /* 0x000fe20000000f00 */
[----:B------:R-:W-:Y:S06]  /*2740*/  @!P4 BRA `(.L_x_2123) ;  /* 0x000000000024c947 */ /* 0x000fec0003800000 */
[----:B-----5:R-:W-:Y:S01]  /*2750*/  HADD2.F32 R132, -RZ, R109.H0_H0 ;  /* 0x2000006dff847230 */ /* 0x020fe20000004100 */
[----:B------:R-:W-:Y:S06]  /*2760*/  BRA `(.L_x_2123) ;  /* 0x00000000001c7947 */ /* 0x000fec0003800000 */
.L_x_2122:
[----:B------:R-:W-:-:S04]  /*2770*/  ISETP.NE.AND P6, PT, R151, RZ, PT ;  /* 0x000000ff9700720c */ /* 0x000fc80003fc5270 */
[----:B------:R-:W-:-:S05]  /*2780*/  FSEL R132, R136, RZ, !P6 ;  /* 0x000000ff88847208 */ /* 0x000fca0007000000 */
[----:B------:R-:W-:-:S04]  /*2790*/  FFMA.FTZ R133, R179, R138, R132 ;  /* 0x0000008ab3857223 */ /* 0x000fc80000010084 */
[----:B------:R-:W-:Y:S01]  /*27a0*/  FADD.FTZ R132, R184, -R133 ;  /* 0x80000085b8847221 */ /* 0x000fe20000010000 */
[----:B-----5:R-:W-:-:S03]  /*27b0*/  @P4 HADD2.F32 R133, -RZ, R109.H0_H0 ;  /* 0x2000006dff854230 */ /* 0x020fc60000004100 */
[----:B------:R-:W-:-:S04]  /*27c0*/  FMUL.FTZ R132, R167, R132 ;  /* 0x00000084a7847220 */ /* 0x000fc80000410000 */
[----:B------:R-:W-:-:S07]  /*27d0*/  @P4 FADD.FTZ R132, R132, R133 ;  /* 0x0000008584844221 */ /* 0x000fce0000010000 */
.L_x_2123:
[----:B------:R-:W-:Y:S05]  /*27e0*/  BSYNC B1 ;  /* 0x0000000000017941 */ /* 0x000fea0003800000 */
.L_x_2121:
[----:B------:R-:W-:Y:S01]  /*27f0*/  BSSY B1, `(.L_x_2124) ;  /* 0x000000d000017945 */ /* 0x000fe20003800000 */
[----:B------:R-:W-:-:S03]  /*2800*/  @P5 F2FP.F16.F32.PACK_AB R133, RZ, R132 ;  /* 0x00000084ff85523e */ /* 0x000fc600000000ff */
[----:B------:R-:W-:Y:S05]  /*2810*/  @!P3 BRA `(.L_x_2125) ;  /* 0x000000000028b947 */ /* 0x000fea0003800000 */
        /* <DEDUP_REMOVED lines=10> */
.L_x_2125:
[----:B------:R-:W-:Y:S05]  /*28c0*/  BSYNC B1 ;  /* 0x0000000000017941 */ /* 0x000fea0003800000 */
.L_x_2124:
[----:B------:R-:W-:Y:S01]  /*28d0*/  BSSY B1, `(.L_x_2126) ;  /* 0x000000e000017945 */ /* 0x000fe20003800000 */
[----:B------:R-:W-:-:S03]  /*28e0*/  @P5 PRMT R129, R133, 0x7610, R129 ;  /* 0x0000761085815816 */ /* 0x000fc60000000081 */
[----:B------:R-:W-:Y:S05]  /*28f0*/  @P2 BRA `(.L_x_2127) ;  /* 0x0000000000102947 */ /* 0x000fea0003800000 */
[----:B------:R-:W-:Y:S01]  /*2900*/  HFMA2.MMA R132, -RZ, RZ, 0, 0 ;  /* 0x00000000ff847435 */ /* 0x000fe200000001ff */
[----:B------:R-:W-:Y:S10]  /*2910*/  @!P4 BRA `(.L_x_2128) ;  /* 0x000000000024c947 */ /* 0x000ff40003800000 */
[----:B-----5:R-:W-:Y:S01]  /*2920*/  HADD2.F32 R132, -RZ, R109.H1_H1 ;  /* 0x3000006dff847230 */ /* 0x020fe20000004100 */
[----:B------:R-:W-:Y:S06]  /*2930*/  BRA `(.L_x_2128) ;  /* 0x00000000001c7947 */ /* 0x000fec0003800000 */
.L_x_2127:
[----:B------:R-:W-:-:S04]  /*2940*/  ISETP.NE.AND P6, PT, R151, RZ, PT ;  /* 0x000000ff9700720c */ /* 0x000fc80003fc5270 */
[----:B------:R-:W-:-:S05]  /*2950*/  FSEL R133, R136, RZ, !P6 ;  /* 0x000000ff88857208 */ /* 0x000fca0007000000 */
[----:B------:R-:W-:Y:S01]  /*2960*/  FFMA.FTZ R132, R182, R138, R133 ;  /* 0x0000008ab6847223 */ /* 0x000fe20000010085 */
[----:B-----5:R-:W-:-:S03]  /*2970*/  @P4 HADD2.F32 R133, -RZ, R109.H1_H1 ;  /* 0x3000006dff854230 */ /* 0x020fc60000004100 */
[----:B------:R-:W-:-:S04]  /*2980*/  FADD.FTZ R132, R185, -R132 ;  /* 0x80000084b9847221 */ /* 0x000fc80000010000 */
[----:B------:R-:W-:-:S04]  /*2990*/  FMUL.FTZ R132, R167, R132 ;  /* 0x00000084a7847220 */ /* 0x000fc80000410000 */
[----:B------:R-:W-:-:S07]  /*29a0*/  @P4 FADD.FTZ R132, R132, R133 ;  /* 0x0000008584844221 */ /* 0x000fce0000010000 */
.L_x_2128:
[----:B------:R-:W-:Y:S05]  /*29b0*/  BSYNC B1 ;  /* 0x0000000000017941 */ /* 0x000fea0003800000 */
.L_x_2126:
        /* <DEDUP_REMOVED lines=14> */
.L_x_2130:
[----:B------:R-:W-:Y:S05]  /*2aa0*/  BSYNC B1 ;  /* 0x0000000000017941 */ /* 0x000fea0003800000 */
.L_x_2129:
[----:B------:R-:W-:Y:S01]  /*2ab0*/  BSSY B1, `(.L_x_2131) ;  /* 0x000000e000017945 */ /* 0x000fe20003800000 */
[----:B------:R-:W-:-:S03]  /*2ac0*/  @P5 PRMT R129, R129, 0x5410, R133 ;  /* 0x0000541081815816 */ /* 0x000fc60000000085 */
[----:B------:R-:W-:Y:S05]  /*2ad0*/  @P2 BRA `(.L_x_2132) ;  /* 0x0000000000102947 */ /* 0x000fea0003800000 */
[----:B------:R-:W-:Y:S01]  /*2ae0*/  MOV R132, RZ ;  /* 0x000000ff00847202 */ /* 0x000fe20000000f00 */
[----:B------:R-:W-:Y:S06]  /*2af0*/  @!P4 BRA `(.L_x_2133) ;  /* 0x000000000024c947 */ /* 0x000fec0003800000 */
[----:B-----5:R-:W-:Y:S01]  /*2b00*/  HADD2.F32 R132, -RZ, R110.H0_H0 ;  /* 0x2000006eff847230 */ /* 0x020fe20000004100 */
[----:B------:R-:W-:Y:S06]  /*2b10*/  BRA `(.L_x_2133) ;  /* 0x00000000001c7947 */ /* 0x000fec0003800000 */
.L_x_2132:
[----:B------:R-:W-:-:S04]  /*2b20*/  ISETP.NE.AND P6, PT, R151, RZ, PT ;  /* 0x000000ff9700720c */ /* 0x000fc80003fc5270 */
[----:B------:R-:W-:-:S05]  /*2b30*/  FSEL R132, R136, RZ, !P6 ;  /* 0x000000ff88847208 */ /* 0x000fca0007000000 */
[----:B------:R-:W-:-:S04]  /*2b40*/  FFMA.FTZ R133, R183, R138, R132 ;  /* 0x0000008ab7857223 */ /* 0x000fc80000010084 */
[----:B------:R-:W-:Y:S01]  /*2b50*/  FADD.FTZ R132, R186, -R133 ;  /* 0x80000085ba847221 */ /* 0x000fe20000010000 */
[----:B-----5:R-:W-:-:S03]  /*2b60*/  @P4 HADD2.F32 R133, -RZ, R110.H0_H0 ;  /* 0x2000006eff854230 */ /* 0x020fc60000004100 */
[----:B------:R-:W-:-:S04]  /*2b70*/  FMUL.FTZ R132, R167, R132 ;  /* 0x00000084a7847220 */ /* 0x000fc80000410000 */
[----:B------:R-:W-:-:S07]  /*2b80*/  @P4 FADD.FTZ R132, R132, R133 ;  /* 0x0000008584844221 */ /* 0x000fce0000010000 */
.L_x_2133:
[----:B------:R-:W-:Y:S05]  /*2b90*/  BSYNC B1 ;  /* 0x0000000000017941 */ /* 0x000fea0003800000 */
.L_x_2131:
        /* <DEDUP_REMOVED lines=13> */
.L_x_2135:
[----:B------:R-:W-:Y:S05]  /*2c70*/  BSYNC B1 ;  /* 0x0000000000017941 */ /* 0x000fea0003800000 */
.L_x_2134:
[----:B------:R-:W-:Y:S01]  /*2c80*/  BSSY B1, `(.L_x_2136) ;  /* 0x000000e000017945 */ /* 0x000fe20003800000 */
[----:B------:R-:W-:-:S03]  /*2c90*/  @P5 PRMT R130, R133, 0x7610, R130 ;  /* 0x0000761085825816 */ /* 0x000fc60000000082 */
[----:B------:R-:W-:Y:S05]  /*2ca0*/  @P2 BRA `(.L_x_2137) ;  /* 0x0000000000102947 */ /* 0x000fea0003800000 */
[----:B------:R-:W-:Y:S01]  /*2cb0*/  HFMA2.MMA R132, -RZ, RZ, 0, 0 ;  /* 0x00000000ff847435 */ /* 0x000fe200000001ff */
[----:B------:R-:W-:Y:S10]  /*2cc0*/  @!P4 BRA `(.L_x_2138) ;  /* 0x000000000024c947 */ /* 0x000ff40003800000 */
[----:B-----5:R-:W-:Y:S01]  /*2cd0*/  HADD2.F32 R132, -RZ, R110.H1_H1 ;  /* 0x3000006eff847230 */ /* 0x020fe20000004100 */
[----:B------:R-:W-:Y:S06]  /*2ce0*/  BRA `(.L_x_2138) ;  /* 0x00000000001c7947 */ /* 0x000fec0003800000 */
.L_x_2137:
[----:B------:R-:W-:-:S04]  /*2cf0*/  ISETP.NE.AND P6, PT, R151, RZ, PT ;  /* 0x000000ff9700720c */ /* 0x000fc80003fc5270 */
[----:B------:R-:W-:-:S05]  /*2d00*/  FSEL R133, R136, RZ, !P6 ;  /* 0x000000ff88857208 */ /* 0x000fca0007000000 */
[----:B------:R-:W-:Y:S01]  /*2d10*/  FFMA.FTZ R132, R188, R138, R133 ;  /* 0x0000008abc847223 */ /* 0x000fe20000010085 */
[----:B-----5:R-:W-:-:S03]  /*2d20*/  @P4 HADD2.F32 R133, -RZ, R110.H1_H1 ;  /* 0x3000006eff854230 */ /* 0x020fc60000004100 */
[----:B------:R-:W-:-:S04]  /*2d30*/  FADD.FTZ R132, R187, -R132 ;  /* 0x80000084bb847221 */ /* 0x000fc80000010000 */
[----:B------:R-:W-:-:S04]  /*2d40*/  FMUL.FTZ R132, R167, R132 ;  /* 0x00000084a7847220 */ /* 0x000fc80000410000 */
[----:B------:R-:W-:-:S07]  /*2d50*/  @P4 FADD.FTZ R132, R132, R133 ;  /* 0x0000008584844221 */ /* 0x000fce0000010000 */
.L_x_2138:
[----:B------:R-:W-:Y:S05]  /*2d60*/  BSYNC B1 ;  /* 0x0000000000017941 */ /* 0x000fea0003800000 */
.L_x_2136:
        /* <DEDUP_REMOVED lines=14> */
.L_x_2140:
[----:B------:R-:W-:Y:S05]  /*2e50*/  BSYNC B1 ;  /* 0x0000000000017941 */ /* 0x000fea0003800000 */
.L_x_2139:
[----:B------:R-:W-:Y:S01]  /*2e60*/  BSSY B1, `(.L_x_2141) ;  /* 0x000000e000017945 */ /* 0x000fe20003800000 */
[----:B------:R-:W-:-:S03]  /*2e70*/  @P5 PRMT R130, R130, 0x5410, R133 ;  /* 0x0000541082825816 */ /* 0x000fc60000000085 */
[----:B------:R-:W-:Y:S05]  /*2e80*/  @P2 BRA `(.L_x_2142) ;  /* 0x0000000000102947 */ /* 0x000fea0003800000 */
[----:B------:R-:W-:Y:S01]  /*2e90*/  MOV R132, RZ ;  /* 0x000000ff00847202 */ /* 0x000fe20000000f00 */
[----:B------:R-:W-:Y:S06]  /*2ea0*/  @!P4 BRA `(.L_x_2143) ;  /* 0x000000000024c947 */ /* 0x000fec0003800000 */
[----:B-----5:R-:W-:Y:S01]  /*2eb0*/  HADD2.F32 R132, -RZ, R111.H0_H0 ;  /* 0x2000006fff847230 */ /* 0x020fe20000004100 */
[----:B------:R-:W-:Y:S06]  /*2ec0*/  BRA `(.L_x_2143) ;  /* 0x00000000001c7947 */ /* 0x000fec0003800000 */
.L_x_2142:
[----:B------:R-:W-:-:S04]  /*2ed0*/  ISETP.NE.AND P6, PT, R151, RZ, PT ;  /* 0x000000ff9700720c */ /* 0x000fc80003fc5270 */
[----:B------:R-:W-:-:S05]  /*2ee0*/  FSEL R132, R136, RZ, !P6 ;  /* 0x000000ff88847208 */ /* 0x000fca0007000000 */
[----:B------:R-:W-:-:S04]  /*2ef0*/  FFMA.FTZ R133, R189, R138, R132 ;  /* 0x0000008abd857223 */ /* 0x000fc80000010084 */
[----:B------:R-:W-:Y:S01]  /*2f00*/  FADD.FTZ R132, R190, -R133 ;  /* 0x80000085be847221 */ /* 0x000fe20000010000 */
[----:B-----5:R-:W-:-:S03]  /*2f10*/  @P4 HADD2.F32 R133, -RZ, R111.H0_H0 ;  /* 0x2000006fff854230 */ /* 0x020fc60000004100 */
[----:B------:R-:W-:-:S04]  /*2f20*/  FMUL.FTZ R132, R167, R132 ;  /* 0x00000084a7847220 */ /* 0x000fc80000410000 */
[----:B------:R-:W-:-:S07]  /*2f30*/  @P4 FADD.FTZ R132, R132, R133 ;  /* 0x0000008584844221 */ /* 0x000fce0000010000 */
.L_x_2143:
[----:B------:R-:W-:Y:S05]  /*2f40*/  BSYNC B1 ;  /* 0x0000000000017941 */ /* 0x000fea0003800000 */
.L_x_2141:
        /* <DEDUP_REMOVED lines=13> */
.L_x_2145:
[----:B------:R-:W-:Y:S05]  /*3020*/  BSYNC B1 ;  /* 0x0000000000017941 */ /* 0x000fea0003800000 */
.L_x_2144:
[----:B------:R-:W-:Y:S01]  /*3030*/  BSSY B1, `(.L_x_2146) ;  /* 0x000000e000017945 */ /* 0x000fe20003800000 */
[----:B------:R-:W-:-:S03]  /*3040*/  @P5 PRMT R131, R133, 0x7610, R131 ;  /* 0x0000761085835816 */ /* 0x000fc60000000083 */
[----:B------:R-:W-:Y:S05]  /*3050*/  @P2 BRA `(.L_x_2147) ;  /* 0x0000000000102947 */ /* 0x000fea0003800000 */
[----:B------:R-:W-:Y:S01]  /*3060*/  HFMA2.MMA R139, -RZ, RZ, 0, 0 ;  /* 0x00000000ff8b7435 */ /* 0x000fe200000001ff */
[----:B------:R-:W-:Y:S10]  /*3070*/  @!P4 BRA `(.L_x_2148) ;  /* 0x000000000024c947 */ /* 0x000ff40003800000 */
[----:B-----5:R-:W-:Y:S01]  /*3080*/  HADD2.F32 R139, -RZ, R111.H1_H1 ;  /* 0x3000006fff8b7230 */ /* 0x020fe20000004100 */
[----:B------:R-:W-:Y:S06]  /*3090*/  BRA `(.L_x_2148) ;  /* 0x00000000001c7947 */ /* 0x000fec0003800000 */
.L_x_2147:
[----:B------:R-:W-:Y:S01]  /*30a0*/  ISETP.NE.AND P6, PT, R151, RZ, PT ;  /* 0x000000ff9700720c */ /* 0x000fe20003fc5270 */
[----:B-----5:R-:W-:-:S03]  /*30b0*/  @P4 HADD2.F32 R134, -RZ, R111.H1_H1 ;  /* 0x3000006fff864230 */ /* 0x020fc60000004100 */
[----:B------:R-:W-:-:S05]  /*30c0*/  FSEL R133, R136, RZ, !P6 ;  /* 0x000000ff88857208 */ /* 0x000fca0007000000 */
[----:B------:R-:W-:-:S04]  /*30d0*/  FFMA.FTZ R132, R194, R138, R133 ;  /* 0x0000008ac2847223 */ /* 0x000fc80000010085 */
[----:B------:R-:W-:-:S04]  /*30e0*/  FADD.FTZ R132, R191, -R132 ;  /* 0x80000084bf847221 */ /* 0x000fc80000010000 */
[----:B------:R-:W-:-:S04]  /*30f0*/  FMUL.FTZ R139, R167, R132 ;  /* 0x00000084a78b7220 */ /* 0x000fc80000410000 */
[----:B------:R-:W-:-:S07]  /*3100*/  @P4 FADD.FTZ R139, R139, R134 ;  /* 0x000000868b8b4221 */ /* 0x000fce0000010000 */
.L_x_2148:
[----:B------:R-:W-:Y:S05]  /*3110*/  BSYNC B1 ;  /* 0x0000000000017941 */ /* 0x000fea0003800000 */
.L_x_2146:
[----:B------:R-:W0:Y:S01]  /*3120*/  @P5 LDC.64 R134, c[0x0][0x308] ;  /* 0x0000c200ff865b82 */ /* 0x000e220000000a00 */
[----:B------:R-:W-:Y:S01]  /*3130*/  @P5 F2FP.F16.F32.PACK_AB R140, RZ, R139 ;  /* 0x0000008bff8c523e */ /* 0x000fe200000000ff */
        /* <DEDUP_REMOVED lines=17> */
.L_x_2150:
[----:B------:R-:W-:Y:S05]  /*3250*/  BSYNC B1 ;  /* 0x0000000000017941 */ /* 0x000fea0003800000 */
.L_x_2149:
[----:B------:R0:W-:Y:S01]  /*3260*/  @P5 STG.E.128 desc[UR4][R134.64], R128 ;  /* 0x0000008086005986 */ /* 0x0001e2000c101d04 */
[----:B------:R-:W-:Y:S02]  /*3270*/  IADD3 R176, R176, 0x100, RZ ;  /* 0x00000100b0b07810 */ /* 0x000fe40007ffe0ff */
[----:B------:R-:W-:Y:S01]  /*3280*/  IADD3 R137, R137, 0x100, RZ ;  /* 0x0000010089897810 */ /* 0x000fe20007ffe0ff */
[----:B------:R0:W-:Y:S06]  /*3290*/  @P3 STG.E.128 desc[UR4][R132.64], R124 ;  /* 0x0000007c84003986 */ /* 0x0001ec000c101d04 */
.L_x_2108:
[----:B------:R-:W-:Y:S05]  /*32a0*/  BSYNC B0 ;  /* 0x0000000000007941 */ /* 0x000fea0003800000 */
.L_x_2107:
[----:B------:R-:W-:Y:S04]  /*32b0*/  BSSY B0, `(.L_x_2151) ;  /* 0x0000104000007945 */ /* 0x000fe80003800000 */
[----:B------:R-:W-:Y:S05]  /*32c0*/  @!P1 BRA `(.L_x_2152) ;  /* 0x0000001000089947 */ /* 0x000fea0003800000 */
[----:B------:R-:W-:Y:S04]  /*32d0*/  BSSY B1, `(.L_x_2153) ;  /* 0x0000005000017945 */ /* 0x000fe80003800000 */
[----:B------:R-:W-:Y:S05]  /*32e0*/  @!P3 BRA `(.L_x_2154) ;  /* 0x00000000000cb947 */ /* 0x000fea0003800000 */
[----:B-----5:R-:W1:Y:S02]  /*32f0*/  LDC.64 R120, c[0x0][0x220] ;  /* 0x00008800ff787b82 */ /* 0x020e640000000a00 */
[----:B-1----:R-:W-:-:S06]  /*3300*/  IMAD.WIDE.U32 R120, R137, 0x10, R120 ;  /* 0x0000001089787825 */ /* 0x002fcc00078e0078 */
[----:B------:R-:W5:Y:S02]  /*3310*/  LDG.E.128 R120, desc[UR4][R120.64] ;  /* 0x0000000478787981 */ /* 0x000f64000c1e1d00 */
.L_x_2154:
[----:B------:R-:W-:Y:S05]  /*3320*/  BSYNC B1 ;  /* 0x0000000000017941 */ /* 0x000fea0003800000 */
.L_x_2153:
[----:B------:R-:W-:Y:S04]  /*3330*/  BSSY B1, `(.L_x_2155) ;  /* 0x0000013000017945 */ /* 0x000fe80003800000 */
[----:B------:R-:W-:Y:S05]  /*3340*/  @P2 BRA `(.L_x_2156) ;  /* 0x00000000001c2947 */ /* 0x000fea0003800000 */
[----:B------:R-:W-:Y:S01]  /*3350*/  UISETP.NE.U32.AND UP0, UPT, UR8, URZ, UPT ;  /* 0x0000003f0800728c */ /* 0x000fe2000bf05070 */
[----:B0-----:R-:W-:-:S03]  /*3360*/  MOV R132, RZ ;  /* 0x000000ff00847202 */ /* 0x001fc60000000f00 */
[----:B------:R-:W-:-:S06]  /*3370*/  UISETP.NE.AND.EX UP0, UPT, UR9, URZ, UPT, UP0 ;  /* 0x0000003f0900728c */ /* 0x000fcc000bf05300 */
[----:B------:R-:W-:-:S13]  /*3380*/  PLOP3.LUT P4, PT, PT, PT, UP0, 0x80, 0x0 ;  /* 0x000000000000781c */ /* 0x000fda0003f8f008 */
[----:B------:R-:W-:Y:S05]  /*3390*/  @!P4 BRA `(.L_x_2157) ;  /* 0x000000000030c947 */ /* 0x000fea0003800000 */
[----:B-----5:R-:W-:Y:S01]  /*33a0*/  HADD2.F32 R132, -RZ, R112.H0_H0 ;  /* 0x20000070ff847230 */ /* 0x020fe20000004100 */
[----:B------:R-:W-:Y:S06]  /*33b0*/  BRA `(.L_x_2157) ;  /* 0x0000000000287947 */ /* 0x000fec0003800000 */
.L_x_2156:
        /* <DEDUP_REMOVED lines=8> */
[----:B-----5:R-:W-:-:S05]  /*3440*/  @P4 HADD2.F32 R133, -RZ, R112.H0_H0 ;  /* 0x20000070ff854230 */ /* 0x020fca0000004100 */
[----:B------:R-:W-:-:S07]  /*3450*/  @P4 FADD.FTZ R132, R132, R133 ;  /* 0x0000008584844221 */ /* 0x000fce0000010000 */
.L_x_2157:
[----:B------:R-:W-:Y:S05]  /*3460*/  BSYNC B1 ;  /* 0x0000000000017941 */ /* 0x000fea0003800000 */
.L_x_2155:
        /* <DEDUP_REMOVED lines=15> */
.L_x_2159:
[----:B------:R-:W-:Y:S05]  /*3560*/  BSYNC B1 ;  /* 0x0000000000017941 */ /* 0x000fea0003800000 */
.L_x_2158:
[----:B------:R-:W-:Y:S01]  /*3570*/  BSSY B1, `(.L_x_2160) ;  /* 0x000000e000017945 */ /* 0x000fe20003800000 */
[----:B------:R-:W-:-:S03]  /*3580*/  @P5 PRMT R128, R133, 0x7610, R128 ;  /* 0x0000761085805816 */ /* 0x000fc60000000080 */
[----:B------:R-:W-:Y:S05]  /*3590*/  @P2 BRA `(.L_x_2161) ;  /* 0x0000000000102947 */ /* 0x000fea0003800000 */
[----:B------:R-:W-:Y:S01]  /*35a0*/  HFMA2.MMA R132, -RZ, RZ, 0, 0 ;  /* 0x00000000ff847435 */ /* 0x000fe200000001ff */
[----:B------:R-:W-:Y:S10]  /*35b0*/  @!P4 BRA `(.L_x_2162) ;  /* 0x000000000024c947 */ /* 0x000ff40003800000 */
[----:B-----5:R-:W-:Y:S01]  /*35c0*/  HADD2.F32 R132, -RZ, R112.H1_H1 ;  /* 0x30000070ff847230 */ /* 0x020fe20000004100 */
[----:B------:R-:W-:Y:S06]  /*35d0*/  BRA `(.L_x_2162) ;  /* 0x00000000001c7947 */ /* 0x000fec0003800000 */
.L_x_2161:
[----:B------:R-:W-:-:S04]  /*35e0*/  ISETP.NE.AND P6, PT, R151, RZ, PT ;  /* 0x000000ff9700720c */ /* 0x000fc80003fc5270 */
[----:B------:R-:W-:-:S05]  /*35f0*/  FSEL R133, R136, RZ, !P6 ;  /* 0x000000ff88857208 */ /* 0x000fca0007000000 */
[----:B------:R-:W-:Y:S01]  /*3600*/  FFMA.FTZ R132, R196, R138, R133 ;  /* 0x0000008ac4847223 */ /* 0x000fe20000010085 */
[----:B-----5:R-:W-:-:S03]  /*3610*/  @P4 HADD2.F32 R133, -RZ, R112.H1_H1 ;  /* 0x30000070ff854230 */ /* 0x020fc60000004100 */
[----:B------:R-:W-:-:S04]  /*3620*/  FADD.FTZ R132, R199, -R132 ;  /* 0x80000084c7847221 */ /* 0x000fc80000010000 */
[----:B------:R-:W-:-:S04]  /*3630*/  FMUL.FTZ R132, R167, R132 ;  /* 0x00000084a7847220 */ /* 0x000fc80000410000 */
[----:B------:R-:W-:-:S07]  /*3640*/  @P4 FADD.FTZ R132, R132, R133 ;  /* 0x0000008584844221 */ /* 0x000fce0000010000 */
.L_x_2162:
[----:B------:R-:W-:Y:S05]  /*3650*/  BSYNC B1 ;  /* 0x0000000000017941 */ /* 0x000fea0003800000 */
.L_x_2160:
        /* <DEDUP_REMOVED lines=14> */
.L_x_2164:
[----:B------:R-:W-:Y:S05]  /*3740*/  BSYNC B1 ;  /* 0x0000000000017941 */ /* 0x000fea0003800000 */
.L_x_2163:
[----:B------:R-:W-:Y:S01]  /*3750*/  BSSY B1, `(.L_x_2165) ;  /* 0x000000e000017945 */ /* 0x000fe20003800000 */
[----:B------:R-:W-:-:S03]  /*3760*/  @P5 PRMT R128, R128, 0x5410, R133 ;  /* 0x0000541080805816 */ /* 0x000fc60000000085 */
[----:B------:R-:W-:Y:S05]  /*3770*/  @P2 BRA `(.L_x_2166) ;  /* 0x0000000000102947 */ /* 0x000fea0003800000 */
[----:B------:R-:W-:Y:S01]  /*3780*/  MOV R132, RZ ;  /* 0x000000ff00847202 */ /* 0x000fe20000000f00 */
[----:B------:R-:W-:Y:S06]  /*3790*/  @!P4 BRA `(.L_x_2167) ;  /* 0x000000000024c947 */ /* 0x000fec0003800000 */
[----:B-----5:R-:W-:Y:S01]  /*37a0*/  HADD2.F32 R132, -RZ, R113.H0_H0 ;  /* 0x20000071ff847230 */ /* 0x020fe20000004100 */
[----:B------:R-:W-:Y:S06]  /*37b0*/  BRA `(.L_x_2167) ;  /* 0x00000000001c7947 */ /* 0x000fec0003800000 */
.L_x_2166:
[----:B------:R-:W-:-:S04]  /*37c0*/  ISETP.NE.AND P6, PT, R151, RZ, PT ;  /* 0x000000ff9700720c */ /* 0x000fc80003fc5270 */
[----:B------:R-:W-:-:S05]  /*37d0*/  FSEL R132, R136, RZ, !P6 ;  /* 0x000000ff88847208 */ /* 0x000fca0007000000 */
[----:B------:R-:W-:-:S04]  /*37e0*/  FFMA.FTZ R133, R197, R138, R132 ;  /* 0x0000008ac5857223 */ /* 0x000fc80000010084 */
[----:B------:R-:W-:Y:S01]  /*37f0*/  FADD.FTZ R132, R202, -R133 ;  /* 0x80000085ca847221 */ /* 0x000fe20000010000 */
[----:B-----5:R-:W-:-:S03]  /*3800*/  @P4 HADD2.F32 R133, -RZ, R113.H0_H0 ;  /* 0x20000071ff854230 */ /* 0x020fc60000004100 */
[----:B------:R-:W-:-:S04]  /*3810*/  FMUL.FTZ R132, R167, R132 ;  /* 0x00000084a7847220 */ /* 0x000fc80000410000 */
[----:B------:R-:W-:-:S07]  /*3820*/  @P4 FADD.FTZ R132, R132, R133 ;  /* 0x0000008584844221 */ /* 0x000fce0000010000 */
.L_x_2167:
[----:B------:R-:W-:Y:S05]  /*3830*/  BSYNC B1 ;  /* 0x0000000000017941 */ /* 0x000fea0003800000 */
.L_x_2165:
        /* <DEDUP_REMOVED lines=13> */
.L_x_2169:
[----:B------:R-:W-:Y:S05]  /*3910*/  BSYNC B1 ;  /* 0x0000000000017941 */ /* 0x000fea0003800000 */
.L_x_2168:
[----:B------:R-:W-:Y:S01]  /*3920*/  BSSY B1, `(.L_x_2170) ;  /* 0x000000e000017945 */ /* 0x000fe20003800000 */
[----:B------:R-:W-:-:S03]  /*3930*/  @P5 PRMT R129, R133, 0x7610, R129 ;  /* 0x0000761085815816 */ /* 0x000fc60000000081 */
[----:B------:R-:W-:Y:S05]  /*3940*/  @P2 BRA `(.L_x_2171) ;  /* 0x0000000000102947 */ /* 0x000fea0003800000 */
[----:B------:R-:W-:Y:S01]  /*3950*/  HFMA2.MMA R132, -RZ, RZ, 0, 0 ;  /* 0x00000000ff847435 */ /* 0x000fe200000001ff */
[----:B------:R-:W-:Y:S10]  /*3960*/  @!P4 BRA `(.L_x_2172) ;  /* 0x000000000024c947 */ /* 0x000ff40003800000 */
[----:B-----5:R-:W-:Y:S01]  /*3970*/  HADD2.F32 R132, -RZ, R113.H1_H1 ;  /* 0x30000071ff847230 */ /* 0x020fe20000004100 */
[----:B------:R-:W-:Y:S06]  /*3980*/  BRA `(.L_x_2172) ;  /* 0x00000000001c7947 */ /* 0x000fec0003800000 */
.L_x_2171:
[----:B------:R-:W-:-:S04]  /*3990*/  ISETP.NE.AND P6, PT, R151, RZ, PT ;  /* 0x000000ff9700720c */ /* 0x000fc80003fc5270 */
[----:B------:R-:W-:-:S05]  /*39a0*/  FSEL R133, R136, RZ, !P6 ;  /* 0x000000ff88857208 */ /* 0x000fca0007000000 */
[----:B------:R-:W-:Y:S01]  /*39b0*/  FFMA.FTZ R132, R200, R138, R133 ;  /* 0x0000008ac8847223 */ /* 0x000fe20000010085 */
[----:B-----5:R-:W-:-:S03]  /*39c0*/  @P4 HADD2.F32 R133, -RZ, R113.H1_H1 ;  /* 0x30000071ff854230 */ /* 0x020fc60000004100 */
[----:B------:R-:W-:-:S04]  /*39d0*/  FADD.FTZ R132, R203, -R132 ;  /* 0x80000084cb847221 */ /* 0x000fc80000010000 */
[----:B------:R-:W-:-:S04]  /*39e0*/  FMUL.FTZ R132, R167, R132 ;  /* 0x00000084a7847220 */ /* 0x000fc80000410000 */
[----:B------:R-:W-:-:S07]  /*39f0*/  @P4 FADD.FTZ R132, R132, R133 ;  /* 0x0000008584844221 */ /* 0x000fce0000010000 */
.L_x_2172:
[----:B------:R-:W-:Y:S05]  /*3a00*/  BSYNC B1 ;  /* 0x0000000000017941 */ /* 0x000fea0003800000 */
.L_x_2170:
        /* <DEDUP_REMOVED lines=14> */
.L_x_2174:
[----:B------:R-:W-:Y:S05]  /*3af0*/  BSYNC B1 ;  /* 0x0000000000017941 */ /* 0x000fea0003800000 */
.L_x_2173:
[----:B------:R-:W-:Y:S01]  /*3b00*/  BSSY B1, `(.L_x_2175) ;  /* 0x000000e000017945 */ /* 0x000fe20003800000 */
[----:B------:R-:W-:-:S03]  /*3b10*/  @P5 PRMT R129, R129, 0x5410, R133 ;  /* 0x0000541081815816 */ /* 0x000fc60000000085 */
[----:B------:R-:W-:Y:S05]  /*3b20*/  @P2 BRA `(.L_x_2176) ;  /* 0x0000000000102947 */ /* 0x000fea0003800000 */
[----:B------:R-:W-:Y:S01]  /*3b30*/  MOV R132, RZ ;  /* 0x000000ff00847202 */ /* 0x000fe20000000f00 */
[----:B------:R-:W-:Y:S06]  /*3b40*/  @!P4 BRA `(.L_x_2177) ;  /* 0x000000000024c947 */ /* 0x000fec0003800000 */
[----:B-----5:R-:W-:Y:S01]  /*3b50*/  HADD2.F32 R132, -RZ, R114.H0_H0 ;  /* 0x20000072ff847230 */ /* 0x020fe20000004100 */
[----:B------:R-:W-:Y:S06]  /*3b60*/  BRA `(.L_x_2177) ;  /* 0x00000000001c7947 */ /* 0x000fec0003800000 */
.L_x_2176:
[----:B------:R-:W-:-:S04]  /*3b70*/  ISETP.NE.AND P6, PT, R151, RZ, PT ;  /* 0x000000ff9700720c */ /* 0x000fc80003fc5270 */
[----:B------:R-:W-:-:S05]  /*3b80*/  FSEL R132, R136, RZ, !P6 ;  /* 0x000000ff88847208 */ /* 0x000fca0007000000 */
[----:B------:R-:W-:-:S04]  /*3b90*/  FFMA.FTZ R133, R201, R138, R132 ;  /* 0x0000008ac9857223 */ /* 0x000fc80000010084 */
[----:B------:R-:W-:Y:S01]  /*3ba0*/  FADD.FTZ R132, R204, -R133 ;  /* 0x80000085cc847221 */ /* 0x000fe20000010000 */
[----:B-----5:R-:W-:-:S03]  /*3bb0*/  @P4 HADD2.F32 R133, -RZ, R114.H0_H0 ;  /* 0x20000072ff854230 */ /* 0x020fc60000004100 */
[----:B------:R-:W-:-:S04]  /*3bc0*/  FMUL.FTZ R132, R167, R132 ;  /* 0x00000084a7847220 */ /* 0x000fc80000410000 */
[----:B------:R-:W-:-:S07]  /*3bd0*/  @P4 FADD.FTZ R132, R132, R133 ;  /* 0x0000008584844221 */ /* 0x000fce0000010000 */
.L_x_2177:
[----:B------:R-:W-:Y:S05]  /*3be0*/  BSYNC B1 ;  /* 0x0000000000017941 */ /* 0x000fea0003800000 */
.L_x_2175:
        /* <DEDUP_REMOVED lines=13> */
.L_x_2179:
[----:B------:R-:W-:Y:S05]  /*3cc0*/  BSYNC B1 ;  /* 0x0000000000017941 */ /* 0x000fea0003800000 */
.L_x_2178:
[----:B------:R-:W-:Y:S01]  /*3cd0*/  BSSY B1, `(.L_x_2180) ;  /* 0x000000e000017945 */ /* 0x000fe20003800000 */
[----:B------:R-:W-:-:S03]  /*3ce0*/  @P5 PRMT R130, R133, 0x7610, R130 ;  /* 0x0000761085825816 */ /* 0x000fc60000000082 */
[----:B------:R-:W-:Y:S05]  /*3cf0*/  @P2 BRA `(.L_x_2181) ;  /* 0x0000000000102947 */ /* 0x000fea0003800000 */
[----:B------:R-:W-:Y:S01]  /*3d00*/  HFMA2.MMA R132, -RZ, RZ, 0, 0 ;  /* 0x00000000ff847435 */ /* 0x000fe200000001ff */
[----:B------:R-:W-:Y:S10]  /*3d10*/  @!P4 BRA `(.L_x_2182) ;  /* 0x000000000024c947 */ /* 0x000ff40003800000 */
[----:B-----5:R-:W-:Y:S01]  /*3d20*/  HADD2.F32 R132, -RZ, R114.H1_H1 ;  /* 0x30000072ff847230 */ /* 0x020fe20000004100 */
[----:B------:R-:W-:Y:S06]  /*3d30*/  BRA `(.L_x_2182) ;  /* 0x00000000001c7947 */ /* 0x000fec0003800000 */
.L_x_2181:
[----:B------:R-:W-:-:S04]  /*3d40*/  ISETP.NE.AND P6, PT, R151, RZ, PT ;  /* 0x000000ff9700720c */ /* 0x000fc80003fc5270 */
[----:B------:R-:W-:-:S05]  /*3d50*/  FSEL R133, R136, RZ, !P6 ;  /* 0x000000ff88857208 */ /* 0x000fca0007000000 */
[----:B------:R-:W-:Y:S01]  /*3d60*/  FFMA.FTZ R132, R206, R138, R133 ;  /* 0x0000008ace847223 */ /* 0x000fe20000010085 */
[----:B-----5:R-:W-:-:S03]  /*3d70*/  @P4 HADD2.F32 R133, -RZ, R114.H1_H1 ;  /* 0x30000072ff854230 */ /* 0x020fc60000004100 */
[----:B------:R-:W-:-:S04]  /*3d80*/  FADD.FTZ R132, R205, -R132 ;  /* 0x80000084cd847221 */ /* 0x000fc80000010000 */
[----:B------:R-:W-:-:S04]  /*3d90*/  FMUL.FTZ R132, R167, R132 ;  /* 0x00000084a7847220 */ /* 0x000fc80000410000 */
[----:B------:R-:W-:-:S07]  /*3da0*/  @P4 FADD.FTZ R132, R132, R133 ;  /* 0x0000008584844221 */ /* 0x000fce0000010000 */
.L_x_2182:
[----:B------:R-:W-:Y:S05]  /*3db0*/  BSYNC B1 ;  /* 0x0000000000017941 */ /* 0x000fea0003800000 */
.L_x_2180:
        /* <DEDUP_REMOVED lines=14> */
.L_x_2184:
[----:B------:R-:W-:Y:S05]  /*3ea0*/  BSYNC B1 ;  /* 0x0000000000017941 */ /* 0x000fea0003800000 */
.L_x_2183:
[----:B------:R-:W-:Y:S01]  /*3eb0*/  BSSY B1, `(.L_x_2185) ;  /* 0x000000e000017945 */ /* 0x000fe20003800000 */
[----:B------:R-:W-:-:S03]  /*3ec0*/  @P5 PRMT R130, R130, 0x5410, R133 ;  /* 0x0000541082825816 */ /* 0x000fc60000000085 */
[----:B------:R-:W-:Y:S05]  /*3ed0*/  @P2 BRA `(.L_x_2186) ;  /* 0x0000000000102947 */ /* 0x000fea0003800000 */
[----:B------:R-:W-:Y:S01]  /*3ee0*/  MOV R132, RZ ;  /* 0x000000ff00847202 */ /* 0x000fe20000000f00 */
[----:B------:R-:W-:Y:S06]  /*3ef0*/  @!P4 BRA `(.L_x_2187) ;  /* 0x000000000024c947 */ /* 0x000fec0003800000 */
[----:B-----5:R-:W-:Y:S01]  /*3f00*/  HADD2.F32 R132, -RZ, R115.H0_H0 ;  /* 0x20000073ff847230 */ /* 0x020fe20000004100 */
[----:B------:R-:W-:Y:S06]  /*3f10*/  BRA `(.L_x_2187) ;  /* 0x00000000001c7947 */ /* 0x000fec0003800000 */
.L_x_2186:
[----:B------:R-:W-:-:S04]  /*3f20*/  ISETP.NE.AND P6, PT, R151, RZ, PT ;  /* 0x000000ff9700720c */ /* 0x000fc80003fc5270 */
[----:B------:R-:W-:-:S05]  /*3f30*/  FSEL R132, R136, RZ, !P6 ;  /* 0x000000ff88847208 */ /* 0x000fca0007000000 */
[----:B------:R-:W-:-:S04]  /*3f40*/  FFMA.FTZ R133, R207, R138, R132 ;  /* 0x0000008acf857223 */ /* 0x000fc80000010084 */
[----:B------:R-:W-:Y:S01]  /*3f50*/  FADD.FTZ R132, R208, -R133 ;  /* 0x80000085d0847221 */ /* 0x000fe20000010000 */
[----:B-----5:R-:W-:-:S03]  /*3f60*/  @P4 HADD2.F32 R133, -RZ, R115.H0_H0 ;  /* 0x20000073ff854230 */ /* 0x020fc60000004100 */
[----:B------:R-:W-:-:S04]  /*3f70*/  FMUL.FTZ R132, R167, R132 ;  /* 0x00000084a7847220 */ /* 0x000fc80000410000 */
[----:B------:R-:W-:-:S07]  /*3f80*/  @P4 FADD.FTZ R132, R132, R133 ;  /* 0x0000008584844221 */ /* 0x000fce0000010000 */
.L_x_2187:
[----:B------:R-:W-:Y:S05]  /*3f90*/  BSYNC B1 ;  /* 0x0000000000017941 */ /* 0x000fea0003800000 */
.L_x_2185:
        /* <DEDUP_REMOVED lines=13> */
.L_x_2189:
[----:B------:R-:W-:Y:S05]  /*4070*/  BSYNC B1 ;  /* 0x0000000000017941 */ /* 0x000fea0003800000 */
.L_x_2188:
[----:B------:R-:W-:Y:S01]  /*4080*/  BSSY B1, `(.L_x_2190) ;  /* 0x000000e000017945 */ /* 0x000fe20003800000 */
[----:B------:R-:W-:-:S03]  /*4090*/  @P5 PRMT R131, R133, 0x7610, R131 ;  /* 0x0000761085835816 */ /* 0x000fc60000000083 */
[----:B------:R-:W-:Y:S05]  /*40a0*/  @P2 BRA `(.L_x_2191) ;  /* 0x0000000000102947 */ /* 0x000fea0003800000 */
[----:B------:R-:W-:Y:S01]  /*40b0*/  HFMA2.MMA R139, -RZ, RZ, 0, 0 ;  /* 0x00000000ff8b7435 */ /* 0x000fe200000001ff */
[----:B------:R-:W-:Y:S10]  /*40c0*/  @!P4 BRA `(.L_x_2192) ;  /* 0x000000000024c947 */ /* 0x000ff40003800000 */
[----:B-----5:R-:W-:Y:S01]  /*40d0*/  HADD2.F32 R139, -RZ, R115.H1_H1 ;  /* 0x30000073ff8b7230 */ /* 0x020fe20000004100 */
[----:B------:R-:W-:Y:S06]  /*40e0*/  BRA `(.L_x_2192) ;  /* 0x00000000001c7947 */ /* 0x000fec0003800000 */
.L_x_2191:
[----:B------:R-:W-:Y:S01]  /*40f0*/  ISETP.NE.AND P6, PT, R151, RZ, PT ;  /* 0x000000ff9700720c */ /* 0x000fe20003fc5270 */
[----:B-----5:R-:W-:-:S03]  /*4100*/  @P4 HADD2.F32 R134, -RZ, R115.H1_H1 ;  /* 0x30000073ff864230 */ /* 0x020fc60000004100 */
[----:B------:R-:W-:-:S05]  /*4110*/  FSEL R133, R136, RZ, !P6 ;  /* 0x000000ff88857208 */ /* 0x000fca0007000000 */
[----:B------:R-:W-:-:S04]  /*4120*/  FFMA.FTZ R132, R210, R138, R133 ;  /* 0x0000008ad2847223 */ /* 0x000fc80000010085 */
[----:B------:R-:W-:-:S04]  /*4130*/  FADD.FTZ R132, R209, -R132 ;  /* 0x80000084d1847221 */ /* 0x000fc80000010000 */
[----:B------:R-:W-:-:S04]  /*4140*/  FMUL.FTZ R139, R167, R132 ;  /* 0x00000084a78b7220 */ /* 0x000fc80000410000 */
[----:B------:R-:W-:-:S07]  /*4150*/  @P4 FADD.FTZ R139, R139, R134 ;  /* 0x000000868b8b4221 */ /* 0x000fce0000010000 */
.L_x_2192:
[----:B------:R-:W-:Y:S05]  /*4160*/  BSYNC B1 ;  /* 0x0000000000017941 */ /* 0x000fea0003800000 */
.L_x_2190:
        /* <DEDUP_REMOVED lines=19> */
.L_x_2194:
[----:B------:R-:W-:Y:S05]  /*42a0*/  BSYNC B1 ;  /* 0x0000000000017941 */ /* 0x000fea0003800000 */
.L_x_2193:
[----:B------:R1:W-:Y:S01]  /*42b0*/  @P5 STG.E.128 desc[UR4][R134.64], R128 ;  /* 0x0000008086005986 */ /* 0x0003e2000c101d04 */
[----:B------:R-:W-:Y:S02]  /*42c0*/  IADD3 R176, R176, 0x100, RZ ;  /* 0x00000100b0b07810 */ /* 0x000fe40007ffe0ff */
[----:B------:R-:W-:Y:S01]  /*42d0*/  IADD3 R137, R137, 0x100, RZ ;  /* 0x0000010089897810 */ /* 0x000fe20007ffe0ff */
[----:B------:R1:W-:Y:S06]  /*42e0*/  @P3 STG.E.128 desc[UR4][R132.64], R124 ;  /* 0x0000007c84003986 */ /* 0x0003ec000c101d04 */
.L_x_2152:
[----:B------:R-:W-:Y:S05]  /*42f0*/  BSYNC B0 ;  /* 0x0000000000007941 */ /* 0x000fea0003800000 */
.L_x_2151:
        /* <DEDUP_REMOVED lines=8> */
.L_x_2198:
[----:B------:R-:W-:Y:S05]  /*4380*/  BSYNC B1 ;  /* 0x0000000000017941 */ /* 0x000fea0003800000 */
.L_x_2197:
[----:B------:R-:W-:Y:S04]  /*4390*/  BSSY B1, `(.L_x_2199) ;  /* 0x0000013000017945 */ /* 0x000fe80003800000 */
[----:B------:R-:W-:Y:S05]  /*43a0*/  @P2 BRA `(.L_x_2200) ;  /* 0x00000000001c2947 */ /* 0x000fea0003800000 */
[----:B------:R-:W-:Y:S01]  /*43b0*/  UISETP.NE.U32.AND UP0, UPT, UR8, URZ, UPT ;  /* 0x0000003f0800728c */ /* 0x000fe2000bf05070 */
[----:B01----:R-:W-:-:S03]  /*43c0*/  MOV R132, RZ ;  /* 0x000000ff00847202 */ /* 0x003fc60000000f00 */
[----:B------:R-:W-:-:S06]  /*43d0*/  UISETP.NE.AND.EX UP0, UPT, UR9, URZ, UPT, UP0 ;  /* 0x0000003f0900728c */ /* 0x000fcc000bf05300 */
[----:B------:R-:W-:-:S13]  /*43e0*/  PLOP3.LUT P4, PT, PT, PT, UP0, 0x80, 0x0 ;  /* 0x000000000000781c */ /* 0x000fda0003f8f008 */
[----:B------:R-:W-:Y:S05]  /*43f0*/  @!P4 BRA `(.L_x_2201) ;  /* 0x000000000030c947 */ /* 0x000fea0003800000 */
[----:B-----5:R-:W-:Y:S01]  /*4400*/  HADD2.F32 R132, -RZ, R116.H0_H0 ;  /* 0x20000074ff847230 */ /* 0x020fe20000004100 */
[----:B------:R-:W-:Y:S06]  /*4410*/  BRA `(.L_x_2201) ;  /* 0x0000000000287947 */ /* 0x000fec0003800000 */
.L_x_2200:
        /* <DEDUP_REMOVED lines=8> */
[----:B-----5:R-:W-:-:S05]  /*44a0*/  @P4 HADD2.F32 R133, -RZ, R116.H0_H0 ;  /* 0x20000074ff854230 */ /* 0x020fca0000004100 */
[----:B------:R-:W-:-:S07]  /*44b0*/  @P4 FADD.FTZ R132, R132, R133 ;  /* 0x0000008584844221 */ /* 0x000fce0000010000 */
.L_x_2201:
[----:B------:R-:W-:Y:S05]  /*44c0*/  BSYNC B1 ;  /* 0x0000000000017941 */ /* 0x000fea0003800000 */
.L_x_2199:
        /* <DEDUP_REMOVED lines=15> */
.L_x_2203:
[----:B------:R-:W-:Y:S05]  /*45c0*/  BSYNC B1 ;  /* 0x0000000000017941 */ /* 0x000fea0003800000 */
.L_x_2202:
[----:B------:R-:W-:Y:S01]  /*45d0*/  BSSY B1, `(.L_x_2204) ;  /* 0x000000e000017945 */ /* 0x000fe20003800000 */
[----:B------:R-:W-:-:S03]  /*45e0*/  @P5 PRMT R128, R133, 0x7610, R128 ;  /* 0x0000761085805816 */ /* 0x000fc60000000080 */
[----:B------:R-:W-:Y:S05]  /*45f0*/  @P2 BRA `(.L_x_2205) ;  /* 0x0000000000102947 */ /* 0x000fea0003800000 */
[----:B------:R-:W-:Y:S01]  /*4600*/  HFMA2.MMA R132, -RZ, RZ, 0, 0 ;  /* 0x00000000ff847435 */ /* 0x000fe200000001ff */
[----:B------:R-:W-:Y:S10]  /*4610*/  @!P4 BRA `(.L_x_2206) ;  /* 0x000000000024c947 */ /* 0x000ff40003800000 */
[----:B-----5:R-:W-:Y:S01]  /*4620*/  HADD2.F32 R132, -RZ, R116.H1_H1 ;  /* 0x30000074ff847230 */ /* 0x020fe20000004100 */
[----:B------:R-:W-:Y:S06]  /*4630*/  BRA `(.L_x_2206) ;  /* 0x00000000001c7947 */ /* 0x000fec0003800000 */
.L_x_2205:
[----:B------:R-:W-:-:S04]  /*4640*/  ISETP.NE.AND P6, PT, R151, RZ, PT ;  /* 0x000000ff9700720c */ /* 0x000fc80003fc5270 */
[----:B------:R-:W-:-:S05]  /*4650*/  FSEL R133, R136, RZ, !P6 ;  /* 0x000000ff88857208 */ /* 0x000fca0007000000 */
[----:B------:R-:W-:Y:S01]  /*4660*/  FFMA.FTZ R132, R212, R138, R133 ;  /* 0x0000008ad4847223 */ /* 0x000fe20000010085 */
[----:B-----5:R-:W-:-:S03]  /*4670*/  @P4 HADD2.F32 R133, -RZ, R116.H1_H1 ;  /* 0x30000074ff854230 */ /* 0x020fc60000004100 */
[----:B------:R-:W-:-:S04]  /*4680*/  FADD.FTZ R132, R213, -R132 ;  /* 0x80000084d5847221 */ /* 0x000fc80000010000 */
[----:B------:R-:W-:-:S04]  /*4690*/  FMUL.FTZ R132, R167, R132 ;  /* 0x00000084a7847220 */ /* 0x000fc80000410000 */
[----:B------:R-:W-:-:S07]  /*46a0*/  @P4 FADD.FTZ R132, R132, R133 ;  /* 0x0000008584844221 */ /* 0x000fce0000010000 */
.L_x_2206:
[----:B------:R-:W-:Y:S05]  /*46b0*/  BSYNC B1 ;  /* 0x0000000000017941 */ /* 0x000fea0003800000 */
.L_x_2204:
        /* <DEDUP_REMOVED lines=14> */
.L_x_2208:
[----:B------:R-:W-:Y:S05]  /*47a0*/  BSYNC B1 ;  /* 0x0000000000017941 */ /* 0x000fea0003800000 */
.L_x_2207:
[----:B------:R-:W-:Y:S01]  /*47b0*/  BSSY B1, `(.L_x_2209) ;  /* 0x000000e000017945 */ /* 0x000fe20003800000 */
[----:B------:R-:W-:-:S03]  /*47c0*/  @P5 PRMT R128, R128, 0x5410, R133 ;  /* 0x0000541080805816 */ /* 0x000fc60000000085 */
[----:B------:R-:W-:Y:S05]  /*47d0*/  @P2 BRA `(.L_x_2210) ;  /* 0x0000000000102947 */ /* 0x000fea0003800000 */
[----:B------:R-:W-:Y:S01]  /*47e0*/  MOV R132, RZ ;  /* 0x000000ff00847202 */ /* 0x000fe20000000f00 */
[----:B------:R-:W-:Y:S06]  /*47f0*/  @!P4 BRA `(.L_x_2211) ;  /* 0x000000000024c947 */ /* 0x000fec0003800000 */
[----:B-----5:R-:W-:Y:S01]  /*4800*/  HADD2.F32 R132, -RZ, R117.H0_H0 ;  /* 0x20000075ff847230 */ /* 0x020fe20000004100 */
[----:B------:R-:W-:Y:S06]  /*4810*/  BRA `(.L_x_2211) ;  /* 0x00000000001c7947 */ /* 0x000fec0003800000 */
.L_x_2210:
[----:B------:R-:W-:-:S04]  /*4820*/  ISETP.NE.AND P6, PT, R151, RZ, PT ;  /* 0x000000ff9700720c */ /* 0x000fc80003fc5270 */
[----:B------:R-:W-:-:S05]  /*4830*/  FSEL R132, R136, RZ, !P6 ;  /* 0x000000ff88847208 */ /* 0x000fca0007000000 */
[----:B------:R-:W-:-:S04]  /*4840*/  FFMA.FTZ R133, R211, R138, R132 ;  /* 0x0000008ad3857223 */ /* 0x000fc80000010084 */
[----:B------:R-:W-:Y:S01]  /*4850*/  FADD.FTZ R132, R218, -R133 ;  /* 0x80000085da847221 */ /* 0x000fe20000010000 */
[----:B-----5:R-:W-:-:S03]  /*4860*/  @P4 HADD2.F32 R133, -RZ, R117.H0_H0 ;  /* 0x20000075ff854230 */ /* 0x020fc60000004100 */
[----:B------:R-:W-:-:S04]  /*4870*/  FMUL.FTZ R132, R167, R132 ;  /* 0x00000084a7847220 */ /* 0x000fc80000410000 */
[----:B------:R-:W-:-:S07]  /*4880*/  @P4 FADD.FTZ R132, R132, R133 ;  /* 0x0000008584844221 */ /* 0x000fce0000010000 */
.L_x_2211:
[----:B------:R-:W-:Y:S05]  /*4890*/  BSYNC B1 ;  /* 0x0000000000017941 */ /* 0x000fea0003800000 */
.L_x_2209:
        /* <DEDUP_REMOVED lines=13> */
.L_x_2213:
[----:B------:R-:W-:Y:S05]  /*4970*/  BSYNC B1 ;  /* 0x0000000000017941 */ /* 0x000fea0003800000 */
.L_x_2212:
[----:B------:R-:W-:Y:S01]  /*4980*/  BSSY B1, `(.L_x_2214) ;  /* 0x000000e000017945 */ /* 0x000fe20003800000 */
[----:B------:R-:W-:-:S03]  /*4990*/  @P5 PRMT R129, R133, 0x7610, R129 ;  /* 0x0000761085815816 */ /* 0x000fc60000000081 */
[----:B------:R-:W-:Y:S05]  /*49a0*/  @P2 BRA `(.L_x_2215) ;  /* 0x0000000000102947 */ /* 0x000fea0003800000 */
[----:B------:R-:W-:Y:S01]  /*49b0*/  HFMA2.MMA R132, -RZ, RZ, 0, 0 ;  /* 0x00000000ff847435 */ /* 0x000fe200000001ff */
[----:B------:R-:W-:Y:S10]  /*49c0*/  @!P4 BRA `(.L_x_2216) ;  /* 0x000000000024c947 */ /* 0x000ff40003800000 */
[----:B-----5:R-:W-:Y:S01]  /*49d0*/  HADD2.F32 R132, -RZ, R117.H1_H1 ;  /* 0x30000075ff847230 */ /* 0x020fe20000004100 */
[----:B------:R-:W-:Y:S06]  /*49e0*/  BRA `(.L_x_2216) ;  /* 0x00000000001c7947 */ /* 0x000fec0003800000 */
.L_x_2215:
[----:B------:R-:W-:-:S04]  /*49f0*/  ISETP.NE.AND P6, PT, R151, RZ, PT ;  /* 0x000000ff9700720c */ /* 0x000fc80003fc5270 */
[----:B------:R-:W-:-:S05]  /*4a00*/  FSEL R133, R136, RZ, !P6 ;  /* 0x000000ff88857208 */ /* 0x000fca0007000000 */
[----:B------:R-:W-:Y:S01]  /*4a10*/  FFMA.FTZ R132, R216, R138, R133 ;  /* 0x0000008ad8847223 */ /* 0x000fe20000010085 */
[----:B-----5:R-:W-:-:S03]  /*4a20*/  @P4 HADD2.F32 R133, -RZ, R117.H1_H1 ;  /* 0x30000075ff854230 */ /* 0x020fc60000004100 */
[----:B------:R-:W-:-:S04]  /*4a30*/  FADD.FTZ R132, R215, -R132 ;  /* 0x80000084d7847221 */ /* 0x000fc80000010000 */
[----:B------:R-:W-:-:S04]  /*4a40*/  FMUL.FTZ R132, R167, R132 ;  /* 0x00000084a7847220 */ /* 0x000fc80000410000 */
[----:B------:R-:W-:-:S07]  /*4a50*/  @P4 FADD.FTZ R132, R132, R133 ;  /* 0x0000008584844221 */ /* 0x000fce0000010000 */
.L_x_2216:
[----:B------:R-:W-:Y:S05]  /*4a60*/  BSYNC B1 ;  /* 0x0000000000017941 */ /* 0x000fea0003800000 */
.L_x_2214:
        /* <DEDUP_REMOVED lines=14> */
.L_x_2218:
[----:B------:R-:W-:Y:S05]  /*4b50*/  BSYNC B1 ;  /* 0x0000000000017941 */ /* 0x000fea0003800000 */
.L_x_2217:
[----:B------:R-:W-:Y:S01]  /*4b60*/  BSSY B1, `(.L_x_2219) ;  /* 0x000000e000017945 */ /* 0x000fe20003800000 */
[----:B------:R-:W-:-:S03]  /*4b70*/  @P5 PRMT R129, R129, 0x5410, R133 ;  /* 0x0000541081815816 */ /* 0x000fc60000000085 */
[----:B------:R-:W-:Y:S05]  /*4b80*/  @P2 BRA `(.L_x_2220) ;  /* 0x0000000000102947 */ /* 0x000fea0003800000 */
[----:B------:R-:W-:Y:S01]  /*4b90*/  MOV R132, RZ ;  /* 0x000000ff00847202 */ /* 0x000fe20000000f00 */
[----:B------:R-:W-:Y:S06]  /*4ba0*/  @!P4 BRA `(.L_x_2221) ;  /* 0x000000000024c947 */ /* 0x000fec0003800000 */
[----:B-----5:R-:W-:Y:S01]  /*4bb0*/  HADD2.F32 R132, -RZ, R118.H0_H0 ;  /* 0x20000076ff847230 */ /* 0x020fe20000004100 */
[----:B------:R-:W-:Y:S06]  /*4bc0*/  BRA `(.L_x_2221) ;  /* 0x00000000001c7947 */ /* 0x000fec0003800000 */
.L_x_2220:
[----:B------:R-:W-:-:S04]  /*4bd0*/  ISETP.NE.AND P6, PT, R151, RZ, PT ;  /* 0x000000ff9700720c */ /* 0x000fc80003fc5270 */
[----:B------:R-:W-:-:S05]  /*4be0*/  FSEL R132, R136, RZ, !P6 ;  /* 0x000000ff88847208 */ /* 0x000fca0007000000 */
[----:B------:R-:W-:-:S04]  /*4bf0*/  FFMA.FTZ R133, R217, R138, R132 ;  /* 0x0000008ad9857223 */ /* 0x000fc80000010084 */
[----:B------:R-:W-:Y:S01]  /*4c00*/  FADD.FTZ R132, R220, -R133 ;  /* 0x80000085dc847221 */ /* 0x000fe20000010000 */
[----:B-----5:R-:W-:-:S03]  /*4c10*/  @P4 HADD2.F32 R133, -RZ, R118.H0_H0 ;  /* 0x20000076ff854230 */ /* 0x020fc60000004100 */
[----:B------:R-:W-:-:S04]  /*4c20*/  FMUL.FTZ R132, R167, R132 ;  /* 0x00000084a7847220 */ /* 0x000fc80000410000 */
[----:B------:R-:W-:-:S07]  /*4c30*/  @P4 FADD.FTZ R132, R132, R133 ;  /* 0x0000008584844221 */ /* 0x000fce0000010000 */
.L_x_2221:
[----:B------:R-:W-:Y:S05]  /*4c40*/  BSYNC B1 ;  /* 0x0000000000017941 */ /* 0x000fea0003800000 */
.L_x_2219:
        /* <DEDUP_REMOVED lines=13> */
.L_x_2223:
[----:B------:R-:W-:Y:S05]  /*4d20*/  BSYNC B1 ;  /* 0x0000000000017941 */ /* 0x000fea0003800000 */
.L_x_2222:
[----:B------:R-:W-:Y:S01]  /*4d30*/  BSSY B1, `(.L_x_2224) ;  /* 0x000000e000017945 */ /* 0x000fe20003800000 */
[----:B------:R-:W-:-:S03]  /*4d40*/  @P5 PRMT R130, R133, 0x7610, R130 ;  /* 0x0000761085825816 */ /* 0x000fc60000000082 */
[----:B------:R-:W-:Y:S05]  /*4d50*/  @P2 BRA `(.L_x_2225) ;  /* 0x0000000000102947 */ /* 0x000fea0003800000 */
[----:B------:R-:W-:Y:S01]  /*4d60*/  HFMA2.MMA R132, -RZ, RZ, 0, 0 ;  /* 0x00000000ff847435 */ /* 0x000fe200000001ff */
[----:B------:R-:W-:Y:S10]  /*4d70*/  @!P4 BRA `(.L_x_2226) ;  /* 0x000000000024c947 */ /* 0x000ff40003800000 */
[----:B-----5:R-:W-:Y:S01]  /*4d80*/  HADD2.F32 R132, -RZ, R118.H1_H1 ;  /* 0x30000076ff847230 */ /* 0x020fe20000004100 */
[----:B------:R-:W-:Y:S06]  /*4d90*/  BRA `(.L_x_2226) ;  /* 0x00000000001c7947 */ /* 0x000fec0003800000 */
.L_x_2225:
[----:B------:R-:W-:-:S04]  /*4da0*/  ISETP.NE.AND P6, PT, R151, RZ, PT ;  /* 0x000000ff9700720c */ /* 0x000fc80003fc5270 */
[----:B------:R-:W-:-:S05]  /*4db0*/  FSEL R133, R136, RZ, !P6 ;  /* 0x000000ff88857208 */ /* 0x000fca0007000000 */
[----:B------:R-:W-:Y:S01]  /*4dc0*/  FFMA.FTZ R132, R222, R138, R133 ;  /* 0x0000008ade847223 */ /* 0x000fe20000010085 */
[----:B-----5:R-:W-:-:S03]  /*4dd0*/  @P4 HADD2.F32 R133, -RZ, R118.H1_H1 ;  /* 0x30000076ff854230 */ /* 0x020fc60000004100 */
[----:B------:R-:W-:-:S04]  /*4de0*/  FADD.FTZ R132, R219, -R132 ;  /* 0x80000084db847221 */ /* 0x000fc80000010000 */
[----:B------:R-:W-:-:S04]  /*4df0*/  FMUL.FTZ R132, R167, R132 ;  /* 0x00000084a7847220 */ /* 0x000fc80000410000 */
[----:B------:R-:W-:-:S07]  /*4e00*/  @P4 FADD.FTZ R132, R132, R133 ;  /* 0x0000008584844221 */ /* 0x000fce0000010000 */
.L_x_2226:
[----:B------:R-:W-:Y:S05]  /*4e10*/  BSYNC B1 ;  /* 0x0000000000017941 */ /* 0x000fea0003800000 */
.L_x_2224:
        /* <DEDUP_REMOVED lines=14> */
.L_x_2228:
[----:B------:R-:W-:Y:S05]  /*4f00*/  BSYNC B1 ;  /* 0x0000000000017941 */ /* 0x000fea0003800000 */
.L_x_2227:
[----:B------:R-:W-:Y:S01]  /*4f10*/  BSSY B1, `(.L_x_2229) ;  /* 0x000000e000017945 */ /* 0x000fe20003800000 */
[----:B------:R-:W-:-:S03]  /*4f20*/  @P5 PRMT R130, R130, 0x5410, R133 ;  /* 0x0000541082825816 */ /* 0x000fc60000000085 */
[----:B------:R-:W-:Y:S05]  /*4f30*/  @P2 BRA `(.L_x_2230) ;  /* 0x0000000000102947 */ /* 0x000fea0003800000 */
[----:B------:R-:W-:Y:S01]  /*4f40*/  MOV R132, RZ ;  /* 0x000000ff00847202 */ /* 0x000fe20000000f00 */
[----:B------:R-:W-:Y:S06]  /*4f50*/  @!P4 BRA `(.L_x_2231) ;  /* 0x000000000024c947 */ /* 0x000fec0003800000 */
[----:B-----5:R-:W-:Y:S01]  /*4f60*/  HADD2.F32 R132, -RZ, R119.H0_H0 ;  /* 0x20000077ff847230 */ /* 0x020fe20000004100 */
[----:B------:R-:W-:Y:S06]  /*4f70*/  BRA `(.L_x_2231) ;  /* 0x00000000001c7947 */ /* 0x000fec0003800000 */
.L_x_2230:
[----:B------:R-:W-:-:S04]  /*4f80*/  ISETP.NE.AND P6, PT, R151, RZ, PT ;  /* 0x000000ff9700720c */ /* 0x000fc80003fc5270 */
[----:B------:R-:W-:-:S05]  /*4f90*/  FSEL R132, R136, RZ, !P6 ;  /* 0x000000ff88847208 */ /* 0x000fca0007000000 */
[----:B------:R-:W-:-:S04]  /*4fa0*/  FFMA.FTZ R133, R221, R138, R132 ;  /* 0x0000008add857223 */ /* 0x000fc80000010084 */
[----:B------:R-:W-:Y:S01]  /*4fb0*/  FADD.FTZ R132, R224, -R133 ;  /* 0x80000085e0847221 */ /* 0x000fe20000010000 */
[----:B-----5:R-:W-:-:S03]  /*4fc0*/  @P4 HADD2.F32 R133, -RZ, R119.H0_H0 ;  /* 0x20000077ff854230 */ /* 0x020fc60000004100 */
[----:B------:R-:W-:-:S04]  /*4fd0*/  FMUL.FTZ R132, R167, R132 ;  /* 0x00000084a7847220 */ /* 0x000fc80000410000 */
[----:B------:R-:W-:-:S07]  /*4fe0*/  @P4 FADD.FTZ R132, R132, R133 ;  /* 0x0000008584844221 */ /* 0x000fce0000010000 */
.L_x_2231:
[----:B------:R-:W-:Y:S05]  /*4ff0*/  BSYNC B1 ;  /* 0x0000000000017941 */ /* 0x000fea0003800000 */
.L_x_2229:
        /* <DEDUP_REMOVED lines=13> */
.L_x_2233:
[----:B------:R-:W-:Y:S05]  /*50d0*/  BSYNC B1 ;  /* 0x0000000000017941 */ /* 0x000fea0003800000 */
.L_x_2232:
[----:B------:R-:W-:Y:S01]  /*50e0*/  BSSY B1, `(.L_x_2234) ;  /* 0x000000e000017945 */ /* 0x000fe20003800000 */
[----:B------:R-:W-:-:S03]  /*50f0*/  @P5 PRMT R131, R133, 0x7610, R131 ;  /* 0x0000761085835816 */ /* 0x000fc60000000083 */
[----:B------:R-:W-:Y:S05]  /*5100*/  @P2 BRA `(.L_x_2235) ;  /* 0x0000000000102947 */ /* 0x000fea0003800000 */
[----:B------:R-:W-:Y:S01]  /*5110*/  HFMA2.MMA R138, -RZ, RZ, 0, 0 ;  /* 0x00000000ff8a7435 */ /* 0x000fe200000001ff */
[----:B------:R-:W-:Y:S10]  /*5120*/  @!P4 BRA `(.L_x_2236) ;  /* 0x000000000024c947 */ /* 0x000ff40003800000 */
[----:B-----5:R-:W-:Y:S01]  /*5130*/  HADD2.F32 R138, -RZ, R119.H1_H1 ;  /* 0x30000077ff8a7230 */ /* 0x020fe20000004100 */
[----:B------:R-:W-:Y:S06]  /*5140*/  BRA `(.L_x_2236) ;  /* 0x00000000001c7947 */ /* 0x000fec0003800000 */
.L_x_2235:
[----:B------:R-:W-:-:S04]  /*5150*/  ISETP.NE.AND P2, PT, R151, RZ, PT ;  /* 0x000000ff9700720c */ /* 0x000fc80003f45270 */
[----:B------:R-:W-:-:S05]  /*5160*/  FSEL R133, R136, RZ, !P2 ;  /* 0x000000ff88857208 */ /* 0x000fca0005000000 */
[----:B------:R-:W-:Y:S01]  /*5170*/  FFMA.FTZ R138, R226, R138, R133 ;  /* 0x0000008ae28a7223 */ /* 0x000fe20000010085 */
[----:B-----5:R-:W-:-:S03]  /*5180*/  @P4 HADD2.F32 R133, -RZ, R119.H1_H1 ;  /* 0x30000077ff854230 */ /* 0x020fc60000004100 */
[----:B------:R-:W-:-:S04]  /*5190*/  FADD.FTZ R138, R223, -R138 ;  /* 0x8000008adf8a7221 */ /* 0x000fc80000010000 */
[----:B------:R-:W-:-:S04]  /*51a0*/  FMUL.FTZ R138, R167, R138 ;  /* 0x0000008aa78a7220 */ /* 0x000fc80000410000 */
[----:B------:R-:W-:-:S07]  /*51b0*/  @P4 FADD.FTZ R138, R138, R133 ;  /* 0x000000858a8a4221 */ /* 0x000fce0000010000 */
.L_x_2236:
[----:B------:R-:W-:Y:S05]  /*51c0*/  BSYNC B1 ;  /* 0x0000000000017941 */ /* 0x000fea0003800000 */
.L_x_2234:
        /* <DEDUP_REMOVED lines=19> */
.L_x_2238:
[----:B------:R-:W-:Y:S05]  /*5300*/  BSYNC B1 ;  /* 0x0000000000017941 */ /* 0x000fea0003800000 */
.L_x_2237:
[----:B------:R2:W-:Y:S04]  /*5310*/  @P5 STG.E.128 desc[UR4][R134.64], R128 ;  /* 0x0000008086005986 */ /* 0x0005e8000c101d04 */
[----:B------:R2:W-:Y:S02]  /*5320*/  @P3 STG.E.128 desc[UR4][R132.64], R124 ;  /* 0x0000007c84003986 */ /* 0x0005e4000c101d04 */
.L_x_2196:
[----:B------:R-:W-:Y:S05]  /*5330*/  BSYNC B0 ;  /* 0x0000000000007941 */ /* 0x000fea0003800000 */
.L_x_2195:
[----:B------:R-:W-:Y:S02]  /*5340*/  IADD3 R174, R174, UR14, RZ ;  /* 0x0000000eaeae7c10 */ /* 0x000fe4000fffe0ff */
[----:B------:R-:W-:Y:S02]  /*5350*/  ISETP.NE.AND P3, PT, R225, RZ, PT ;  /* 0x000000ffe100720c */ /* 0x000fe40003f65270 */
[----:B------:R-:W-:Y:S02]  /*5360*/  ISETP.GE.AND P2, PT, R174, UR15, PT ;  /* 0x0000000fae007c0c */ /* 0x000fe4000bf46270 */
[----:B------:R-:W-:-:S11]  /*5370*/  SEL R144, RZ, 0x1, P3 ;  /* 0x00000001ff907807 */ /* 0x000fd60001800000 */
[----:B------:R-:W-:Y:S05]  /*5380*/  @!P2 BRA `(.L_x_2239) ;  /* 0xffffffb40030a947 */ /* 0x000fea000383ffff */
.L_x_2094:
        /* <DEDUP_REMOVED lines=20> */
.L_x_2241:
[----:B------:R-:W-:Y:S05]  /*54d0*/  BSYNC B0 ;  /* 0x0000000000007941 */ /* 0x000fea0003800000 */
.L_x_2240:
        /* <DEDUP_REMOVED lines=15> */
.L_x_2243:
[----:B------:R-:W-:Y:S05]  /*55d0*/  BSYNC B0 ;  /* 0x0000000000007941 */ /* 0x000fea0003800000 */
.L_x_2242:
[----:B------:R-:W-:-:S13]  /*55e0*/  ISETP.NE.AND P0, PT, R0, RZ, PT ;  /* 0x000000ff0000720c */ /* 0x000fda0003f05270 */
        /* <DEDUP_REMOVED lines=14> */
.L_x_2106:
[----:B------:R-:W-:Y:S01]  /*56d0*/  HFMA2.MMA R144, -RZ, RZ, 0, 9.5367431640625e-07 ;  /* 0x00000010ff907435 */ /* 0x000fe200000001ff */
[----:B------:R-:W-:Y:S02]  /*56e0*/  MOV R143, R147 ;  /* 0x00000093008f7202 */ /* 0x000fe40000000f00 */
[----:B------:R-:W-:Y:S02]  /*56f0*/  MOV R145, 0x1f ;  /* 0x0000001f00917802 */ /* 0x000fe40000000f00 */
[----:B------:R-:W-:-:S07]  /*5700*/  MOV R142, 0xffffffff ;  /* 0xffffffff008e7802 */ /* 0x000fce0000000f00 */
[----:B-----5:R-:W-:Y:S05]  /*5710*/  WARPSYNC.COLLECTIVE R142, `(.L_x_2244) ;  /* 0x000000008e087348 */ /* 0x020fea0003c00000 */
[----:B------:R0:W1:Y:S02]  /*5720*/  SHFL.DOWN P5, R193, R143, R144, R145 ;  /* 0x080000908fc17389 */ /* 0x00006400000a0091 */
[----:B01---5:R-:W-:Y:S01]  /*5730*/  ENDCOLLECTIVE ;  /* 0x000000000000791b */ /* 0x023fe20003800000 */
.L_x_2244:
[----:B------:R-:W-:Y:S02]  /*5740*/  MOV R143, R146 ;  /* 0x00000092008f7202 */ /* 0x000fe40000000f00 */
[----:B------:R-:W-:-:S07]  /*5750*/  MOV R134, R193 ;  /* 0x000000c100867202 */ /* 0x000fce0000000f00 */
[----:B------:R-:W-:Y:S05]  /*5760*/  WARPSYNC.COLLECTIVE R142, `(.L_x_2245) ;  /* 0x000000008e087348 */ /* 0x000fea0003c00000 */
[----:B------:R0:W1:Y:S02]  /*5770*/  SHFL.DOWN P5, R193, R143, R144, R145 ;  /* 0x080000908fc17389 */ /* 0x00006400000a0091 */
[----:B01----:R-:W-:Y:S01]  /*5780*/  ENDCOLLECTIVE ;  /* 0x000000000000791b */ /* 0x003fe20003800000 */
.L_x_2245:
[----:B------:R-:W-:Y:S01]  /*5790*/  FADD.FTZ R134, R134, R147 ;  /* 0x0000009386867221 */ /* 0x000fe20000010000 */
[----:B------:R-:W-:-:S04]  /*57a0*/  HFMA2.MMA R144, -RZ, RZ, 0, 4.76837158203125e-07 ;  /* 0x00000008ff907435 */ /* 0x000fc800000001ff */
[----:B------:R-:W-:Y:S02]  /*57b0*/  MOV R143, R134 ;  /* 0x00000086008f7202 */ /* 0x000fe40000000f00 */
[----:B------:R-:W-:-:S07]  /*57c0*/  MOV R135, R193 ;  /* 0x000000c100877202 */ /* 0x000fce0000000f00 */
[----:B------:R-:W-:Y:S05]  /*57d0*/  WARPSYNC.COLLECTIVE R142, `(.L_x_2246) ;  /* 0x000000008e087348 */ /* 0x000fea0003c00000 */
[----:B------:R0:W1:Y:S02]  /*57e0*/  SHFL.DOWN P5, R193, R143, R144, R145 ;  /* 0x080000908fc17389 */ /* 0x00006400000a0091 */
[----:B01----:R-:W-:Y:S01]  /*57f0*/  ENDCOLLECTIVE ;  /* 0x000000000000791b */ /* 0x003fe20003800000 */
.L_x_2246:
[----:B------:R-:W-:-:S05]  /*5800*/  FADD.FTZ R135, R135, R146 ;  /* 0x0000009287877221 */ /* 0x000fca0000010000 */
[----:B------:R-:W-:Y:S02]  /*5810*/  MOV R143, R135 ;  /* 0x00000087008f7202 */ /* 0x000fe40000000f00 */
[----:B------:R-:W-:-:S07]  /*5820*/  MOV R137, R193 ;  /* 0x000000c100897202 */ /* 0x000fce0000000f00 */
[----:B------:R-:W-:Y:S05]  /*5830*/  WARPSYNC.COLLECTIVE R142, `(.L_x_2247) ;  /* 0x000000008e087348 */ /* 0x000fea0003c00000 */
[----:B------:R0:W1:Y:S02]  /*5840*/  SHFL.DOWN P5, R193, R143, R144, R145 ;  /* 0x080000908fc17389 */ /* 0x00006400000a0091 */
[----:B01----:R-:W-:Y:S01]  /*5850*/  ENDCOLLECTIVE ;  /* 0x000000000000791b */ /* 0x003fe20003800000 */
.L_x_2247:
[----:B------:R-:W-:Y:S01]  /*5860*/  FADD.FTZ R137, R134, R137 ;  /* 0x0000008986897221 */ /* 0x000fe20000010000 */
[----:B------:R-:W-:-:S04]  /*5870*/  HFMA2.MMA R144, -RZ, RZ, 0, 2.384185791015625e-07 ;  /* 0x00000004ff907435 */ /* 0x000fc800000001ff */
[----:B------:R-:W-:Y:S02]  /*5880*/  MOV R143, R137 ;  /* 0x00000089008f7202 */ /* 0x000fe40000000f00 */
[----:B------:R-:W-:-:S07]  /*5890*/  MOV R136, R193 ;  /* 0x000000c100887202 */ /* 0x000fce0000000f00 */
[----:B------:R-:W-:Y:S05]  /*58a0*/  WARPSYNC.COLLECTIVE R142, `(.L_x_2248) ;  /* 0x000000008e087348 */ /* 0x000fea0003c00000 */
[----:B------:R0:W1:Y:S02]  /*58b0*/  SHFL.DOWN P5, R193, R143, R144, R145 ;  /* 0x080000908fc17389 */ /* 0x00006400000a0091 */
[----:B01----:R-:W-:Y:S01]  /*58c0*/  ENDCOLLECTIVE ;  /* 0x000000000000791b */ /* 0x003fe20003800000 */
.L_x_2248:
[----:B------:R-:W-:-:S05]  /*58d0*/  FADD.FTZ R136, R135, R136 ;  /* 0x0000008887887221 */ /* 0x000fca0000010000 */
[----:B------:R-:W-:Y:S02]  /*58e0*/  MOV R143, R136 ;  /* 0x00000088008f7202 */ /* 0x000fe40000000f00 */
[----:B------:R-:W-:-:S07]  /*58f0*/  MOV R138, R193 ;  /* 0x000000c1008a7202 */ /* 0x000fce0000000f00 */
[----:B------:R-:W-:Y:S05]  /*5900*/  WARPSYNC.COLLECTIVE R142, `(.L_x_2249) ;  /* 0x000000008e087348 */ /* 0x000fea0003c00000 */
[----:B------:R0:W1:Y:S02]  /*5910*/  SHFL.DOWN P5, R193, R143, R144, R145 ;  /* 0x080000908fc17389 */ /* 0x00006400000a0091 */
[----:B01----:R-:W-:Y:S01]  /*5920*/  ENDCOLLECTIVE ;  /* 0x000000000000791b */ /* 0x003fe20003800000 */
.L_x_2249:
[----:B------:R-:W-:Y:S01]  /*5930*/  FADD.FTZ R138, R137, R138 ;  /* 0x0000008a898a7221 */ /* 0x000fe20000010000 */
[----:B------:R-:W-:-:S04]  /*5940*/  HFMA2.MMA R144, -RZ, RZ, 0, 1.1920928955078125e-07 ;  /* 0x00000002ff907435 */ /* 0x000fc800000001ff */
[----:B------:R-:W-:Y:S02]  /*5950*/  MOV R143, R138 ;  /* 0x0000008a008f7202 */ /* 0x000fe40000000f00 */
[----:B------:R-:W-:-:S07]  /*5960*/  MOV R139, R193 ;  /* 0x000000c1008b7202 */ /* 0x000fce0000000f00 */
[----:B------:R-:W-:Y:S05]  /*5970*/  WARPSYNC.COLLECTIVE R142, `(.L_x_2250) ;  /* 0x000000008e087348 */ /* 0x000fea0003c00000 */
[----:B------:R0:W1:Y:S02]  /*5980*/  SHFL.DOWN P5, R193, R143, R144, R145 ;  /* 0x080000908fc17389 */ /* 0x00006400000a0091 */
[----:B01----:R-:W-:Y:S01]  /*5990*/  ENDCOLLECTIVE ;  /* 0x000000000000791b */ /* 0x003fe20003800000 */
.L_x_2250:
[----:B------:R-:W-:-:S05]  /*59a0*/  FADD.FTZ R139, R136, R139 ;  /* 0x0000008b888b7221 */ /* 0x000fca0000010000 */
[----:B------:R-:W-:Y:S02]  /*59b0*/  MOV R143, R139 ;  /* 0x0000008b008f7202 */ /* 0x000fe40000000f00 */
[----:B------:R-:W-:-:S07]  /*59c0*/  MOV R141, R193 ;  /* 0x000000c1008d7202 */ /* 0x000fce0000000f00 */
[----:B------:R-:W-:Y:S05]  /*59d0*/  WARPSYNC.COLLECTIVE R142, `(.L_x_2251) ;  /* 0x000000008e087348 */ /* 0x000fea0003c00000 */
[----:B------:R0:W1:Y:S02]  /*59e0*/  SHFL.DOWN P5, R193, R143, R144, R145 ;  /* 0x080000908fc17389 */ /* 0x00006400000a0091 */
[----:B01----:R-:W-:Y:S01]  /*59f0*/  ENDCOLLECTIVE ;  /* 0x000000000000791b */ /* 0x003fe20003800000 */
.L_x_2251:
[----:B------:R-:W-:Y:S01]  /*5a00*/  FADD.FTZ R141, R138, R141 ;  /* 0x0000008d8a8d7221 */ /* 0x000fe20000010000 */
[----:B------:R-:W-:-:S04]  /*5a10*/  HFMA2.MMA R144, -RZ, RZ, 0, 5.9604644775390625e-08 ;  /* 0x00000001ff907435 */ /* 0x000fc800000001ff */
[----:B------:R-:W-:Y:S02]  /*5a20*/  MOV R143, R141 ;  /* 0x0000008d008f7202 */ /* 0x000fe40000000f00 */
[----:B------:R-:W-:-:S07]  /*5a30*/  MOV R140, R193 ;  /* 0x000000c1008c7202 */ /* 0x000fce0000000f00 */
[----:B------:R-:W-:Y:S05]  /*5a40*/  WARPSYNC.COLLECTIVE R142, `(.L_x_2252) ;  /* 0x000000008e087348 */ /* 0x000fea0003c00000 */
[----:B------:R0:W1:Y:S02]  /*5a50*/  SHFL.DOWN P5, R193, R143, R144, R145 ;  /* 0x080000908fc17389 */ /* 0x00006400000a0091 */
[----:B01----:R-:W-:Y:S01]  /*5a60*/  ENDCOLLECTIVE ;  /* 0x000000000000791b */ /* 0x003fe20003800000 */
.L_x_2252:
[----:B------:R-:W-:-:S05]  /*5a70*/  FADD.FTZ R140, R139, R140 ;  /* 0x0000008c8b8c7221 */ /* 0x000fca0000010000 */
[----:B------:R-:W-:Y:S02]  /*5a80*/  MOV R143, R140 ;  /* 0x0000008c008f7202 */ /* 0x000fe40000000f00 */
[----:B------:R-:W-:-:S07]  /*5a90*/  MOV R192, R193 ;  /* 0x000000c100c07202 */ /* 0x000fce0000000f00 */
[----:B------:R-:W-:Y:S05]  /*5aa0*/  WARPSYNC.COLLECTIVE R142, `(.L_x_2253) ;  /* 0x000000008e087348 */ /* 0x000fea0003c00000 */
[----:B------:R0:W1:Y:S02]  /*5ab0*/  SHFL.DOWN P5, R193, R143, R144, R145 ;  /* 0x080000908fc17389 */ /* 0x00006400000a0091 */
[----:B01----:R-:W-:Y:S01]  /*5ac0*/  ENDCOLLECTIVE ;  /* 0x000000000000791b */ /* 0x003fe20003800000 */
.L_x_2253:
[----:B------:R-:W-:Y:S05]  /*5ad0*/  BRA `(.L_x_2254) ;  /* 0xffffffc400407947 */ /* 0x000fea000383ffff */
.L_x_2255:
        /* <DEDUP_REMOVED lines=10> */
.L_x_11296:


//--------------------- .text._ZN10layer_norm22ln_bwd_finalize_kernelINS_22Kernel_traits_finalizeILj6144E6__halfS2_S2_S2_fjLb1ELj1024ELj4ENS_18Kernel_traits_baseILj6144ES2_S2_S2_S2_fjLj1024EEEEELb1ELb1EEEvNS_9BwdParamsE --------------------------
	.section	.text._ZN10layer_norm22ln_bwd_finalize_kernelINS_22Kernel_traits_finalizeILj6144E6__halfS2_S2_S2_fjLb1ELj1024ELj4ENS_18Kernel_traits_baseILj6144ES2_S2_S2_S2_fjLj1024EEEEELb1ELb1EEEvNS_9BwdParamsE,"ax",@progbits
	.align	128
        .global         _ZN10layer_norm22ln_bwd_finalize_kernelINS_22Kernel_traits_finalizeILj6144E6__halfS2_S2_S2_fjLb1ELj1024ELj4ENS_18Kernel_traits_baseILj6144ES2_S2_S2_S2_fjLj1024EEEEELb1ELb1EEEvNS_9BwdParamsE
        .type           _ZN10layer_norm22ln_bwd_finalize_kernelINS_22Kernel_traits_finalizeILj6144E6__halfS2_S2_S2_fjLb1ELj1024ELj4ENS_18Kernel_traits_baseILj6144ES2_S2_S2_S2_fjLj1024EEEEELb1ELb1EEEvNS_9BwdParamsE,@function
        .size           _ZN10layer_norm22ln_bwd_finalize_kernelINS_22Kernel_traits_finalizeILj6144E6__halfS2_S2_S2_fjLb1ELj1024ELj4ENS_18Kernel_traits_baseILj6144ES2_S2_S2_S2_fjLj1024EEEEELb1ELb1EEEvNS_9BwdParamsE,(.L_x_11297 - _ZN10layer_norm22ln_bwd_finalize_kernelINS_22Kernel_traits_finalizeILj6144E6__halfS2_S2_S2_fjLb1ELj1024ELj4ENS_18Kernel_traits_baseILj6144ES2_S2_S2_S2_fjLj1024EEEEELb1ELb1EEEvNS_9BwdParamsE)
        .other          _ZN10layer_norm22ln_bwd_finalize_kernelINS_22Kernel_traits_finalizeILj6144E6__halfS2_S2_S2_fjLb1ELj1024ELj4ENS_18Kernel_traits_baseILj6144ES2_S2_S2_S2_fjLj1024EEEEELb1ELb1EEEvNS_9BwdParamsE,@"STO_CUDA_ENTRY STV_DEFAULT"
_ZN10layer_norm22ln_bwd_finalize_kernelINS_22Kernel_traits_finalizeILj6144E6__halfS2_S2_S2_fjLb1ELj1024ELj4ENS_18Kernel_traits_baseILj6144ES2_S2_S2_S2_fjLj1024EEEEELb1ELb1EEEvNS_9BwdParamsE:
.text._ZN10layer_norm22ln_bwd_finalize_kernelINS_22Kernel_traits_finalizeILj6144E6__halfS2_S2_S2_fjLb1ELj1024ELj4ENS_18Kernel_traits_baseILj6144ES2_S2_S2_S2_fjLj1024EEEEELb1ELb1EEEvNS_9BwdParamsE:
        /* <DEDUP_REMOVED lines=25> */
.L_x_2267:
        /* <DEDUP_REMOVED lines=33> */
.L_x_2260:
        /* <DEDUP_REMOVED lines=49> */
.L_x_2259:
[----:B------:R-:W-:Y:S05]  /*06b0*/  BSYNC B1 ;  /* 0x0000000000017941 */ /* 0x000fea0003800000 */
.L_x_2258:
        /* <DEDUP_REMOVED lines=32> */
.L_x_2262:
[----:B------:R-:W-:Y:S05]  /*08c0*/  BSYNC B1 ;  /* 0x0000000000017941 */ /* 0x000fea0003800000 */
.L_x_2261:
        /* <DEDUP_REMOVED lines=16> */
.L_x_2257:
[----:B------:R-:W-:Y:S05]  /*09d0*/  BSYNC B0 ;  /* 0x0000000000007941 */ /* 0x000fea0003800000 */
.L_x_2256:
        /* <DEDUP_REMOVED lines=40> */
.L_x_2283:
        /* <DEDUP_REMOVED lines=8> */
.L_x_2263:
        /* <DEDUP_REMOVED lines=15> */
[----:B---3--:R-:W-:Y:S02]  /*0dd0*/  F2FP.F16.F32.PACK_AB R21, R21, R20 ;  /* 0x000000141515723e */ /* 0x008fe400000000ff */
[----:B-1----:R-:W-:-:S03]  /*0de0*/  F2FP.F16.F32.PACK_AB R13, R13, R12 ;  /* 0x0000000c0d0d723e */ /* 0x002fc600000000ff */
[----:B------:R3:W-:Y:S01]  /*0df0*/  STG.E desc[UR6][R14.64], R21 ;  /* 0x000000150e007986 */ /* 0x0007e2000c101906 */
[----:B----4-:R-:W-:-:S03]  /*0e00*/  F2FP.F16.F32.PACK_AB R17, R17, R16 ;  /* 0x000000101111723e */ /* 0x010fc600000000ff */
[----:B------:R3:W-:Y:S04]  /*0e10*/  STG.E desc[UR6][R10.64], R13 ;  /* 0x0000000d0a007986 */ /* 0x0007e8000c101906 */
[----:B------:R3:W-:Y:S02]  /*0e20*/  STG.E desc[UR6][R8.64], R17 ;  /* 0x0000001108007986 */ /* 0x0007e4000c101906 */
.L_x_2266:
[----:B------:R-:W-:Y:S05]  /*0e30*/  BSYNC B0 ;  /* 0x0000000000007941 */ /* 0x000fea0003800000 */
.L_x_2265:
[C---:B------:R-:W-:Y:S02]  /*0e40*/  ISETP.GT.U32.AND P1, PT, R4.reuse, -0x1801, PT ;  /* 0xffffe7ff0400780c */ /* 0x040fe40003f24070 */
[----:B------:R-:W-:Y:S02]  /*0e50*/  IADD3 R4, R4, 0x1800, RZ ;  /* 0x0000180004047810 */ /* 0x000fe40007ffe0ff */
[----:B------:R-:W-:-:S09]  /*0e60*/  IADD3 R5, R5, 0xc00, RZ ;  /* 0x00000c0005057810 */ /* 0x000fd20007ffe0ff */
[----:B------:R-:W-:Y:S05]  /*0e70*/  @P1 BRA `(.L_x_2267) ;  /* 0xfffffff000c41947 */ /* 0x000fea000383ffff */
[----:B------:R-:W-:Y:S05]  /*0e80*/  EXIT ;  /* 0x000000000000794d */ /* 0x000fea0003800000 */
.L_x_2264:
[----:B------:R-:W-:Y:S01]  /*0e90*/  HFMA2.MMA R22, -RZ, RZ, 0, 5.9604644775390625e-08 ;  /* 0x00000001ff167435 */ /* 0x000fe200000001ff */
[----:B---3--:R-:W-:Y:S01]  /*0ea0*/  MOV R23, R8 ;  /* 0x0000000800177202 */ /* 0x008fe20000000f00 */
[----:B------:R-:W-:Y:S01]  /*0eb0*/  IMAD.MOV.U32 R20, RZ, RZ, -0x1 ;  /* 0xffffffffff147424 */ /* 0x000fe200078e00ff */
[----:B------:R-:W-:-:S08]  /*0ec0*/  MOV R25, 0x1f ;  /* 0x0000001f00197802 */ /* 0x000fd00000000f00 */
[----:B012---:R-:W-:Y:S05]  /*0ed0*/  WARPSYNC.COLLECTIVE R20, `(.L_x_2268) ;  /* 0x0000000014087348 */ /* 0x007fea0003c00000 */
[----:B------:R3:W4:Y:S02]  /*0ee0*/  SHFL.BFLY P2, R21, R23, R22, R25 ;  /* 0x0c00001617157389 */ /* 0x0007240000040019 */
[----:B01234-:R-:W-:Y:S01]  /*0ef0*/  ENDCOLLECTIVE ;  /* 0x000000000000791b */ /* 0x01ffe20003800000 */
.L_x_2268:
[----:B------:R-:W-:Y:S01]  /*0f00*/  HFMA2.MMA R22, -RZ, RZ, 0, 1.1920928955078125e-07 ;  /* 0x00000002ff167435 */ /* 0x000fe200000001ff */
[----:B------:R-:W-:-:S05]  /*0f10*/  MOV R9, R21 ;  /* 0x0000001500097202 */ /* 0x000fca0000000f00 */
[----:B------:R-:W-:-:S05]  /*0f20*/  FADD.FTZ R9, R8, R9 ;  /* 0x0000000908097221 */ /* 0x000fca0000010000 */
[----:B------:R-:W-:-:S07]  /*0f30*/  MOV R23, R9 ;  /* 0x0000000900177202 */ /* 0x000fce0000000f00 */
[----:B------:R-:W-:Y:S05]  /*0f40*/  WARPSYNC.COLLECTIVE R20, `(.L_x_2269) ;  /* 0x0000000014087348 */ /* 0x000fea0003c00000 */
[----:B------:R0:W1:Y:S02]  /*0f50*/  SHFL.BFLY P2, R21, R23, R22, R25 ;  /* 0x0c00001617157389 */ /* 0x0000640000040019 */
[----:B01----:R-:W-:Y:S01]  /*0f60*/  ENDCOLLECTIVE ;  /* 0x000000000000791b */ /* 0x003fe20003800000 */
.L_x_2269:
[----:B------:R-:W-:Y:S01]  /*0f70*/  HFMA2.MMA R22, -RZ, RZ, 0, 2.384185791015625e-07 ;  /* 0x00000004ff167435 */ /* 0x000fe200000001ff */
[----:B------:R-:W-:-:S05]  /*0f80*/  MOV R12, R21 ;  /* 0x00000015000c7202 */ /* 0x000fca0000000f00 */
[----:B------:R-:W-:-:S05]  /*0f90*/  FADD.FTZ R12, R9, R12 ;  /* 0x0000000c090c7221 */ /* 0x000fca0000010000 */
[----:B------:R-:W-:-:S07]  /*0fa0*/  MOV R23, R12 ;  /* 0x0000000c00177202 */ /* 0x000fce0000000f00 */
[----:B------:R-:W-:Y:S05]  /*0fb0*/  WARPSYNC.COLLECTIVE R20, `(.L_x_2270) ;  /* 0x0000000014087348 */ /* 0x000fea0003c00000 */
[----:B------:R0:W1:Y:S02]  /*0fc0*/  SHFL.BFLY P2, R21, R23, R22, R25 ;  /* 0x0c00001617157389 */ /* 0x0000640000040019 */
[----:B01----:R-:W-:Y:S01]  /*0fd0*/  ENDCOLLECTIVE ;  /* 0x000000000000791b */ /* 0x003fe20003800000 */
.L_x_2270:
[----:B------:R-:W-:Y:S01]  /*0fe0*/  HFMA2.MMA R22, -RZ, RZ, 0, 4.76837158203125e-07 ;  /* 0x00000008ff167435 */ /* 0x000fe200000001ff */
[----:B------:R-:W-:-:S05]  /*0ff0*/  MOV R13, R21 ;  /* 0x00000015000d7202 */ /* 0x000fca0000000f00 */
[----:B------:R-:W-:-:S04]  /*1000*/  FADD.FTZ R13, R12, R13 ;  /* 0x0000000d0c0d7221 */ /* 0x000fc80000010000 */
[----:B------:R-:W-:-:S07]  /*1010*/  IMAD.MOV.U32 R23, RZ, RZ, R13 ;  /* 0x000000ffff177224 */ /* 0x000fce00078e000d */
[----:B------:R-:W-:Y:S05]  /*1020*/  WARPSYNC.COLLECTIVE R20, `(.L_x_2271) ;  /* 0x0000000014087348 */ /* 0x000fea0003c00000 */
[----:B------:R0:W1:Y:S02]  /*1030*/  SHFL.BFLY P2, R21, R23, R22, R25 ;  /* 0x0c00001617157389 */ /* 0x0000640000040019 */
[----:B01----:R-:W-:Y:S01]  /*1040*/  ENDCOLLECTIVE ;  /* 0x000000000000791b */ /* 0x003fe20003800000 */
.L_x_2271:
[----:B------:R-:W-:Y:S01]  /*1050*/  HFMA2.MMA R22, -RZ, RZ, 0, 9.5367431640625e-07 ;  /* 0x00000010ff167435 */ /* 0x000fe200000001ff */
[----:B------:R-:W-:-:S05]  /*1060*/  MOV R8, R21 ;  /* 0x0000001500087202 */ /* 0x000fca0000000f00 */
[----:B------:R-:W-:-:S05]  /*1070*/  FADD.FTZ R9, R13, R8 ;  /* 0x000000080d097221 */ /* 0x000fca0000010000 */
[----:B------:R-:W-:-:S07]  /*1080*/  MOV R23, R9 ;  /* 0x0000000900177202 */ /* 0x000fce0000000f00 */
[----:B------:R-:W-:Y:S05]  /*1090*/  WARPSYNC.COLLECTIVE R20, `(.L_x_2272) ;  /* 0x0000000014087348 */ /* 0x000fea0003c00000 */
[----:B------:R0:W1:Y:S02]  /*10a0*/  SHFL.BFLY P2, R21, R23, R22, R25 ;  /* 0x0c00001617157389 */ /* 0x0000640000040019 */
[----:B01----:R-:W-:Y:S01]  /*10b0*/  ENDCOLLECTIVE ;  /* 0x000000000000791b */ /* 0x003fe20003800000 */
.L_x_2272:
[----:B------:R-:W-:Y:S01]  /*10c0*/  HFMA2.MMA R22, -RZ, RZ, 0, 5.9604644775390625e-08 ;  /* 0x00000001ff167435 */ /* 0x000fe200000001ff */
[----:B------:R-:W-:Y:S02]  /*10d0*/  MOV R23, R11 ;  /* 0x0000000b00177202 */ /* 0x000fe40000000f00 */
[----:B------:R-:W-:-:S08]  /*10e0*/  MOV R8, R21 ;  /* 0x0000001500087202 */ /* 0x000fd00000000f00 */
[----:B------:R-:W-:Y:S05]  /*10f0*/  WARPSYNC.COLLECTIVE R20, `(.L_x_2273) ;  /* 0x0000000014087348 */ /* 0x000fea0003c00000 */
[----:B------:R0:W1:Y:S02]  /*1100*/  SHFL.BFLY P2, R21, R23, R22, R25 ;  /* 0x0c00001617157389 */ /* 0x0000640000040019 */
[----:B01----:R-:W-:Y:S01]  /*1110*/  ENDCOLLECTIVE ;  /* 0x000000000000791b */ /* 0x003fe20003800000 */
.L_x_2273:
[----:B------:R-:W-:Y:S01]  /*1120*/  HFMA2.MMA R22, -RZ, RZ, 0, 1.1920928955078125e-07 ;  /* 0x00000002ff167435 */ /* 0x000fe200000001ff */
[----:B------:R-:W-:-:S05]  /*1130*/  MOV R12, R21 ;  /* 0x00000015000c7202 */ /* 0x000fca0000000f00 */
[----:B------:R-:W-:-:S04]  /*1140*/  FADD.FTZ R14, R11, R12 ;  /* 0x0000000c0b0e7221 */ /* 0x000fc80000010000 */
[----:B------:R-:W-:-:S07]  /*1150*/  IMAD.MOV.U32 R23, RZ, RZ, R14 ;  /* 0x000000ffff177224 */ /* 0x000fce00078e000e */
[----:B------:R-:W-:Y:S05]  /*1160*/  WARPSYNC.COLLECTIVE R20, `(.L_x_2274) ;  /* 0x0000000014087348 */ /* 0x000fea0003c00000 */
[----:B------:R0:W1:Y:S02]  /*1170*/  SHFL.BFLY P2, R21, R23, R22, R25 ;  /* 0x0c00001617157389 */ /* 0x0000640000040019 */
[----:B01----:R-:W-:Y:S01]  /*1180*/  ENDCOLLECTIVE ;  /* 0x000000000000791b */ /* 0x003fe20003800000 */
.L_x_2274:
[----:B------:R-:W-:Y:S01]  /*1190*/  HFMA2.MMA R22, -RZ, RZ, 0, 2.384185791015625e-07 ;  /* 0x00000004ff167435 */ /* 0x000fe200000001ff */
[----:B------:R-:W-:-:S05]  /*11a0*/  MOV R13, R21 ;  /* 0x00000015000d7202 */ /* 0x000fca0000000f00 */
[----:B------:R-:W-:-:S05]  /*11b0*/  FADD.FTZ R15, R14, R13 ;  /* 0x0000000d0e0f7221 */ /* 0x000fca0000010000 */
[----:B------:R-:W-:-:S07]  /*11c0*/  MOV R23, R15 ;  /* 0x0000000f00177202 */ /* 0x000fce0000000f00 */
[----:B------:R-:W-:Y:S05]  /*11d0*/  WARPSYNC.COLLECTIVE R20, `(.L_x_2275) ;  /* 0x0000000014087348 */ /* 0x000fea0003c00000 */
[----:B------:R0:W1:Y:S02]  /*11e0*/  SHFL.BFLY P2, R21, R23, R22, R25 ;  /* 0x0c00001617157389 */ /* 0x0000640000040019 */
[----:B01----:R-:W-:Y:S01]  /*11f0*/  ENDCOLLECTIVE ;  /* 0x000000000000791b */ /* 0x003fe20003800000 */
.L_x_2275:
[----:B------:R-:W-:Y:S01]  /*1200*/  HFMA2.MMA R22, -RZ, RZ, 0, 4.76837158203125e-07 ;  /* 0x00000008ff167435 */ /* 0x000fe200000001ff */
[----:B------:R-:W-:-:S05]  /*1210*/  MOV R16, R21 ;  /* 0x0000001500107202 */ /* 0x000fca0000000f00 */
[----:B------:R-:W-:-:S05]  /*1220*/  FADD.FTZ R16, R15, R16 ;  /* 0x000000100f107221 */ /* 0x000fca0000010000 */
[----:B------:R-:W-:-:S07]  /*1230*/  MOV R23, R16 ;  /* 0x0000001000177202 */ /* 0x000fce0000000f00 */
[----:B------:R-:W-:Y:S05]  /*1240*/  WARPSYNC.COLLECTIVE R20, `(.L_x_2276) ;  /* 0x0000000014087348 */ /* 0x000fea0003c00000 */
[----:B------:R0:W1:Y:S02]  /*1250*/  SHFL.BFLY P2, R21, R23, R22, R25 ;  /* 0x0c00001617157389 */ /* 0x0000640000040019 */
[----:B01----:R-:W-:Y:S01]  /*1260*/  ENDCOLLECTIVE ;  /* 0x000000000000791b */ /* 0x003fe20003800000 */
.L_x_2276:
[----:B------:R-:W-:Y:S01]  /*1270*/  HFMA2.MMA R22, -RZ, RZ, 0, 9.5367431640625e-07 ;  /* 0x00000010ff167435 */ /* 0x000fe200000001ff */
[----:B------:R-:W-:-:S05]  /*1280*/  MOV R11, R21 ;  /* 0x00000015000b7202 */ /* 0x000fca0000000f00 */
[----:B------:R-:W-:-:S04]  /*1290*/  FADD.FTZ R11, R16, R11 ;  /* 0x0000000b100b7221 */ /* 0x000fc80000010000 */
[----:B------:R-:W-:-:S07]  /*12a0*/  IMAD.MOV.U32 R23, RZ, RZ, R11 ;  /* 0x000000ffff177224 */ /* 0x000fce00078e000b */
[----:B------:R-:W-:Y:S05]  /*12b0*/  WARPSYNC.COLLECTIVE R20, `(.L_x_2277) ;  /* 0x0000000014087348 */ /* 0x000fea0003c00000 */
[----:B------:R0:W1:Y:S02]  /*12c0*/  SHFL.BFLY P2, R21, R23, R22, R25 ;  /* 0x0c00001617157389 */ /* 0x0000640000040019 */
[----:B01----:R-:W-:Y:S01]  /*12d0*/  ENDCOLLECTIVE ;  /* 0x000000000000791b */ /* 0x003fe20003800000 */
.L_x_2277:
[----:B------:R-:W-:Y:S01]  /*12e0*/  HFMA2.MMA R22, -RZ, RZ, 0, 5.9604644775390625e-08 ;  /* 0x00000001ff167435 */ /* 0x000fe200000001ff */
[----:B------:R-:W-:Y:S02]  /*12f0*/  MOV R23, R10 ;  /* 0x0000000a00177202 */ /* 0x000fe40000000f00 */
[----:B------:R-:W-:-:S08]  /*1300*/  MOV R12, R21 ;  /* 0x00000015000c7202 */ /* 0x000fd00000000f00 */
[----:B------:R-:W-:Y:S05]  /*1310*/  WARPSYNC.COLLECTIVE R20, `(.L_x_2278) ;  /* 0x0000000014087348 */ /* 0x000fea0003c00000 */
[----:B------:R0:W1:Y:S02]  /*1320*/  SHFL.BFLY P2, R21, R23, R22, R25 ;  /* 0x0c00001617157389 */ /* 0x0000640000040019 */
[----:B01----:R-:W-:Y:S01]  /*1330*/  ENDCOLLECTIVE ;  /* 0x000000000000791b */ /* 0x003fe20003800000 */
.L_x_2278:
[----:B------:R-:W-:Y:S01]  /*1340*/  HFMA2.MMA R22, -RZ, RZ, 0, 1.1920928955078125e-07 ;  /* 0x00000002ff167435 */ /* 0x000fe200000001ff */
[----:B------:R-:W-:-:S05]  /*1350*/  MOV R13, R21 ;  /* 0x00000015000d7202 */ /* 0x000fca0000000f00 */
[----:B------:R-:W-:-:S05]  /*1360*/  FADD.FTZ R17, R10, R13 ;  /* 0x0000000d0a117221 */ /* 0x000fca0000010000 */
[----:B------:R-:W-:-:S07]  /*1370*/  MOV R23, R17 ;  /* 0x0000001100177202 */ /* 0x000fce0000000f00 */
[----:B------:R-:W-:Y:S05]  /*1380*/  WARPSYNC.COLLECTIVE R20, `(.L_x_2279) ;  /* 0x0000000014087348 */ /* 0x000fea0003c00000 */
[----:B------:R0:W1:Y:S02]  /*1390*/  SHFL.BFLY P2, R21, R23, R22, R25 ;  /* 0x0c00001617157389 */ /* 0x0000640000040019 */
[----:B01----:R-:W-:Y:S01]  /*13a0*/  ENDCOLLECTIVE ;  /* 0x000000000000791b */ /* 0x003fe20003800000 */
.L_x_2279:
[----:B------:R-:W-:Y:S01]  /*13b0*/  HFMA2.MMA R22, -RZ, RZ, 0, 2.384185791015625e-07 ;  /* 0x00000004ff167435 */ /* 0x000fe200000001ff */
[----:B------:R-:W-:-:S05]  /*13c0*/  MOV R16, R21 ;  /* 0x0000001500107202 */ /* 0x000fca0000000f00 */
[----:B------:R-:W-:-:S04]  /*13d0*/  FADD.FTZ R18, R17, R16 ;  /* 0x0000001011127221 */ /* 0x000fc80000010000 */
[----:B------:R-:W-:-:S07]  /*13e0*/  IMAD.MOV.U32 R23, RZ, RZ, R18 ;  /* 0x000000ffff177224 */ /* 0x000fce00078e0012 */
[----:B------:R-:W-:Y:S05]  /*13f0*/  WARPSYNC.COLLECTIVE R20, `(.L_x_2280) ;  /* 0x0000000014087348 */ /* 0x000fea0003c00000 */
[----:B------:R0:W1:Y:S02]  /*1400*/  SHFL.BFLY P2, R21, R23, R22, R25 ;  /* 0x0c00001617157389 */ /* 0x0000640000040019 */
[----:B01----:R-:W-:Y:S01]  /*1410*/  ENDCOLLECTIVE ;  /* 0x000000000000791b */ /* 0x003fe20003800000 */
.L_x_2280:
[----:B------:R-:W-:Y:S01]  /*1420*/  HFMA2.MMA R22, -RZ, RZ, 0, 4.76837158203125e-07 ;  /* 0x00000008ff167435 */ /* 0x000fe200000001ff */
[----:B------:R-:W-:-:S05]  /*1430*/  MOV R19, R21 ;  /* 0x0000001500137202 */ /* 0x000fca0000000f00 */
[----:B------:R-:W-:-:S05]  /*1440*/  FADD.FTZ R19, R18, R19 ;  /* 0x0000001312137221 */ /* 0x000fca0000010000 */
[----:B------:R-:W-:-:S07]  /*1450*/  MOV R23, R19 ;  /* 0x0000001300177202 */ /* 0x000fce0000000f00 */
[----:B------:R-:W-:Y:S05]  /*1460*/  WARPSYNC.COLLECTIVE R20, `(.L_x_2281) ;  /* 0x0000000014087348 */ /* 0x000fea0003c00000 */
[----:B------:R0:W1:Y:S02]  /*1470*/  SHFL.BFLY P2, R21, R23, R22, R25 ;  /* 0x0c00001617157389 */ /* 0x0000640000040019 */
[----:B01----:R-:W-:Y:S01]  /*1480*/  ENDCOLLECTIVE ;  /* 0x000000000000791b */ /* 0x003fe20003800000 */
.L_x_2281:
[----:B------:R-:W-:Y:S01]  /*1490*/  HFMA2.MMA R22, -RZ, RZ, 0, 9.5367431640625e-07 ;  /* 0x00000010ff167435 */ /* 0x000fe200000001ff */
[----:B------:R-:W-:-:S05]  /*14a0*/  MOV R10, R21 ;  /* 0x00000015000a7202 */ /* 0x000fca0000000f00 */
[----:B------:R-:W-:-:S05]  /*14b0*/  FADD.FTZ R10, R19, R10 ;  /* 0x0000000a130a7221 */ /* 0x000fca0000010000 */
[----:B------:R-:W-:-:S07]  /*14c0*/  MOV R23, R10 ;  /* 0x0000000a00177202 */ /* 0x000fce0000000f00 */
[----:B------:R-:W-:Y:S05]  /*14d0*/  WARPSYNC.COLLECTIVE R20, `(.L_x_2282) ;  /* 0x0000000014087348 */ /* 0x000fea0003c00000 */
[----:B------:R0:W1:Y:S02]  /*14e0*/  SHFL.BFLY P2, R21, R23, R22, R25 ;  /* 0x0c00001617157389 */ /* 0x0000640000040019 */
[----:B01----:R-:W-:Y:S01]  /*14f0*/  ENDCOLLECTIVE ;  /* 0x000000000000791b */ /* 0x003fe20003800000 */
.L_x_2282:
[----:B------:R-:W-:Y:S01]  /*1500*/  MOV R15, R21 ;  /* 0x00000015000f7202 */ /* 0x000fe20000000f00 */
[----:B------:R-:W-:Y:S06]  /*1510*/  BRA `(.L_x_2283) ;  /* 0xfffffff400d07947 */ /* 0x000fec000383ffff */
.L_x_2284:
        /* <DEDUP_REMOVED lines=14> */
.L_x_11297:


//--------------------- .text._ZN10layer_norm13ln_bwd_kernelINS_13Kernel_traitsI6__halfS2_S2_S2_fjLj6144ELj1ELj1ELj8ELj16ENS_18Kernel_traits_baseILj6144ES2_S2_S2_S2_fjLj256EEEEELb1ELb1ELb1ELb1EEEvNS_9BwdParamsE --------------------------
	.section	.text._ZN10layer_norm13ln_bwd_kernelINS_13Kernel_traitsI6__halfS2_S2_S2_fjLj6144ELj1ELj1ELj8ELj16ENS_18Kernel_traits_baseILj6144ES2_S2_S2_S2_fjLj256EEEEELb1ELb1ELb1ELb1EEEvNS_9BwdParamsE,"ax",@progbits
	.align	128
        .global         _ZN10layer_norm13ln_bwd_kernelINS_13Kernel_traitsI6__halfS2_S2_S2_fjLj6144ELj1ELj1ELj8ELj16ENS_18Kernel_traits_baseILj6144ES2_S2_S2_S2_fjLj256EEEEELb1ELb1ELb1ELb1EEEvNS_9BwdParamsE
        .type           _ZN10layer_norm13ln_bwd_kernelINS_13Kernel_traitsI6__halfS2_S2_S2_fjLj6144ELj1ELj1ELj8ELj16ENS_18Kernel_traits_baseILj6144ES2_S2_S2_S2_fjLj256EEEEELb1ELb1ELb1ELb1EEEvNS_9BwdParamsE,@function
        .size           _ZN10layer_norm13ln_bwd_kernelINS_13Kernel_traitsI6__halfS2_S2_S2_fjLj6144ELj1ELj1ELj8ELj16ENS_18Kernel_traits_baseILj6144ES2_S2_S2_S2_fjLj256EEEEELb1ELb1ELb1ELb1EEEvNS_9BwdParamsE,(.L_x_11298 - _ZN10layer_norm13ln_bwd_kernelINS_13Kernel_traitsI6__halfS2_S2_S2_fjLj6144ELj1ELj1ELj8ELj16ENS_18Kernel_traits_baseILj6144ES2_S2_S2_S2_fjLj256EEEEELb1ELb1ELb1ELb1EEEvNS_9BwdParamsE)
        .other          _ZN10layer_norm13ln_bwd_kernelINS_13Kernel_traitsI6__halfS2_S2_S2_fjLj6144ELj1ELj1ELj8ELj16ENS_18Kernel_traits_baseILj6144ES2_S2_S2_S2_fjLj256EEEEELb1ELb1ELb1ELb1EEEvNS_9BwdParamsE,@"STO_CUDA_ENTRY STV_DEFAULT"
_ZN10layer_norm13ln_bwd_kernelINS_13Kernel_traitsI6__halfS2_S2_S2_fjLj6144ELj1ELj1ELj8ELj16ENS_18Kernel_traits_baseILj6144ES2_S2_S2_S2_fjLj256EEEEELb1ELb1ELb1ELb1EEEvNS_9BwdParamsE:
.text._ZN10layer_norm13ln_bwd_kernelINS_13Kernel_traitsI6__halfS2_S2_S2_fjLj6144ELj1ELj1ELj8ELj16ENS_18Kernel_traits_baseILj6144ES2_S2_S2_S2_fjLj256EEEEELb1ELb1ELb1ELb1EEEvNS_9BwdParamsE:
        /* <DEDUP_REMOVED lines=59> */
.L_x_2285:
[----:B------:R-:W-:Y:S02]  /*03b0*/  ULDC.64 UR6, c[0x0][0x260] ;  /* 0x0000980000067ab9 */ /* 0x000fe40000000a00 */
[----:B------:R-:W-:-:S04]  /*03c0*/  LEA R2, P0, R30, UR6, 0x4 ;  /* 0x000000061e027c11 */ /* 0x000fc8000f8020ff */
[----:B------:R-:W-:-:S05]  /*03d0*/  IADD3.X R3, RZ, UR7, RZ, P0, !PT ;  /* 0x00000007ff037c10 */ /* 0x000fca00087fe4ff */
[----:B------:R-:W2:Y:S04]  /*03e0*/  LDG.E.128 R4, desc[UR4][R2.64] ;  /* 0x0000000402047981 */ /* 0x000ea8000c1e1d00 */
[----:B------:R-:W3:Y:S04]  /*03f0*/  LDG.E.128 R8, desc[UR4][R2.64+0x1000] ;  /* 0x0010000402087981 */ /* 0x000ee8000c1e1d00 */
[----:B------:R-:W4:Y:S01]  /*0400*/  LDG.E.128 R32, desc[UR4][R2.64+0x2000] ;  /* 0x0020000402207981 */ /* 0x000f22000c1e1d00 */
        /* <DEDUP_REMOVED lines=39> */
[----:B------:R-:W0:Y:S01]  /*0680*/  LDC.U8 R5, c[0x0][0x2a0] ;  /* 0x0000a800ff057b82 */ /* 0x000e220000000000 */
[--C-:B------:R-:W-:Y:S02]  /*0690*/  HADD2.F32 R25, -RZ, R6.reuse.H0_H0 ;  /* 0x20000006ff197230 */ /* 0x100fe40000004100 */
[----:B------:R-:W-:Y:S02]  /*06a0*/  HADD2.F32 R24, -RZ, R6.H1_H1 ;  /* 0x30000006ff187230 */ /* 0x000fe40000004100 */
[--C-:B------:R-:W-:Y:S02]  /*06b0*/  HADD2.F32 R23, -RZ, R7.reuse.H0_H0 ;  /* 0x20000007ff177230 */ /* 0x100fe40000004100 */
[----:B------:R-:W-:Y:S02]  /*06c0*/  HADD2.F32 R22, -RZ, R7.H1_H1 ;  /* 0x30000007ff167230 */ /* 0x000fe40000004100 */
[--C-:B---3--:R-:W-:Y:S02]  /*06d0*/  HADD2.F32 R21, -RZ, R8.reuse.H0_H0 ;  /* 0x20000008ff157230 */ /* 0x108fe40000004100 */
        /* <DEDUP_REMOVED lines=9> */
[--C-:B----4-:R-:W-:Y:S02]  /*0770*/  HADD2.F32 R13, -RZ, R32.reuse.H0_H0 ;  /* 0x20000020ff0d7230 */ /* 0x110fe40000004100 */
[----:B------:R-:W-:Y:S02]  /*0780*/  HADD2.F32 R12, -RZ, R32.H1_H1 ;  /* 0x30000020ff0c7230 */ /* 0x000fe40000004100 */
[--C-:B------:R-:W-:Y:S02]  /*0790*/  HADD2.F32 R11, -RZ, R33.reuse.H0_H0 ;  /* 0x20000021ff0b7230 */ /* 0x100fe40000004100 */
[----:B------:R-:W-:-:S02]  /*07a0*/  HADD2.F32 R10, -RZ, R33.H1_H1 ;  /* 0x30000021ff0a7230 */ /* 0x000fc40000004100 */
[--C-:B------:R-:W-:Y:S02]  /*07b0*/  HADD2.F32 R9, -RZ, R34.reuse.H0_H0 ;  /* 0x20000022ff097230 */ /* 0x100fe40000004100 */
[----:B------:R-:W-:Y:S02]  /*07c0*/  HADD2.F32 R8, -RZ, R34.H1_H1 ;  /* 0x30000022ff087230 */ /* 0x000fe40000004100 */
[--C-:B------:R-:W-:Y:S02]  /*07d0*/  HADD2.F32 R7, -RZ, R35.reuse.H0_H0 ;  /* 0x20000023ff077230 */ /* 0x100fe40000004100 */
[----:B------:R-:W-:-:S07]  /*07e0*/  HADD2.F32 R6, -RZ, R35.H1_H1 ;  /* 0x30000023ff067230 */ /* 0x000fce0000004100 */
.L_x_2415:
[----:B--2---:R-:W1:Y:S08]  /*07f0*/  LDC.64 R142, c[0x0][0x288] ;  /* 0x0000a200ff8e7b82 */ /* 0x004e700000000a00 */
        /* <DEDUP_REMOVED lines=8> */
[----:B---3--:R-:W-:-:S06]  /*0880*/  IMAD.WIDE R140, R31, 0x4, R140 ;  /* 0x000000041f8c7825 */ /* 0x008fcc00078e028c */
[----:B------:R-:W3:Y:S01]  /*0890*/  LDC.64 R188, c[0x0][0x2c8] ;  /* 0x0000b200ffbc7b82 */ /* 0x000ee20000000a00 */
[----:B------:R0:W5:Y:S01]  /*08a0*/  LDG.E R219, desc[UR4][R140.64] ;  /* 0x000000048cdb7981 */ /* 0x000162000c1e1900 */
[----:B-1----:R-:W-:-:S05]  /*08b0*/  IMAD R0, R31, R220, RZ ;  /* 0x000000dc1f007224 */ /* 0x002fca00078e02ff */
[----:B------:R-:W-:-:S04]  /*08c0*/  SHF.R.S32.HI R147, RZ, 0x1f, R0 ;  /* 0x0000001fff937819 */ /* 0x000fc80000011400 */
[----:B------:R-:W-:-:S04]  /*08d0*/  LEA.HI R147, R147, R0, RZ, 0x3 ;  /* 0x0000000093937211 */ /* 0x000fc800078f18ff */
[----:B------:R-:W-:Y:S01]  /*08e0*/  LEA.HI.SX32 R164, R147, R30, 0x1d ;  /* 0x0000001e93a47211 */ /* 0x000fe200078feaff */
[C---:B--2---:R-:W-:Y:S01]  /*08f0*/  IMAD.WIDE R174, R31.reuse, 0x4, R174 ;  /* 0x000000041fae7825 */ /* 0x044fe200078e02ae */
[----:B------:R-:W-:Y:S02]  /*0900*/  IADD3 R31, R31, UR8, RZ ;  /* 0x000000081f1f7c10 */ /* 0x000fe4000fffe0ff */
[C---:B------:R-:W-:Y:S02]  /*0910*/  IADD3 R2, R164.reuse, 0x100, RZ ;  /* 0x00000100a4027810 */ /* 0x040fe40007ffe0ff */
[C---:B------:R-:W-:Y:S01]  /*0920*/  IADD3 R0, R164.reuse, 0x200, RZ ;  /* 0x00000200a4007810 */ /* 0x040fe20007ffe0ff */
[----:B------:R-:W-:Y:S01]  /*0930*/  BSSY B0, `(.L_x_2287) ;  /* 0x0000128000007945 */ /* 0x000fe20003800000 */
[----:B---3--:R-:W-:Y:S01]  /*0940*/  IMAD.WIDE.U32 R192, R164, 0x10, R188 ;  /* 0x00000010a4c07825 */ /* 0x008fe200078e00bc */
[----:B------:R-:W-:-:S03]  /*0950*/  ISETP.GE.AND P3, PT, R31, UR9, PT ;  /* 0x000000091f007c0c */ /* 0x000fc6000bf66270 */
[----:B------:R-:W-:-:S04]  /*0960*/  IMAD.WIDE.U32 R190, R2, 0x10, R188 ;  /* 0x0000001002be7825 */ /* 0x000fc800078e00bc */
[----:B------:R-:W-:Y:S01]  /*0970*/  IMAD.WIDE.U32 R188, R0, 0x10, R188 ;  /* 0x0000001000bc7825 */ /* 0x000fe200078e00bc */
[----:B----4-:R-:W-:-:S13]  /*0980*/  ISETP.GT.AND P2, PT, R142, RZ, PT ;  /* 0x000000ff8e00720c */ /* 0x010fda0003f44270 */
[----:B0-----:R-:W-:Y:S05]  /*0990*/  @P2 BRA `(.L_x_2288) ;  /* 0x0000000000682947 */ /* 0x001fea0003800000 */
        /* <DEDUP_REMOVED lines=26> */
.L_x_2288:
        /* <DEDUP_REMOVED lines=15> */
[----:B------:R-:W3:Y:S01]  /*0c30*/  LDG.E.128 R144, desc[UR4][R144.64] ;  /* 0x0000000490907981 */ /* 0x000ee2000c1e1d00 */
[----:B------:R-:W-:-:S03]  /*0c40*/  IADD3 R153, R3, 0x100, RZ ;  /* 0x0000010003997810 */ /* 0x000fc60007ffe0ff */
[----:B------:R-:W3:Y:S01]  /*0c50*/  LDG.E.128 R156, desc[UR4][R156.64] ;  /* 0x000000049c9c7981 */ /* 0x000ee2000c1e1d00 */
[----:B------:R-:W-:Y:S01]  /*0c60*/  IADD3 R3, R3, 0x200, RZ ;  /* 0x0000020003037810 */ /* 0x000fe20007ffe0ff */
[----:B------:R-:W-:-:S04]  /*0c70*/  IMAD.WIDE.U32 R152, R153, 0x10, R160 ;  /* 0x0000001099987825 */ /* 0x000fc800078e00a0 */
[----:B------:R-:W-:Y:S02]  /*0c80*/  IMAD.WIDE.U32 R160, R3, 0x10, R160 ;  /* 0x0000001003a07825 */ /* 0x000fe400078e00a0 */
[----:B------:R-:W3:Y:S04]  /*0c90*/  LDG.E.128 R152, desc[UR4][R152.64] ;  /* 0x0000000498987981 */ /* 0x000ee8000c1e1d00 */
[----:B------:R-:W3:Y:S01]  /*0ca0*/  LDG.E.128 R160, desc[UR4][R160.64] ;  /* 0x00000004a0a07981 */ /* 0x000ee2000c1e1d00 */
[----:B-----5:R-:W-:Y:S01]  /*0cb0*/  ISETP.GE.AND P4, PT, R219, 0x1, PT ;  /* 0x00000001db00780c */ /* 0x020fe20003f86270 */
[----:B------:R-:W-:-:S12]  /*0cc0*/  HFMA2.MMA R179, -RZ, RZ, 0, 0 ;  /* 0x00000000ffb37435 */ /* 0x000fd800000001ff */
[----:B------:R-:W-:-:S05]  /*0cd0*/  @P4 IADD3 R3, R219, -0x1, RZ ;  /* 0xffffffffdb034810 */ /* 0x000fca0007ffe0ff */
[----:B------:R-:W-:-:S05]  /*0ce0*/  @P4 IMAD R3, R3, R220, RZ ;  /* 0x000000dc03034224 */ /* 0x000fca00078e02ff */
[----:B------:R-:W-:-:S04]  /*0cf0*/  @P4 SHF.R.S32.HI R170, RZ, 0x1f, R3 ;  /* 0x0000001fffaa4819 */ /* 0x000fc80000011403 */
[----:B------:R-:W-:-:S04]  /*0d00*/  @P4 LEA.HI R3, R170, R3, RZ, 0x3 ;  /* 0x00000003aa034211 */ /* 0x000fc800078f18ff */
[----:B------:R-:W-:-:S04]  /*0d10*/  @P4 LEA.HI.SX32 R179, R3, R30, 0x1d ;  /* 0x0000001e03b34211 */ /* 0x000fc800078feaff */
[C---:B------:R-:W-:Y:S02]  /*0d20*/  IADD3 R177, R179.reuse, 0x100, RZ ;  /* 0x00000100b3b17810 */ /* 0x040fe40007ffe0ff */
[C---:B-1----:R-:W-:Y:S01]  /*0d30*/  IADD3 R175, R179.reuse, 0x200, RZ ;  /* 0x00000200b3af7810 */ /* 0x042fe20007ffe0ff */
        /* <DEDUP_REMOVED lines=11> */
[----:B------:R-:W5:Y:S04]  /*0df0*/  @P0 LDG.E.128 R36, desc[UR4][R190.64] ;  /* 0x00000004be240981 */ /* 0x000f68000c1e1d00 */
[----:B------:R0:W5:Y:S01]  /*0e00*/  @P0 LDG.E.128 R32, desc[UR4][R188.64] ;  /* 0x00000004bc200981 */ /* 0x000162000c1e1d00 */
[----:B------:R-:W-:-:S04]  /*0e10*/  ISETP.NE.AND P0, PT, R5, RZ, PT ;  /* 0x000000ff0500720c */ /* 0x000fc80003f05270 */
[----:B--2---:R-:W-:Y:S01]  /*0e20*/  FSEL R209, R173, RZ, !P0 ;  /* 0x000000ffadd17208 */ /* 0x004fe20004000000 */
[----:B------:R-:W-:Y:S02]  /*0e30*/  HADD2.F32 R3, -RZ, R140.H0_H0 ;  /* 0x2000008cff037230 */ /* 0x000fe40000004100 */
[----:B------:R-:W-:-:S03]  /*0e40*/  HADD2.F32 R167, -RZ, R141.H0_H0 ;  /* 0x2000008dffa77230 */ /* 0x000fc60000004100 */
[----:B------:R-:W-:Y:S01]  /*0e50*/  FADD.FTZ R3, -R209, R3 ;  /* 0x00000003d1037221 */ /* 0x000fe20000010100 */
[----:B---3--:R-:W-:Y:S02]  /*0e60*/  HADD2.F32 R182, -RZ, R150.H0_H0 ;  /* 0x20000096ffb67230 */ /* 0x008fe40000004100 */
[----:B------:R-:W-:Y:S02]  /*0e70*/  HADD2.F32 R141, -RZ, R141.H1_H1 ;  /* 0x3000008dff8d7230 */ /* 0x000fe40000004100 */
[----:B------:R-:W-:Y:S01]  /*0e80*/  FMUL.FTZ R3, R4, R3 ;  /* 0x0000000304037220 */ /* 0x000fe20000410000 */
[----:B------:R-:W-:Y:S02]  /*0e90*/  HADD2.F32 R194, -RZ, R144.H0_H0 ;  /* 0x20000090ffc27230 */ /* 0x000fe40000004100 */
[----:B------:R-:W-:Y:S02]  /*0ea0*/  HADD2.F32 R150, -RZ, R150.H1_H1 ;  /* 0x30000096ff967230 */ /* 0x000fe40000004100 */
[----:B------:R-:W-:-:S02]  /*0eb0*/  HADD2.F32 R140, -RZ, R140.H1_H1 ;  /* 0x3000008cff8c7230 */ /* 0x000fc40000004100 */
[----:B0-----:R-:W-:Y:S02]  /*0ec0*/  HADD2.F32 R188, -RZ, R156.H0_H0 ;  /* 0x2000009cffbc7230 */ /* 0x001fe40000004100 */
[----:B------:R-:W-:Y:S02]  /*0ed0*/  HADD2.F32 R201, -RZ, R158.H0_H0 ;  /* 0x2000009effc97230 */ /* 0x000fe40000004100 */
[----:B------:R-:W-:Y:S02]  /*0ee0*/  HADD2.F32 R168, -RZ, R142.H0_H0 ;  /* 0x2000008effa87230 */ /* 0x000fe40000004100 */
[----:B------:R-:W-:Y:S02]  /*0ef0*/  HADD2.F32 R172, -RZ, R149.H0_H0 ;  /* 0x20000095ffac7230 */ /* 0x000fe40000004100 */
[----:B------:R-:W-:Y:S02]  /*0f00*/  HADD2.F32 R156, -RZ, R156.H1_H1 ;  /* 0x3000009cff9c7230 */ /* 0x000fe40000004100 */
[----:B------:R-:W-:-:S02]  /*0f10*/  HADD2.F32 R158, -RZ, R158.H1_H1 ;  /* 0x3000009eff9e7230 */ /* 0x000fc40000004100 */
[----:B------:R-:W-:Y:S01]  /*0f20*/  FADD.FTZ R187, -R209, R150 ;  /* 0x00000096d1bb7221 */ /* 0x000fe20000010100 */
[----:B------:R-:W-:Y:S02]  /*0f30*/  HADD2.F32 R142, -RZ, R142.H1_H1 ;  /* 0x3000008eff8e7230 */ /* 0x000fe40000004100 */
[----:B------:R-:W-:Y:S01]  /*0f40*/  FFMA.FTZ R132, R3, R194, R132 ;  /* 0x000000c203847223 */ /* 0x000fe20000010084 */
[----:B------:R-:W-:Y:S02]  /*0f50*/  HADD2.F32 R180, -RZ, R149.H1_H1 ;  /* 0x30000095ffb47230 */ /* 0x000fe40000004100 */
[----:B------:R-:W-:Y:S01]  /*0f60*/  FADD.FTZ R149, -R209, R141 ;  /* 0x0000008dd1957221 */ /* 0x000fe20000010100 */
[--C-:B------:R-:W-:Y:S02]  /*0f70*/  HADD2.F32 R190, -RZ, R157.reuse.H0_H0 ;  /* 0x2000009dffbe7230 */ /* 0x100fe40000004100 */
[----:B------:R-:W-:Y:S01]  /*0f80*/  FADD.FTZ R116, R116, R194 ;  /* 0x000000c274747221 */ /* 0x000fe20000010000 */
[----:B------:R-:W-:-:S02]  /*0f90*/  HADD2.F32 R192, -RZ, R157.H1_H1 ;  /* 0x3000009dffc07230 */ /* 0x000fc40000004100 */
[----:B------:R-:W-:Y:S01]  /*0fa0*/  FADD.FTZ R157, -R209, R167 ;  /* 0x000000a7d19d7221 */ /* 0x000fe20000010100 */
[--C-:B------:R-:W-:Y:S02]  /*0fb0*/  HADD2.F32 R169, -RZ, R143.reuse.H0_H0 ;  /* 0x2000008fffa97230 */ /* 0x100fe40000004100 */
[----:B------:R-:W-:Y:S01]  /*0fc0*/  FMUL.FTZ R194, R29, R194 ;  /* 0x000000c21dc27220 */ /* 0x000fe20000410000 */
[----:B------:R-:W-:Y:S02]  /*0fd0*/  HADD2.F32 R170, -RZ, R143.H1_H1 ;  /* 0x3000008fffaa7230 */ /* 0x000fe40000004100 */
[C---:B------:R-:W-:Y:S01]  /*0fe0*/  FADD.FTZ R143, -R209.reuse, R140 ;  /* 0x0000008cd18f7221 */ /* 0x040fe20000010100 */
[----:B------:R-:W-:Y:S02]  /*0ff0*/  HADD2.F32 R144, -RZ, R144.H1_H1 ;  /* 0x30000090ff907230 */ /* 0x000fe40000004100 */
[----:B------:R-:W-:Y:S01]  /*1000*/  FADD.FTZ R181, -R209, R172 ;  /* 0x000000acd1b57221 */ /* 0x000fe20000010100 */
[----:B------:R-:W-:-:S02]  /*1010*/  HADD2.F32 R196, -RZ, R145.H0_H0 ;  /* 0x20000091ffc47230 */ /* 0x000fc40000004100 */
[C---:B------:R-:W-:Y:S01]  /*1020*/  FADD.FTZ R195, -R209.reuse, R156 ;  /* 0x0000009cd1c37221 */ /* 0x040fe20000010100 */
[----:B------:R-:W-:Y:S02]  /*1030*/  HADD2.F32 R145, -RZ, R145.H1_H1 ;  /* 0x30000091ff917230 */ /* 0x000fe40000004100 */
[C---:B------:R-:W-:Y:S01]  /*1040*/  FADD.FTZ R203, -R209.reuse, R158 ;  /* 0x0000009ed1cb7221 */ /* 0x040fe20000010100 */
[--C-:B------:R-:W-:Y:S02]  /*1050*/  HADD2.F32 R184, -RZ, R151.reuse.H0_H0 ;  /* 0x20000097ffb87230 */ /* 0x100fe40000004100 */
[C---:B------:R-:W-:Y:S01]  /*1060*/  FMUL.FTZ R157, R4.reuse, R157 ;  /* 0x0000009d049d7220 */ /* 0x040fe20000410000 */
[----:B------:R-:W-:Y:S02]  /*1070*/  HADD2.F32 R186, -RZ, R151.H1_H1 ;  /* 0x30000097ffba7230 */ /* 0x000fe40000004100 */
[C---:B------:R-:W-:Y:S01]  /*1080*/  FADD.FTZ R151, -R209.reuse, R142 ;  /* 0x0000008ed1977221 */ /* 0x040fe20000010100 */
[C---:B------:R-:W-:Y:S01]  /*1090*/  FMUL.FTZ R158, R4.reuse, R149 ;  /* 0x00000095049e7220 */ /* 0x040fe20000410000 */
[C---:B------:R-:W-:Y:S01]  /*10a0*/  FMUL.FTZ R172, R4.reuse, R187 ;  /* 0x000000bb04ac7220 */ /* 0x040fe20000410000 */
[----:B------:R-:W-:Y:S01]  /*10b0*/  FMUL.FTZ R156, R4, R143 ;  /* 0x0000008f049c7220 */ /* 0x000fe20000410000 */
[----:B------:R-:W-:Y:S01]  /*10c0*/  FMUL.FTZ R187, R28, R144 ;  /* 0x000000901cbb7220 */ /* 0x000fe20000410000 */
[----:B------:R-:W-:Y:S01]  /*10d0*/  FADD.FTZ R142, RZ, R194 ;  /* 0x000000c2ff8e7221 */ /* 0x000fe20000010000 */
[----:B------:R-:W-:Y:S01]  /*10e0*/  FADD.FTZ R185, -R209, R182 ;  /* 0x000000b6d1b97221 */ /* 0x000fe20000010100 */
[----:B------:R-:W-:Y:S01]  /*10f0*/  FFMA.FTZ R143, R3, R194, RZ ;  /* 0x000000c2038f7223 */ /* 0x000fe200000100ff */
[----:B------:R-:W-:-:S02]  /*1100*/  HADD2.F32 R205, -RZ, R159.H0_H0 ;  /* 0x2000009fffcd7230 */ /* 0x000fc40000004100 */
[----:B------:R-:W-:Y:S01]  /*1110*/  FMUL.FTZ R182, R4, R195 ;  /* 0x000000c304b67220 */ /* 0x000fe20000410000 */
[----:B------:R-:W-:Y:S02]  /*1120*/  HADD2.F32 R207, -RZ, R159.H1_H1 ;  /* 0x3000009fffcf7230 */ /* 0x000fe40000004100 */
[----:B------:R-:W-:Y:S01]  /*1130*/  FADD.FTZ R159, -R209, R168 ;  /* 0x000000a8d19f7221 */ /* 0x000fe20000010100 */
[-C--:B------:R-:W-:Y:S01]  /*1140*/  FFMA.FTZ R134, R157, R196.reuse, R134 ;  /* 0x000000c49d867223 */ /* 0x080fe20000010086 */
[----:B------:R-:W-:Y:S01]  /*1150*/  FADD.FTZ R118, R118, R196 ;  /* 0x000000c476767221 */ /* 0x000fe20000010000 */
[-C--:B------:R-:W-:Y:S01]  /*1160*/  FFMA.FTZ R135, R158, R145.reuse, R135 ;  /* 0x000000919e877223 */ /* 0x080fe20000010087 */
[----:B------:R-:W-:Y:S01]  /*1170*/  FADD.FTZ R119, R119, R145 ;  /* 0x0000009177777221 */ /* 0x000fe20000010000 */
[----:B------:R-:W-:Y:S01]  /*1180*/  FMUL.FTZ R195, R26, R145 ;  /* 0x000000911ac37220 */ /* 0x000fe20000410000 */
[----:B------:R-:W-:Y:S01]  /*1190*/  FMUL.FTZ R196, R27, R196 ;  /* 0x000000c41bc47220 */ /* 0x000fe20000410000 */
[----:B------:R-:W-:Y:S01]  /*11a0*/  FADD.FTZ R145, R142, R187 ;  /* 0x000000bb8e917221 */ /* 0x000fe20000010000 */
[----:B------:R-:W-:Y:S01]  /*11b0*/  FFMA.FTZ R142, R156, R187, R143 ;  /* 0x000000bb9c8e7223 */ /* 0x000fe2000001008f */
[----:B------:R-:W-:-:S02]  /*11c0*/  HADD2.F32 R198, -RZ, R146.H0_H0 ;  /* 0x20000092ffc67230 */ /* 0x000fc40000004100 */
[----:B------:R-:W-:Y:S01]  /*11d0*/  FMUL.FTZ R159, R4, R159 ;  /* 0x0000009f049f7220 */ /* 0x000fe20000410000 */
[----:B------:R-:W-:Y:S01]  /*11e0*/  FFMA.FTZ R133, R156, R144, R133 ;  /* 0x000000909c857223 */ /* 0x000fe20000010085 */
[----:B------:R-:W-:Y:S01]  /*11f0*/  FADD.FTZ R117, R117, R144 ;  /* 0x0000009075757221 */ /* 0x000fe20000010000 */
[----:B------:R-:W-:Y:S01]  /*1200*/  FADD.FTZ R144, R145, R196 ;  /* 0x000000c491907221 */ /* 0x000fe20000010000 */
[--C-:B------:R-:W-:Y:S02]  /*1210*/  HADD2.F32 R171, -RZ, R148.reuse.H0_H0 ;  /* 0x20000094ffab7230 */ /* 0x100fe40000004100 */
[----:B------:R-:W-:Y:S01]  /*1220*/  FADD.FTZ R167, -R209, R170 ;  /* 0x000000aad1a77221 */ /* 0x000fe20000010100 */
[----:B------:R-:W-:Y:S01]  /*1230*/  FFMA.FTZ R143, R157, R196, R142 ;  /* 0x000000c49d8f7223 */ /* 0x000fe2000001008e */
[----:B------:R-:W-:Y:S02]  /*1240*/  HADD2.F32 R148, -RZ, R148.H1_H1 ;  /* 0x30000094ff947230 */ /* 0x000fe40000004100 */
[----:B------:R-:W-:Y:S01]  /*1250*/  FADD.FTZ R169, -R209, R169 ;  /* 0x000000a9d1a97221 */ /* 0x000fe20000010100 */
[----:B------:R-:W-:-:S02]  /*1260*/  HADD2.F32 R146, -RZ, R146.H1_H1 ;  /* 0x30000092ff927230 */ /* 0x000fc40000004100 */
[----:B------:R-:W-:Y:S01]  /*1270*/  FADD.FTZ R197, -R209, R190 ;  /* 0x000000bed1c57221 */ /* 0x000fe20000010100 */
[-C--:B------:R-:W-:Y:S01]  /*1280*/  FFMA.FTZ R136, R159, R198.reuse, R136 ;  /* 0x000000c69f887223 */ /* 0x080fe20000010088 */
[----:B------:R-:W-:Y:S01]  /*1290*/  FADD.FTZ R112, R112, R198 ;  /* 0x000000c670707221 */ /* 0x000fe20000010000 */
        /* <DEDUP_REMOVED lines=8> */
[--C-:B------:R-:W-:Y:S02]  /*1320*/  HADD2.F32 R212, -RZ, R161.reuse.H0_H0 ;  /* 0x200000a1ffd47230 */ /* 0x100fe40000004100 */
[C---:B------:R-:W-:Y:S01]  /*1330*/  FADD.FTZ R171, -R209.reuse, R171 ;  /* 0x000000abd1ab7221 */ /* 0x040fe20000010100 */
[----:B------:R-:W-:Y:S02]  /*1340*/  HADD2.F32 R211, -RZ, R161.H1_H1 ;  /* 0x300000a1ffd37230 */ /* 0x000fe40000004100 */
        /* <DEDUP_REMOVED lines=9> */
[C---:B------:R-:W-:Y:S01]  /*13e0*/  FMUL.FTZ R161, R4.reuse, R169 ;  /* 0x000000a904a17220 */ /* 0x040fe20000410000 */
[----:B------:R-:W-:Y:S01]  /*13f0*/  FMUL.FTZ R181, R4, R197 ;  /* 0x000000c504b57220 */ /* 0x000fe20000410000 */
[----:B------:R-:W-:-:S02]  /*1400*/  HADD2.F32 R210, -RZ, R160.H0_H0 ;  /* 0x200000a0ffd27230 */ /* 0x000fc40000004100 */
[----:B------:R-:W-:Y:S01]  /*1410*/  FMUL.FTZ R197, R24, R146 ;  /* 0x0000009218c57220 */ /* 0x000fe20000410000 */
[----:B------:R-:W-:Y:S02]  /*1420*/  HADD2.F32 R209, -RZ, R160.H1_H1 ;  /* 0x300000a0ffd17230 */ /* 0x000fe40000004100 */
[----:B------:R-:W-:Y:S01]  /*1430*/  FADD.FTZ R144, R145, R198 ;  /* 0x000000c691907221 */ /* 0x000fe20000010000 */
[----:B------:R-:W-:Y:S01]  /*1440*/  FMUL.FTZ R160, R4, R151 ;  /* 0x0000009704a07220 */ /* 0x000fe20000410000 */
[----:B------:R-:W-:Y:S01]  /*1450*/  FFMA.FTZ R143, R159, R198, R142 ;  /* 0x000000c69f8f7223 */ /* 0x000fe2000001008e */
[----:B------:R-:W-:Y:S02]  /*1460*/  HADD2.F32 R147, -RZ, R147.H1_H1 ;  /* 0x30000093ff937230 */ /* 0x000fe40000004100 */
[-C--:B------:R-:W-:Y:S01]  /*1470*/  FFMA.FTZ R138, R161, R200.reuse, R138 ;  /* 0x000000c8a18a7223 */ /* 0x080fe2000001008a */
[----:B------:R-:W-:Y:S01]  /*1480*/  FADD.FTZ R114, R114, R200 ;  /* 0x000000c872727221 */ /* 0x000fe20000010000 */
[----:B------:R-:W-:Y:S01]  /*1490*/  FMUL.FTZ R200, R23, R200 ;  /* 0x000000c817c87220 */ /* 0x000fe20000410000 */
[----:B------:R-:W-:Y:S01]  /*14a0*/  FADD.FTZ R145, R144, R197 ;  /* 0x000000c590917221 */ /* 0x000fe20000010000 */
[----:B------:R-:W-:Y:S01]  /*14b0*/  FFMA.FTZ R142, R160, R197, R143 ;  /* 0x000000c5a08e7223 */ /* 0x000fe2000001008f */
[----:B------:R-:W-:-:S02]  /*14c0*/  HADD2.F32 R202, -RZ, R152.H0_H0 ;  /* 0x20000098ffca7230 */ /* 0x000fc40000004100 */
[C---:B------:R-:W-:Y:S01]  /*14d0*/  FMUL.FTZ R184, R4.reuse, R199 ;  /* 0x000000c704b87220 */ /* 0x040fe20000410000 */
[--C-:B------:R-:W-:Y:S02]  /*14e0*/  HADD2.F32 R216, -RZ, R163.reuse.H0_H0 ;  /* 0x200000a3ffd87230 */ /* 0x100fe40000004100 */
[----:B------:R-:W-:Y:S02]  /*14f0*/  HADD2.F32 R140, -RZ, R163.H1_H1 ;  /* 0x300000a3ff8c7230 */ /* 0x000fe40000004100 */
        /* <DEDUP_REMOVED lines=12> */
[----:B------:R-:W-:Y:S01]  /*15c0*/  FMUL.FTZ R183, R4, R201 ;  /* 0x000000c904b77220 */ /* 0x000fe20000410000 */
[----:B------:R-:W-:Y:S01]  /*15d0*/  FMUL.FTZ R201, R20, R152 ;  /* 0x0000009814c97220 */ /* 0x000fe20000410000 */
        /* <DEDUP_REMOVED lines=93> */
.L_x_2289:
[----:B------:R-:W-:Y:S05]  /*1bb0*/  BSYNC B0 ;  /* 0x0000000000007941 */ /* 0x000fea0003800000 */
.L_x_2287:
[----:B------:R-:W0:Y:S01]  /*1bc0*/  S2R R192, SR_TID.X ;  /* 0x0000000000c07919 */ /* 0x000e220000002100 */
[----:B------:R-:W-:Y:S01]  /*1bd0*/  LOP3.LUT P5, RZ, R217, 0xff, RZ, 0xc0, !PT ;  /* 0x000000ffd9ff7812 */ /* 0x000fe200078ac0ff */
[----:B------:R-:W-:Y:S01]  /*1be0*/  UMOV UR6, 0xffffffff ;  /* 0xffffffff00067882 */ /* 0x000fe20000000000 */
[----:B-----5:R-:W-:Y:S02]  /*1bf0*/  MOV R140, R178 ;  /* 0x000000b2008c7202 */ /* 0x020fe40000000f00 */
        /* <DEDUP_REMOVED lines=28> */
.L_x_2426:
[----:B------:R-:W3:Y:S01]  /*1dc0*/  S2R R149, SR_CgaCtaId ;  /* 0x0000000000957919 */ /* 0x000ee20000008800 */
[----:B------:R-:W-:Y:S01]  /*1dd0*/  @P4 IADD3 R219, R219, -0x1, RZ ;  /* 0xffffffffdbdb4810 */ /* 0x000fe20007ffe0ff */
[----:B------:R-:W-:Y:S01]  /*1de0*/  HFMA2.MMA R193, -RZ, RZ, 0, 0 ;  /* 0x00000000ffc17435 */ /* 0x000fe200000001ff */
[----:B------:R-:W-:Y:S01]  /*1df0*/  MOV R148, 0x400 ;  /* 0x0000040000947802 */ /* 0x000fe20000000f00 */
[----:B-1----:R-:W-:Y:S01]  /*1e00*/  FADD.FTZ R188, R142, R147 ;  /* 0x000000938ebc7221 */ /* 0x002fe20000010000 */
[----:B--2---:R-:W-:Y:S01]  /*1e10*/  FADD.FTZ R189, R144, R189 ;  /* 0x000000bd90bd7221 */ /* 0x004fe20000010000 */
[----:B------:R-:W-:Y:S01]  /*1e20*/  @P4 IMAD R219, R219, R220, RZ ;  /* 0x000000dcdbdb4224 */ /* 0x000fe200078e02ff */
[----:B------:R-:W1:Y:S01]  /*1e30*/  @P4 LDC.64 R140, c[0x0][0x220] ;  /* 0x00008800ff8c4b82 */ /* 0x000e620000000a00 */
[----:B------:R-:W-:Y:S05]  /*1e40*/  WARPSYNC.ALL ;  /* 0x0000000000007948 */ /* 0x000fea0003800000 */
[----:B------:R-:W-:-:S04]  /*1e50*/  @P4 SHF.R.S32.HI R146, RZ, 0x1f, R219 ;  /* 0x0000001fff924819 */ /* 0x000fc800000114db */
[----:B------:R-:W-:Y:S02]  /*1e60*/  @P4 LEA.HI R219, R146, R219, RZ, 0x3 ;  /* 0x000000db92db4211 */ /* 0x000fe400078f18ff */
[----:B------:R-:W-:Y:S02]  /*1e70*/  @!P0 LOP3.LUT R146, R143, 0x7, RZ, 0xc0, !PT ;  /* 0x000000078f928812 */ /* 0x000fe400078ec0ff */
[----:B------:R-:W-:Y:S02]  /*1e80*/  @P4 LEA.HI.SX32 R193, R219, R30, 0x1d ;  /* 0x0000001edbc14211 */ /* 0x000fe400078feaff */
[----:B------:R-:W-:-:S03]  /*1e90*/  @!P0 IADD3 R146, R145, R146, RZ ;  /* 0x0000009291928210 */ /* 0x000fc60007ffe0ff */
[----:B-1----:R-:W-:Y:S01]  /*1ea0*/  @P4 IMAD.WIDE.U32 R190, R193, 0x10, R140 ;  /* 0x00000010c1be4825 */ /* 0x002fe200078e008c */
[----:B---3--:R-:W-:-:S04]  /*1eb0*/  LEA R148, R149, R148, 0x18 ;  /* 0x0000009495947211 */ /* 0x008fc800078ec0ff */
[----:B------:R-:W-:-:S05]  /*1ec0*/  @!P0 LEA R219, R146, R148, 0x3 ;  /* 0x0000009492db8211 */ /* 0x000fca00078e18ff */
[----:B------:R-:W-:Y:S01]  /*1ed0*/  @!P0 STS.64 [R219+0x6000], R188 ;  /* 0x006000bcdb008388 */ /* 0x000fe20000000a00 */
[----:B------:R-:W-:Y:S06]  /*1ee0*/  BAR.SYNC.DEFER_BLOCKING 0x0 ;  /* 0x0000000000007b1d */ /* 0x000fec0000010000 */
[----:B------:R1:W5:Y:S01]  /*1ef0*/  @P4 LDG.E.128 R100, desc[UR4][R190.64] ;  /* 0x00000004be644981 */ /* 0x000362000c1e1d00 */
[----:B------:R-:W-:Y:S01]  /*1f00*/  LEA R220, R145, R148, 0x3 ;  /* 0x0000009491dc7211 */ /* 0x000fe200078e18ff */
[----:B------:R-:W-:Y:S04]  /*1f10*/  BSSY B0, `(.L_x_2291) ;  /* 0x0000027000007945 */ /* 0x000fe80003800000 */
[----:B0-----:R-:W0:Y:S04]  /*1f20*/  LDS.128 R140, [R220+0x6000] ;  /* 0x00600000dc8c7984 */ /* 0x001e280000000c00 */
[----:B------:R-:W2:Y:S04]  /*1f30*/  LDS.128 R144, [R220+0x6010] ;  /* 0x00601000dc907984 */ /* 0x000ea80000000c00 */
[----:B------:R-:W3:Y:S04]  /*1f40*/  LDS.128 R148, [R220+0x6020] ;  /* 0x00602000dc947984 */ /* 0x000ee80000000c00 */
[----:B------:R-:W4:Y:S01]  /*1f50*/  LDS.128 R152, [R220+0x6030] ;  /* 0x00603000dc987984 */ /* 0x000f220000000c00 */
[----:B0-----:R-:W-:Y:S01]  /*1f60*/  FADD.FTZ R223, RZ, R140 ;  /* 0x0000008cffdf7221 */ /* 0x001fe20000010000 */
        /* <DEDUP_REMOVED lines=17> */
[----:B-1----:R-:W-:Y:S06]  /*2080*/  @P2 BRA `(.L_x_2292) ;  /* 0x0000000000182947 */ /* 0x002fec0003800000 */
[----:B------:R-:W-:Y:S02]  /*2090*/  ISETP.NE.U32.AND P0, PT, R166, RZ, PT ;  /* 0x000000ffa600720c */ /* 0x000fe40003f05070 */
[----:B------:R-:W-:Y:S02]  /*20a0*/  MOV R141, RZ ;  /* 0x000000ff008d7202 */ /* 0x000fe40000000f00 */
[----:B------:R-:W-:-:S13]  /*20b0*/  ISETP.NE.AND.EX P0, PT, R165, RZ, PT, P0 ;  /* 0x000000ffa500720c */ /* 0x000fda0003f05300 */
[----:B------:R-:W-:Y:S05]  /*20c0*/  @!P0 BRA `(.L_x_2293) ;  /* 0x00000000002c8947 */ /* 0x000fea0003800000 */
[----:B------:R-:W-:Y:S01]  /*20d0*/  HADD2.F32 R141, -RZ, R40.H0_H0 ;  /* 0x20000028ff8d7230 */ /* 0x000fe20000004100 */
[----:B------:R-:W-:Y:S06]  /*20e0*/  BRA `(.L_x_2293) ;  /* 0x0000000000247947 */ /* 0x000fec0003800000 */
.L_x_2292:
        /* <DEDUP_REMOVED lines=9> */
.L_x_2293:
[----:B------:R-:W-:Y:S05]  /*2180*/  BSYNC B0 ;  /* 0x0000000000007941 */ /* 0x000fea0003800000 */
.L_x_2291:
[----:B------:R-:W-:Y:S01]  /*2190*/  ISETP.NE.U32.AND P1, PT, RZ, UR12, PT ;  /* 0x0000000cff007c0c */ /* 0x000fe2000bf25070 */
[----:B------:R-:W-:Y:S03]  /*21a0*/  BSSY B0, `(.L_x_2294) ;  /* 0x000000f000007945 */ /* 0x000fe60003800000 */
[----:B------:R-:W-:-:S13]  /*21b0*/  ISETP.NE.AND.EX P1, PT, RZ, UR13, PT, P1 ;  /* 0x0000000dff007c0c */ /* 0x000fda000bf25310 */
[----:B------:R-:W-:Y:S01]  /*21c0*/  @P1 F2FP.F16.F32.PACK_AB R140, RZ, R141 ;  /* 0x0000008dff8c123e */ /* 0x000fe200000000ff */
[----:B------:R-:W-:Y:S06]  /*21d0*/  @!P4 BRA `(.L_x_2295) ;  /* 0x00000000002cc947 */ /* 0x000fec0003800000 */
[----:B------:R-:W-:Y:S01]  /*21e0*/  LOP3.LUT P6, RZ, R222, 0xff, RZ, 0xc0, !PT ;  /* 0x000000ffdeff7812 */ /* 0x000fe200078cc0ff */
[----:B------:R-:W-:Y:S01]  /*21f0*/  FMUL.FTZ R141, R141, UR15 ;  /* 0x0000000f8d8d7c20 */ /* 0x000fe20008410000 */
[----:B------:R-:W-:-:S03]  /*2200*/  CS2R R142, SRZ ;  /* 0x00000000008e7805 */ /* 0x000fc6000001ff00 */
[----:B------:R-:W-:-:S08]  /*2210*/  FMUL.FTZ R147, R141, UR14 ;  /* 0x0000000e8d937c20 */ /* 0x000fd00008410000 */
[----:B------:R-:W-:Y:S02]  /*2220*/  @P6 HADD2.F32 R146, -RZ, R44.H0_H0 ;  /* 0x2000002cff926230 */ /* 0x000fe40000004100 */
[----:B-----5:R-:W-:-:S03]  /*2230*/  @P6 HADD2.F32 R141, -RZ, R100.H0_H0 ;  /* 0x20000064ff8d6230 */ /* 0x020fc60000004100 */
[C---:B------:R-:W-:Y:S02]  /*2240*/  @P6 FMUL.FTZ R142, R147.reuse, R146 ;  /* 0x00000092938e6220 */ /* 0x040fe40000410000 */
[----:B------:R-:W-:-:S03]  /*2250*/  @P6 FMUL.FTZ R143, R147, R141 ;  /* 0x0000008d938f6220 */ /* 0x000fc60000410000 */
[----:B------:R-:W-:Y:S01]  /*2260*/  F2FP.F16.F32.PACK_AB R142, RZ, R142 ;  /* 0x0000008eff8e723e */ /* 0x000fe200000000ff */
[----:B------:R-:W-:-:S03]  /*2270*/  FADD.FTZ R76, R76, R143 ;  /* 0x0000008f4c4c7221 */ /* 0x000fc60000010000 */
[----:B------:R-:W-:-:S07]  /*2280*/  PRMT R128, R142, 0x7610, R128 ;  /* 0x000076108e807816 */ /* 0x000fce0000000080 */
.L_x_2295:
[----:B------:R-:W-:Y:S05]  /*2290*/  BSYNC B0 ;  /* 0x0000000000007941 */ /* 0x000fea0003800000 */
.L_x_2294:
[----:B------:R-:W-:Y:S01]  /*22a0*/  BSSY B0, `(.L_x_2296) ;  /* 0x000000e000007945 */ /* 0x000fe20003800000 */
[----:B------:R-:W-:-:S03]  /*22b0*/  @P1 PRMT R72, R140, 0x7610, R72 ;  /* 0x000076108c481816 */ /* 0x000fc60000000048 */
[----:B------:R-:W-:Y:S05]  /*22c0*/  @P2 BRA `(.L_x_2297) ;  /* 0x0000000000102947 */ /* 0x000fea0003800000 */
[----:B------:R-:W-:Y:S01]  /*22d0*/  MOV R141, RZ ;  /* 0x000000ff008d7202 */ /* 0x000fe20000000f00 */
[----:B------:R-:W-:Y:S06]  /*22e0*/  @!P0 BRA `(.L_x_2298) ;  /* 0x0000000000248947 */ /* 0x000fec0003800000 */
[----:B------:R-:W-:Y:S01]  /*22f0*/  HADD2.F32 R141, -RZ, R40.H1_H1 ;  /* 0x30000028ff8d7230 */ /* 0x000fe20000004100 */
[----:B------:R-:W-:Y:S06]  /*2300*/  BRA `(.L_x_2298) ;  /* 0x00000000001c7947 */ /* 0x000fec0003800000 */
.L_x_2297:
[----:B------:R-:W-:-:S04]  /*2310*/  ISETP.NE.AND P6, PT, R5, RZ, PT ;  /* 0x000000ff0500720c */ /* 0x000fc80003fc5270 */
[----:B------:R-:W-:-:S05]  /*2320*/  FSEL R141, R144, RZ, !P6 ;  /* 0x000000ff908d7208 */ /* 0x000fca0007000000 */
[----:B------:R-:W-:-:S04]  /*2330*/  FFMA.FTZ R140, R156, R145, R141 ;  /* 0x000000919c8c7223 */ /* 0x000fc8000001008d */
[----:B------:R-:W-:Y:S01]  /*2340*/  FADD.FTZ R141, R187, -R140 ;  /* 0x8000008cbb8d7221 */ /* 0x000fe20000010000 */
[----:B------:R-:W-:-:S03]  /*2350*/  @P0 HADD2.F32 R140, -RZ, R40.H1_H1 ;  /* 0x30000028ff8c0230 */ /* 0x000fc60000004100 */
[----:B------:R-:W-:-:S04]  /*2360*/  FMUL.FTZ R141, R4, R141 ;  /* 0x0000008d048d7220 */ /* 0x000fc80000410000 */
[----:B------:R-:W-:-:S07]  /*2370*/  @P0 FADD.FTZ R141, R141, R140 ;  /* 0x0000008c8d8d0221 */ /* 0x000fce0000010000 */
.L_x_2298:
[----:B------:R-:W-:Y:S05]  /*2380*/  BSYNC B0 ;  /* 0x0000000000007941 */ /* 0x000fea0003800000 */
.L_x_2296:
[----:B------:R-:W-:Y:S01]  /*2390*/  BSSY B0, `(.L_x_2299) ;  /* 0x000000f000007945 */ /* 0x000fe20003800000 */
[----:B------:R-:W-:-:S03]  /*23a0*/  @P1 F2FP.F16.F32.PACK_AB R140, RZ, R141 ;  /* 0x0000008dff8c123e */ /* 0x000fc600000000ff */
[----:B------:R-:W-:Y:S05]  /*23b0*/  @!P4 BRA `(.L_x_2300) ;  /* 0x000000000030c947 */ /* 0x000fea0003800000 */
[----:B------:R-:W-:Y:S01]  /*23c0*/  LOP3.LUT P6, RZ, R178, 0xff00, RZ, 0xc0, !PT ;  /* 0x0000ff00b2ff7812 */ /* 0x000fe200078cc0ff */
[----:B------:R-:W-:Y:S01]  /*23d0*/  FMUL.FTZ R141, R141, UR15 ;  /* 0x0000000f8d8d7c20 */ /* 0x000fe20008410000 */
[----:B------:R-:W-:Y:S01]  /*23e0*/  HFMA2.MMA R146, -RZ, RZ, 0, 0 ;  /* 0x00000000ff927435 */ /* 0x000fe200000001ff */
[----:B------:R-:W-:Y:S02]  /*23f0*/  MOV R142, RZ ;  /* 0x000000ff008e7202 */ /* 0x000fe40000000f00 */
[----:B------:R-:W-:-:S08]  /*2400*/  FMUL.FTZ R148, R141, UR14 ;  /* 0x0000000e8d947c20 */ /* 0x000fd00008410000 */
[----:B------:R-:W-:Y:S02]  /*2410*/  @P6 HADD2.F32 R143, -RZ, R44.H1_H1 ;  /* 0x3000002cff8f6230 */ /* 0x000fe40000004100 */
[----:B-----5:R-:W-:-:S03]  /*2420*/  @P6 HADD2.F32 R141, -RZ, R100.H1_H1 ;  /* 0x30000064ff8d6230 */ /* 0x020fc60000004100 */
[C---:B------:R-:W-:Y:S02]  /*2430*/  @P6 FMUL.FTZ R142, R148.reuse, R143 ;  /* 0x0000008f948e6220 */ /* 0x040fe40000410000 */
[----:B------:R-:W-:-:S03]  /*2440*/  @P6 FMUL.FTZ R146, R148, R141 ;  /* 0x0000008d94926220 */ /* 0x000fc60000410000 */
[----:B------:R-:W-:Y:S01]  /*2450*/  F2FP.F16.F32.PACK_AB R142, RZ, R142 ;  /* 0x0000008eff8e723e */ /* 0x000fe200000000ff */
[----:B------:R-:W-:-:S03]  /*2460*/  FADD.FTZ R77, R77, R146 ;  /* 0x000000924d4d7221 */ /* 0x000fc60000010000 */
[----:B------:R-:W-:-:S07]  /*2470*/  PRMT R128, R128, 0x5410, R142 ;  /* 0x0000541080807816 */ /* 0x000fce000000008e */
.L_x_2300:
[----:B------:R-:W-:Y:S05]  /*2480*/  BSYNC B0 ;  /* 0x0000000000007941 */ /* 0x000fea0003800000 */
.L_x_2299:
[----:B------:R-:W-:Y:S01]  /*2490*/  BSSY B0, `(.L_x_2301) ;  /* 0x000000e000007945 */ /* 0x000fe20003800000 */
[----:B------:R-:W-:-:S03]  /*24a0*/  @P1 PRMT R72, R72, 0x5410, R140 ;  /* 0x0000541048481816 */ /* 0x000fc6000000008c */
[----:B------:R-:W-:Y:S05]  /*24b0*/  @P2 BRA `(.L_x_2302) ;  /* 0x0000000000102947 */ /* 0x000fea0003800000 */
[----:B------:R-:W-:Y:S01]  /*24c0*/  HFMA2.MMA R141, -RZ, RZ, 0, 0 ;  /* 0x00000000ff8d7435 */ /* 0x000fe200000001ff */
[----:B------:R-:W-:Y:S10]  /*24d0*/  @!P0 BRA `(.L_x_2303) ;  /* 0x0000000000248947 */ /* 0x000ff40003800000 */
[----:B------:R-:W-:Y:S01]  /*24e0*/  HADD2.F32 R141, -RZ, R41.H0_H0 ;  /* 0x20000029ff8d7230 */ /* 0x000fe20000004100 */
[----:B------:R-:W-:Y:S06]  /*24f0*/  BRA `(.L_x_2303) ;  /* 0x00000000001c7947 */ /* 0x000fec0003800000 */
.L_x_2302:
[----:B------:R-:W-:-:S04]  /*2500*/  ISETP.NE.AND P6, PT, R5, RZ, PT ;  /* 0x000000ff0500720c */ /* 0x000fc80003fc5270 */
[----:B------:R-:W-:-:S05]  /*2510*/  FSEL R140, R144, RZ, !P6 ;  /* 0x000000ff908c7208 */ /* 0x000fca0007000000 */
[----:B------:R-:W-:Y:S01]  /*2520*/  FFMA.FTZ R141, R157, R145, R140 ;  /* 0x000000919d8d7223 */ /* 0x000fe2000001008c */
[----:B------:R-:W-:-:S03]  /*2530*/  @P0 HADD2.F32 R140, -RZ, R41.H0_H0 ;  /* 0x20000029ff8c0230 */ /* 0x000fc60000004100 */
[----:B------:R-:W-:-:S04]  /*2540*/  FADD.FTZ R141, R196, -R141 ;  /* 0x8000008dc48d7221 */ /* 0x000fc80000010000 */
[----:B------:R-:W-:-:S04]  /*2550*/  FMUL.FTZ R141, R4, R141 ;  /* 0x0000008d048d7220 */ /* 0x000fc80000410000 */
[----:B------:R-:W-:-:S07]  /*2560*/  @P0 FADD.FTZ R141, R141, R140 ;  /* 0x0000008c8d8d0221 */ /* 0x000fce0000010000 */
.L_x_2303:
[----:B------:R-:W-:Y:S05]  /*2570*/  BSYNC B0 ;  /* 0x0000000000007941 */ /* 0x000fea0003800000 */
.L_x_2301:
[----:B------:R-:W-:Y:S01]  /*2580*/  BSSY B0, `(.L_x_2304) ;  /* 0x000000e000007945 */ /* 0x000fe20003800000 */
[----:B------:R-:W-:-:S03]  /*2590*/  @P1 F2FP.F16.F32.PACK_AB R140, RZ, R141 ;  /* 0x0000008dff8c123e */ /* 0x000fc600000000ff */
[----:B------:R-:W-:Y:S05]  /*25a0*/  @!P4 BRA `(.L_x_2305) ;  /* 0x00000000002cc947 */ /* 0x000fea0003800000 */
        /* <DEDUP_REMOVED lines=11> */
.L_x_2305:
[----:B------:R-:W-:Y:S05]  /*2660*/  BSYNC B0 ;  /* 0x0000000000007941 */ /* 0x000fea0003800000 */
.L_x_2304:
[----:B------:R-:W-:Y:S01]  /*2670*/  BSSY B0, `(.L_x_2306) ;  /* 0x000000e000007945 */ /* 0x000fe20003800000 */
[----:B------:R-:W-:-:S03]  /*2680*/  @P1 PRMT R73, R140, 0x7610, R73 ;  /* 0x000076108c491816 */ /* 0x000fc60000000049 */
[----:B------:R-:W-:Y:S05]  /*2690*/  @P2 BRA `(.L_x_2307) ;  /* 0x0000000000102947 */ /* 0x000fea0003800000 */
[----:B------:R-:W-:Y:S01]  /*26a0*/  MOV R141, RZ ;  /* 0x000000ff008d7202 */ /* 0x000fe20000000f00 */
[----:B------:R-:W-:Y:S06]  /*26b0*/  @!P0 BRA `(.L_x_2308) ;  /* 0x0000000000248947 */ /* 0x000fec0003800000 */
[----:B------:R-:W-:Y:S01]  /*26c0*/  HADD2.F32 R141, -RZ, R41.H1_H1 ;  /* 0x30000029ff8d7230 */ /* 0x000fe20000004100 */
[----:B------:R-:W-:Y:S06]  /*26d0*/  BRA `(.L_x_2308) ;  /* 0x00000000001c7947 */ /* 0x000fec0003800000 */
.L_x_2307:
[----:B------:R-:W-:-:S04]  /*26e0*/  ISETP.NE.AND P6, PT, R5, RZ, PT ;  /* 0x000000ff0500720c */ /* 0x000fc80003fc5270 */
[----:B------:R-:W-:-:S05]  /*26f0*/  FSEL R141, R144, RZ, !P6 ;  /* 0x000000ff908d7208 */ /* 0x000fca0007000000 */
[----:B------:R-:W-:-:S04]  /*2700*/  FFMA.FTZ R140, R158, R145, R141 ;  /* 0x000000919e8c7223 */ /* 0x000fc8000001008d */
[----:B------:R-:W-:Y:S01]  /*2710*/  FADD.FTZ R141, R195, -R140 ;  /* 0x8000008cc38d7221 */ /* 0x000fe20000010000 */
[----:B------:R-:W-:-:S03]  /*2720*/  @P0 HADD2.F32 R140, -RZ, R41.H1_H1 ;  /* 0x30000029ff8c0230 */ /* 0x000fc60000004100 */
[----:B------:R-:W-:-:S04]  /*2730*/  FMUL.FTZ R141, R4, R141 ;  /* 0x0000008d048d7220 */ /* 0x000fc80000410000 */
[----:B------:R-:W-:-:S07]  /*2740*/  @P0 FADD.FTZ R141, R141, R140 ;  /* 0x0000008c8d8d0221 */ /* 0x000fce0000010000 */
.L_x_2308:
[----:B------:R-:W-:Y:S05]  /*2750*/  BSYNC B0 ;  /* 0x0000000000007941 */ /* 0x000fea0003800000 */
.L_x_2306:
        /* <DEDUP_REMOVED lines=15> */
.L_x_2310:
[----:B------:R-:W-:Y:S05]  /*2850*/  BSYNC B0 ;  /* 0x0000000000007941 */ /* 0x000fea0003800000 */
.L_x_2309:
[----:B------:R-:W-:Y:S01]  /*2860*/  BSSY B0, `(.L_x_2311) ;  /* 0x000000e000007945 */ /* 0x000fe20003800000 */
[----:B------:R-:W-:-:S03]  /*2870*/  @P1 PRMT R73, R73, 0x5410, R140 ;  /* 0x0000541049491816 */ /* 0x000fc6000000008c */
[----:B------:R-:W-:Y:S05]  /*2880*/  @P2 BRA `(.L_x_2312) ;  /* 0x0000000000102947 */ /* 0x000fea0003800000 */
[----:B------:R-:W-:Y:S01]  /*2890*/  HFMA2.MMA R141, -RZ, RZ, 0, 0 ;  /* 0x00000000ff8d7435 */ /* 0x000fe200000001ff */
[----:B------:R-:W-:Y:S10]  /*28a0*/  @!P0 BRA `(.L_x_2313) ;  /* 0x0000000000248947 */ /* 0x000ff40003800000 */
[----:B------:R-:W-:Y:S01]  /*28b0*/  HADD2.F32 R141, -RZ, R42.H0_H0 ;  /* 0x2000002aff8d7230 */ /* 0x000fe20000004100 */
[----:B------:R-:W-:Y:S06]  /*28c0*/  BRA `(.L_x_2313) ;  /* 0x00000000001c7947 */ /* 0x000fec0003800000 */
.L_x_2312:
[----:B------:R-:W-:-:S04]  /*28d0*/  ISETP.NE.AND P6, PT, R5, RZ, PT ;  /* 0x000000ff0500720c */ /* 0x000fc80003fc5270 */
[----:B------:R-:W-:-:S05]  /*28e0*/  FSEL R140, R144, RZ, !P6 ;  /* 0x000000ff908c7208 */ /* 0x000fca0007000000 */
[----:B------:R-:W-:Y:S01]  /*28f0*/  FFMA.FTZ R141, R159, R145, R140 ;  /* 0x000000919f8d7223 */ /* 0x000fe2000001008c */
[----:B------:R-:W-:-:S03]  /*2900*/  @P0 HADD2.F32 R140, -RZ, R42.H0_H0 ;  /* 0x2000002aff8c0230 */ /* 0x000fc60000004100 */
[----:B------:R-:W-:-:S04]  /*2910*/  FADD.FTZ R141, R198, -R141 ;  /* 0x8000008dc68d7221 */ /* 0x000fc80000010000 */
[----:B------:R-:W-:-:S04]  /*2920*/  FMUL.FTZ R141, R4, R141 ;  /* 0x0000008d048d7220 */ /* 0x000fc80000410000 */
[----:B------:R-:W-:-:S07]  /*2930*/  @P0 FADD.FTZ R141, R141, R140 ;  /* 0x0000008c8d8d0221 */ /* 0x000fce0000010000 */
.L_x_2313:
[----:B------:R-:W-:Y:S05]  /*2940*/  BSYNC B0 ;  /* 0x0000000000007941 */ /* 0x000fea0003800000 */
.L_x_2311:
        /* <DEDUP_REMOVED lines=14> */
.L_x_2315:
[----:B------:R-:W-:Y:S05]  /*2a30*/  BSYNC B0 ;  /* 0x0000000000007941 */ /* 0x000fea0003800000 */
.L_x_2314:
[----:B------:R-:W-:Y:S01]  /*2a40*/  BSSY B0, `(.L_x_2316) ;  /* 0x000000e000007945 */ /* 0x000fe20003800000 */
[----:B------:R-:W-:-:S03]  /*2a50*/  @P1 PRMT R74, R140, 0x7610, R74 ;  /* 0x000076108c4a1816 */ /* 0x000fc6000000004a */
[----:B------:R-:W-:Y:S05]  /*2a60*/  @P2 BRA `(.L_x_2317) ;  /* 0x0000000000102947 */ /* 0x000fea0003800000 */
[----:B------:R-:W-:Y:S01]  /*2a70*/  MOV R141, RZ ;  /* 0x000000ff008d7202 */ /* 0x000fe20000000f00 */
[----:B------:R-:W-:Y:S06]  /*2a80*/  @!P0 BRA `(.L_x_2318) ;  /* 0x0000000000248947 */ /* 0x000fec0003800000 */
[----:B------:R-:W-:Y:S01]  /*2a90*/  HADD2.F32 R141, -RZ, R42.H1_H1 ;  /* 0x3000002aff8d7230 */ /* 0x000fe20000004100 */
[----:B------:R-:W-:Y:S06]  /*2aa0*/  BRA `(.L_x_2318) ;  /* 0x00000000001c7947 */ /* 0x000fec0003800000 */
.L_x_2317:
[----:B------:R-:W-:-:S04]  /*2ab0*/  ISETP.NE.AND P6, PT, R5, RZ, PT ;  /* 0x000000ff0500720c */ /* 0x000fc80003fc5270 */
[----:B------:R-:W-:-:S05]  /*2ac0*/  FSEL R141, R144, RZ, !P6 ;  /* 0x000000ff908d7208 */ /* 0x000fca0007000000 */
[----:B------:R-:W-:-:S04]  /*2ad0*/  FFMA.FTZ R140, R160, R145, R141 ;  /* 0x00000091a08c7223 */ /* 0x000fc8000001008d */
[----:B------:R-:W-:Y:S01]  /*2ae0*/  FADD.FTZ R141, R197, -R140 ;  /* 0x8000008cc58d7221 */ /* 0x000fe20000010000 */
[----:B------:R-:W-:-:S03]  /*2af0*/  @P0 HADD2.F32 R140, -RZ, R42.H1_H1 ;  /* 0x3000002aff8c0230 */ /* 0x000fc60000004100 */
[----:B------:R-:W-:-:S04]  /*2b00*/  FMUL.FTZ R141, R4, R141 ;  /* 0x0000008d048d7220 */ /* 0x000fc80000410000 */
[----:B------:R-:W-:-:S07]  /*2b10*/  @P0 FADD.FTZ R141, R141, R140 ;  /* 0x0000008c8d8d0221 */ /* 0x000fce0000010000 */
.L_x_2318:
[----:B------:R-:W-:Y:S05]  /*2b20*/  BSYNC B0 ;  /* 0x0000000000007941 */ /* 0x000fea0003800000 */
.L_x_2316:
        /* <DEDUP_REMOVED lines=15> */
.L_x_2320:
[----:B------:R-:W-:Y:S05]  /*2c20*/  BSYNC B0 ;  /* 0x0000000000007941 */ /* 0x000fea0003800000 */
.L_x_2319:
[----:B------:R-:W-:Y:S01]  /*2c30*/  BSSY B0, `(.L_x_2321) ;  /* 0x000000e000007945 */ /* 0x000fe20003800000 */
[----:B------:R-:W-:-:S03]  /*2c40*/  @P1 PRMT R74, R74, 0x5410, R140 ;  /* 0x000054104a4a1816 */ /* 0x000fc6000000008c */
[----:B------:R-:W-:Y:S05]  /*2c50*/  @P2 BRA `(.L_x_2322) ;  /* 0x0000000000102947 */ /* 0x000fea0003800000 */
[----:B------:R-:W-:Y:S01]  /*2c60*/  HFMA2.MMA R141, -RZ, RZ, 0, 0 ;  /* 0x00000000ff8d7435 */ /* 0x000fe200000001ff */
[----:B------:R-:W-:Y:S10]  /*2c70*/  @!P0 BRA `(.L_x_2323) ;  /* 0x0000000000248947 */ /* 0x000ff40003800000 */
[----:B------:R-:W-:Y:S01]  /*2c80*/  HADD2.F32 R141, -RZ, R43.H0_H0 ;  /* 0x2000002bff8d7230 */ /* 0x000fe20000004100 */
[----:B------:R-:W-:Y:S06]  /*2c90*/  BRA `(.L_x_2323) ;  /* 0x00000000001c7947 */ /* 0x000fec0003800000 */
.L_x_2322:
[----:B------:R-:W-:-:S04]  /*2ca0*/  ISETP.NE.AND P6, PT, R5, RZ, PT ;  /* 0x000000ff0500720c */ /* 0x000fc80003fc5270 */
[----:B------:R-:W-:-:S05]  /*2cb0*/  FSEL R140, R144, RZ, !P6 ;  /* 0x000000ff908c7208 */ /* 0x000fca0007000000 */
[----:B------:R-:W-:Y:S01]  /*2cc0*/  FFMA.FTZ R141, R161, R145, R140 ;  /* 0x00000091a18d7223 */ /* 0x000fe2000001008c */
[----:B------:R-:W-:-:S03]  /*2cd0*/  @P0 HADD2.F32 R140, -RZ, R43.H0_H0 ;  /* 0x2000002bff8c0230 */ /* 0x000fc60000004100 */
[----:B------:R-:W-:-:S04]  /*2ce0*/  FADD.FTZ R141, R200, -R141 ;  /* 0x8000008dc88d7221 */ /* 0x000fc80000010000 */
[----:B------:R-:W-:-:S04]  /*2cf0*/  FMUL.FTZ R141, R4, R141 ;  /* 0x0000008d048d7220 */ /* 0x000fc80000410000 */
[----:B------:R-:W-:-:S07]  /*2d00*/  @P0 FADD.FTZ R141, R141, R140 ;  /* 0x0000008c8d8d0221 */ /* 0x000fce0000010000 */
.L_x_2323:
[----:B------:R-:W-:Y:S05]  /*2d10*/  BSYNC B0 ;  /* 0x0000000000007941 */ /* 0x000fea0003800000 */
.L_x_2321:
        /* <DEDUP_REMOVED lines=14> */
.L_x_2325:
[----:B------:R-:W-:Y:S05]  /*2e00*/  BSYNC B0 ;  /* 0x0000000000007941 */ /* 0x000fea0003800000 */
.L_x_2324:
[----:B------:R-:W-:Y:S01]  /*2e10*/  BSSY B0, `(.L_x_2326) ;  /* 0x000000e000007945 */ /* 0x000fe20003800000 */
[----:B------:R-:W-:-:S03]  /*2e20*/  @P1 PRMT R75, R140, 0x7610, R75 ;  /* 0x000076108c4b1816 */ /* 0x000fc6000000004b */
[----:B------:R-:W-:Y:S05]  /*2e30*/  @P2 BRA `(.L_x_2327) ;  /* 0x0000000000102947 */ /* 0x000fea0003800000 */
[----:B------:R-:W-:Y:S01]  /*2e40*/  MOV R146, RZ ;  /* 0x000000ff00927202 */ /* 0x000fe20000000f00 */
[----:B------:R-:W-:Y:S06]  /*2e50*/  @!P0 BRA `(.L_x_2328) ;  /* 0x0000000000248947 */ /* 0x000fec0003800000 */
[----:B------:R-:W-:Y:S01]  /*2e60*/  HADD2.F32 R146, -RZ, R43.H1_H1 ;  /* 0x3000002bff927230 */ /* 0x000fe20000004100 */
[----:B------:R-:W-:Y:S06]  /*2e70*/  BRA `(.L_x_2328) ;  /* 0x00000000001c7947 */ /* 0x000fec0003800000 */
.L_x_2327:
[----:B------:R-:W-:Y:S01]  /*2e80*/  ISETP.NE.AND P6, PT, R5, RZ, PT ;  /* 0x000000ff0500720c */ /* 0x000fe20003fc5270 */
[----:B------:R-:W-:-:S03]  /*2e90*/  @P0 HADD2.F32 R143, -RZ, R43.H1_H1 ;  /* 0x3000002bff8f0230 */ /* 0x000fc60000004100 */
[----:B------:R-:W-:-:S05]  /*2ea0*/  FSEL R141, R144, RZ, !P6 ;  /* 0x000000ff908d7208 */ /* 0x000fca0007000000 */
[----:B------:R-:W-:-:S04]  /*2eb0*/  FFMA.FTZ R140, R162, R145, R141 ;  /* 0x00000091a28c7223 */ /* 0x000fc8000001008d */
[----:B------:R-:W-:-:S04]  /*2ec0*/  FADD.FTZ R141, R199, -R140 ;  /* 0x8000008cc78d7221 */ /* 0x000fc80000010000 */
[----:B------:R-:W-:-:S04]  /*2ed0*/  FMUL.FTZ R146, R4, R141 ;  /* 0x0000008d04927220 */ /* 0x000fc80000410000 */
[----:B------:R-:W-:-:S07]  /*2ee0*/  @P0 FADD.FTZ R146, R146, R143 ;  /* 0x0000008f92920221 */ /* 0x000fce0000010000 */
.L_x_2328:
[----:B------:R-:W-:Y:S05]  /*2ef0*/  BSYNC B0 ;  /* 0x0000000000007941 */ /* 0x000fea0003800000 */
.L_x_2326:
        /* <DEDUP_REMOVED lines=20> */
.L_x_2330:
[----:B------:R-:W-:Y:S05]  /*3040*/  BSYNC B0 ;  /* 0x0000000000007941 */ /* 0x000fea0003800000 */
.L_x_2329:
        /* <DEDUP_REMOVED lines=8> */
.L_x_2332:
[----:B------:R-:W-:Y:S05]  /*30d0*/  BSYNC B0 ;  /* 0x0000000000007941 */ /* 0x000fea0003800000 */
.L_x_2331:
[----:B------:R-:W-:Y:S04]  /*30e0*/  BSSY B0, `(.L_x_2333) ;  /* 0x000000d000007945 */ /* 0x000fe80003800000 */
[----:B------:R-:W-:Y:S05]  /*30f0*/  @P2 BRA `(.L_x_2334) ;  /* 0x0000000000102947 */ /* 0x000fea0003800000 */
[----:B0-----:R-:W-:Y:S01]  /*3100*/  HFMA2.MMA R141, -RZ, RZ, 0, 0 ;  /* 0x00000000ff8d7435 */ /* 0x001fe200000001ff */
[----:B------:R-:W-:Y:S10]  /*3110*/  @!P0 BRA `(.L_x_2335) ;  /* 0x0000000000248947 */ /* 0x000ff40003800000 */
[----:B------:R-:W-:Y:S01]  /*3120*/  HADD2.F32 R141, -RZ, R36.H0_H0 ;  /* 0x20000024ff8d7230 */ /* 0x000fe20000004100 */
[----:B------:R-:W-:Y:S06]  /*3130*/  BRA `(.L_x_2335) ;  /* 0x00000000001c7947 */ /* 0x000fec0003800000 */
.L_x_2334:
[----:B------:R-:W-:-:S04]  /*3140*/  ISETP.NE.AND P6, PT, R5, RZ, PT ;  /* 0x000000ff0500720c */ /* 0x000fc80003fc5270 */
[----:B0-----:R-:W-:-:S05]  /*3150*/  FSEL R140, R144, RZ, !P6 ;  /* 0x000000ff908c7208 */ /* 0x001fca0007000000 */
[----:B------:R-:W-:Y:S01]  /*3160*/  FFMA.FTZ R141, R163, R145, R140 ;  /* 0x00000091a38d7223 */ /* 0x000fe2000001008c */
[----:B------:R-:W-:-:S03]  /*3170*/  @P0 HADD2.F32 R140, -RZ, R36.H0_H0 ;  /* 0x20000024ff8c0230 */ /* 0x000fc60000004100 */
[----:B------:R-:W-:-:S04]  /*3180*/  FADD.FTZ R141, R202, -R141 ;  /* 0x8000008dca8d7221 */ /* 0x000fc80000010000 */
[----:B------:R-:W-:-:S04]  /*3190*/  FMUL.FTZ R141, R4, R141 ;  /* 0x0000008d048d7220 */ /* 0x000fc80000410000 */
[----:B------:R-:W-:-:S07]  /*31a0*/  @P0 FADD.FTZ R141, R141, R140 ;  /* 0x0000008c8d8d0221 */ /* 0x000fce0000010000 */
.L_x_2335:
[----:B------:R-:W-:Y:S05]  /*31b0*/  BSYNC B0 ;  /* 0x0000000000007941 */ /* 0x000fea0003800000 */
.L_x_2333:
        /* <DEDUP_REMOVED lines=9> */
[----:B------:R-:W-:Y:S02]  /*3250*/  @P6 FMUL.FTZ R142, R146, R141 ;  /* 0x0000008d928e6220 */ /* 0x000fe40000410000 */
[----:B------:R-:W-:-:S03]  /*3260*/  @P6 FMUL.FTZ R143, R147, R146 ;  /* 0x00000092938f6220 */ /* 0x000fc60000410000 */
[----:B------:R-:W-:Y:S01]  /*3270*/  F2FP.F16.F32.PACK_AB R142, RZ, R142 ;  /* 0x0000008eff8e723e */ /* 0x000fe200000000ff */
[----:B------:R-:W-:-:S03]  /*3280*/  FADD.FTZ R84, R84, R143 ;  /* 0x0000008f54547221 */ /* 0x000fc60000010000 */
[----:B------:R-:W-:-:S07]  /*3290*/  PRMT R128, R142, 0x7610, R128 ;  /* 0x000076108e807816 */ /* 0x000fce0000000080 */
.L_x_2337:
[----:B------:R-:W-:Y:S05]  /*32a0*/  BSYNC B0 ;  /* 0x0000000000007941 */ /* 0x000fea0003800000 */
.L_x_2336:
[----:B------:R-:W-:Y:S01]  /*32b0*/  BSSY B0, `(.L_x_2338) ;  /* 0x000000e000007945 */ /* 0x000fe20003800000 */
[----:B------:R-:W-:-:S03]  /*32c0*/  @P1 PRMT R72, R140, 0x7610, R72 ;  /* 0x000076108c481816 */ /* 0x000fc60000000048 */
[----:B------:R-:W-:Y:S05]  /*32d0*/  @P2 BRA `(.L_x_2339) ;  /* 0x0000000000102947 */ /* 0x000fea0003800000 */
[----:B------:R-:W-:Y:S01]  /*32e0*/  MOV R141, RZ ;  /* 0x000000ff008d7202 */ /* 0x000fe20000000f00 */
[----:B------:R-:W-:Y:S06]  /*32f0*/  @!P0 BRA `(.L_x_2340) ;  /* 0x0000000000248947 */ /* 0x000fec0003800000 */
[----:B------:R-:W-:Y:S01]  /*3300*/  HADD2.F32 R141, -RZ, R36.H1_H1 ;  /* 0x30000024ff8d7230 */ /* 0x000fe20000004100 */
[----:B------:R-:W-:Y:S06]  /*3310*/  BRA `(.L_x_2340) ;  /* 0x00000000001c7947 */ /* 0x000fec0003800000 */
.L_x_2339:
[----:B------:R-:W-:-:S04]  /*3320*/  ISETP.NE.AND P6, PT, R5, RZ, PT ;  /* 0x000000ff0500720c */ /* 0x000fc80003fc5270 */
[----:B------:R-:W-:-:S05]  /*3330*/  FSEL R141, R144, RZ, !P6 ;  /* 0x000000ff908d7208 */ /* 0x000fca0007000000 */
[----:B------:R-:W-:-:S04]  /*3340*/  FFMA.FTZ R140, R168, R145, R141 ;  /* 0x00000091a88c7223 */ /* 0x000fc8000001008d */
[----:B------:R-:W-:Y:S01]  /*3350*/  FADD.FTZ R141, R201, -R140 ;  /* 0x8000008cc98d7221 */ /* 0x000fe20000010000 */
[----:B------:R-:W-:-:S03]  /*3360*/  @P0 HADD2.F32 R140, -RZ, R36.H1_H1 ;  /* 0x30000024ff8c0230 */ /* 0x000fc60000004100 */
[----:B------:R-:W-:-:S04]  /*3370*/  FMUL.FTZ R141, R4, R141 ;  /* 0x0000008d048d7220 */ /* 0x000fc80000410000 */
[----:B------:R-:W-:-:S07]  /*3380*/  @P0 FADD.FTZ R141, R141, R140 ;  /* 0x0000008c8d8d0221 */ /* 0x000fce0000010000 */
.L_x_2340:
[----:B------:R-:W-:Y:S05]  /*3390*/  BSYNC B0 ;  /* 0x0000000000007941 */ /* 0x000fea0003800000 */
.L_x_2338:
        /* <DEDUP_REMOVED lines=10> */
[----:B------:R-:W-:Y:S02]  /*3440*/  @P6 FMUL.FTZ R142, R148, R141 ;  /* 0x0000008d948e6220 */ /* 0x000fe40000410000 */
[----:B------:R-:W-:-:S03]  /*3450*/  @P6 FMUL.FTZ R146, R143, R148 ;  /* 0x000000948f926220 */ /* 0x000fc60000410000 */
[----:B------:R-:W-:Y:S01]  /*3460*/  F2FP.F16.F32.PACK_AB R142, RZ, R142 ;  /* 0x0000008eff8e723e */ /* 0x000fe200000000ff */
[----:B------:R-:W-:-:S03]  /*3470*/  FADD.FTZ R85, R85, R146 ;  /* 0x0000009255557221 */ /* 0x000fc60000010000 */
[----:B------:R-:W-:-:S07]  /*3480*/  PRMT R128, R128, 0x5410, R142 ;  /* 0x0000541080807816 */ /* 0x000fce000000008e */
.L_x_2342:
[----:B------:R-:W-:Y:S05]  /*3490*/  BSYNC B0 ;  /* 0x0000000000007941 */ /* 0x000fea0003800000 */
.L_x_2341:
[----:B------:R-:W-:Y:S01]  /*34a0*/  BSSY B0, `(.L_x_2343) ;  /* 0x000000e000007945 */ /* 0x000fe20003800000 */
[----:B------:R-:W-:-:S03]  /*34b0*/  @P1 PRMT R72, R72, 0x5410, R140 ;  /* 0x0000541048481816 */ /* 0x000fc6000000008c */
[----:B------:R-:W-:Y:S05]  /*34c0*/  @P2 BRA `(.L_x_2344) ;  /* 0x0000000000102947 */ /* 0x000fea0003800000 */
[----:B------:R-:W-:Y:S01]  /*34d0*/  HFMA2.MMA R141, -RZ, RZ, 0, 0 ;  /* 0x00000000ff8d7435 */ /* 0x000fe200000001ff */
[----:B------:R-:W-:Y:S10]  /*34e0*/  @!P0 BRA `(.L_x_2345) ;  /* 0x0000000000248947 */ /* 0x000ff40003800000 */
[----:B------:R-:W-:Y:S01]  /*34f0*/  HADD2.F32 R141, -RZ, R37.H0_H0 ;  /* 0x20000025ff8d7230 */ /* 0x000fe20000004100 */
[----:B------:R-:W-:Y:S06]  /*3500*/  BRA `(.L_x_2345) ;  /* 0x00000000001c7947 */ /* 0x000fec0003800000 */
.L_x_2344:
[----:B------:R-:W-:-:S04]  /*3510*/  ISETP.NE.AND P6, PT, R5, RZ, PT ;  /* 0x000000ff0500720c */ /* 0x000fc80003fc5270 */
[----:B------:R-:W-:-:S05]  /*3520*/  FSEL R140, R144, RZ, !P6 ;  /* 0x000000ff908c7208 */ /* 0x000fca0007000000 */
[----:B------:R-:W-:Y:S01]  /*3530*/  FFMA.FTZ R141, R167, R145, R140 ;  /* 0x00000091a78d7223 */ /* 0x000fe2000001008c */
[----:B------:R-:W-:-:S03]  /*3540*/  @P0 HADD2.F32 R140, -RZ, R37.H0_H0 ;  /* 0x20000025ff8c0230 */ /* 0x000fc60000004100 */
[----:B------:R-:W-:-:S04]  /*3550*/  FADD.FTZ R141, R204, -R141 ;  /* 0x8000008dcc8d7221 */ /* 0x000fc80000010000 */
[----:B------:R-:W-:-:S04]  /*3560*/  FMUL.FTZ R141, R4, R141 ;  /* 0x0000008d048d7220 */ /* 0x000fc80000410000 */
[----:B------:R-:W-:-:S07]  /*3570*/  @P0 FADD.FTZ R141, R141, R140 ;  /* 0x0000008c8d8d0221 */ /* 0x000fce0000010000 */
.L_x_2345:
[----:B------:R-:W-:Y:S05]  /*3580*/  BSYNC B0 ;  /* 0x0000000000007941 */ /* 0x000fea0003800000 */
.L_x_2343:
        /* <DEDUP_REMOVED lines=14> */
.L_x_2347:
[----:B------:R-:W-:Y:S05]  /*3670*/  BSYNC B0 ;  /* 0x0000000000007941 */ /* 0x000fea0003800000 */
.L_x_2346:
[----:B------:R-:W-:Y:S01]  /*3680*/  BSSY B0, `(.L_x_2348) ;  /* 0x000000e000007945 */ /* 0x000fe20003800000 */
[----:B------:R-:W-:-:S03]  /*3690*/  @P1 PRMT R73, R140, 0x7610, R73 ;  /* 0x000076108c491816 */ /* 0x000fc60000000049 */
[----:B------:R-:W-:Y:S05]  /*36a0*/  @P2 BRA `(.L_x_2349) ;  /* 0x0000000000102947 */ /* 0x000fea0003800000 */
[----:B------:R-:W-:Y:S01]  /*36b0*/  MOV R141, RZ ;  /* 0x000000ff008d7202 */ /* 0x000fe20000000f00 */
[----:B------:R-:W-:Y:S06]  /*36c0*/  @!P0 BRA `(.L_x_2350) ;  /* 0x0000000000248947 */ /* 0x000fec0003800000 */
[----:B------:R-:W-:Y:S01]  /*36d0*/  HADD2.F32 R141, -RZ, R37.H1_H1 ;  /* 0x30000025ff8d7230 */ /* 0x000fe20000004100 */
[----:B------:R-:W-:Y:S06]  /*36e0*/  BRA `(.L_x_2350) ;  /* 0x00000000001c7947 */ /* 0x000fec0003800000 */
.L_x_2349:
[----:B------:R-:W-:-:S04]  /*36f0*/  ISETP.NE.AND P6, PT, R5, RZ, PT ;  /* 0x000000ff0500720c */ /* 0x000fc80003fc5270 */
[----:B------:R-:W-:-:S05]  /*3700*/  FSEL R141, R144, RZ, !P6 ;  /* 0x000000ff908d7208 */ /* 0x000fca0007000000 */
[----:B------:R-:W-:-:S04]  /*3710*/  FFMA.FTZ R140, R170, R145, R141 ;  /* 0x00000091aa8c7223 */ /* 0x000fc8000001008d */
[----:B------:R-:W-:Y:S01]  /*3720*/  FADD.FTZ R141, R203, -R140 ;  /* 0x8000008ccb8d7221 */ /* 0x000fe20000010000 */
[----:B------:R-:W-:-:S03]  /*3730*/  @P0 HADD2.F32 R140, -RZ, R37.H1_H1 ;  /* 0x30000025ff8c0230 */ /* 0x000fc60000004100 */
[----:B------:R-:W-:-:S04]  /*3740*/  FMUL.FTZ R141, R4, R141 ;  /* 0x0000008d048d7220 */ /* 0x000fc80000410000 */
[----:B------:R-:W-:-:S07]  /*3750*/  @P0 FADD.FTZ R141, R141, R140 ;  /* 0x0000008c8d8d0221 */ /* 0x000fce0000010000 */
.L_x_2350:
[----:B------:R-:W-:Y:S05]  /*3760*/  BSYNC B0 ;  /* 0x0000000000007941 */ /* 0x000fea0003800000 */
.L_x_2348:
        /* <DEDUP_REMOVED lines=15> */
.L_x_2352:
[----:B------:R-:W-:Y:S05]  /*3860*/  BSYNC B0 ;  /* 0x0000000000007941 */ /* 0x000fea0003800000 */
.L_x_2351:
[----:B------:R-:W-:Y:S01]  /*3870*/  BSSY B0, `(.L_x_2353) ;  /* 0x000000e000007945 */ /* 0x000fe20003800000 */
[----:B------:R-:W-:-:S03]  /*3880*/  @P1 PRMT R73, R73, 0x5410, R140 ;  /* 0x0000541049491816 */ /* 0x000fc6000000008c */
[----:B------:R-:W-:Y:S05]  /*3890*/  @P2 BRA `(.L_x_2354) ;  /* 0x0000000000102947 */ /* 0x000fea0003800000 */
[----:B------:R-:W-:Y:S01]  /*38a0*/  HFMA2.MMA R141, -RZ, RZ, 0, 0 ;  /* 0x00000000ff8d7435 */ /* 0x000fe200000001ff */
[----:B------:R-:W-:Y:S10]  /*38b0*/  @!P0 BRA `(.L_x_2355) ;  /* 0x0000000000248947 */ /* 0x000ff40003800000 */
[----:B------:R-:W-:Y:S01]  /*38c0*/  HADD2.F32 R141, -RZ, R38.H0_H0 ;  /* 0x20000026ff8d7230 */ /* 0x000fe20000004100 */
[----:B------:R-:W-:Y:S06]  /*38d0*/  BRA `(.L_x_2355) ;  /* 0x00000000001c7947 */ /* 0x000fec0003800000 */
.L_x_2354:
[----:B------:R-:W-:-:S04]  /*38e0*/  ISETP.NE.AND P6, PT, R5, RZ, PT ;  /* 0x000000ff0500720c */ /* 0x000fc80003fc5270 */
[----:B------:R-:W-:-:S05]  /*38f0*/  FSEL R140, R144, RZ, !P6 ;  /* 0x000000ff908c7208 */ /* 0x000fca0007000000 */
[----:B------:R-:W-:Y:S01]  /*3900*/  FFMA.FTZ R141, R169, R145, R140 ;  /* 0x00000091a98d7223 */ /* 0x000fe2000001008c */
[----:B------:R-:W-:-:S03]  /*3910*/  @P0 HADD2.F32 R140, -RZ, R38.H0_H0 ;  /* 0x20000026ff8c0230 */ /* 0x000fc60000004100 */
[----:B------:R-:W-:-:S04]  /*3920*/  FADD.FTZ R141, R206, -R141 ;  /* 0x8000008dce8d7221 */ /* 0x000fc80000010000 */
[----:B------:R-:W-:-:S04]  /*3930*/  FMUL.FTZ R141, R4, R141 ;  /* 0x0000008d048d7220 */ /* 0x000fc80000410000 */
[----:B------:R-:W-:-:S07]  /*3940*/  @P0 FADD.FTZ R141, R141, R140 ;  /* 0x0000008c8d8d0221 */ /* 0x000fce0000010000 */
.L_x_2355:
[----:B------:R-:W-:Y:S05]  /*3950*/  BSYNC B0 ;  /* 0x0000000000007941 */ /* 0x000fea0003800000 */
.L_x_2353:
        /* <DEDUP_REMOVED lines=14> */
.L_x_2357:
[----:B------:R-:W-:Y:S05]  /*3a40*/  BSYNC B0 ;  /* 0x0000000000007941 */ /* 0x000fea0003800000 */
.L_x_2356:
[----:B------:R-:W-:Y:S01]  /*3a50*/  BSSY B0, `(.L_x_2358) ;  /* 0x000000e000007945 */ /* 0x000fe20003800000 */
[----:B------:R-:W-:-:S03]  /*3a60*/  @P1 PRMT R74, R140, 0x7610, R74 ;  /* 0x000076108c4a1816 */ /* 0x000fc6000000004a */
[----:B------:R-:W-:Y:S05]  /*3a70*/  @P2 BRA `(.L_x_2359) ;  /* 0x0000000000102947 */ /* 0x000fea0003800000 */
[----:B------:R-:W-:Y:S01]  /*3a80*/  MOV R141, RZ ;  /* 0x000000ff008d7202 */ /* 0x000fe20000000f00 */
[----:B------:R-:W-:Y:S06]  /*3a90*/  @!P0 BRA `(.L_x_2360) ;  /* 0x0000000000248947 */ /* 0x000fec0003800000 */
[----:B------:R-:W-:Y:S01]  /*3aa0*/  HADD2.F32 R141, -RZ, R38.H1_H1 ;  /* 0x30000026ff8d7230 */ /* 0x000fe20000004100 */
[----:B------:R-:W-:Y:S06]  /*3ab0*/  BRA `(.L_x_2360) ;  /* 0x00000000001c7947 */ /* 0x000fec0003800000 */
.L_x_2359:
[----:B------:R-:W-:-:S04]  /*3ac0*/  ISETP.NE.AND P6, PT, R5, RZ, PT ;  /* 0x000000ff0500720c */ /* 0x000fc80003fc5270 */
[----:B------:R-:W-:-:S05]  /*3ad0*/  FSEL R141, R144, RZ, !P6 ;  /* 0x000000ff908d7208 */ /* 0x000fca0007000000 */
[----:B------:R-:W-:-:S04]  /*3ae0*/  FFMA.FTZ R140, R172, R145, R141 ;  /* 0x00000091ac8c7223 */ /* 0x000fc8000001008d */
[----:B------:R-:W-:Y:S01]  /*3af0*/  FADD.FTZ R141, R205, -R140 ;  /* 0x8000008ccd8d7221 */ /* 0x000fe20000010000 */
[----:B------:R-:W-:-:S03]  /*3b00*/  @P0 HADD2.F32 R140, -RZ, R38.H1_H1 ;  /* 0x30000026ff8c0230 */ /* 0x000fc60000004100 */
[----:B------:R-:W-:-:S04]  /*3b10*/  FMUL.FTZ R141, R4, R141 ;  /* 0x0000008d048d7220 */ /* 0x000fc80000410000 */
[----:B------:R-:W-:-:S07]  /*3b20*/  @P0 FADD.FTZ R141, R141, R140 ;  /* 0x0000008c8d8d0221 */ /* 0x000fce0000010000 */
.L_x_2360:
[----:B------:R-:W-:Y:S05]  /*3b30*/  BSYNC B0 ;  /* 0x0000000000007941 */ /* 0x000fea0003800000 */
.L_x_2358:
        /* <DEDUP_REMOVED lines=15> */
.L_x_2362:
[----:B------:R-:W-:Y:S05]  /*3c30*/  BSYNC B0 ;  /* 0x0000000000007941 */ /* 0x000fea0003800000 */
.L_x_2361:
[----:B------:R-:W-:Y:S01]  /*3c40*/  BSSY B0, `(.L_x_2363) ;  /* 0x000000e000007945 */ /* 0x000fe20003800000 */
[----:B------:R-:W-:-:S03]  /*3c50*/  @P1 PRMT R74, R74, 0x5410, R140 ;  /* 0x000054104a4a1816 */ /* 0x000fc6000000008c */
[----:B------:R-:W-:Y:S05]  /*3c60*/  @P2 BRA `(.L_x_2364) ;  /* 0x0000000000102947 */ /* 0x000fea0003800000 */
[----:B------:R-:W-:Y:S01]  /*3c70*/  HFMA2.MMA R141, -RZ, RZ, 0, 0 ;  /* 0x00000000ff8d7435 */ /* 0x000fe200000001ff */
[----:B------:R-:W-:Y:S10]  /*3c80*/  @!P0 BRA `(.L_x_2365) ;  /* 0x0000000000248947 */ /* 0x000ff40003800000 */
[----:B------:R-:W-:Y:S01]  /*3c90*/  HADD2.F32 R141, -RZ, R39.H0_H0 ;  /* 0x20000027ff8d7230 */ /* 0x000fe20000004100 */
[----:B------:R-:W-:Y:S06]  /*3ca0*/  BRA `(.L_x_2365) ;  /* 0x00000000001c7947 */ /* 0x000fec0003800000 */
.L_x_2364:
[----:B------:R-:W-:-:S04]  /*3cb0*/  ISETP.NE.AND P6, PT, R5, RZ, PT ;  /* 0x000000ff0500720c */ /* 0x000fc80003fc5270 */
[----:B------:R-:W-:-:S05]  /*3cc0*/  FSEL R140, R144, RZ, !P6 ;  /* 0x000000ff908c7208 */ /* 0x000fca0007000000 */
[----:B------:R-:W-:Y:S01]  /*3cd0*/  FFMA.FTZ R141, R171, R145, R140 ;  /* 0x00000091ab8d7223 */ /* 0x000fe2000001008c */
[----:B------:R-:W-:-:S03]  /*3ce0*/  @P0 HADD2.F32 R140, -RZ, R39.H0_H0 ;  /* 0x20000027ff8c0230 */ /* 0x000fc60000004100 */
[----:B------:R-:W-:-:S04]  /*3cf0*/  FADD.FTZ R141, R208, -R141 ;  /* 0x8000008dd08d7221 */ /* 0x000fc80000010000 */
[----:B------:R-:W-:-:S04]  /*3d00*/  FMUL.FTZ R141, R4, R141 ;  /* 0x0000008d048d7220 */ /* 0x000fc80000410000 */
[----:B------:R-:W-:-:S07]  /*3d10*/  @P0 FADD.FTZ R141, R141, R140 ;  /* 0x0000008c8d8d0221 */ /* 0x000fce0000010000 */
.L_x_2365:
[----:B------:R-:W-:Y:S05]  /*3d20*/  BSYNC B0 ;  /* 0x0000000000007941 */ /* 0x000fea0003800000 */
.L_x_2363:
        /* <DEDUP_REMOVED lines=14> */
.L_x_2367:
[----:B------:R-:W-:Y:S05]  /*3e10*/  BSYNC B0 ;  /* 0x0000000000007941 */ /* 0x000fea0003800000 */
.L_x_2366:
[----:B------:R-:W-:Y:S01]  /*3e20*/  BSSY B0, `(.L_x_2368) ;  /* 0x000000e000007945 */ /* 0x000fe20003800000 */
[----:B------:R-:W-:-:S03]  /*3e30*/  @P1 PRMT R75, R140, 0x7610, R75 ;  /* 0x000076108c4b1816 */ /* 0x000fc6000000004b */
[----:B------:R-:W-:Y:S05]  /*3e40*/  @P2 BRA `(.L_x_2369) ;  /* 0x0000000000102947 */ /* 0x000fea0003800000 */
[----:B------:R-:W-:Y:S01]  /*3e50*/  MOV R146, RZ ;  /* 0x000000ff00927202 */ /* 0x000fe20000000f00 */
[----:B------:R-:W-:Y:S06]  /*3e60*/  @!P0 BRA `(.L_x_2370) ;  /* 0x0000000000248947 */ /* 0x000fec0003800000 */
[----:B------:R-:W-:Y:S01]  /*3e70*/  HADD2.F32 R146, -RZ, R39.H1_H1 ;  /* 0x30000027ff927230 */ /* 0x000fe20000004100 */
[----:B------:R-:W-:Y:S06]  /*3e80*/  BRA `(.L_x_2370) ;  /* 0x00000000001c7947 */ /* 0x000fec0003800000 */
.L_x_2369:
[----:B------:R-:W-:Y:S01]  /*3e90*/  ISETP.NE.AND P6, PT, R5, RZ, PT ;  /* 0x000000ff0500720c */ /* 0x000fe20003fc5270 */
[----:B------:R-:W-:-:S03]  /*3ea0*/  @P0 HADD2.F32 R143, -RZ, R39.H1_H1 ;  /* 0x30000027ff8f0230 */ /* 0x000fc60000004100 */
[----:B------:R-:W-:-:S05]  /*3eb0*/  FSEL R141, R144, RZ, !P6 ;  /* 0x000000ff908d7208 */ /* 0x000fca0007000000 */
[----:B------:R-:W-:-:S04]  /*3ec0*/  FFMA.FTZ R140, R180, R145, R141 ;  /* 0x00000091b48c7223 */ /* 0x000fc8000001008d */
[----:B------:R-:W-:-:S04]  /*3ed0*/  FADD.FTZ R141, R207, -R140 ;  /* 0x8000008ccf8d7221 */ /* 0x000fc80000010000 */
[----:B------:R-:W-:-:S04]  /*3ee0*/  FMUL.FTZ R146, R4, R141 ;  /* 0x0000008d04927220 */ /* 0x000fc80000410000 */
[----:B------:R-:W-:-:S07]  /*3ef0*/  @P0 FADD.FTZ R146, R146, R143 ;  /* 0x0000008f92920221 */ /* 0x000fce0000010000 */
.L_x_2370:
[----:B------:R-:W-:Y:S05]  /*3f00*/  BSYNC B0 ;  /* 0x0000000000007941 */ /* 0x000fea0003800000 */
.L_x_2368:
[----:B------:R-:W0:Y:S01]  /*3f10*/  @P1 LDC.64 R140, c[0x0][0x308] ;  /* 0x0000c200ff8c1b82 */ /* 0x000e220000000a00 */
[----:B------:R-:W-:Y:S01]  /*3f20*/  @P4 IADD3 R149, R193, 0x100, RZ ;  /* 0x00000100c1954810 */ /* 0x000fe20007ffe0ff */
[----:B------:R-:W-:Y:S01]  /*3f30*/  BSSY B0, `(.L_x_2371) ;  /* 0x0000013000007945 */ /* 0x000fe20003800000 */
[----:B------:R-:W-:-:S04]  /*3f40*/  @P1 F2FP.F16.F32.PACK_AB R147, RZ, R146 ;  /* 0x00000092ff93123e */ /* 0x000fc800000000ff */
[----:B------:R-:W-:Y:S01]  /*3f50*/  @P1 PRMT R75, R75, 0x5410, R147 ;  /* 0x000054104b4b1816 */ /* 0x000fe20000000093 */
        /* <DEDUP_REMOVED lines=16> */
.L_x_2372:
[----:B------:R-:W-:Y:S05]  /*4060*/  BSYNC B0 ;  /* 0x0000000000007941 */ /* 0x000fea0003800000 */
.L_x_2371:
        /* <DEDUP_REMOVED lines=8> */
.L_x_2374:
[----:B------:R-:W-:Y:S05]  /*40f0*/  BSYNC B0 ;  /* 0x0000000000007941 */ /* 0x000fea0003800000 */
.L_x_2373:
[----:B------:R-:W-:Y:S04]  /*4100*/  BSSY B0, `(.L_x_2375) ;  /* 0x000000d000007945 */ /* 0x000fe80003800000 */
[----:B------:R-:W-:Y:S05]  /*4110*/  @P2 BRA `(.L_x_2376) ;  /* 0x0000000000102947 */ /* 0x000fea0003800000 */
[----:B0-----:R-:W-:Y:S01]  /*4120*/  HFMA2.MMA R141, -RZ, RZ, 0, 0 ;  /* 0x00000000ff8d7435 */ /* 0x001fe200000001ff */
[----:B------:R-:W-:Y:S10]  /*4130*/  @!P0 BRA `(.L_x_2377) ;  /* 0x0000000000248947 */ /* 0x000ff40003800000 */
[----:B------:R-:W-:Y:S01]  /*4140*/  HADD2.F32 R141, -RZ, R32.H0_H0 ;  /* 0x20000020ff8d7230 */ /* 0x000fe20000004100 */
[----:B------:R-:W-:Y:S06]  /*4150*/  BRA `(.L_x_2377) ;  /* 0x00000000001c7947 */ /* 0x000fec0003800000 */
.L_x_2376:
[----:B------:R-:W-:-:S04]  /*4160*/  ISETP.NE.AND P6, PT, R5, RZ, PT ;  /* 0x000000ff0500720c */ /* 0x000fc80003fc5270 */
[----:B------:R-:W-:-:S05]  /*4170*/  FSEL R2, R144, RZ, !P6 ;  /* 0x000000ff90027208 */ /* 0x000fca0007000000 */
[----:B0-----:R-:W-:Y:S01]  /*4180*/  FFMA.FTZ R141, R173, R145, R2 ;  /* 0x00000091ad8d7223 */ /* 0x001fe20000010002 */
[----:B------:R-:W-:-:S03]  /*4190*/  @P0 HADD2.F32 R2, -RZ, R32.H0_H0 ;  /* 0x20000020ff020230 */ /* 0x000fc60000004100 */
[----:B------:R-:W-:-:S04]  /*41a0*/  FADD.FTZ R141, R210, -R141 ;  /* 0x8000008dd28d7221 */ /* 0x000fc80000010000 */
[----:B------:R-:W-:-:S04]  /*41b0*/  FMUL.FTZ R141, R4, R141 ;  /* 0x0000008d048d7220 */ /* 0x000fc80000410000 */
[----:B------:R-:W-:-:S07]  /*41c0*/  @P0 FADD.FTZ R141, R141, R2 ;  /* 0x000000028d8d0221 */ /* 0x000fce0000010000 */
.L_x_2377:
[----:B------:R-:W-:Y:S05]  /*41d0*/  BSYNC B0 ;  /* 0x0000000000007941 */ /* 0x000fea0003800000 */
.L_x_2375:
        /* <DEDUP_REMOVED lines=15> */
.L_x_2379:
[----:B------:R-:W-:Y:S05]  /*42d0*/  BSYNC B0 ;  /* 0x0000000000007941 */ /* 0x000fea0003800000 */
.L_x_2378:
[----:B------:R-:W-:Y:S01]  /*42e0*/  BSSY B0, `(.L_x_2380) ;  /* 0x000000e000007945 */ /* 0x000fe20003800000 */
[----:B------:R-:W-:-:S03]  /*42f0*/  @P1 PRMT R72, R2, 0x7610, R72 ;  /* 0x0000761002481816 */ /* 0x000fc60000000048 */
[----:B------:R-:W-:Y:S05]  /*4300*/  @P2 BRA `(.L_x_2381) ;  /* 0x0000000000102947 */ /* 0x000fea0003800000 */
[----:B------:R-:W-:Y:S01]  /*4310*/  MOV R141, RZ ;  /* 0x000000ff008d7202 */ /* 0x000fe20000000f00 */
[----:B------:R-:W-:Y:S06]  /*4320*/  @!P0 BRA `(.L_x_2382) ;  /* 0x0000000000248947 */ /* 0x000fec0003800000 */
[----:B------:R-:W-:Y:S01]  /*4330*/  HADD2.F32 R141, -RZ, R32.H1_H1 ;  /* 0x30000020ff8d7230 */ /* 0x000fe20000004100 */
[----:B------:R-:W-:Y:S06]  /*4340*/  BRA `(.L_x_2382) ;  /* 0x00000000001c7947 */ /* 0x000fec0003800000 */
.L_x_2381:
[----:B------:R-:W-:-:S04]  /*4350*/  ISETP.NE.AND P6, PT, R5, RZ, PT ;  /* 0x000000ff0500720c */ /* 0x000fc80003fc5270 */
[----:B------:R-:W-:-:S05]  /*4360*/  FSEL R141, R144, RZ, !P6 ;  /* 0x000000ff908d7208 */ /* 0x000fca0007000000 */
[----:B------:R-:W-:-:S04]  /*4370*/  FFMA.FTZ R2, R182, R145, R141 ;  /* 0x00000091b6027223 */ /* 0x000fc8000001008d */
[----:B------:R-:W-:Y:S01]  /*4380*/  FADD.FTZ R141, R209, -R2 ;  /* 0x80000002d18d7221 */ /* 0x000fe20000010000 */
[----:B------:R-:W-:-:S03]  /*4390*/  @P0 HADD2.F32 R2, -RZ, R32.H1_H1 ;  /* 0x30000020ff020230 */ /* 0x000fc60000004100 */
[----:B------:R-:W-:-:S04]  /*43a0*/  FMUL.FTZ R141, R4, R141 ;  /* 0x0000008d048d7220 */ /* 0x000fc80000410000 */
[----:B------:R-:W-:-:S07]  /*43b0*/  @P0 FADD.FTZ R141, R141, R2 ;  /* 0x000000028d8d0221 */ /* 0x000fce0000010000 */
.L_x_2382:
[----:B------:R-:W-:Y:S05]  /*43c0*/  BSYNC B0 ;  /* 0x0000000000007941 */ /* 0x000fea0003800000 */
.L_x_2380:
        /* <DEDUP_REMOVED lines=15> */
.L_x_2384:
[----:B------:R-:W-:Y:S05]  /*44c0*/  BSYNC B0 ;  /* 0x0000000000007941 */ /* 0x000fea0003800000 */
.L_x_2383:
[----:B------:R-:W-:Y:S01]  /*44d0*/  BSSY B0, `(.L_x_2385) ;  /* 0x000000e000007945 */ /* 0x000fe20003800000 */
[----:B------:R-:W-:-:S03]  /*44e0*/  @P1 PRMT R72, R72, 0x5410, R2 ;  /* 0x0000541048481816 */ /* 0x000fc60000000002 */
[----:B------:R-:W-:Y:S05]  /*44f0*/  @P2 BRA `(.L_x_2386) ;  /* 0x0000000000102947 */ /* 0x000fea0003800000 */
[----:B------:R-:W-:Y:S01]  /*4500*/  HFMA2.MMA R141, -RZ, RZ, 0, 0 ;  /* 0x00000000ff8d7435 */ /* 0x000fe200000001ff */
[----:B------:R-:W-:Y:S10]  /*4510*/  @!P0 BRA `(.L_x_2387) ;  /* 0x0000000000248947 */ /* 0x000ff40003800000 */
[----:B------:R-:W-:Y:S01]  /*4520*/  HADD2.F32 R141, -RZ, R33.H0_H0 ;  /* 0x20000021ff8d7230 */ /* 0x000fe20000004100 */
[----:B------:R-:W-:Y:S06]  /*4530*/  BRA `(.L_x_2387) ;  /* 0x00000000001c7947 */ /* 0x000fec0003800000 */
.L_x_2386:
[----:B------:R-:W-:-:S04]  /*4540*/  ISETP.NE.AND P6, PT, R5, RZ, PT ;  /* 0x000000ff0500720c */ /* 0x000fc80003fc5270 */
[----:B------:R-:W-:-:S05]  /*4550*/  FSEL R2, R144, RZ, !P6 ;  /* 0x000000ff90027208 */ /* 0x000fca0007000000 */
[----:B------:R-:W-:Y:S01]  /*4560*/  FFMA.FTZ R141, R181, R145, R2 ;  /* 0x00000091b58d7223 */ /* 0x000fe20000010002 */
[----:B------:R-:W-:-:S03]  /*4570*/  @P0 HADD2.F32 R2, -RZ, R33.H0_H0 ;  /* 0x20000021ff020230 */ /* 0x000fc60000004100 */
[----:B------:R-:W-:-:S04]  /*4580*/  FADD.FTZ R141, R212, -R141 ;  /* 0x8000008dd48d7221 */ /* 0x000fc80000010000 */
[----:B------:R-:W-:-:S04]  /*4590*/  FMUL.FTZ R141, R4, R141 ;  /* 0x0000008d048d7220 */ /* 0x000fc80000410000 */
[----:B------:R-:W-:-:S07]  /*45a0*/  @P0 FADD.FTZ R141, R141, R2 ;  /* 0x000000028d8d0221 */ /* 0x000fce0000010000 */
.L_x_2387:
[----:B------:R-:W-:Y:S05]  /*45b0*/  BSYNC B0 ;  /* 0x0000000000007941 */ /* 0x000fea0003800000 */
.L_x_2385:
        /* <DEDUP_REMOVED lines=15> */
.L_x_2389:
[----:B------:R-:W-:Y:S05]  /*46b0*/  BSYNC B0 ;  /* 0x0000000000007941 */ /* 0x000fea0003800000 */
.L_x_2388:
[----:B------:R-:W-:Y:S01]  /*46c0*/  BSSY B0, `(.L_x_2390) ;  /* 0x000000e000007945 */ /* 0x000fe20003800000 */
[----:B------:R-:W-:-:S03]  /*46d0*/  @P1 PRMT R73, R2, 0x7610, R73 ;  /* 0x0000761002491816 */ /* 0x000fc60000000049 */
[----:B------:R-:W-:Y:S05]  /*46e0*/  @P2 BRA `(.L_x_2391) ;  /* 0x0000000000102947 */ /* 0x000fea0003800000 */
[----:B------:R-:W-:Y:S01]  /*46f0*/  MOV R141, RZ ;  /* 0x000000ff008d7202 */ /* 0x000fe20000000f00 */
[----:B------:R-:W-:Y:S06]  /*4700*/  @!P0 BRA `(.L_x_2392) ;  /* 0x0000000000248947 */ /* 0x000fec0003800000 */
[----:B------:R-:W-:Y:S01]  /*4710*/  HADD2.F32 R141, -RZ, R33.H1_H1 ;  /* 0x30000021ff8d7230 */ /* 0x000fe20000004100 */
[----:B------:R-:W-:Y:S06]  /*4720*/  BRA `(.L_x_2392) ;  /* 0x00000000001c7947 */ /* 0x000fec0003800000 */
.L_x_2391:
[----:B------:R-:W-:-:S04]  /*4730*/  ISETP.NE.AND P6, PT, R5, RZ, PT ;  /* 0x000000ff0500720c */ /* 0x000fc80003fc5270 */
[----:B------:R-:W-:-:S05]  /*4740*/  FSEL R141, R144, RZ, !P6 ;  /* 0x000000ff908d7208 */ /* 0x000fca0007000000 */
[----:B------:R-:W-:-:S04]  /*4750*/  FFMA.FTZ R2, R184, R145, R141 ;  /* 0x00000091b8027223 */ /* 0x000fc8000001008d */
[----:B------:R-:W-:Y:S01]  /*4760*/  FADD.FTZ R141, R211, -R2 ;  /* 0x80000002d38d7221 */ /* 0x000fe20000010000 */
[----:B------:R-:W-:-:S03]  /*4770*/  @P0 HADD2.F32 R2, -RZ, R33.H1_H1 ;  /* 0x30000021ff020230 */ /* 0x000fc60000004100 */
[----:B------:R-:W-:-:S04]  /*4780*/  FMUL.FTZ R141, R4, R141 ;  /* 0x0000008d048d7220 */ /* 0x000fc80000410000 */
[----:B------:R-:W-:-:S07]  /*4790*/  @P0 FADD.FTZ R141, R141, R2 ;  /* 0x000000028d8d0221 */ /* 0x000fce0000010000 */
.L_x_2392:
[----:B------:R-:W-:Y:S05]  /*47a0*/  BSYNC B0 ;  /* 0x0000000000007941 */ /* 0x000fea0003800000 */
.L_x_2390:
        /* <DEDUP_REMOVED lines=15> */
.L_x_2394:
[----:B------:R-:W-:Y:S05]  /*48a0*/  BSYNC B0 ;  /* 0x0000000000007941 */ /* 0x000fea0003800000 */
.L_x_2393:
[----:B------:R-:W-:Y:S01]  /*48b0*/  BSSY B0, `(.L_x_2395) ;  /* 0x000000e000007945 */ /* 0x000fe20003800000 */
[----:B------:R-:W-:-:S03]  /*48c0*/  @P1 PRMT R73, R73, 0x5410, R2 ;  /* 0x0000541049491816 */ /* 0x000fc60000000002 */
[----:B------:R-:W-:Y:S05]  /*48d0*/  @P2 BRA `(.L_x_2396) ;  /* 0x0000000000102947 */ /* 0x000fea0003800000 */
[----:B------:R-:W-:Y:S01]  /*48e0*/  HFMA2.MMA R141, -RZ, RZ, 0, 0 ;  /* 0x00000000ff8d7435 */ /* 0x000fe200000001ff */
[----:B------:R-:W-:Y:S10]  /*48f0*/  @!P0 BRA `(.L_x_2397) ;  /* 0x0000000000248947 */ /* 0x000ff40003800000 */
[----:B------:R-:W-:Y:S01]  /*4900*/  HADD2.F32 R141, -RZ, R34.H0_H0 ;  /* 0x20000022ff8d7230 */ /* 0x000fe20000004100 */
[----:B------:R-:W-:Y:S06]  /*4910*/  BRA `(.L_x_2397) ;  /* 0x00000000001c7947 */ /* 0x000fec0003800000 */
.L_x_2396:
[----:B------:R-:W-:-:S04]  /*4920*/  ISETP.NE.AND P6, PT, R5, RZ, PT ;  /* 0x000000ff0500720c */ /* 0x000fc80003fc5270 */
[----:B------:R-:W-:-:S05]  /*4930*/  FSEL R2, R144, RZ, !P6 ;  /* 0x000000ff90027208 */ /* 0x000fca0007000000 */
[----:B------:R-:W-:Y:S01]  /*4940*/  FFMA.FTZ R141, R183, R145, R2 ;  /* 0x00000091b78d7223 */ /* 0x000fe20000010002 */
[----:B------:R-:W-:-:S03]  /*4950*/  @P0 HADD2.F32 R2, -RZ, R34.H0_H0 ;  /* 0x20000022ff020230 */ /* 0x000fc60000004100 */
[----:B------:R-:W-:-:S04]  /*4960*/  FADD.FTZ R141, R214, -R141 ;  /* 0x8000008dd68d7221 */ /* 0x000fc80000010000 */
[----:B------:R-:W-:-:S04]  /*4970*/  FMUL.FTZ R141, R4, R141 ;  /* 0x0000008d048d7220 */ /* 0x000fc80000410000 */
[----:B------:R-:W-:-:S07]  /*4980*/  @P0 FADD.FTZ R141, R141, R2 ;  /* 0x000000028d8d0221 */ /* 0x000fce0000010000 */
.L_x_2397:
[----:B------:R-:W-:Y:S05]  /*4990*/  BSYNC B0 ;  /* 0x0000000000007941 */ /* 0x000fea0003800000 */
.L_x_2395:
        /* <DEDUP_REMOVED lines=15> */
.L_x_2399:
[----:B------:R-:W-:Y:S05]  /*4a90*/  BSYNC B0 ;  /* 0x0000000000007941 */ /* 0x000fea0003800000 */
.L_x_2398:
[----:B------:R-:W-:Y:S01]  /*4aa0*/  BSSY B0, `(.L_x_2400) ;  /* 0x000000e000007945 */ /* 0x000fe20003800000 */
[----:B------:R-:W-:-:S03]  /*4ab0*/  @P1 PRMT R74, R2, 0x7610, R74 ;  /* 0x00007610024a1816 */ /* 0x000fc6000000004a */
[----:B------:R-:W-:Y:S05]  /*4ac0*/  @P2 BRA `(.L_x_2401) ;  /* 0x0000000000102947 */ /* 0x000fea0003800000 */
[----:B------:R-:W-:Y:S01]  /*4ad0*/  MOV R141, RZ ;  /* 0x000000ff008d7202 */ /* 0x000fe20000000f00 */
[----:B------:R-:W-:Y:S06]  /*4ae0*/  @!P0 BRA `(.L_x_2402) ;  /* 0x0000000000248947 */ /* 0x000fec0003800000 */
[----:B------:R-:W-:Y:S01]  /*4af0*/  HADD2.F32 R141, -RZ, R34.H1_H1 ;  /* 0x30000022ff8d7230 */ /* 0x000fe20000004100 */
[----:B------:R-:W-:Y:S06]  /*4b00*/  BRA `(.L_x_2402) ;  /* 0x00000000001c7947 */ /* 0x000fec0003800000 */
.L_x_2401:
[----:B------:R-:W-:-:S04]  /*4b10*/  ISETP.NE.AND P6, PT, R5, RZ, PT ;  /* 0x000000ff0500720c */ /* 0x000fc80003fc5270 */
[----:B------:R-:W-:-:S05]  /*4b20*/  FSEL R141, R144, RZ, !P6 ;  /* 0x000000ff908d7208 */ /* 0x000fca0007000000 */
[----:B------:R-:W-:-:S04]  /*4b30*/  FFMA.FTZ R2, R186, R145, R141 ;  /* 0x00000091ba027223 */ /* 0x000fc8000001008d */
[----:B------:R-:W-:Y:S01]  /*4b40*/  FADD.FTZ R141, R213, -R2 ;  /* 0x80000002d58d7221 */ /* 0x000fe20000010000 */
[----:B------:R-:W-:-:S03]  /*4b50*/  @P0 HADD2.F32 R2, -RZ, R34.H1_H1 ;  /* 0x30000022ff020230 */ /* 0x000fc60000004100 */
[----:B------:R-:W-:-:S04]  /*4b60*/  FMUL.FTZ R141, R4, R141 ;  /* 0x0000008d048d7220 */ /* 0x000fc80000410000 */
[----:B------:R-:W-:-:S07]  /*4b70*/  @P0 FADD.FTZ R141, R141, R2 ;  /* 0x000000028d8d0221 */ /* 0x000fce0000010000 */
.L_x_2402:
[----:B------:R-:W-:Y:S05]  /*4b80*/  BSYNC B0 ;  /* 0x0000000000007941 */ /* 0x000fea0003800000 */
.L_x_2400:
        /* <DEDUP_REMOVED lines=15> */
.L_x_2404:
[----:B------:R-:W-:Y:S05]  /*4c80*/  BSYNC B0 ;  /* 0x0000000000007941 */ /* 0x000fea0003800000 */
.L_x_2403:
[----:B------:R-:W-:Y:S01]  /*4c90*/  BSSY B0, `(.L_x_2405) ;  /* 0x000000e000007945 */ /* 0x000fe20003800000 */
[----:B------:R-:W-:-:S03]  /*4ca0*/  @P1 PRMT R74, R74, 0x5410, R2 ;  /* 0x000054104a4a1816 */ /* 0x000fc60000000002 */
[----:B------:R-:W-:Y:S05]  /*4cb0*/  @P2 BRA `(.L_x_2406) ;  /* 0x0000000000102947 */ /* 0x000fea0003800000 */
[----:B------:R-:W-:Y:S01]  /*4cc0*/  HFMA2.MMA R141, -RZ, RZ, 0, 0 ;  /* 0x00000000ff8d7435 */ /* 0x000fe200000001ff */
[----:B------:R-:W-:Y:S10]  /*4cd0*/  @!P0 BRA `(.L_x_2407) ;  /* 0x0000000000248947 */ /* 0x000ff40003800000 */
[----:B------:R-:W-:Y:S01]  /*4ce0*/  HADD2.F32 R141, -RZ, R35.H0_H0 ;  /* 0x20000023ff8d7230 */ /* 0x000fe20000004100 */
[----:B------:R-:W-:Y:S06]  /*4cf0*/  BRA `(.L_x_2407) ;  /* 0x00000000001c7947 */ /* 0x000fec0003800000 */
.L_x_2406:
[----:B------:R-:W-:-:S04]  /*4d00*/  ISETP.NE.AND P6, PT, R5, RZ, PT ;  /* 0x000000ff0500720c */ /* 0x000fc80003fc5270 */
[----:B------:R-:W-:-:S05]  /*4d10*/  FSEL R2, R144, RZ, !P6 ;  /* 0x000000ff90027208 */ /* 0x000fca0007000000 */
[----:B------:R-:W-:Y:S01]  /*4d20*/  FFMA.FTZ R141, R185, R145, R2 ;  /* 0x00000091b98d7223 */ /* 0x000fe20000010002 */
[----:B------:R-:W-:-:S03]  /*4d30*/  @P0 HADD2.F32 R2, -RZ, R35.H0_H0 ;  /* 0x20000023ff020230 */ /* 0x000fc60000004100 */
[----:B------:R-:W-:-:S04]  /*4d40*/  FADD.FTZ R141, R216, -R141 ;  /* 0x8000008dd88d7221 */ /* 0x000fc80000010000 */
[----:B------:R-:W-:-:S04]  /*4d50*/  FMUL.FTZ R141, R4, R141 ;  /* 0x0000008d048d7220 */ /* 0x000fc80000410000 */
[----:B------:R-:W-:-:S07]  /*4d60*/  @P0 FADD.FTZ R141, R141, R2 ;  /* 0x000000028d8d0221 */ /* 0x000fce0000010000 */
.L_x_2407:
[----:B------:R-:W-:Y:S05]  /*4d70*/  BSYNC B0 ;  /* 0x0000000000007941 */ /* 0x000fea0003800000 */
.L_x_2405:
        /* <DEDUP_REMOVED lines=15> */
.L_x_2409:
[----:B------:R-:W-:Y:S05]  /*4e70*/  BSYNC B0 ;  /* 0x0000000000007941 */ /* 0x000fea0003800000 */
.L_x_2408:
[----:B------:R-:W-:Y:S01]  /*4e80*/  BSSY B0, `(.L_x_2410) ;  /* 0x000000e000007945 */ /* 0x000fe20003800000 */
[----:B------:R-:W-:-:S03]  /*4e90*/  @P1 PRMT R75, R2, 0x7610, R75 ;  /* 0x00007610024b1816 */ /* 0x000fc6000000004b */
[----:B------:R-:W-:Y:S05]  /*4ea0*/  @P2 BRA `(.L_x_2411) ;  /* 0x0000000000102947 */ /* 0x000fea0003800000 */
[----:B------:R-:W-:Y:S01]  /*4eb0*/  MOV R4, RZ ;  /* 0x000000ff00047202 */ /* 0x000fe20000000f00 */
[----:B------:R-:W-:Y:S06]  /*4ec0*/  @!P0 BRA `(.L_x_2412) ;  /* 0x0000000000248947 */ /* 0x000fec0003800000 */
[----:B------:R-:W-:Y:S01]  /*4ed0*/  HADD2.F32 R4, -RZ, R35.H1_H1 ;  /* 0x30000023ff047230 */ /* 0x000fe20000004100 */
[----:B------:R-:W-:Y:S06]  /*4ee0*/  BRA `(.L_x_2412) ;  /* 0x00000000001c7947 */ /* 0x000fec0003800000 */
.L_x_2411:
[----:B------:R-:W-:Y:S01]  /*4ef0*/  ISETP.NE.AND P2, PT, R5, RZ, PT ;  /* 0x000000ff0500720c */ /* 0x000fe20003f45270 */
[----:B------:R-:W-:-:S03]  /*4f00*/  @P0 HADD2.F32 R143, -RZ, R35.H1_H1 ;  /* 0x30000023ff8f0230 */ /* 0x000fc60000004100 */
[----:B------:R-:W-:-:S05]  /*4f10*/  FSEL R141, R144, RZ, !P2 ;  /* 0x000000ff908d7208 */ /* 0x000fca0005000000 */
[----:B------:R-:W-:-:S04]  /*4f20*/  FFMA.FTZ R2, R218, R145, R141 ;  /* 0x00000091da027223 */ /* 0x000fc8000001008d */
[----:B------:R-:W-:-:S04]  /*4f30*/  FADD.FTZ R141, R215, -R2 ;  /* 0x80000002d78d7221 */ /* 0x000fc80000010000 */
[----:B------:R-:W-:-:S04]  /*4f40*/  FMUL.FTZ R4, R4, R141 ;  /* 0x0000008d04047220 */ /* 0x000fc80000410000 */
[----:B------:R-:W-:-:S07]  /*4f50*/  @P0 FADD.FTZ R4, R4, R143 ;  /* 0x0000008f04040221 */ /* 0x000fce0000010000 */
.L_x_2412:
[----:B------:R-:W-:Y:S05]  /*4f60*/  BSYNC B0 ;  /* 0x0000000000007941 */ /* 0x000fea0003800000 */
.L_x_2410:
[----:B------:R-:W-:Y:S01]  /*4f70*/  @P1 F2FP.F16.F32.PACK_AB R2, RZ, R4 ;  /* 0x00000004ff02123e */ /* 0x000fe200000000ff */
[----:B------:R-:W-:Y:S03]  /*4f80*/  BSSY B0, `(.L_x_2413) ;  /* 0x000000f000007945 */ /* 0x000fe60003800000 */
[----:B------:R-:W-:Y:S01]  /*4f90*/  @P1 PRMT R75, R75, 0x5410, R2 ;  /* 0x000054104b4b1816 */ /* 0x000fe20000000002 */
        /* <DEDUP_REMOVED lines=13> */
.L_x_2414:
[----:B------:R-:W-:Y:S05]  /*5070*/  BSYNC B0 ;  /* 0x0000000000007941 */ /* 0x000fea0003800000 */
.L_x_2413:
        /* <DEDUP_REMOVED lines=8> */
.L_x_2286:
[----:B------:R-:W0:Y:S08]  /*5100*/  S2UR UR6, SR_CTAID.X ;  /* 0x00000000000679c3 */ /* 0x000e300000002500 */
[----:B------:R-:W1:Y:S08]  /*5110*/  LDC.64 R2, c[0x0][0x2d0] ;  /* 0x0000b400ff027b82 */ /* 0x000e700000000a00 */
[----:B------:R-:W3:Y:S08]  /*5120*/  LDC.64 R4, c[0x0][0x2d8] ;  /* 0x0000b600ff047b82 */ /* 0x000ef00000000a00 */
[----:B------:R-:W4:Y:S01]  /*5130*/  LDC.64 R6, c[0x0][0x2f0] ;  /* 0x0000bc00ff067b82 */ /* 0x000f220000000a00 */
[----:B0-----:R-:W-:Y:S01]  /*5140*/  LEA.HI R9, R192, UR6, RZ, 0x18 ;  /* 0x00000006c0097c11 */ /* 0x001fe2000f8fc0ff */
[----:B------:R-:W-:-:S04]  /*5150*/  ULDC UR6, c[0x0][0x218] ;  /* 0x0000860000067ab9 */ /* 0x000fc80000000800 */
[----:B------:R-:W-:-:S05]  /*5160*/  IMAD R9, R9, UR6, RZ ;  /* 0x0000000609097c24 */ /* 0x000fca000f8e02ff */
[----:B------:R-:W-:-:S05]  /*5170*/  LEA.HI R9, R9, R30, RZ, 0x1d ;  /* 0x0000001e09097211 */ /* 0x000fca00078fe8ff */
[----:B-1----:R-:W-:-:S04]  /*5180*/  IMAD.WIDE.U32 R2, R9, 0x20, R2 ;  /* 0x0000002009027825 */ /* 0x002fc800078e0002 */
        /* <DEDUP_REMOVED lines=21> */
.L_x_2290:
[----:B------:R-:W-:Y:S01]  /*52e0*/  HFMA2.MMA R150, -RZ, RZ, 0, 9.5367431640625e-07 ;  /* 0x00000010ff967435 */ /* 0x000fe200000001ff */
[----:B------:R-:W-:Y:S02]  /*52f0*/  MOV R153, R144 ;  /* 0x0000009000997202 */ /* 0x000fe40000000f00 */
[----:B------:R-:W-:Y:S02]  /*5300*/  MOV R155, 0x1f ;  /* 0x0000001f009b7802 */ /* 0x000fe40000000f00 */
[----:B------:R-:W-:-:S07]  /*5310*/  MOV R148, 0xffffffff ;  /* 0xffffffff00947802 */ /* 0x000fce0000000f00 */
[----:B------:R-:W-:Y:S05]  /*5320*/  WARPSYNC.COLLECTIVE R148, `(.L_x_2416) ;  /* 0x0000000094087348 */ /* 0x000fea0003c00000 */
[----:B------:R0:W1:Y:S02]  /*5330*/  SHFL.DOWN P1, R189, R153, R150, R155 ;  /* 0x0800009699bd7389 */ /* 0x000064000002009b */
[----:B01----:R-:W-:Y:S01]  /*5340*/  ENDCOLLECTIVE ;  /* 0x000000000000791b */ /* 0x003fe20003800000 */
.L_x_2416:
[----:B------:R-:W-:Y:S02]  /*5350*/  MOV R153, R142 ;  /* 0x0000008e00997202 */ /* 0x000fe40000000f00 */
[----:B------:R-:W-:-:S07]  /*5360*/  MOV R141, R189 ;  /* 0x000000bd008d7202 */ /* 0x000fce0000000f00 */
[----:B------:R-:W-:Y:S05]  /*5370*/  WARPSYNC.COLLECTIVE R148, `(.L_x_2417) ;  /* 0x0000000094087348 */ /* 0x000fea0003c00000 */
[----:B------:R0:W1:Y:S02]  /*5380*/  SHFL.DOWN P1, R189, R153, R150, R155 ;  /* 0x0800009699bd7389 */ /* 0x000064000002009b */
[----:B01----:R-:W-:Y:S01]  /*5390*/  ENDCOLLECTIVE ;  /* 0x000000000000791b */ /* 0x003fe20003800000 */
.L_x_2417:
[----:B------:R-:W-:Y:S01]  /*53a0*/  FADD.FTZ R141, R141, R144 ;  /* 0x000000908d8d7221 */ /* 0x000fe20000010000 */
[----:B------:R-:W-:-:S04]  /*53b0*/  HFMA2.MMA R150, -RZ, RZ, 0, 4.76837158203125e-07 ;  /* 0x00000008ff967435 */ /* 0x000fc800000001ff */
[----:B------:R-:W-:Y:S02]  /*53c0*/  MOV R153, R141 ;  /* 0x0000008d00997202 */ /* 0x000fe40000000f00 */
[----:B------:R-:W-:-:S07]  /*53d0*/  MOV R147, R189 ;  /* 0x000000bd00937202 */ /* 0x000fce0000000f00 */
[----:B------:R-:W-:Y:S05]  /*53e0*/  WARPSYNC.COLLECTIVE R148, `(.L_x_2418) ;  /* 0x0000000094087348 */ /* 0x000fea0003c00000 */
[----:B------:R0:W1:Y:S02]  /*53f0*/  SHFL.DOWN P1, R189, R153, R150, R155 ;  /* 0x0800009699bd7389 */ /* 0x000064000002009b */
[----:B01----:R-:W-:Y:S01]  /*5400*/  ENDCOLLECTIVE ;  /* 0x000000000000791b */ /* 0x003fe20003800000 */
.L_x_2418:
[----:B------:R-:W-:-:S05]  /*5410*/  FADD.FTZ R147, R147, R142 ;  /* 0x0000008e93937221 */ /* 0x000fca0000010000 */
[----:B------:R-:W-:Y:S02]  /*5420*/  MOV R153, R147 ;  /* 0x0000009300997202 */ /* 0x000fe40000000f00 */
[----:B------:R-:W-:-:S07]  /*5430*/  MOV R140, R189 ;  /* 0x000000bd008c7202 */ /* 0x000fce0000000f00 */
[----:B------:R-:W-:Y:S05]  /*5440*/  WARPSYNC.COLLECTIVE R148, `(.L_x_2419) ;  /* 0x0000000094087348 */ /* 0x000fea0003c00000 */
[----:B------:R0:W1:Y:S02]  /*5450*/  SHFL.DOWN P1, R189, R153, R150, R155 ;  /* 0x0800009699bd7389 */ /* 0x000064000002009b */
[----:B01----:R-:W-:Y:S01]  /*5460*/  ENDCOLLECTIVE ;  /* 0x000000000000791b */ /* 0x003fe20003800000 */
.L_x_2419:
[----:B------:R-:W-:Y:S01]  /*5470*/  FADD.FTZ R140, R141, R140 ;  /* 0x0000008c8d8c7221 */ /* 0x000fe20000010000 */
[----:B------:R-:W-:-:S04]  /*5480*/  HFMA2.MMA R150, -RZ, RZ, 0, 2.384185791015625e-07 ;  /* 0x00000004ff967435 */ /* 0x000fc800000001ff */
[----:B------:R-:W-:Y:S02]  /*5490*/  MOV R153, R140 ;  /* 0x0000008c00997202 */ /* 0x000fe40000000f00 */
[----:B------:R-:W-:-:S07]  /*54a0*/  MOV R146, R189 ;  /* 0x000000bd00927202 */ /* 0x000fce0000000f00 */
[----:B------:R-:W-:Y:S05]  /*54b0*/  WARPSYNC.COLLECTIVE R148, `(.L_x_2420) ;  /* 0x0000000094087348 */ /* 0x000fea0003c00000 */
[----:B------:R0:W1:Y:S02]  /*54c0*/  SHFL.DOWN P1, R189, R153, R150, R155 ;  /* 0x0800009699bd7389 */ /* 0x000064000002009b */
[----:B01----:R-:W-:Y:S01]  /*54d0*/  ENDCOLLECTIVE ;  /* 0x000000000000791b */ /* 0x003fe20003800000 */
.L_x_2420:
[----:B------:R-:W-:-:S05]  /*54e0*/  FADD.FTZ R146, R147, R146 ;  /* 0x0000009293927221 */ /* 0x000fca0000010000 */
[----:B------:R-:W-:Y:S02]  /*54f0*/  MOV R153, R146 ;  /* 0x0000009200997202 */ /* 0x000fe40000000f00 */
[----:B------:R-:W-:-:S07]  /*5500*/  MOV R149, R189 ;  /* 0x000000bd00957202 */ /* 0x000fce0000000f00 */
[----:B------:R-:W-:Y:S05]  /*5510*/  WARPSYNC.COLLECTIVE R148, `(.L_x_2421) ;  /* 0x0000000094087348 */ /* 0x000fea0003c00000 */
[----:B------:R0:W1:Y:S02]  /*5520*/  SHFL.DOWN P1, R189, R153, R150, R155 ;  /* 0x0800009699bd7389 */ /* 0x000064000002009b */
[----:B01----:R-:W-:Y:S01]  /*5530*/  ENDCOLLECTIVE ;  /* 0x000000000000791b */ /* 0x003fe20003800000 */
.L_x_2421:
[----:B------:R-:W-:Y:S01]  /*5540*/  FADD.FTZ R149, R140, R149 ;  /* 0x000000958c957221 */ /* 0x000fe20000010000 */
[----:B------:R-:W-:-:S04]  /*5550*/  HFMA2.MMA R150, -RZ, RZ, 0, 1.1920928955078125e-07 ;  /* 0x00000002ff967435 */ /* 0x000fc800000001ff */
[----:B------:R-:W-:Y:S02]  /*5560*/  MOV R153, R149 ;  /* 0x0000009500997202 */ /* 0x000fe40000000f00 */
[----:B------:R-:W-:-:S07]  /*5570*/  MOV R151, R189 ;  /* 0x000000bd00977202 */ /* 0x000fce0000000f00 */
[----:B------:R-:W-:Y:S05]  /*5580*/  WARPSYNC.COLLECTIVE R148, `(.L_x_2422) ;  /* 0x0000000094087348 */ /* 0x000fea0003c00000 */
[----:B------:R0:W1:Y:S02]  /*5590*/  SHFL.DOWN P1, R189, R153, R150, R155 ;  /* 0x0800009699bd7389 */ /* 0x000064000002009b */
[----:B01----:R-:W-:Y:S01]  /*55a0*/  ENDCOLLECTIVE ;  /* 0x000000000000791b */ /* 0x003fe20003800000 */
.L_x_2422:
[----:B------:R-:W-:-:S05]  /*55b0*/  FADD.FTZ R151, R146, R151 ;  /* 0x0000009792977221 */ /* 0x000fca0000010000 */
[----:B------:R-:W-:Y:S02]  /*55c0*/  MOV R153, R151 ;  /* 0x0000009700997202 */ /* 0x000fe40000000f00 */
[----:B------:R-:W-:-:S07]  /*55d0*/  MOV R142, R189 ;  /* 0x000000bd008e7202 */ /* 0x000fce0000000f00 */
[----:B------:R-:W-:Y:S05]  /*55e0*/  WARPSYNC.COLLECTIVE R148, `(.L_x_2423) ;  /* 0x0000000094087348 */ /* 0x000fea0003c00000 */
[----:B------:R0:W1:Y:S02]  /*55f0*/  SHFL.DOWN P1, R189, R153, R150, R155 ;  /* 0x0800009699bd7389 */ /* 0x000064000002009b */
[----:B01----:R-:W-:Y:S01]  /*5600*/  ENDCOLLECTIVE ;  /* 0x000000000000791b */ /* 0x003fe20003800000 */
.L_x_2423:
[----:B------:R-:W-:Y:S01]  /*5610*/  FADD.FTZ R142, R149, R142 ;  /* 0x0000008e958e7221 */ /* 0x000fe20000010000 */
[----:B------:R-:W-:-:S04]  /*5620*/  HFMA2.MMA R150, -RZ, RZ, 0, 5.9604644775390625e-08 ;  /* 0x00000001ff967435 */ /* 0x000fc800000001ff */
[----:B------:R-:W-:Y:S02]  /*5630*/  MOV R153, R142 ;  /* 0x0000008e00997202 */ /* 0x000fe40000000f00 */
[----:B------:R-:W-:-:S07]  /*5640*/  MOV R144, R189 ;  /* 0x000000bd00907202 */ /* 0x000fce0000000f00 */
[----:B------:R-:W-:Y:S05]  /*5650*/  WARPSYNC.COLLECTIVE R148, `(.L_x_2424) ;  /* 0x0000000094087348 */ /* 0x000fea0003c00000 */
[----:B------:R0:W1:Y:S02]  /*5660*/  SHFL.DOWN P1, R189, R153, R150, R155 ;  /* 0x0800009699bd7389 */ /* 0x000064000002009b */
[----:B01----:R-:W-:Y:S01]  /*5670*/  ENDCOLLECTIVE ;  /* 0x000000000000791b */ /* 0x003fe20003800000 */
.L_x_2424:
[----:B------:R-:W-:-:S05]  /*5680*/  FADD.FTZ R144, R151, R144 ;  /* 0x0000009097907221 */ /* 0x000fca0000010000 */
[----:B------:R-:W-:Y:S02]  /*5690*/  MOV R153, R144 ;  /* 0x0000009000997202 */ /* 0x000fe40000000f00 */
[----:B------:R-:W-:-:S07]  /*56a0*/  MOV R147, R189 ;  /* 0x000000bd00937202 */ /* 0x000fce0000000f00 */
[----:B------:R-:W-:Y:S05]  /*56b0*/  WARPSYNC.COLLECTIVE R148, `(.L_x_2425) ;  /* 0x0000000094087348 */ /* 0x000fea0003c00000 */
[----:B------:R0:W1:Y:S02]  /*56c0*/  SHFL.DOWN P1, R189, R153, R150, R155 ;  /* 0x0800009699bd7389 */ /* 0x000064000002009b */
[----:B01----:R-:W-:Y:S01]  /*56d0*/  ENDCOLLECTIVE ;  /* 0x000000000000791b */ /* 0x003fe20003800000 */
.L_x_2425:
[----:B------:R-:W-:Y:S05]  /*56e0*/  BRA `(.L_x_2426) ;  /* 0xffffffc400b47947 */ /* 0x000fea000383ffff */
.L_x_2427:
        /* <DEDUP_REMOVED lines=9> */
.L_x_11298:


//--------------------- .text._ZN10layer_norm13ln_bwd_kernelINS_13Kernel_traitsIf13__nv_bfloat16S2_S2_fjLj6144ELj1ELj1ELj8ELj16ENS_18Kernel_traits_baseILj6144EfS2_S2_S2_fjLj256EEEEELb0ELb0ELb0ELb0EEEvNS_9BwdParamsE --------------------------
	.section	.text._ZN10layer_norm13ln_bwd_kernelINS_13Kernel_traitsIf13__nv_bfloat16S2_S2_fjLj6144ELj1ELj1ELj8ELj16ENS_18Kernel_traits_baseILj6144EfS2_S2_S2_fjLj256EEEEELb0ELb0ELb0ELb0EEEvNS_9BwdParamsE,"ax",@progbits
	.align	128
        .global         _ZN10layer_norm13ln_bwd_kernelINS_13Kernel_traitsIf13__nv_bfloat16S2_S2_fjLj6144ELj1ELj1ELj8ELj16ENS_18Kernel_traits_baseILj6144EfS2_S2_S2_fjLj256EEEEELb0ELb0ELb0ELb0EEEvNS_9BwdParamsE
        .type           _ZN10layer_norm13ln_bwd_kernelINS_13Kernel_traitsIf13__nv_bfloat16S2_S2_fjLj6144ELj1ELj1ELj8ELj16ENS_18Kernel_traits_baseILj6144EfS2_S2_S2_fjLj256EEEEELb0ELb0ELb0ELb0EEEvNS_9BwdParamsE,@function
        .size           _ZN10layer_norm13ln_bwd_kernelINS_13Kernel_traitsIf13__nv_bfloat16S2_S2_fjLj6144ELj1ELj1ELj8ELj16ENS_18Kernel_traits_baseILj6144EfS2_S2_S2_fjLj256EEEEELb0ELb0ELb0ELb0EEEvNS_9BwdParamsE,(.L_x_11299 - _ZN10layer_norm13ln_bwd_kernelINS_13Kernel_traitsIf13__nv_bfloat16S2_S2_fjLj6144ELj1ELj1ELj8ELj16ENS_18Kernel_traits_baseILj6144EfS2_S2_S2_fjLj256EEEEELb0ELb0ELb0ELb0EEEvNS_9BwdParamsE)
        .other          _ZN10layer_norm13ln_bwd_kernelINS_13Kernel_traitsIf13__nv_bfloat16S2_S2_fjLj6144ELj1ELj1ELj8ELj16ENS_18Kernel_traits_baseILj6144EfS2_S2_S2_fjLj256EEEEELb0ELb0ELb0ELb0EEEvNS_9BwdParamsE,@"STO_CUDA_ENTRY STV_DEFAULT"
_ZN10layer_norm13ln_bwd_kernelINS_13Kernel_traitsIf13__nv_bfloat16S2_S2_fjLj6144ELj1ELj1ELj8ELj16ENS_18Kernel_traits_baseILj6144EfS2_S2_S2_fjLj256EEEEELb0ELb0ELb0ELb0EEEvNS_9BwdParamsE:
.text._ZN10layer_norm13ln_bwd_kernelINS_13Kernel_traitsIf13__nv_bfloat16S2_S2_fjLj6144ELj1ELj1ELj8ELj16ENS_18Kernel_traits_baseILj6144EfS2_S2_S2_fjLj256EEEEELb0ELb0ELb0ELb0EEEvNS_9BwdParamsE:
        /* <DEDUP_REMOVED lines=30> */
[----:B------:R-:W-:Y:S02]  /*01e0*/  @P2 IADD3 R3, R3, 0x100, RZ ;  /* 0x0000010003032810 */ /* 0x000fe40007ffe0ff */
[----:B------:R0:W5:Y:S04]  /*01f0*/  @P3 LDG.E.128 R80, desc[UR4][R4.64+0x10] ;  /* 0x0000100404503981 */ /* 0x000168000c1e1d00 */
[----:B------:R0:W5:Y:S01]  /*0200*/  @P2 LDG.E.128 R76, desc[UR4][R8.64] ;  /* 0x00000004084c2981 */ /* 0x000162000c1e1d00 */
[----:B---3--:R-:W-:-:S03]  /*0210*/  @P1 IMAD.WIDE.U32 R6, R3, 0x20, R10 ;  /* 0x0000002003061825 */ /* 0x008fc600078e000a */
[----:B------:R0:W5:Y:S04]  /*0220*/  @P2 LDG.E.128 R72, desc[UR4][R8.64+0x10] ;  /* 0x0000100408482981 */ /* 0x000168000c1e1d00 */
[----:B------:R0:W5:Y:S04]  /*0230*/  @P1 LDG.E.128 R68, desc[UR4][R6.64] ;  /* 0x0000000406441981 */ /* 0x000168000c1e1d00 */
        /* <DEDUP_REMOVED lines=29> */
[----:B------:R-:W-:Y:S01]  /*0410*/  HFMA2.MMA R100, -RZ, RZ, 0, 5.9604644775390625e-08 ;  /* 0x00000001ff647435 */ /* 0x000fe200000001ff */
[----:B------:R-:W-:Y:S02]  /*0420*/  ISETP.NE.U32.AND P0, PT, RZ, UR6, PT ;  /* 0x00000006ff007c0c */ /* 0x000fe4000bf05070 */
[----:B------:R-:W-:Y:S02]  /*0430*/  MOV R61, RZ ;  /* 0x000000ff003d7202 */ /* 0x000fe40000000f00 */
[----:B------:R-:W-:-:S13]  /*0440*/  ISETP.NE.AND.EX P0, PT, RZ, UR7, PT, P0 ;  /* 0x00000007ff007c0c */ /* 0x000fda000bf05300 */
.L_x_2442:
        /* <DEDUP_REMOVED lines=9> */
[----:B-----5:R0:W5:Y:S04]  /*04e0*/  @P0 LDG.E.U16 R101, desc[UR4][R96.64] ;  /* 0x0000000460650981 */ /* 0x020168000c1e1500 */
        /* <DEDUP_REMOVED lines=28> */
[C---:B------:R-:W-:Y:S01]  /*06b0*/  PRMT R106, R93.reuse, 0x7632, R106 ;  /* 0x000076325d6a7816 */ /* 0x040fe2000000006a */
[C---:B------:R-:W-:Y:S01]  /*06c0*/  FADD.FTZ R92, -R102.reuse, R3 ;  /* 0x00000003665c7221 */ /* 0x040fe20000010100 */
[----:B------:R-:W-:Y:S01]  /*06d0*/  SHF.L.U32 R107, R93, 0x10, RZ ;  /* 0x000000105d6b7819 */ /* 0x000fe200000006ff */
[----:B------:R-:W-:Y:S01]  /*06e0*/  FADD.FTZ R152, -R102, R103 ;  /* 0x0000006766987221 */ /* 0x000fe20000010100 */
[----:B------:R-:W-:Y:S01]  /*06f0*/  PRMT R151, R95, 0x7632, R151 ;  /* 0x000076325f977816 */ /* 0x000fe20000000097 */
[----:B-----5:R-:W-:Y:S01]  /*0700*/  FMUL.FTZ R3, R147, R92 ;  /* 0x0000005c93037220 */ /* 0x020fe20000410000 */
[----:B------:R-:W-:Y:S01]  /*0710*/  SHF.L.U32 R145, R95, 0x10, RZ ;  /* 0x000000105f917819 */ /* 0x000fe200000006ff */
[----:B------:R-:W-:Y:S01]  /*0720*/  FMUL.FTZ R152, R147, R152 ;  /* 0x0000009893987220 */ /* 0x000fe20000410000 */
[----:B------:R-:W-:-:S02]  /*0730*/  PRMT R149, R94, 0x7632, R149 ;  /* 0x000076325e957816 */ /* 0x000fc40000000095 */
[----:B------:R-:W-:Y:S01]  /*0740*/  SHF.L.U32 R143, R94, 0x10, RZ ;  /* 0x000000105e8f7819 */ /* 0x000fe200000006ff */
[----:B------:R-:W-:Y:S01]  /*0750*/  FADD.FTZ R94, -R102, R107 ;  /* 0x0000006b665e7221 */ /* 0x000fe20000010100 */
[C---:B---3--:R-:W-:Y:S02]  /*0760*/  PRMT R93, R96.reuse, 0x7632, R93 ;  /* 0x00007632605d7816 */ /* 0x048fe4000000005d */
[----:B------:R-:W-:Y:S01]  /*0770*/  SHF.L.U32 R95, R96, 0x10, RZ ;  /* 0x00000010605f7819 */ /* 0x000fe200000006ff */
[----:B------:R-:W-:Y:S01]  /*0780*/  FMUL.FTZ R141, R147, R94 ;  /* 0x0000005e938d7220 */ /* 0x000fe20000410000 */
[----:B------:R-:W-:Y:S01]  /*0790*/  SHF.L.U32 R92, R93, 0x10, RZ ;  /* 0x000000105d5c7819 */ /* 0x000fe200000006ff */
[----:B------:R-:W-:Y:S01]  /*07a0*/  FADD.FTZ R94, -R102, R143 ;  /* 0x0000008f665e7221 */ /* 0x000fe20000010100 */
[----:B------:R-:W-:Y:S01]  /*07b0*/  SHF.L.U32 R93, R106, 0x10, RZ ;  /* 0x000000106a5d7819 */ /* 0x000fe200000006ff */
[-C--:B------:R-:W-:Y:S01]  /*07c0*/  FMUL.FTZ R144, R84, R95.reuse ;  /* 0x0000005f54907220 */ /* 0x080fe20000410000 */
[----:B------:R-:W-:Y:S01]  /*07d0*/  FADD.FTZ R36, R36, R95 ;  /* 0x0000005f24247221 */ /* 0x000fe20000010000 */
[----:B------:R-:W-:Y:S01]  /*07e0*/  FFMA.FTZ R60, R3, R95, R60 ;  /* 0x0000005f033c7223 */ /* 0x000fe2000001003c */
[----:B------:R-:W-:Y:S01]  /*07f0*/  SHF.L.U32 R95, R149, 0x10, RZ ;  /* 0x00000010955f7819 */ /* 0x000fe200000006ff */
[----:B------:R-:W-:Y:S01]  /*0800*/  FADD.FTZ R37, R37, R92 ;  /* 0x0000005c25257221 */ /* 0x000fe20000010000 */
[----:B------:R-:W-:Y:S01]  /*0810*/  PRMT R96, R97, 0x7632, R96 ;  /* 0x0000763261607816 */ /* 0x000fe20000000060 */
[-C--:B------:R-:W-:Y:S01]  /*0820*/  FFMA.FTZ R61, R152, R92.reuse, R61 ;  /* 0x0000005c983d7223 */ /* 0x080fe2000001003d */
[----:B------:R-:W-:Y:S01]  /*0830*/  FMUL.FTZ R149, R85, R92 ;  /* 0x0000005c55957220 */ /* 0x000fe20000410000 */
[----:B------:R-:W-:Y:S01]  /*0840*/  SHF.L.U32 R97, R97, 0x10, RZ ;  /* 0x0000001061617819 */ /* 0x000fe200000006ff */
[C---:B------:R-:W-:Y:S01]  /*0850*/  FADD.FTZ R154, -R102.reuse, R93 ;  /* 0x0000005d669a7221 */ /* 0x040fe20000010100 */
[----:B------:R-:W-:Y:S01]  /*0860*/  FADD.FTZ R92, RZ, R144 ;  /* 0x00000090ff5c7221 */ /* 0x000fe20000010000 */
[----:B------:R-:W-:Y:S01]  /*0870*/  FFMA.FTZ R93, R3, R144, RZ ;  /* 0x00000090035d7223 */ /* 0x000fe200000100ff */
[----:B------:R-:W-:Y:S01]  /*0880*/  FMUL.FTZ R143, R147, R94 ;  /* 0x0000005e938f7220 */ /* 0x000fe20000410000 */
[----:B------:R-:W-:Y:S01]  /*0890*/  FADD.FTZ R156, -R102, R95 ;  /* 0x0000005f669c7221 */ /* 0x000fe20000010100 */
[----:B------:R-:W-:Y:S01]  /*08a0*/  SHF.L.U32 R96, R96, 0x10, RZ ;  /* 0x0000001060607819 */ /* 0x000fe200000006ff */
[----:B------:R-:W-:Y:S01]  /*08b0*/  FADD.FTZ R94, -R102, R145 ;  /* 0x00000091665e7221 */ /* 0x000fe20000010100 */
[----:B------:R-:W-:Y:S01]  /*08c0*/  FADD.FTZ R95, R92, R149 ;  /* 0x000000955c5f7221 */ /* 0x000fe20000010000 */
[----:B------:R-:W-:Y:S01]  /*08d0*/  FMUL.FTZ R146, R86, R97 ;  /* 0x0000006156927220 */ /* 0x000fe20000410000 */
[----:B------:R-:W-:Y:S01]  /*08e0*/  FFMA.FTZ R92, R152, R149, R93 ;  /* 0x00000095985c7223 */ /* 0x000fe2000001005d */
[----:B------:R-:W-:Y:S01]  /*08f0*/  FADD.FTZ R38, R38, R97 ;  /* 0x0000006126267221 */ /* 0x000fe20000010000 */
[----:B------:R-:W-:Y:S01]  /*0900*/  FFMA.FTZ R62, R141, R97, R62 ;  /* 0x000000618d3e7223 */ /* 0x000fe2000001003e */
[C---:B0-----:R-:W-:Y:S01]  /*0910*/  PRMT R104, R98.reuse, 0x7632, R104 ;  /* 0x0000763262687816 */ /* 0x041fe20000000068 */
[C---:B------:R-:W-:Y:S01]  /*0920*/  FMUL.FTZ R145, R147.reuse, R94 ;  /* 0x0000005e93917220 */ /* 0x040fe20000410000 */
        /* <DEDUP_REMOVED lines=38> */
.L_x_2430:
[----:B------:R-:W-:Y:S05]  /*0b90*/  BSYNC B0 ;  /* 0x0000000000007941 */ /* 0x000fea0003800000 */
.L_x_2429:
        /* <DEDUP_REMOVED lines=94> */
.L_x_2432:
[----:B------:R-:W-:Y:S05]  /*1180*/  BSYNC B0 ;  /* 0x0000000000007941 */ /* 0x000fea0003800000 */
.L_x_2431:
        /* <DEDUP_REMOVED lines=90> */
[C---:B------:R-:W-:Y:S01]  /*1730*/  FFMA.FTZ R43, R112.reuse, R98, R43 ;  /* 0x00000062702b7223 */ /* 0x040fe2000001002b */
[----:B------:R-:W-:Y:S01]  /*1740*/  FADD.FTZ R103, R95, R110 ;  /* 0x0000006e5f677221 */ /* 0x000fe20000010000 */
[----:B------:R-:W-:-:S07]  /*1750*/  FFMA.FTZ R104, R112, R110, R93 ;  /* 0x0000006e70687223 */ /* 0x000fce000001005d */
.L_x_2434:
[----:B------:R-:W-:Y:S05]  /*1760*/  BSYNC B0 ;  /* 0x0000000000007941 */ /* 0x000fea0003800000 */
.L_x_2433:
        /* <DEDUP_REMOVED lines=27> */
.L_x_2457:
        /* <DEDUP_REMOVED lines=123> */
.L_x_2437:
[----:B------:R-:W-:Y:S05]  /*20d0*/  BSYNC B0 ;  /* 0x0000000000007941 */ /* 0x000fea0003800000 */
.L_x_2436:
        /* <DEDUP_REMOVED lines=87> */
.L_x_2439:
[----:B------:R-:W-:Y:S05]  /*2650*/  BSYNC B0 ;  /* 0x0000000000007941 */ /* 0x000fea0003800000 */
.L_x_2438:
        /* <DEDUP_REMOVED lines=41> */
[----:B------:R-:W-:Y:S01]  /*28f0*/  ISETP.NE.U32.AND P6, PT, RZ, UR14, PT ;  /* 0x0000000eff007c0c */ /* 0x000fe2000bfc5070 */
[C---:B------:R-:W-:Y:S01]  /*2900*/  FMUL.FTZ R162, R147.reuse, R162 ;  /* 0x000000a293a27220 */ /* 0x040fe20000410000 */
[----:B------:R-:W-:Y:S01]  /*2910*/  @P5 SHF.L.U32 R93, R4, 0x10, RZ ;  /* 0x00000010045d5819 */ /* 0x000fe200000006ff */
[----:B------:R-:W-:Y:S01]  /*2920*/  FMUL.FTZ R164, R147, R164 ;  /* 0x000000a493a47220 */ /* 0x000fe20000410000 */
[----:B------:R-:W-:Y:S01]  /*2930*/  @P5 SHF.L.U32 R95, R7, 0x10, RZ ;  /* 0x00000010075f5819 */ /* 0x000fe200000006ff */
[----:B------:R-:W0:Y:S01]  /*2940*/  LDC.64 R98, c[0x0][0x2f8] ;  /* 0x0000be00ff627b82 */ /* 0x000e220000000a00 */
[----:B------:R-:W-:Y:S01]  /*2950*/  ISETP.NE.AND.EX P6, PT, RZ, UR15, PT, P6 ;  /* 0x0000000fff007c0c */ /* 0x000fe2000bfc5360 */
[----:B------:R-:W-:Y:S01]  /*2960*/  @P5 FADD.FTZ R92, R92, R93 ;  /* 0x0000005d5c5c5221 */ /* 0x000fe20000010000 */
[----:B------:R-:W-:Y:S01]  /*2970*/  @P5 FADD.FTZ R164, R164, R97 ;  /* 0x00000061a4a45221 */ /* 0x000fe20000010000 */
[----:B------:R-:W-:Y:S01]  /*2980*/  @P5 FADD.FTZ R162, R162, R95 ;  /* 0x0000005fa2a25221 */ /* 0x000fe20000010000 */
[----:B------:R-:W-:Y:S01]  /*2990*/  ISETP.NE.U32.AND P5, PT, RZ, UR14, PT ;  /* 0x0000000eff007c0c */ /* 0x000fe2000bfa5070 */
[----:B------:R-:W-:-:S03]  /*29a0*/  FMUL.FTZ R105, R160, R157 ;  /* 0x0000009da0697220 */ /* 0x000fc60000410000 */
[----:B------:R-:W-:-:S05]  /*29b0*/  ISETP.NE.AND.EX P5, PT, RZ, UR15, PT, P5 ;  /* 0x0000000fff007c0c */ /* 0x000fca000bfa5350 */
[----:B------:R-:W-:Y:S01]  /*29c0*/  @P6 F2FP.BF16.F32.PACK_AB R96, RZ, R106 ;  /* 0x0000006aff60623e */ /* 0x000fe200000010ff */
[-C--:B------:R-:W-:Y:S01]  /*29d0*/  FMUL.FTZ R106, R106, R157.reuse ;  /* 0x0000009d6a6a7220 */ /* 0x080fe20000410000 */
[----:B------:R-:W-:Y:S01]  /*29e0*/  @P6 F2FP.BF16.F32.PACK_AB R97, RZ, R162 ;  /* 0x000000a2ff61623e */ /* 0x000fe200000010ff */
[----:B------:R-:W-:Y:S01]  /*29f0*/  FMUL.FTZ R162, R162, R157 ;  /* 0x0000009da2a27220 */ /* 0x000fe20000410000 */
[----:B------:R-:W-:Y:S02]  /*2a00*/  @P6 PRMT R90, R96, 0x7610, R90 ;  /* 0x00007610605a6816 */ /* 0x000fe4000000005a */
[----:B------:R-:W-:Y:S02]  /*2a10*/  @P6 PRMT R91, R97, 0x7610, R91 ;  /* 0x00007610615b6816 */ /* 0x000fe4000000005b */
[----:B------:R-:W1:Y:S01]  /*2a20*/  @P5 LDC.64 R96, c[0x0][0x308] ;  /* 0x0000c200ff605b82 */ /* 0x000e620000000a00 */
[----:B------:R-:W-:Y:S01]  /*2a30*/  @P6 F2FP.BF16.F32.PACK_AB R95, RZ, R102 ;  /* 0x00000066ff5f623e */ /* 0x000fe200000010ff */
[----:B0-----:R-:W-:Y:S01]  /*2a40*/  IMAD.WIDE.U32 R98, R108, 0x10, R98 ;  /* 0x000000106c627825 */ /* 0x001fe200078e0062 */
[----:B------:R-:W-:-:S03]  /*2a50*/  @P6 F2FP.BF16.F32.PACK_AB R93, RZ, R92 ;  /* 0x0000005cff5d623e */ /* 0x000fc600000010ff */
[-C--:B------:R-:W-:Y:S01]  /*2a60*/  FMUL.FTZ R92, R92, R157.reuse ;  /* 0x0000009d5c5c7220 */ /* 0x080fe20000410000 */
[----:B------:R-:W-:Y:S01]  /*2a70*/  @P6 PRMT R89, R95, 0x7610, R89 ;  /* 0x000076105f596816 */ /* 0x000fe20000000059 */
[-C--:B------:R-:W-:Y:S01]  /*2a80*/  FMUL.FTZ R95, R94, R157.reuse ;  /* 0x0000009d5e5f7220 */ /* 0x080fe20000410000 */
[----:B------:R-:W-:Y:S01]  /*2a90*/  @P6 PRMT R88, R93, 0x7610, R88 ;  /* 0x000076105d586816 */ /* 0x000fe20000000058 */
[-C--:B------:R-:W-:Y:S01]  /*2aa0*/  FMUL.FTZ R93, R102, R157.reuse ;  /* 0x0000009d665d7220 */ /* 0x080fe20000410000 */
[----:B------:R-:W-:Y:S01]  /*2ab0*/  @P6 F2FP.BF16.F32.PACK_AB R101, RZ, R104 ;  /* 0x00000068ff65623e */ /* 0x000fe200000010ff */
[-C--:B------:R-:W-:Y:S01]  /*2ac0*/  FMUL.FTZ R104, R104, R157.reuse ;  /* 0x0000009d68687220 */ /* 0x080fe20000410000 */
[----:B------:R-:W-:Y:S01]  /*2ad0*/  FMUL.FTZ R157, R164, R157 ;  /* 0x0000009da49d7220 */ /* 0x000fe20000410000 */
[----:B------:R-:W-:Y:S02]  /*2ae0*/  @P6 F2FP.BF16.F32.PACK_AB R103, RZ, R160 ;  /* 0x000000a0ff67623e */ /* 0x000fe400000010ff */
[----:B------:R-:W-:-:S02]  /*2af0*/  @P6 F2FP.BF16.F32.PACK_AB R100, RZ, R94 ;  /* 0x0000005eff64623e */ /* 0x000fc400000010ff */
[----:B------:R-:W-:Y:S02]  /*2b00*/  @P6 F2FP.BF16.F32.PACK_AB R164, RZ, R164 ;  /* 0x000000a4ffa4623e */ /* 0x000fe400000010ff */
[----:B------:R-:W-:Y:S02]  /*2b10*/  F2FP.BF16.F32.PACK_AB R92, R95, R92 ;  /* 0x0000005c5f5c723e */ /* 0x000fe400000010ff */
[----:B------:R-:W-:Y:S02]  /*2b20*/  @P6 PRMT R90, R90, 0x5410, R103 ;  /* 0x000054105a5a6816 */ /* 0x000fe40000000067 */
[----:B------:R-:W-:Y:S01]  /*2b30*/  @P6 PRMT R89, R89, 0x5410, R101 ;  /* 0x0000541059596816 */ /* 0x000fe20000000065 */
[----:B-1----:R-:W-:Y:S01]  /*2b40*/  @P5 IMAD.WIDE.U32 R96, R108, 0x10, R96 ;  /* 0x000000106c605825 */ /* 0x002fe200078e0060 */
[----:B------:R-:W-:Y:S02]  /*2b50*/  @P6 PRMT R88, R88, 0x5410, R100 ;  /* 0x0000541058586816 */ /* 0x000fe40000000064 */
[----:B------:R-:W-:-:S02]  /*2b60*/  @P6 PRMT R91, R91, 0x5410, R164 ;  /* 0x000054105b5b6816 */ /* 0x000fc400000000a4 */
[----:B------:R-:W-:Y:S02]  /*2b70*/  F2FP.BF16.F32.PACK_AB R94, R105, R106 ;  /* 0x0000006a695e723e */ /* 0x000fe400000010ff */
[----:B------:R-:W-:Y:S01]  /*2b80*/  F2FP.BF16.F32.PACK_AB R93, R104, R93 ;  /* 0x0000005d685d723e */ /* 0x000fe200000010ff */
[----:B------:R2:W-:Y:S01]  /*2b90*/  @P5 STG.E.128 desc[UR4][R96.64], R88 ;  /* 0x0000005860005986 */ /* 0x0005e2000c101d04 */
[----:B------:R-:W-:-:S05]  /*2ba0*/  F2FP.BF16.F32.PACK_AB R95, R157, R162 ;  /* 0x000000a29d5f723e */ /* 0x000fca00000010ff */
[----:B------:R2:W-:Y:S02]  /*2bb0*/  STG.E.128 desc[UR4][R98.64], R92 ;  /* 0x0000005c62007986 */ /* 0x0005e4000c101d04 */
.L_x_2441:
[----:B------:R-:W-:Y:S05]  /*2bc0*/  BSYNC B0 ;  /* 0x0000000000007941 */ /* 0x000fea0003800000 */
.L_x_2440:
[----:B------:R-:W-:Y:S02]  /*2bd0*/  IADD3 R109, R109, UR16, RZ ;  /* 0x000000106d6d7c10 */ /* 0x000fe4000fffe0ff */
[----:B------:R-:W-:Y:S02]  /*2be0*/  SEL R100, RZ, 0x1, P4 ;  /* 0x00000001ff647807 */ /* 0x000fe40002000000 */
[----:B------:R-:W-:-:S13]  /*2bf0*/  ISETP.GE.AND P5, PT, R109, UR17, PT ;  /* 0x000000116d007c0c */ /* 0x000fda000bfa6270 */
[----:B------:R-:W-:Y:S05]  /*2c00*/  @!P5 BRA `(.L_x_2442) ;  /* 0xffffffd80010d947 */ /* 0x000fea000383ffff */
.L_x_2428:
        /* <DEDUP_REMOVED lines=16> */
.L_x_2444:
[----:B------:R-:W-:Y:S05]  /*2d10*/  BSYNC B0 ;  /* 0x0000000000007941 */ /* 0x000fea0003800000 */
.L_x_2443:
        /* <DEDUP_REMOVED lines=11> */
.L_x_2446:
[----:B------:R-:W-:Y:S05]  /*2dd0*/  BSYNC B0 ;  /* 0x0000000000007941 */ /* 0x000fea0003800000 */
.L_x_2445:
        /* <DEDUP_REMOVED lines=10> */
.L_x_2435:
[----:B------:R-:W-:Y:S02]  /*2e80*/  MOV R106, 0x10 ;  /* 0x00000010006a7802 */ /* 0x000fe40000000f00 */
[----:B------:R-:W-:Y:S02]  /*2e90*/  MOV R107, 0x1f ;  /* 0x0000001f006b7802 */ /* 0x000fe40000000f00 */
[----:B------:R-:W-:-:S07]  /*2ea0*/  MOV R102, 0xffffffff ;  /* 0xffffffff00667802 */ /* 0x000fce0000000f00 */
[----:B------:R-:W-:Y:S05]  /*2eb0*/  WARPSYNC.COLLECTIVE R102, `(.L_x_2447) ;  /* 0x0000000066087348 */ /* 0x000fea0003c00000 */
[----:B------:R0:W1:Y:S02]  /*2ec0*/  SHFL.DOWN P6, R105, R103, R106, R107 ;  /* 0x0800006a67697389 */ /* 0x00006400000c006b */
[----:B01----:R-:W-:Y:S01]  /*2ed0*/  ENDCOLLECTIVE ;  /* 0x000000000000791b */ /* 0x003fe20003800000 */
.L_x_2447:
[----:B------:R-:W-:-:S05]  /*2ee0*/  MOV R94, R105 ;  /* 0x00000069005e7202 */ /* 0x000fca0000000f00 */
[----:B------:R-:W-:Y:S01]  /*2ef0*/  FADD.FTZ R94, R94, R103 ;  /* 0x000000675e5e7221 */ /* 0x000fe20000010000 */
[----:B------:R-:W-:-:S07]  /*2f00*/  MOV R103, R104 ;  /* 0x0000006800677202 */ /* 0x000fce0000000f00 */
[----:B------:R-:W-:Y:S05]  /*2f10*/  WARPSYNC.COLLECTIVE R102, `(.L_x_2448) ;  /* 0x0000000066087348 */ /* 0x000fea0003c00000 */
[----:B------:R0:W1:Y:S02]  /*2f20*/  SHFL.DOWN P6, R105, R103, R106, R107 ;  /* 0x0800006a67697389 */ /* 0x00006400000c006b */
[----:B01----:R-:W-:Y:S01]  /*2f30*/  ENDCOLLECTIVE ;  /* 0x000000000000791b */ /* 0x003fe20003800000 */
.L_x_2448:
[----:B------:R-:W-:Y:S02]  /*2f40*/  MOV R103, R94 ;  /* 0x0000005e00677202 */ /* 0x000fe40000000f00 */
[----:B------:R-:W-:Y:S02]  /*2f50*/  MOV R106, 0x8 ;  /* 0x00000008006a7802 */ /* 0x000fe40000000f00 */
[----:B------:R-:W-:-:S07]  /*2f60*/  MOV R95, R105 ;  /* 0x00000069005f7202 */ /* 0x000fce0000000f00 */
[----:B------:R-:W-:Y:S05]  /*2f70*/  WARPSYNC.COLLECTIVE R102, `(.L_x_2449) ;  /* 0x0000000066087348 */ /* 0x000fea0003c00000 */
[----:B------:R0:W1:Y:S02]  /*2f80*/  SHFL.DOWN P6, R105, R103, R106, R107 ;  /* 0x0800006a67697389 */ /* 0x00006400000c006b */
[----:B01----:R-:W-:Y:S01]  /*2f90*/  ENDCOLLECTIVE ;  /* 0x000000000000791b */ /* 0x003fe20003800000 */
.L_x_2449:
[----:B------:R-:W-:-:S05]  /*2fa0*/  FADD.FTZ R95, R95, R104 ;  /* 0x000000685f5f7221 */ /* 0x000fca0000010000 */
[----:B------:R-:W-:Y:S02]  /*2fb0*/  MOV R103, R95 ;  /* 0x0000005f00677202 */ /* 0x000fe40000000f00 */
[----:B------:R-:W-:-:S07]  /*2fc0*/  MOV R97, R105 ;  /* 0x0000006900617202 */ /* 0x000fce0000000f00 */
[----:B------:R-:W-:Y:S05]  /*2fd0*/  WARPSYNC.COLLECTIVE R102, `(.L_x_2450) ;  /* 0x0000000066087348 */ /* 0x000fea0003c00000 */
[----:B------:R0:W1:Y:S02]  /*2fe0*/  SHFL.DOWN P6, R105, R103, R106, R107 ;  /* 0x0800006a67697389 */ /* 0x00006400000c006b */
[----:B01----:R-:W-:Y:S01]  /*2ff0*/  ENDCOLLECTIVE ;  /* 0x000000000000791b */ /* 0x003fe20003800000 */
.L_x_2450:
[----:B------:R-:W-:-:S05]  /*3000*/  FADD.FTZ R97, R94, R97 ;  /* 0x000000615e617221 */ /* 0x000fca0000010000 */
[----:B------:R-:W-:Y:S02]  /*3010*/  MOV R103, R97 ;  /* 0x0000006100677202 */ /* 0x000fe40000000f00 */
[----:B------:R-:W-:Y:S02]  /*3020*/  MOV R106, 0x4 ;  /* 0x00000004006a7802 */ /* 0x000fe40000000f00 */
[----:B------:R-:W-:-:S07]  /*3030*/  MOV R96, R105 ;  /* 0x0000006900607202 */ /* 0x000fce0000000f00 */
[----:B------:R-:W-:Y:S05]  /*3040*/  WARPSYNC.COLLECTIVE R102, `(.L_x_2451) ;  /* 0x0000000066087348 */ /* 0x000fea0003c00000 */
[----:B------:R0:W1:Y:S02]  /*3050*/  SHFL.DOWN P6, R105, R103, R106, R107 ;  /* 0x0800006a67697389 */ /* 0x00006400000c006b */
[----:B01----:R-:W-:Y:S01]  /*3060*/  ENDCOLLECTIVE ;  /* 0x000000000000791b */ /* 0x003fe20003800000 */
.L_x_2451:
[----:B------:R-:W-:-:S05]  /*3070*/  FADD.FTZ R96, R95, R96 ;  /* 0x000000605f607221 */ /* 0x000fca0000010000 */
[----:B------:R-:W-:Y:S02]  /*3080*/  MOV R103, R96 ;  /* 0x0000006000677202 */ /* 0x000fe40000000f00 */
[----:B------:R-:W-:-:S07]  /*3090*/  MOV R98, R105 ;  /* 0x0000006900627202 */ /* 0x000fce0000000f00 */
[----:B------:R-:W-:Y:S05]  /*30a0*/  WARPSYNC.COLLECTIVE R102, `(.L_x_2452) ;  /* 0x0000000066087348 */ /* 0x000fea0003c00000 */
[----:B------:R0:W1:Y:S02]  /*30b0*/  SHFL.DOWN P6, R105, R103, R106, R107 ;  /* 0x0800006a67697389 */ /* 0x00006400000c006b */
[----:B01----:R-:W-:Y:S01]  /*30c0*/  ENDCOLLECTIVE ;  /* 0x000000000000791b */ /* 0x003fe20003800000 */
.L_x_2452:
[----:B------:R-:W-:-:S05]  /*30d0*/  FADD.FTZ R98, R97, R98 ;  /* 0x0000006261627221 */ /* 0x000fca0000010000 */
[----:B------:R-:W-:Y:S02]  /*30e0*/  MOV R103, R98 ;  /* 0x0000006200677202 */ /* 0x000fe40000000f00 */
[----:B------:R-:W-:Y:S02]  /*30f0*/  MOV R106, 0x2 ;  /* 0x00000002006a7802 */ /* 0x000fe40000000f00 */
[----:B------:R-:W-:-:S07]  /*3100*/  MOV R99, R105 ;  /* 0x0000006900637202 */ /* 0x000fce0000000f00 */
[----:B------:R-:W-:Y:S05]  /*3110*/  WARPSYNC.COLLECTIVE R102, `(.L_x_2453) ;  /* 0x0000000066087348 */ /* 0x000fea0003c00000 */
[----:B------:R0:W1:Y:S02]  /*3120*/  SHFL.DOWN P6, R105, R103, R106, R107 ;  /* 0x0800006a67697389 */ /* 0x00006400000c006b */
[----:B01----:R-:W-:Y:S01]  /*3130*/  ENDCOLLECTIVE ;  /* 0x000000000000791b */ /* 0x003fe20003800000 */
.L_x_2453:
[----:B------:R-:W-:-:S05]  /*3140*/  FADD.FTZ R99, R96, R99 ;  /* 0x0000006360637221 */ /* 0x000fca0000010000 */
[----:B------:R-:W-:Y:S02]  /*3150*/  MOV R103, R99 ;  /* 0x0000006300677202 */ /* 0x000fe40000000f00 */
[----:B------:R-:W-:-:S07]  /*3160*/  MOV R101, R105 ;  /* 0x0000006900657202 */ /* 0x000fce0000000f00 */
[----:B------:R-:W-:Y:S05]  /*3170*/  WARPSYNC.COLLECTIVE R102, `(.L_x_2454) ;  /* 0x0000000066087348 */ /* 0x000fea0003c00000 */
[----:B------:R0:W1:Y:S02]  /*3180*/  SHFL.DOWN P6, R105, R103, R106, R107 ;  /* 0x0800006a67697389 */ /* 0x00006400000c006b */
[----:B01----:R-:W-:Y:S01]  /*3190*/  ENDCOLLECTIVE ;  /* 0x000000000000791b */ /* 0x003fe20003800000 */
.L_x_2454:
[----:B------:R-:W-:-:S05]  /*31a0*/  FADD.FTZ R101, R98, R101 ;  /* 0x0000006562657221 */ /* 0x000fca0000010000 */
[----:B------:R-:W-:Y:S02]  /*31b0*/  MOV R103, R101 ;  /* 0x0000006500677202 */ /* 0x000fe40000000f00 */
[----:B------:R-:W-:Y:S02]  /*31c0*/  MOV R106, 0x1 ;  /* 0x00000001006a7802 */ /* 0x000fe40000000f00 */
[----:B------:R-:W-:-:S07]  /*31d0*/  MOV R100, R105 ;  /* 0x0000006900647202 */ /* 0x000fce0000000f00 */
[----:B------:R-:W-:Y:S05]  /*31e0*/  WARPSYNC.COLLECTIVE R102, `(.L_x_2455) ;  /* 0x0000000066087348 */ /* 0x000fea0003c00000 */
[----:B------:R0:W1:Y:S02]  /*31f0*/  SHFL.DOWN P6, R105, R103, R106, R107 ;  /* 0x0800006a67697389 */ /* 0x00006400000c006b */
[----:B01----:R-:W-:Y:S01]  /*3200*/  ENDCOLLECTIVE ;  /* 0x000000000000791b */ /* 0x003fe20003800000 */
.L_x_2455:
[----:B------:R-:W-:-:S05]  /*3210*/  FADD.FTZ R100, R99, R100 ;  /* 0x0000006463647221 */ /* 0x000fca0000010000 */
[----:B------:R-:W-:Y:S02]  /*3220*/  MOV R103, R100 ;  /* 0x0000006400677202 */ /* 0x000fe40000000f00 */
[----:B------:R-:W-:-:S07]  /*3230*/  MOV R94, R105 ;  /* 0x00000069005e7202 */ /* 0x000fce0000000f00 */
[----:B------:R-:W-:Y:S05]  /*3240*/  WARPSYNC.COLLECTIVE R102, `(.L_x_2456) ;  /* 0x0000000066087348 */ /* 0x000fea0003c00000 */
[----:B------:R0:W1:Y:S02]  /*3250*/  SHFL.DOWN P6, R105, R103, R106, R107 ;  /* 0x0800006a67697389 */ /* 0x00006400000c006b */
[----:B01----:R-:W-:Y:S01]  /*3260*/  ENDCOLLECTIVE ;  /* 0x000000000000791b */ /* 0x003fe20003800000 */
.L_x_2456:
[----:B------:R-:W-:Y:S01]  /*3270*/  MOV R95, R105 ;  /* 0x00000069005f7202 */ /* 0x000fe20000000f00 */
[----:B------:R-:W-:Y:S06]  /*3280*/  BRA `(.L_x_2457) ;  /* 0xffffffe400a47947 */ /* 0x000fec000383ffff */
.L_x_2458:
        /* <DEDUP_REMOVED lines=15> */
.L_x_11299:


//--------------------- .text._ZN10layer_norm13ln_bwd_kernelINS_13Kernel_traitsIf13__nv_bfloat16S2_S2_fjLj6144ELj1ELj1ELj8ELj16ENS_18Kernel_traits_baseILj6144EfS2_S2_S2_fjLj256EEEEELb0ELb0ELb0ELb1EEEvNS_9BwdParamsE --------------------------
	.section	.text._ZN10layer_norm13ln_bwd_kernelINS_13Kernel_traitsIf13__nv_bfloat16S2_S2_fjLj6144ELj1ELj1ELj8ELj16ENS_18Kernel_traits_baseILj6144EfS2_S2_S2_fjLj256EEEEELb0ELb0ELb0ELb1EEEvNS_9BwdParamsE,"ax",@progbits
	.align	128
        .global         _ZN10layer_norm13ln_bwd_kernelINS_13Kernel_traitsIf13__nv_bfloat16S2_S2_fjLj6144ELj1ELj1ELj8ELj16ENS_18Kernel_traits_baseILj6144EfS2_S2_S2_fjLj256EEEEELb0ELb0ELb0ELb1EEEvNS_9BwdParamsE
        .type           _ZN10layer_norm13ln_bwd_kernelINS_13Kernel_traitsIf13__nv_bfloat16S2_S2_fjLj6144ELj1ELj1ELj8ELj16ENS_18Kernel_traits_baseILj6144EfS2_S2_S2_fjLj256EEEEELb0ELb0ELb0ELb1EEEvNS_9BwdParamsE,@function
        .size           _ZN10layer_norm13ln_bwd_kernelINS_13Kernel_traitsIf13__nv_bfloat16S2_S2_fjLj6144ELj1ELj1ELj8ELj16ENS_18Kernel_traits_baseILj6144EfS2_S2_S2_fjLj256EEEEELb0ELb0ELb0ELb1EEEvNS_9BwdParamsE,(.L_x_11300 - _ZN10layer_norm13ln_bwd_kernelINS_13Kernel_traitsIf13__nv_bfloat16S2_S2_fjLj6144ELj1ELj1ELj8ELj16ENS_18Kernel_traits_baseILj6144EfS2_S2_S2_fjLj256EEEEELb0ELb0ELb0ELb1EEEvNS_9BwdParamsE)
        .other          _ZN10layer_norm13ln_bwd_kernelINS_13Kernel_traitsIf13__nv_bfloat16S2_S2_fjLj6144ELj1ELj1ELj8ELj16ENS_18Kernel_traits_baseILj6144EfS2_S2_S2_fjLj256EEEEELb0ELb0ELb0ELb1EEEvNS_9BwdParamsE,@"STO_CUDA_ENTRY STV_DEFAULT"
_ZN10layer_norm13ln_bwd_kernelINS_13Kernel_traitsIf13__nv_bfloat16S2_S2_fjLj6144ELj1ELj1ELj8ELj16ENS_18Kernel_traits_baseILj6144EfS2_S2_S2_fjLj256EEEEELb0ELb0ELb0ELb1EEEvNS_9BwdParamsE:
.text._ZN10layer_norm13ln_bwd_kernelINS_13Kernel_traitsIf13__nv_bfloat16S2_S2_fjLj6144ELj1ELj1ELj8ELj16ENS_18Kernel_traits_baseILj6144EfS2_S2_S2_fjLj256EEEEELb0ELb0ELb0ELb1EEEvNS_9BwdParamsE:
[----:B------:R-:W-:Y:S01]  /*0000*/  LDC R1, c[0x0][0x28] ;  /* 0x00000a00ff017b82 */ /* 0x000fe20000000800 */
[----:B------:R-:W0:Y:S07]  /*0010*/  S2R R157, SR_TID.X ;  /* 0x00000000009d7919 */ /* 0x000e2e0000002100 */
[----:B------:R-:W1:Y:S01]  /*0020*/  S2UR UR6, SR_CTAID.X ;  /* 0x00000000000679c3 */ /* 0x000e620000002500 */
        /* <DEDUP_REMOVED lines=8> */
[----:B------:R-:W-:Y:S01]  /*00b0*/  ULDC.64 UR20, c[0x0][0x210] ;  /* 0x0000840000147ab9 */ /* 0x000fe20000000a00 */
[----:B0-----:R-:W-:-:S02]  /*00c0*/  SHF.R.U32.HI R112, RZ, 0x8, R157 ;  /* 0x00000008ff707819 */ /* 0x001fc4000001169d */
[----:B------:R-:W-:Y:S02]  /*00d0*/  LOP3.LUT R68, R157, 0xff, RZ, 0xc0, !PT ;  /* 0x000000ff9d447812 */ /* 0x000fe400078ec0ff */
[C---:B-1----:R-:W-:Y:S01]  /*00e0*/  IADD3 R111, R112.reuse, UR6, RZ ;  /* 0x00000006706f7c10 */ /* 0x042fe2000fffe0ff */
[----:B------:R-:W-:Y:S01]  /*00f0*/  ULDC UR6, c[0x0][0x214] ;  /* 0x0000850000067ab9 */ /* 0x000fe20000000800 */
[----:B------:R-:W-:Y:S02]  /*0100*/  SHF.L.U32 R112, R112, 0x3, RZ ;  /* 0x0000000370707819 */ /* 0x000fe400000006ff */
        /* <DEDUP_REMOVED lines=27> */
.L_x_2459:
[----:B------:R-:W0:Y:S01]  /*02c0*/  LDC.64 R2, c[0x0][0x260] ;  /* 0x00009800ff027b82 */ /* 0x000e220000000a00 */
[----:B------:R-:W-:Y:S01]  /*02d0*/  ULDC.64 UR6, c[0x0][0x270] ;  /* 0x00009c0000067ab9 */ /* 0x000fe20000000a00 */
[----:B0-----:R-:W-:-:S05]  /*02e0*/  IMAD.WIDE.U32 R2, R68, 0x20, R2 ;  /* 0x0000002044027825 */ /* 0x001fca00078e0002 */
[----:B------:R0:W5:Y:S04]  /*02f0*/  LDG.E.128 R24, desc[UR4][R2.64] ;  /* 0x0000000402187981 */ /* 0x000168000c1e1d00 */
[----:B------:R0:W5:Y:S04]  /*0300*/  LDG.E.128 R20, desc[UR4][R2.64+0x10] ;  /* 0x0000100402147981 */ /* 0x000168000c1e1d00 */
[----:B------:R0:W5:Y:S04]  /*0310*/  LDG.E.128 R16, desc[UR4][R2.64+0x2000] ;  /* 0x0020000402107981 */ /* 0x000168000c1e1d00 */
[----:B------:R0:W5:Y:S04]  /*0320*/  LDG.E.128 R12, desc[UR4][R2.64+0x2010] ;  /* 0x00201004020c7981 */ /* 0x000168000c1e1d00 */
[----:B------:R0:W5:Y:S04]  /*0330*/  LDG.E.128 R8, desc[UR4][R2.64+0x4000] ;  /* 0x0040000402087981 */ /* 0x000168000c1e1d00 */
[----:B------:R0:W5:Y:S01]  /*0340*/  LDG.E.128 R4, desc[UR4][R2.64+0x4010] ;  /* 0x0040100402047981 */ /* 0x000162000c1e1d00 */
[----:B------:R-:W-:Y:S01]  /*0350*/  ISETP.NE.U32.AND P0, PT, RZ, UR6, PT ;  /* 0x00000006ff007c0c */ /* 0x000fe2000bf05070 */
[----:B------:R-:W-:Y:S01]  /*0360*/  HFMA2.MMA R0, -RZ, RZ, 0, 5.9604644775390625e-08 ;  /* 0x00000001ff007435 */ /* 0x000fe200000001ff */
[----:B------:R-:W-:Y:S01]  /*0370*/  SHF.R.U32.HI R120, RZ, 0x5, R157 ;  /* 0x00000005ff787819 */ /* 0x000fe2000001169d */
[----:B------:R-:W-:Y:S01]  /*0380*/  HFMA2.MMA R113, -RZ, RZ, 0, 0 ;  /* 0x00000000ff717435 */ /* 0x000fe200000001ff */
[----:B------:R-:W-:Y:S01]  /*0390*/  ISETP.NE.AND.EX P0, PT, RZ, UR7, PT, P0 ;  /* 0x00000007ff007c0c */ /* 0x000fe2000bf05300 */
[----:B------:R-:W-:Y:S01]  /*03a0*/  HFMA2.MMA R116, -RZ, RZ, 0, 0 ;  /* 0x00000000ff747435 */ /* 0x000fe200000001ff */
[----:B------:R-:W-:-:S02]  /*03b0*/  IADD3 R117, R112, 0x8, RZ ;  /* 0x0000000870757810 */ /* 0x000fc40007ffe0ff */
        /* <DEDUP_REMOVED lines=24> */
[----:B0-----:R-:W-:-:S07]  /*0540*/  LOP3.LUT R120, R120, 0x7, RZ, 0xc0, !PT ;  /* 0x0000000778787812 */ /* 0x001fce00078ec0ff */
.L_x_2462:
[----:B0-----:R-:W0:Y:S01]  /*0550*/  @P0 LDC.64 R48, c[0x0][0x270] ;  /* 0x00009c00ff300b82 */ /* 0x001e220000000a00 */
[----:B------:R-:W-:Y:S01]  /*0560*/  IMAD R2, R111, UR9, RZ ;  /* 0x000000096f027c24 */ /* 0x000fe2000f8e02ff */
[----:B------:R-:W-:-:S04]  /*0570*/  SHF.R.S32.HI R44, RZ, 0x1f, R111 ;  /* 0x0000001fff2c7819 */ /* 0x000fc8000001146f */
[----:B------:R-:W-:Y:S02]  /*0580*/  SHF.R.S32.HI R3, RZ, 0x1f, R2 ;  /* 0x0000001fff037819 */ /* 0x000fe40000011402 */
[----:B------:R-:W1:Y:S02]  /*0590*/  LDC.64 R46, c[0x0][0x2b8] ;  /* 0x0000ae00ff2e7b82 */ /* 0x000e640000000a00 */
[----:B------:R-:W-:-:S04]  /*05a0*/  LEA.HI R3, R3, R2, RZ, 0x3 ;  /* 0x0000000203037211 */ /* 0x000fc800078f18ff */
[----:B------:R-:W-:Y:S02]  /*05b0*/  LEA.HI.SX32 R129, R3, R68, 0x1d ;  /* 0x0000004403817211 */ /* 0x000fe400078feaff */
[----:B------:R-:W2:Y:S01]  /*05c0*/  LDC.64 R126, c[0x0][0x258] ;  /* 0x00009600ff7e7b82 */ /* 0x000ea20000000a00 */
[----:B0-----:R-:W-:Y:S02]  /*05d0*/  @P0 LEA R2, P1, R111, R48, 0x1 ;  /* 0x000000306f020211 */ /* 0x001fe400078208ff */
[----:B------:R-:W-:Y:S02]  /*05e0*/  IADD3 R131, R129, 0x100, RZ ;  /* 0x0000010081837810 */ /* 0x000fe40007ffe0ff */
[----:B------:R-:W-:-:S03]  /*05f0*/  @P0 LEA.HI.X R3, R111, R49, R44, 0x1, P1 ;  /* 0x000000316f030211 */ /* 0x000fc600008f0c2c */
[----:B------:R-:W0:Y:S01]  /*0600*/  LDC.64 R44, c[0x0][0x250] ;  /* 0x00009400ff2c7b82 */ /* 0x000e220000000a00 */
[----:B------:R-:W-:Y:S01]  /*0610*/  IMAD.SHL.U32 R124, R131, 0x10, RZ ;  /* 0x00000010837c7824 */ /* 0x000fe200078e00ff */
[C---:B------:R-:W-:Y:S01]  /*0620*/  IADD3 R133, R129.reuse, 0x200, RZ ;  /* 0x0000020081857810 */ /* 0x040fe20007ffe0ff */
[----:B------:R0:W3:Y:S01]  /*0630*/  @P0 LDG.E.U16 R132, desc[UR4][R2.64] ;  /* 0x0000000402840981 */ /* 0x0000e2000c1e1500 */
[----:B------:R-:W-:Y:S02]  /*0640*/  SHF.L.U32 R125, R129, 0x4, RZ ;  /* 0x00000004817d7819 */ /* 0x000fe400000006ff */
[----:B------:R-:W-:Y:S02]  /*0650*/  SHF.R.U32.HI R123, RZ, 0x1c, R131 ;  /* 0x0000001cff7b7819 */ /* 0x000fe40000011683 */
[----:B------:R-:W-:Y:S02]  /*0660*/  IADD3 R56, P1, R124, UR12, RZ ;  /* 0x0000000c7c387c10 */ /* 0x000fe4000ff3e0ff */
[----:B------:R-:W-:-:S02]  /*0670*/  SHF.L.U32 R122, R133, 0x4, RZ ;  /* 0x00000004857a7819 */ /* 0x000fc400000006ff */
[----:B------:R-:W-:Y:S02]  /*0680*/  SHF.R.U32.HI R159, RZ, 0x1c, R129 ;  /* 0x0000001cff9f7819 */ /* 0x000fe40000011681 */
[----:B------:R-:W-:Y:S02]  /*0690*/  IADD3 R48, P2, R125, UR12, RZ ;  /* 0x0000000c7d307c10 */ /* 0x000fe4000ff5e0ff */
[----:B------:R-:W-:Y:S02]  /*06a0*/  IADD3.X R57, R123, UR13, RZ, P1, !PT ;  /* 0x0000000d7b397c10 */ /* 0x000fe40008ffe4ff */
[----:B------:R-:W-:Y:S02]  /*06b0*/  SHF.R.U32.HI R121, RZ, 0x1c, R133 ;  /* 0x0000001cff797819 */ /* 0x000fe40000011685 */
[----:B------:R-:W-:Y:S02]  /*06c0*/  IADD3 R64, P1, R122, UR12, RZ ;  /* 0x0000000c7a407c10 */ /* 0x000fe4000ff3e0ff */
[----:B------:R-:W-:Y:S01]  /*06d0*/  IADD3.X R49, R159, UR13, RZ, P2, !PT ;  /* 0x0000000d9f317c10 */ /* 0x000fe200097fe4ff */
[----:B-1----:R-:W-:Y:S01]  /*06e0*/  IMAD.WIDE.U32 R60, R131, 0x10, R46 ;  /* 0x00000010833c7825 */ /* 0x002fe200078e002e */
[----:B------:R-:W-:Y:S01]  /*06f0*/  IADD3.X R65, R121, UR13, RZ, P1, !PT ;  /* 0x0000000d79417c10 */ /* 0x000fe20008ffe4ff */
[----:B------:R-:W4:Y:S02]  /*0700*/  LDG.E.128 R56, desc[UR4][R56.64] ;  /* 0x0000000438387981 */ /* 0x000f24000c1e1d00 */
[----:B0-----:R-:W-:-:S02]  /*0710*/  IMAD.WIDE R2, R111, 0x4, R44 ;  /* 0x000000046f027825 */ /* 0x001fc400078e022c */
[----:B------:R-:W4:Y:S02]  /*0720*/  LDG.E.128 R48, desc[UR4][R48.64] ;  /* 0x0000000430307981 */ /* 0x000f24000c1e1d00 */
[----:B------:R-:W-:Y:S02]  /*0730*/  IMAD.WIDE.U32 R52, R129, 0x10, R46 ;  /* 0x0000001081347825 */ /* 0x000fe400078e002e */
[----:B------:R0:W4:Y:S02]  /*0740*/  LDG.E R144, desc[UR4][R2.64] ;  /* 0x0000000402907981 */ /* 0x000124000c1e1900 */
[----:B--2---:R-:W-:Y:S02]  /*0750*/  IMAD.WIDE R126, R111, 0x4, R126 ;  /* 0x000000046f7e7825 */ /* 0x004fe400078e027e */
[----:B------:R-:W2:Y:S04]  /*0760*/  LDG.E.128 R60, desc[UR4][R60.64] ;  /* 0x000000043c3c7981 */ /* 0x000ea8000c1e1d00 */
[----:B------:R-:W2:Y:S01]  /*0770*/  LDG.E.128 R64, desc[UR4][R64.64] ;  /* 0x0000000440407981 */ /* 0x000ea2000c1e1d00 */
[----:B------:R-:W-:-:S03]  /*0780*/  IMAD.WIDE.U32 R44, R133, 0x10, R46 ;  /* 0x00000010852c7825 */ /* 0x000fc600078e002e */
[----:B------:R-:W2:Y:S04]  /*0790*/  LDG.E.128 R52, desc[UR4][R52.64] ;  /* 0x0000000434347981 */ /* 0x000ea8000c1e1d00 */
[----:B------:R1:W2:Y:S04]  /*07a0*/  LDG.E R127, desc[UR4][R126.64] ;  /* 0x000000047e7f7981 */ /* 0x0002a8000c1e1900 */
[----:B------:R-:W2:Y:S01]  /*07b0*/  LDG.E.128 R44, desc[UR4][R44.64] ;  /* 0x000000042c2c7981 */ /* 0x000ea2000c1e1d00 */
[----:B------:R-:W-:-:S04]  /*07c0*/  ISETP.NE.U32.AND P1, PT, RZ, UR10, PT ;  /* 0x0000000aff007c0c */ /* 0x000fc8000bf25070 */
[----:B------:R-:W-:-:S13]  /*07d0*/  ISETP.NE.AND.EX P1, PT, RZ, UR11, PT, P1 ;  /* 0x0000000bff007c0c */ /* 0x000fda000bf25310 */
[----:B------:R-:W-:-:S04]  /*07e0*/  @P1 LEA R128, P2, R129, UR10, 0x4 ;  /* 0x0000000a81801c11 */ /* 0x000fc8000f8420ff */
[----:B------:R-:W-:Y:S02]  /*07f0*/  @P1 LEA.HI.X R129, R129, UR11, RZ, 0x4, P2 ;  /* 0x0000000b81811c11 */ /* 0x000fe400090f24ff */
[----:B0-----:R-:W-:Y:S02]  /*0800*/  @P1 LEA R2, P2, R133, UR10, 0x4 ;  /* 0x0000000a85021c11 */ /* 0x001fe4000f8420ff */
[----:B------:R-:W-:Y:S01]  /*0810*/  @P1 LEA R130, P3, R131, UR10, 0x4 ;  /* 0x0000000a83821c11 */ /* 0x000fe2000f8620ff */
[----:B-----5:R-:W5:Y:S01]  /*0820*/  @P1 LDG.E.128 R28, desc[UR4][R128.64] ;  /* 0x00000004801c1981 */ /* 0x020f62000c1e1d00 */
[----:B------:R-:W-:Y:S02]  /*0830*/  @P1 LEA.HI.X R3, R133, UR11, RZ, 0x4, P2 ;  /* 0x0000000b85031c11 */ /* 0x000fe400090f24ff */
[----:B------:R-:W-:Y:S02]  /*0840*/  ISETP.NE.AND P2, PT, RZ, UR8, PT ;  /* 0x00000008ff007c0c */ /* 0x000fe4000bf45270 */
[----:B------:R-:W-:Y:S01]  /*0850*/  @P1 LEA.HI.X R131, R131, UR11, RZ, 0x4, P3 ;  /* 0x0000000b83831c11 */ /* 0x000fe200098f24ff */
[----:B------:R0:W5:Y:S01]  /*0860*/  @P1 LDG.E.128 R36, desc[UR4][R2.64] ;  /* 0x0000000402241981 */ /* 0x000162000c1e1d00 */
[----:B------:R-:W-:-:S02]  /*0870*/  LOP3.LUT P3, RZ, R0, 0xff, RZ, 0xc0, !PT ;  /* 0x000000ff00ff7812 */ /* 0x000fc4000786c0ff */
[----:B-1----:R-:W-:Y:S01]  /*0880*/  MOV R126, 0x3f800000 ;  /* 0x3f800000007e7802 */ /* 0x002fe20000000f00 */
[----:B------:R1:W5:Y:S01]  /*0890*/  @P1 LDG.E.128 R32, desc[UR4][R130.64] ;  /* 0x0000000482201981 */ /* 0x000362000c1e1d00 */
[----:B------:R-:W-:Y:S01]  /*08a0*/  UMOV UR6, 0xffffffff ;  /* 0xffffffff00067882 */ /* 0x000fe20000000000 */
[----:B---3--:R-:W-:Y:S02]  /*08b0*/  @P0 SHF.L.U32 R126, R132, 0x10, RZ ;  /* 0x00000010847e0819 */ /* 0x008fe400000006ff */
[----:B----4-:R-:W-:Y:S02]  /*08c0*/  PRMT R140, R57, 0x7632, R140 ;  /* 0x00007632398c7816 */ /* 0x010fe4000000008c */
[----:B------:R-:W-:Y:S02]  /*08d0*/  PRMT R0, R48, 0x7632, R0 ;  /* 0x0000763230007816 */ /* 0x000fe40000000000 */
[----:B0-----:R-:W-:Y:S02]  /*08e0*/  SHF.L.U32 R2, R51, 0x10, RZ ;  /* 0x0000001033027819 */ /* 0x001fe400000006ff */
[----:B------:R-:W-:-:S02]  /*08f0*/  FSEL R170, R144, RZ, !P2 ;  /* 0x000000ff90aa7208 */ /* 0x000fc40005000000 */
[----:B------:R-:W-:Y:S02]  /*0900*/  PRMT R135, R51, 0x7632, R135 ;  /* 0x0000763233877816 */ /* 0x000fe40000000087 */
[C---:B--2---:R-:W-:Y:S02]  /*0910*/  PRMT R141, R61.reuse, 0x7632, R141 ;  /* 0x000076323d8d7816 */ /* 0x044fe4000000008d */
[----:B------:R-:W-:Y:S02]  /*0920*/  SHF.L.U32 R143, R61, 0x10, RZ ;  /* 0x000000103d8f7819 */ /* 0x000fe400000006ff */
[----:B------:R-:W-:Y:S02]  /*0930*/  PRMT R145, R59, 0x7632, R145 ;  /* 0x000076323b917816 */ /* 0x000fe40000000091 */
[----:B------:R-:W-:Y:S02]  /*0940*/  PRMT R61, R64, 0x7632, R61 ;  /* 0x00007632403d7816 */ /* 0x000fe4000000003d */
[----:B------:R-:W-:Y:S01]  /*0950*/  PRMT R134, R50, 0x7632, R134 ;  /* 0x0000763232867816 */ /* 0x000fe20000000086 */
[C---:B------:R-:W-:Y:S01]  /*0960*/  IMAD.U32 R128, R53.reuse, 0x10000, RZ ;  /* 0x0001000035807824 */ /* 0x040fe200078e00ff */
[----:B------:R-:W-:-:S02]  /*0970*/  PRMT R51, R53, 0x7632, R51 ;  /* 0x0000763235337816 */ /* 0x000fc40000000033 */
[----:B------:R-:W-:Y:S02]  /*0980*/  SHF.L.U32 R59, R59, 0x10, RZ ;  /* 0x000000103b3b7819 */ /* 0x000fe400000006ff */
[C---:B------:R-:W-:Y:S02]  /*0990*/  PRMT R149, R62.reuse, 0x7632, R149 ;  /* 0x000076323e957816 */ /* 0x040fe40000000095 */
[----:B------:R-:W-:Y:S02]  /*09a0*/  SHF.L.U32 R150, R62, 0x10, RZ ;  /* 0x000000103e967819 */ /* 0x000fe400000006ff */
[----:B------:R-:W-:Y:S02]  /*09b0*/  SHF.L.U32 R0, R0, 0x10, RZ ;  /* 0x0000001000007819 */ /* 0x000fe400000006ff */
[----:B------:R-:W-:Y:S02]  /*09c0*/  SHF.L.U32 R48, R48, 0x10, RZ ;  /* 0x0000001030307819 */ /* 0x000fe400000006ff */
[----:B------:R-:W-:-:S02]  /*09d0*/  PRMT R53, R56, 0x7632, R53 ;  /* 0x0000763238357816 */ /* 0x000fc40000000035 */
[----:B------:R-:W-:Y:S01]  /*09e0*/  SHF.L.U32 R62, R64, 0x10, RZ ;  /* 0x00000010403e7819 */ /* 0x000fe200000006ff */
[----:B------:R-:W-:Y:S01]  /*09f0*/  FADD.FTZ R64, -R170, R2 ;  /* 0x00000002aa407221 */ /* 0x000fe20000010100 */
[----:B------:R-:W-:Y:S01]  /*0a00*/  PRMT R142, R58, 0x7632, R142 ;  /* 0x000076323a8e7816 */ /* 0x000fe2000000008e */
[----:B------:R-:W-:Y:S01]  /*0a10*/  IMAD.U32 R140, R140, 0x10000, RZ ;  /* 0x000100008c8c7824 */ /* 0x000fe200078e00ff */
[C---:B------:R-:W-:Y:S02]  /*0a20*/  PRMT R136, R55.reuse, 0x7632, R136 ;  /* 0x0000763237887816 */ /* 0x040fe40000000088 */
[----:B------:R-:W-:Y:S02]  /*0a30*/  SHF.L.U32 R137, R55, 0x10, RZ ;  /* 0x0000001037897819 */ /* 0x000fe400000006ff */
[----:B------:R-:W-:Y:S02]  /*0a40*/  SHF.L.U32 R58, R58, 0x10, RZ ;  /* 0x000000103a3a7819 */ /* 0x000fe400000006ff */
[----:B------:R-:W-:-:S02]  /*0a50*/  PRMT R146, R66, 0x7632, R146 ;  /* 0x0000763242927816 */ /* 0x000fc40000000092 */
[----:B------:R-:W-:Y:S01]  /*0a60*/  SHF.L.U32 R61, R61, 0x10, RZ ;  /* 0x000000103d3d7819 */ /* 0x000fe200000006ff */
[----:B------:R-:W-:Y:S01]  /*0a70*/  FADD.FTZ R156, -R170, R59 ;  /* 0x0000003baa9c7221 */ /* 0x000fe20000010100 */
[----:B------:R-:W-:Y:S01]  /*0a80*/  SHF.L.U32 R55, R56, 0x10, RZ ;  /* 0x0000001038377819 */ /* 0x000fe200000006ff */
[----:B------:R-:W-:Y:S01]  /*0a90*/  FADD.FTZ R56, -R170, R0 ;  /* 0x00000000aa387221 */ /* 0x000fe20000010100 */
[----:B------:R-:W-:Y:S01]  /*0aa0*/  SHF.L.U32 R134, R134, 0x10, RZ ;  /* 0x0000001086867819 */ /* 0x000fe200000006ff */
[----:B------:R-:W-:Y:S01]  /*0ab0*/  FMUL.FTZ R59, R127, R64 ;  /* 0x000000407f3b7220 */ /* 0x000fe20000410000 */
[C---:B------:R-:W-:Y:S02]  /*0ac0*/  PRMT R132, R49.reuse, 0x7632, R132 ;  /* 0x0000763231847816 */ /* 0x040fe40000000084 */
[----:B------:R-:W-:Y:S02]  /*0ad0*/  SHF.L.U32 R133, R49, 0x10, RZ ;  /* 0x0000001031857819 */ /* 0x000fe400000006ff */
[----:B------:R-:W-:Y:S01]  /*0ae0*/  SHF.L.U32 R129, R50, 0x10, RZ ;  /* 0x0000001032817819 */ /* 0x000fe200000006ff */
[----:B------:R-:W-:Y:S01]  /*0af0*/  FADD.FTZ R50, -R170, R48 ;  /* 0x00000030aa327221 */ /* 0x000fe20000010100 */
[----:B------:R-:W-:-:S02]  /*0b00*/  PRMT R3, R52, 0x7632, R3 ;  /* 0x0000763234037816 */ /* 0x000fc40000000003 */
[----:B------:R-:W-:Y:S01]  /*0b10*/  SHF.L.U32 R53, R53, 0x10, RZ ;  /* 0x0000001035357819 */ /* 0x000fe200000006ff */
[----:B------:R-:W-:Y:S01]  /*0b20*/  IMAD.U32 R153, R63, 0x10000, RZ ;  /* 0x000100003f997824 */ /* 0x000fe200078e00ff */
[----:B------:R-:W-:Y:S01]  /*0b30*/  SHF.L.U32 R49, R52, 0x10, RZ ;  /* 0x0000001034317819 */ /* 0x000fe200000006ff */
[----:B------:R-:W-:Y:S01]  /*0b40*/  FADD.FTZ R160, -R170, R62 ;  /* 0x0000003eaaa07221 */ /* 0x000fe20000010100 */
[----:B------:R-:W-:Y:S02]  /*0b50*/  PRMT R152, R67, 0x7632, R152 ;  /* 0x0000763243987816 */ /* 0x000fe40000000098 */
[----:B------:R-:W-:Y:S01]  /*0b60*/  SHF.L.U32 R0, R142, 0x10, RZ ;  /* 0x000000108e007819 */ /* 0x000fe200000006ff */
[C---:B------:R-:W-:Y:S01]  /*0b70*/  FADD.FTZ R148, -R170.reuse, R58 ;  /* 0x0000003aaa947221 */ /* 0x040fe20000010100 */
[----:B------:R-:W-:Y:S01]  /*0b80*/  PRMT R151, R63, 0x7632, R151 ;  /* 0x000076323f977816 */ /* 0x000fe20000000097 */
[----:B------:R-:W-:Y:S01]  /*0b90*/  FADD.FTZ R162, -R170, R61 ;  /* 0x0000003daaa27221 */ /* 0x000fe20000010100 */
[----:B------:R-:W-:Y:S01]  /*0ba0*/  SHF.L.U32 R48, R146, 0x10, RZ ;  /* 0x0000001092307819 */ /* 0x000fe200000006ff */
[----:B------:R-:W-:Y:S01]  /*0bb0*/  FADD.FTZ R146, -R170, R140 ;  /* 0x0000008caa927221 */ /* 0x000fe20000010100 */
[C---:B------:R-:W-:Y:S01]  /*0bc0*/  PRMT R138, R60.reuse, 0x7632, R138 ;  /* 0x000076323c8a7816 */ /* 0x040fe2000000008a */
[----:B------:R-:W-:Y:S01]  /*0bd0*/  FMUL.FTZ R61, R127, R56 ;  /* 0x000000387f3d7220 */ /* 0x000fe20000410000 */
[----:B------:R-:W-:Y:S01]  /*0be0*/  SHF.L.U32 R139, R60, 0x10, RZ ;  /* 0x000000103c8b7819 */ /* 0x000fe200000006ff */
[----:B------:R-:W-:Y:S01]  /*0bf0*/  FADD.FTZ R60, -R170, R134 ;  /* 0x00000086aa3c7221 */ /* 0x000fe20000010100 */
[----:B------:R-:W-:-:S02]  /*0c00*/  PRMT R63, R65, 0x7632, R63 ;  /* 0x00007632413f7816 */ /* 0x000fc4000000003f */
[----:B------:R-:W-:Y:S01]  /*0c10*/  SHF.L.U32 R67, R67, 0x10, RZ ;  /* 0x0000001043437819 */ /* 0x000fe200000006ff */
[----:B------:R-:W-:Y:S01]  /*0c20*/  FADD.FTZ R134, -R170, R55 ;  /* 0x00000037aa867221 */ /* 0x000fe20000010100 */
[----:B------:R-:W-:Y:S01]  /*0c30*/  SHF.L.U32 R132, R132, 0x10, RZ ;  /* 0x0000001084847819 */ /* 0x000fe200000006ff */
[----:B------:R-:W-:Y:S01]  /*0c40*/  FADD.FTZ R142, -R170, R53 ;  /* 0x00000035aa8e7221 */ /* 0x000fe20000010100 */
[----:B------:R-:W-:Y:S01]  /*0c50*/  PRMT R140, R44, 0x7632, R140 ;  /* 0x000076322c8c7816 */ /* 0x000fe2000000008c */
[----:B------:R-:W-:Y:S01]  /*0c60*/  FADD.FTZ R83, R137, R83 ;  /* 0x0000005389537221 */ /* 0x000fe20000010000 */
[----:B------:R-:W-:Y:S01]  /*0c70*/  SHF.L.U32 R58, R3, 0x10, RZ ;  /* 0x00000010033a7819 */ /* 0x000fe200000006ff */
[-C--:B------:R-:W-:Y:S01]  /*0c80*/  FFMA.FTZ R104, R59, R137.reuse, R104 ;  /* 0x000000893b687223 */ /* 0x080fe20000010068 */
[----:B------:R-:W-:Y:S01]  /*0c90*/  SHF.L.U32 R2, R152, 0x10, RZ ;  /* 0x0000001098027819 */ /* 0x000fe200000006ff */
[----:B------:R-:W-:Y:S01]  /*0ca0*/  FMUL.FTZ R56, R22, R137 ;  /* 0x0000008916387220 */ /* 0x000fe20000410000 */
[----:B------:R-:W-:Y:S01]  /*0cb0*/  SHF.L.U32 R44, R44, 0x10, RZ ;  /* 0x000000102c2c7819 */ /* 0x000fe200000006ff */
[----:B------:R-:W-:Y:S01]  /*0cc0*/  FADD.FTZ R152, -R170, R0 ;  /* 0x00000000aa987221 */ /* 0x000fe20000010100 */
[----:B------:R-:W-:Y:S01]  /*0cd0*/  FMUL.FTZ R53, R24, R49 ;  /* 0x0000003118357220 */ /* 0x000fe20000410000 */
[----:B------:R-:W-:Y:S01]  /*0ce0*/  FMUL.FTZ R137, R127, R160 ;  /* 0x000000a07f897220 */ /* 0x000fe20000410000 */
[----:B------:R-:W-:Y:S01]  /*0cf0*/  SHF.L.U32 R63, R63, 0x10, RZ ;  /* 0x000000103f3f7819 */ /* 0x000fe200000006ff */
[----:B------:R-:W-:Y:S01]  /*0d00*/  FMUL.FTZ R0, R127, R50 ;  /* 0x000000327f007220 */ /* 0x000fe20000410000 */
[C---:B------:R-:W-:Y:S01]  /*0d10*/  FADD.FTZ R168, -R170.reuse, R67 ;  /* 0x00000043aaa87221 */ /* 0x040fe20000010100 */
[C---:B------:R-:W-:Y:S01]  /*0d20*/  FADD.FTZ R52, -R170.reuse, R133 ;  /* 0x00000085aa347221 */ /* 0x040fe20000010100 */
[----:B------:R-:W-:Y:S01]  /*0d30*/  FADD.FTZ R132, -R170, R132 ;  /* 0x00000084aa847221 */ /* 0x000fe20000010100 */
[----:B------:R-:W-:Y:S01]  /*0d40*/  FADD.FTZ R115, R58, R115 ;  /* 0x000000733a737221 */ /* 0x000fe20000010000 */
[----:B------:R-:W-:Y:S01]  /*0d50*/  FFMA.FTZ R116, R61, R58, R116 ;  /* 0x0000003a3d747223 */ /* 0x000fe20000010074 */
[----:B------:R-:W-:Y:S01]  /*0d60*/  FMUL.FTZ R67, R127, R134 ;  /* 0x000000867f437220 */ /* 0x000fe20000410000 */
[----:B------:R-:W-:Y:S01]  /*0d70*/  FMUL.FTZ R58, R25, R58 ;  /* 0x0000003a193a7220 */ /* 0x000fe20000410000 */
[----:B------:R-:W-:Y:S01]  /*0d80*/  FADD.FTZ R109, R44, R109 ;  /* 0x0000006d2c6d7221 */ /* 0x000fe20000010000 */
[-C--:B------:R-:W-:Y:S01]  /*0d90*/  FFMA.FTZ R94, R137, R44.reuse, R94 ;  /* 0x0000002c895e7223 */ /* 0x080fe2000001005e */
[----:B------:R-:W-:Y:S01]  /*0da0*/  FMUL.FTZ R134, R8, R44 ;  /* 0x0000002c08867220 */ /* 0x000fe20000410000 */
[----:B------:R-:W-:Y:S01]  /*0db0*/  FADD.FTZ R3, RZ, R53 ;  /* 0x00000035ff037221 */ /* 0x000fe20000010000 */
[----:B------:R-:W-:Y:S01]  /*0dc0*/  FFMA.FTZ R44, R0, R53, RZ ;  /* 0x00000035002c7223 */ /* 0x000fe200000100ff */
[----:B------:R-:W-:Y:S01]  /*0dd0*/  SHF.L.U32 R147, R66, 0x10, RZ ;  /* 0x0000001042937819 */ /* 0x000fe200000006ff */
[----:B------:R-:W-:Y:S01]  /*0de0*/  FADD.FTZ R154, -R170, R63 ;  /* 0x0000003faa9a7221 */ /* 0x000fe20000010100 */
[----:B------:R-:W-:Y:S01]  /*0df0*/  SHF.L.U32 R62, R51, 0x10, RZ ;  /* 0x00000010333e7819 */ /* 0x000fe200000006ff */
[C---:B------:R-:W-:Y:S01]  /*0e00*/  FMUL.FTZ R55, R127.reuse, R52 ;  /* 0x000000347f377220 */ /* 0x040fe20000410000 */
[----:B------:R-:W-:Y:S01]  /*0e10*/  FMUL.FTZ R63, R127, R132 ;  /* 0x000000847f3f7220 */ /* 0x000fe20000410000 */
[----:B------:R-:W-:Y:S01]  /*0e20*/  SHF.L.U32 R135, R135, 0x10, RZ ;  /* 0x0000001087877819 */ /* 0x000fe200000006ff */
[----:B------:R-:W-:Y:S01]  /*0e30*/  FMUL.FTZ R52, R26, R128 ;  /* 0x000000801a347220 */ /* 0x000fe20000410000 */
[----:B------:R-:W-:Y:S01]  /*0e40*/  FADD.FTZ R3, R3, R58 ;  /* 0x0000003a03037221 */ /* 0x000fe20000010000 */
[----:B------:R-:W-:Y:S01]  /*0e50*/  SHF.L.U32 R57, R57, 0x10, RZ ;  /* 0x0000001039397819 */ /* 0x000fe200000006ff */
[----:B------:R-:W-:Y:S01]  /*0e60*/  FFMA.FTZ R44, R61, R58, R44 ;  /* 0x0000003a3d2c7223 */ /* 0x000fe2000001002c */
[----:B-1----:R-:W-:Y:S01]  /*0e70*/  PRMT R130, R54, 0x7632, R130 ;  /* 0x0000763236827816 */ /* 0x002fe20000000082 */
[----:B------:R-:W-:Y:S01]  /*0e80*/  FADD.FTZ R166, -R170, R147 ;  /* 0x00000093aaa67221 */ /* 0x000fe20000010100 */
[----:B------:R-:W-:Y:S01]  /*0e90*/  SHF.L.U32 R131, R54, 0x10, RZ ;  /* 0x0000001036837819 */ /* 0x000fe200000006ff */
[----:B------:R-:W-:Y:S01]  /*0ea0*/  FADD.FTZ R54, -R170, R129 ;  /* 0x00000081aa367221 */ /* 0x000fe20000010100 */
[----:B------:R-:W-:Y:S01]  /*0eb0*/  SHF.L.U32 R65, R65, 0x10, RZ ;  /* 0x0000001041417819 */ /* 0x000fe200000006ff */
[----:B------:R-:W-:Y:S01]  /*0ec0*/  FADD.FTZ R87, R62, R87 ;  /* 0x000000573e577221 */ /* 0x000fe20000010000 */
[-C--:B------:R-:W-:Y:S01]  /*0ed0*/  FFMA.FTZ R110, R63, R62.reuse, R110 ;  /* 0x0000003e3f6e7223 */ /* 0x080fe2000001006e */
[----:B------:R-:W-:Y:S01]  /*0ee0*/  SHF.L.U32 R145, R145, 0x10, RZ ;  /* 0x0000001091917819 */ /* 0x000fe200000006ff */
[----:B------:R-:W-:Y:S01]  /*0ef0*/  FMUL.FTZ R62, R27, R62 ;  /* 0x0000003e1b3e7220 */ /* 0x000fe20000410000 */
[----:B------:R-:W-:Y:S01]  /*0f00*/  FADD.FTZ R3, R3, R52 ;  /* 0x0000003403037221 */ /* 0x000fe20000010000 */
[----:B------:R-:W-:Y:S01]  /*0f10*/  FADD.FTZ R66, -R170, R135 ;  /* 0x00000087aa427221 */ /* 0x000fe20000010100 */
[----:B------:R-:W-:Y:S01]  /*0f20*/  PRMT R161, R46, 0x7632, R161 ;  /* 0x000076322ea17816 */ /* 0x000fe200000000a1 */
[----:B------:R-:W-:Y:S01]  /*0f30*/  FFMA.FTZ R44, R55, R52, R44 ;  /* 0x00000034372c7223 */ /* 0x000fe2000001002c */
[----:B------:R-:W-:Y:S01]  /*0f40*/  FADD.FTZ R144, -R170, R57 ;  /* 0x00000039aa907221 */ /* 0x000fe20000010100 */
[----:B------:R-:W-:Y:S01]  /*0f50*/  SHF.L.U32 R46, R46, 0x10, RZ ;  /* 0x000000102e2e7819 */ /* 0x000fe200000006ff */
[----:B------:R-:W-:Y:S01]  /*0f60*/  FADD.FTZ R164, -R170, R65 ;  /* 0x00000041aaa47221 */ /* 0x000fe20000010100 */
[----:B------:R-:W-:Y:S01]  /*0f70*/  SHF.L.U32 R147, R141, 0x10, RZ ;  /* 0x000000108d937819 */ /* 0x000fe200000006ff */
[C---:B------:R-:W-:Y:S01]  /*0f80*/  FMUL.FTZ R57, R127.reuse, R54 ;  /* 0x000000367f397220 */ /* 0x040fe20000410000 */
[----:B------:R-:W-:Y:S01]  /*0f90*/  SHF.L.U32 R130, R130, 0x10, RZ ;  /* 0x0000001082827819 */ /* 0x000fe200000006ff */
[----:B------:R-:W-:Y:S01]  /*0fa0*/  FMUL.FTZ R141, R127, R166 ;  /* 0x000000a67f8d7220 */ /* 0x000fe20000410000 */
[----:B------:R-:W-:Y:S01]  /*0fb0*/  FMUL.FTZ R54, R20, R131 ;  /* 0x0000008314367220 */ /* 0x000fe20000410000 */
[----:B------:R-:W-:Y:S01]  /*0fc0*/  FADD.FTZ R3, R3, R62 ;  /* 0x0000003e03037221 */ /* 0x000fe20000010000 */
[----:B------:R-:W-:Y:S01]  /*0fd0*/  FADD.FTZ R158, -R170, R145 ;  /* 0x00000091aa9e7221 */ /* 0x000fe20000010100 */
[----:B------:R-:W-:Y:S01]  /*0fe0*/  PRMT R155, R45, 0x7632, R155 ;  /* 0x000076322d9b7816 */ /* 0x000fe2000000009b */
[----:B------:R-:W-:Y:S01]  /*0ff0*/  FMUL.FTZ R64, R127, R66 ;  /* 0x000000427f407220 */ /* 0x000fe20000410000 */
[----:B------:R-:W-:Y:S01]  /*1000*/  SHF.L.U32 R136, R136, 0x10, RZ ;  /* 0x0000001088887819 */ /* 0x000fe200000006ff */
[----:B------:R-:W-:Y:S01]  /*1010*/  FFMA.FTZ R44, R63, R62, R44 ;  /* 0x0000003e3f2c7223 */ /* 0x000fe2000001002c */
[----:B------:R-:W-:Y:S01]  /*1020*/  SHF.L.U32 R45, R45, 0x10, RZ ;  /* 0x000000102d2d7819 */ /* 0x000fe200000006ff */
[----:B------:R-:W-:Y:S01]  /*1030*/  FADD.FTZ R81, R139, R81 ;  /* 0x000000518b517221 */ /* 0x000fe20000010000 */
[----:B------:R-:W-:Y:S01]  /*1040*/  SHF.L.U32 R145, R138, 0x10, RZ ;  /* 0x000000108a917819 */ /* 0x000fe200000006ff */
[-C--:B------:R-:W-:Y:S01]  /*1050*/  FFMA.FTZ R102, R67, R139.reuse, R102 ;  /* 0x0000008b43667223 */ /* 0x080fe20000010066 */
[----:B------:R-:W-:Y:S01]  /*1060*/  FMUL.FTZ R66, R16, R139 ;  /* 0x0000008b10427220 */ /* 0x000fe20000410000 */
[----:B------:R-:W-:Y:S01]  /*1070*/  FMUL.FTZ R139, R127, R164 ;  /* 0x000000a47f8b7220 */ /* 0x000fe20000410000 */
[----:B------:R-:W-:Y:S01]  /*1080*/  FADD.FTZ R71, R46, R71 ;  /* 0x000000472e477221 */ /* 0x000fe20000010000 */
[-C--:B------:R-:W-:Y:S01]  /*1090*/  FFMA.FTZ R90, R141, R46.reuse, R90 ;  /* 0x0000002e8d5a7223 */ /* 0x080fe2000001005a */
        /* <DEDUP_REMOVED lines=9> */
[-C--:B------:R-:W-:Y:S01]  /*1130*/  FFMA.FTZ R92, R139, R45.reuse, R92 ;  /* 0x0000002d8b5c7223 */ /* 0x080fe2000001005c */
[----:B------:R-:W-:Y:S01]  /*1140*/  FMUL.FTZ R136, R10, R45 ;  /* 0x0000002d0a887220 */ /* 0x000fe20000410000 */
[----:B------:R-:W-:Y:S01]  /*1150*/  FADD.FTZ R45, R46, R65 ;  /* 0x000000412e2d7221 */ /* 0x000fe20000010000 */
[----:B------:R-:W-:-:S03]  /*1160*/  FFMA.FTZ R44, R60, R65, R3 ;  /* 0x000000413c2c7223 */ /* 0x000fc60000010003 */
[----:B------:R-:W-:Y:S01]  /*1170*/  FADD.FTZ R46, R45, R56 ;  /* 0x000000382d2e7221 */ /* 0x000fe20000010000 */
[----:B------:R-:W-:Y:S01]  /*1180*/  FFMA.FTZ R3, R59, R56, R44 ;  /* 0x000000383b037223 */ /* 0x000fe2000001002c */
[----:B------:R-:W-:Y:S02]  /*1190*/  FMUL.FTZ R142, R127, R142 ;  /* 0x0000008e7f8e7220 */ /* 0x000fe40000410000 */
[----:B------:R-:W-:Y:S01]  /*11a0*/  FADD.FTZ R45, R46, R129 ;  /* 0x000000812e2d7221 */ /* 0x000fe20000010000 */
[----:B------:R-:W-:Y:S01]  /*11b0*/  FFMA.FTZ R46, R64, R129, R3 ;  /* 0x00000081402e7223 */ /* 0x000fe20000010003 */
        /* <DEDUP_REMOVED lines=20> */
[----:B------:R-:W-:Y:S01]  /*1300*/  FADD.FTZ R86, R130, R86 ;  /* 0x0000005682567221 */ /* 0x000fe20000010000 */
[----:B------:R-:W-:Y:S01]  /*1310*/  FFMA.FTZ R107, R60, R130, R107 ;  /* 0x000000823c6b7223 */ /* 0x000fe2000001006b */
        /* <DEDUP_REMOVED lines=20> */
[----:B------:R-:W-:Y:S01]  /*1460*/  FADD.FTZ R75, R153, R75 ;  /* 0x0000004b994b7221 */ /* 0x000fe20000010000 */
[C---:B------:R-:W-:Y:S01]  /*1470*/  FFMA.FTZ R96, R135.reuse, R153, R96 ;  /* 0x0000009987607223 */ /* 0x040fe20000010060 */
[----:B------:R-:W-:Y:S01]  /*1480*/  FFMA.FTZ R3, R135, R132, R44 ;  /* 0x0000008487037223 */ /* 0x000fe2000001002c */
[----:B------:R-:W-:Y:S01]  /*1490*/  FADD.FTZ R77, R150, R77 ;  /* 0x0000004d964d7221 */ /* 0x000fe20000010000 */
        /* <DEDUP_REMOVED lines=10> */
[----:B------:R-:W-:Y:S02]  /*1540*/  IMAD.U32 R50, R155, 0x10000, RZ ;  /* 0x000100009b327824 */ /* 0x000fe400078e00ff */
        /* <DEDUP_REMOVED lines=10> */
[----:B------:R-:W-:Y:S01]  /*15f0*/  FADD.FTZ R2, -R170, R2 ;  /* 0x00000002aa027221 */ /* 0x000fe20000010100 */
[C---:B------:R-:W-:Y:S01]  /*1600*/  PRMT R163, R47.reuse, 0x7632, R163 ;  /* 0x000076322fa37816 */ /* 0x040fe200000000a3 */
[----:B------:R-:W-:-:S02]  /*1610*/  IMAD.U32 R47, R47, 0x10000, RZ ;  /* 0x000100002f2f7824 */ /* 0x000fc400078e00ff */
        /* <DEDUP_REMOVED lines=12> */
[----:B------:R-:W-:-:S02]  /*16e0*/  FMUL.FTZ R156, R7, R163 ;  /* 0x000000a3079c7220 */ /* 0x000fc40000410000 */
        /* <DEDUP_REMOVED lines=14> */
[----:B------:R-:W-:Y:S01]  /*17d0*/  SEL R162, R117, R112, !P3 ;  /* 0x0000007075a27207 */ /* 0x000fe20005800000 */
        /* <DEDUP_REMOVED lines=19> */
.L_x_2473:
[----:B------:R-:W0:Y:S01]  /*1910*/  S2R R47, SR_CgaCtaId ;  /* 0x00000000002f7919 */ /* 0x000e220000008800 */
[----:B------:R-:W-:Y:S01]  /*1920*/  LOP3.LUT P4, RZ, R157, 0x1f, RZ, 0xc0, !PT ;  /* 0x0000001f9dff7812 */ /* 0x000fe2000788c0ff */
[----:B--2---:R-:W-:Y:S01]  /*1930*/  FADD.FTZ R3, R45, R2 ;  /* 0x000000022d037221 */ /* 0x004fe20000010000 */
[----:B------:R-:W-:Y:S01]  /*1940*/  MOV R44, 0x400 ;  /* 0x00000400002c7802 */ /* 0x000fe20000000f00 */
[----:B-1----:R-:W-:Y:S01]  /*1950*/  FADD.FTZ R2, R50, R51 ;  /* 0x0000003332027221 */ /* 0x002fe20000010000 */
[----:B------:R-:W-:Y:S05]  /*1960*/  WARPSYNC.ALL ;  /* 0x0000000000007948 */ /* 0x000fea0003800000 */
[----:B------:R-:W-:Y:S01]  /*1970*/  VIADD R111, R111, UR20 ;  /* 0x000000146f6f7c36 */ /* 0x000fe20008000000 */
[----:B0-----:R-:W-:-:S03]  /*1980*/  LEA R45, R47, R44, 0x18 ;  /* 0x0000002c2f2d7211 */ /* 0x001fc600078ec0ff */
[----:B------:R-:W-:Y:S02]  /*1990*/  @!P4 IADD3 R44, R120, R162, RZ ;  /* 0x000000a2782cc210 */ /* 0x000fe40007ffe0ff */
[-C--:B------:R-:W-:Y:S02]  /*19a0*/  LEA R162, R162, R45.reuse, 0x3 ;  /* 0x0000002da2a27211 */ /* 0x080fe400078e18ff */
[----:B------:R-:W-:-:S05]  /*19b0*/  @!P4 LEA R161, R44, R45, 0x3 ;  /* 0x0000002d2ca1c211 */ /* 0x000fca00078e18ff */
        /* <DEDUP_REMOVED lines=9> */
[----:B------:R-:W-:-:S03]  /*1a50*/  FADD.FTZ R44, R44, R49 ;  /* 0x000000312c2c7221 */ /* 0x000fc60000010000 */
[----:B------:R-:W-:Y:S01]  /*1a60*/  FADD.FTZ R163, R50, R163 ;  /* 0x000000a332a37221 */ /* 0x000fe20000010000 */
[----:B------:R-:W-:Y:S02]  /*1a70*/  FADD.FTZ R2, R51, R44 ;  /* 0x0000002c33027221 */ /* 0x000fe40000010000 */
[----:B------:R-:W0:Y:S04]  /*1a80*/  LDS.128 R44, [R162+0x6020] ;  /* 0x00602000a22c7984 */ /* 0x000e280000000c00 */
[----:B------:R-:W1:Y:S01]  /*1a90*/  LDS.128 R48, [R162+0x6030] ;  /* 0x00603000a2307984 */ /* 0x000e620000000c00 */
[----:B0-----:R-:W-:Y:S01]  /*1aa0*/  FADD.FTZ R163, R163, R44 ;  /* 0x0000002ca3a37221 */ /* 0x001fe20000010000 */
[----:B------:R-:W-:Y:S01]  /*1ab0*/  FADD.FTZ R2, R2, R45 ;  /* 0x0000002d02027221 */ /* 0x000fe20000010000 */
[----:B-----5:R-:W-:-:S02]  /*1ac0*/  @P1 SHF.L.U32 R44, R31, 0x10, RZ ;  /* 0x000000101f2c1819 */ /* 0x020fc400000006ff */
        /* <DEDUP_REMOVED lines=8> */
[----:B------:R-:W-:Y:S02]  /*1b50*/  FSEL R45, R50, RZ, !P2 ;  /* 0x000000ff322d7208 */ /* 0x000fe40005000000 */
[----:B------:R-:W-:-:S03]  /*1b60*/  ISETP.NE.U32.AND P2, PT, RZ, UR16, PT ;  /* 0x00000010ff007c0c */ /* 0x000fc6000bf45070 */
[-CC-:B------:R-:W-:Y:S01]  /*1b70*/  FFMA.FTZ R3, R154, R2.reuse, R45.reuse ;  /* 0x000000029a037223 */ /* 0x180fe2000001002d */
[-CC-:B------:R-:W-:Y:S01]  /*1b80*/  FFMA.FTZ R0, R0, R2.reuse, R45.reuse ;  /* 0x0000000200007223 */ /* 0x180fe2000001002d */
[-CC-:B------:R-:W-:Y:S01]  /*1b90*/  FFMA.FTZ R64, R64, R2.reuse, R45.reuse ;  /* 0x0000000240407223 */ /* 0x180fe2000001002d */
[-C--:B------:R-:W-:Y:S01]  /*1ba0*/  FFMA.FTZ R57, R57, R2.reuse, R45 ;  /* 0x0000000239397223 */ /* 0x080fe2000001002d */
[----:B------:R-:W-:Y:S01]  /*1bb0*/  FADD.FTZ R152, R152, -R3 ;  /* 0x8000000398987221 */ /* 0x000fe20000010000 */
[-C--:B------:R-:W-:Y:S01]  /*1bc0*/  FFMA.FTZ R59, R59, R2.reuse, R45 ;  /* 0x000000023b3b7223 */ /* 0x080fe2000001002d */
[----:B------:R-:W-:Y:S01]  /*1bd0*/  @P1 PRMT R3, R31, 0x7632, R3 ;  /* 0x000076321f031816 */ /* 0x000fe20000000003 */
[----:B------:R-:W-:Y:S01]  /*1be0*/  FADD.FTZ R0, R53, -R0 ;  /* 0x8000000035007221 */ /* 0x000fe20000010000 */
[----:B------:R-:W-:Y:S01]  /*1bf0*/  FADD.FTZ R64, R129, -R64 ;  /* 0x8000004081407221 */ /* 0x000fe20000010000 */
[-C--:B------:R-:W-:Y:S01]  /*1c00*/  FFMA.FTZ R63, R63, R2.reuse, R45 ;  /* 0x000000023f3f7223 */ /* 0x080fe2000001002d */
[----:B------:R-:W-:Y:S01]  /*1c10*/  FADD.FTZ R54, R54, -R57 ;  /* 0x8000003936367221 */ /* 0x000fe20000010000 */
[----:B------:R-:W-:Y:S01]  /*1c20*/  FADD.FTZ R56, R56, -R59 ;  /* 0x8000003b38387221 */ /* 0x000fe20000010000 */
[----:B------:R-:W-:Y:S01]  /*1c30*/  @P1 SHF.L.U32 R46, R3, 0x10, RZ ;  /* 0x00000010032e1819 */ /* 0x000fe200000006ff */
        /* <DEDUP_REMOVED lines=17> */
[C---:B------:R-:W-:Y:S01]  /*1d50*/  FMUL.FTZ R3, R127.reuse, R0 ;  /* 0x000000007f037220 */ /* 0x040fe20000410000 */
[----:B------:R-:W-:Y:S01]  /*1d60*/  FMUL.FTZ R59, R127, R64 ;  /* 0x000000407f3b7220 */ /* 0x000fe20000410000 */
[----:B------:R-:W-:Y:S01]  /*1d70*/  FFMA.FTZ R45, R160, R2, R45 ;  /* 0x00000002a02d7223 */ /* 0x000fe2000001002d */
[----:B------:R-:W-:Y:S01]  /*1d80*/  @P1 PRMT R0, R29, 0x7632, R0 ;  /* 0x000076321d001816 */ /* 0x000fe20000000000 */
[----:B------:R-:W-:Y:S01]  /*1d90*/  FADD.FTZ R62, R62, -R63 ;  /* 0x8000003f3e3e7221 */ /* 0x000fe20000010000 */
[----:B------:R-:W-:Y:S01]  /*1da0*/  @P1 SHF.L.U32 R2, R30, 0x10, RZ ;  /* 0x000000101e021819 */ /* 0x000fe200000006ff */
[C---:B------:R-:W-:Y:S01]  /*1db0*/  FMUL.FTZ R53, R127.reuse, R54 ;  /* 0x000000367f357220 */ /* 0x040fe20000410000 */
[----:B------:R-:W-:Y:S01]  /*1dc0*/  FMUL.FTZ R57, R127, R56 ;  /* 0x000000387f397220 */ /* 0x000fe20000410000 */
[----:B------:R-:W-:Y:S01]  /*1dd0*/  @P1 FADD.FTZ R59, R59, R46 ;  /* 0x0000002e3b3b1221 */ /* 0x000fe20000010000 */
[----:B------:R-:W-:Y:S01]  /*1de0*/  @P1 SHF.L.U32 R46, R0, 0x10, RZ ;  /* 0x00000010002e1819 */ /* 0x000fe200000006ff */
[----:B------:R-:W-:Y:S01]  /*1df0*/  FMUL.FTZ R49, R127, R62 ;  /* 0x0000003e7f317220 */ /* 0x000fe20000410000 */
[C---:B------:R-:W-:Y:S01]  /*1e00*/  @P1 SHF.L.U32 R0, R28.reuse, 0x10, RZ ;  /* 0x000000101c001819 */ /* 0x040fe200000006ff */
[----:B------:R-:W-:Y:S01]  /*1e10*/  @P1 FADD.FTZ R53, R53, R2 ;  /* 0x0000000235351221 */ /* 0x000fe20000010000 */
[----:B------:R-:W-:Y:S01]  /*1e20*/  @P1 FADD.FTZ R57, R57, R44 ;  /* 0x0000002c39391221 */ /* 0x000fe20000010000 */
[----:B------:R-:W-:Y:S01]  /*1e30*/  @P1 PRMT R2, R28, 0x7632, R2 ;  /* 0x000076321c021816 */ /* 0x000fe20000000002 */
[----:B------:R-:W-:Y:S01]  /*1e40*/  FADD.FTZ R58, R58, -R61 ;  /* 0x8000003d3a3a7221 */ /* 0x000fe20000010000 */
[----:B------:R-:W-:Y:S01]  /*1e50*/  FADD.FTZ R132, R132, -R135 ;  /* 0x8000008784847221 */ /* 0x000fe20000010000 */
[----:B------:R-:W-:Y:S01]  /*1e60*/  @P1 PRMT R44, R30, 0x7632, R44 ;  /* 0x000076321e2c1816 */ /* 0x000fe2000000002c */
[----:B------:R-:W-:Y:S01]  /*1e70*/  FADD.FTZ R52, R52, -R55 ;  /* 0x8000003734347221 */ /* 0x000fe20000010000 */
[----:B------:R-:W-:Y:S01]  /*1e80*/  @P1 FADD.FTZ R49, R49, R46 ;  /* 0x0000002e31311221 */ /* 0x000fe20000010000 */
[----:B------:R-:W-:Y:S01]  /*1e90*/  @P1 FADD.FTZ R3, R3, R0 ;  /* 0x0000000003031221 */ /* 0x000fe20000010000 */
[----:B------:R-:W-:Y:S01]  /*1ea0*/  FADD.FTZ R130, R130, -R133 ;  /* 0x8000008582827221 */ /* 0x000fe20000010000 */
        /* <DEDUP_REMOVED lines=8> */
[----:B------:R-:W-:Y:S01]  /*1f30*/  FADD.FTZ R60, R65, -R60 ;  /* 0x8000003c413c7221 */ /* 0x000fe20000010000 */
[----:B------:R-:W-:Y:S01]  /*1f40*/  FMUL.FTZ R47, R127, R52 ;  /* 0x000000347f2f7220 */ /* 0x000fe20000410000 */
[----:B------:R-:W-:Y:S01]  /*1f50*/  @P1 IMAD.U32 R44, R29, 0x10000, RZ ;  /* 0x000100001d2c1824 */ /* 0x000fe200078e00ff */
[----:B------:R-:W-:Y:S01]  /*1f60*/  @P1 SHF.L.U32 R46, R46, 0x10, RZ ;  /* 0x000000102e2e1819 */ /* 0x000fe200000006ff */
[----:B------:R-:W-:Y:S01]  /*1f70*/  FMUL.FTZ R135, R127, R148 ;  /* 0x000000947f877220 */ /* 0x000fe20000410000 */
[----:B------:R-:W-:Y:S01]  /*1f80*/  @P1 FADD.FTZ R45, R45, R2 ;  /* 0x000000022d2d1221 */ /* 0x000fe20000010000 */
[----:B------:R-:W-:Y:S01]  /*1f90*/  @P1 FADD.FTZ R133, R133, R0 ;  /* 0x0000000085851221 */ /* 0x000fe20000010000 */
[----:B------:R-:W-:Y:S01]  /*1fa0*/  FMUL.FTZ R55, R127, R60 ;  /* 0x0000003c7f377220 */ /* 0x000fe20000410000 */
[----:B------:R-:W-:Y:S01]  /*1fb0*/  @P1 FADD.FTZ R47, R47, R44 ;  /* 0x0000002c2f2f1221 */ /* 0x000fe20000010000 */
[C---:B------:R-:W-:Y:S01]  /*1fc0*/  @P1 SHF.L.U32 R2, R34.reuse, 0x10, RZ ;  /* 0x0000001022021819 */ /* 0x040fe200000006ff */
[----:B------:R-:W-:Y:S01]  /*1fd0*/  FADD.FTZ R144, R147, -R144 ;  /* 0x8000009093907221 */ /* 0x000fe20000010000 */
[----:B------:R-:W-:Y:S01]  /*1fe0*/  @P1 PRMT R0, R33, 0x7632, R0 ;  /* 0x0000763221001816 */ /* 0x000fe20000000000 */
[----:B------:R-:W-:Y:S01]  /*1ff0*/  FMUL.FTZ R129, R127, R130 ;  /* 0x000000827f817220 */ /* 0x000fe20000410000 */
[----:B------:R-:W-:Y:S01]  /*2000*/  @P1 PRMT R44, R34, 0x7632, R44 ;  /* 0x00007632222c1816 */ /* 0x000fe2000000002c */
[----:B------:R-:W-:Y:S01]  /*2010*/  FADD.FTZ R128, R128, -R131 ;  /* 0x8000008380807221 */ /* 0x000fe20000010000 */
[----:B------:R-:W-:Y:S01]  /*2020*/  @P1 FADD.FTZ R135, R135, R46 ;  /* 0x0000002e87871221 */ /* 0x000fe20000010000 */
[----:B------:R-:W-:Y:S01]  /*2030*/  FADD.FTZ R66, R66, -R67 ;  /* 0x8000004342427221 */ /* 0x000fe20000010000 */
[----:B------:R-:W-:Y:S01]  /*2040*/  @P1 FADD.FTZ R55, R55, R48 ;  /* 0x0000003037371221 */ /* 0x000fe20000010000 */
[----:B------:R-:W-:Y:S01]  /*2050*/  @P1 SHF.L.U32 R46, R0, 0x10, RZ ;  /* 0x00000010002e1819 */ /* 0x000fe200000006ff */
[----:B------:R-:W-:Y:S01]  /*2060*/  FMUL.FTZ R67, R127, R144 ;  /* 0x000000907f437220 */ /* 0x000fe20000410000 */
[----:B------:R-:W-:Y:S01]  /*2070*/  @P1 SHF.L.U32 R48, R44, 0x10, RZ ;  /* 0x000000102c301819 */ /* 0x000fe200000006ff */
[----:B------:R-:W-:Y:S01]  /*2080*/  @P1 FADD.FTZ R129, R129, R2 ;  /* 0x0000000281811221 */ /* 0x000fe20000010000 */
[----:B------:R-:W-:Y:S01]  /*2090*/  @P1 SHF.L.U32 R44, R33, 0x10, RZ ;  /* 0x00000010212c1819 */ /* 0x000fe200000006ff */
[----:B------:R-:W-:Y:S01]  /*20a0*/  FADD.FTZ R142, R145, -R142 ;  /* 0x8000008e918e7221 */ /* 0x000fe20000010000 */
[----:B------:R-:W-:Y:S01]  /*20b0*/  @P1 PRMT R2, R32, 0x7632, R2 ;  /* 0x0000763220021816 */ /* 0x000fe20000000002 */
[----:B------:R-:W-:Y:S01]  /*20c0*/  FMUL.FTZ R65, R127, R128 ;  /* 0x000000807f417220 */ /* 0x000fe20000410000 */
[----:B------:R-:W-:Y:S01]  /*20d0*/  @P1 FADD.FTZ R67, R67, R46 ;  /* 0x0000002e43431221 */ /* 0x000fe20000010000 */
[----:B------:R-:W-:Y:S01]  /*20e0*/  FADD.FTZ R146, R149, -R146 ;  /* 0x8000009295927221 */ /* 0x000fe20000010000 */
[----:B------:R-:W-:Y:S01]  /*20f0*/  FADD.FTZ R134, R134, -R137 ;  /* 0x8000008986867221 */ /* 0x000fe20000010000 */
[----:B------:R-:W-:Y:S01]  /*2100*/  FADD.FTZ R150, R153, -R150 ;  /* 0x8000009699967221 */ /* 0x000fe20000010000 */
[----:B------:R-:W-:Y:S01]  /*2110*/  FADD.FTZ R136, R136, -R139 ;  /* 0x8000008b88887221 */ /* 0x000fe20000010000 */
[----:B------:R-:W-:Y:S01]  /*2120*/  FADD.FTZ R138, R138, -R141 ;  /* 0x8000008d8a8a7221 */ /* 0x000fe20000010000 */
[----:B------:R-:W-:Y:S01]  /*2130*/  FADD.FTZ R158, R155, -R158 ;  /* 0x8000009e9b9e7221 */ /* 0x000fe20000010000 */
[----:B------:R-:W-:Y:S01]  /*2140*/  FADD.FTZ R140, R140, -R143 ;  /* 0x8000008f8c8c7221 */ /* 0x000fe20000010000 */
[----:B------:R-:W-:Y:S01]  /*2150*/  FMUL.FTZ R61, R127, R66 ;  /* 0x000000427f3d7220 */ /* 0x000fe20000410000 */
[----:B------:R-:W-:Y:S01]  /*2160*/  @P1 IMAD.U32 R0, R32, 0x10000, RZ ;  /* 0x0001000020001824 */ /* 0x000fe200078e00ff */
[----:B------:R-:W-:Y:S01]  /*2170*/  @P1 PRMT R46, R39, 0x7632, R46 ;  /* 0x00007632272e1816 */ /* 0x000fe2000000002e */
[----:B------:R-:W-:Y:S01]  /*2180*/  FMUL.FTZ R63, R127, R142 ;  /* 0x0000008e7f3f7220 */ /* 0x000fe20000410000 */
[----:B------:R-:W-:Y:S01]  /*2190*/  @P1 SHF.L.U32 R2, R2, 0x10, RZ ;  /* 0x0000001002021819 */ /* 0x000fe200000006ff */
[--C-:B------:R-:W-:Y:S01]  /*21a0*/  @P1 FADD.FTZ R65, R65, R44.reuse ;  /* 0x0000002c41411221 */ /* 0x100fe20000010000 */
[----:B------:R-:W-:Y:S01]  /*21b0*/  @P1 PRMT R44, R36, 0x7632, R44 ;  /* 0x00007632242c1816 */ /* 0x000fe2000000002c */
[C---:B------:R-:W-:Y:S01]  /*21c0*/  FMUL.FTZ R131, R127.reuse, R146 ;  /* 0x000000927f837220 */ /* 0x040fe20000410000 */
[----:B------:R-:W-:Y:S01]  /*21d0*/  ISETP.NE.AND.EX P2, PT, RZ, UR17, PT, P2 ;  /* 0x00000011ff007c0c */ /* 0x000fe2000bf45320 */
[C---:B------:R-:W-:Y:S01]  /*21e0*/  FMUL.FTZ R137, R127.reuse, R134 ;  /* 0x000000867f897220 */ /* 0x040fe20000410000 */
[C---:B------:R-:W-:Y:S01]  /*21f0*/  FMUL.FTZ R139, R127.reuse, R150 ;  /* 0x000000967f8b7220 */ /* 0x040fe20000410000 */
[C---:B------:R-:W-:Y:S01]  /*2200*/  FMUL.FTZ R141, R127.reuse, R136 ;  /* 0x000000887f8d7220 */ /* 0x040fe20000410000 */
[C---:B------:R-:W-:Y:S01]  /*2210*/  FMUL.FTZ R143, R127.reuse, R152 ;  /* 0x000000987f8f7220 */ /* 0x040fe20000410000 */
[C---:B------:R-:W-:Y:S01]  /*2220*/  FMUL.FTZ R145, R127.reuse, R138 ;  /* 0x0000008a7f917220 */ /* 0x040fe20000410000 */
[C---:B------:R-:W-:Y:S01]  /*2230*/  FMUL.FTZ R147, R127.reuse, R158 ;  /* 0x0000009e7f937220 */ /* 0x040fe20000410000 */
[----:B------:R-:W-:Y:S01]  /*2240*/  FMUL.FTZ R149, R127, R140 ;  /* 0x0000008c7f957220 */ /* 0x000fe20000410000 */
[----:B------:R-:W-:Y:S01]  /*2250*/  @P1 FADD.FTZ R61, R61, R0 ;  /* 0x000000003d3d1221 */ /* 0x000fe20000010000 */
[----:B------:R-:W-:Y:S01]  /*2260*/  @P1 SHF.L.U32 R46, R46, 0x10, RZ ;  /* 0x000000102e2e1819 */ /* 0x000fe200000006ff */
[----:B------:R-:W-:Y:S01]  /*2270*/  FMUL.FTZ R127, R127, R156 ;  /* 0x0000009c7f7f7220 */ /* 0x000fe20000410000 */
[----:B------:R-:W-:Y:S01]  /*2280*/  @P1 SHF.L.U32 R0, R36, 0x10, RZ ;  /* 0x0000001024001819 */ /* 0x000fe200000006ff */
[----:B------:R-:W-:Y:S01]  /*2290*/  @P1 FADD.FTZ R63, R63, R2 ;  /* 0x000000023f3f1221 */ /* 0x000fe20000010000 */
[----:B------:R-:W-:Y:S01]  /*22a0*/  @P1 SHF.L.U32 R44, R44, 0x10, RZ ;  /* 0x000000102c2c1819 */ /* 0x000fe200000006ff */
[----:B------:R-:W-:Y:S01]  /*22b0*/  @P1 FADD.FTZ R127, R127, R46 ;  /* 0x0000002e7f7f1221 */ /* 0x000fe20000010000 */
[----:B------:R-:W-:Y:S01]  /*22c0*/  @P1 PRMT R2, R37, 0x7632, R2 ;  /* 0x0000763225021816 */ /* 0x000fe20000000002 */
[----:B------:R-:W-:Y:S01]  /*22d0*/  @P1 FADD.FTZ R131, R131, R48 ;  /* 0x0000003083831221 */ /* 0x000fe20000010000 */
[----:B------:R-:W-:Y:S01]  /*22e0*/  @P1 FADD.FTZ R137, R137, R0 ;  /* 0x0000000089891221 */ /* 0x000fe20000010000 */
[----:B------:R-:W-:Y:S01]  /*22f0*/  @P1 PRMT R46, R38, 0x7632, R46 ;  /* 0x00007632262e1816 */ /* 0x000fe2000000002e */
[----:B------:R-:W-:Y:S01]  /*2300*/  @P1 FADD.FTZ R139, R139, R44 ;  /* 0x0000002c8b8b1221 */ /* 0x000fe20000010000 */
[----:B------:R-:W-:Y:S01]  /*2310*/  @P1 SHF.L.U32 R2, R2, 0x10, RZ ;  /* 0x0000001002021819 */ /* 0x000fe200000006ff */
[-C--:B------:R-:W-:Y:S01]  /*2320*/  FMUL.FTZ R60, R59, R126.reuse ;  /* 0x0000007e3b3c7220 */ /* 0x080fe20000410000 */
[----:B------:R-:W-:Y:S01]  /*2330*/  @P1 SHF.L.U32 R0, R37, 0x10, RZ ;  /* 0x0000001025001819 */ /* 0x000fe200000006ff */
[-C--:B------:R-:W-:Y:S01]  /*2340*/  FMUL.FTZ R58, R49, R126.reuse ;  /* 0x0000007e313a7220 */ /* 0x080fe20000410000 */
[----:B------:R-:W-:Y:S01]  /*2350*/  @P1 SHF.L.U32 R48, R39, 0x10, RZ ;  /* 0x0000001027301819 */ /* 0x000fe200000006ff */
[----:B------:R-:W-:Y:S01]  /*2360*/  @P1 FADD.FTZ R143, R143, R2 ;  /* 0x000000028f8f1221 */ /* 0x000fe20000010000 */
[----:B------:R-:W-:Y:S01]  /*2370*/  @P1 SHF.L.U32 R44, R38, 0x10, RZ ;  /* 0x00000010262c1819 */ /* 0x000fe200000006ff */
[----:B------:R-:W-:Y:S01]  /*2380*/  @P1 FADD.FTZ R141, R141, R0 ;  /* 0x000000008d8d1221 */ /* 0x000fe20000010000 */
[----:B------:R-:W-:Y:S01]  /*2390*/  @P1 SHF.L.U32 R46, R46, 0x10, RZ ;  /* 0x000000102e2e1819 */ /* 0x000fe200000006ff */
[----:B------:R-:W-:Y:S01]  /*23a0*/  @P1 FADD.FTZ R149, R149, R48 ;  /* 0x0000003095951221 */ /* 0x000fe20000010000 */
[----:B------:R-:W-:Y:S01]  /*23b0*/  @P2 F2FP.BF16.F32.PACK_AB R2, RZ, R47 ;  /* 0x0000002fff02223e */ /* 0x000fe200000010ff */
[----:B------:R-:W-:Y:S01]  /*23c0*/  @P1 FADD.FTZ R145, R145, R44 ;  /* 0x0000002c91911221 */ /* 0x000fe20000010000 */
[----:B------:R-:W-:Y:S01]  /*23d0*/  @P2 F2FP.BF16.F32.PACK_AB R54, RZ, R57 ;  /* 0x00000039ff36223e */ /* 0x000fe200000010ff */
[-C--:B------:R-:W-:Y:S01]  /*23e0*/  FMUL.FTZ R44, R3, R126.reuse ;  /* 0x0000007e032c7220 */ /* 0x080fe20000410000 */
[----:B------:R-:W-:Y:S01]  /*23f0*/  @P2 F2FP.BF16.F32.PACK_AB R48, RZ, R53 ;  /* 0x00000035ff30223e */ /* 0x000fe200000010ff */
[----:B------:R-:W-:Y:S01]  /*2400*/  @P1 FADD.FTZ R147, R147, R46 ;  /* 0x0000002e93931221 */ /* 0x000fe20000010000 */
[----:B------:R-:W-:Y:S01]  /*2410*/  @P2 F2FP.BF16.F32.PACK_AB R0, RZ, R3 ;  /* 0x00000003ff00223e */ /* 0x000fe200000010ff */
[-C--:B------:R-:W-:Y:S01]  /*2420*/  FMUL.FTZ R3, R45, R126.reuse ;  /* 0x0000007e2d037220 */ /* 0x080fe20000410000 */
[----:B------:R-:W-:Y:S01]  /*2430*/  @P2 F2FP.BF16.F32.PACK_AB R52, RZ, R55 ;  /* 0x00000037ff34223e */ /* 0x000fe200000010ff */
[-C--:B------:R-:W-:Y:S01]  /*2440*/  FMUL.FTZ R46, R53, R126.reuse ;  /* 0x0000007e352e7220 */ /* 0x080fe20000410000 */
[----:B------:R-:W-:Y:S01]  /*2450*/  @P2 PRMT R41, R2, 0x7610, R41 ;  /* 0x0000761002292816 */ /* 0x000fe20000000029 */
[-C--:B------:R-:W-:Y:S01]  /*2460*/  FMUL.FTZ R57, R57, R126.reuse ;  /* 0x0000007e39397220 */ /* 0x080fe20000410000 */
[----:B------:R-:W-:Y:S01]  /*2470*/  @P2 F2FP.BF16.F32.PACK_AB R56, RZ, R59 ;  /* 0x0000003bff38223e */ /* 0x000fe200000010ff */
[-C--:B------:R-:W-:Y:S01]  /*2480*/  FMUL.FTZ R55, R55, R126.reuse ;  /* 0x0000007e37377220 */ /* 0x080fe20000410000 */
[----:B------:R-:W-:Y:S01]  /*2490*/  @P2 F2FP.BF16.F32.PACK_AB R51, RZ, R49 ;  /* 0x00000031ff33223e */ /* 0x000fe200000010ff */
[----:B------:R-:W-:Y:S01]  /*24a0*/  FMUL.FTZ R53, R47, R126 ;  /* 0x0000007e2f357220 */ /* 0x000fe20000410000 */
[----:B------:R-:W-:-:S02]  /*24b0*/  @P2 F2FP.BF16.F32.PACK_AB R50, RZ, R45 ;  /* 0x0000002dff32223e */ /* 0x000fc400000010ff */
[----:B------:R-:W-:Y:S01]  /*24c0*/  @P2 PRMT R43, R54, 0x7610, R43 ;  /* 0x00007610362b2816 */ /* 0x000fe2000000002b */
[----:B------:R-:W-:Y:S01]  /*24d0*/  FMUL.FTZ R54, R135, R126 ;  /* 0x0000007e87367220 */ /* 0x000fe20000410000 */
[----:B------:R-:W-:Y:S02]  /*24e0*/  @P2 PRMT R42, R48, 0x7610, R42 ;  /* 0x00007610302a2816 */ /* 0x000fe4000000002a */
[C---:B------:R-:W-:Y:S02]  /*24f0*/  @P2 IADD3 R2, P1, R125.reuse, UR16, RZ ;  /* 0x000000107d022c10 */ /* 0x040fe4000ff3e0ff */
[----:B------:R-:W-:Y:S02]  /*2500*/  @P2 PRMT R40, R0, 0x7610, R40 ;  /* 0x0000761000282816 */ /* 0x000fe40000000028 */
[----:B------:R-:W-:Y:S02]  /*2510*/  IADD3 R48, P4, R125, UR18, RZ ;  /* 0x000000127d307c10 */ /* 0x000fe4000ff9e0ff */
[----:B------:R-:W-:-:S02]  /*2520*/  F2FP.BF16.F32.PACK_AB R44, R3, R44 ;  /* 0x0000002c032c723e */ /* 0x000fc400000010ff */
[----:B------:R-:W-:Y:S02]  /*2530*/  @P2 PRMT R43, R43, 0x5410, R56 ;  /* 0x000054102b2b2816 */ /* 0x000fe40000000038 */
[----:B------:R-:W-:Y:S02]  /*2540*/  @P2 IADD3.X R3, R159, UR17, RZ, P1, !PT ;  /* 0x000000119f032c10 */ /* 0x000fe40008ffe4ff */
[----:B------:R-:W-:Y:S02]  /*2550*/  @P2 PRMT R42, R42, 0x5410, R52 ;  /* 0x000054102a2a2816 */ /* 0x000fe40000000034 */
[----:B------:R-:W-:Y:S02]  /*2560*/  @P2 PRMT R41, R41, 0x5410, R51 ;  /* 0x0000541029292816 */ /* 0x000fe40000000033 */
[----:B------:R-:W-:Y:S02]  /*2570*/  @P2 PRMT R40, R40, 0x5410, R50 ;  /* 0x0000541028282816 */ /* 0x000fe40000000032 */
[----:B------:R-:W-:-:S02]  /*2580*/  F2FP.BF16.F32.PACK_AB R47, R60, R57 ;  /* 0x000000393c2f723e */ /* 0x000fc400000010ff */
[----:B------:R-:W-:Y:S01]  /*2590*/  F2FP.BF16.F32.PACK_AB R46, R55, R46 ;  /* 0x0000002e372e723e */ /* 0x000fe200000010ff */
[----:B------:R0:W-:Y:S01]  /*25a0*/  @P2 STG.E.128 desc[UR4][R2.64], R40 ;  /* 0x0000002802002986 */ /* 0x0001e2000c101d04 */
[----:B------:R-:W-:Y:S01]  /*25b0*/  F2FP.BF16.F32.PACK_AB R45, R58, R53 ;  /* 0x000000353a2d723e */ /* 0x000fe200000010ff */
[-C--:B------:R-:W-:Y:S01]  /*25c0*/  FMUL.FTZ R55, R63, R126.reuse ;  /* 0x0000007e3f377220 */ /* 0x080fe20000410000 */
[----:B------:R-:W-:Y:S02]  /*25d0*/  IADD3.X R49, R159, UR19, RZ, P4, !PT ;  /* 0x000000139f317c10 */ /* 0x000fe4000a7fe4ff */
[----:B------:R-:W-:Y:S01]  /*25e0*/  @P2 F2FP.BF16.F32.PACK_AB R52, RZ, R133 ;  /* 0x00000085ff34223e */ /* 0x000fe200000010ff */
[-C--:B------:R-:W-:Y:S01]  /*25f0*/  FMUL.FTZ R133, R133, R126.reuse ;  /* 0x0000007e85857220 */ /* 0x080fe20000410000 */
[----:B------:R-:W-:Y:S01]  /*2600*/  @P2 F2FP.BF16.F32.PACK_AB R50, RZ, R129 ;  /* 0x00000081ff32223e */ /* 0x000fe200000010ff */
[----:B------:R1:W-:Y:S01]  /*2610*/  STG.E.128 desc[UR4][R48.64], R44 ;  /* 0x0000002c30007986 */ /* 0x0003e2000c101d04 */
[----:B------:R-:W-:Y:S01]  /*2620*/  @P2 F2FP.BF16.F32.PACK_AB R0, RZ, R61 ;  /* 0x0000003dff00223e */ /* 0x000fe200000010ff */
[----:B------:R-:W-:Y:S01]  /*2630*/  FMUL.FTZ R129, R129, R126 ;  /* 0x0000007e81817220 */ /* 0x000fe20000410000 */
[----:B------:R-:W-:-:S02]  /*2640*/  @P2 F2FP.BF16.F32.PACK_AB R53, RZ, R135 ;  /* 0x00000087ff35223e */ /* 0x000fc400000010ff */
[----:B------:R-:W-:Y:S02]  /*2650*/  @P2 F2FP.BF16.F32.PACK_AB R51, RZ, R131 ;  /* 0x00000083ff33223e */ /* 0x000fe400000010ff */
[----:B------:R-:W-:Y:S01]  /*2660*/  @P2 F2FP.BF16.F32.PACK_AB R63, RZ, R63 ;  /* 0x0000003fff3f223e */ /* 0x000fe200000010ff */
[-C--:B0-----:R-:W-:Y:S01]  /*2670*/  FMUL.FTZ R2, R67, R126.reuse ;  /* 0x0000007e43027220 */ /* 0x081fe20000410000 */
[----:B------:R-:W-:Y:S02]  /*2680*/  @P2 F2FP.BF16.F32.PACK_AB R3, RZ, R65 ;  /* 0x00000041ff03223e */ /* 0x000fe400000010ff */
[----:B------:R-:W-:Y:S01]  /*2690*/  @P2 PRMT R43, R52, 0x7610, R43 ;  /* 0x00007610342b2816 */ /* 0x000fe2000000002b */
[-C--:B------:R-:W-:Y:S01]  /*26a0*/  FMUL.FTZ R52, R139, R126.reuse ;  /* 0x0000007e8b347220 */ /* 0x080fe20000410000 */
[----:B------:R-:W-:Y:S02]  /*26b0*/  @P2 PRMT R42, R50, 0x7610, R42 ;  /* 0x00007610322a2816 */ /* 0x000fe4000000002a */
[----:B------:R-:W-:Y:S01]  /*26c0*/  @P2 PRMT R41, R3, 0x7610, R41 ;  /* 0x0000761003292816 */ /* 0x000fe20000000029 */
[-C--:B-1----:R-:W-:Y:S01]  /*26d0*/  FMUL.FTZ R45, R65, R126.reuse ;  /* 0x0000007e412d7220 */ /* 0x082fe20000410000 */
[----:B------:R-:W-:Y:S01]  /*26e0*/  @P2 F2FP.BF16.F32.PACK_AB R49, RZ, R67 ;  /* 0x00000043ff31223e */ /* 0x000fe200000010ff */
[-C--:B------:R-:W-:Y:S01]  /*26f0*/  FMUL.FTZ R46, R131, R126.reuse ;  /* 0x0000007e832e7220 */ /* 0x080fe20000410000 */
[----:B------:R-:W-:Y:S01]  /*2700*/  FMUL.FTZ R44, R61, R126 ;  /* 0x0000007e3d2c7220 */ /* 0x000fe20000410000 */
[----:B------:R-:W-:-:S02]  /*2710*/  @P2 PRMT R40, R0, 0x7610, R40 ;  /* 0x0000761000282816 */ /* 0x000fc40000000028 */
[----:B------:R-:W-:Y:S02]  /*2720*/  F2FP.BF16.F32.PACK_AB R45, R2, R45 ;  /* 0x0000002d022d723e */ /* 0x000fe400000010ff */
[C---:B------:R-:W-:Y:S02]  /*2730*/  @P2 IADD3 R2, P1, R124.reuse, UR16, RZ ;  /* 0x000000107c022c10 */ /* 0x040fe4000ff3e0ff */
[----:B------:R-:W-:Y:S02]  /*2740*/  IADD3 R124, P4, R124, UR18, RZ ;  /* 0x000000127c7c7c10 */ /* 0x000fe4000ff9e0ff */
[----:B------:R-:W-:Y:S02]  /*2750*/  @P2 PRMT R43, R43, 0x5410, R53 ;  /* 0x000054102b2b2816 */ /* 0x000fe40000000035 */
[----:B------:R-:W-:Y:S02]  /*2760*/  @P2 IADD3.X R3, R123, UR17, RZ, P1, !PT ;  /* 0x000000117b032c10 */ /* 0x000fe40008ffe4ff */
[----:B------:R-:W-:-:S02]  /*2770*/  @P2 PRMT R42, R42, 0x5410, R51 ;  /* 0x000054102a2a2816 */ /* 0x000fc40000000033 */
[----:B------:R-:W-:Y:S02]  /*2780*/  @P2 PRMT R41, R41, 0x5410, R49 ;  /* 0x0000541029292816 */ /* 0x000fe40000000031 */
[----:B------:R-:W-:Y:S02]  /*2790*/  @P2 PRMT R40, R40, 0x5410, R63 ;  /* 0x0000541028282816 */ /* 0x000fe4000000003f */
[----:B------:R-:W-:Y:S01]  /*27a0*/  F2FP.BF16.F32.PACK_AB R47, R54, R133 ;  /* 0x00000085362f723e */ /* 0x000fe200000010ff */
[----:B------:R-:W-:Y:S01]  /*27b0*/  FMUL.FTZ R54, R143, R126 ;  /* 0x0000007e8f367220 */ /* 0x000fe20000410000 */
[----:B------:R-:W-:Y:S01]  /*27c0*/  F2FP.BF16.F32.PACK_AB R46, R46, R129 ;  /* 0x000000812e2e723e */ /* 0x000fe200000010ff */
[----:B------:R0:W-:Y:S01]  /*27d0*/  @P2 STG.E.128 desc[UR4][R2.64], R40 ;  /* 0x0000002802002986 */ /* 0x0001e2000c101d04 */
[----:B------:R-:W-:Y:S02]  /*27e0*/  F2FP.BF16.F32.PACK_AB R44, R55, R44 ;  /* 0x0000002c372c723e */ /* 0x000fe400000010ff */
[----:B------:R-:W-:-:S02]  /*27f0*/  IADD3.X R125, R123, UR19, RZ, P4, !PT ;  /* 0x000000137b7d7c10 */ /* 0x000fc4000a7fe4ff */
[----:B------:R-:W-:Y:S01]  /*2800*/  @P2 F2FP.BF16.F32.PACK_AB R0, RZ, R137 ;  /* 0x00000089ff00223e */ /* 0x000fe200000010ff */
[-C--:B------:R-:W-:Y:S01]  /*2810*/  FMUL.FTZ R137, R137, R126.reuse ;  /* 0x0000007e89897220 */ /* 0x080fe20000410000 */
[----:B------:R-:W-:Y:S01]  /*2820*/  @P2 F2FP.BF16.F32.PACK_AB R48, RZ, R141 ;  /* 0x0000008dff30223e */ /* 0x000fe200000010ff */
[----:B------:R1:W-:Y:S01]  /*2830*/  STG.E.128 desc[UR4][R124.64], R44 ;  /* 0x0000002c7c007986 */ /* 0x0003e2000c101d04 */
[----:B------:R-:W-:Y:S01]  /*2840*/  @P2 F2FP.BF16.F32.PACK_AB R50, RZ, R145 ;  /* 0x00000091ff32223e */ /* 0x000fe200000010ff */
[-C--:B------:R-:W-:Y:S01]  /*2850*/  FMUL.FTZ R141, R141, R126.reuse ;  /* 0x0000007e8d8d7220 */ /* 0x080fe20000410000 */
[----:B------:R-:W-:Y:S01]  /*2860*/  @P2 F2FP.BF16.F32.PACK_AB R49, RZ, R143 ;  /* 0x0000008fff31223e */ /* 0x000fe200000010ff */
[-C--:B------:R-:W-:Y:S01]  /*2870*/  FMUL.FTZ R145, R145, R126.reuse ;  /* 0x0000007e91917220 */ /* 0x080fe20000410000 */
[----:B0-----:R-:W-:Y:S01]  /*2880*/  FMUL.FTZ R2, R127, R126 ;  /* 0x0000007e7f027220 */ /* 0x001fe20000410000 */
[----:B------:R-:W-:Y:S02]  /*2890*/  @P2 F2FP.BF16.F32.PACK_AB R3, RZ, R139 ;  /* 0x0000008bff03223e */ /* 0x000fe400000010ff */
[----:B------:R-:W-:-:S02]  /*28a0*/  @P2 PRMT R40, R0, 0x7610, R40 ;  /* 0x0000761000282816 */ /* 0x000fc40000000028 */
[----:B------:R-:W-:Y:S02]  /*28b0*/  @P2 F2FP.BF16.F32.PACK_AB R127, RZ, R127 ;  /* 0x0000007fff7f223e */ /* 0x000fe400000010ff */
[----:B------:R-:W-:Y:S01]  /*28c0*/  @P2 PRMT R41, R48, 0x7610, R41 ;  /* 0x0000761030292816 */ /* 0x000fe20000000029 */
[-C--:B-1----:R-:W-:Y:S01]  /*28d0*/  FMUL.FTZ R47, R149, R126.reuse ;  /* 0x0000007e952f7220 */ /* 0x082fe20000410000 */
[----:B------:R-:W-:Y:S01]  /*28e0*/  @P2 F2FP.BF16.F32.PACK_AB R149, RZ, R149 ;  /* 0x00000095ff95223e */ /* 0x000fe200000010ff */
[----:B------:R-:W-:Y:S01]  /*28f0*/  FMUL.FTZ R46, R147, R126 ;  /* 0x0000007e932e7220 */ /* 0x000fe20000410000 */
[----:B------:R-:W-:Y:S02]  /*2900*/  @P2 F2FP.BF16.F32.PACK_AB R147, RZ, R147 ;  /* 0x00000093ff93223e */ /* 0x000fe400000010ff */
[----:B------:R-:W-:Y:S02]  /*2910*/  F2FP.BF16.F32.PACK_AB R47, R2, R47 ;  /* 0x0000002f022f723e */ /* 0x000fe400000010ff */
[----:B------:R-:W-:-:S02]  /*2920*/  @P2 PRMT R42, R50, 0x7610, R42 ;  /* 0x00007610322a2816 */ /* 0x000fc4000000002a */
[C---:B------:R-:W-:Y:S02]  /*2930*/  @P2 IADD3 R2, P1, R122.reuse, UR16, RZ ;  /* 0x000000107a022c10 */ /* 0x040fe4000ff3e0ff */
[----:B------:R-:W-:Y:S02]  /*2940*/  @P2 PRMT R43, R149, 0x7610, R43 ;  /* 0x00007610952b2816 */ /* 0x000fe4000000002b */
[----:B------:R-:W-:Y:S02]  /*2950*/  IADD3 R122, P4, R122, UR18, RZ ;  /* 0x000000127a7a7c10 */ /* 0x000fe4000ff9e0ff */
[----:B------:R-:W-:Y:S02]  /*2960*/  @P2 PRMT R40, R40, 0x5410, R3 ;  /* 0x0000541028282816 */ /* 0x000fe40000000003 */
[----:B------:R-:W-:Y:S02]  /*2970*/  @P2 IADD3.X R3, R121, UR17, RZ, P1, !PT ;  /* 0x0000001179032c10 */ /* 0x000fe40008ffe4ff */
[----:B------:R-:W-:-:S02]  /*2980*/  @P2 PRMT R41, R41, 0x5410, R49 ;  /* 0x0000541029292816 */ /* 0x000fc40000000031 */
[----:B------:R-:W-:Y:S02]  /*2990*/  @P2 PRMT R42, R42, 0x5410, R147 ;  /* 0x000054102a2a2816 */ /* 0x000fe40000000093 */
[----:B------:R-:W-:Y:S02]  /*29a0*/  @P2 PRMT R43, R43, 0x5410, R127 ;  /* 0x000054102b2b2816 */ /* 0x000fe4000000007f */
[----:B------:R-:W-:Y:S02]  /*29b0*/  F2FP.BF16.F32.PACK_AB R46, R46, R145 ;  /* 0x000000912e2e723e */ /* 0x000fe400000010ff */
[----:B------:R-:W-:Y:S01]  /*29c0*/  F2FP.BF16.F32.PACK_AB R45, R54, R141 ;  /* 0x0000008d362d723e */ /* 0x000fe200000010ff */
[----:B------:R0:W-:Y:S01]  /*29d0*/  @P2 STG.E.128 desc[UR4][R2.64], R40 ;  /* 0x0000002802002986 */ /* 0x0001e2000c101d04 */
[----:B------:R-:W-:Y:S02]  /*29e0*/  F2FP.BF16.F32.PACK_AB R44, R52, R137 ;  /* 0x00000089342c723e */ /* 0x000fe400000010ff */
[----:B------:R-:W-:-:S02]  /*29f0*/  IADD3.X R123, R121, UR19, RZ, P4, !PT ;  /* 0x00000013797b7c10 */ /* 0x000fc4000a7fe4ff */
[----:B------:R-:W-:Y:S02]  /*2a00*/  ISETP.GE.AND P1, PT, R111, UR21, PT ;  /* 0x000000156f007c0c */ /* 0x000fe4000bf26270 */
[----:B------:R-:W-:Y:S01]  /*2a10*/  SEL R0, RZ, 0x1, P3 ;  /* 0x00000001ff007807 */ /* 0x000fe20001800000 */
[----:B------:R0:W-:Y:S10]  /*2a20*/  STG.E.128 desc[UR4][R122.64], R44 ;  /* 0x0000002c7a007986 */ /* 0x0001f4000c101d04 */
[----:B------:R-:W-:Y:S05]  /*2a30*/  @!P1 BRA `(.L_x_2462) ;  /* 0xffffffd800c49947 */ /* 0x000fea000383ffff */
        /* <DEDUP_REMOVED lines=33> */
[----:B0-----:R-:W-:-:S02]  /*2c50*/  MOV R40, R94 ;  /* 0x0000005e00287202 */ /* 0x001fc40000000f00 */
        /* <DEDUP_REMOVED lines=13> */
[----:B------:R-:W-:-:S07]  /*2d30*/  MOV R55, R70 ;  /* 0x0000004600377202 */ /* 0x000fce0000000f00 */
.L_x_2460:
[----:B------:R-:W0:Y:S01]  /*2d40*/  S2R R0, SR_TID.X ;  /* 0x0000000000007919 */ /* 0x000e220000002100 */
[----:B------:R-:W0:Y:S08]  /*2d50*/  S2UR UR6, SR_CTAID.X ;  /* 0x00000000000679c3 */ /* 0x000e300000002500 */
        /* <DEDUP_REMOVED lines=21> */
.L_x_2461:
[----:B------:R-:W-:Y:S01]  /*2eb0*/  HFMA2.MMA R165, -RZ, RZ, 0, 9.5367431640625e-07 ;  /* 0x00000010ffa57435 */ /* 0x000fe200000001ff */
[----:B------:R-:W-:Y:S02]  /*2ec0*/  MOV R164, R45 ;  /* 0x0000002d00a47202 */ /* 0x000fe40000000f00 */
[----:B------:R-:W-:Y:S02]  /*2ed0*/  MOV R166, 0x1f ;  /* 0x0000001f00a67802 */ /* 0x000fe40000000f00 */
[----:B------:R-:W-:-:S07]  /*2ee0*/  MOV R161, 0xffffffff ;  /* 0xffffffff00a17802 */ /* 0x000fce0000000f00 */
[----:B-----5:R-:W-:Y:S05]  /*2ef0*/  WARPSYNC.COLLECTIVE R161, `(.L_x_2463) ;  /* 0x00000000a1087348 */ /* 0x020fea0003c00000 */
[----:B------:R0:W1:Y:S02]  /*2f00*/  SHFL.DOWN P4, R163, R164, R165, R166 ;  /* 0x080000a5a4a37389 */ /* 0x00006400000800a6 */
[----:B01---5:R-:W-:Y:S01]  /*2f10*/  ENDCOLLECTIVE ;  /* 0x000000000000791b */ /* 0x023fe20003800000 */
.L_x_2463:
[----:B------:R-:W-:Y:S01]  /*2f20*/  IMAD.MOV.U32 R164, RZ, RZ, R3 ;  /* 0x000000ffffa47224 */ /* 0x000fe200078e0003 */
[----:B------:R-:W-:-:S07]  /*2f30*/  MOV R2, R163 ;  /* 0x000000a300027202 */ /* 0x000fce0000000f00 */
[----:B------:R-:W-:Y:S05]  /*2f40*/  WARPSYNC.COLLECTIVE R161, `(.L_x_2464) ;  /* 0x00000000a1087348 */ /* 0x000fea0003c00000 */
[----:B------:R0:W1:Y:S02]  /*2f50*/  SHFL.DOWN P4, R163, R164, R165, R166 ;  /* 0x080000a5a4a37389 */ /* 0x00006400000800a6 */
[----:B01----:R-:W-:Y:S01]  /*2f60*/  ENDCOLLECTIVE ;  /* 0x000000000000791b */ /* 0x003fe20003800000 */
.L_x_2464:
[----:B------:R-:W-:Y:S01]  /*2f70*/  FADD.FTZ R2, R45, R2 ;  /* 0x000000022d027221 */ /* 0x000fe20000010000 */
[----:B------:R-:W-:-:S04]  /*2f80*/  HFMA2.MMA R165, -RZ, RZ, 0, 4.76837158203125e-07 ;  /* 0x00000008ffa57435 */ /* 0x000fc800000001ff */
[----:B------:R-:W-:Y:S02]  /*2f90*/  MOV R164, R2 ;  /* 0x0000000200a47202 */ /* 0x000fe40000000f00 */
[----:B------:R-:W-:-:S07]  /*2fa0*/  MOV R44, R163 ;  /* 0x000000a3002c7202 */ /* 0x000fce0000000f00 */
[----:B------:R-:W-:Y:S05]  /*2fb0*/  WARPSYNC.COLLECTIVE R161, `(.L_x_2465) ;  /* 0x00000000a1087348 */ /* 0x000fea0003c00000 */
[----:B------:R0:W1:Y:S02]  /*2fc0*/  SHFL.DOWN P4, R163, R164, R165, R166 ;  /* 0x080000a5a4a37389 */ /* 0x00006400000800a6 */
[----:B01----:R-:W-:Y:S01]  /*2fd0*/  ENDCOLLECTIVE ;  /* 0x000000000000791b */ /* 0x003fe20003800000 */
.L_x_2465:
[----:B------:R-:W-:-:S05]  /*2fe0*/  FADD.FTZ R44, R3, R44 ;  /* 0x0000002c032c7221 */ /* 0x000fca0000010000 */
[----:B------:R-:W-:Y:S02]  /*2ff0*/  MOV R164, R44 ;  /* 0x0000002c00a47202 */ /* 0x000fe40000000f00 */
[----:B------:R-:W-:-:S07]  /*3000*/  MOV R47, R163 ;  /* 0x000000a3002f7202 */ /* 0x000fce0000000f00 */
[----:B------:R-:W-:Y:S05]  /*3010*/  WARPSYNC.COLLECTIVE R161, `(.L_x_2466) ;  /* 0x00000000a1087348 */ /* 0x000fea0003c00000 */
[----:B------:R0:W1:Y:S02]  /*3020*/  SHFL.DOWN P4, R163, R164, R165, R166 ;  /* 0x080000a5a4a37389 */ /* 0x00006400000800a6 */
[----:B01----:R-:W-:Y:S01]  /*3030*/  ENDCOLLECTIVE ;  /* 0x000000000000791b */ /* 0x003fe20003800000 */
.L_x_2466:
[----:B------:R-:W-:Y:S01]  /*3040*/  FADD.FTZ R47, R2, R47 ;  /* 0x0000002f022f7221 */ /* 0x000fe20000010000 */
[----:B------:R-:W-:-:S04]  /*3050*/  HFMA2.MMA R165, -RZ, RZ, 0, 2.384185791015625e-07 ;  /* 0x00000004ffa57435 */ /* 0x000fc800000001ff */
[----:B------:R-:W-:Y:S02]  /*3060*/  MOV R164, R47 ;  /* 0x0000002f00a47202 */ /* 0x000fe40000000f00 */
[----:B------:R-:W-:-:S07]  /*3070*/  MOV R49, R163 ;  /* 0x000000a300317202 */ /* 0x000fce0000000f00 */
[----:B------:R-:W-:Y:S05]  /*3080*/  WARPSYNC.COLLECTIVE R161, `(.L_x_2467) ;  /* 0x00000000a1087348 */ /* 0x000fea0003c00000 */
[----:B------:R0:W1:Y:S02]  /*3090*/  SHFL.DOWN P4, R163, R164, R165, R166 ;  /* 0x080000a5a4a37389 */ /* 0x00006400000800a6 */
[----:B01----:R-:W-:Y:S01]  /*30a0*/  ENDCOLLECTIVE ;  /* 0x000000000000791b */ /* 0x003fe20003800000 */
.L_x_2467:
[----:B------:R-:W-:-:S05]  /*30b0*/  FADD.FTZ R49, R44, R49 ;  /* 0x000000312c317221 */ /* 0x000fca0000010000 */
[----:B------:R-:W-:Y:S02]  /*30c0*/  MOV R164, R49 ;  /* 0x0000003100a47202 */ /* 0x000fe40000000f00 */
[----:B------:R-:W-:-:S07]  /*30d0*/  MOV R46, R163 ;  /* 0x000000a3002e7202 */ /* 0x000fce0000000f00 */
[----:B------:R-:W-:Y:S05]  /*30e0*/  WARPSYNC.COLLECTIVE R161, `(.L_x_2468) ;  /* 0x00000000a1087348 */ /* 0x000fea0003c00000 */
[----:B------:R0:W1:Y:S02]  /*30f0*/  SHFL.DOWN P4, R163, R164, R165, R166 ;  /* 0x080000a5a4a37389 */ /* 0x00006400000800a6 */
[----:B01----:R-:W-:Y:S01]  /*3100*/  ENDCOLLECTIVE ;  /* 0x000000000000791b */ /* 0x003fe20003800000 */
.L_x_2468:
[----:B------:R-:W-:Y:S01]  /*3110*/  FADD.FTZ R46, R47, R46 ;  /* 0x0000002e2f2e7221 */ /* 0x000fe20000010000 */
[----:B------:R-:W-:-:S04]  /*3120*/  HFMA2.MMA R165, -RZ, RZ, 0, 1.1920928955078125e-07 ;  /* 0x00000002ffa57435 */ /* 0x000fc800000001ff */
[----:B------:R-:W-:Y:S01]  /*3130*/  MOV R164, R46 ;  /* 0x0000002e00a47202 */ /* 0x000fe20000000f00 */
[----:B------:R-:W-:-:S07]  /*3140*/  IMAD.MOV.U32 R48, RZ, RZ, R163 ;  /* 0x000000ffff307224 */ /* 0x000fce00078e00a3 */
[----:B------:R-:W-:Y:S05]  /*3150*/  WARPSYNC.COLLECTIVE R161, `(.L_x_2469) ;  /* 0x00000000a1087348 */ /* 0x000fea0003c00000 */
[----:B------:R0:W1:Y:S02]  /*3160*/  SHFL.DOWN P4, R163, R164, R165, R166 ;  /* 0x080000a5a4a37389 */ /* 0x00006400000800a6 */
[----:B01----:R-:W-:Y:S01]  /*3170*/  ENDCOLLECTIVE ;  /* 0x000000000000791b */ /* 0x003fe20003800000 */
.L_x_2469:
[----:B------:R-:W-:-:S05]  /*3180*/  FADD.FTZ R48, R49, R48 ;  /* 0x0000003031307221 */ /* 0x000fca0000010000 */
[----:B------:R-:W-:Y:S02]  /*3190*/  MOV R164, R48 ;  /* 0x0000003000a47202 */ /* 0x000fe40000000f00 */
[----:B------:R-:W-:-:S07]  /*31a0*/  MOV R3, R163 ;  /* 0x000000a300037202 */ /* 0x000fce0000000f00 */
[----:B------:R-:W-:Y:S05]  /*31b0*/  WARPSYNC.COLLECTIVE R161, `(.L_x_2470) ;  /* 0x00000000a1087348 */ /* 0x000fea0003c00000 */
[----:B------:R0:W1:Y:S02]  /*31c0*/  SHFL.DOWN P4, R163, R164, R165, R166 ;  /* 0x080000a5a4a37389 */ /* 0x00006400000800a6 */
[----:B01----:R-:W-:Y:S01]  /*31d0*/  ENDCOLLECTIVE ;  /* 0x000000000000791b */ /* 0x003fe20003800000 */
.L_x_2470:
[----:B------:R-:W-:Y:S01]  /*31e0*/  FADD.FTZ R50, R46, R3 ;  /* 0x000000032e327221 */ /* 0x000fe20000010000 */
[----:B------:R-:W-:-:S04]  /*31f0*/  HFMA2.MMA R165, -RZ, RZ, 0, 5.9604644775390625e-08 ;  /* 0x00000001ffa57435 */ /* 0x000fc800000001ff */
[----:B------:R-:W-:Y:S02]  /*3200*/  MOV R164, R50 ;  /* 0x0000003200a47202 */ /* 0x000fe40000000f00 */
[----:B------:R-:W-:-:S07]  /*3210*/  MOV R45, R163 ;  /* 0x000000a3002d7202 */ /* 0x000fce0000000f00 */
[----:B------:R-:W-:Y:S05]  /*3220*/  WARPSYNC.COLLECTIVE R161, `(.L_x_2471) ;  /* 0x00000000a1087348 */ /* 0x000fea0003c00000 */
[----:B------:R0:W1:Y:S02]  /*3230*/  SHFL.DOWN P4, R163, R164, R165, R166 ;  /* 0x080000a5a4a37389 */ /* 0x00006400000800a6 */
[----:B01----:R-:W-:Y:S01]  /*3240*/  ENDCOLLECTIVE ;  /* 0x000000000000791b */ /* 0x003fe20003800000 */
.L_x_2471:
[----:B------:R-:W-:-:S05]  /*3250*/  FADD.FTZ R45, R48, R45 ;  /* 0x0000002d302d7221 */ /* 0x000fca0000010000 */
[----:B------:R-:W-:Y:S02]  /*3260*/  MOV R164, R45 ;  /* 0x0000002d00a47202 */ /* 0x000fe40000000f00 */
[----:B------:R-:W-:-:S07]  /*3270*/  MOV R51, R163 ;  /* 0x000000a300337202 */ /* 0x000fce0000000f00 */
[----:B------:R-:W-:Y:S05]  /*3280*/  WARPSYNC.COLLECTIVE R161, `(.L_x_2472) ;  /* 0x00000000a1087348 */ /* 0x000fea0003c00000 */
[----:B------:R0:W1:Y:S02]  /*3290*/  SHFL.DOWN P4, R163, R164, R165, R166 ;  /* 0x080000a5a4a37389 */ /* 0x00006400000800a6 */
[----:B01----:R-:W-:Y:S01]  /*32a0*/  ENDCOLLECTIVE ;  /* 0x000000000000791b */ /* 0x003fe20003800000 */
.L_x_2472:
[----:B------:R-:W-:Y:S01]  /*32b0*/  MOV R2, R163 ;  /* 0x000000a300027202 */ /* 0x000fe20000000f00 */
[----:B------:R-:W-:Y:S06]  /*32c0*/  BRA `(.L_x_2473) ;  /* 0xffffffe400907947 */ /* 0x000fec000383ffff */
.L_x_2474:
        /* <DEDUP_REMOVED lines=11> */
.L_x_11300:


//--------------------- .text._ZN10layer_norm13ln_bwd_kernelINS_13Kernel_traitsIf13__nv_bfloat16S2_S2_fjLj6144ELj1ELj1ELj8ELj16ENS_18Kernel_traits_baseILj6144EfS2_S2_S2_fjLj256EEEEELb0ELb0ELb1ELb0EEEvNS_9BwdParamsE --------------------------
	.section	.text._ZN10layer_norm13ln_bwd_kernelINS_13Kernel_traitsIf13__nv_bfloat16S2_S2_fjLj6144ELj1ELj1ELj8ELj16ENS_18Kernel_traits_baseILj6144EfS2_S2_S2_fjLj256EEEEELb0ELb0ELb1ELb0EEEvNS_9BwdParamsE,"ax",@progbits
	.align	128
        .global         _ZN10layer_norm13ln_bwd_kernelINS_13Kernel_traitsIf13__nv_bfloat16S2_S2_fjLj6144ELj1ELj1ELj8ELj16ENS_18Kernel_traits_baseILj6144EfS2_S2_S2_fjLj256EEEEELb0ELb0ELb1ELb0EEEvNS_9BwdParamsE
        .type           _ZN10layer_norm13ln_bwd_kernelINS_13Kernel_traitsIf13__nv_bfloat16S2_S2_fjLj6144ELj1ELj1ELj8ELj16ENS_18Kernel_traits_baseILj6144EfS2_S2_S2_fjLj256EEEEELb0ELb0ELb1ELb0EEEvNS_9BwdParamsE,@function
        .size           _ZN10layer_norm13ln_bwd_kernelINS_13Kernel_traitsIf13__nv_bfloat16S2_S2_fjLj6144ELj1ELj1ELj8ELj16ENS_18Kernel_traits_baseILj6144EfS2_S2_S2_fjLj256EEEEELb0ELb0ELb1ELb0EEEvNS_9BwdParamsE,(.L_x_11301 - _ZN10layer_norm13ln_bwd_kernelINS_13Kernel_traitsIf13__nv_bfloat16S2_S2_fjLj6144ELj1ELj1ELj8ELj16ENS_18Kernel_traits_baseILj6144EfS2_S2_S2_fjLj256EEEEELb0ELb0ELb1ELb0EEEvNS_9BwdParamsE)
        .other          _ZN10layer_norm13ln_bwd_kernelINS_13Kernel_traitsIf13__nv_bfloat16S2_S2_fjLj6144ELj1ELj1ELj8ELj16ENS_18Kernel_traits_baseILj6144EfS2_S2_S2_fjLj256EEEEELb0ELb0ELb1ELb0EEEvNS_9BwdParamsE,@"STO_CUDA_ENTRY STV_DEFAULT"
_ZN10layer_norm13ln_bwd_kernelINS_13Kernel_traitsIf13__nv_bfloat16S2_S2_fjLj6144ELj1ELj1ELj8ELj16ENS_18Kernel_traits_baseILj6144EfS2_S2_S2_fjLj256EEEEELb0ELb0ELb1ELb0EEEvNS_9BwdParamsE:
.text._ZN10layer_norm13ln_bwd_kernelINS_13Kernel_traitsIf13__nv_bfloat16S2_S2_fjLj6144ELj1ELj1ELj8ELj16ENS_18Kernel_traits_baseILj6144EfS2_S2_S2_fjLj256EEEEELb0ELb0ELb1ELb0EEEvNS_9BwdParamsE:
        /* <DEDUP_REMOVED lines=15> */
[----:B------:R-:W-:-:S04]  /*00f0*/  LOP3.LUT R3, R2, 0xff, RZ, 0x3c, !PT ;  /* 0x000000ff02037812 */ /* 0x000fc800078e3cff */
[----:B------:R-:W-:Y:S02]  /*0100*/  LEA.HI.SX32 R0, R0, R3, 0x1d ;  /* 0x0000000300007211 */ /* 0x000fe400078feaff */
[----:B------:R-:W-:Y:S02]  /*0110*/  MOV R3, R2 ;  /* 0x0000000200037202 */ /* 0x000fe40000000f00 */
[C---:B------:R-:W-:Y:S02]  /*0120*/  LOP3.LUT P0, RZ, R0.reuse, 0xffffff00, RZ, 0xc0, !PT ;  /* 0xffffff0000ff7812 */ /* 0x040fe4000780c0ff */
[C---:B------:R-:W-:Y:S02]  /*0130*/  ISETP.GE.U32.AND P1, PT, R0.reuse, 0x200, PT ;  /* 0x000002000000780c */ /* 0x040fe40003f26070 */
[----:B------:R-:W-:-:S04]  /*0140*/  ISETP.GE.U32.AND P2, PT, R0, 0x300, PT ;  /* 0x000003000000780c */ /* 0x000fc80003f46070 */
[----:B------:R-:W-:-:S05]  /*0150*/  P2R R165, PR, RZ, 0x4 ;  /* 0x00000004ffa57803 */ /* 0x000fca0000000000 */
[----:B------:R-:W0:Y:S08]  /*0160*/  @P0 LDC.64 R4, c[0x0][0x260] ;  /* 0x00009800ff040b82 */ /* 0x000e300000000a00 */
[----:B------:R-:W2:Y:S08]  /*0170*/  @P1 LDC.64 R6, c[0x0][0x260] ;  /* 0x00009800ff061b82 */ /* 0x000eb00000000a00 */
[----:B------:R-:W3:Y:S01]  /*0180*/  @P2 LDC.64 R10, c[0x0][0x260] ;  /* 0x00009800ff0a2b82 */ /* 0x000ee20000000a00 */
[C---:B0-----:R-:W-:Y:S01]  /*0190*/  @P0 IMAD.WIDE.U32 R4, R3.reuse, 0x20, R4 ;  /* 0x0000002003040825 */ /* 0x041fe200078e0004 */
[----:B------:R-:W-:-:S04]  /*01a0*/  @P0 LOP3.LUT R3, R3, 0x100, RZ, 0xfc, !PT ;  /* 0x0000010003030812 */ /* 0x000fc800078efcff */
[----:B------:R0:W5:Y:S01]  /*01b0*/  @P0 LDG.E.128 R84, desc[UR4][R4.64] ;  /* 0x0000000404540981 */ /* 0x000162000c1e1d00 */
[----:B--2---:R-:W-:-:S03]  /*01c0*/  @P1 IMAD.WIDE.U32 R8, R3, 0x20, R6 ;  /* 0x0000002003081825 */ /* 0x004fc600078e0006 */
[----:B------:R0:W5:Y:S01]  /*01d0*/  @P0 LDG.E.128 R80, desc[UR4][R4.64+0x10] ;  /* 0x0000100404500981 */ /* 0x000162000c1e1d00 */
[----:B------:R-:W-:-:S03]  /*01e0*/  @P1 IADD3 R3, R3, 0x100, RZ ;  /* 0x0000010003031810 */ /* 0x000fc60007ffe0ff */
[----:B------:R0:W5:Y:S02]  /*01f0*/  @P1 LDG.E.128 R76, desc[UR4][R8.64] ;  /* 0x00000004084c1981 */ /* 0x000164000c1e1d00 */
[----:B---3--:R-:W-:Y:S02]  /*0200*/  @P2 IMAD.WIDE.U32 R6, R3, 0x20, R10 ;  /* 0x0000002003062825 */ /* 0x008fe400078e000a */
[----:B------:R0:W5:Y:S01]  /*0210*/  @P1 LDG.E.128 R72, desc[UR4][R8.64+0x10] ;  /* 0x0000100408481981 */ /* 0x000162000c1e1d00 */
[----:B-1----:R-:W-:-:S03]  /*0220*/  LEA.HI R3, R166, UR6, RZ, 0x18 ;  /* 0x00000006a6037c11 */ /* 0x002fc6000f8fc0ff */
[----:B------:R0:W5:Y:S04]  /*0230*/  @P2 LDG.E.128 R68, desc[UR4][R6.64] ;  /* 0x0000000406442981 */ /* 0x000168000c1e1d00 */
[----:B------:R0:W5:Y:S01]  /*0240*/  @P2 LDG.E.128 R64, desc[UR4][R6.64+0x10] ;  /* 0x0000100406402981 */ /* 0x000162000c1e1d00 */
[----:B------:R-:W-:Y:S02]  /*0250*/  ISETP.GE.AND P2, PT, R3, UR7, PT ;  /* 0x0000000703007c0c */ /* 0x000fe4000bf46270 */
        /* <DEDUP_REMOVED lines=23> */
[----:B------:R-:W-:Y:S01]  /*03d0*/  CS2R R18, SRZ ;  /* 0x0000000000127805 */ /* 0x000fe2000001ff00 */
[----:B0-----:R-:W-:Y:S06]  /*03e0*/  @P2 BRA `(.L_x_2475) ;  /* 0x00000038009c2947 */ /* 0x001fec0003800000 */
[----:B------:R-:W0:Y:S01]  /*03f0*/  LDC.U8 R167, c[0x0][0x2a0] ;  /* 0x0000a800ffa77b82 */ /* 0x000e220000000000 */
[----:B------:R-:W-:Y:S01]  /*0400*/  ULDC.64 UR6, c[0x0][0x2c8] ;  /* 0x0000b20000067ab9 */ /* 0x000fe20000000a00 */
[----:B------:R-:W-:Y:S01]  /*0410*/  HFMA2.MMA R108, -RZ, RZ, 0, 5.9604644775390625e-08 ;  /* 0x00000001ff6c7435 */ /* 0x000fe200000001ff */
[----:B------:R-:W-:Y:S02]  /*0420*/  ISETP.NE.U32.AND P2, PT, RZ, UR6, PT ;  /* 0x00000006ff007c0c */ /* 0x000fe4000bf45070 */
[----:B------:R-:W-:Y:S02]  /*0430*/  MOV R61, RZ ;  /* 0x000000ff003d7202 */ /* 0x000fe40000000f00 */
[----:B------:R-:W-:-:S04]  /*0440*/  ISETP.NE.AND.EX P2, PT, RZ, UR7, PT, P2 ;  /* 0x00000007ff007c0c */ /* 0x000fc8000bf45320 */
[----:B------:R-:W-:Y:S01]  /*0450*/  ISETP.LT.U32.OR P2, PT, R0, 0x300, !P2 ;  /* 0x000003000000780c */ /* 0x000fe20005741470 */
[----:B------:R-:W-:-:S03]  /*0460*/  IMAD.MOV.U32 R0, RZ, RZ, R3 ;  /* 0x000000ffff007224 */ /* 0x000fc600078e0003 */
[----:B------:R-:W-:-:S09]  /*0470*/  P2R R168, PR, RZ, 0x4 ;  /* 0x00000004ffa87803 */ /* 0x000fd20000000000 */
.L_x_2568:
[----:B-1-3--:R-:W1:Y:S08]  /*0480*/  LDC.64 R98, c[0x0][0x288] ;  /* 0x0000a200ff627b82 */ /* 0x00ae700000000a00 */
[----:B------:R-:W2:Y:S08]  /*0490*/  LDC.64 R162, c[0x0][0x280] ;  /* 0x0000a000ffa27b82 */ /* 0x000eb00000000a00 */
[----:B------:R-:W3:Y:S01]  /*04a0*/  LDC.64 R96, c[0x0][0x258] ;  /* 0x00009600ff607b82 */ /* 0x000ee20000000a00 */
[----:B-1----:R-:W-:Y:S01]  /*04b0*/  IMAD.WIDE R98, R0, 0x4, R98 ;  /* 0x0000000400627825 */ /* 0x002fe200078e0262 */
[----:B------:R-:W-:-:S06]  /*04c0*/  MOV R113, UR9 ;  /* 0x0000000900717c02 */ /* 0x000fcc0008000f00 */
[----:B------:R-:W1:Y:S01]  /*04d0*/  LDC.64 R104, c[0x0][0x2c8] ;  /* 0x0000b200ff687b82 */ /* 0x000e620000000a00 */
[----:B------:R-:W4:Y:S01]  /*04e0*/  LDG.E R98, desc[UR4][R98.64] ;  /* 0x0000000462627981 */ /* 0x000f22000c1e1900 */
[----:B--2---:R-:W-:-:S06]  /*04f0*/  IMAD.WIDE R162, R0, 0x4, R162 ;  /* 0x0000000400a27825 */ /* 0x004fcc00078e02a2 */
[----:B-----5:R2:W5:Y:S01]  /*0500*/  LDG.E R162, desc[UR4][R162.64] ;  /* 0x00000004a2a27981 */ /* 0x020562000c1e1900 */
[----:B---3--:R-:W-:-:S05]  /*0510*/  IMAD.WIDE R96, R0, 0x4, R96 ;  /* 0x0000000400607825 */ /* 0x008fca00078e0260 */
[----:B------:R2:W5:Y:S01]  /*0520*/  LDG.E R112, desc[UR4][R96.64] ;  /* 0x0000000460707981 */ /* 0x000562000c1e1900 */
[----:B------:R-:W-:-:S05]  /*0530*/  IMAD R2, R0, R113, RZ ;  /* 0x0000007100027224 */ /* 0x000fca00078e02ff */
[----:B0-----:R-:W-:-:S04]  /*0540*/  SHF.R.S32.HI R101, RZ, 0x1f, R2 ;  /* 0x0000001fff657819 */ /* 0x001fc80000011402 */
[----:B------:R-:W-:Y:S02]  /*0550*/  LEA.HI R101, R101, R2, RZ, 0x3 ;  /* 0x0000000265657211 */ /* 0x000fe400078f18ff */
[----:B------:R-:W-:Y:S01]  /*0560*/  LOP3.LUT R2, R166, 0xff, RZ, 0xc0, !PT ;  /* 0x000000ffa6027812 */ /* 0x000fe200078ec0ff */
[----:B------:R-:W-:Y:S03]  /*0570*/  BSSY B0, `(.L_x_2476) ;  /* 0x0000144000007945 */ /* 0x000fe60003800000 */
[----:B------:R-:W-:-:S05]  /*0580*/  LEA.HI.SX32 R161, R101, R2, 0x1d ;  /* 0x0000000265a17211 */ /* 0x000fca00078feaff */
[----:B-1----:R-:W-:Y:S01]  /*0590*/  IMAD.WIDE.U32 R106, R161, 0x10, R104 ;  /* 0x00000010a16a7825 */ /* 0x002fe200078e0068 */
[----:B----4-:R-:W-:-:S13]  /*05a0*/  ISETP.GT.AND P2, PT, R98, RZ, PT ;  /* 0x000000ff6200720c */ /* 0x010fda0003f44270 */
[----:B--2---:R-:W-:Y:S05]  /*05b0*/  @P2 BRA `(.L_x_2477) ;  /* 0x0000000000642947 */ /* 0x004fea0003800000 */
[----:B------:R-:W-:Y:S01]  /*05c0*/  BSSY B1, `(.L_x_2478) ;  /* 0x0000008000017945 */ /* 0x000fe20003800000 */
[----:B------:R-:W-:-:S03]  /*05d0*/  MOV R97, R161 ;  /* 0x000000a100617202 */ /* 0x000fc60000000f00 */
[----:B------:R-:W-:Y:S05]  /*05e0*/  @!P0 BRA `(.L_x_2479) ;  /* 0x0000000000148947 */ /* 0x000fea0003800000 */
[----:B------:R-:W-:-:S04]  /*05f0*/  ISETP.NE.U32.AND P3, PT, RZ, UR14, PT ;  /* 0x0000000eff007c0c */ /* 0x000fc8000bf65070 */
[----:B------:R-:W-:-:S13]  /*0600*/  ISETP.NE.AND.EX P3, PT, RZ, UR15, PT, P3 ;  /* 0x0000000fff007c0c */ /* 0x000fda000bf65330 */
[----:B------:R-:W-:Y:S05]  /*0610*/  @!P3 BRA `(.L_x_2480) ;  /* 0x000000000004b947 */ /* 0x000fea0003800000 */
[----:B------:R1:W5:Y:S02]  /*0620*/  LDG.E.128 R12, desc[UR4][R106.64] ;  /* 0x000000046a0c7981 */ /* 0x000364000c1e1d00 */
.L_x_2480:
[----:B------:R-:W-:-:S07]  /*0630*/  IADD3 R97, R161, 0x100, RZ ;  /* 0x00000100a1617810 */ /* 0x000fce0007ffe0ff */
.L_x_2479:
[----:B------:R-:W-:Y:S05]  /*0640*/  BSYNC B1 ;  /* 0x0000000000017941 */ /* 0x000fea0003800000 */
.L_x_2478:
[----:B------:R-:W-:Y:S04]  /*0650*/  BSSY B1, `(.L_x_2481) ;  /* 0x0000008000017945 */ /* 0x000fe80003800000 */
[----:B------:R-:W-:Y:S05]  /*0660*/  @!P1 BRA `(.L_x_2482) ;  /* 0x0000000000189947 */ /* 0x000fea0003800000 */
[----:B------:R-:W-:-:S04]  /*0670*/  ISETP.NE.U32.AND P3, PT, RZ, UR14, PT ;  /* 0x0000000eff007c0c */ /* 0x000fc8000bf65070 */
[----:B------:R-:W-:-:S13]  /*0680*/  ISETP.NE.AND.EX P3, PT, RZ, UR15, PT, P3 ;  /* 0x0000000fff007c0c */ /* 0x000fda000bf65330 */
[----:B------:R-:W-:Y:S05]  /*0690*/  @!P3 BRA `(.L_x_2483) ;  /* 0x000000000008b947 */ /* 0x000fea0003800000 */
[----:B------:R-:W-:-:S06]  /*06a0*/  IMAD.WIDE.U32 R8, R97, 0x10, R104 ;  /* 0x0000001061087825 */ /* 0x000fcc00078e0068 */
[----:B------:R-:W5:Y:S02]  /*06b0*/  LDG.E.128 R8, desc[UR4][R8.64] ;  /* 0x0000000408087981 */ /* 0x000f64000c1e1d00 */
.L_x_2483:
[----:B------:R-:W-:-:S07]  /*06c0*/  VIADD R97, R97, 0x100 ;  /* 0x0000010061617836 */ /* 0x000fce0000000000 */
.L_x_2482:
[----:B------:R-:W-:Y:S05]  /*06d0*/  BSYNC B1 ;  /* 0x0000000000017941 */ /* 0x000fea0003800000 */
.L_x_2481:
[----:B------:R-:W-:Y:S01]  /*06e0*/  ISETP.NE.AND P3, PT, R168, RZ, PT ;  /* 0x000000ffa800720c */ /* 0x000fe20003f65270 */
[----:B------:R-:W-:Y:S01]  /*06f0*/  HFMA2.MMA R111, -RZ, RZ, 0, 0 ;  /* 0x00000000ff6f7435 */ /* 0x000fe200000001ff */
[----:B------:R-:W-:-:S11]  /*0700*/  MOV R164, RZ ;  /* 0x000000ff00a47202 */ /* 0x000fd60000000f00 */
[----:B------:R-:W-:Y:S05]  /*0710*/  @P3 BRA `(.L_x_2484) ;  /* 0x0000001000a43947 */ /* 0x000fea0003800000 */
[----:B------:R-:W-:-:S06]  /*0720*/  IMAD.WIDE.U32 R4, R97, 0x10, R104 ;  /* 0x0000001061047825 */ /* 0x000fcc00078e0068 */
[----:B------:R-:W5:Y:S01]  /*0730*/  LDG.E.128 R4, desc[UR4][R4.64] ;  /* 0x0000000404047981 */ /* 0x000f62000c1e1d00 */
[----:B------:R-:W-:Y:S05]  /*0740*/  BRA `(.L_x_2484) ;  /* 0x0000001000987947 */ /* 0x000fea0003800000 */
.L_x_2477:
[----:B------:R-:W1:Y:S02]  /*0750*/  LDC.64 R96, c[0x0][0x250] ;  /* 0x00009400ff607b82 */ /* 0x000e640000000a00 */
[----:B-1----:R-:W-:-:S06]  /*0760*/  IMAD.WIDE R96, R0, 0x4, R96 ;  /* 0x0000000400607825 */ /* 0x002fcc00078e0260 */
[----:B------:R-:W2:Y:S01]  /*0770*/  LDG.E R96, desc[UR4][R96.64] ;  /* 0x0000000460607981 */ /* 0x000ea2000c1e1900 */
[----:B------:R-:W-:Y:S01]  /*0780*/  IADD3 R98, R98, -0x1, RZ ;  /* 0xffffffff62627810 */ /* 0x000fe20007ffe0ff */
[----:B------:R-:W-:Y:S01]  /*0790*/  BSSY B1, `(.L_x_2485) ;  /* 0x0000066000017945 */ /* 0x000fe20003800000 */
[----:B0-----:R-:W-:Y:S01]  /*07a0*/  ISETP.NE.AND P3, PT, R167, RZ, PT ;  /* 0x000000ffa700720c */ /* 0x001fe20003f65270 */
[----:B------:R-:W-:Y:S01]  /*07b0*/  HFMA2.MMA R111, -RZ, RZ, 0, 0 ;  /* 0x00000000ff6f7435 */ /* 0x000fe200000001ff */
[----:B------:R-:W-:Y:S01]  /*07c0*/  IMAD.MOV.U32 R164, RZ, RZ, RZ ;  /* 0x000000ffffa47224 */ /* 0x000fe200078e00ff */
[----:B------:R-:W-:Y:S01]  /*07d0*/  MOV R163, R161 ;  /* 0x000000a100a37202 */ /* 0x000fe20000000f00 */
[----:B------:R-:W-:-:S05]  /*07e0*/  IMAD R98, R98, R113, RZ ;  /* 0x0000007162627224 */ /* 0x000fca00078e02ff */
        /* <DEDUP_REMOVED lines=15> */
[----:B------:R-:W-:Y:S02]  /*08e0*/  IADD3 R163, R161, 0x100, RZ ;  /* 0x00000100a1a37810 */ /* 0x000fe40007ffe0ff */
[C---:B--2---:R-:W-:Y:S01]  /*08f0*/  SHF.L.U32 R114, R96.reuse, 0x10, RZ ;  /* 0x0000001060727819 */ /* 0x044fe200000006ff */
[----:B------:R-:W-:Y:S01]  /*0900*/  IMAD.U32 R120, R99, 0x10000, RZ ;  /* 0x0001000063787824 */ /* 0x000fe200078e00ff */
[----:B------:R-:W-:Y:S02]  /*0910*/  PRMT R3, R96, 0x7632, R3 ;  /* 0x0000763260037816 */ /* 0x000fe40000000003 */
[C---:B------:R-:W-:Y:S02]  /*0920*/  PRMT R111, R97.reuse, 0x7632, R111 ;  /* 0x00007632616f7816 */ /* 0x040fe4000000006f */
[----:B------:R-:W-:Y:S01]  /*0930*/  SHF.L.U32 R116, R97, 0x10, RZ ;  /* 0x0000001061747819 */ /* 0x000fe200000006ff */
[----:B------:R-:W-:Y:S01]  /*0940*/  FADD.FTZ R97, -R109, R114 ;  /* 0x000000726d617221 */ /* 0x000fe20000010100 */
[----:B------:R-:W-:-:S02]  /*0950*/  PRMT R117, R98, 0x7632, R117 ;  /* 0x0000763262757816 */ /* 0x000fc40000000075 */
[----:B------:R-:W-:Y:S01]  /*0960*/  SHF.L.U32 R118, R98, 0x10, RZ ;  /* 0x0000001062767819 */ /* 0x000fe200000006ff */
[----:B------:R-:W-:Y:S01]  /*0970*/  IMAD.U32 R98, R3, 0x10000, RZ ;  /* 0x0001000003627824 */ /* 0x000fe200078e00ff */
[----:B------:R-:W-:Y:S01]  /*0980*/  PRMT R119, R99, 0x7632, R119 ;  /* 0x0000763263777816 */ /* 0x000fe20000000077 */
[----:B-----5:R-:W-:Y:S01]  /*0990*/  FMUL.FTZ R3, R112, R97 ;  /* 0x0000006170037220 */ /* 0x020fe20000410000 */
[C---:B---3--:R-:W-:Y:S01]  /*09a0*/  PRMT R96, R100.reuse, 0x7632, R96 ;  /* 0x0000763264607816 */ /* 0x048fe20000000060 */
[C---:B------:R-:W-:Y:S01]  /*09b0*/  FADD.FTZ R97, -R109.reuse, R98 ;  /* 0x000000626d617221 */ /* 0x040fe20000010100 */
[----:B------:R-:W-:Y:S01]  /*09c0*/  SHF.L.U32 R99, R100, 0x10, RZ ;  /* 0x0000001064637819 */ /* 0x000fe200000006ff */
[----:B------:R-:W-:Y:S01]  /*09d0*/  FADD.FTZ R115, -R109, R116 ;  /* 0x000000746d737221 */ /* 0x000fe20000010100 */
[----:B0-----:R-:W-:Y:S01]  /*09e0*/  PRMT R106, R102, 0x7632, R106 ;  /* 0x00007632666a7816 */ /* 0x001fe2000000006a */
[----:B------:R-:W-:Y:S01]  /*09f0*/  FMUL.FTZ R122, R112, R97 ;  /* 0x00000061707a7220 */ /* 0x000fe20000410000 */
[----:B------:R-:W-:Y:S01]  /*0a00*/  SHF.L.U32 R107, R102, 0x10, RZ ;  /* 0x00000010666b7819 */ /* 0x000fe200000006ff */
[----:B------:R-:W-:Y:S01]  /*0a10*/  FMUL.FTZ R114, R84, R99 ;  /* 0x0000006354727220 */ /* 0x000fe20000410000 */
[----:B------:R-:W-:Y:S01]  /*0a20*/  PRMT R121, R103, 0x7632, R121 ;  /* 0x0000763267797816 */ /* 0x000fe20000000079 */
[----:B------:R-:W-:Y:S01]  /*0a30*/  FMUL.FTZ R115, R112, R115 ;  /* 0x0000007370737220 */ /* 0x000fe20000410000 */
[----:B------:R-:W-:Y:S01]  /*0a40*/  SHF.L.U32 R102, R111, 0x10, RZ ;  /* 0x000000106f667819 */ /* 0x000fe200000006ff */
[----:B------:R-:W-:Y:S01]  /*0a50*/  FADD.FTZ R36, R36, R99 ;  /* 0x0000006324247221 */ /* 0x000fe20000010000 */
[----:B------:R-:W-:Y:S01]  /*0a60*/  SHF.L.U32 R96, R96, 0x10, RZ ;  /* 0x0000001060607819 */ /* 0x000fe200000006ff */
[----:B------:R-:W-:Y:S01]  /*0a70*/  FFMA.FTZ R60, R3, R99, R60 ;  /* 0x00000063033c7223 */ /* 0x000fe2000001003c */
[----:B------:R-:W-:Y:S01]  /*0a80*/  PRMT R100, R101, 0x7632, R100 ;  /* 0x0000763265647816 */ /* 0x000fe20000000064 */
[----:B------:R-:W-:Y:S01]  /*0a90*/  FADD.FTZ R99, -R109, R102 ;  /* 0x000000666d637221 */ /* 0x000fe20000010100 */
[----:B------:R-:W-:Y:S01]  /*0aa0*/  SHF.L.U32 R101, R101, 0x10, RZ ;  /* 0x0000001065657819 */ /* 0x000fe200000006ff */
[----:B------:R-:W-:Y:S01]  /*0ab0*/  FADD.FTZ R37, R37, R96 ;  /* 0x0000006025257221 */ /* 0x000fe20000010000 */
[----:B------:R-:W-:Y:S01]  /*0ac0*/  SHF.L.U32 R124, R117, 0x10, RZ ;  /* 0x00000010757c7819 */ /* 0x000fe200000006ff */
[-C--:B------:R-:W-:Y:S01]  /*0ad0*/  FFMA.FTZ R61, R122, R96.reuse, R61 ;  /* 0x000000607a3d7223 */ /* 0x080fe2000001003d */
[----:B------:R-:W-:Y:S01]  /*0ae0*/  SHF.L.U32 R164, R121, 0x10, RZ ;  /* 0x0000001079a47819 */ /* 0x000fe200000006ff */
[----:B------:R-:W-:Y:S01]  /*0af0*/  FMUL.FTZ R121, R85, R96 ;  /* 0x0000006055797220 */ /* 0x000fe20000410000 */
[----:B------:R-:W-:Y:S01]  /*0b00*/  FADD.FTZ R111, -R109, R120 ;  /* 0x000000786d6f7221 */ /* 0x000fe20000010100 */
[----:B------:R-:W-:Y:S01]  /*0b10*/  FADD.FTZ R96, RZ, R114 ;  /* 0x00000072ff607221 */ /* 0x000fe20000010000 */
[----:B------:R-:W-:Y:S01]  /*0b20*/  FADD.FTZ R38, R38, R101 ;  /* 0x0000006526267221 */ /* 0x000fe20000010000 */
[-C--:B------:R-:W-:Y:S01]  /*0b30*/  FFMA.FTZ R62, R115, R101.reuse, R62 ;  /* 0x00000065733e7223 */ /* 0x080fe2000001003e */
[----:B------:R-:W-:Y:S01]  /*0b40*/  FMUL.FTZ R116, R86, R101 ;  /* 0x0000006556747220 */ /* 0x000fe20000410000 */
[----:B------:R-:W-:Y:S01]  /*0b50*/  FFMA.FTZ R97, R3, R114, RZ ;  /* 0x0000007203617223 */ /* 0x000fe200000100ff */
[----:B------:R-:W-:Y:S01]  /*0b60*/  FADD.FTZ R101, -R109, R124 ;  /* 0x0000007c6d657221 */ /* 0x000fe20000010100 */
[----:B------:R-:W-:Y:S01]  /*0b70*/  SHF.L.U32 R123, R103, 0x10, RZ ;  /* 0x00000010677b7819 */ /* 0x000fe200000006ff */
[C---:B------:R-:W-:Y:S01]  /*0b80*/  FMUL.FTZ R124, R112.reuse, R99 ;  /* 0x00000063707c7220 */ /* 0x040fe20000410000 */
[----:B------:R-:W-:Y:S01]  /*0b90*/  SHF.L.U32 R126, R119, 0x10, RZ ;  /* 0x00000010777e7819 */ /* 0x000fe200000006ff */
[----:B------:R-:W-:Y:S01]  /*0ba0*/  FMUL.FTZ R119, R112, R111 ;  /* 0x0000006f70777220 */ /* 0x000fe20000410000 */
[----:B------:R-:W-:Y:S01]  /*0bb0*/  FADD.FTZ R99, R96, R121 ;  /* 0x0000007960637221 */ /* 0x000fe20000010000 */
[----:B------:R-:W-:-:S02]  /*0bc0*/  IMAD.U32 R100, R100, 0x10000, RZ ;  /* 0x0001000064647824 */ /* 0x000fc400078e00ff */
[----:B------:R-:W-:Y:S01]  /*0bd0*/  FFMA.FTZ R96, R122, R121, R97 ;  /* 0x000000797a607223 */ /* 0x000fe20000010061 */
[----:B------:R-:W-:Y:S01]  /*0be0*/  FADD.FTZ R34, R34, R123 ;  /* 0x0000007b22227221 */ /* 0x000fe20000010000 */
[-C--:B------:R-:W-:Y:S01]  /*0bf0*/  FFMA.FTZ R58, R119, R123.reuse, R58 ;  /* 0x0000007b773a7223 */ /* 0x080fe2000001003a */
[----:B------:R-:W-:Y:S01]  /*0c00*/  FMUL.FTZ R120, R82, R123 ;  /* 0x0000007b52787220 */ /* 0x000fe20000410000 */
        /* <DEDUP_REMOVED lines=14> */
[----:B------:R-:W-:Y:S01]  /*0cf0*/  FMUL.FTZ R128, R112, R103 ;  /* 0x0000006770807220 */ /* 0x000fe20000410000 */
[-C--:B------:R-:W-:Y:S01]  /*0d00*/  FMUL.FTZ R127, R83, R164.reuse ;  /* 0x000000a4537f7220 */ /* 0x080fe20000410000 */
        /* <DEDUP_REMOVED lines=14> */
.L_x_2486:
[----:B------:R-:W-:Y:S05]  /*0df0*/  BSYNC B1 ;  /* 0x0000000000017941 */ /* 0x000fea0003800000 */
.L_x_2485:
        /* <DEDUP_REMOVED lines=15> */
[C---:B------:R-:W-:Y:S01]  /*0ef0*/  IMAD.U32 R132, R97.reuse, 0x10000, RZ ;  /* 0x0001000061847824 */ /* 0x040fe200078e00ff */
[----:B------:R-:W-:Y:S02]  /*0f00*/  SHF.L.U32 R134, R98, 0x10, RZ ;  /* 0x0000001062867819 */ /* 0x000fe400000006ff */
[----:B------:R-:W-:Y:S02]  /*0f10*/  PRMT R129, R96, 0x7632, R129 ;  /* 0x0000763260817816 */ /* 0x000fe40000000081 */
[----:B------:R-:W-:Y:S01]  /*0f20*/  PRMT R131, R97, 0x7632, R131 ;  /* 0x0000763261837816 */ /* 0x000fe20000000083 */
[----:B------:R-:W-:Y:S01]  /*0f30*/  FADD.FTZ R97, -R109, R130 ;  /* 0x000000826d617221 */ /* 0x000fe20000010100 */
[----:B------:R-:W-:Y:S01]  /*0f40*/  PRMT R133, R98, 0x7632, R133 ;  /* 0x0000763262857816 */ /* 0x000fe20000000085 */
[----:B---3--:R-:W-:Y:S01]  /*0f50*/  IMAD.U32 R143, R103, 0x10000, RZ ;  /* 0x00010000678f7824 */ /* 0x008fe200078e00ff */
[----:B------:R-:W-:-:S02]  /*0f60*/  PRMT R136, R99, 0x7632, R136 ;  /* 0x0000763263887816 */ /* 0x000fc40000000088 */
[----:B------:R-:W-:Y:S01]  /*0f70*/  SHF.L.U32 R140, R99, 0x10, RZ ;  /* 0x00000010638c7819 */ /* 0x000fe200000006ff */
[----:B------:R-:W-:Y:S01]  /*0f80*/  FADD.FTZ R26, R26, R143 ;  /* 0x0000008f1a1a7221 */ /* 0x000fe20000010000 */
[----:B------:R-:W-:Y:S01]  /*0f90*/  PRMT R141, R103, 0x7632, R141 ;  /* 0x00007632678d7816 */ /* 0x000fe2000000008d */
[C---:B------:R-:W-:Y:S01]  /*0fa0*/  FADD.FTZ R103, -R109.reuse, R134 ;  /* 0x000000866d677221 */ /* 0x040fe20000010100 */
[C---:B------:R-:W-:Y:S01]  /*0fb0*/  PRMT R96, R100.reuse, 0x7632, R96 ;  /* 0x0000763264607816 */ /* 0x040fe20000000060 */
[----:B------:R-:W-:Y:S01]  /*0fc0*/  FADD.FTZ R139, -R109, R140 ;  /* 0x0000008c6d8b7221 */ /* 0x000fe20000010100 */
[----:B------:R-:W-:Y:S02]  /*0fd0*/  SHF.L.U32 R99, R100, 0x10, RZ ;  /* 0x0000001064637819 */ /* 0x000fe400000006ff */
[----:B------:R-:W-:Y:S01]  /*0fe0*/  SHF.L.U32 R98, R129, 0x10, RZ ;  /* 0x0000001081627819 */ /* 0x000fe200000006ff */
[----:B-----5:R-:W-:Y:S01]  /*0ff0*/  FMUL.FTZ R129, R112, R97 ;  /* 0x0000006170817220 */ /* 0x020fe20000410000 */
[C---:B0-----:R-:W-:Y:S01]  /*1000*/  PRMT R106, R101.reuse, 0x7632, R106 ;  /* 0x00007632656a7816 */ /* 0x041fe2000000006a */
[-C--:B------:R-:W-:Y:S01]  /*1010*/  FMUL.FTZ R130, R76, R99.reuse ;  /* 0x000000634c827220 */ /* 0x080fe20000410000 */
[----:B------:R-:W-:Y:S01]  /*1020*/  SHF.L.U32 R107, R101, 0x10, RZ ;  /* 0x00000010656b7819 */ /* 0x000fe200000006ff */
[C---:B------:R-:W-:Y:S01]  /*1030*/  FADD.FTZ R101, -R109.reuse, R132 ;  /* 0x000000846d657221 */ /* 0x040fe20000010100 */
[C---:B------:R-:W-:Y:S01]  /*1040*/  PRMT R135, R102.reuse, 0x7632, R135 ;  /* 0x0000763266877816 */ /* 0x040fe20000000087 */
[----:B------:R-:W-:Y:S01]  /*1050*/  FADD.FTZ R97, -R109, R98 ;  /* 0x000000626d617221 */ /* 0x000fe20000010100 */
[----:B------:R-:W-:Y:S01]  /*1060*/  SHF.L.U32 R137, R102, 0x10, RZ ;  /* 0x0000001066897819 */ /* 0x000fe200000006ff */
[----:B------:R-:W-:Y:S01]  /*1070*/  FADD.FTZ R28, R28, R99 ;  /* 0x000000631c1c7221 */ /* 0x000fe20000010000 */
[----:B------:R-:W-:Y:S01]  /*1080*/  SHF.L.U32 R102, R131, 0x10, RZ ;  /* 0x0000001083667819 */ /* 0x000fe200000006ff */
[----:B------:R-:W-:Y:S01]  /*1090*/  FFMA.FTZ R52, R129, R99, R52 ;  /* 0x0000006381347223 */ /* 0x000fe20000010034 */
        /* <DEDUP_REMOVED lines=8> */
[C---:B------:R-:W-:Y:S01]  /*1120*/  FADD.FTZ R99, -R109.reuse, R102 ;  /* 0x000000666d637221 */ /* 0x040fe20000010100 */
[----:B------:R-:W-:Y:S01]  /*1130*/  FADD.FTZ R101, -R109, R138 ;  /* 0x0000008a6d657221 */ /* 0x000fe20000010100 */
[C---:B------:R-:W-:Y:S01]  /*1140*/  FMUL.FTZ R138, R112.reuse, R97 ;  /* 0x00000061708a7220 */ /* 0x040fe20000410000 */
[----:B------:R-:W-:Y:S01]  /*1150*/  FADD.FTZ R96, R111, R130 ;  /* 0x000000826f607221 */ /* 0x000fe20000010000 */
[----:B------:R-:W-:Y:S01]  /*1160*/  FMUL.FTZ R137, R77, R100 ;  /* 0x000000644d897220 */ /* 0x000fe20000410000 */
[----:B------:R-:W-:Y:S01]  /*1170*/  FFMA.FTZ R97, R129, R130, R164 ;  /* 0x0000008281617223 */ /* 0x000fe200000100a4 */
[----:B------:R-:W-:Y:S01]  /*1180*/  FADD.FTZ R103, -R109, R140 ;  /* 0x0000008c6d677221 */ /* 0x000fe20000010100 */
[----:B------:R-:W-:Y:S01]  /*1190*/  FMUL.FTZ R140, R112, R99 ;  /* 0x00000063708c7220 */ /* 0x000fe20000410000 */
[----:B------:R-:W-:Y:S01]  /*11a0*/  FADD.FTZ R99, R96, R137 ;  /* 0x0000008960637221 */ /* 0x000fe20000010000 */
[----:B------:R-:W-:-:S02]  /*11b0*/  IMAD.U32 R106, R106, 0x10000, RZ ;  /* 0x000100006a6a7824 */ /* 0x000fc400078e00ff */
[----:B------:R-:W-:Y:S01]  /*11c0*/  FMUL.FTZ R132, R78, R107 ;  /* 0x0000006b4e847220 */ /* 0x000fe20000410000 */
[----:B------:R-:W-:Y:S01]  /*11d0*/  FFMA.FTZ R96, R138, R137, R97 ;  /* 0x000000898a607223 */ /* 0x000fe20000010061 */
[----:B------:R-:W-:Y:S01]  /*11e0*/  SHF.L.U32 R144, R135, 0x10, RZ ;  /* 0x0000001087907819 */ /* 0x000fe200000006ff */
[C---:B------:R-:W-:Y:S01]  /*11f0*/  FMUL.FTZ R135, R112.reuse, R139 ;  /* 0x0000008b70877220 */ /* 0x040fe20000410000 */
        /* <DEDUP_REMOVED lines=8> */
[-C--:B------:R-:W-:Y:S01]  /*1280*/  FMUL.FTZ R136, R74, R143.reuse ;  /* 0x0000008f4a887220 */ /* 0x080fe20000410000 */
[----:B------:R-:W-:Y:S01]  /*1290*/  FADD.FTZ R98, R99, R134 ;  /* 0x0000008663627221 */ /* 0x000fe20000010000 */
[----:B------:R-:W-:Y:S01]  /*12a0*/  FFMA.FTZ R97, R133, R134, R96 ;  /* 0x0000008685617223 */ /* 0x000fe20000010060 */
[----:B------:R-:W-:Y:S01]  /*12b0*/  FFMA.FTZ R50, R135, R143, R50 ;  /* 0x0000008f87327223 */ /* 0x000fe20000010032 */
[----:B------:R-:W-:Y:S01]  /*12c0*/  FADD.FTZ R25, R25, R144 ;  /* 0x0000009019197221 */ /* 0x000fe20000010000 */
[----:B------:R-:W-:Y:S01]  /*12d0*/  FADD.FTZ R99, R98, R141 ;  /* 0x0000008d62637221 */ /* 0x000fe20000010000 */
[C---:B------:R-:W-:Y:S01]  /*12e0*/  FFMA.FTZ R96, R142.reuse, R141, R97 ;  /* 0x0000008d8e607223 */ /* 0x040fe20000010061 */
        /* <DEDUP_REMOVED lines=15> */
.L_x_2488:
[----:B------:R-:W-:Y:S05]  /*13e0*/  BSYNC B1 ;  /* 0x0000000000017941 */ /* 0x000fea0003800000 */
.L_x_2487:
        /* <DEDUP_REMOVED lines=14> */
[----:B------:R-:W-:Y:S02]  /*14d0*/  PRMT R101, R102, 0x7632, R101 ;  /* 0x0000763266657816 */ /* 0x000fe40000000065 */
[C---:B------:R-:W-:Y:S01]  /*14e0*/  PRMT R106, R100.reuse, 0x7632, R106 ;  /* 0x00007632646a7816 */ /* 0x040fe2000000006a */
[----:B------:R-:W-:Y:S01]  /*14f0*/  FADD.FTZ R147, -R109, R146 ;  /* 0x000000926d937221 */ /* 0x000fe20000010100 */
[----:B------:R-:W-:Y:S02]  /*1500*/  SHF.L.U32 R110, R100, 0x10, RZ ;  /* 0x00000010646e7819 */ /* 0x000fe400000006ff */
[----:B------:R-:W-:Y:S01]  /*1510*/  SHF.L.U32 R102, R102, 0x10, RZ ;  /* 0x0000001066667819 */ /* 0x000fe200000006ff */
[----:B-----5:R-:W-:Y:S01]  /*1520*/  FMUL.FTZ R147, R112, R147 ;  /* 0x0000009370937220 */ /* 0x020fe20000410000 */
[----:B------:R-:W-:Y:S01]  /*1530*/  SHF.L.U32 R100, R107, 0x10, RZ ;  /* 0x000000106b647819 */ /* 0x000fe200000006ff */
[----:B------:R-:W-:Y:S01]  /*1540*/  FADD.FTZ R145, -R109, R110 ;  /* 0x0000006e6d917221 */ /* 0x000fe20000010100 */
[----:B------:R-:W-:Y:S01]  /*1550*/  PRMT R148, R103, 0x7632, R148 ;  /* 0x0000763267947816 */ /* 0x000fe20000000094 */
[----:B------:R-:W-:Y:S01]  /*1560*/  FADD.FTZ R149, -R109, R102 ;  /* 0x000000666d957221 */ /* 0x000fe20000010100 */
[----:B------:R-:W-:Y:S01]  /*1570*/  SHF.L.U32 R150, R103, 0x10, RZ ;  /* 0x0000001067967819 */ /* 0x000fe200000006ff */
[--C-:B0-----:R-:W-:Y:S01]  /*1580*/  FADD.FTZ R105, -R109, R100.reuse ;  /* 0x000000646d697221 */ /* 0x101fe20000010100 */
[----:B------:R-:W-:Y:S01]  /*1590*/  SHF.L.U32 R102, R101, 0x10, RZ ;  /* 0x0000001065667819 */ /* 0x000fe200000006ff */
[----:B------:R-:W-:Y:S01]  /*15a0*/  IMAD.U32 R148, R148, 0x10000, RZ ;  /* 0x0001000094947824 */ /* 0x000fe200078e00ff */
[C---:B---3--:R-:W-:Y:S01]  /*15b0*/  PRMT R100, R96.reuse, 0x7632, R100 ;  /* 0x0000763260647816 */ /* 0x048fe20000000064 */
[C---:B------:R-:W-:Y:S01]  /*15c0*/  FADD.FTZ R151, -R109.reuse, R150 ;  /* 0x000000966d977221 */ /* 0x040fe20000010100 */
[----:B------:R-:W-:Y:S01]  /*15d0*/  SHF.L.U32 R101, R96, 0x10, RZ ;  /* 0x0000001060657819 */ /* 0x000fe200000006ff */
[----:B------:R-:W-:Y:S01]  /*15e0*/  FADD.FTZ R157, -R109, R102 ;  /* 0x000000666d9d7221 */ /* 0x000fe20000010100 */
[----:B------:R-:W-:Y:S01]  /*15f0*/  SHF.L.U32 R106, R106, 0x10, RZ ;  /* 0x000000106a6a7819 */ /* 0x000fe200000006ff */
[----:B------:R-:W-:Y:S01]  /*1600*/  FMUL.FTZ R145, R112, R145 ;  /* 0x0000009170917220 */ /* 0x000fe20000410000 */
[C---:B------:R-:W-:Y:S01]  /*1610*/  PRMT R96, R97.reuse, 0x7632, R96 ;  /* 0x0000763261607816 */ /* 0x040fe20000000060 */
[----:B------:R-:W-:Y:S01]  /*1620*/  FMUL.FTZ R146, R68, R101 ;  /* 0x0000006544927220 */ /* 0x000fe20000410000 */
[----:B------:R-:W-:Y:S01]  /*1630*/  SHF.L.U32 R97, R97, 0x10, RZ ;  /* 0x0000001061617819 */ /* 0x000fe200000006ff */
[C---:B------:R-:W-:Y:S01]  /*1640*/  FADD.FTZ R103, -R109.reuse, R106 ;  /* 0x0000006a6d677221 */ /* 0x040fe20000010100 */
[----:B------:R-:W-:Y:S01]  /*1650*/  SHF.L.U32 R100, R100, 0x10, RZ ;  /* 0x0000001064647819 */ /* 0x000fe200000006ff */
[----:B------:R-:W-:Y:S01]  /*1660*/  FADD.FTZ R109, -R109, R148 ;  /* 0x000000946d6d7221 */ /* 0x000fe20000010100 */
[C---:B------:R-:W-:Y:S01]  /*1670*/  PRMT R104, R99.reuse, 0x7632, R104 ;  /* 0x0000763263687816 */ /* 0x040fe20000000068 */
[----:B------:R-:W-:Y:S01]  /*1680*/  FMUL.FTZ R151, R112, R151 ;  /* 0x0000009770977220 */ /* 0x000fe20000410000 */
[----:B------:R-:W-:Y:S01]  /*1690*/  PRMT R102, R98, 0x7632, R102 ;  /* 0x0000763262667816 */ /* 0x000fe20000000066 */
[----:B------:R-:W-:Y:S01]  /*16a0*/  FADD.FTZ R22, R22, R97 ;  /* 0x0000006116167221 */ /* 0x000fe20000010000 */
[----:B------:R-:W-:Y:S01]  /*16b0*/  SHF.L.U32 R107, R98, 0x10, RZ ;  /* 0x00000010626b7819 */ /* 0x000fe200000006ff */
[----:B------:R-:W-:Y:S01]  /*16c0*/  IMAD.U32 R98, R96, 0x10000, RZ ;  /* 0x0001000060627824 */ /* 0x000fe200078e00ff */
[----:B------:R-:W-:Y:S01]  /*16d0*/  SHF.L.U32 R99, R99, 0x10, RZ ;  /* 0x0000001063637819 */ /* 0x000fe200000006ff */
[-C--:B------:R-:W-:Y:S01]  /*16e0*/  FFMA.FTZ R46, R147, R97.reuse, R46 ;  /* 0x00000061932e7223 */ /* 0x080fe2000001002e */
        /* <DEDUP_REMOVED lines=44> */
.L_x_2484:
[----:B------:R-:W-:Y:S05]  /*19b0*/  BSYNC B0 ;  /* 0x0000000000007941 */ /* 0x000fea0003800000 */
.L_x_2476:
        /* <DEDUP_REMOVED lines=8> */
[----:B------:R-:W2:Y:S04]  /*1a40*/  SHFL.DOWN PT, R98, R111, 0x10, 0x1f ;  /* 0x0a001f006f627f89 */ /* 0x000ea800000e0000 */
[----:B------:R-:W3:Y:S01]  /*1a50*/  SHFL.DOWN PT, R99, R164, 0x10, 0x1f ;  /* 0x0a001f00a4637f89 */ /* 0x000ee200000e0000 */
[----:B--2---:R-:W-:Y:S01]  /*1a60*/  FADD.FTZ R98, R98, R111 ;  /* 0x0000006f62627221 */ /* 0x004fe20000010000 */
[----:B---3--:R-:W-:-:S04]  /*1a70*/  FADD.FTZ R99, R99, R164 ;  /* 0x000000a463637221 */ /* 0x008fc80000010000 */
        /* <DEDUP_REMOVED lines=12> */
[----:B------:R2:W3:Y:S04]  /*1b40*/  SHFL.DOWN PT, R98, R105, 0x1, 0x1f ;  /* 0x08201f0069627f89 */ /* 0x0004e800000e0000 */
[----:B------:R2:W4:Y:S02]  /*1b50*/  SHFL.DOWN PT, R99, R104, 0x1, 0x1f ;  /* 0x08201f0068637f89 */ /* 0x00052400000e0000 */
.L_x_2583:
[----:B------:R-:W0:Y:S01]  /*1b60*/  S2R R101, SR_CgaCtaId ;  /* 0x0000000000657919 */ /* 0x000e220000008800 */
[----:B---3--:R-:W-:Y:S01]  /*1b70*/  FADD.FTZ R110, R105, R98 ;  /* 0x00000062696e7221 */ /* 0x008fe20000010000 */
[----:B------:R-:W-:Y:S01]  /*1b80*/  @!P3 LOP3.LUT R96, R96, 0x7, RZ, 0xc0, !PT ;  /* 0x000000076060b812 */ /* 0x000fe200078ec0ff */
[----:B----4-:R-:W-:Y:S01]  /*1b90*/  FADD.FTZ R111, R104, R99 ;  /* 0x00000063686f7221 */ /* 0x010fe20000010000 */
[----:B------:R-:W-:Y:S01]  /*1ba0*/  MOV R98, 0x400 ;  /* 0x0000040000627802 */ /* 0x000fe20000000f00 */
[----:B------:R-:W-:Y:S05]  /*1bb0*/  WARPSYNC.ALL ;  /* 0x0000000000007948 */ /* 0x000fea0003800000 */
[----:B------:R-:W-:Y:S01]  /*1bc0*/  @!P3 IADD3 R96, R97, R96, RZ ;  /* 0x000000606160b210 */ /* 0x000fe20007ffe0ff */
[----:B------:R-:W-:Y:S01]  /*1bd0*/  BSSY B0, `(.L_x_2490) ;  /* 0x00000ce000007945 */ /* 0x000fe20003800000 */
[----:B0-----:R-:W-:-:S04]  /*1be0*/  LEA R98, R101, R98, 0x18 ;  /* 0x0000006265627211 */ /* 0x001fc800078ec0ff */
[----:B------:R-:W-:Y:S01]  /*1bf0*/  @!P3 LEA R108, R96, R98, 0x3 ;  /* 0x00000062606cb211 */ /* 0x000fe200078e18ff */
[----:B------:R-:W-:-:S04]  /*1c00*/  IMAD R163, R97, 0x8, R98 ;  /* 0x0000000861a37824 */ /* 0x000fc800078e0262 */
[----:B------:R-:W-:Y:S01]  /*1c10*/  @!P3 STS.64 [R108+0x6000], R110 ;  /* 0x0060006e6c00b388 */ /* 0x000fe20000000a00 */
[----:B------:R-:W-:Y:S01]  /*1c20*/  BAR.SYNC.DEFER_BLOCKING 0x0 ;  /* 0x0000000000007b1d */ /* 0x000fe20000010000 */
[----:B------:R-:W-:-:S05]  /*1c30*/  ISETP.NE.AND P3, PT, R167, RZ, PT ;  /* 0x000000ffa700720c */ /* 0x000fca0003f65270 */
[----:B------:R-:W2:Y:S04]  /*1c40*/  LDS.128 R96, [R163+0x6000] ;  /* 0x00600000a3607984 */ /* 0x000ea80000000c00 */
[----:B------:R-:W0:Y:S01]  /*1c50*/  LDS.128 R100, [R163+0x6010] ;  /* 0x00601000a3647984 */ /* 0x000e220000000c00 */
[----:B--2---:R-:W-:Y:S01]  /*1c60*/  FADD.FTZ R105, RZ, R96 ;  /* 0x00000060ff697221 */ /* 0x004fe20000010000 */
[----:B------:R-:W-:-:S03]  /*1c70*/  FADD.FTZ R96, RZ, R97 ;  /* 0x00000061ff607221 */ /* 0x000fc60000010000 */
[----:B------:R-:W-:Y:S01]  /*1c80*/  FADD.FTZ R105, R98, R105 ;  /* 0x0000006962697221 */ /* 0x000fe20000010000 */
[----:B------:R-:W-:-:S03]  /*1c90*/  FADD.FTZ R96, R99, R96 ;  /* 0x0000006063607221 */ /* 0x000fc60000010000 */
[----:B0-----:R-:W-:Y:S01]  /*1ca0*/  FADD.FTZ R109, R105, R100 ;  /* 0x00000064696d7221 */ /* 0x001fe20000010000 */
[----:B------:R-:W-:Y:S01]  /*1cb0*/  FADD.FTZ R98, R96, R101 ;  /* 0x0000006560627221 */ /* 0x000fe20000010000 */
[----:B-1----:R-:W0:Y:S02]  /*1cc0*/  LDS.128 R104, [R163+0x6020] ;  /* 0x00602000a3687984 */ /* 0x002e240000000c00 */
        /* <DEDUP_REMOVED lines=31> */
.L_x_2493:
[----:B------:R-:W-:Y:S01]  /*1ec0*/  UISETP.NE.U32.AND UP0, UPT, UR14, URZ, UPT ;  /* 0x0000003f0e00728c */ /* 0x000fe2000bf05070 */
[----:B------:R-:W-:-:S03]  /*1ed0*/  FFMA.FTZ R101, R3, R99, R96 ;  /* 0x0000006303657223 */ /* 0x000fc60000010060 */
[----:B------:R-:W-:Y:S01]  /*1ee0*/  UISETP.NE.AND.EX UP0, UPT, UR15, URZ, UPT, UP0 ;  /* 0x0000003f0f00728c */ /* 0x000fe2000bf05300 */
[----:B------:R-:W-:-:S04]  /*1ef0*/  FADD.FTZ R101, R114, -R101 ;  /* 0x8000006572657221 */ /* 0x000fc80000010000 */
[----:B------:R-:W-:Y:S01]  /*1f00*/  FMUL.FTZ R101, R112, R101 ;  /* 0x0000006570657220 */ /* 0x000fe20000410000 */
[----:B------:R-:W-:-:S13]  /*1f10*/  PLOP3.LUT P4, PT, PT, PT, UP0, 0x80, 0x0 ;  /* 0x000000000000781c */ /* 0x000fda0003f8f008 */
[----:B------:R-:W-:-:S05]  /*1f20*/  @P4 SHF.L.U32 R98, R12, 0x10, RZ ;  /* 0x000000100c624819 */ /* 0x000fca00000006ff */
[----:B------:R-:W-:-:S07]  /*1f30*/  @P4 FADD.FTZ R101, R101, R98 ;  /* 0x0000006265654221 */ /* 0x000fce0000010000 */
.L_x_2494:
[----:B------:R-:W-:Y:S05]  /*1f40*/  BSYNC B1 ;  /* 0x0000000000017941 */ /* 0x000fea0003800000 */
.L_x_2492:
        /* <DEDUP_REMOVED lines=15> */
.L_x_2496:
[----:B------:R-:W-:-:S04]  /*2040*/  FFMA.FTZ R98, R122, R99, R96 ;  /* 0x000000637a627223 */ /* 0x000fc80000010060 */
[--C-:B------:R-:W-:Y:S01]  /*2050*/  FADD.FTZ R101, R121, -R98.reuse ;  /* 0x8000006279657221 */ /* 0x100fe20000010000 */
[----:B------:R-:W-:-:S03]  /*2060*/  @P4 PRMT R98, R12, 0x7632, R98 ;  /* 0x000076320c624816 */ /* 0x000fc60000000062 */
[----:B------:R-:W-:Y:S01]  /*2070*/  FMUL.FTZ R101, R112, R101 ;  /* 0x0000006570657220 */ /* 0x000fe20000410000 */
[----:B------:R-:W-:-:S05]  /*2080*/  @P4 SHF.L.U32 R98, R98, 0x10, RZ ;  /* 0x0000001062624819 */ /* 0x000fca00000006ff */
[----:B------:R-:W-:-:S07]  /*2090*/  @P4 FADD.FTZ R101, R101, R98 ;  /* 0x0000006265654221 */ /* 0x000fce0000010000 */
.L_x_2497:
[----:B------:R-:W-:Y:S05]  /*20a0*/  BSYNC B1 ;  /* 0x0000000000017941 */ /* 0x000fea0003800000 */
.L_x_2495:
        /* <DEDUP_REMOVED lines=12> */
.L_x_2499:
[----:B------:R-:W-:Y:S01]  /*2170*/  FFMA.FTZ R101, R115, R99, R96 ;  /* 0x0000006373657223 */ /* 0x000fe20000010060 */
[----:B------:R-:W-:-:S03]  /*2180*/  @P4 SHF.L.U32 R98, R13, 0x10, RZ ;  /* 0x000000100d624819 */ /* 0x000fc600000006ff */
[----:B------:R-:W-:-:S04]  /*2190*/  FADD.FTZ R101, R116, -R101 ;  /* 0x8000006574657221 */ /* 0x000fc80000010000 */
[----:B------:R-:W-:-:S04]  /*21a0*/  FMUL.FTZ R101, R112, R101 ;  /* 0x0000006570657220 */ /* 0x000fc80000410000 */
[----:B------:R-:W-:-:S07]  /*21b0*/  @P4 FADD.FTZ R101, R101, R98 ;  /* 0x0000006265654221 */ /* 0x000fce0000010000 */
.L_x_2500:
[----:B------:R-:W-:Y:S05]  /*21c0*/  BSYNC B1 ;  /* 0x0000000000017941 */ /* 0x000fea0003800000 */
.L_x_2498:
        /* <DEDUP_REMOVED lines=13> */
.L_x_2502:
[----:B------:R-:W-:-:S04]  /*22a0*/  FFMA.FTZ R98, R124, R99, R96 ;  /* 0x000000637c627223 */ /* 0x000fc80000010060 */
[--C-:B------:R-:W-:Y:S01]  /*22b0*/  FADD.FTZ R101, R123, -R98.reuse ;  /* 0x800000627b657221 */ /* 0x100fe20000010000 */
[----:B------:R-:W-:-:S03]  /*22c0*/  @P4 PRMT R98, R13, 0x7632, R98 ;  /* 0x000076320d624816 */ /* 0x000fc60000000062 */
[----:B------:R-:W-:Y:S01]  /*22d0*/  FMUL.FTZ R101, R112, R101 ;  /* 0x0000006570657220 */ /* 0x000fe20000410000 */
[----:B------:R-:W-:-:S05]  /*22e0*/  @P4 SHF.L.U32 R98, R98, 0x10, RZ ;  /* 0x0000001062624819 */ /* 0x000fca00000006ff */
[----:B------:R-:W-:-:S07]  /*22f0*/  @P4 FADD.FTZ R101, R101, R98 ;  /* 0x0000006265654221 */ /* 0x000fce0000010000 */
.L_x_2503:
[----:B------:R-:W-:Y:S05]  /*2300*/  BSYNC B1 ;  /* 0x0000000000017941 */ /* 0x000fea0003800000 */
.L_x_2501:
        /* <DEDUP_REMOVED lines=12> */
.L_x_2505:
[----:B------:R-:W-:Y:S01]  /*23d0*/  FFMA.FTZ R101, R117, R99, R96 ;  /* 0x0000006375657223 */ /* 0x000fe20000010060 */
[----:B------:R-:W-:-:S03]  /*23e0*/  @P4 SHF.L.U32 R98, R14, 0x10, RZ ;  /* 0x000000100e624819 */ /* 0x000fc600000006ff */
[----:B------:R-:W-:-:S04]  /*23f0*/  FADD.FTZ R101, R118, -R101 ;  /* 0x8000006576657221 */ /* 0x000fc80000010000 */
[----:B------:R-:W-:-:S04]  /*2400*/  FMUL.FTZ R101, R112, R101 ;  /* 0x0000006570657220 */ /* 0x000fc80000410000 */
[----:B------:R-:W-:-:S07]  /*2410*/  @P4 FADD.FTZ R101, R101, R98 ;  /* 0x0000006265654221 */ /* 0x000fce0000010000 */
.L_x_2506:
[----:B------:R-:W-:Y:S05]  /*2420*/  BSYNC B1 ;  /* 0x0000000000017941 */ /* 0x000fea0003800000 */
.L_x_2504:
        /* <DEDUP_REMOVED lines=13> */
.L_x_2508:
[----:B------:R-:W-:-:S04]  /*2500*/  FFMA.FTZ R98, R126, R99, R96 ;  /* 0x000000637e627223 */ /* 0x000fc80000010060 */
[--C-:B------:R-:W-:Y:S01]  /*2510*/  FADD.FTZ R101, R125, -R98.reuse ;  /* 0x800000627d657221 */ /* 0x100fe20000010000 */
[----:B------:R-:W-:-:S03]  /*2520*/  @P4 PRMT R98, R14, 0x7632, R98 ;  /* 0x000076320e624816 */ /* 0x000fc60000000062 */
[----:B------:R-:W-:Y:S01]  /*2530*/  FMUL.FTZ R101, R112, R101 ;  /* 0x0000006570657220 */ /* 0x000fe20000410000 */
[----:B------:R-:W-:-:S05]  /*2540*/  @P4 SHF.L.U32 R98, R98, 0x10, RZ ;  /* 0x0000001062624819 */ /* 0x000fca00000006ff */
[----:B------:R-:W-:-:S07]  /*2550*/  @P4 FADD.FTZ R101, R101, R98 ;  /* 0x0000006265654221 */ /* 0x000fce0000010000 */
.L_x_2509:
[----:B------:R-:W-:Y:S05]  /*2560*/  BSYNC B1 ;  /* 0x0000000000017941 */ /* 0x000fea0003800000 */
.L_x_2507:
        /* <DEDUP_REMOVED lines=12> */
.L_x_2511:
[----:B------:R-:W-:Y:S01]  /*2630*/  FFMA.FTZ R101, R119, R99, R96 ;  /* 0x0000006377657223 */ /* 0x000fe20000010060 */
[----:B------:R-:W-:-:S03]  /*2640*/  @P4 SHF.L.U32 R98, R15, 0x10, RZ ;  /* 0x000000100f624819 */ /* 0x000fc600000006ff */
[----:B------:R-:W-:-:S04]  /*2650*/  FADD.FTZ R101, R120, -R101 ;  /* 0x8000006578657221 */ /* 0x000fc80000010000 */
[----:B------:R-:W-:-:S04]  /*2660*/  FMUL.FTZ R101, R112, R101 ;  /* 0x0000006570657220 */ /* 0x000fc80000410000 */
[----:B------:R-:W-:-:S07]  /*2670*/  @P4 FADD.FTZ R101, R101, R98 ;  /* 0x0000006265654221 */ /* 0x000fce0000010000 */
.L_x_2512:
[----:B------:R-:W-:Y:S05]  /*2680*/  BSYNC B1 ;  /* 0x0000000000017941 */ /* 0x000fea0003800000 */
.L_x_2510:
        /* <DEDUP_REMOVED lines=13> */
.L_x_2514:
[----:B------:R-:W-:-:S04]  /*2760*/  FFMA.FTZ R98, R128, R99, R96 ;  /* 0x0000006380627223 */ /* 0x000fc80000010060 */
[--C-:B------:R-:W-:Y:S01]  /*2770*/  FADD.FTZ R101, R127, -R98.reuse ;  /* 0x800000627f657221 */ /* 0x100fe20000010000 */
[----:B------:R-:W-:-:S04]  /*2780*/  @P4 PRMT R98, R15, 0x7632, R98 ;  /* 0x000076320f624816 */ /* 0x000fc80000000062 */
[----:B------:R-:W-:Y:S01]  /*2790*/  @P4 SHF.L.U32 R103, R98, 0x10, RZ ;  /* 0x0000001062674819 */ /* 0x000fe200000006ff */
[----:B------:R-:W-:-:S04]  /*27a0*/  FMUL.FTZ R98, R112, R101 ;  /* 0x0000006570627220 */ /* 0x000fc80000410000 */
[----:B------:R-:W-:-:S07]  /*27b0*/  @P4 FADD.FTZ R98, R98, R103 ;  /* 0x0000006762624221 */ /* 0x000fce0000010000 */
.L_x_2515:
[----:B------:R-:W-:Y:S05]  /*27c0*/  BSYNC B1 ;  /* 0x0000000000017941 */ /* 0x000fea0003800000 */
.L_x_2513:
        /* <DEDUP_REMOVED lines=14> */
.L_x_2491:
[----:B------:R-:W-:Y:S05]  /*28b0*/  BSYNC B0 ;  /* 0x0000000000007941 */ /* 0x000fea0003800000 */
.L_x_2490:
[----:B------:R-:W-:Y:S04]  /*28c0*/  BSSY B0, `(.L_x_2516) ;  /* 0x00000aa000007945 */ /* 0x000fe80003800000 */
[----:B------:R-:W-:Y:S05]  /*28d0*/  @!P1 BRA `(.L_x_2517) ;  /* 0x0000000800a09947 */ /* 0x000fea0003800000 */
[----:B------:R-:W-:Y:S04]  /*28e0*/  BSSY B1, `(.L_x_2518) ;  /* 0x0000011000017945 */ /* 0x000fe80003800000 */
[----:B------:R-:W-:Y:S05]  /*28f0*/  @P2 BRA `(.L_x_2519) ;  /* 0x00000000001c2947 */ /* 0x000fea0003800000 */
[----:B------:R-:W-:Y:S01]  /*2900*/  UISETP.NE.U32.AND UP0, UPT, UR14, URZ, UPT ;  /* 0x0000003f0e00728c */ /* 0x000fe2000bf05070 */
[----:B0-----:R-:W-:-:S03]  /*2910*/  MOV R101, RZ ;  /* 0x000000ff00657202 */ /* 0x001fc60000000f00 */
[----:B------:R-:W-:-:S06]  /*2920*/  UISETP.NE.AND.EX UP0, UPT, UR15, URZ, UPT, UP0 ;  /* 0x0000003f0f00728c */ /* 0x000fcc000bf05300 */
[----:B------:R-:W-:-:S13]  /*2930*/  PLOP3.LUT P4, PT, PT, PT, UP0, 0x80, 0x0 ;  /* 0x000000000000781c */ /* 0x000fda0003f8f008 */
[----:B------:R-:W-:Y:S05]  /*2940*/  @!P4 BRA `(.L_x_2520) ;  /* 0x000000000028c947 */ /* 0x000fea0003800000 */
[----:B------:R-:W-:Y:S01]  /*2950*/  IMAD.U32 R101, R8, 0x10000, RZ ;  /* 0x0001000008657824 */ /* 0x000fe200078e00ff */
[----:B------:R-:W-:Y:S06]  /*2960*/  BRA `(.L_x_2520) ;  /* 0x0000000000207947 */ /* 0x000fec0003800000 */
.L_x_2519:
        /* <DEDUP_REMOVED lines=8> */
.L_x_2520:
[----:B------:R-:W-:Y:S05]  /*29f0*/  BSYNC B1 ;  /* 0x0000000000017941 */ /* 0x000fea0003800000 */
.L_x_2518:
        /* <DEDUP_REMOVED lines=15> */
.L_x_2522:
[----:B------:R-:W-:-:S04]  /*2af0*/  FFMA.FTZ R98, R138, R99, R96 ;  /* 0x000000638a627223 */ /* 0x000fc80000010060 */
[--C-:B------:R-:W-:Y:S01]  /*2b00*/  FADD.FTZ R101, R137, -R98.reuse ;  /* 0x8000006289657221 */ /* 0x100fe20000010000 */
[----:B------:R-:W-:-:S03]  /*2b10*/  @P4 PRMT R98, R8, 0x7632, R98 ;  /* 0x0000763208624816 */ /* 0x000fc60000000062 */
[----:B------:R-:W-:Y:S01]  /*2b20*/  FMUL.FTZ R101, R112, R101 ;  /* 0x0000006570657220 */ /* 0x000fe20000410000 */
[----:B------:R-:W-:-:S05]  /*2b30*/  @P4 SHF.L.U32 R98, R98, 0x10, RZ ;  /* 0x0000001062624819 */ /* 0x000fca00000006ff */
[----:B------:R-:W-:-:S07]  /*2b40*/  @P4 FADD.FTZ R101, R101, R98 ;  /* 0x0000006265654221 */ /* 0x000fce0000010000 */
.L_x_2523:
[----:B------:R-:W-:Y:S05]  /*2b50*/  BSYNC B1 ;  /* 0x0000000000017941 */ /* 0x000fea0003800000 */
.L_x_2521:
        /* <DEDUP_REMOVED lines=12> */
.L_x_2525:
[----:B------:R-:W-:Y:S01]  /*2c20*/  FFMA.FTZ R101, R131, R99, R96 ;  /* 0x0000006383657223 */ /* 0x000fe20000010060 */
[----:B------:R-:W-:-:S03]  /*2c30*/  @P4 SHF.L.U32 R98, R9, 0x10, RZ ;  /* 0x0000001009624819 */ /* 0x000fc600000006ff */
[----:B------:R-:W-:-:S04]  /*2c40*/  FADD.FTZ R101, R132, -R101 ;  /* 0x8000006584657221 */ /* 0x000fc80000010000 */
[----:B------:R-:W-:-:S04]  /*2c50*/  FMUL.FTZ R101, R112, R101 ;  /* 0x0000006570657220 */ /* 0x000fc80000410000 */
[----:B------:R-:W-:-:S07]  /*2c60*/  @P4 FADD.FTZ R101, R101, R98 ;  /* 0x0000006265654221 */ /* 0x000fce0000010000 */
.L_x_2526:
[----:B------:R-:W-:Y:S05]  /*2c70*/  BSYNC B1 ;  /* 0x0000000000017941 */ /* 0x000fea0003800000 */
.L_x_2524:
        /* <DEDUP_REMOVED lines=13> */
.L_x_2528:
[----:B------:R-:W-:-:S04]  /*2d50*/  FFMA.FTZ R98, R140, R99, R96 ;  /* 0x000000638c627223 */ /* 0x000fc80000010060 */
[--C-:B------:R-:W-:Y:S01]  /*2d60*/  FADD.FTZ R101, R139, -R98.reuse ;  /* 0x800000628b657221 */ /* 0x100fe20000010000 */
[----:B------:R-:W-:-:S03]  /*2d70*/  @P4 PRMT R98, R9, 0x7632, R98 ;  /* 0x0000763209624816 */ /* 0x000fc60000000062 */
[----:B------:R-:W-:Y:S01]  /*2d80*/  FMUL.FTZ R101, R112, R101 ;  /* 0x0000006570657220 */ /* 0x000fe20000410000 */
[----:B------:R-:W-:-:S05]  /*2d90*/  @P4 SHF.L.U32 R98, R98, 0x10, RZ ;  /* 0x0000001062624819 */ /* 0x000fca00000006ff */
[----:B------:R-:W-:-:S07]  /*2da0*/  @P4 FADD.FTZ R101, R101, R98 ;  /* 0x0000006265654221 */ /* 0x000fce0000010000 */
.L_x_2529:
[----:B------:R-:W-:Y:S05]  /*2db0*/  BSYNC B1 ;  /* 0x0000000000017941 */ /* 0x000fea0003800000 */
.L_x_2527:
        /* <DEDUP_REMOVED lines=12> */
.L_x_2531:
[----:B------:R-:W-:Y:S01]  /*2e80*/  FFMA.FTZ R101, R133, R99, R96 ;  /* 0x0000006385657223 */ /* 0x000fe20000010060 */
[----:B------:R-:W-:-:S03]  /*2e90*/  @P4 SHF.L.U32 R98, R10, 0x10, RZ ;  /* 0x000000100a624819 */ /* 0x000fc600000006ff */
[----:B------:R-:W-:-:S04]  /*2ea0*/  FADD.FTZ R101, R134, -R101 ;  /* 0x8000006586657221 */ /* 0x000fc80000010000 */
[----:B------:R-:W-:-:S04]  /*2eb0*/  FMUL.FTZ R101, R112, R101 ;  /* 0x0000006570657220 */ /* 0x000fc80000410000 */
[----:B------:R-:W-:-:S07]  /*2ec0*/  @P4 FADD.FTZ R101, R101, R98 ;  /* 0x0000006265654221 */ /* 0x000fce0000010000 */
.L_x_2532:
[----:B------:R-:W-:Y:S05]  /*2ed0*/  BSYNC B1 ;  /* 0x0000000000017941 */ /* 0x000fea0003800000 */
.L_x_2530:
        /* <DEDUP_REMOVED lines=13> */
.L_x_2534:
[----:B------:R-:W-:-:S04]  /*2fb0*/  FFMA.FTZ R98, R142, R99, R96 ;  /* 0x000000638e627223 */ /* 0x000fc80000010060 */
[--C-:B------:R-:W-:Y:S01]  /*2fc0*/  FADD.FTZ R101, R141, -R98.reuse ;  /* 0x800000628d657221 */ /* 0x100fe20000010000 */
[----:B------:R-:W-:-:S03]  /*2fd0*/  @P4 PRMT R98, R10, 0x7632, R98 ;  /* 0x000076320a624816 */ /* 0x000fc60000000062 */
[----:B------:R-:W-:Y:S01]  /*2fe0*/  FMUL.FTZ R101, R112, R101 ;  /* 0x0000006570657220 */ /* 0x000fe20000410000 */
[----:B------:R-:W-:-:S05]  /*2ff0*/  @P4 SHF.L.U32 R98, R98, 0x10, RZ ;  /* 0x0000001062624819 */ /* 0x000fca00000006ff */
[----:B------:R-:W-:-:S07]  /*3000*/  @P4 FADD.FTZ R101, R101, R98 ;  /* 0x0000006265654221 */ /* 0x000fce0000010000 */
.L_x_2535:
[----:B------:R-:W-:Y:S05]  /*3010*/  BSYNC B1 ;  /* 0x0000000000017941 */ /* 0x000fea0003800000 */
.L_x_2533:
        /* <DEDUP_REMOVED lines=12> */
.L_x_2537:
[----:B------:R-:W-:Y:S01]  /*30e0*/  FFMA.FTZ R101, R135, R99, R96 ;  /* 0x0000006387657223 */ /* 0x000fe20000010060 */
[----:B------:R-:W-:-:S03]  /*30f0*/  @P4 SHF.L.U32 R98, R11, 0x10, RZ ;  /* 0x000000100b624819 */ /* 0x000fc600000006ff */
[----:B------:R-:W-:-:S04]  /*3100*/  FADD.FTZ R101, R136, -R101 ;  /* 0x8000006588657221 */ /* 0x000fc80000010000 */
[----:B------:R-:W-:-:S04]  /*3110*/  FMUL.FTZ R101, R112, R101 ;  /* 0x0000006570657220 */ /* 0x000fc80000410000 */
[----:B------:R-:W-:-:S07]  /*3120*/  @P4 FADD.FTZ R101, R101, R98 ;  /* 0x0000006265654221 */ /* 0x000fce0000010000 */
.L_x_2538:
[----:B------:R-:W-:Y:S05]  /*3130*/  BSYNC B1 ;  /* 0x0000000000017941 */ /* 0x000fea0003800000 */
.L_x_2536:
        /* <DEDUP_REMOVED lines=13> */
.L_x_2540:
[----:B------:R-:W-:-:S04]  /*3210*/  FFMA.FTZ R98, R144, R99, R96 ;  /* 0x0000006390627223 */ /* 0x000fc80000010060 */
[--C-:B------:R-:W-:Y:S01]  /*3220*/  FADD.FTZ R101, R143, -R98.reuse ;  /* 0x800000628f657221 */ /* 0x100fe20000010000 */
[----:B------:R-:W-:-:S04]  /*3230*/  @P4 PRMT R98, R11, 0x7632, R98 ;  /* 0x000076320b624816 */ /* 0x000fc80000000062 */
[----:B------:R-:W-:Y:S01]  /*3240*/  @P4 SHF.L.U32 R103, R98, 0x10, RZ ;  /* 0x0000001062674819 */ /* 0x000fe200000006ff */
[----:B------:R-:W-:-:S04]  /*3250*/  FMUL.FTZ R98, R112, R101 ;  /* 0x0000006570627220 */ /* 0x000fc80000410000 */
[----:B------:R-:W-:-:S07]  /*3260*/  @P4 FADD.FTZ R98, R98, R103 ;  /* 0x0000006762624221 */ /* 0x000fce0000010000 */
.L_x_2541:
[----:B------:R-:W-:Y:S05]  /*3270*/  BSYNC B1 ;  /* 0x0000000000017941 */ /* 0x000fea0003800000 */
.L_x_2539:
        /* <DEDUP_REMOVED lines=11> */
[----:B--2---:R-:W-:-:S04]  /*3330*/  @P3 IMAD.WIDE.U32 R102, R97, 0x10, R102 ;  /* 0x0000001061663825 */ /* 0x004fc800078e0066 */
[----:B------:R-:W-:Y:S01]  /*3340*/  VIADD R97, R97, 0x100 ;  /* 0x0000010061617836 */ /* 0x000fe20000000000 */
[----:B------:R1:W-:Y:S06]  /*3350*/  @P3 STG.E.128 desc[UR4][R102.64], R92 ;  /* 0x0000005c66003986 */ /* 0x0003ec000c101d04 */
.L_x_2517:
[----:B------:R-:W-:Y:S05]  /*3360*/  BSYNC B0 ;  /* 0x0000000000007941 */ /* 0x000fea0003800000 */
.L_x_2516:
[----:B------:R-:W-:Y:S01]  /*3370*/  ISETP.NE.AND P4, PT, R165, RZ, PT ;  /* 0x000000ffa500720c */ /* 0x000fe20003f85270 */
[----:B------:R-:W-:-:S12]  /*3380*/  BSSY B0, `(.L_x_2542) ;  /* 0x00000a8000007945 */ /* 0x000fd80003800000 */
[----:B------:R-:W-:Y:S05]  /*3390*/  @!P4 BRA `(.L_x_2543) ;  /* 0x000000080098c947 */ /* 0x000fea0003800000 */
[----:B------:R-:W-:Y:S04]  /*33a0*/  BSSY B1, `(.L_x_2544) ;  /* 0x0000011000017945 */ /* 0x000fe80003800000 */
[----:B------:R-:W-:Y:S05]  /*33b0*/  @P2 BRA `(.L_x_2545) ;  /* 0x00000000001c2947 */ /* 0x000fea0003800000 */
[----:B------:R-:W-:Y:S01]  /*33c0*/  UISETP.NE.U32.AND UP0, UPT, UR14, URZ, UPT ;  /* 0x0000003f0e00728c */ /* 0x000fe2000bf05070 */
[----:B01----:R-:W-:-:S03]  /*33d0*/  MOV R101, RZ ;  /* 0x000000ff00657202 */ /* 0x003fc60000000f00 */
[----:B------:R-:W-:-:S06]  /*33e0*/  UISETP.NE.AND.EX UP0, UPT, UR15, URZ, UPT, UP0 ;  /* 0x0000003f0f00728c */ /* 0x000fcc000bf05300 */
[----:B------:R-:W-:-:S13]  /*33f0*/  PLOP3.LUT P4, PT, PT, PT, UP0, 0x80, 0x0 ;  /* 0x000000000000781c */ /* 0x000fda0003f8f008 */
[----:B------:R-:W-:Y:S05]  /*3400*/  @!P4 BRA `(.L_x_2546) ;  /* 0x000000000028c947 */ /* 0x000fea0003800000 */
[----:B------:R-:W-:Y:S01]  /*3410*/  SHF.L.U32 R101, R4, 0x10, RZ ;  /* 0x0000001004657819 */ /* 0x000fe200000006ff */
[----:B------:R-:W-:Y:S06]  /*3420*/  BRA `(.L_x_2546) ;  /* 0x0000000000207947 */ /* 0x000fec0003800000 */
.L_x_2545:
[----:B------:R-:W-:Y:S01]  /*3430*/  UISETP.NE.U32.AND UP0, UPT, UR14, URZ, UPT ;  /* 0x0000003f0e00728c */ /* 0x000fe2000bf05070 */
[----:B01----:R-:W-:-:S03]  /*3440*/  FFMA.FTZ R101, R145, R99, R96 ;  /* 0x0000006391657223 */ /* 0x003fc60000010060 */
[----:B------:R-:W-:Y:S01]  /*3450*/  UISETP.NE.AND.EX UP0, UPT, UR15, URZ, UPT, UP0 ;  /* 0x0000003f0f00728c */ /* 0x000fe2000bf05300 */
[----:B------:R-:W-:-:S04]  /*3460*/  FADD.FTZ R101, R146, -R101 ;  /* 0x8000006592657221 */ /* 0x000fc80000010000 */
[----:B------:R-:W-:Y:S01]  /*3470*/  FMUL.FTZ R101, R112, R101 ;  /* 0x0000006570657220 */ /* 0x000fe20000410000 */
[----:B------:R-:W-:-:S13]  /*3480*/  PLOP3.LUT P4, PT, PT, PT, UP0, 0x80, 0x0 ;  /* 0x000000000000781c */ /* 0x000fda0003f8f008 */
[----:B------:R-:W-:-:S05]  /*3490*/  @P4 SHF.L.U32 R98, R4, 0x10, RZ ;  /* 0x0000001004624819 */ /* 0x000fca00000006ff */
[----:B------:R-:W-:-:S07]  /*34a0*/  @P4 FADD.FTZ R101, R101, R98 ;  /* 0x0000006265654221 */ /* 0x000fce0000010000 */
.L_x_2546:
[----:B------:R-:W-:Y:S05]  /*34b0*/  BSYNC B1 ;  /* 0x0000000000017941 */ /* 0x000fea0003800000 */
.L_x_2544:
        /* <DEDUP_REMOVED lines=15> */
.L_x_2548:
[----:B------:R-:W-:-:S04]  /*35b0*/  FFMA.FTZ R98, R152, R99, R96 ;  /* 0x0000006398627223 */ /* 0x000fc80000010060 */
[--C-:B------:R-:W-:Y:S01]  /*35c0*/  FADD.FTZ R101, R153, -R98.reuse ;  /* 0x8000006299657221 */ /* 0x100fe20000010000 */
[----:B------:R-:W-:-:S03]  /*35d0*/  @P4 PRMT R98, R4, 0x7632, R98 ;  /* 0x0000763204624816 */ /* 0x000fc60000000062 */
[----:B------:R-:W-:Y:S02]  /*35e0*/  FMUL.FTZ R101, R112, R101 ;  /* 0x0000006570657220 */ /* 0x000fe40000410000 */
[----:B------:R-:W-:-:S04]  /*35f0*/  @P4 IMAD.U32 R98, R98, 0x10000, RZ ;  /* 0x0001000062624824 */ /* 0x000fc800078e00ff */
[----:B------:R-:W-:-:S07]  /*3600*/  @P4 FADD.FTZ R101, R101, R98 ;  /* 0x0000006265654221 */ /* 0x000fce0000010000 */
.L_x_2549:
[----:B------:R-:W-:Y:S05]  /*3610*/  BSYNC B1 ;  /* 0x0000000000017941 */ /* 0x000fea0003800000 */
.L_x_2547:
        /* <DEDUP_REMOVED lines=12> */
.L_x_2551:
[----:B------:R-:W-:Y:S01]  /*36e0*/  FFMA.FTZ R101, R147, R99, R96 ;  /* 0x0000006393657223 */ /* 0x000fe20000010060 */
[----:B------:R-:W-:-:S03]  /*36f0*/  @P4 SHF.L.U32 R98, R5, 0x10, RZ ;  /* 0x0000001005624819 */ /* 0x000fc600000006ff */
[----:B------:R-:W-:-:S04]  /*3700*/  FADD.FTZ R101, R148, -R101 ;  /* 0x8000006594657221 */ /* 0x000fc80000010000 */
[----:B------:R-:W-:-:S04]  /*3710*/  FMUL.FTZ R101, R112, R101 ;  /* 0x0000006570657220 */ /* 0x000fc80000410000 */
[----:B------:R-:W-:-:S07]  /*3720*/  @P4 FADD.FTZ R101, R101, R98 ;  /* 0x0000006265654221 */ /* 0x000fce0000010000 */
.L_x_2552:
[----:B------:R-:W-:Y:S05]  /*3730*/  BSYNC B1 ;  /* 0x0000000000017941 */ /* 0x000fea0003800000 */
.L_x_2550:
        /* <DEDUP_REMOVED lines=13> */
.L_x_2554:
[----:B------:R-:W-:-:S04]  /*3810*/  FFMA.FTZ R98, R156, R99, R96 ;  /* 0x000000639c627223 */ /* 0x000fc80000010060 */
[--C-:B------:R-:W-:Y:S01]  /*3820*/  FADD.FTZ R101, R155, -R98.reuse ;  /* 0x800000629b657221 */ /* 0x100fe20000010000 */
[----:B------:R-:W-:-:S03]  /*3830*/  @P4 PRMT R98, R5, 0x7632, R98 ;  /* 0x0000763205624816 */ /* 0x000fc60000000062 */
[----:B------:R-:W-:Y:S02]  /*3840*/  FMUL.FTZ R101, R112, R101 ;  /* 0x0000006570657220 */ /* 0x000fe40000410000 */
[----:B------:R-:W-:-:S04]  /*3850*/  @P4 IMAD.U32 R98, R98, 0x10000, RZ ;  /* 0x0001000062624824 */ /* 0x000fc800078e00ff */
[----:B------:R-:W-:-:S07]  /*3860*/  @P4 FADD.FTZ R101, R101, R98 ;  /* 0x0000006265654221 */ /* 0x000fce0000010000 */
.L_x_2555:
[----:B------:R-:W-:Y:S05]  /*3870*/  BSYNC B1 ;  /* 0x0000000000017941 */ /* 0x000fea0003800000 */
.L_x_2553:
        /* <DEDUP_REMOVED lines=12> */
.L_x_2557:
[----:B------:R-:W-:Y:S01]  /*3940*/  FFMA.FTZ R101, R149, R99, R96 ;  /* 0x0000006395657223 */ /* 0x000fe20000010060 */
[----:B------:R-:W-:-:S03]  /*3950*/  @P4 SHF.L.U32 R98, R6, 0x10, RZ ;  /* 0x0000001006624819 */ /* 0x000fc600000006ff */
[----:B------:R-:W-:-:S04]  /*3960*/  FADD.FTZ R101, R150, -R101 ;  /* 0x8000006596657221 */ /* 0x000fc80000010000 */
[----:B------:R-:W-:-:S04]  /*3970*/  FMUL.FTZ R101, R112, R101 ;  /* 0x0000006570657220 */ /* 0x000fc80000410000 */
[----:B------:R-:W-:-:S07]  /*3980*/  @P4 FADD.FTZ R101, R101, R98 ;  /* 0x0000006265654221 */ /* 0x000fce0000010000 */
.L_x_2558:
[----:B------:R-:W-:Y:S05]  /*3990*/  BSYNC B1 ;  /* 0x0000000000017941 */ /* 0x000fea0003800000 */
.L_x_2556:
        /* <DEDUP_REMOVED lines=13> */
.L_x_2560:
[----:B------:R-:W-:-:S04]  /*3a70*/  FFMA.FTZ R98, R158, R99, R96 ;  /* 0x000000639e627223 */ /* 0x000fc80000010060 */
[--C-:B------:R-:W-:Y:S01]  /*3a80*/  FADD.FTZ R101, R157, -R98.reuse ;  /* 0x800000629d657221 */ /* 0x100fe20000010000 */
[----:B------:R-:W-:-:S03]  /*3a90*/  @P4 PRMT R98, R6, 0x7632, R98 ;  /* 0x0000763206624816 */ /* 0x000fc60000000062 */
[----:B------:R-:W-:Y:S02]  /*3aa0*/  FMUL.FTZ R101, R112, R101 ;  /* 0x0000006570657220 */ /* 0x000fe40000410000 */
[----:B------:R-:W-:-:S04]  /*3ab0*/  @P4 IMAD.U32 R98, R98, 0x10000, RZ ;  /* 0x0001000062624824 */ /* 0x000fc800078e00ff */
[----:B------:R-:W-:-:S07]  /*3ac0*/  @P4 FADD.FTZ R101, R101, R98 ;  /* 0x0000006265654221 */ /* 0x000fce0000010000 */
.L_x_2561:
[----:B------:R-:W-:Y:S05]  /*3ad0*/  BSYNC B1 ;  /* 0x0000000000017941 */ /* 0x000fea0003800000 */
.L_x_2559:
        /* <DEDUP_REMOVED lines=12> */
.L_x_2563:
[----:B------:R-:W-:Y:S01]  /*3ba0*/  FFMA.FTZ R101, R151, R99, R96 ;  /* 0x0000006397657223 */ /* 0x000fe20000010060 */
[----:B------:R-:W-:-:S03]  /*3bb0*/  @P4 SHF.L.U32 R98, R7, 0x10, RZ ;  /* 0x0000001007624819 */ /* 0x000fc600000006ff */
[----:B------:R-:W-:-:S04]  /*3bc0*/  FADD.FTZ R101, R154, -R101 ;  /* 0x800000659a657221 */ /* 0x000fc80000010000 */
[----:B------:R-:W-:-:S04]  /*3bd0*/  FMUL.FTZ R101, R112, R101 ;  /* 0x0000006570657220 */ /* 0x000fc80000410000 */
[----:B------:R-:W-:-:S07]  /*3be0*/  @P4 FADD.FTZ R101, R101, R98 ;  /* 0x0000006265654221 */ /* 0x000fce0000010000 */
.L_x_2564:
[----:B------:R-:W-:Y:S05]  /*3bf0*/  BSYNC B1 ;  /* 0x0000000000017941 */ /* 0x000fea0003800000 */
.L_x_2562:
        /* <DEDUP_REMOVED lines=13> */
.L_x_2566:
[----:B------:R-:W-:-:S04]  /*3cd0*/  FFMA.FTZ R96, R160, R99, R96 ;  /* 0x00000063a0607223 */ /* 0x000fc80000010060 */
[--C-:B------:R-:W-:Y:S01]  /*3ce0*/  FADD.FTZ R99, R159, -R96.reuse ;  /* 0x800000609f637221 */ /* 0x100fe20000010000 */
[----:B------:R-:W-:-:S03]  /*3cf0*/  @P4 PRMT R96, R7, 0x7632, R96 ;  /* 0x0000763207604816 */ /* 0x000fc60000000060 */
[----:B------:R-:W-:Y:S02]  /*3d00*/  FMUL.FTZ R112, R112, R99 ;  /* 0x0000006370707220 */ /* 0x000fe40000410000 */
[----:B------:R-:W-:-:S04]  /*3d10*/  @P4 IMAD.U32 R99, R96, 0x10000, RZ ;  /* 0x0001000060634824 */ /* 0x000fc800078e00ff */
[----:B------:R-:W-:-:S07]  /*3d20*/  @P4 FADD.FTZ R112, R112, R99 ;  /* 0x0000006370704221 */ /* 0x000fce0000010000 */
.L_x_2567:
[----:B------:R-:W-:Y:S05]  /*3d30*/  BSYNC B1 ;  /* 0x0000000000017941 */ /* 0x000fea0003800000 */
.L_x_2565:
[----:B------:R-:W0:Y:S08]  /*3d40*/  @P3 LDC R103, c[0x0][0x29c] ;  /* 0x0000a700ff673b82 */ /* 0x000e300000000800 */
        /* <DEDUP_REMOVED lines=10> */
[----:B------:R3:W-:Y:S02]  /*3df0*/  @P3 STG.E.128 desc[UR4][R96.64], R92 ;  /* 0x0000005c60003986 */ /* 0x0007e4000c101d04 */
.L_x_2543:
[----:B------:R-:W-:Y:S05]  /*3e00*/  BSYNC B0 ;  /* 0x0000000000007941 */ /* 0x000fea0003800000 */
.L_x_2542:
[----:B------:R-:W-:Y:S02]  /*3e10*/  IADD3 R0, R0, UR12, RZ ;  /* 0x0000000c00007c10 */ /* 0x000fe4000fffe0ff */
[----:B------:R-:W-:Y:S02]  /*3e20*/  ISETP.NE.AND P3, PT, R170, RZ, PT ;  /* 0x000000ffaa00720c */ /* 0x000fe40003f65270 */
[----:B------:R-:W-:Y:S02]  /*3e30*/  ISETP.GE.AND P2, PT, R0, UR13, PT ;  /* 0x0000000d00007c0c */ /* 0x000fe4000bf46270 */
[----:B------:R-:W-:-:S11]  /*3e40*/  SEL R108, RZ, 0x1, P3 ;  /* 0x00000001ff6c7807 */ /* 0x000fd60001800000 */
[----:B------:R-:W-:Y:S05]  /*3e50*/  @!P2 BRA `(.L_x_2568) ;  /* 0xffffffc40088a947 */ /* 0x000fea000383ffff */
.L_x_2475:
        /* <DEDUP_REMOVED lines=16> */
.L_x_2570:
[----:B------:R-:W-:Y:S05]  /*3f60*/  BSYNC B0 ;  /* 0x0000000000007941 */ /* 0x000fea0003800000 */
.L_x_2569:
        /* <DEDUP_REMOVED lines=11> */
.L_x_2572:
[----:B------:R-:W-:Y:S05]  /*4020*/  BSYNC B0 ;  /* 0x0000000000007941 */ /* 0x000fea0003800000 */
.L_x_2571:
        /* <DEDUP_REMOVED lines=11> */
.L_x_2489:
[----:B------:R-:W-:Y:S01]  /*40e0*/  HFMA2.MMA R109, -RZ, RZ, 0, 1.847743988037109375e-06 ;  /* 0x0000001fff6d7435 */ /* 0x000fe200000001ff */
[----:B------:R-:W-:Y:S01]  /*40f0*/  MOV R108, 0x10 ;  /* 0x00000010006c7802 */ /* 0x000fe20000000f00 */
[----:B-1----:R-:W-:-:S09]  /*4100*/  IMAD.MOV.U32 R106, RZ, RZ, -0x1 ;  /* 0xffffffffff6a7424 */ /* 0x002fd200078e00ff */
[----:B0----5:R-:W-:Y:S05]  /*4110*/  WARPSYNC.COLLECTIVE R106, `(.L_x_2573) ;  /* 0x000000006a087348 */ /* 0x021fea0003c00000 */
[----:B------:R1:W2:Y:S02]  /*4120*/  SHFL.DOWN P4, R107, R111, R108, R109 ;  /* 0x0800006c6f6b7389 */ /* 0x0002a4000008006d */
[----:B012--5:R-:W-:Y:S01]  /*4130*/  ENDCOLLECTIVE ;  /* 0x000000000000791b */ /* 0x027fe20003800000 */
.L_x_2573:
[----:B------:R-:W-:-:S05]  /*4140*/  MOV R98, R107 ;  /* 0x0000006b00627202 */ /* 0x000fca0000000f00 */
[----:B------:R-:W-:Y:S01]  /*4150*/  FADD.FTZ R98, R98, R111 ;  /* 0x0000006f62627221 */ /* 0x000fe20000010000 */
[----:B------:R-:W-:-:S07]  /*4160*/  MOV R111, R164 ;  /* 0x000000a4006f7202 */ /* 0x000fce0000000f00 */
[----:B------:R-:W-:Y:S05]  /*4170*/  WARPSYNC.COLLECTIVE R106, `(.L_x_2574) ;  /* 0x000000006a087348 */ /* 0x000fea0003c00000 */
[----:B------:R0:W1:Y:S02]  /*4180*/  SHFL.DOWN P4, R107, R111, R108, R109 ;  /* 0x0800006c6f6b7389 */ /* 0x000064000008006d */
[----:B01----:R-:W-:Y:S01]  /*4190*/  ENDCOLLECTIVE ;  /* 0x000000000000791b */ /* 0x003fe20003800000 */
.L_x_2574:
[----:B------:R-:W-:Y:S01]  /*41a0*/  HFMA2.MMA R108, -RZ, RZ, 0, 4.76837158203125e-07 ;  /* 0x00000008ff6c7435 */ /* 0x000fe200000001ff */
[----:B------:R-:W-:Y:S02]  /*41b0*/  MOV R111, R98 ;  /* 0x00000062006f7202 */ /* 0x000fe40000000f00 */
[----:B------:R-:W-:-:S08]  /*41c0*/  MOV R99, R107 ;  /* 0x0000006b00637202 */ /* 0x000fd00000000f00 */
[----:B------:R-:W-:Y:S05]  /*41d0*/  WARPSYNC.COLLECTIVE R106, `(.L_x_2575) ;  /* 0x000000006a087348 */ /* 0x000fea0003c00000 */
[----:B------:R0:W1:Y:S02]  /*41e0*/  SHFL.DOWN P4, R107, R111, R108, R109 ;  /* 0x0800006c6f6b7389 */ /* 0x000064000008006d */
[----:B01----:R-:W-:Y:S01]  /*41f0*/  ENDCOLLECTIVE ;  /* 0x000000000000791b */ /* 0x003fe20003800000 */
.L_x_2575:
[----:B------:R-:W-:-:S05]  /*4200*/  FADD.FTZ R99, R99, R164 ;  /* 0x000000a463637221 */ /* 0x000fca0000010000 */
[----:B------:R-:W-:Y:S01]  /*4210*/  MOV R111, R99 ;  /* 0x00000063006f7202 */ /* 0x000fe20000000f00 */
[----:B------:R-:W-:-:S07]  /*4220*/  IMAD.MOV.U32 R101, RZ, RZ, R107 ;  /* 0x000000ffff657224 */ /* 0x000fce00078e006b */
[----:B------:R-:W-:Y:S05]  /*4230*/  WARPSYNC.COLLECTIVE R106, `(.L_x_2576) ;  /* 0x000000006a087348 */ /* 0x000fea0003c00000 */
[----:B------:R0:W1:Y:S02]  /*4240*/  SHFL.DOWN P4, R107, R111, R108, R109 ;  /* 0x0800006c6f6b7389 */ /* 0x000064000008006d */
[----:B01----:R-:W-:Y:S01]  /*4250*/  ENDCOLLECTIVE ;  /* 0x000000000000791b */ /* 0x003fe20003800000 */
.L_x_2576:
[----:B------:R-:W-:Y:S01]  /*4260*/  FADD.FTZ R101, R98, R101 ;  /* 0x0000006562657221 */ /* 0x000fe20000010000 */
[----:B------:R-:W-:-:S04]  /*4270*/  HFMA2.MMA R108, -RZ, RZ, 0, 2.384185791015625e-07 ;  /* 0x00000004ff6c7435 */ /* 0x000fc800000001ff */
[----:B------:R-:W-:Y:S02]  /*4280*/  MOV R111, R101 ;  /* 0x00000065006f7202 */ /* 0x000fe40000000f00 */
[----:B------:R-:W-:-:S07]  /*4290*/  MOV R100, R107 ;  /* 0x0000006b00647202 */ /* 0x000fce0000000f00 */
[----:B------:R-:W-:Y:S05]  /*42a0*/  WARPSYNC.COLLECTIVE R106, `(.L_x_2577) ;  /* 0x000000006a087348 */ /* 0x000fea0003c00000 */
[----:B------:R0:W1:Y:S02]  /*42b0*/  SHFL.DOWN P4, R107, R111, R108, R109 ;  /* 0x0800006c6f6b7389 */ /* 0x000064000008006d */
[----:B01----:R-:W-:Y:S01]  /*42c0*/  ENDCOLLECTIVE ;  /* 0x000000000000791b */ /* 0x003fe20003800000 */
.L_x_2577:
[----:B------:R-:W-:-:S04]  /*42d0*/  FADD.FTZ R100, R99, R100 ;  /* 0x0000006463647221 */ /* 0x000fc80000010000 */
[----:B------:R-:W-:Y:S01]  /*42e0*/  IMAD.MOV.U32 R111, RZ, RZ, R100 ;  /* 0x000000ffff6f7224 */ /* 0x000fe200078e0064 */
[----:B------:R-:W-:-:S07]  /*42f0*/  MOV R102, R107 ;  /* 0x0000006b00667202 */ /* 0x000fce0000000f00 */
[----:B------:R-:W-:Y:S05]  /*4300*/  WARPSYNC.COLLECTIVE R106, `(.L_x_2578) ;  /* 0x000000006a087348 */ /* 0x000fea0003c00000 */
[----:B------:R0:W1:Y:S02]  /*4310*/  SHFL.DOWN P4, R107, R111, R108, R109 ;  /* 0x0800006c6f6b7389 */ /* 0x000064000008006d */
[----:B01----:R-:W-:Y:S01]  /*4320*/  ENDCOLLECTIVE ;  /* 0x000000000000791b */ /* 0x003fe20003800000 */
.L_x_2578:
[----:B------:R-:W-:Y:S01]  /*4330*/  FADD.FTZ R102, R101, R102 ;  /* 0x0000006665667221 */ /* 0x000fe20000010000 */
[----:B------:R-:W-:-:S04]  /*4340*/  HFMA2.MMA R108, -RZ, RZ, 0, 1.1920928955078125e-07 ;  /* 0x00000002ff6c7435 */ /* 0x000fc800000001ff */
[----:B------:R-:W-:Y:S02]  /*4350*/  MOV R111, R102 ;  /* 0x00000066006f7202 */ /* 0x000fe40000000f00 */
[----:B------:R-:W-:-:S07]  /*4360*/  MOV R103, R107 ;  /* 0x0000006b00677202 */ /* 0x000fce0000000f00 */
[----:B------:R-:W-:Y:S05]  /*4370*/  WARPSYNC.COLLECTIVE R106, `(.L_x_2579) ;  /* 0x000000006a087348 */ /* 0x000fea0003c00000 */
[----:B------:R0:W1:Y:S02]  /*4380*/  SHFL.DOWN P4, R107, R111, R108, R109 ;  /* 0x0800006c6f6b7389 */ /* 0x000064000008006d */
[----:B01----:R-:W-:Y:S01]  /*4390*/  ENDCOLLECTIVE ;  /* 0x000000000000791b */ /* 0x003fe20003800000 */
.L_x_2579:
[----:B------:R-:W-:-:S05]  /*43a0*/  FADD.FTZ R103, R100, R103 ;  /* 0x0000006764677221 */ /* 0x000fca0000010000 */
[----:B------:R-:W-:Y:S02]  /*43b0*/  MOV R111, R103 ;  /* 0x00000067006f7202 */ /* 0x000fe40000000f00 */
[----:B------:R-:W-:-:S07]  /*43c0*/  MOV R105, R107 ;  /* 0x0000006b00697202 */ /* 0x000fce0000000f00 */
[----:B------:R-:W-:Y:S05]  /*43d0*/  WARPSYNC.COLLECTIVE R106, `(.L_x_2580) ;  /* 0x000000006a087348 */ /* 0x000fea0003c00000 */
[----:B------:R0:W1:Y:S02]  /*43e0*/  SHFL.DOWN P4, R107, R111, R108, R109 ;  /* 0x0800006c6f6b7389 */ /* 0x000064000008006d */
[----:B01----:R-:W-:Y:S01]  /*43f0*/  ENDCOLLECTIVE ;  /* 0x000000000000791b */ /* 0x003fe20003800000 */
.L_x_2580:
[----:B------:R-:W-:Y:S01]  /*4400*/  FADD.FTZ R105, R102, R105 ;  /* 0x0000006966697221 */ /* 0x000fe20000010000 */
[----:B------:R-:W-:-:S04]  /*4410*/  HFMA2.MMA R108, -RZ, RZ, 0, 5.9604644775390625e-08 ;  /* 0x00000001ff6c7435 */ /* 0x000fc800000001ff */
[----:B------:R-:W-:Y:S01]  /*4420*/  MOV R111, R105 ;  /* 0x00000069006f7202 */ /* 0x000fe20000000f00 */
[----:B------:R-:W-:-:S07]  /*4430*/  IMAD.MOV.U32 R104, RZ, RZ, R107 ;  /* 0x000000ffff687224 */ /* 0x000fce00078e006b */
[----:B------:R-:W-:Y:S05]  /*4440*/  WARPSYNC.COLLECTIVE R106, `(.L_x_2581) ;  /* 0x000000006a087348 */ /* 0x000fea0003c00000 */
[----:B------:R0:W1:Y:S02]  /*4450*/  SHFL.DOWN P4, R107, R111, R108, R109 ;  /* 0x0800006c6f6b7389 */ /* 0x000064000008006d */
[----:B01----:R-:W-:Y:S01]  /*4460*/  ENDCOLLECTIVE ;  /* 0x000000000000791b */ /* 0x003fe20003800000 */
.L_x_2581:
[----:B------:R-:W-:-:S05]  /*4470*/  FADD.FTZ R104, R103, R104 ;  /* 0x0000006867687221 */ /* 0x000fca0000010000 */
[----:B------:R-:W-:Y:S02]  /*4480*/  MOV R111, R104 ;  /* 0x00000068006f7202 */ /* 0x000fe40000000f00 */
[----:B------:R-:W-:-:S07]  /*4490*/  MOV R98, R107 ;  /* 0x0000006b00627202 */ /* 0x000fce0000000f00 */
[----:B------:R-:W-:Y:S05]  /*44a0*/  WARPSYNC.COLLECTIVE R106, `(.L_x_2582) ;  /* 0x000000006a087348 */ /* 0x000fea0003c00000 */
[----:B------:R0:W1:Y:S02]  /*44b0*/  SHFL.DOWN P4, R107, R111, R108, R109 ;  /* 0x0800006c6f6b7389 */ /* 0x000064000008006d */
[----:B01----:R-:W-:Y:S01]  /*44c0*/  ENDCOLLECTIVE ;  /* 0x000000000000791b */ /* 0x003fe20003800000 */
.L_x_2582:
[----:B------:R-:W-:Y:S01]  /*44d0*/  MOV R99, R107 ;  /* 0x0000006b00637202 */ /* 0x000fe20000000f00 */
[----:B------:R-:W-:Y:S06]  /*44e0*/  BRA `(.L_x_2583) ;  /* 0xffffffd4009c7947 */ /* 0x000fec000383ffff */
.L_x_2584:
        /* <DEDUP_REMOVED lines=9> */
.L_x_11301:


//--------------------- .text._ZN10layer_norm13ln_bwd_kernelINS_13Kernel_traitsIf13__nv_bfloat16S2_S2_fjLj6144ELj1ELj1ELj8ELj16ENS_18Kernel_traits_baseILj6144EfS2_S2_S2_fjLj256EEEEELb0ELb0ELb1ELb1EEEvNS_9BwdParamsE --------------------------
	.section	.text._ZN10layer_norm13ln_bwd_kernelINS_13Kernel_traitsIf13__nv_bfloat16S2_S2_fjLj6144ELj1ELj1ELj8ELj16ENS_18Kernel_traits_baseILj6144EfS2_S2_S2_fjLj256EEEEELb0ELb0ELb1ELb1EEEvNS_9BwdParamsE,"ax",@progbits
	.align	128
        .global         _ZN10layer_norm13ln_bwd_kernelINS_13Kernel_traitsIf13__nv_bfloat16S2_S2_fjLj6144ELj1ELj1ELj8ELj16ENS_18Kernel_traits_baseILj6144EfS2_S2_S2_fjLj256EEEEELb0ELb0ELb1ELb1EEEvNS_9BwdParamsE
        .type           _ZN10layer_norm13ln_bwd_kernelINS_13Kernel_traitsIf13__nv_bfloat16S2_S2_fjLj6144ELj1ELj1ELj8ELj16ENS_18Kernel_traits_baseILj6144EfS2_S2_S2_fjLj256EEEEELb0ELb0ELb1ELb1EEEvNS_9BwdParamsE,@function
        .size           _ZN10layer_norm13ln_bwd_kernelINS_13Kernel_traitsIf13__nv_bfloat16S2_S2_fjLj6144ELj1ELj1ELj8ELj16ENS_18Kernel_traits_baseILj6144EfS2_S2_S2_fjLj256EEEEELb0ELb0ELb1ELb1EEEvNS_9BwdParamsE,(.L_x_11302 - _ZN10layer_norm13ln_bwd_kernelINS_13Kernel_traitsIf13__nv_bfloat16S2_S2_fjLj6144ELj1ELj1ELj8ELj16ENS_18Kernel_traits_baseILj6144EfS2_S2_S2_fjLj256EEEEELb0ELb0ELb1ELb1EEEvNS_9BwdParamsE)
        .other          _ZN10layer_norm13ln_bwd_kernelINS_13Kernel_traitsIf13__nv_bfloat16S2_S2_fjLj6144ELj1ELj1ELj8ELj16ENS_18Kernel_traits_baseILj6144EfS2_S2_S2_fjLj256EEEEELb0ELb0ELb1ELb1EEEvNS_9BwdParamsE,@"STO_CUDA_ENTRY STV_DEFAULT"
_ZN10layer_norm13ln_bwd_kernelINS_13Kernel_traitsIf13__nv_bfloat16S2_S2_fjLj6144ELj1ELj1ELj8ELj16ENS_18Kernel_traits_baseILj6144EfS2_S2_S2_fjLj256EEEEELb0ELb0ELb1ELb1EEEvNS_9BwdParamsE:
.text._ZN10layer_norm13ln_bwd_kernelINS_13Kernel_traitsIf13__nv_bfloat16S2_S2_fjLj6144ELj1ELj1ELj8ELj16ENS_18Kernel_traits_baseILj6144EfS2_S2_S2_fjLj256EEEEELb0ELb0ELb1ELb1EEEvNS_9BwdParamsE:
        /* <DEDUP_REMOVED lines=37> */
.L_x_2585:
[----:B------:R-:W-:Y:S01]  /*0250*/  SHF.L.U32 R3, R0, 0x5, RZ ;  /* 0x0000000500037819 */ /* 0x000fe200000006ff */
[----:B------:R-:W-:Y:S01]  /*0260*/  ULDC.64 UR6, c[0x0][0x260] ;  /* 0x0000980000067ab9 */ /* 0x000fe20000000a00 */
[----:B------:R-:W0:Y:S02]  /*0270*/  LDC.U8 R104, c[0x0][0x2a0] ;  /* 0x0000a800ff687b82 */ /* 0x000e240000000000 */
[----:B------:R-:W-:-:S04]  /*0280*/  LOP3.LUT R3, R3, 0x1fe0, RZ, 0xc0, !PT ;  /* 0x00001fe003037812 */ /* 0x000fc800078ec0ff */
[----:B------:R-:W-:-:S04]  /*0290*/  IADD3 R4, P0, R3, UR6, RZ ;  /* 0x0000000603047c10 */ /* 0x000fc8000ff1e0ff */
[----:B------:R-:W-:-:S05]  /*02a0*/  IADD3.X R5, RZ, UR7, RZ, P0, !PT ;  /* 0x00000007ff057c10 */ /* 0x000fca00087fe4ff */
[----:B------:R1:W5:Y:S04]  /*02b0*/  LDG.E.128 R36, desc[UR4][R4.64] ;  /* 0x0000000404247981 */ /* 0x000368000c1e1d00 */
[----:B------:R1:W5:Y:S04]  /*02c0*/  LDG.E.128 R32, desc[UR4][R4.64+0x10] ;  /* 0x0000100404207981 */ /* 0x000368000c1e1d00 */
[----:B------:R1:W5:Y:S04]  /*02d0*/  LDG.E.128 R28, desc[UR4][R4.64+0x2000] ;  /* 0x00200004041c7981 */ /* 0x000368000c1e1d00 */
[----:B------:R1:W5:Y:S04]  /*02e0*/  LDG.E.128 R24, desc[UR4][R4.64+0x2010] ;  /* 0x0020100404187981 */ /* 0x000368000c1e1d00 */
[----:B------:R1:W5:Y:S04]  /*02f0*/  LDG.E.128 R20, desc[UR4][R4.64+0x4000] ;  /* 0x0040000404147981 */ /* 0x000368000c1e1d00 */
[----:B------:R1:W5:Y:S01]  /*0300*/  LDG.E.128 R16, desc[UR4][R4.64+0x4010] ;  /* 0x0040100404107981 */ /* 0x000362000c1e1d00 */
        /* <DEDUP_REMOVED lines=24> */
[----:B01----:R-:W-:-:S07]  /*0490*/  CS2R R40, SRZ ;  /* 0x0000000000287805 */ /* 0x003fce000001ff00 */
.L_x_2663:
[----:B0-----:R-:W0:Y:S08]  /*04a0*/  LDC.64 R98, c[0x0][0x288] ;  /* 0x0000a200ff627b82 */ /* 0x001e300000000a00 */
[----:B------:R-:W1:Y:S08]  /*04b0*/  LDC R111, c[0x0][0x218] ;  /* 0x00008600ff6f7b82 */ /* 0x000e700000000800 */
[----:B------:R-:W2:Y:S01]  /*04c0*/  LDC.64 R96, c[0x0][0x258] ;  /* 0x00009600ff607b82 */ /* 0x000ea20000000a00 */
[----:B0-----:R-:W-:-:S07]  /*04d0*/  IMAD.WIDE R98, R2, 0x4, R98 ;  /* 0x0000000402627825 */ /* 0x001fce00078e0262 */
[----:B------:R-:W0:Y:S01]  /*04e0*/  LDC.64 R100, c[0x0][0x280] ;  /* 0x0000a000ff647b82 */ /* 0x000e220000000a00 */
[----:B------:R3:W4:Y:S07]  /*04f0*/  LDG.E R110, desc[UR4][R98.64] ;  /* 0x00000004626e7981 */ /* 0x00072e000c1e1900 */
[----:B------:R-:W3:Y:S01]  /*0500*/  LDC.64 R162, c[0x0][0x2c8] ;  /* 0x0000b200ffa27b82 */ /* 0x000ee20000000a00 */
[----:B-1----:R-:W-:Y:S01]  /*0510*/  IMAD R106, R2, R111, RZ ;  /* 0x0000006f026a7224 */ /* 0x002fe200078e02ff */
[----:B------:R-:W-:-:S04]  /*0520*/  LOP3.LUT R109, R0, 0xff, RZ, 0xc0, !PT ;  /* 0x000000ff006d7812 */ /* 0x000fc800078ec0ff */
[----:B------:R-:W-:Y:S01]  /*0530*/  SHF.R.S32.HI R107, RZ, 0x1f, R106 ;  /* 0x0000001fff6b7819 */ /* 0x000fe2000001146a */
[----:B--2---:R-:W-:-:S03]  /*0540*/  IMAD.WIDE R96, R2, 0x4, R96 ;  /* 0x0000000402607825 */ /* 0x004fc600078e0260 */
[----:B------:R-:W-:Y:S01]  /*0550*/  LEA.HI R108, R107, R106, RZ, 0x3 ;  /* 0x0000006a6b6c7211 */ /* 0x000fe200078f18ff */
[----:B------:R-:W-:Y:S01]  /*0560*/  BSSY B0, `(.L_x_2587) ;  /* 0x000012a000007945 */ /* 0x000fe20003800000 */
[----:B-----5:R1:W5:Y:S02]  /*0570*/  LDG.E R105, desc[UR4][R96.64] ;  /* 0x0000000460697981 */ /* 0x020364000c1e1900 */
[----:B------:R-:W-:Y:S01]  /*0580*/  LEA.HI.SX32 R108, R108, R109, 0x1d ;  /* 0x0000006d6c6c7211 */ /* 0x000fe200078feaff */
[----:B0-----:R-:W-:-:S03]  /*0590*/  IMAD.WIDE R100, R2, 0x4, R100 ;  /* 0x0000000402647825 */ /* 0x001fc600078e0264 */
[C---:B------:R-:W-:Y:S02]  /*05a0*/  IADD3 R107, R108.reuse, 0x100, RZ ;  /* 0x000001006c6b7810 */ /* 0x040fe40007ffe0ff */
[----:B------:R-:W-:Y:S01]  /*05b0*/  IADD3 R106, R108, 0x200, RZ ;  /* 0x000002006c6a7810 */ /* 0x000fe20007ffe0ff */
[----:B------:R0:W5:Y:S02]  /*05c0*/  LDG.E R103, desc[UR4][R100.64] ;  /* 0x0000000464677981 */ /* 0x000164000c1e1900 */
[----:B---3--:R-:W-:-:S04]  /*05d0*/  IMAD.WIDE.U32 R98, R107, 0x10, R162 ;  /* 0x000000106b627825 */ /* 0x008fc800078e00a2 */
[----:B-1----:R-:W-:-:S04]  /*05e0*/  IMAD.WIDE.U32 R96, R106, 0x10, R162 ;  /* 0x000000106a607825 */ /* 0x002fc800078e00a2 */
[----:B0-----:R-:W-:Y:S01]  /*05f0*/  IMAD.WIDE.U32 R100, R108, 0x10, R162 ;  /* 0x000000106c647825 */ /* 0x001fe200078e00a2 */
[----:B----4-:R-:W-:-:S13]  /*0600*/  ISETP.GT.AND P2, PT, R110, RZ, PT ;  /* 0x000000ff6e00720c */ /* 0x010fda0003f44270 */
[----:B------:R-:W-:Y:S05]  /*0610*/  @P2 BRA `(.L_x_2588) ;  /* 0x0000000000342947 */ /* 0x000fea0003800000 */
[----:B------:R-:W-:Y:S01]  /*0620*/  IMAD.U32 R110, RZ, RZ, UR14 ;  /* 0x0000000eff6e7e24 */ /* 0x000fe2000f8e00ff */
[----:B------:R-:W-:Y:S01]  /*0630*/  MOV R136, UR15 ;  /* 0x0000000f00887c02 */ /* 0x000fe20008000f00 */
[----:B------:R-:W-:Y:S01]  /*0640*/  HFMA2.MMA R159, -RZ, RZ, 0, 0 ;  /* 0x00000000ff9f7435 */ /* 0x000fe200000001ff */
[----:B------:R-:W-:Y:S02]  /*0650*/  MOV R161, RZ ;  /* 0x000000ff00a17202 */ /* 0x000fe40000000f00 */
        /* <DEDUP_REMOVED lines=9> */
.L_x_2588:
[----:B------:R-:W0:Y:S01]  /*06f0*/  LDC.64 R124, c[0x0][0x2b8] ;  /* 0x0000ae00ff7c7b82 */ /* 0x000e220000000a00 */
[----:B------:R-:W-:-:S05]  /*0700*/  IADD3 R110, R110, -0x1, RZ ;  /* 0xffffffff6e6e7810 */ /* 0x000fca0007ffe0ff */
[----:B------:R-:W-:Y:S02]  /*0710*/  IMAD R110, R110, R111, RZ ;  /* 0x0000006f6e6e7224 */ /* 0x000fe400078e02ff */
[----:B------:R-:W1:Y:S03]  /*0720*/  LDC.64 R128, c[0x0][0x238] ;  /* 0x00008e00ff807b82 */ /* 0x000e660000000a00 */
[----:B------:R-:W-:-:S04]  /*0730*/  SHF.R.S32.HI R3, RZ, 0x1f, R110 ;  /* 0x0000001fff037819 */ /* 0x000fc8000001146e */
[----:B------:R-:W-:Y:S01]  /*0740*/  LEA.HI R110, R3, R110, RZ, 0x3 ;  /* 0x0000006e036e7211 */ /* 0x000fe200078f18ff */
[----:B------:R-:W2:Y:S03]  /*0750*/  LDC.64 R138, c[0x0][0x250] ;  /* 0x00009400ff8a7b82 */ /* 0x000ea60000000a00 */
[----:B------:R-:W-:-:S05]  /*0760*/  LEA.HI.SX32 R3, R110, R109, 0x1d ;  /* 0x0000006d6e037211 */ /* 0x000fca00078feaff */
[C---:B0-----:R-:W-:Y:S01]  /*0770*/  IMAD.WIDE.U32 R112, R3.reuse, 0x10, R124 ;  /* 0x0000001003707825 */ /* 0x041fe200078e007c */
[----:B------:R-:W-:-:S05]  /*0780*/  IADD3 R117, R3, 0x100, RZ ;  /* 0x0000010003757810 */ /* 0x000fca0007ffe0ff */
[----:B------:R-:W3:Y:S01]  /*0790*/  LDG.E.128 R112, desc[UR4][R112.64] ;  /* 0x0000000470707981 */ /* 0x000ee2000c1e1d00 */
[----:B-1----:R-:W-:-:S04]  /*07a0*/  IMAD.WIDE.U32 R132, R108, 0x10, R128 ;  /* 0x000000106c847825 */ /* 0x002fc800078e0080 */
[--C-:B------:R-:W-:Y:S02]  /*07b0*/  IMAD.WIDE.U32 R120, R107, 0x10, R128.reuse ;  /* 0x000000106b787825 */ /* 0x100fe400078e0080 */
[----:B------:R-:W4:Y:S02]  /*07c0*/  LDG.E.128 R132, desc[UR4][R132.64] ;  /* 0x0000000484847981 */ /* 0x000f24000c1e1d00 */
[----:B------:R-:W-:Y:S02]  /*07d0*/  IMAD.WIDE.U32 R128, R106, 0x10, R128 ;  /* 0x000000106a807825 */ /* 0x000fe400078e0080 */
[----:B------:R-:W4:Y:S02]  /*07e0*/  LDG.E.128 R120, desc[UR4][R120.64] ;  /* 0x0000000478787981 */ /* 0x000f24000c1e1d00 */
[----:B--2---:R-:W-:Y:S02]  /*07f0*/  IMAD.WIDE R138, R2, 0x4, R138 ;  /* 0x00000004028a7825 */ /* 0x004fe400078e028a */
[----:B------:R-:W2:Y:S04]  /*0800*/  LDG.E.128 R128, desc[UR4][R128.64] ;  /* 0x0000000480807981 */ /* 0x000ea8000c1e1d00 */
[----:B------:R-:W2:Y:S01]  /*0810*/  LDG.E R138, desc[UR4][R138.64] ;  /* 0x000000048a8a7981 */ /* 0x000ea2000c1e1900 */
[----:B------:R-:W-:-:S06]  /*0820*/  IMAD.WIDE.U32 R116, R117, 0x10, R124 ;  /* 0x0000001075747825 */ /* 0x000fcc00078e007c */
[----:B------:R-:W2:Y:S01]  /*0830*/  LDG.E.128 R116, desc[UR4][R116.64] ;  /* 0x0000000474747981 */ /* 0x000ea2000c1e1d00 */
[----:B------:R-:W-:-:S05]  /*0840*/  IADD3 R3, R3, 0x200, RZ ;  /* 0x0000020003037810 */ /* 0x000fca0007ffe0ff */
[----:B------:R-:W-:-:S06]  /*0850*/  IMAD.WIDE.U32 R124, R3, 0x10, R124 ;  /* 0x00000010037c7825 */ /* 0x000fcc00078e007c */
        /* <DEDUP_REMOVED lines=8> */
[----:B------:R-:W-:Y:S02]  /*08e0*/  ISETP.NE.AND P0, PT, R104, RZ, PT ;  /* 0x000000ff6800720c */ /* 0x000fe40003f05270 */
[----:B---3--:R-:W-:-:S02]  /*08f0*/  PRMT R100, R112, 0x7632, R100 ;  /* 0x0000763270647816 */ /* 0x008fc40000000064 */
[----:B0-----:R-:W-:Y:S02]  /*0900*/  SHF.L.U32 R99, R112, 0x10, RZ ;  /* 0x0000001070637819 */ /* 0x001fe400000006ff */
[----:B------:R-:W-:Y:S02]  /*0910*/  PRMT R98, R113, 0x7632, R98 ;  /* 0x0000763271627816 */ /* 0x000fe40000000062 */
[----:B----4-:R-:W-:Y:S02]  /*0920*/  PRMT R139, R134, 0x7632, R139 ;  /* 0x00007632868b7816 */ /* 0x010fe4000000008b */
[----:B------:R-:W-:Y:S02]  /*0930*/  PRMT R137, R133, 0x7632, R137 ;  /* 0x0000763285897816 */ /* 0x000fe40000000089 */
[----:B------:R-:W-:Y:S02]  /*0940*/  PRMT R112, R121, 0x7632, R112 ;  /* 0x0000763279707816 */ /* 0x000fe40000000070 */
[----:B------:R-:W-:-:S02]  /*0950*/  PRMT R146, R123, 0x7632, R146 ;  /* 0x000076327b927816 */ /* 0x000fc40000000092 */
[----:B------:R-:W-:Y:S02]  /*0960*/  SHF.L.U32 R133, R133, 0x10, RZ ;  /* 0x0000001085857819 */ /* 0x000fe400000006ff */
[----:B-1----:R-:W-:Y:S02]  /*0970*/  PRMT R97, R120, 0x7632, R97 ;  /* 0x0000763278617816 */ /* 0x002fe40000000061 */
[----:B------:R-:W-:Y:S02]  /*0980*/  SHF.L.U32 R123, R123, 0x10, RZ ;  /* 0x000000107b7b7819 */ /* 0x000fe400000006ff */
[----:B--2---:R-:W-:Y:S02]  /*0990*/  PRMT R147, R128, 0x7632, R147 ;  /* 0x0000763280937816 */ /* 0x004fe40000000093 */
[----:B------:R-:W-:Y:S02]  /*09a0*/  FSEL R172, R138, RZ, !P0 ;  /* 0x000000ff8aac7208 */ /* 0x000fe40004000000 */
[----:B------:R-:W-:-:S02]  /*09b0*/  SHF.L.U32 R101, R113, 0x10, RZ ;  /* 0x0000001071657819 */ /* 0x000fc400000006ff */
[----:B------:R-:W-:Y:S01]  /*09c0*/  SHF.L.U32 R120, R120, 0x10, RZ ;  /* 0x0000001078787819 */ /* 0x000fe200000006ff */
[----:B------:R-:W-:Y:S01]  /*09d0*/  IMAD.U32 R139, R139, 0x10000, RZ ;  /* 0x000100008b8b7824 */ /* 0x000fe200078e00ff */
[----:B------:R-:W-:Y:S02]  /*09e0*/  PRMT R3, R132, 0x7632, R3 ;  /* 0x0000763284037816 */ /* 0x000fe40000000003 */
[----:B------:R-:W-:Y:S02]  /*09f0*/  PRMT R138, R130, 0x7632, R138 ;  /* 0x00007632828a7816 */ /* 0x000fe4000000008a */
[----:B------:R-:W-:Y:S01]  /*0a00*/  SHF.L.U32 R113, R112, 0x10, RZ ;  /* 0x0000001070717819 */ /* 0x000fe200000006ff */
[----:B------:R-:W-:Y:S01]  /*0a10*/  IMAD.U32 R132, R132, 0x10000, RZ ;  /* 0x0001000084847824 */ /* 0x000fe200078e00ff */
[C---:B------:R-:W-:Y:S01]  /*0a20*/  PRMT R140, R135.reuse, 0x7632, R140 ;  /* 0x00007632878c7816 */ /* 0x040fe2000000008c */
[----:B------:R-:W-:Y:S01]  /*0a30*/  IMAD.U32 R141, R114, 0x10000, RZ ;  /* 0x00010000728d7824 */ /* 0x000fe200078e00ff */
[----:B------:R-:W-:-:S02]  /*0a40*/  SHF.L.U32 R142, R135, 0x10, RZ ;  /* 0x00000010878e7819 */ /* 0x000fc400000006ff */
[C---:B------:R-:W-:Y:S02]  /*0a50*/  PRMT R143, R115.reuse, 0x7632, R143 ;  /* 0x00007632738f7816 */ /* 0x040fe4000000008f */
[----:B------:R-:W-:Y:S01]  /*0a60*/  SHF.L.U32 R145, R115, 0x10, RZ ;  /* 0x0000001073917819 */ /* 0x000fe200000006ff */
[----:B------:R-:W-:Y:S01]  /*0a70*/  FADD.FTZ R96, -R172, R133 ;  /* 0x00000085ac607221 */ /* 0x000fe20000010100 */
[----:B------:R-:W-:Y:S01]  /*0a80*/  PRMT R135, R114, 0x7632, R135 ;  /* 0x0000763272877816 */ /* 0x000fe20000000087 */
[----:B------:R-:W-:Y:S01]  /*0a90*/  FADD.FTZ R152, -R172, R123 ;  /* 0x0000007bac987221 */ /* 0x000fe20000010100 */
[----:B------:R-:W-:Y:S01]  /*0aa0*/  SHF.L.U32 R121, R121, 0x10, RZ ;  /* 0x0000001079797819 */ /* 0x000fe200000006ff */
[----:B------:R-:W-:Y:S01]  /*0ab0*/  IMAD.U32 R147, R147, 0x10000, RZ ;  /* 0x0001000093937824 */ /* 0x000fe200078e00ff */
[----:B------:R-:W-:Y:S02]  /*0ac0*/  SHF.L.U32 R115, R122, 0x10, RZ ;  /* 0x000000107a737819 */ /* 0x000fe400000006ff */
[----:B------:R-:W-:-:S02]  /*0ad0*/  SHF.L.U32 R149, R130, 0x10, RZ ;  /* 0x0000001082957819 */ /* 0x000fc400000006ff */
[----:B------:R-:W-:Y:S01]  /*0ae0*/  PRMT R114, R122, 0x7632, R114 ;  /* 0x000076327a727816 */ /* 0x000fe20000000072 */
[C---:B------:R-:W-:Y:S01]  /*0af0*/  FADD.FTZ R122, -R172.reuse, R120 ;  /* 0x00000078ac7a7221 */ /* 0x040fe20000010100 */
[----:B------:R-:W-:Y:S01]  /*0b00*/  PRMT R148, R129, 0x7632, R148 ;  /* 0x0000763281947816 */ /* 0x000fe20000000094 */
[----:B------:R-:W-:Y:S01]  /*0b10*/  FADD.FTZ R120, -R172, R139 ;  /* 0x0000008bac787221 */ /* 0x000fe20000010100 */
[----:B------:R-:W-:Y:S02]  /*0b20*/  SHF.L.U32 R3, R3, 0x10, RZ ;  /* 0x0000001003037819 */ /* 0x000fe400000006ff */
[----:B------:R-:W-:Y:S01]  /*0b30*/  SHF.L.U32 R123, R138, 0x10, RZ ;  /* 0x000000108a7b7819 */ /* 0x000fe200000006ff */
[C---:B------:R-:W-:Y:S01]  /*0b40*/  FADD.FTZ R138, -R172.reuse, R113 ;  /* 0x00000071ac8a7221 */ /* 0x040fe20000010100 */
[----:B------:R-:W-:Y:S01]  /*0b50*/  PRMT R150, R131, 0x7632, R150 ;  /* 0x0000763283967816 */ /* 0x000fe20000000096 */
[----:B------:R-:W-:Y:S01]  /*0b60*/  FADD.FTZ R132, -R172, R132 ;  /* 0x00000084ac847221 */ /* 0x000fe20000010100 */
[----:B------:R-:W-:Y:S01]  /*0b70*/  SHF.L.U32 R140, R140, 0x10, RZ ;  /* 0x000000108c8c7819 */ /* 0x000fe200000006ff */
[C---:B------:R-:W-:Y:S01]  /*0b80*/  FADD.FTZ R130, -R172.reuse, R121 ;  /* 0x00000079ac827221 */ /* 0x040fe20000010100 */
[C---:B------:R-:W-:Y:S01]  /*0b90*/  FADD.FTZ R144, -R172.reuse, R115 ;  /* 0x00000073ac907221 */ /* 0x040fe20000010100 */
[C---:B------:R-:W-:Y:S01]  /*0ba0*/  FADD.FTZ R166, -R172.reuse, R149 ;  /* 0x00000095aca67221 */ /* 0x040fe20000010100 */
[----:B------:R-:W-:Y:S01]  /*0bb0*/  FADD.FTZ R160, -R172, R147 ;  /* 0x00000093aca07221 */ /* 0x000fe20000010100 */
[----:B------:R-:W-:Y:S01]  /*0bc0*/  PRMT R154, R119, 0x7632, R154 ;  /* 0x00007632779a7816 */ /* 0x000fe2000000009a */
[----:B-----5:R-:W-:Y:S01]  /*0bd0*/  FMUL.FTZ R113, R105, R96 ;  /* 0x0000006069717220 */ /* 0x020fe20000410000 */
[----:B------:R-:W-:Y:S01]  /*0be0*/  SHF.L.U32 R155, R119, 0x10, RZ ;  /* 0x00000010779b7819 */ /* 0x000fe200000006ff */
[----:B------:R-:W-:Y:S01]  /*0bf0*/  IMAD.U32 R128, R128, 0x10000, RZ ;  /* 0x0001000080807824 */ /* 0x000fe200078e00ff */
[----:B------:R-:W-:Y:S01]  /*0c00*/  SHF.L.U32 R134, R134, 0x10, RZ ;  /* 0x0000001086867819 */ /* 0x000fe200000006ff */
[----:B------:R-:W-:Y:S01]  /*0c10*/  FMUL.FTZ R119, R105, R122 ;  /* 0x0000007a69777220 */ /* 0x000fe20000410000 */
[----:B------:R-:W-:Y:S01]  /*0c20*/  SHF.L.U32 R129, R129, 0x10, RZ ;  /* 0x0000001081817819 */ /* 0x000fe200000006ff */
[----:B------:R-:W-:Y:S01]  /*0c30*/  FADD.FTZ R112, -R172, R3 ;  /* 0x00000003ac707221 */ /* 0x000fe20000010100 */
[----:B------:R-:W-:Y:S01]  /*0c40*/  SHF.L.U32 R131, R131, 0x10, RZ ;  /* 0x0000001083837819 */ /* 0x000fe200000006ff */
[----:B------:R-:W-:Y:S01]  /*0c50*/  FMUL.FTZ R122, R105, R138 ;  /* 0x0000008a697a7220 */ /* 0x000fe20000410000 */
[----:B------:R-:W-:-:S02]  /*0c60*/  SHF.L.U32 R137, R137, 0x10, RZ ;  /* 0x0000001089897819 */ /* 0x000fc400000006ff */
[----:B------:R-:W-:Y:S02]  /*0c70*/  SHF.L.U32 R97, R97, 0x10, RZ ;  /* 0x0000001061617819 */ /* 0x000fe400000006ff */
[----:B------:R-:W-:Y:S02]  /*0c80*/  SHF.L.U32 R115, R114, 0x10, RZ ;  /* 0x0000001072737819 */ /* 0x000fe400000006ff */
[----:B------:R-:W-:Y:S02]  /*0c90*/  SHF.L.U32 R121, R146, 0x10, RZ ;  /* 0x0000001092797819 */ /* 0x000fe400000006ff */
[----:B------:R-:W-:Y:S02]  /*0ca0*/  SHF.L.U32 R148, R148, 0x10, RZ ;  /* 0x0000001094947819 */ /* 0x000fe400000006ff */
[C---:B------:R-:W-:Y:S02]  /*0cb0*/  PRMT R147, R116.reuse, 0x7632, R147 ;  /* 0x0000763274937816 */ /* 0x040fe40000000093 */
[----:B------:R-:W-:Y:S01]  /*0cc0*/  SHF.L.U32 R149, R116, 0x10, RZ ;  /* 0x0000001074957819 */ /* 0x000fe200000006ff */
[----:B------:R-:W-:Y:S01]  /*0cd0*/  FMUL.FTZ R116, R105, R120 ;  /* 0x0000007869747220 */ /* 0x000fe20000410000 */
[----:B------:R-:W-:Y:S01]  /*0ce0*/  SHF.L.U32 R96, R135, 0x10, RZ ;  /* 0x0000001087607819 */ /* 0x000fe200000006ff */
[----:B------:R-:W-:Y:S01]  /*0cf0*/  FMUL.FTZ R3, R105, R132 ;  /* 0x0000008469037220 */ /* 0x000fe20000410000 */
[----:B------:R-:W-:Y:S01]  /*0d00*/  SHF.L.U32 R150, R150, 0x10, RZ ;  /* 0x0000001096967819 */ /* 0x000fe200000006ff */
[----:B------:R-:W-:-:S02]  /*0d10*/  IMAD.U32 R100, R100, 0x10000, RZ ;  /* 0x0001000064647824 */ /* 0x000fc400078e00ff */
[-C--:B------:R-:W-:Y:S01]  /*0d20*/  FMUL.FTZ R138, R36, R99.reuse ;  /* 0x00000063248a7220 */ /* 0x080fe20000410000 */
        /* <DEDUP_REMOVED lines=12> */
[-C--:B------:R-:W-:Y:S01]  /*0df0*/  FFMA.FTZ R45, R116, R96.reuse, R45 ;  /* 0x00000060742d7223 */ /* 0x080fe2000001002d */
[----:B------:R-:W-:Y:S01]  /*0e00*/  FADD.FTZ R81, R81, R96 ;  /* 0x0000006051517221 */ /* 0x000fe20000010000 */
[----:B------:R-:W-:Y:S01]  /*0e10*/  FMUL.FTZ R139, R33, R96 ;  /* 0x00000060218b7220 */ /* 0x000fe20000410000 */
[----:B------:R-:W-:Y:S01]  /*0e20*/  FADD.FTZ R172, -R172, R150 ;  /* 0x00000096acac7221 */ /* 0x000fe20000010100 */
[----:B------:R-:W-:Y:S01]  /*0e30*/  FFMA.FTZ R40, R3, R99, R40 ;  /* 0x0000006303287223 */ /* 0x000fe20000010028 */
[----:B------:R-:W-:Y:S01]  /*0e40*/  FADD.FTZ R84, R84, R99 ;  /* 0x0000006354547221 */ /* 0x000fe20000010000 */
[----:B------:R-:W-:Y:S01]  /*0e50*/  FMUL.FTZ R135, R37, R100 ;  /* 0x0000006425877220 */ /* 0x000fe20000410000 */
[----:B------:R-:W-:Y:S01]  /*0e60*/  FADD.FTZ R96, RZ, R138 ;  /* 0x0000008aff607221 */ /* 0x000fe20000010000 */
[C---:B------:R-:W-:Y:S01]  /*0e70*/  PRMT R150, R118.reuse, 0x7632, R150 ;  /* 0x0000763276967816 */ /* 0x040fe20000000096 */
[----:B------:R-:W-:-:S02]  /*0e80*/  IMAD.U32 R153, R118, 0x10000, RZ ;  /* 0x0001000076997824 */ /* 0x000fc400078e00ff */
[----:B------:R-:W-:Y:S01]  /*0e90*/  FMUL.FTZ R112, R105, R112 ;  /* 0x0000007069707220 */ /* 0x000fe20000410000 */
[----:B------:R-:W-:Y:S01]  /*0ea0*/  FFMA.FTZ R99, R3, R138, RZ ;  /* 0x0000008a03637223 */ /* 0x000fe200000100ff */
[C---:B------:R-:W-:Y:S01]  /*0eb0*/  FMUL.FTZ R118, R105.reuse, R140 ;  /* 0x0000008c69767220 */ /* 0x040fe20000410000 */
[----:B------:R-:W-:Y:S01]  /*0ec0*/  SHF.L.U32 R98, R98, 0x10, RZ ;  /* 0x0000001062627819 */ /* 0x000fe200000006ff */
        /* <DEDUP_REMOVED lines=11> */
[----:B------:R-:W-:-:S02]  /*0f80*/  PRMT R148, R117, 0x7632, R148 ;  /* 0x0000763275947816 */ /* 0x000fc40000000094 */
[----:B------:R-:W-:Y:S01]  /*0f90*/  SHF.L.U32 R151, R117, 0x10, RZ ;  /* 0x0000001075977819 */ /* 0x000fe200000006ff */
[C---:B------:R-:W-:Y:S01]  /*0fa0*/  FMUL.FTZ R117, R105.reuse, R142 ;  /* 0x0000008e69757220 */ /* 0x040fe20000410000 */
[----:B------:R-:W-:Y:S01]  /*0fb0*/  FMUL.FTZ R142, R32, R141 ;  /* 0x0000008d208e7220 */ /* 0x000fe20000410000 */
[----:B------:R-:W-:Y:S01]  /*0fc0*/  FADD.FTZ R101, R98, R137 ;  /* 0x0000008962657221 */ /* 0x000fe20000010000 */
[----:B------:R-:W-:Y:S01]  /*0fd0*/  FMUL.FTZ R115, R105, R134 ;  /* 0x0000008669737220 */ /* 0x000fe20000410000 */
[----:B------:R-:W-:Y:S01]  /*0fe0*/  FFMA.FTZ R96, R114, R137, R99 ;  /* 0x0000008972607223 */ /* 0x000fe20000010063 */
[C---:B------:R-:W-:Y:S01]  /*0ff0*/  PRMT R157, R124.reuse, 0x7632, R157 ;  /* 0x000076327c9d7816 */ /* 0x040fe2000000009d */
[----:B------:R-:W-:Y:S01]  /*1000*/  FADD.FTZ R98, R101, R142 ;  /* 0x0000008e65627221 */ /* 0x000fe20000010000 */
[----:B------:R-:W-:Y:S01]  /*1010*/  SHF.L.U32 R159, R124, 0x10, RZ ;  /* 0x000000107c9f7819 */ /* 0x000fe200000006ff */
[----:B------:R-:W-:Y:S01]  /*1020*/  FFMA.FTZ R99, R115, R142, R96 ;  /* 0x0000008e73637223 */ /* 0x000fe20000010060 */
[C---:B------:R-:W-:Y:S01]  /*1030*/  FMUL.FTZ R124, R105.reuse, R146 ;  /* 0x00000092697c7220 */ /* 0x040fe20000410000 */
[----:B------:R-:W-:Y:S01]  /*1040*/  FMUL.FTZ R123, R105, R144 ;  /* 0x00000090697b7220 */ /* 0x000fe20000410000 */
[----:B------:R-:W-:Y:S01]  /*1050*/  SHF.L.U32 R146, R143, 0x10, RZ ;  /* 0x000000108f927819 */ /* 0x000fe200000006ff */
[----:B------:R-:W-:Y:S01]  /*1060*/  FMUL.FTZ R144, R34, R145 ;  /* 0x0000009122907220 */ /* 0x000fe20000410000 */
[----:B------:R-:W-:Y:S01]  /*1070*/  FADD.FTZ R101, R98, R139 ;  /* 0x0000008b62657221 */ /* 0x000fe20000010000 */
[----:B------:R-:W-:Y:S01]  /*1080*/  FFMA.FTZ R96, R116, R139, R99 ;  /* 0x0000008b74607223 */ /* 0x000fe20000010063 */
        /* <DEDUP_REMOVED lines=9> */
[----:B------:R-:W-:Y:S01]  /*1120*/  SHF.L.U32 R100, R147, 0x10, RZ ;  /* 0x0000001093647819 */ /* 0x000fe200000006ff */
[----:B------:R-:W-:Y:S01]  /*1130*/  FMUL.FTZ R146, R28, R149 ;  /* 0x000000951c927220 */ /* 0x000fe20000410000 */
[----:B------:R-:W-:Y:S01]  /*1140*/  FADD.FTZ R101, R98, R141 ;  /* 0x0000008d62657221 */ /* 0x000fe20000010000 */
[----:B------:R-:W-:Y:S01]  /*1150*/  FFMA.FTZ R98, R118, R141, R99 ;  /* 0x0000008d76627223 */ /* 0x000fe20000010063 */
[----:B------:R-:W-:Y:S01]  /*1160*/  PRMT R169, R127, 0x7632, R169 ;  /* 0x000076327fa97816 */ /* 0x000fe200000000a9 */
[----:B------:R-:W-:Y:S01]  /*1170*/  FMUL.FTZ R143, R29, R100 ;  /* 0x000000641d8f7220 */ /* 0x000fe20000410000 */
[----:B------:R-:W-:Y:S01]  /*1180*/  FADD.FTZ R96, R101, R146 ;  /* 0x0000009265607221 */ /* 0x000fe20000010000 */
[----:B------:R-:W-:Y:S01]  /*1190*/  SHF.L.U32 R97, R127, 0x10, RZ ;  /* 0x000000107f617819 */ /* 0x000fe200000006ff */
[----:B------:R-:W-:Y:S01]  /*11a0*/  FMUL.FTZ R120, R105, R128 ;  /* 0x0000008069787220 */ /* 0x000fe20000410000 */
[----:B------:R-:W-:Y:S01]  /*11b0*/  FFMA.FTZ R99, R119, R146, R98 ;  /* 0x0000009277637223 */ /* 0x000fe20000010062 */
[C---:B------:R-:W-:Y:S01]  /*11c0*/  FMUL.FTZ R127, R105.reuse, R158 ;  /* 0x0000009e697f7220 */ /* 0x040fe20000410000 */
        /* <DEDUP_REMOVED lines=15> */
[----:B------:R-:W-:Y:S02]  /*12c0*/  FMUL.FTZ R147, R25, R160 ;  /* 0x000000a019937220 */ /* 0x000fe40000410000 */
[----:B------:R-:W-:Y:S01]  /*12d0*/  FADD.FTZ R98, R101, R150 ;  /* 0x0000009665627221 */ /* 0x000fe20000010000 */
[----:B------:R-:W-:Y:S01]  /*12e0*/  FFMA.FTZ R99, R123, R150, R96 ;  /* 0x000000967b637223 */ /* 0x000fe20000010060 */
[----:B------:R-:W-:Y:S01]  /*12f0*/  PRMT R161, R125, 0x7632, R161 ;  /* 0x000076327da17816 */ /* 0x000fe200000000a1 */
[----:B------:R-:W-:Y:S01]  /*1300*/  FMUL.FTZ R129, R105, R162 ;  /* 0x000000a269817220 */ /* 0x000fe20000410000 */
[----:B------:R-:W-:Y:S01]  /*1310*/  SHF.L.U32 R163, R125, 0x10, RZ ;  /* 0x000000107da37819 */ /* 0x000fe200000006ff */
[----:B------:R-:W-:Y:S01]  /*1320*/  FMUL.FTZ R125, R105, R152 ;  /* 0x00000098697d7220 */ /* 0x000fe20000410000 */
[----:B------:R-:W-:Y:S01]  /*1330*/  SHF.L.U32 R162, R154, 0x10, RZ ;  /* 0x000000109aa27819 */ /* 0x000fe200000006ff */
[----:B------:R-:W-:Y:S01]  /*1340*/  FMUL.FTZ R152, R26, R155 ;  /* 0x0000009b1a987220 */ /* 0x000fe20000410000 */
[----:B------:R-:W-:Y:S01]  /*1350*/  FADD.FTZ R101, R98, R147 ;  /* 0x0000009362657221 */ /* 0x000fe20000010000 */
[----:B------:R-:W-:Y:S01]  /*1360*/  FFMA.FTZ R96, R124, R147, R99 ;  /* 0x000000937c607223 */ /* 0x000fe20000010063 */
[----:B------:R-:W-:Y:S01]  /*1370*/  FFMA.FTZ R48, R119, R149, R48 ;  /* 0x0000009577307223 */ /* 0x000fe20000010030 */
[----:B------:R-:W-:Y:S01]  /*1380*/  FADD.FTZ R76, R76, R149 ;  /* 0x000000954c4c7221 */ /* 0x000fe20000010000 */
        /* <DEDUP_REMOVED lines=28> */
[----:B------:R-:W-:Y:S01]  /*1550*/  FFMA.FTZ R51, R122, R158, R51 ;  /* 0x0000009e7a337223 */ /* 0x000fe20000010033 */
[----:B------:R-:W-:Y:S01]  /*1560*/  FADD.FTZ R79, R79, R158 ;  /* 0x0000009e4f4f7221 */ /* 0x000fe20000010000 */
        /* <DEDUP_REMOVED lines=13> */
[-C--:B------:R-:W-:Y:S01]  /*1640*/  FFMA.FTZ R62, R133, R97.reuse, R62 ;  /* 0x00000061853e7223 */ /* 0x080fe2000001003e */
[----:B------:R-:W-:Y:S01]  /*1650*/  FADD.FTZ R66, R66, R97 ;  /* 0x0000006142427221 */ /* 0x000fe20000010000 */
[----:B------:R-:W-:Y:S01]  /*1660*/  FMUL.FTZ R160, R18, R97 ;  /* 0x0000006112a07220 */ /* 0x000fe20000410000 */
[----:B------:R-:W-:Y:S01]  /*1670*/  SHF.L.U32 R100, R169, 0x10, RZ ;  /* 0x00000010a9647819 */ /* 0x000fe200000006ff */
[----:B------:R-:W-:Y:S01]  /*1680*/  FADD.FTZ R97, R98, R155 ;  /* 0x0000009b62617221 */ /* 0x000fe20000010000 */
[----:B------:R-:W-:Y:S01]  /*1690*/  FFMA.FTZ R96, R132, R155, R99 ;  /* 0x0000009b84607223 */ /* 0x000fe20000010063 */
[----:B------:R-:W-:-:S02]  /*16a0*/  FMUL.FTZ R134, R105, R172 ;  /* 0x000000ac69867220 */ /* 0x000fc40000410000 */
[----:B------:R-:W-:Y:S01]  /*16b0*/  FADD.FTZ R98, R97, R160 ;  /* 0x000000a061627221 */ /* 0x000fe20000010000 */
[----:B------:R-:W-:Y:S01]  /*16c0*/  FMUL.FTZ R157, R19, R100 ;  /* 0x00000064139d7220 */ /* 0x000fe20000410000 */
        /* <DEDUP_REMOVED lines=19> */
.L_x_2589:
[----:B------:R-:W-:Y:S05]  /*1800*/  BSYNC B0 ;  /* 0x0000000000007941 */ /* 0x000fea0003800000 */
.L_x_2587:
        /* <DEDUP_REMOVED lines=25> */
.L_x_2674:
        /* <DEDUP_REMOVED lines=10> */
[----:B0-----:R-:W-:-:S07]  /*1a40*/  @!P0 LEA R159, R96, R98, 0x3 ;  /* 0x00000062609f8211 */ /* 0x001fce00078e18ff */
        /* <DEDUP_REMOVED lines=16> */
[----:B------:R-:W-:-:S04]  /*1b50*/  @P4 LEA.HI R162, R99, R162, RZ, 0x3 ;  /* 0x000000a263a24211 */ /* 0x000fc800078f18ff */
[----:B------:R-:W-:Y:S01]  /*1b60*/  @P4 LEA.HI.SX32 R111, R162, R109, 0x1d ;  /* 0x0000006da26f4211 */ /* 0x000fe200078feaff */
[----:B------:R-:W-:Y:S01]  /*1b70*/  FADD.FTZ R109, R102, R97 ;  /* 0x00000061666d7221 */ /* 0x000fe20000010000 */
        /* <DEDUP_REMOVED lines=15> */
[----:B------:R-:W-:Y:S01]  /*1c70*/  ISETP.NE.U32.AND P0, PT, R110, RZ, PT ;  /* 0x000000ff6e00720c */ /* 0x000fe20003f05070 */
[----:B------:R-:W-:-:S03]  /*1c80*/  IMAD.MOV.U32 R98, RZ, RZ, RZ ;  /* 0x000000ffff627224 */ /* 0x000fc600078e00ff */
[----:B------:R-:W-:-:S13]  /*1c90*/  ISETP.NE.AND.EX P0, PT, R136, RZ, PT, P0 ;  /* 0x000000ff8800720c */ /* 0x000fda0003f05300 */
[----:B------:R-:W-:Y:S05]  /*1ca0*/  @!P0 BRA `(.L_x_2593) ;  /* 0x0000000000248947 */ /* 0x000fea0003800000 */
[----:B------:R-:W-:Y:S01]  /*1cb0*/  SHF.L.U32 R98, R12, 0x10, RZ ;  /* 0x000000100c627819 */ /* 0x000fe200000006ff */
[----:B------:R-:W-:Y:S06]  /*1cc0*/  BRA `(.L_x_2593) ;  /* 0x00000000001c7947 */ /* 0x000fec0003800000 */
.L_x_2592:
[----:B------:R-:W-:Y:S01]  /*1cd0*/  ISETP.NE.U32.AND P0, PT, R110, RZ, PT ;  /* 0x000000ff6e00720c */ /* 0x000fe20003f05070 */
[----:B------:R-:W-:-:S03]  /*1ce0*/  FFMA.FTZ R99, R3, R96, R97 ;  /* 0x0000006003637223 */ /* 0x000fc60000010061 */
[----:B------:R-:W-:Y:S01]  /*1cf0*/  ISETP.NE.AND.EX P0, PT, R136, RZ, PT, P0 ;  /* 0x000000ff8800720c */ /* 0x000fe20003f05300 */
[----:B------:R-:W-:-:S04]  /*1d00*/  FADD.FTZ R98, R138, -R99 ;  /* 0x800000638a627221 */ /* 0x000fc80000010000 */
[----:B------:R-:W-:-:S08]  /*1d10*/  FMUL.FTZ R98, R105, R98 ;  /* 0x0000006269627220 */ /* 0x000fd00000410000 */
[----:B------:R-:W-:-:S05]  /*1d20*/  @P0 SHF.L.U32 R99, R12, 0x10, RZ ;  /* 0x000000100c630819 */ /* 0x000fca00000006ff */
[----:B------:R-:W-:-:S07]  /*1d30*/  @P0 FADD.FTZ R98, R98, R99 ;  /* 0x0000006362620221 */ /* 0x000fce0000010000 */
.L_x_2593:
[----:B------:R-:W-:Y:S05]  /*1d40*/  BSYNC B0 ;  /* 0x0000000000007941 */ /* 0x000fea0003800000 */
.L_x_2591:
        /* <DEDUP_REMOVED lines=15> */
.L_x_2595:
[----:B------:R-:W-:Y:S01]  /*1e40*/  FFMA.FTZ R98, R112, R96, R97 ;  /* 0x0000006070627223 */ /* 0x000fe20000010061 */
[----:B------:R-:W-:-:S03]  /*1e50*/  @P0 PRMT R99, R12, 0x7632, R99 ;  /* 0x000076320c630816 */ /* 0x000fc60000000063 */
[----:B------:R-:W-:Y:S01]  /*1e60*/  FADD.FTZ R98, R135, -R98 ;  /* 0x8000006287627221 */ /* 0x000fe20000010000 */
[----:B------:R-:W-:-:S03]  /*1e70*/  @P0 SHF.L.U32 R99, R99, 0x10, RZ ;  /* 0x0000001063630819 */ /* 0x000fc600000006ff */
[----:B------:R-:W-:-:S04]  /*1e80*/  FMUL.FTZ R98, R105, R98 ;  /* 0x0000006269627220 */ /* 0x000fc80000410000 */
[----:B------:R-:W-:-:S07]  /*1e90*/  @P0 FADD.FTZ R98, R98, R99 ;  /* 0x0000006362620221 */ /* 0x000fce0000010000 */
.L_x_2596:
[----:B------:R-:W-:Y:S05]  /*1ea0*/  BSYNC B0 ;  /* 0x0000000000007941 */ /* 0x000fea0003800000 */
.L_x_2594:
        /* <DEDUP_REMOVED lines=12> */
.L_x_2598:
[----:B------:R-:W-:-:S04]  /*1f70*/  FFMA.FTZ R99, R113, R96, R97 ;  /* 0x0000006071637223 */ /* 0x000fc80000010061 */
[----:B------:R-:W-:Y:S01]  /*1f80*/  FADD.FTZ R98, R140, -R99 ;  /* 0x800000638c627221 */ /* 0x000fe20000010000 */
[----:B------:R-:W-:-:S03]  /*1f90*/  @P0 SHF.L.U32 R99, R13, 0x10, RZ ;  /* 0x000000100d630819 */ /* 0x000fc600000006ff */
[----:B------:R-:W-:-:S04]  /*1fa0*/  FMUL.FTZ R98, R105, R98 ;  /* 0x0000006269627220 */ /* 0x000fc80000410000 */
[----:B------:R-:W-:-:S07]  /*1fb0*/  @P0 FADD.FTZ R98, R98, R99 ;  /* 0x0000006362620221 */ /* 0x000fce0000010000 */
.L_x_2599:
[----:B------:R-:W-:Y:S05]  /*1fc0*/  BSYNC B0 ;  /* 0x0000000000007941 */ /* 0x000fea0003800000 */
.L_x_2597:
        /* <DEDUP_REMOVED lines=13> */
.L_x_2601:
[----:B------:R-:W-:Y:S01]  /*20a0*/  FFMA.FTZ R98, R114, R96, R97 ;  /* 0x0000006072627223 */ /* 0x000fe20000010061 */
[----:B------:R-:W-:-:S03]  /*20b0*/  @P0 PRMT R99, R13, 0x7632, R99 ;  /* 0x000076320d630816 */ /* 0x000fc60000000063 */
[----:B------:R-:W-:Y:S01]  /*20c0*/  FADD.FTZ R98, R137, -R98 ;  /* 0x8000006289627221 */ /* 0x000fe20000010000 */
[----:B------:R-:W-:-:S03]  /*20d0*/  @P0 SHF.L.U32 R99, R99, 0x10, RZ ;  /* 0x0000001063630819 */ /* 0x000fc600000006ff */
[----:B------:R-:W-:-:S04]  /*20e0*/  FMUL.FTZ R98, R105, R98 ;  /* 0x0000006269627220 */ /* 0x000fc80000410000 */
[----:B------:R-:W-:-:S07]  /*20f0*/  @P0 FADD.FTZ R98, R98, R99 ;  /* 0x0000006362620221 */ /* 0x000fce0000010000 */
.L_x_2602:
[----:B------:R-:W-:Y:S05]  /*2100*/  BSYNC B0 ;  /* 0x0000000000007941 */ /* 0x000fea0003800000 */
.L_x_2600:
        /* <DEDUP_REMOVED lines=12> */
.L_x_2604:
[----:B------:R-:W-:-:S04]  /*21d0*/  FFMA.FTZ R99, R115, R96, R97 ;  /* 0x0000006073637223 */ /* 0x000fc80000010061 */
[----:B------:R-:W-:Y:S01]  /*21e0*/  FADD.FTZ R98, R142, -R99 ;  /* 0x800000638e627221 */ /* 0x000fe20000010000 */
[----:B------:R-:W-:-:S03]  /*21f0*/  @P0 SHF.L.U32 R99, R14, 0x10, RZ ;  /* 0x000000100e630819 */ /* 0x000fc600000006ff */
[----:B------:R-:W-:-:S04]  /*2200*/  FMUL.FTZ R98, R105, R98 ;  /* 0x0000006269627220 */ /* 0x000fc80000410000 */
[----:B------:R-:W-:-:S07]  /*2210*/  @P0 FADD.FTZ R98, R98, R99 ;  /* 0x0000006362620221 */ /* 0x000fce0000010000 */
.L_x_2605:
[----:B------:R-:W-:Y:S05]  /*2220*/  BSYNC B0 ;  /* 0x0000000000007941 */ /* 0x000fea0003800000 */
.L_x_2603:
        /* <DEDUP_REMOVED lines=13> */
.L_x_2607:
[----:B------:R-:W-:Y:S01]  /*2300*/  FFMA.FTZ R98, R116, R96, R97 ;  /* 0x0000006074627223 */ /* 0x000fe20000010061 */
[----:B------:R-:W-:-:S03]  /*2310*/  @P0 PRMT R99, R14, 0x7632, R99 ;  /* 0x000076320e630816 */ /* 0x000fc60000000063 */
[----:B------:R-:W-:Y:S01]  /*2320*/  FADD.FTZ R98, R139, -R98 ;  /* 0x800000628b627221 */ /* 0x000fe20000010000 */
[----:B------:R-:W-:-:S03]  /*2330*/  @P0 SHF.L.U32 R99, R99, 0x10, RZ ;  /* 0x0000001063630819 */ /* 0x000fc600000006ff */
[----:B------:R-:W-:-:S04]  /*2340*/  FMUL.FTZ R98, R105, R98 ;  /* 0x0000006269627220 */ /* 0x000fc80000410000 */
[----:B------:R-:W-:-:S07]  /*2350*/  @P0 FADD.FTZ R98, R98, R99 ;  /* 0x0000006362620221 */ /* 0x000fce0000010000 */
.L_x_2608:
[----:B------:R-:W-:Y:S05]  /*2360*/  BSYNC B0 ;  /* 0x0000000000007941 */ /* 0x000fea0003800000 */
.L_x_2606:
        /* <DEDUP_REMOVED lines=12> */
.L_x_2610:
[----:B------:R-:W-:-:S04]  /*2430*/  FFMA.FTZ R99, R117, R96, R97 ;  /* 0x0000006075637223 */ /* 0x000fc80000010061 */
[----:B------:R-:W-:Y:S01]  /*2440*/  FADD.FTZ R98, R144, -R99 ;  /* 0x8000006390627221 */ /* 0x000fe20000010000 */
[----:B------:R-:W-:-:S03]  /*2450*/  @P0 SHF.L.U32 R99, R15, 0x10, RZ ;  /* 0x000000100f630819 */ /* 0x000fc600000006ff */
[----:B------:R-:W-:-:S04]  /*2460*/  FMUL.FTZ R98, R105, R98 ;  /* 0x0000006269627220 */ /* 0x000fc80000410000 */
[----:B------:R-:W-:-:S07]  /*2470*/  @P0 FADD.FTZ R98, R98, R99 ;  /* 0x0000006362620221 */ /* 0x000fce0000010000 */
.L_x_2611:
[----:B------:R-:W-:Y:S05]  /*2480*/  BSYNC B0 ;  /* 0x0000000000007941 */ /* 0x000fea0003800000 */
.L_x_2609:
        /* <DEDUP_REMOVED lines=13> */
.L_x_2613:
[----:B------:R-:W-:Y:S01]  /*2560*/  FFMA.FTZ R98, R118, R96, R97 ;  /* 0x0000006076627223 */ /* 0x000fe20000010061 */
[----:B------:R-:W-:-:S03]  /*2570*/  @P0 PRMT R99, R15, 0x7632, R99 ;  /* 0x000076320f630816 */ /* 0x000fc60000000063 */
[----:B------:R-:W-:Y:S01]  /*2580*/  FADD.FTZ R98, R141, -R98 ;  /* 0x800000628d627221 */ /* 0x000fe20000010000 */
[----:B------:R-:W-:-:S03]  /*2590*/  @P0 SHF.L.U32 R99, R99, 0x10, RZ ;  /* 0x0000001063630819 */ /* 0x000fc600000006ff */
[----:B------:R-:W-:-:S04]  /*25a0*/  FMUL.FTZ R102, R105, R98 ;  /* 0x0000006269667220 */ /* 0x000fc80000410000 */
[----:B------:R-:W-:-:S07]  /*25b0*/  @P0 FADD.FTZ R102, R102, R99 ;  /* 0x0000006366660221 */ /* 0x000fce0000010000 */
.L_x_2614:
[----:B------:R-:W-:Y:S05]  /*25c0*/  BSYNC B0 ;  /* 0x0000000000007941 */ /* 0x000fea0003800000 */
.L_x_2612:
[----:B------:R-:W0:Y:S01]  /*25d0*/  @P1 LDC.64 R98, c[0x0][0x308] ;  /* 0x0000c200ff621b82 */ /* 0x000e220000000a00 */
[----:B------:R-:W-:Y:S07]  /*25e0*/  BSSY B0, `(.L_x_2615) ;  /* 0x0000016000007945 */ /* 0x000fee0003800000 */
[----:B------:R-:W1:Y:S08]  /*25f0*/  @P4 LDC R103, c[0x0][0x29c] ;  /* 0x0000a700ff674b82 */ /* 0x000e700000000800 */
[----:B------:R-:W2:Y:S01]  /*2600*/  @P4 LDC.64 R100, c[0x0][0x2f8] ;  /* 0x0000be00ff644b82 */ /* 0x000ea20000000a00 */
[----:B0-----:R-:W-:Y:S01]  /*2610*/  @P1 IMAD.WIDE.U32 R108, R108, 0x10, R98 ;  /* 0x000000106c6c1825 */ /* 0x001fe200078e0062 */
[----:B------:R-:W-:-:S04]  /*2620*/  @P1 F2FP.BF16.F32.PACK_AB R98, RZ, R102 ;  /* 0x00000066ff62123e */ /* 0x000fc800000010ff */
[----:B------:R-:W-:Y:S01]  /*2630*/  @P1 PRMT R91, R91, 0x5410, R98 ;  /* 0x000054105b5b1816 */ /* 0x000fe20000000062 */
[----:B-1----:R-:W-:-:S04]  /*2640*/  @P4 FMUL.FTZ R102, R102, R103 ;  /* 0x0000006766664220 */ /* 0x002fc80000410000 */
[----:B------:R0:W-:Y:S01]  /*2650*/  @P1 STG.E.128 desc[UR4][R108.64], R88 ;  /* 0x000000586c001986 */ /* 0x0001e2000c101d04 */
[----:B------:R-:W-:Y:S01]  /*2660*/  @P4 F2FP.BF16.F32.PACK_AB R102, RZ, R102 ;  /* 0x00000066ff66423e */ /* 0x000fe200000010ff */
[----:B--2---:R-:W-:-:S03]  /*2670*/  @P4 IMAD.WIDE.U32 R98, R111, 0x10, R100 ;  /* 0x000000106f624825 */ /* 0x004fc600078e0064 */
[----:B------:R-:W-:-:S05]  /*2680*/  @P4 PRMT R95, R95, 0x5410, R102 ;  /* 0x000054105f5f4816 */ /* 0x000fca0000000066 */
[----:B------:R0:W-:Y:S01]  /*2690*/  @P4 STG.E.128 desc[UR4][R98.64], R92 ;  /* 0x0000005c62004986 */ /* 0x0001e2000c101d04 */
[----:B------:R-:W-:Y:S05]  /*26a0*/  @P2 BRA `(.L_x_2616) ;  /* 0x0000000000102947 */ /* 0x000fea0003800000 */
[----:B0-----:R-:W-:Y:S01]  /*26b0*/  IMAD.MOV.U32 R98, RZ, RZ, RZ ;  /* 0x000000ffff627224 */ /* 0x001fe200078e00ff */
[----:B------:R-:W-:Y:S06]  /*26c0*/  @!P0 BRA `(.L_x_2617) ;  /* 0x00000000001c8947 */ /* 0x000fec0003800000 */
[----:B------:R-:W-:Y:S01]  /*26d0*/  SHF.L.U32 R98, R8, 0x10, RZ ;  /* 0x0000001008627819 */ /* 0x000fe200000006ff */
[----:B------:R-:W-:Y:S06]  /*26e0*/  BRA `(.L_x_2617) ;  /* 0x0000000000147947 */ /* 0x000fec0003800000 */
.L_x_2616:
[----:B0-----:R-:W-:-:S04]  /*26f0*/  FFMA.FTZ R99, R119, R96, R97 ;  /* 0x0000006077637223 */ /* 0x001fc80000010061 */
[----:B------:R-:W-:Y:S01]  /*2700*/  FADD.FTZ R98, R146, -R99 ;  /* 0x8000006392627221 */ /* 0x000fe20000010000 */
[----:B------:R-:W-:-:S03]  /*2710*/  @P0 SHF.L.U32 R99, R8, 0x10, RZ ;  /* 0x0000001008630819 */ /* 0x000fc600000006ff */
[----:B------:R-:W-:-:S04]  /*2720*/  FMUL.FTZ R98, R105, R98 ;  /* 0x0000006269627220 */ /* 0x000fc80000410000 */
[----:B------:R-:W-:-:S07]  /*2730*/  @P0 FADD.FTZ R98, R98, R99 ;  /* 0x0000006362620221 */ /* 0x000fce0000010000 */
.L_x_2617:
[----:B------:R-:W-:Y:S05]  /*2740*/  BSYNC B0 ;  /* 0x0000000000007941 */ /* 0x000fea0003800000 */
.L_x_2615:
        /* <DEDUP_REMOVED lines=13> */
.L_x_2619:
[----:B------:R-:W-:Y:S01]  /*2820*/  FFMA.FTZ R98, R120, R96, R97 ;  /* 0x0000006078627223 */ /* 0x000fe20000010061 */
[----:B------:R-:W-:-:S03]  /*2830*/  @P0 PRMT R99, R8, 0x7632, R99 ;  /* 0x0000763208630816 */ /* 0x000fc60000000063 */
[----:B------:R-:W-:Y:S01]  /*2840*/  FADD.FTZ R98, R143, -R98 ;  /* 0x800000628f627221 */ /* 0x000fe20000010000 */
[----:B------:R-:W-:-:S03]  /*2850*/  @P0 SHF.L.U32 R99, R99, 0x10, RZ ;  /* 0x0000001063630819 */ /* 0x000fc600000006ff */
[----:B------:R-:W-:-:S04]  /*2860*/  FMUL.FTZ R98, R105, R98 ;  /* 0x0000006269627220 */ /* 0x000fc80000410000 */
[----:B------:R-:W-:-:S07]  /*2870*/  @P0 FADD.FTZ R98, R98, R99 ;  /* 0x0000006362620221 */ /* 0x000fce0000010000 */
.L_x_2620:
[----:B------:R-:W-:Y:S05]  /*2880*/  BSYNC B0 ;  /* 0x0000000000007941 */ /* 0x000fea0003800000 */
.L_x_2618:
        /* <DEDUP_REMOVED lines=12> */
.L_x_2622:
[----:B------:R-:W-:-:S04]  /*2950*/  FFMA.FTZ R99, R121, R96, R97 ;  /* 0x0000006079637223 */ /* 0x000fc80000010061 */
[----:B------:R-:W-:Y:S01]  /*2960*/  FADD.FTZ R98, R148, -R99 ;  /* 0x8000006394627221 */ /* 0x000fe20000010000 */
[----:B------:R-:W-:-:S03]  /*2970*/  @P0 SHF.L.U32 R99, R9, 0x10, RZ ;  /* 0x0000001009630819 */ /* 0x000fc600000006ff */
[----:B------:R-:W-:-:S04]  /*2980*/  FMUL.FTZ R98, R105, R98 ;  /* 0x0000006269627220 */ /* 0x000fc80000410000 */
[----:B------:R-:W-:-:S07]  /*2990*/  @P0 FADD.FTZ R98, R98, R99 ;  /* 0x0000006362620221 */ /* 0x000fce0000010000 */
.L_x_2623:
[----:B------:R-:W-:Y:S05]  /*29a0*/  BSYNC B0 ;  /* 0x0000000000007941 */ /* 0x000fea0003800000 */
.L_x_2621:
        /* <DEDUP_REMOVED lines=13> */
.L_x_2625:
[----:B------:R-:W-:Y:S01]  /*2a80*/  FFMA.FTZ R98, R122, R96, R97 ;  /* 0x000000607a627223 */ /* 0x000fe20000010061 */
[----:B------:R-:W-:-:S03]  /*2a90*/  @P0 PRMT R99, R9, 0x7632, R99 ;  /* 0x0000763209630816 */ /* 0x000fc60000000063 */
[----:B------:R-:W-:Y:S01]  /*2aa0*/  FADD.FTZ R98, R145, -R98 ;  /* 0x8000006291627221 */ /* 0x000fe20000010000 */
[----:B------:R-:W-:-:S03]  /*2ab0*/  @P0 SHF.L.U32 R99, R99, 0x10, RZ ;  /* 0x0000001063630819 */ /* 0x000fc600000006ff */
[----:B------:R-:W-:-:S04]  /*2ac0*/  FMUL.FTZ R98, R105, R98 ;  /* 0x0000006269627220 */ /* 0x000fc80000410000 */
[----:B------:R-:W-:-:S07]  /*2ad0*/  @P0 FADD.FTZ R98, R98, R99 ;  /* 0x0000006362620221 */ /* 0x000fce0000010000 */
.L_x_2626:
[----:B------:R-:W-:Y:S05]  /*2ae0*/  BSYNC B0 ;  /* 0x0000000000007941 */ /* 0x000fea0003800000 */
.L_x_2624:
        /* <DEDUP_REMOVED lines=12> */
.L_x_2628:
[----:B------:R-:W-:-:S04]  /*2bb0*/  FFMA.FTZ R99, R123, R96, R97 ;  /* 0x000000607b637223 */ /* 0x000fc80000010061 */
[----:B------:R-:W-:Y:S01]  /*2bc0*/  FADD.FTZ R98, R150, -R99 ;  /* 0x8000006396627221 */ /* 0x000fe20000010000 */
[----:B------:R-:W-:-:S03]  /*2bd0*/  @P0 SHF.L.U32 R99, R10, 0x10, RZ ;  /* 0x000000100a630819 */ /* 0x000fc600000006ff */
[----:B------:R-:W-:-:S04]  /*2be0*/  FMUL.FTZ R98, R105, R98 ;  /* 0x0000006269627220 */ /* 0x000fc80000410000 */
[----:B------:R-:W-:-:S07]  /*2bf0*/  @P0 FADD.FTZ R98, R98, R99 ;  /* 0x0000006362620221 */ /* 0x000fce0000010000 */
.L_x_2629:
[----:B------:R-:W-:Y:S05]  /*2c00*/  BSYNC B0 ;  /* 0x0000000000007941 */ /* 0x000fea0003800000 */
.L_x_2627:
        /* <DEDUP_REMOVED lines=13> */
.L_x_2631:
[----:B------:R-:W-:Y:S01]  /*2ce0*/  FFMA.FTZ R98, R124, R96, R97 ;  /* 0x000000607c627223 */ /* 0x000fe20000010061 */
[----:B------:R-:W-:-:S03]  /*2cf0*/  @P0 PRMT R99, R10, 0x7632, R99 ;  /* 0x000076320a630816 */ /* 0x000fc60000000063 */
[----:B------:R-:W-:Y:S01]  /*2d00*/  FADD.FTZ R98, R147, -R98 ;  /* 0x8000006293627221 */ /* 0x000fe20000010000 */
[----:B------:R-:W-:-:S03]  /*2d10*/  @P0 SHF.L.U32 R99, R99, 0x10, RZ ;  /* 0x0000001063630819 */ /* 0x000fc600000006ff */
[----:B------:R-:W-:-:S04]  /*2d20*/  FMUL.FTZ R98, R105, R98 ;  /* 0x0000006269627220 */ /* 0x000fc80000410000 */
[----:B------:R-:W-:-:S07]  /*2d30*/  @P0 FADD.FTZ R98, R98, R99 ;  /* 0x0000006362620221 */ /* 0x000fce0000010000 */
.L_x_2632:
[----:B------:R-:W-:Y:S05]  /*2d40*/  BSYNC B0 ;  /* 0x0000000000007941 */ /* 0x000fea0003800000 */
.L_x_2630:
        /* <DEDUP_REMOVED lines=12> */
.L_x_2634:
[----:B------:R-:W-:-:S04]  /*2e10*/  FFMA.FTZ R99, R125, R96, R97 ;  /* 0x000000607d637223 */ /* 0x000fc80000010061 */
[----:B------:R-:W-:Y:S01]  /*2e20*/  FADD.FTZ R98, R152, -R99 ;  /* 0x8000006398627221 */ /* 0x000fe20000010000 */
[----:B------:R-:W-:-:S03]  /*2e30*/  @P0 SHF.L.U32 R99, R11, 0x10, RZ ;  /* 0x000000100b630819 */ /* 0x000fc600000006ff */
[----:B------:R-:W-:-:S04]  /*2e40*/  FMUL.FTZ R98, R105, R98 ;  /* 0x0000006269627220 */ /* 0x000fc80000410000 */
[----:B------:R-:W-:-:S07]  /*2e50*/  @P0 FADD.FTZ R98, R98, R99 ;  /* 0x0000006362620221 */ /* 0x000fce0000010000 */
.L_x_2635:
[----:B------:R-:W-:Y:S05]  /*2e60*/  BSYNC B0 ;  /* 0x0000000000007941 */ /* 0x000fea0003800000 */
.L_x_2633:
        /* <DEDUP_REMOVED lines=13> */
.L_x_2637:
[----:B------:R-:W-:Y:S01]  /*2f40*/  FFMA.FTZ R98, R126, R96, R97 ;  /* 0x000000607e627223 */ /* 0x000fe20000010061 */
[----:B------:R-:W-:-:S03]  /*2f50*/  @P0 PRMT R99, R11, 0x7632, R99 ;  /* 0x000076320b630816 */ /* 0x000fc60000000063 */
[----:B------:R-:W-:Y:S01]  /*2f60*/  FADD.FTZ R98, R149, -R98 ;  /* 0x8000006295627221 */ /* 0x000fe20000010000 */
[----:B------:R-:W-:-:S03]  /*2f70*/  @P0 SHF.L.U32 R99, R99, 0x10, RZ ;  /* 0x0000001063630819 */ /* 0x000fc600000006ff */
[----:B------:R-:W-:-:S04]  /*2f80*/  FMUL.FTZ R102, R105, R98 ;  /* 0x0000006269667220 */ /* 0x000fc80000410000 */
[----:B------:R-:W-:-:S07]  /*2f90*/  @P0 FADD.FTZ R102, R102, R99 ;  /* 0x0000006366660221 */ /* 0x000fce0000010000 */
.L_x_2638:
[----:B------:R-:W-:Y:S05]  /*2fa0*/  BSYNC B0 ;  /* 0x0000000000007941 */ /* 0x000fea0003800000 */
.L_x_2636:
        /* <DEDUP_REMOVED lines=9> */
[----:B------:R-:W-:-:S03]  /*3040*/  @P4 PRMT R95, R95, 0x5410, R103 ;  /* 0x000054105f5f4816 */ /* 0x000fc60000000067 */
[----:B------:R-:W-:Y:S01]  /*3050*/  @P4 VIADD R107, R111, 0x100 ;  /* 0x000001006f6b4836 */ /* 0x000fe20000000000 */
[----:B------:R0:W-:Y:S03]  /*3060*/  @P1 STG.E.128 desc[UR4][R98.64], R88 ;  /* 0x0000005862001986 */ /* 0x0001e6000c101d04 */
[----:B--2---:R-:W-:-:S05]  /*3070*/  @P4 IMAD.WIDE.U32 R100, R107, 0x10, R100 ;  /* 0x000000106b644825 */ /* 0x004fca00078e0064 */
[----:B------:R0:W-:Y:S01]  /*3080*/  @P4 STG.E.128 desc[UR4][R100.64], R92 ;  /* 0x0000005c64004986 */ /* 0x0001e2000c101d04 */
[----:B------:R-:W-:Y:S05]  /*3090*/  @P2 BRA `(.L_x_2640) ;  /* 0x0000000000102947 */ /* 0x000fea0003800000 */
[----:B0-----:R-:W-:Y:S01]  /*30a0*/  MOV R98, RZ ;  /* 0x000000ff00627202 */ /* 0x001fe20000000f00 */
[----:B------:R-:W-:Y:S06]  /*30b0*/  @!P0 BRA `(.L_x_2641) ;  /* 0x00000000001c8947 */ /* 0x000fec0003800000 */
[----:B------:R-:W-:Y:S01]  /*30c0*/  SHF.L.U32 R98, R4, 0x10, RZ ;  /* 0x0000001004627819 */ /* 0x000fe200000006ff */
[----:B------:R-:W-:Y:S06]  /*30d0*/  BRA `(.L_x_2641) ;  /* 0x0000000000147947 */ /* 0x000fec0003800000 */
.L_x_2640:
[----:B0-----:R-:W-:-:S04]  /*30e0*/  FFMA.FTZ R99, R127, R96, R97 ;  /* 0x000000607f637223 */ /* 0x001fc80000010061 */
[----:B------:R-:W-:Y:S01]  /*30f0*/  FADD.FTZ R98, R154, -R99 ;  /* 0x800000639a627221 */ /* 0x000fe20000010000 */
[----:B------:R-:W-:-:S03]  /*3100*/  @P0 SHF.L.U32 R99, R4, 0x10, RZ ;  /* 0x0000001004630819 */ /* 0x000fc600000006ff */
[----:B------:R-:W-:-:S04]  /*3110*/  FMUL.FTZ R98, R105, R98 ;  /* 0x0000006269627220 */ /* 0x000fc80000410000 */
[----:B------:R-:W-:-:S07]  /*3120*/  @P0 FADD.FTZ R98, R98, R99 ;  /* 0x0000006362620221 */ /* 0x000fce0000010000 */
.L_x_2641:
[----:B------:R-:W-:Y:S05]  /*3130*/  BSYNC B0 ;  /* 0x0000000000007941 */ /* 0x000fea0003800000 */
.L_x_2639:
        /* <DEDUP_REMOVED lines=13> */
.L_x_2643:
[----:B------:R-:W-:Y:S01]  /*3210*/  FFMA.FTZ R98, R128, R96, R97 ;  /* 0x0000006080627223 */ /* 0x000fe20000010061 */
[----:B------:R-:W-:-:S03]  /*3220*/  @P0 PRMT R99, R4, 0x7632, R99 ;  /* 0x0000763204630816 */ /* 0x000fc60000000063 */
[----:B------:R-:W-:Y:S02]  /*3230*/  FADD.FTZ R98, R151, -R98 ;  /* 0x8000006297627221 */ /* 0x000fe40000010000 */
[----:B------:R-:W-:Y:S02]  /*3240*/  @P0 IMAD.U32 R99, R99, 0x10000, RZ ;  /* 0x0001000063630824 */ /* 0x000fe400078e00ff */
[----:B------:R-:W-:-:S04]  /*3250*/  FMUL.FTZ R98, R105, R98 ;  /* 0x0000006269627220 */ /* 0x000fc80000410000 */
[----:B------:R-:W-:-:S07]  /*3260*/  @P0 FADD.FTZ R98, R98, R99 ;  /* 0x0000006362620221 */ /* 0x000fce0000010000 */
.L_x_2644:
[----:B------:R-:W-:Y:S05]  /*3270*/  BSYNC B0 ;  /* 0x0000000000007941 */ /* 0x000fea0003800000 */
.L_x_2642:
        /* <DEDUP_REMOVED lines=12> */
.L_x_2646:
[----:B------:R-:W-:-:S04]  /*3340*/  FFMA.FTZ R99, R129, R96, R97 ;  /* 0x0000006081637223 */ /* 0x000fc80000010061 */
[----:B------:R-:W-:Y:S01]  /*3350*/  FADD.FTZ R98, R156, -R99 ;  /* 0x800000639c627221 */ /* 0x000fe20000010000 */
[----:B------:R-:W-:-:S03]  /*3360*/  @P0 SHF.L.U32 R99, R5, 0x10, RZ ;  /* 0x0000001005630819 */ /* 0x000fc600000006ff */
[----:B------:R-:W-:-:S04]  /*3370*/  FMUL.FTZ R98, R105, R98 ;  /* 0x0000006269627220 */ /* 0x000fc80000410000 */
[----:B------:R-:W-:-:S07]  /*3380*/  @P0 FADD.FTZ R98, R98, R99 ;  /* 0x0000006362620221 */ /* 0x000fce0000010000 */
.L_x_2647:
[----:B------:R-:W-:Y:S05]  /*3390*/  BSYNC B0 ;  /* 0x0000000000007941 */ /* 0x000fea0003800000 */
.L_x_2645:
        /* <DEDUP_REMOVED lines=13> */
.L_x_2649:
[----:B------:R-:W-:Y:S01]  /*3470*/  FFMA.FTZ R98, R130, R96, R97 ;  /* 0x0000006082627223 */ /* 0x000fe20000010061 */
[----:B------:R-:W-:-:S03]  /*3480*/  @P0 PRMT R99, R5, 0x7632, R99 ;  /* 0x0000763205630816 */ /* 0x000fc60000000063 */
[----:B------:R-:W-:Y:S02]  /*3490*/  FADD.FTZ R98, R153, -R98 ;  /* 0x8000006299627221 */ /* 0x000fe40000010000 */
[----:B------:R-:W-:Y:S02]  /*34a0*/  @P0 IMAD.U32 R99, R99, 0x10000, RZ ;  /* 0x0001000063630824 */ /* 0x000fe400078e00ff */
[----:B------:R-:W-:-:S04]  /*34b0*/  FMUL.FTZ R98, R105, R98 ;  /* 0x0000006269627220 */ /* 0x000fc80000410000 */
[----:B------:R-:W-:-:S07]  /*34c0*/  @P0 FADD.FTZ R98, R98, R99 ;  /* 0x0000006362620221 */ /* 0x000fce0000010000 */
.L_x_2650:
[----:B------:R-:W-:Y:S05]  /*34d0*/  BSYNC B0 ;  /* 0x0000000000007941 */ /* 0x000fea0003800000 */
.L_x_2648:
        /* <DEDUP_REMOVED lines=12> */
.L_x_2652:
[----:B------:R-:W-:-:S04]  /*35a0*/  FFMA.FTZ R99, R131, R96, R97 ;  /* 0x0000006083637223 */ /* 0x000fc80000010061 */
[----:B------:R-:W-:Y:S01]  /*35b0*/  FADD.FTZ R98, R158, -R99 ;  /* 0x800000639e627221 */ /* 0x000fe20000010000 */
[----:B------:R-:W-:-:S03]  /*35c0*/  @P0 SHF.L.U32 R99, R6, 0x10, RZ ;  /* 0x0000001006630819 */ /* 0x000fc600000006ff */
[----:B------:R-:W-:-:S04]  /*35d0*/  FMUL.FTZ R98, R105, R98 ;  /* 0x0000006269627220 */ /* 0x000fc80000410000 */
[----:B------:R-:W-:-:S07]  /*35e0*/  @P0 FADD.FTZ R98, R98, R99 ;  /* 0x0000006362620221 */ /* 0x000fce0000010000 */
.L_x_2653:
[----:B------:R-:W-:Y:S05]  /*35f0*/  BSYNC B0 ;  /* 0x0000000000007941 */ /* 0x000fea0003800000 */
.L_x_2651:
        /* <DEDUP_REMOVED lines=13> */
.L_x_2655:
[----:B------:R-:W-:Y:S01]  /*36d0*/  FFMA.FTZ R98, R132, R96, R97 ;  /* 0x0000006084627223 */ /* 0x000fe20000010061 */
[----:B------:R-:W-:-:S03]  /*36e0*/  @P0 PRMT R99, R6, 0x7632, R99 ;  /* 0x0000763206630816 */ /* 0x000fc60000000063 */
[----:B------:R-:W-:Y:S02]  /*36f0*/  FADD.FTZ R98, R155, -R98 ;  /* 0x800000629b627221 */ /* 0x000fe40000010000 */
[----:B------:R-:W-:Y:S02]  /*3700*/  @P0 IMAD.U32 R99, R99, 0x10000, RZ ;  /* 0x0001000063630824 */ /* 0x000fe400078e00ff */
[----:B------:R-:W-:-:S04]  /*3710*/  FMUL.FTZ R98, R105, R98 ;  /* 0x0000006269627220 */ /* 0x000fc80000410000 */
[----:B------:R-:W-:-:S07]  /*3720*/  @P0 FADD.FTZ R98, R98, R99 ;  /* 0x0000006362620221 */ /* 0x000fce0000010000 */
.L_x_2656:
[----:B------:R-:W-:Y:S05]  /*3730*/  BSYNC B0 ;  /* 0x0000000000007941 */ /* 0x000fea0003800000 */
.L_x_2654:
        /* <DEDUP_REMOVED lines=12> */
.L_x_2658:
[----:B------:R-:W-:-:S04]  /*3800*/  FFMA.FTZ R99, R133, R96, R97 ;  /* 0x0000006085637223 */ /* 0x000fc80000010061 */
[----:B------:R-:W-:Y:S01]  /*3810*/  FADD.FTZ R98, R160, -R99 ;  /* 0x80000063a0627221 */ /* 0x000fe20000010000 */
[----:B------:R-:W-:-:S03]  /*3820*/  @P0 SHF.L.U32 R99, R7, 0x10, RZ ;  /* 0x0000001007630819 */ /* 0x000fc600000006ff */
[----:B------:R-:W-:-:S04]  /*3830*/  FMUL.FTZ R98, R105, R98 ;  /* 0x0000006269627220 */ /* 0x000fc80000410000 */
[----:B------:R-:W-:-:S07]  /*3840*/  @P0 FADD.FTZ R98, R98, R99 ;  /* 0x0000006362620221 */ /* 0x000fce0000010000 */
.L_x_2659:
[----:B------:R-:W-:Y:S05]  /*3850*/  BSYNC B0 ;  /* 0x0000000000007941 */ /* 0x000fea0003800000 */
.L_x_2657:
        /* <DEDUP_REMOVED lines=13> */
.L_x_2661:
[--C-:B------:R-:W-:Y:S01]  /*3930*/  FFMA.FTZ R96, R134, R96, R97.reuse ;  /* 0x0000006086607223 */ /* 0x100fe20000010061 */
[----:B------:R-:W-:-:S03]  /*3940*/  @P0 PRMT R97, R7, 0x7632, R97 ;  /* 0x0000763207610816 */ /* 0x000fc60000000061 */
[----:B------:R-:W-:Y:S02]  /*3950*/  FADD.FTZ R96, R157, -R96 ;  /* 0x800000609d607221 */ /* 0x000fe40000010000 */
[----:B------:R-:W-:Y:S02]  /*3960*/  @P0 IMAD.U32 R98, R97, 0x10000, RZ ;  /* 0x0001000061620824 */ /* 0x000fe400078e00ff */
[----:B------:R-:W-:-:S04]  /*3970*/  FMUL.FTZ R105, R105, R96 ;  /* 0x0000006069697220 */ /* 0x000fc80000410000 */
[----:B------:R-:W-:-:S07]  /*3980*/  @P0 FADD.FTZ R105, R105, R98 ;  /* 0x0000006269690221 */ /* 0x000fce0000010000 */
.L_x_2662:
[----:B------:R-:W-:Y:S05]  /*3990*/  BSYNC B0 ;  /* 0x0000000000007941 */ /* 0x000fea0003800000 */
.L_x_2660:
        /* <DEDUP_REMOVED lines=17> */
.L_x_2586:
        /* <DEDUP_REMOVED lines=23> */
.L_x_2590:
[----:B------:R-:W-:Y:S01]  /*3c20*/  HFMA2.MMA R165, -RZ, RZ, 0, 9.5367431640625e-07 ;  /* 0x00000010ffa57435 */ /* 0x000fe200000001ff */
[----:B------:R-:W-:Y:S01]  /*3c30*/  MOV R166, R159 ;  /* 0x0000009f00a67202 */ /* 0x000fe20000000f00 */
[----:B------:R-:W-:Y:S01]  /*3c40*/  IMAD.MOV.U32 R163, RZ, RZ, -0x1 ;  /* 0xffffffffffa37424 */ /* 0x000fe200078e00ff */
[----:B------:R-:W-:-:S08]  /*3c50*/  MOV R168, 0x1f ;  /* 0x0000001f00a87802 */ /* 0x000fd00000000f00 */
[----:B-----5:R-:W-:Y:S05]  /*3c60*/  WARPSYNC.COLLECTIVE R163, `(.L_x_2664) ;  /* 0x00000000a3087348 */ /* 0x020fea0003c00000 */
[----:B------:R0:W1:Y:S02]  /*3c70*/  SHFL.DOWN P1, R164, R166, R165, R168 ;  /* 0x080000a5a6a47389 */ /* 0x00006400000200a8 */
[----:B01---5:R-:W-:Y:S01]  /*3c80*/  ENDCOLLECTIVE ;  /* 0x000000000000791b */ /* 0x023fe20003800000 */
.L_x_2664:
[----:B------:R-:W-:Y:S02]  /*3c90*/  MOV R166, R161 ;  /* 0x000000a100a67202 */ /* 0x000fe40000000f00 */
[----:B------:R-:W-:-:S07]  /*3ca0*/  MOV R98, R164 ;  /* 0x000000a400627202 */ /* 0x000fce0000000f00 */
[----:B------:R-:W-:Y:S05]  /*3cb0*/  WARPSYNC.COLLECTIVE R163, `(.L_x_2665) ;  /* 0x00000000a3087348 */ /* 0x000fea0003c00000 */
[----:B------:R0:W1:Y:S02]  /*3cc0*/  SHFL.DOWN P1, R164, R166, R165, R168 ;  /* 0x080000a5a6a47389 */ /* 0x00006400000200a8 */
[----:B01----:R-:W-:Y:S01]  /*3cd0*/  ENDCOLLECTIVE ;  /* 0x000000000000791b */ /* 0x003fe20003800000 */
.L_x_2665:
[----:B------:R-:W-:Y:S01]  /*3ce0*/  FADD.FTZ R98, R98, R159 ;  /* 0x0000009f62627221 */ /* 0x000fe20000010000 */
[----:B------:R-:W-:-:S04]  /*3cf0*/  HFMA2.MMA R165, -RZ, RZ, 0, 4.76837158203125e-07 ;  /* 0x00000008ffa57435 */ /* 0x000fc800000001ff */
[----:B------:R-:W-:Y:S02]  /*3d00*/  MOV R166, R98 ;  /* 0x0000006200a67202 */ /* 0x000fe40000000f00 */
[----:B------:R-:W-:-:S07]  /*3d10*/  MOV R100, R164 ;  /* 0x000000a400647202 */ /* 0x000fce0000000f00 */
[----:B------:R-:W-:Y:S05]  /*3d20*/  WARPSYNC.COLLECTIVE R163, `(.L_x_2666) ;  /* 0x00000000a3087348 */ /* 0x000fea0003c00000 */
[----:B------:R0:W1:Y:S02]  /*3d30*/  SHFL.DOWN P1, R164, R166, R165, R168 ;  /* 0x080000a5a6a47389 */ /* 0x00006400000200a8 */
[----:B01----:R-:W-:Y:S01]  /*3d40*/  ENDCOLLECTIVE ;  /* 0x000000000000791b */ /* 0x003fe20003800000 */
.L_x_2666:
[----:B------:R-:W-:-:S05]  /*3d50*/  FADD.FTZ R100, R100, R161 ;  /* 0x000000a164647221 */ /* 0x000fca0000010000 */
[----:B------:R-:W-:Y:S01]  /*3d60*/  MOV R166, R100 ;  /* 0x0000006400a67202 */ /* 0x000fe20000000f00 */
[----:B------:R-:W-:-:S07]  /*3d70*/  IMAD.MOV.U32 R99, RZ, RZ, R164 ;  /* 0x000000ffff637224 */ /* 0x000fce00078e00a4 */
[----:B------:R-:W-:Y:S05]  /*3d80*/  WARPSYNC.COLLECTIVE R163, `(.L_x_2667) ;  /* 0x00000000a3087348 */ /* 0x000fea0003c00000 */
[----:B------:R0:W1:Y:S02]  /*3d90*/  SHFL.DOWN P1, R164, R166, R165, R168 ;  /* 0x080000a5a6a47389 */ /* 0x00006400000200a8 */
[----:B01----:R-:W-:Y:S01]  /*3da0*/  ENDCOLLECTIVE ;  /* 0x000000000000791b */ /* 0x003fe20003800000 */
.L_x_2667:
[----:B------:R-:W-:Y:S01]  /*3db0*/  FADD.FTZ R99, R98, R99 ;  /* 0x0000006362637221 */ /* 0x000fe20000010000 */
[----:B------:R-:W-:-:S04]  /*3dc0*/  HFMA2.MMA R165, -RZ, RZ, 0, 2.384185791015625e-07 ;  /* 0x00000004ffa57435 */ /* 0x000fc800000001ff */
[----:B------:R-:W-:Y:S02]  /*3dd0*/  MOV R166, R99 ;  /* 0x0000006300a67202 */ /* 0x000fe40000000f00 */
[----:B------:R-:W-:-:S07]  /*3de0*/  MOV R101, R164 ;  /* 0x000000a400657202 */ /* 0x000fce0000000f00 */
[----:B------:R-:W-:Y:S05]  /*3df0*/  WARPSYNC.COLLECTIVE R163, `(.L_x_2668) ;  /* 0x00000000a3087348 */ /* 0x000fea0003c00000 */
[----:B------:R0:W1:Y:S02]  /*3e00*/  SHFL.DOWN P1, R164, R166, R165, R168 ;  /* 0x080000a5a6a47389 */ /* 0x00006400000200a8 */
[----:B01----:R-:W-:Y:S01]  /*3e10*/  ENDCOLLECTIVE ;  /* 0x000000000000791b */ /* 0x003fe20003800000 */
.L_x_2668:
[----:B------:R-:W-:-:S04]  /*3e20*/  FADD.FTZ R101, R100, R101 ;  /* 0x0000006564657221 */ /* 0x000fc80000010000 */
[----:B------:R-:W-:Y:S01]  /*3e30*/  IMAD.MOV.U32 R166, RZ, RZ, R101 ;  /* 0x000000ffffa67224 */ /* 0x000fe200078e0065 */
[----:B------:R-:W-:-:S07]  /*3e40*/  MOV R102, R164 ;  /* 0x000000a400667202 */ /* 0x000fce0000000f00 */
[----:B------:R-:W-:Y:S05]  /*3e50*/  WARPSYNC.COLLECTIVE R163, `(.L_x_2669) ;  /* 0x00000000a3087348 */ /* 0x000fea0003c00000 */
[----:B------:R0:W1:Y:S02]  /*3e60*/  SHFL.DOWN P1, R164, R166, R165, R168 ;  /* 0x080000a5a6a47389 */ /* 0x00006400000200a8 */
[----:B01----:R-:W-:Y:S01]  /*3e70*/  ENDCOLLECTIVE ;  /* 0x000000000000791b */ /* 0x003fe20003800000 */
.L_x_2669:
[----:B------:R-:W-:Y:S01]  /*3e80*/  FADD.FTZ R102, R99, R102 ;  /* 0x0000006663667221 */ /* 0x000fe20000010000 */
[----:B------:R-:W-:-:S04]  /*3e90*/  HFMA2.MMA R165, -RZ, RZ, 0, 1.1920928955078125e-07 ;  /* 0x00000002ffa57435 */ /* 0x000fc800000001ff */
[----:B------:R-:W-:Y:S02]  /*3ea0*/  MOV R166, R102 ;  /* 0x0000006600a67202 */ /* 0x000fe40000000f00 */
[----:B------:R-:W-:-:S07]  /*3eb0*/  MOV R162, R164 ;  /* 0x000000a400a27202 */ /* 0x000fce0000000f00 */
[----:B------:R-:W-:Y:S05]  /*3ec0*/  WARPSYNC.COLLECTIVE R163, `(.L_x_2670) ;  /* 0x00000000a3087348 */ /* 0x000fea0003c00000 */
[----:B------:R0:W1:Y:S02]  /*3ed0*/  SHFL.DOWN P1, R164, R166, R165, R168 ;  /* 0x080000a5a6a47389 */ /* 0x00006400000200a8 */
[----:B01----:R-:W-:Y:S01]  /*3ee0*/  ENDCOLLECTIVE ;  /* 0x000000000000791b */ /* 0x003fe20003800000 */
.L_x_2670:
[----:B------:R-:W-:-:S05]  /*3ef0*/  FADD.FTZ R162, R101, R162 ;  /* 0x000000a265a27221 */ /* 0x000fca0000010000 */
[----:B------:R-:W-:Y:S02]  /*3f00*/  MOV R166, R162 ;  /* 0x000000a200a67202 */ /* 0x000fe40000000f00 */
[----:B------:R-:W-:-:S07]  /*3f10*/  MOV R159, R164 ;  /* 0x000000a4009f7202 */ /* 0x000fce0000000f00 */
[----:B------:R-:W-:Y:S05]  /*3f20*/  WARPSYNC.COLLECTIVE R163, `(.L_x_2671) ;  /* 0x00000000a3087348 */ /* 0x000fea0003c00000 */
[----:B------:R0:W1:Y:S02]  /*3f30*/  SHFL.DOWN P1, R164, R166, R165, R168 ;  /* 0x080000a5a6a47389 */ /* 0x00006400000200a8 */
[----:B01----:R-:W-:Y:S01]  /*3f40*/  ENDCOLLECTIVE ;  /* 0x000000000000791b */ /* 0x003fe20003800000 */
.L_x_2671:
[----:B------:R-:W-:Y:S01]  /*3f50*/  FADD.FTZ R159, R102, R159 ;  /* 0x0000009f669f7221 */ /* 0x000fe20000010000 */
[----:B------:R-:W-:-:S04]  /*3f60*/  HFMA2.MMA R165, -RZ, RZ, 0, 5.9604644775390625e-08 ;  /* 0x00000001ffa57435 */ /* 0x000fc800000001ff */
[----:B------:R-:W-:Y:S01]  /*3f70*/  MOV R166, R159 ;  /* 0x0000009f00a67202 */ /* 0x000fe20000000f00 */
[----:B------:R-:W-:-:S07]  /*3f80*/  IMAD.MOV.U32 R161, RZ, RZ, R164 ;  /* 0x000000ffffa17224 */ /* 0x000fce00078e00a4 */
[----:B------:R-:W-:Y:S05]  /*3f90*/  WARPSYNC.COLLECTIVE R163, `(.L_x_2672) ;  /* 0x00000000a3087348 */ /* 0x000fea0003c00000 */
[----:B------:R0:W1:Y:S02]  /*3fa0*/  SHFL.DOWN P1, R164, R166, R165, R168 ;  /* 0x080000a5a6a47389 */ /* 0x00006400000200a8 */
[----:B01----:R-:W-:Y:S01]  /*3fb0*/  ENDCOLLECTIVE ;  /* 0x000000000000791b */ /* 0x003fe20003800000 */
.L_x_2672:
[----:B------:R-:W-:-:S05]  /*3fc0*/  FADD.FTZ R161, R162, R161 ;  /* 0x000000a1a2a17221 */ /* 0x000fca0000010000 */
[----:B------:R-:W-:Y:S02]  /*3fd0*/  MOV R166, R161 ;  /* 0x000000a100a67202 */ /* 0x000fe40000000f00 */
[----:B------:R-:W-:-:S07]  /*3fe0*/  MOV R98, R164 ;  /* 0x000000a400627202 */ /* 0x000fce0000000f00 */
[----:B------:R-:W-:Y:S05]  /*3ff0*/  WARPSYNC.COLLECTIVE R163, `(.L_x_2673) ;  /* 0x00000000a3087348 */ /* 0x000fea0003c00000 */
[----:B------:R0:W1:Y:S02]  /*4000*/  SHFL.DOWN P1, R164, R166, R165, R168 ;  /* 0x080000a5a6a47389 */ /* 0x00006400000200a8 */
[----:B01----:R-:W-:Y:S01]  /*4010*/  ENDCOLLECTIVE ;  /* 0x000000000000791b */ /* 0x003fe20003800000 */
.L_x_2673:
[----:B------:R-:W-:Y:S01]  /*4020*/  MOV R100, R164 ;  /* 0x000000a400647202 */ /* 0x000fe20000000f00 */
[----:B------:R-:W-:Y:S06]  /*4030*/  BRA `(.L_x_2674) ;  /* 0xffffffd800587947 */ /* 0x000fec000383ffff */
.L_x_2675:
        /* <DEDUP_REMOVED lines=12> */
.L_x_11302:


//--------------------- .text._ZN10layer_norm13ln_bwd_kernelINS_13Kernel_traitsIf13__nv_bfloat16S2_S2_fjLj6144ELj1ELj1ELj8ELj16ENS_18Kernel_traits_baseILj6144EfS2_S2_S2_fjLj256EEEEELb0ELb1ELb0ELb0EEEvNS_9BwdParamsE --------------------------
	.section	.text._ZN10layer_norm13ln_bwd_kernelINS_13Kernel_traitsIf13__nv_bfloat16S2_S2_fjLj6144ELj1ELj1ELj8ELj16ENS_18Kernel_traits_baseILj6144EfS2_S2_S2_fjLj256EEEEELb0ELb1ELb0ELb0EEEvNS_9BwdParamsE,"ax",@progbits
	.align	128
        .global         _ZN10layer_norm13ln_bwd_kernelINS_13Kernel_traitsIf13__nv_bfloat16S2_S2_fjLj6144ELj1ELj1ELj8ELj16ENS_18Kernel_traits_baseILj6144EfS2_S2_S2_fjLj256EEEEELb0ELb1ELb0ELb0EEEvNS_9BwdParamsE
        .type           _ZN10layer_norm13ln_bwd_kernelINS_13Kernel_traitsIf13__nv_bfloat16S2_S2_fjLj6144ELj1ELj1ELj8ELj16ENS_18Kernel_traits_baseILj6144EfS2_S2_S2_fjLj256EEEEELb0ELb1ELb0ELb0EEEvNS_9BwdParamsE,@function
        .size           _ZN10layer_norm13ln_bwd_kernelINS_13Kernel_traitsIf13__nv_bfloat16S2_S2_fjLj6144ELj1ELj1ELj8ELj16ENS_18Kernel_traits_baseILj6144EfS2_S2_S2_fjLj256EEEEELb0ELb1ELb0ELb0EEEvNS_9BwdParamsE,(.L_x_11303 - _ZN10layer_norm13ln_bwd_kernelINS_13Kernel_traitsIf13__nv_bfloat16S2_S2_fjLj6144ELj1ELj1ELj8ELj16ENS_18Kernel_traits_baseILj6144EfS2_S2_S2_fjLj256EEEEELb0ELb1ELb0ELb0EEEvNS_9BwdParamsE)
        .other          _ZN10layer_norm13ln_bwd_kernelINS_13Kernel_traitsIf13__nv_bfloat16S2_S2_fjLj6144ELj1ELj1ELj8ELj16ENS_18Kernel_traits_baseILj6144EfS2_S2_S2_fjLj256EEEEELb0ELb1ELb0ELb0EEEvNS_9BwdParamsE,@"STO_CUDA_ENTRY STV_DEFAULT"
_ZN10layer_norm13ln_bwd_kernelINS_13Kernel_traitsIf13__nv_bfloat16S2_S2_fjLj6144ELj1ELj1ELj8ELj16ENS_18Kernel_traits_baseILj6144EfS2_S2_S2_fjLj256EEEEELb0ELb1ELb0ELb0EEEvNS_9BwdParamsE:
.text._ZN10layer_norm13ln_bwd_kernelINS_13Kernel_traitsIf13__nv_bfloat16S2_S2_fjLj6144ELj1ELj1ELj8ELj16ENS_18Kernel_traits_baseILj6144EfS2_S2_S2_fjLj256EEEEELb0ELb1ELb0ELb0EEEvNS_9BwdParamsE:
        /* <DEDUP_REMOVED lines=32> */
[----:B------:R-:W-:Y:S01]  /*0200*/  @P3 LOP3.LUT R3, R3, 0x100, RZ, 0xfc, !PT ;  /* 0x0000010003033812 */ /* 0x000fe200078efcff */
[----:B------:R0:W5:Y:S04]  /*0210*/  @P3 LDG.E.128 R148, desc[UR4][R6.64+0x10] ;  /* 0x0000100406943981 */ /* 0x000168000c1e1d00 */
[----:B------:R0:W5:Y:S01]  /*0220*/  @P3 LDG.E.128 R144, desc[UR4][R8.64] ;  /* 0x0000000408903981 */ /* 0x000162000c1e1d00 */
[----:B------:R-:W2:Y:S01]  /*0230*/  @P1 LDC.64 R20, c[0x0][0x278] ;  /* 0x00009e00ff141b82 */ /* 0x000ea20000000a00 */
[----:B---3--:R-:W-:-:S02]  /*0240*/  @P2 IMAD.WIDE.U32 R14, R3, 0x20, R10 ;  /* 0x00000020030e2825 */ /* 0x008fc400078e000a */
[----:B------:R0:W5:Y:S04]  /*0250*/  @P3 LDG.E.128 R140, desc[UR4][R8.64+0x10] ;  /* 0x00001004088c3981 */ /* 0x000168000c1e1d00 */
[----:B------:R0:W5:Y:S01]  /*0260*/  @P2 LDG.E.128 R136, desc[UR4][R14.64] ;  /* 0x000000040e882981 */ /* 0x000162000c1e1d00 */
[C---:B----4-:R-:W-:Y:S01]  /*0270*/  @P2 IMAD.WIDE.U32 R16, R3.reuse, 0x20, R12 ;  /* 0x0000002003102825 */ /* 0x050fe200078e000c */
[----:B------:R-:W-:Y:S02]  /*0280*/  @P2 IADD3 R3, R3, 0x100, RZ ;  /* 0x0000010003032810 */ /* 0x000fe40007ffe0ff */
[----:B------:R0:W5:Y:S04]  /*0290*/  @P2 LDG.E.128 R132, desc[UR4][R14.64+0x10] ;  /* 0x000010040e842981 */ /* 0x000168000c1e1d00 */
[----:B------:R0:W5:Y:S01]  /*02a0*/  @P2 LDG.E.128 R128, desc[UR4][R16.64] ;  /* 0x0000000410802981 */ /* 0x000162000c1e1d00 */
[----:B-1----:R-:W-:-:S03]  /*02b0*/  @P1 IMAD.WIDE.U32 R10, R3, 0x20, R18 ;  /* 0x00000020030a1825 */ /* 0x002fc600078e0012 */
[----:B------:R0:W5:Y:S04]  /*02c0*/  @P2 LDG.E.128 R124, desc[UR4][R16.64+0x10] ;  /* 0x00001004107c2981 */ /* 0x000168000c1e1d00 */
[----:B------:R0:W5:Y:S01]  /*02d0*/  @P1 LDG.E.128 R120, desc[UR4][R10.64] ;  /* 0x000000040a781981 */ /* 0x000162000c1e1d00 */
[----:B--2---:R-:W-:-:S03]  /*02e0*/  @P1 IMAD.WIDE.U32 R12, R3, 0x20, R20 ;  /* 0x00000020030c1825 */ /* 0x004fc600078e0014 */
[----:B------:R0:W5:Y:S04]  /*02f0*/  @P1 LDG.E.128 R116, desc[UR4][R10.64+0x10] ;  /* 0x000010040a741981 */ /* 0x000168000c1e1d00 */
[----:B------:R0:W5:Y:S04]  /*0300*/  @P1 LDG.E.128 R112, desc[UR4][R12.64] ;  /* 0x000000040c701981 */ /* 0x000168000c1e1d00 */
        /* <DEDUP_REMOVED lines=45> */
.L_x_2690:
[----:B------:R-:W0:Y:S01]  /*05e0*/  LDC.64 R164, c[0x0][0x250] ;  /* 0x00009400ffa47b82 */ /* 0x000e220000000a00 */
        /* <DEDUP_REMOVED lines=18> */
[----:B------:R-:W-:Y:S02]  /*0710*/  CS2R R176, SRZ ;  /* 0x0000000000b07805 */ /* 0x000fe4000001ff00 */
[----:B------:R-:W-:-:S02]  /*0720*/  MOV R175, R189 ;  /* 0x000000bd00af7202 */ /* 0x000fc40000000f00 */
        /* <DEDUP_REMOVED lines=14> */
[----:B--2---:R-:W-:Y:S02]  /*0810*/  SHF.L.U32 R19, R9, 0x10, RZ ;  /* 0x0000001009137819 */ /* 0x004fe400000006ff */
[C---:B------:R-:W-:Y:S02]  /*0820*/  PRMT R164, R10.reuse, 0x7632, R164 ;  /* 0x000076320aa47816 */ /* 0x040fe400000000a4 */
[----:B------:R-:W-:Y:S01]  /*0830*/  SHF.L.U32 R165, R10, 0x10, RZ ;  /* 0x000000100aa57819 */ /* 0x000fe200000006ff */
[----:B0-----:R-:W-:Y:S01]  /*0840*/  FADD.FTZ R7, -R174, R19 ;  /* 0x00000013ae077221 */ /* 0x001fe20000010100 */
[C---:B------:R-:W-:Y:S02]  /*0850*/  PRMT R16, R8.reuse, 0x7632, R16 ;  /* 0x0000763208107816 */ /* 0x040fe40000000010 */
[----:B------:R-:W-:Y:S01]  /*0860*/  SHF.L.U32 R3, R8, 0x10, RZ ;  /* 0x0000001008037819 */ /* 0x000fe200000006ff */
[----:B-----5:R-:W-:Y:S01]  /*0870*/  FMUL.FTZ R7, R190, R7 ;  /* 0x00000007be077220 */ /* 0x020fe20000410000 */
[----:B------:R-:W-:-:S02]  /*0880*/  PRMT R168, R11, 0x7632, R168 ;  /* 0x000076320ba87816 */ /* 0x000fc400000000a8 */
[----:B------:R-:W-:Y:S01]  /*0890*/  SHF.L.U32 R169, R11, 0x10, RZ ;  /* 0x000000100ba97819 */ /* 0x000fe200000006ff */
[----:B------:R-:W-:Y:S01]  /*08a0*/  FADD.FTZ R3, -R174, R3 ;  /* 0x00000003ae037221 */ /* 0x000fe20000010100 */
[----:B------:R-:W-:Y:S02]  /*08b0*/  PRMT R17, R9, 0x7632, R17 ;  /* 0x0000763209117816 */ /* 0x000fe40000000011 */
[----:B------:R-:W-:Y:S01]  /*08c0*/  SHF.L.U32 R19, R164, 0x10, RZ ;  /* 0x00000010a4137819 */ /* 0x000fe200000006ff */
[----:B------:R-:W-:Y:S01]  /*08d0*/  FMUL.FTZ R3, R190, R3 ;  /* 0x00000003be037220 */ /* 0x000fe20000410000 */
[----:B------:R-:W-:Y:S02]  /*08e0*/  SHF.L.U32 R17, R17, 0x10, RZ ;  /* 0x0000001011117819 */ /* 0x000fe400000006ff */
[C---:B---3--:R-:W-:Y:S01]  /*08f0*/  PRMT R10, R13.reuse, 0x7632, R10 ;  /* 0x000076320d0a7816 */ /* 0x048fe2000000000a */
[----:B------:R-:W-:Y:S01]  /*0900*/  FADD.FTZ R19, -R174, R19 ;  /* 0x00000013ae137221 */ /* 0x000fe20000010100 */
[----:B------:R-:W-:Y:S01]  /*0910*/  PRMT R8, R12, 0x7632, R8 ;  /* 0x000076320c087816 */ /* 0x000fe20000000008 */
[----:B------:R-:W-:Y:S01]  /*0920*/  FADD.FTZ R17, -R174, R17 ;  /* 0x00000011ae117221 */ /* 0x000fe20000010100 */
[----:B------:R-:W-:-:S02]  /*0930*/  SHF.L.U32 R13, R13, 0x10, RZ ;  /* 0x000000100d0d7819 */ /* 0x000fc400000006ff */
[----:B------:R-:W-:Y:S02]  /*0940*/  SHF.L.U32 R18, R8, 0x10, RZ ;  /* 0x0000001008127819 */ /* 0x000fe400000006ff */
[----:B------:R-:W-:Y:S01]  /*0950*/  PRMT R11, R14, 0x7632, R11 ;  /* 0x000076320e0b7816 */ /* 0x000fe2000000000b */
[----:B------:R-:W-:Y:S01]  /*0960*/  FADD.FTZ R82, R82, R13 ;  /* 0x0000000d52527221 */ /* 0x000fe20000010000 */
[-C--:B------:R-:W-:Y:S01]  /*0970*/  FFMA.FTZ R106, R7, R13.reuse, R106 ;  /* 0x0000000d076a7223 */ /* 0x080fe2000001006a */
[----:B------:R-:W-:Y:S01]  /*0980*/  FMUL.FTZ R8, R154, R13 ;  /* 0x0000000d9a087220 */ /* 0x000fe20000410000 */
[----:B------:R-:W-:Y:S01]  /*0990*/  SHF.L.U32 R13, R16, 0x10, RZ ;  /* 0x00000010100d7819 */ /* 0x000fe200000006ff */
[----:B------:R-:W-:Y:S01]  /*09a0*/  FADD.FTZ R81, R81, R18 ;  /* 0x0000001251517221 */ /* 0x000fe20000010000 */
[----:B------:R-:W-:Y:S01]  /*09b0*/  SHF.L.U32 R9, R12, 0x10, RZ ;  /* 0x000000100c097819 */ /* 0x000fe200000006ff */
[----:B------:R-:W-:Y:S01]  /*09c0*/  FMUL.FTZ R16, R190, R17 ;  /* 0x00000011be107220 */ /* 0x000fe20000410000 */
[----:B------:R-:W-:Y:S01]  /*09d0*/  SHF.L.U32 R166, R11, 0x10, RZ ;  /* 0x000000100ba67819 */ /* 0x000fe200000006ff */
[C---:B------:R-:W-:Y:S01]  /*09e0*/  FADD.FTZ R13, -R174.reuse, R13 ;  /* 0x0000000dae0d7221 */ /* 0x040fe20000010100 */
[----:B------:R-:W-:Y:S01]  /*09f0*/  FADD.FTZ R11, -R174, R169 ;  /* 0x000000a9ae0b7221 */ /* 0x000fe20000010100 */
[----:B------:R-:W-:Y:S01]  /*0a00*/  SHF.L.U32 R167, R14, 0x10, RZ ;  /* 0x000000100ea77819 */ /* 0x000fe200000006ff */
[----:B------:R-:W-:Y:S01]  /*0a10*/  FMUL.FTZ R6, R152, R9 ;  /* 0x0000000998067220 */ /* 0x000fe20000410000 */
[C---:B------:R-:W-:Y:S01]  /*0a20*/  PRMT R12, R15.reuse, 0x7632, R12 ;  /* 0x000076320f0c7816 */ /* 0x040fe2000000000c */
[C---:B------:R-:W-:Y:S01]  /*0a30*/  FMUL.FTZ R14, R190.reuse, R13 ;  /* 0x0000000dbe0e7220 */ /* 0x040fe20000410000 */
[----:B------:R-:W-:Y:S01]  /*0a40*/  SHF.L.U32 R15, R15, 0x10, RZ ;  /* 0x000000100f0f7819 */ /* 0x000fe200000006ff */
[----:B------:R-:W-:Y:S01]  /*0a50*/  FMUL.FTZ R11, R190, R11 ;  /* 0x0000000bbe0b7220 */ /* 0x000fe20000410000 */
[----:B------:R-:W-:Y:S01]  /*0a60*/  SHF.L.U32 R170, R12, 0x10, RZ ;  /* 0x000000100caa7819 */ /* 0x000fe200000006ff */
[-C--:B------:R-:W-:Y:S01]  /*0a70*/  FFMA.FTZ R105, R14, R18.reuse, R105 ;  /* 0x000000120e697223 */ /* 0x080fe20000010069 */
[----:B------:R-:W-:Y:S01]  /*0a80*/  FMUL.FTZ R13, R153, R18 ;  /* 0x00000012990d7220 */ /* 0x000fe20000410000 */
[----:B------:R-:W-:Y:S01]  /*0a90*/  FADD.FTZ R78, R78, R15 ;  /* 0x0000000f4e4e7221 */ /* 0x000fe20000010000 */
[-C--:B------:R-:W-:Y:S01]  /*0aa0*/  FFMA.FTZ R102, R11, R15.reuse, R102 ;  /* 0x0000000f0b667223 */ /* 0x080fe20000010066 */
[----:B------:R-:W-:Y:S01]  /*0ab0*/  FMUL.FTZ R12, R150, R15 ;  /* 0x0000000f960c7220 */ /* 0x000fe20000410000 */
[----:B------:R-:W-:Y:S01]  /*0ac0*/  FADD.FTZ R18, RZ, R6 ;  /* 0x00000006ff127221 */ /* 0x000fe20000010000 */
[C---:B------:R-:W-:Y:S01]  /*0ad0*/  FFMA.FTZ R15, R3.reuse, R6, RZ ;  /* 0x00000006030f7223 */ /* 0x040fe200000100ff */
[----:B------:R-:W-:Y:S01]  /*0ae0*/  SHF.L.U32 R20, R10, 0x10, RZ ;  /* 0x000000100a147819 */ /* 0x000fe200000006ff */
[----:B------:R-:W-:Y:S01]  /*0af0*/  FADD.FTZ R80, R80, R9 ;  /* 0x0000000950507221 */ /* 0x000fe20000010000 */
[----:B------:R-:W-:Y:S01]  /*0b00*/  FFMA.FTZ R104, R3, R9, R104 ;  /* 0x0000000903687223 */ /* 0x000fe20000010068 */
[----:B------:R-:W-:Y:S01]  /*0b10*/  FADD.FTZ R17, R18, R13 ;  /* 0x0000000d12117221 */ /* 0x000fe20000010000 */
[----:B------:R-:W-:Y:S01]  /*0b20*/  FADD.FTZ R9, -R174, R165 ;  /* 0x000000a5ae097221 */ /* 0x000fe20000010100 */
[----:B------:R-:W-:Y:S01]  /*0b30*/  FFMA.FTZ R18, R14, R13, R15 ;  /* 0x0000000d0e127223 */ /* 0x000fe2000001000f */
[----:B------:R-:W-:Y:S01]  /*0b40*/  FADD.FTZ R83, R83, R20 ;  /* 0x0000001453537221 */ /* 0x000fe20000010000 */
[-C--:B------:R-:W-:Y:S01]  /*0b50*/  FFMA.FTZ R107, R16, R20.reuse, R107 ;  /* 0x00000014106b7223 */ /* 0x080fe2000001006b */
[----:B------:R-:W-:Y:S01]  /*0b60*/  FMUL.FTZ R15, R155, R20 ;  /* 0x000000149b0f7220 */ /* 0x000fe20000410000 */
[----:B------:R-:W-:Y:S01]  /*0b70*/  FADD.FTZ R20, R17, R8 ;  /* 0x0000000811147221 */ /* 0x000fe20000010000 */
[C---:B------:R-:W-:Y:S01]  /*0b80*/  FMUL.FTZ R9, R190.reuse, R9 ;  /* 0x00000009be097220 */ /* 0x040fe20000410000 */
[----:B------:R-:W-:Y:S01]  /*0b90*/  FFMA.FTZ R17, R7, R8, R18 ;  /* 0x0000000807117223 */ /* 0x000fe20000010012 */
[----:B------:R-:W-:Y:S01]  /*0ba0*/  FMUL.FTZ R18, R190, R19 ;  /* 0x00000013be127220 */ /* 0x000fe20000410000 */
[-C--:B------:R-:W-:Y:S01]  /*0bb0*/  FMUL.FTZ R10, R148, R167.reuse ;  /* 0x000000a7940a7220 */ /* 0x080fe20000410000 */
[----:B------:R-:W-:Y:S01]  /*0bc0*/  FADD.FTZ R19, R20, R15 ;  /* 0x0000000f14137221 */ /* 0x000fe20000010000 */
[----:B------:R-:W-:Y:S01]  /*0bd0*/  FADD.FTZ R76, R76, R167 ;  /* 0x000000a74c4c7221 */ /* 0x000fe20000010000 */
[----:B------:R-:W-:Y:S01]  /*0be0*/  FFMA.FTZ R100, R9, R167, R100 ;  /* 0x000000a709647223 */ /* 0x000fe20000010064 */
[----:B------:R-:W-:Y:S01]  /*0bf0*/  FFMA.FTZ R20, R16, R15, R17 ;  /* 0x0000000f10147223 */ /* 0x000fe20000010011 */
[----:B------:R-:W-:Y:S01]  /*0c00*/  SHF.L.U32 R167, R168, 0x10, RZ ;  /* 0x00000010a8a77819 */ /* 0x000fe200000006ff */
[----:B------:R-:W-:Y:S01]  /*0c10*/  FMUL.FTZ R17, R149, R166 ;  /* 0x000000a695117220 */ /* 0x000fe20000410000 */
[----:B------:R-:W-:Y:S01]  /*0c20*/  FADD.FTZ R164, R19, R10 ;  /* 0x0000000a13a47221 */ /* 0x000fe20000010000 */
[----:B------:R-:W-:Y:S01]  /*0c30*/  FFMA.FTZ R165, R9, R10, R20 ;  /* 0x0000000a09a57223 */ /* 0x000fe20000010014 */
[----:B------:R-:W-:Y:S01]  /*0c40*/  FADD.FTZ R77, R77, R166 ;  /* 0x000000a64d4d7221 */ /* 0x000fe20000010000 */
[----:B------:R-:W-:Y:S01]  /*0c50*/  FADD.FTZ R169, -R174, R167 ;  /* 0x000000a7aea97221 */ /* 0x000fe20000010100 */
        /* <DEDUP_REMOVED lines=10> */
[----:B------:R-:W-:-:S07]  /*0d00*/  FFMA.FTZ R176, R20, R19, R164 ;  /* 0x0000001314b07223 */ /* 0x000fce00000100a4 */
.L_x_2678:
[----:B------:R-:W-:Y:S05]  /*0d10*/  BSYNC B0 ;  /* 0x0000000000007941 */ /* 0x000fea0003800000 */
.L_x_2677:
        /* <DEDUP_REMOVED lines=15> */
[----:B------:R-:W-:Y:S02]  /*0e10*/  SHF.L.U32 R171, R25, 0x10, RZ ;  /* 0x0000001019ab7819 */ /* 0x000fe400000006ff */
[----:B------:R-:W-:Y:S01]  /*0e20*/  PRMT R178, R26, 0x7632, R178 ;  /* 0x000076321ab27816 */ /* 0x000fe200000000b2 */
[----:B------:R-:W-:Y:S01]  /*0e30*/  FADD.FTZ R21, -R174, R21 ;  /* 0x00000015ae157221 */ /* 0x000fe20000010100 */
[----:B------:R-:W-:Y:S01]  /*0e40*/  SHF.L.U32 R179, R26, 0x10, RZ ;  /* 0x000000101ab37819 */ /* 0x000fe200000006ff */
[----:B0-----:R-:W-:Y:S01]  /*0e50*/  FADD.FTZ R23, -R174, R171 ;  /* 0x000000abae177221 */ /* 0x001fe20000010100 */
[C---:B------:R-:W-:Y:S01]  /*0e60*/  PRMT R182, R27.reuse, 0x7632, R182 ;  /* 0x000076321bb67816 */ /* 0x040fe200000000b6 */
[C---:B-----5:R-:W-:Y:S01]  /*0e70*/  FMUL.FTZ R21, R190.reuse, R21 ;  /* 0x00000015be157220 */ /* 0x060fe20000410000 */
[----:B------:R-:W-:Y:S01]  /*0e80*/  SHF.L.U32 R183, R27, 0x10, RZ ;  /* 0x000000101bb77819 */ /* 0x000fe200000006ff */
[----:B------:R-:W-:Y:S01]  /*0e90*/  FMUL.FTZ R23, R190, R23 ;  /* 0x00000017be177220 */ /* 0x000fe20000410000 */
[----:B------:R-:W-:-:S02]  /*0ea0*/  PRMT R168, R24, 0x7632, R168 ;  /* 0x0000763218a87816 */ /* 0x000fc400000000a8 */
[----:B------:R-:W-:Y:S02]  /*0eb0*/  PRMT R169, R25, 0x7632, R169 ;  /* 0x0000763219a97816 */ /* 0x000fe400000000a9 */
[----:B------:R-:W-:Y:S02]  /*0ec0*/  SHF.L.U32 R171, R182, 0x10, RZ ;  /* 0x00000010b6ab7819 */ /* 0x000fe400000006ff */
[----:B------:R-:W-:Y:S02]  /*0ed0*/  SHF.L.U32 R169, R169, 0x10, RZ ;  /* 0x00000010a9a97819 */ /* 0x000fe400000006ff */
[----:B---3--:R-:W-:Y:S01]  /*0ee0*/  PRMT R26, R165, 0x7632, R26 ;  /* 0x00007632a51a7816 */ /* 0x008fe2000000001a */
[----:B------:R-:W-:Y:S01]  /*0ef0*/  FADD.FTZ R171, -R174, R171 ;  /* 0x000000abaeab7221 */ /* 0x000fe20000010100 */
[----:B------:R-:W-:Y:S01]  /*0f00*/  PRMT R27, R166, 0x7632, R27 ;  /* 0x00007632a61b7816 */ /* 0x000fe2000000001b */
[----:B------:R-:W-:Y:S01]  /*0f10*/  FADD.FTZ R169, -R174, R169 ;  /* 0x000000a9aea97221 */ /* 0x000fe20000010100 */
[----:B------:R-:W-:-:S02]  /*0f20*/  PRMT R24, R164, 0x7632, R24 ;  /* 0x00007632a4187816 */ /* 0x000fc40000000018 */
[----:B------:R-:W-:Y:S01]  /*0f30*/  SHF.L.U32 R25, R164, 0x10, RZ ;  /* 0x00000010a4197819 */ /* 0x000fe200000006ff */
[----:B------:R-:W-:Y:S01]  /*0f40*/  FMUL.FTZ R184, R190, R169 ;  /* 0x000000a9beb87220 */ /* 0x000fe20000410000 */
[----:B------:R-:W-:Y:S02]  /*0f50*/  SHF.L.U32 R165, R165, 0x10, RZ ;  /* 0x00000010a5a57819 */ /* 0x000fe400000006ff */
[----:B------:R-:W-:Y:S01]  /*0f60*/  SHF.L.U32 R181, R166, 0x10, RZ ;  /* 0x00000010a6b57819 */ /* 0x000fe200000006ff */
[----:B------:R-:W-:Y:S01]  /*0f70*/  FADD.FTZ R72, R72, R25 ;  /* 0x0000001948487221 */ /* 0x000fe20000010000 */
[----:B------:R-:W-:Y:S01]  /*0f80*/  SHF.L.U32 R188, R27, 0x10, RZ ;  /* 0x000000101bbc7819 */ /* 0x000fe200000006ff */
[----:B------:R-:W-:Y:S01]  /*0f90*/  FADD.FTZ R27, -R174, R183 ;  /* 0x000000b7ae1b7221 */ /* 0x000fe20000010100 */
[----:B------:R-:W-:Y:S01]  /*0fa0*/  SHF.L.U32 R166, R24, 0x10, RZ ;  /* 0x0000001018a67819 */ /* 0x000fe200000006ff */
[-C--:B------:R-:W-:Y:S01]  /*0fb0*/  FFMA.FTZ R96, R21, R25.reuse, R96 ;  /* 0x0000001915607223 */ /* 0x080fe20000010060 */
[----:B------:R-:W-:Y:S01]  /*0fc0*/  FMUL.FTZ R22, R136, R25 ;  /* 0x0000001988167220 */ /* 0x000fe20000410000 */
[----:B------:R-:W-:Y:S01]  /*0fd0*/  FADD.FTZ R74, R74, R165 ;  /* 0x000000a54a4a7221 */ /* 0x000fe20000010000 */
[-C--:B------:R-:W-:Y:S01]  /*0fe0*/  FFMA.FTZ R98, R23, R165.reuse, R98 ;  /* 0x000000a517627223 */ /* 0x080fe20000010062 */
[----:B------:R-:W-:Y:S01]  /*0ff0*/  FMUL.FTZ R24, R138, R165 ;  /* 0x000000a58a187220 */ /* 0x000fe20000410000 */
[C---:B------:R-:W-:Y:S01]  /*1000*/  PRMT R164, R167.reuse, 0x7632, R164 ;  /* 0x00007632a7a47816 */ /* 0x040fe200000000a4 */
[----:B------:R-:W-:Y:S01]  /*1010*/  FADD.FTZ R25, -R174, R179 ;  /* 0x000000b3ae197221 */ /* 0x000fe20000010100 */
[----:B------:R-:W-:Y:S01]  /*1020*/  SHF.L.U32 R165, R168, 0x10, RZ ;  /* 0x00000010a8a57819 */ /* 0x000fe200000006ff */
[C---:B------:R-:W-:Y:S01]  /*1030*/  FMUL.FTZ R27, R190.reuse, R27 ;  /* 0x0000001bbe1b7220 */ /* 0x040fe20000410000 */
[----:B------:R-:W-:Y:S01]  /*1040*/  SHF.L.U32 R167, R167, 0x10, RZ ;  /* 0x00000010a7a77819 */ /* 0x000fe200000006ff */
[----:B------:R-:W-:Y:S01]  /*1050*/  FMUL.FTZ R25, R190, R25 ;  /* 0x00000019be197220 */ /* 0x000fe20000410000 */
[----:B------:R-:W-:Y:S01]  /*1060*/  SHF.L.U32 R170, R26, 0x10, RZ ;  /* 0x000000101aaa7819 */ /* 0x000fe200000006ff */
[----:B------:R-:W-:Y:S01]  /*1070*/  FADD.FTZ R165, -R174, R165 ;  /* 0x000000a5aea57221 */ /* 0x000fe20000010100 */
[----:B------:R-:W-:Y:S01]  /*1080*/  FADD.FTZ R68, R68, R181 ;  /* 0x000000b544447221 */ /* 0x000fe20000010000 */
[----:B------:R-:W-:Y:S01]  /*1090*/  FADD.FTZ R70, R70, R167 ;  /* 0x000000a746467221 */ /* 0x000fe20000010000 */
[-C--:B------:R-:W-:Y:S01]  /*10a0*/  FFMA.FTZ R94, R27, R167.reuse, R94 ;  /* 0x000000a71b5e7223 */ /* 0x080fe2000001005e */
[----:B------:R-:W-:Y:S01]  /*10b0*/  FMUL.FTZ R180, R134, R167 ;  /* 0x000000a786b47220 */ /* 0x000fe20000410000 */
[----:B------:R-:W-:Y:S01]  /*10c0*/  SHF.L.U32 R167, R178, 0x10, RZ ;  /* 0x00000010b2a77819 */ /* 0x000fe200000006ff */
[-C--:B------:R-:W-:Y:S01]  /*10d0*/  FFMA.FTZ R92, R25, R181.reuse, R92 ;  /* 0x000000b5195c7223 */ /* 0x080fe2000001005c */
[----:B------:R-:W-:Y:S01]  /*10e0*/  FMUL.FTZ R26, R132, R181 ;  /* 0x000000b5841a7220 */ /* 0x000fe20000410000 */
[----:B------:R-:W-:Y:S01]  /*10f0*/  SHF.L.U32 R168, R164, 0x10, RZ ;  /* 0x00000010a4a87819 */ /* 0x000fe200000006ff */
[----:B------:R-:W-:Y:S01]  /*1100*/  FMUL.FTZ R182, R190, R165 ;  /* 0x000000a5beb67220 */ /* 0x000fe20000410000 */
[----:B------:R-:W-:Y:S01]  /*1110*/  FADD.FTZ R164, R177, R22 ;  /* 0x00000016b1a47221 */ /* 0x000fe20000010000 */
[----:B------:R-:W-:Y:S01]  /*1120*/  FMUL.FTZ R181, R137, R166 ;  /* 0x000000a689b57220 */ /* 0x000fe20000410000 */
[----:B------:R-:W-:Y:S01]  /*1130*/  FFMA.FTZ R165, R21, R22, R176 ;  /* 0x0000001615a57223 */ /* 0x000fe200000100b0 */
[----:B------:R-:W-:Y:S01]  /*1140*/  FADD.FTZ R169, -R174, R167 ;  /* 0x000000a7aea97221 */ /* 0x000fe20000010100 */
[----:B------:R-:W-:Y:S01]  /*1150*/  FADD.FTZ R73, R73, R166 ;  /* 0x000000a649497221 */ /* 0x000fe20000010000 */
[----:B------:R-:W-:Y:S01]  /*1160*/  FADD.FTZ R167, R164, R181 ;  /* 0x000000b5a4a77221 */ /* 0x000fe20000010000 */
[C---:B------:R-:W-:Y:S01]  /*1170*/  FFMA.FTZ R164, R182.reuse, R181, R165 ;  /* 0x000000b5b6a47223 */ /* 0x040fe200000100a5 */
[----:B------:R-:W-:Y:S01]  /*1180*/  FFMA.FTZ R97, R182, R166, R97 ;  /* 0x000000a6b6617223 */ /* 0x000fe20000010061 */
        /* <DEDUP_REMOVED lines=23> */
.L_x_2680:
[----:B------:R-:W-:Y:S05]  /*1300*/  BSYNC B0 ;  /* 0x0000000000007941 */ /* 0x000fea0003800000 */
.L_x_2679:
        /* <DEDUP_REMOVED lines=18> */
[----:B------:R-:W-:Y:S02]  /*1430*/  SHF.L.U32 R165, R192, 0x10, RZ ;  /* 0x00000010c0a57819 */ /* 0x000fe400000006ff */
[----:B------:R-:W-:Y:S01]  /*1440*/  PRMT R164, R166, 0x7632, R164 ;  /* 0x00007632a6a47816 */ /* 0x000fe200000000a4 */
[----:B------:R-:W-:Y:S01]  /*1450*/  FADD.FTZ R191, -R174, R191 ;  /* 0x000000bfaebf7221 */ /* 0x000fe20000010100 */
[----:B------:R-:W-:Y:S01]  /*1460*/  SHF.L.U32 R195, R166, 0x10, RZ ;  /* 0x00000010a6c37819 */ /* 0x000fe200000006ff */
[----:B0-----:R-:W-:Y:S01]  /*1470*/  FADD.FTZ R179, -R174, R165 ;  /* 0x000000a5aeb37221 */ /* 0x001fe20000010100 */
[C---:B------:R-:W-:Y:S01]  /*1480*/  SHF.L.U32 R197, R167.reuse, 0x10, RZ ;  /* 0x00000010a7c57819 */ /* 0x040fe200000006ff */
[----:B-----5:R-:W-:Y:S01]  /*1490*/  FMUL.FTZ R191, R190, R191 ;  /* 0x000000bfbebf7220 */ /* 0x020fe20000410000 */
[----:B------:R-:W-:Y:S01]  /*14a0*/  PRMT R166, R167, 0x7632, R166 ;  /* 0x00007632a7a67816 */ /* 0x000fe200000000a6 */
[----:B------:R-:W-:Y:S01]  /*14b0*/  FADD.FTZ R195, -R174, R195 ;  /* 0x000000c3aec37221 */ /* 0x000fe20000010100 */
[----:B------:R-:W-:Y:S01]  /*14c0*/  SHF.L.U32 R167, R164, 0x10, RZ ;  /* 0x00000010a4a77819 */ /* 0x000fe200000006ff */
[----:B------:R-:W-:Y:S01]  /*14d0*/  FADD.FTZ R203, -R174, R197 ;  /* 0x000000c5aecb7221 */ /* 0x000fe20000010100 */
[----:B---3--:R-:W-:Y:S01]  /*14e0*/  PRMT R164, R168, 0x7632, R164 ;  /* 0x00007632a8a47816 */ /* 0x008fe200000000a4 */
[----:B------:R-:W-:Y:S01]  /*14f0*/  FMUL.FTZ R195, R190, R195 ;  /* 0x000000c3bec37220 */ /* 0x000fe20000410000 */
[----:B------:R-:W-:Y:S01]  /*1500*/  SHF.L.U32 R165, R168, 0x10, RZ ;  /* 0x00000010a8a57819 */ /* 0x000fe200000006ff */
[----:B------:R-:W-:Y:S01]  /*1510*/  FADD.FTZ R201, -R174, R167 ;  /* 0x000000a7aec97221 */ /* 0x000fe20000010100 */
[----:B------:R-:W-:Y:S01]  /*1520*/  SHF.L.U32 R175, R175, 0x10, RZ ;  /* 0x00000010afaf7819 */ /* 0x000fe200000006ff */
[----:B------:R-:W-:Y:S01]  /*1530*/  FMUL.FTZ R193, R190, R193 ;  /* 0x000000c1bec17220 */ /* 0x000fe20000410000 */
[----:B------:R-:W-:Y:S01]  /*1540*/  SHF.L.U32 R199, R166, 0x10, RZ ;  /* 0x00000010a6c77819 */ /* 0x000fe200000006ff */
[----:B------:R-:W-:Y:S01]  /*1550*/  FMUL.FTZ R192, R120, R165 ;  /* 0x000000a578c07220 */ /* 0x000fe20000410000 */
[----:B------:R-:W-:Y:S01]  /*1560*/  SHF.L.U32 R197, R170, 0x10, RZ ;  /* 0x00000010aac57819 */ /* 0x000fe200000006ff */
[----:B------:R-:W-:Y:S01]  /*1570*/  FADD.FTZ R175, -R174, R175 ;  /* 0x000000afaeaf7221 */ /* 0x000fe20000010100 */
[----:B------:R-:W-:Y:S01]  /*1580*/  SHF.L.U32 R166, R164, 0x10, RZ ;  /* 0x00000010a4a67819 */ /* 0x000fe200000006ff */
[----:B------:R-:W-:Y:S01]  /*1590*/  FADD.FTZ R64, R64, R165 ;  /* 0x000000a540407221 */ /* 0x000fe20000010000 */
[----:B------:R-:W-:Y:S01]  /*15a0*/  PRMT R167, R169, 0x7632, R167 ;  /* 0x00007632a9a77816 */ /* 0x000fe200000000a7 */
[----:B------:R-:W-:Y:S01]  /*15b0*/  FADD.FTZ R60, R60, R197 ;  /* 0x000000c53c3c7221 */ /* 0x000fe20000010000 */
[-C--:B------:R-:W-:Y:S01]  /*15c0*/  FFMA.FTZ R84, R195, R197.reuse, R84 ;  /* 0x000000c5c3547223 */ /* 0x080fe20000010054 */
[----:B------:R-:W-:Y:S01]  /*15d0*/  FMUL.FTZ R196, R116, R197 ;  /* 0x000000c574c47220 */ /* 0x000fe20000410000 */
[----:B------:R-:W-:Y:S01]  /*15e0*/  SHF.L.U32 R169, R169, 0x10, RZ ;  /* 0x00000010a9a97819 */ /* 0x000fe200000006ff */
[----:B------:R-:W-:Y:S01]  /*15f0*/  FFMA.FTZ R88, R191, R165, R88 ;  /* 0x000000a5bf587223 */ /* 0x000fe20000010058 */
[----:B------:R-:W-:Y:S01]  /*1600*/  FADD.FTZ R164, R177, R192 ;  /* 0x000000c0b1a47221 */ /* 0x000fe20000010000 */
[----:B------:R-:W-:Y:S01]  /*1610*/  FMUL.FTZ R197, R121, R166 ;  /* 0x000000a679c57220 */ /* 0x000fe20000410000 */
[----:B------:R-:W-:Y:S01]  /*1620*/  FMUL.FTZ R198, R190, R175 ;  /* 0x000000afbec67220 */ /* 0x000fe20000410000 */
[----:B------:R-:W-:Y:S01]  /*1630*/  FFMA.FTZ R165, R191, R192, R176 ;  /* 0x000000c0bfa57223 */ /* 0x000fe200000100b0 */
[----:B------:R-:W-:Y:S01]  /*1640*/  SHF.L.U32 R168, R167, 0x10, RZ ;  /* 0x00000010a7a87819 */ /* 0x000fe200000006ff */
[----:B------:R-:W-:Y:S01]  /*1650*/  FADD.FTZ R167, R164, R197 ;  /* 0x000000c5a4a77221 */ /* 0x000fe20000010000 */
[----:B------:R-:W-:Y:S01]  /*1660*/  FMUL.FTZ R194, R122, R169 ;  /* 0x000000a97ac27220 */ /* 0x000fe20000410000 */
[----:B------:R-:W-:Y:S01]  /*1670*/  FFMA.FTZ R164, R198, R197, R165 ;  /* 0x000000c5c6a47223 */ /* 0x000fe200000100a5 */
[----:B------:R-:W-:Y:S01]  /*1680*/  FADD.FTZ R207, -R174, R199 ;  /* 0x000000c7aecf7221 */ /* 0x000fe20000010100 */
[----:B------:R-:W-:Y:S01]  /*1690*/  PRMT R174, R170, 0x7632, R174 ;  /* 0x00007632aaae7816 */ /* 0x000fe200000000ae */
        /* <DEDUP_REMOVED lines=36> */
.L_x_2682:
[----:B------:R-:W-:Y:S05]  /*18e0*/  BSYNC B0 ;  /* 0x0000000000007941 */ /* 0x000fea0003800000 */
.L_x_2681:
        /* <DEDUP_REMOVED lines=27> */
.L_x_2705:
        /* <DEDUP_REMOVED lines=47> */
[----:B------:R-:W-:Y:S01]  /*1d90*/  FADD.FTZ R175, R12, -R173 ;  /* 0x800000ad0caf7221 */ /* 0x000fe20000010000 */
[----:B------:R-:W-:Y:S01]  /*1da0*/  FADD.FTZ R173, R17, -R168 ;  /* 0x800000a811ad7221 */ /* 0x000fe20000010000 */
[----:B------:R-:W-:Y:S01]  /*1db0*/  ISETP.NE.U32.AND P6, PT, RZ, UR14, PT ;  /* 0x0000000eff007c0c */ /* 0x000fe2000bfc5070 */
[C---:B------:R-:W-:Y:S01]  /*1dc0*/  FMUL.FTZ R210, R190.reuse, R169 ;  /* 0x000000a9bed27220 */ /* 0x040fe20000410000 */
[-CC-:B------:R-:W-:Y:S01]  /*1dd0*/  FFMA.FTZ R169, R3, R176.reuse, R177.reuse ;  /* 0x000000b003a97223 */ /* 0x180fe200000100b1 */
[C---:B------:R-:W-:Y:S01]  /*1de0*/  FMUL.FTZ R214, R190.reuse, R175 ;  /* 0x000000afbed67220 */ /* 0x040fe20000410000 */
[----:B------:R-:W-:Y:S01]  /*1df0*/  FMUL.FTZ R212, R190, R173 ;  /* 0x000000adbed47220 */ /* 0x000fe20000410000 */
[-C--:B------:R-:W-:Y:S01]  /*1e00*/  FFMA.FTZ R172, R16, R176.reuse, R177 ;  /* 0x000000b010ac7223 */ /* 0x080fe200000100b1 */
[----:B------:R-:W-:Y:S01]  /*1e10*/  FADD.FTZ R169, R6, -R169 ;  /* 0x800000a906a97221 */ /* 0x000fe20000010000 */
[-CC-:B------:R-:W-:Y:S01]  /*1e20*/  FFMA.FTZ R174, R20, R176.reuse, R177.reuse ;  /* 0x000000b014ae7223 */ /* 0x180fe200000100b1 */
[----:B------:R-:W-:Y:S01]  /*1e30*/  ISETP.NE.AND.EX P6, PT, RZ, UR15, PT, P6 ;  /* 0x0000000fff007c0c */ /* 0x000fe2000bfc5360 */
[----:B------:R-:W-:Y:S01]  /*1e40*/  FADD.FTZ R173, R15, -R172 ;  /* 0x800000ac0fad7221 */ /* 0x000fe20000010000 */
[----:B------:R-:W-:Y:S01]  /*1e50*/  @P5 PRMT R170, R34, 0x7632, R170 ;  /* 0x0000763222aa5816 */ /* 0x000fe200000000aa */
[----:B------:R-:W-:Y:S01]  /*1e60*/  FMUL.FTZ R168, R190, R169 ;  /* 0x000000a9bea87220 */ /* 0x000fe20000410000 */
[----:B------:R-:W-:Y:S01]  /*1e70*/  @P5 SHF.L.U32 R171, R34, 0x10, RZ ;  /* 0x0000001022ab5819 */ /* 0x000fe200000006ff */
[----:B------:R-:W-:Y:S01]  /*1e80*/  FMUL.FTZ R208, R190, R173 ;  /* 0x000000adbed07220 */ /* 0x000fe20000410000 */
[----:B------:R-:W-:Y:S01]  /*1e90*/  @P5 SHF.L.U32 R175, R170, 0x10, RZ ;  /* 0x00000010aaaf5819 */ /* 0x000fe200000006ff */
[-C--:B------:R-:W-:Y:S01]  /*1ea0*/  FFMA.FTZ R170, R14, R176.reuse, R177 ;  /* 0x000000b00eaa7223 */ /* 0x080fe200000100b1 */
[----:B------:R-:W-:Y:S01]  /*1eb0*/  @P5 SHF.L.U32 R169, R32, 0x10, RZ ;  /* 0x0000001020a95819 */ /* 0x000fe200000006ff */
[----:B------:R-:W-:Y:S01]  /*1ec0*/  @P5 FADD.FTZ R210, R210, R171 ;  /* 0x000000abd2d25221 */ /* 0x000fe20000010000 */
[----:B------:R-:W-:Y:S01]  /*1ed0*/  FFMA.FTZ R171, R7, R176, R177 ;  /* 0x000000b007ab7223 */ /* 0x000fe200000100b1 */
[----:B------:R-:W-:Y:S01]  /*1ee0*/  @P5 FADD.FTZ R212, R212, R175 ;  /* 0x000000afd4d45221 */ /* 0x000fe20000010000 */
[--C-:B------:R-:W-:Y:S01]  /*1ef0*/  FADD.FTZ R175, R19, -R174.reuse ;  /* 0x800000ae13af7221 */ /* 0x100fe20000010000 */
[C---:B------:R-:W-:Y:S01]  /*1f00*/  @P5 SHF.L.U32 R179, R35.reuse, 0x10, RZ ;  /* 0x0000001023b35819 */ /* 0x040fe200000006ff */
[----:B------:R-:W-:Y:S01]  /*1f10*/  @P5 FADD.FTZ R168, R168, R169 ;  /* 0x000000a9a8a85221 */ /* 0x000fe20000010000 */
[----:B------:R-:W-:Y:S01]  /*1f20*/  @P5 PRMT R174, R35, 0x7632, R174 ;  /* 0x0000763223ae5816 */ /* 0x000fe200000000ae */
[----:B------:R-:W-:Y:S01]  /*1f30*/  FADD.FTZ R169, R13, -R170 ;  /* 0x800000aa0da97221 */ /* 0x000fe20000010000 */
[----:B------:R-:W-:Y:S01]  /*1f40*/  FADD.FTZ R171, R8, -R171 ;  /* 0x800000ab08ab7221 */ /* 0x000fe20000010000 */
[C---:B------:R-:W-:Y:S01]  /*1f50*/  @P5 PRMT R172, R33.reuse, 0x7632, R172 ;  /* 0x0000763221ac5816 */ /* 0x040fe200000000ac */
[----:B------:R-:W-:Y:S01]  /*1f60*/  @P5 FADD.FTZ R214, R214, R179 ;  /* 0x000000b3d6d65221 */ /* 0x000fe20000010000 */
[----:B------:R-:W-:Y:S01]  /*1f70*/  @P5 SHF.L.U32 R173, R174, 0x10, RZ ;  /* 0x00000010aead5819 */ /* 0x000fe200000006ff */
[C---:B------:R-:W-:Y:S01]  /*1f80*/  FMUL.FTZ R216, R190.reuse, R175 ;  /* 0x000000afbed87220 */ /* 0x040fe20000410000 */
[C---:B------:R-:W-:Y:S01]  /*1f90*/  FMUL.FTZ R170, R190.reuse, R169 ;  /* 0x000000a9beaa7220 */ /* 0x040fe20000410000 */
[----:B------:R-:W-:Y:S01]  /*1fa0*/  FMUL.FTZ R178, R190, R171 ;  /* 0x000000abbeb27220 */ /* 0x000fe20000410000 */
[----:B------:R-:W-:Y:S01]  /*1fb0*/  @P5 SHF.L.U32 R169, R172, 0x10, RZ ;  /* 0x00000010aca95819 */ /* 0x000fe200000006ff */
[----:B------:R-:W-:Y:S01]  /*1fc0*/  @P5 FADD.FTZ R216, R216, R173 ;  /* 0x000000add8d85221 */ /* 0x000fe20000010000 */
[----:B------:R-:W-:Y:S01]  /*1fd0*/  @P5 SHF.L.U32 R171, R33, 0x10, RZ ;  /* 0x0000001021ab5819 */ /* 0x000fe200000006ff */
[-C--:B------:R-:W-:Y:S01]  /*1fe0*/  FMUL.FTZ R209, R168, R207.reuse ;  /* 0x000000cfa8d17220 */ /* 0x080fe20000410000 */
[----:B------:R-:W-:Y:S01]  /*1ff0*/  @P6 F2FP.BF16.F32.PACK_AB R172, RZ, R210 ;  /* 0x000000d2ffac623e */ /* 0x000fe200000010ff */
[----:B------:R-:W-:Y:S01]  /*2000*/  @P5 FADD.FTZ R208, R208, R169 ;  /* 0x000000a9d0d05221 */ /* 0x000fe20000010000 */
[----:B------:R-:W-:Y:S01]  /*2010*/  @P6 F2FP.BF16.F32.PACK_AB R173, RZ, R214 ;  /* 0x000000d6ffad623e */ /* 0x000fe200000010ff */
[--C-:B------:R-:W-:Y:S01]  /*2020*/  @P5 FADD.FTZ R178, R178, R171.reuse ;  /* 0x000000abb2b25221 */ /* 0x100fe20000010000 */
        /* <DEDUP_REMOVED lines=8> */
[----:B------:R-:W0:Y:S01]  /*20b0*/  @P6 LDC.64 R172, c[0x0][0x308] ;  /* 0x0000c200ffac6b82 */ /* 0x000e220000000a00 */
[----:B------:R-:W-:Y:S01]  /*20c0*/  @P6 PRMT R162, R162, 0x5410, R174 ;  /* 0x00005410a2a26816 */ /* 0x000fe200000000ae */
[----:B------:R-:W-:Y:S01]  /*20d0*/  FMUL.FTZ R214, R142, R221 ;  /* 0x000000dd8ed67220 */ /* 0x000fe20000410000 */
[----:B------:R-:W-:Y:S01]  /*20e0*/  @P5 SHF.L.U32 R171, R171, 0x10, RZ ;  /* 0x00000010abab5819 */ /* 0x000fe200000006ff */
[----:B------:R-:W-:Y:S01]  /*20f0*/  FMUL.FTZ R211, R141, R212 ;  /* 0x000000d48dd37220 */ /* 0x000fe20000410000 */
[----:B------:R-:W-:Y:S01]  /*2100*/  @P6 F2FP.BF16.F32.PACK_AB R169, RZ, R168 ;  /* 0x000000a8ffa9623e */ /* 0x000fe200000010ff */
[----:B------:R-:W-:Y:S01]  /*2110*/  FMUL.FTZ R168, R144, R209 ;  /* 0x000000d190a87220 */ /* 0x000fe20000410000 */
[----:B------:R-:W-:Y:S01]  /*2120*/  @P6 F2FP.BF16.F32.PACK_AB R179, RZ, R216 ;  /* 0x000000d8ffb3623e */ /* 0x000fe200000010ff */
[----:B------:R-:W1:Y:S01]  /*2130*/  LDC.64 R174, c[0x0][0x2f8] ;  /* 0x0000be00ffae7b82 */ /* 0x000e620000000a00 */
[----:B------:R-:W-:Y:S01]  /*2140*/  @P5 FADD.FTZ R170, R170, R171 ;  /* 0x000000abaaaa5221 */ /* 0x000fe20000010000 */
[----:B------:R-:W-:Y:S01]  /*2150*/  @P6 F2FP.BF16.F32.PACK_AB R171, RZ, R178 ;  /* 0x000000b2ffab623e */ /* 0x000fe200000010ff */
[-C--:B------:R-:W-:Y:S01]  /*2160*/  FMUL.FTZ R216, R216, R207.reuse ;  /* 0x000000cfd8d87220 */ /* 0x080fe20000410000 */
[----:B------:R-:W-:Y:S01]  /*2170*/  @P6 PRMT R160, R169, 0x7610, R160 ;  /* 0x00007610a9a06816 */ /* 0x000fe200000000a0 */
[-C--:B------:R-:W-:Y:S01]  /*2180*/  FMUL.FTZ R178, R170, R207.reuse ;  /* 0x000000cfaab27220 */ /* 0x080fe20000410000 */
[----:B------:R-:W-:Y:S01]  /*2190*/  @P6 PRMT R161, R171, 0x7610, R161 ;  /* 0x00007610aba16816 */ /* 0x000fe200000000a1 */
[----:B------:R-:W-:Y:S01]  /*21a0*/  FMUL.FTZ R215, R143, R216 ;  /* 0x000000d88fd77220 */ /* 0x000fe20000410000 */
[----:B------:R-:W-:Y:S01]  /*21b0*/  @P6 F2FP.BF16.F32.PACK_AB R171, RZ, R208 ;  /* 0x000000d0ffab623e */ /* 0x000fe200000010ff */
        /* <DEDUP_REMOVED lines=8> */
[----:B0-----:R-:W-:Y:S01]  /*2240*/  @P6 IMAD.WIDE.U32 R172, R189, 0x10, R172 ;  /* 0x00000010bdac6825 */ /* 0x001fe200078e00ac */
[----:B------:R-:W-:-:S02]  /*2250*/  F2FP.BF16.F32.PACK_AB R168, R171, R168 ;  /* 0x000000a8aba8723e */ /* 0x000fc400000010ff */
[----:B------:R-:W-:Y:S02]  /*2260*/  F2FP.BF16.F32.PACK_AB R171, R215, R214 ;  /* 0x000000d6d7ab723e */ /* 0x000fe400000010ff */
[----:B------:R-:W-:Y:S02]  /*2270*/  @P6 PRMT R163, R163, 0x5410, R179 ;  /* 0x00005410a3a36816 */ /* 0x000fe400000000b3 */
[----:B------:R-:W-:Y:S01]  /*2280*/  F2FP.BF16.F32.PACK_AB R170, R211, R170 ;  /* 0x000000aad3aa723e */ /* 0x000fe200000010ff */
[C---:B-1----:R-:W-:Y:S01]  /*2290*/  IMAD.WIDE.U32 R174, R189.reuse, 0x10, R174 ;  /* 0x00000010bdae7825 */ /* 0x042fe200078e00ae */
        /* <DEDUP_REMOVED lines=24> */
.L_x_2685:
[----:B------:R-:W-:Y:S05]  /*2420*/  BSYNC B0 ;  /* 0x0000000000007941 */ /* 0x000fea0003800000 */
.L_x_2684:
        /* <DEDUP_REMOVED lines=20> */
[-C--:B------:R-:W-:Y:S01]  /*2570*/  FFMA.FTZ R174, R188, R176.reuse, R177 ;  /* 0x000000b0bcae7223 */ /* 0x080fe200000100b1 */
[----:B------:R-:W-:Y:S01]  /*2580*/  ISETP.NE.AND.EX P6, PT, RZ, UR15, PT, P6 ;  /* 0x0000000fff007c0c */ /* 0x000fe2000bfc5360 */
[----:B------:R-:W-:Y:S01]  /*2590*/  FADD.FTZ R173, R183, -R172 ;  /* 0x800000acb7ad7221 */ /* 0x000fe20000010000 */
[----:B------:R-:W-:Y:S01]  /*25a0*/  @P5 SHF.L.U32 R171, R30, 0x10, RZ ;  /* 0x000000101eab5819 */ /* 0x000fe200000006ff */
[----:B------:R-:W-:Y:S01]  /*25b0*/  FMUL.FTZ R168, R190, R169 ;  /* 0x000000a9bea87220 */ /* 0x000fe20000410000 */
[----:B------:R-:W-:Y:S01]  /*25c0*/  @P5 PRMT R170, R30, 0x7632, R170 ;  /* 0x000076321eaa5816 */ /* 0x000fe200000000aa */
[----:B------:R-:W-:Y:S01]  /*25d0*/  FMUL.FTZ R208, R190, R173 ;  /* 0x000000adbed07220 */ /* 0x000fe20000410000 */
[----:B------:R-:W-:Y:S01]  /*25e0*/  @P5 SHF.L.U32 R169, R28, 0x10, RZ ;  /* 0x000000101ca95819 */ /* 0x000fe200000006ff */
[----:B------:R-:W-:Y:S01]  /*25f0*/  @P5 FADD.FTZ R210, R210, R171 ;  /* 0x000000abd2d25221 */ /* 0x000fe20000010000 */
[-CC-:B------:R-:W-:Y:S01]  /*2600*/  FFMA.FTZ R171, R23, R176.reuse, R177.reuse ;  /* 0x000000b017ab7223 */ /* 0x180fe200000100b1 */
[----:B------:R-:W-:Y:S01]  /*2610*/  @P5 SHF.L.U32 R175, R170, 0x10, RZ ;  /* 0x00000010aaaf5819 */ /* 0x000fe200000006ff */
[----:B------:R-:W-:Y:S01]  /*2620*/  FFMA.FTZ R170, R182, R176, R177 ;  /* 0x000000b0b6aa7223 */ /* 0x000fe200000100b1 */
[----:B------:R-:W-:Y:S01]  /*2630*/  @P5 FADD.FTZ R168, R168, R169 ;  /* 0x000000a9a8a85221 */ /* 0x000fe20000010000 */
[----:B------:R-:W-:Y:S01]  /*2640*/  FADD.FTZ R171, R24, -R171 ;  /* 0x800000ab18ab7221 */ /* 0x000fe20000010000 */
[----:B------:R-:W-:Y:S01]  /*2650*/  @P5 SHF.L.U32 R179, R31, 0x10, RZ ;  /* 0x000000101fb35819 */ /* 0x000fe200000006ff */
[----:B------:R-:W-:Y:S01]  /*2660*/  @P5 FADD.FTZ R212, R212, R175 ;  /* 0x000000afd4d45221 */ /* 0x000fe20000010000 */
[----:B------:R-:W-:Y:S01]  /*2670*/  FADD.FTZ R175, R187, -R174 ;  /* 0x800000aebbaf7221 */ /* 0x000fe20000010000 */
[----:B------:R-:W-:Y:S01]  /*2680*/  FMUL.FTZ R178, R190, R171 ;  /* 0x000000abbeb27220 */ /* 0x000fe20000410000 */
[----:B------:R-:W-:Y:S01]  /*2690*/  @P5 SHF.L.U32 R171, R29, 0x10, RZ ;  /* 0x000000101dab5819 */ /* 0x000fe200000006ff */
[----:B------:R-:W-:Y:S01]  /*26a0*/  FADD.FTZ R169, R181, -R170 ;  /* 0x800000aab5a97221 */ /* 0x000fe20000010000 */
[----:B------:R-:W-:Y:S01]  /*26b0*/  @P5 PRMT R174, R31, 0x7632, R174 ;  /* 0x000076321fae5816 */ /* 0x000fe200000000ae */
[----:B------:R-:W-:Y:S01]  /*26c0*/  @P5 FADD.FTZ R214, R214, R179 ;  /* 0x000000b3d6d65221 */ /* 0x000fe20000010000 */
[----:B------:R-:W-:Y:S01]  /*26d0*/  @P5 PRMT R172, R29, 0x7632, R172 ;  /* 0x000076321dac5816 */ /* 0x000fe200000000ac */
[--C-:B------:R-:W-:Y:S01]  /*26e0*/  @P5 FADD.FTZ R178, R178, R171.reuse ;  /* 0x000000abb2b25221 */ /* 0x100fe20000010000 */
[----:B------:R-:W-:Y:S01]  /*26f0*/  @P5 PRMT R171, R28, 0x7632, R171 ;  /* 0x000076321cab5816 */ /* 0x000fe200000000ab */
[----:B------:R-:W-:Y:S01]  /*2700*/  FMUL.FTZ R170, R190, R169 ;  /* 0x000000a9beaa7220 */ /* 0x000fe20000410000 */
[----:B------:R-:W-:Y:S01]  /*2710*/  @P5 SHF.L.U32 R173, R174, 0x10, RZ ;  /* 0x00000010aead5819 */ /* 0x000fe200000006ff */
[----:B------:R-:W-:Y:S01]  /*2720*/  FMUL.FTZ R216, R190, R175 ;  /* 0x000000afbed87220 */ /* 0x000fe20000410000 */
[----:B------:R-:W-:Y:S01]  /*2730*/  @P5 SHF.L.U32 R171, R171, 0x10, RZ ;  /* 0x00000010abab5819 */ /* 0x000fe200000006ff */
[-C--:B------:R-:W-:Y:S01]  /*2740*/  FMUL.FTZ R213, R178, R207.reuse ;  /* 0x000000cfb2d57220 */ /* 0x080fe20000410000 */
[----:B------:R-:W-:Y:S01]  /*2750*/  @P5 SHF.L.U32 R169, R172, 0x10, RZ ;  /* 0x00000010aca95819 */ /* 0x000fe200000006ff */
[----:B------:R-:W-:Y:S01]  /*2760*/  @P5 FADD.FTZ R216, R216, R173 ;  /* 0x000000add8d85221 */ /* 0x000fe20000010000 */
[----:B------:R-:W-:Y:S01]  /*2770*/  @P6 F2FP.BF16.F32.PACK_AB R172, RZ, R210 ;  /* 0x000000d2ffac623e */ /* 0x000fe200000010ff */
[----:B------:R-:W-:Y:S01]  /*2780*/  @P5 FADD.FTZ R170, R170, R171 ;  /* 0x000000abaaaa5221 */ /* 0x000fe20000010000 */
        /* <DEDUP_REMOVED lines=17> */
[-C--:B------:R-:W-:Y:S01]  /*28a0*/  FMUL.FTZ R208, R208, R207.reuse ;  /* 0x000000cfd0d07220 */ /* 0x080fe20000410000 */
        /* <DEDUP_REMOVED lines=17> */
[----:B------:R0:W-:Y:S01]  /*29c0*/  @P6 STG.E.128 desc[UR4][R174.64], R160 ;  /* 0x000000a0ae006986 */ /* 0x0001e2000c101d04 */
[----:B------:R-:W-:Y:S02]  /*29d0*/  F2FP.BF16.F32.PACK_AB R168, R171, R168 ;  /* 0x000000a8aba8723e */ /* 0x000fe400000010ff */
[----:B------:R-:W-:Y:S02]  /*29e0*/  F2FP.BF16.F32.PACK_AB R169, R210, R169 ;  /* 0x000000a9d2a9723e */ /* 0x000fe400000010ff */
[----:B------:R-:W-:Y:S02]  /*29f0*/  LEA.HI.X R173, R189, UR17, RZ, 0x4, P5 ;  /* 0x00000011bdad7c11 */ /* 0x000fe4000a8f24ff */
[----:B------:R-:W-:-:S02]  /*2a00*/  F2FP.BF16.F32.PACK_AB R171, R214, R179 ;  /* 0x000000b3d6ab723e */ /* 0x000fc400000010ff */
        /* <DEDUP_REMOVED lines=22> */
.L_x_2687:
[----:B------:R-:W-:Y:S05]  /*2b70*/  BSYNC B0 ;  /* 0x0000000000007941 */ /* 0x000fea0003800000 */
.L_x_2686:
        /* <DEDUP_REMOVED lines=13> */
[-C--:B------:R-:W-:Y:S01]  /*2c50*/  FFMA.FTZ R209, R201, R176.reuse, R177 ;  /* 0x000000b0c9d17223 */ /* 0x080fe200000100b1 */
[----:B------:R-:W-:Y:S01]  /*2c60*/  FADD.FTZ R171, R197, -R168 ;  /* 0x800000a8c5ab7221 */ /* 0x000fe20000010000 */
[----:B------:R-:W-:Y:S01]  /*2c70*/  FADD.FTZ R173, R194, -R173 ;  /* 0x800000adc2ad7221 */ /* 0x000fe20000010000 */
[----:B------:R-:W-:Y:S01]  /*2c80*/  FFMA.FTZ R176, R206, R176, R177 ;  /* 0x000000b0ceb07223 */ /* 0x000fe200000100b1 */
[----:B------:R-:W-:Y:S01]  /*2c90*/  FADD.FTZ R169, R192, -R169 ;  /* 0x800000a9c0a97221 */ /* 0x000fe20000010000 */
[----:B------:R-:W-:Y:S01]  /*2ca0*/  FADD.FTZ R179, R196, -R179 ;  /* 0x800000b3c4b37221 */ /* 0x000fe20000010000 */
[----:B------:R-:W-:Y:S01]  /*2cb0*/  FADD.FTZ R175, R199, -R170 ;  /* 0x800000aac7af7221 */ /* 0x000fe20000010000 */
[----:B------:R-:W-:Y:S01]  /*2cc0*/  FADD.FTZ R177, R203, -R172 ;  /* 0x800000accbb17221 */ /* 0x000fe20000010000 */
[C---:B------:R-:W-:Y:S01]  /*2cd0*/  FMUL.FTZ R170, R190.reuse, R171 ;  /* 0x000000abbeaa7220 */ /* 0x040fe20000410000 */
[C---:B------:R-:W-:Y:S01]  /*2ce0*/  FMUL.FTZ R172, R190.reuse, R173 ;  /* 0x000000adbeac7220 */ /* 0x040fe20000410000 */
[----:B------:R-:W-:Y:S01]  /*2cf0*/  ISETP.NE.U32.AND P6, PT, RZ, UR14, PT ;  /* 0x0000000eff007c0c */ /* 0x000fe2000bfc5070 */
[----:B------:R-:W-:Y:S01]  /*2d00*/  FADD.FTZ R211, R205, -R176 ;  /* 0x800000b0cdd37221 */ /* 0x000fe20000010000 */
[----:B------:R-:W-:Y:S01]  /*2d10*/  FMUL.FTZ R168, R190, R169 ;  /* 0x000000a9bea87220 */ /* 0x000fe20000410000 */
[----:B------:R-:W-:Y:S01]  /*2d20*/  @P5 SHF.L.U32 R173, R158, 0x10, RZ ;  /* 0x000000109ead5819 */ /* 0x000fe200000006ff */
[----:B------:R-:W-:Y:S01]  /*2d30*/  FMUL.FTZ R176, R190, R179 ;  /* 0x000000b3beb07220 */ /* 0x000fe20000410000 */
[C---:B------:R-:W-:Y:S01]  /*2d40*/  @P5 SHF.L.U32 R171, R157.reuse, 0x10, RZ ;  /* 0x000000109dab5819 */ /* 0x040fe200000006ff */
[----:B------:R-:W-:Y:S01]  /*2d50*/  FADD.FTZ R209, R204, -R209 ;  /* 0x800000d1ccd17221 */ /* 0x000fe20000010000 */
[----:B------:R-:W-:Y:S01]  /*2d60*/  @P5 SHF.L.U32 R169, R156, 0x10, RZ ;  /* 0x000000109ca95819 */ /* 0x000fe200000006ff */
[----:B------:R-:W-:Y:S01]  /*2d70*/  @P5 FADD.FTZ R176, R176, R173 ;  /* 0x000000adb0b05221 */ /* 0x000fe20000010000 */
[----:B------:R-:W-:Y:S01]  /*2d80*/  ISETP.NE.AND.EX P6, PT, RZ, UR15, PT, P6 ;  /* 0x0000000fff007c0c */ /* 0x000fe2000bfc5360 */
[----:B------:R-:W-:Y:S01]  /*2d90*/  @P5 FADD.FTZ R172, R172, R171 ;  /* 0x000000abacac5221 */ /* 0x000fe20000010000 */
[----:B------:R-:W-:Y:S01]  /*2da0*/  @P5 PRMT R173, R158, 0x7632, R173 ;  /* 0x000076329ead5816 */ /* 0x000fe200000000ad */
[----:B------:R-:W-:Y:S01]  /*2db0*/  @P5 FADD.FTZ R168, R168, R169 ;  /* 0x000000a9a8a85221 */ /* 0x000fe20000010000 */
[----:B------:R-:W-:Y:S01]  /*2dc0*/  @P5 PRMT R171, R157, 0x7632, R171 ;  /* 0x000076329dab5816 */ /* 0x000fe200000000ab */
[C---:B------:R-:W-:Y:S01]  /*2dd0*/  FMUL.FTZ R174, R190.reuse, R175 ;  /* 0x000000afbeae7220 */ /* 0x040fe20000410000 */
[----:B------:R-:W-:Y:S01]  /*2de0*/  FMUL.FTZ R178, R190, R177 ;  /* 0x000000b1beb27220 */ /* 0x000fe20000410000 */
[----:B------:R-:W-:Y:S01]  /*2df0*/  @P5 PRMT R169, R156, 0x7632, R169 ;  /* 0x000076329ca95816 */ /* 0x000fe200000000a9 */
[C---:B------:R-:W-:Y:S01]  /*2e00*/  FMUL.FTZ R208, R190.reuse, R209 ;  /* 0x000000d1bed07220 */ /* 0x040fe20000410000 */
[C---:B------:R-:W-:Y:S01]  /*2e10*/  @P5 SHF.L.U32 R175, R159.reuse, 0x10, RZ ;  /* 0x000000109faf5819 */ /* 0x040fe200000006ff */
[----:B------:R-:W-:Y:S01]  /*2e20*/  FMUL.FTZ R210, R190, R211 ;  /* 0x000000d3bed27220 */ /* 0x000fe20000410000 */
[----:B------:R-:W-:Y:S01]  /*2e30*/  @P5 PRMT R177, R159, 0x7632, R177 ;  /* 0x000076329fb15816 */ /* 0x000fe200000000b1 */
[-C--:B------:R-:W-:Y:S01]  /*2e40*/  FMUL.FTZ R211, R176, R207.reuse ;  /* 0x000000cfb0d37220 */ /* 0x080fe20000410000 */
[----:B------:R-:W-:Y:S01]  /*2e50*/  @P5 SHF.L.U32 R173, R173, 0x10, RZ ;  /* 0x00000010adad5819 */ /* 0x000fe200000006ff */
[----:B------:R-:W-:Y:S01]  /*2e60*/  @P5 FADD.FTZ R208, R208, R175 ;  /* 0x000000afd0d05221 */ /* 0x000fe20000010000 */
[----:B------:R-:W-:Y:S01]  /*2e70*/  @P5 SHF.L.U32 R171, R171, 0x10, RZ ;  /* 0x00000010abab5819 */ /* 0x000fe200000006ff */
[-C--:B------:R-:W-:Y:S01]  /*2e80*/  FMUL.FTZ R179, R168, R207.reuse ;  /* 0x000000cfa8b37220 */ /* 0x080fe20000410000 */
[----:B------:R-:W-:Y:S01]  /*2e90*/  @P5 SHF.L.U32 R169, R169, 0x10, RZ ;  /* 0x00000010a9a95819 */ /* 0x000fe200000006ff */
[----:B------:R-:W-:Y:S01]  /*2ea0*/  @P5 FADD.FTZ R178, R178, R173 ;  /* 0x000000adb2b25221 */ /* 0x000fe20000010000 */
        /* <DEDUP_REMOVED lines=26> */
[----:B------:R-:W-:-:S02]  /*3050*/  @P6 LEA R174, P5, R189, UR14, 0x4 ;  /* 0x0000000ebdae6c11 */ /* 0x000fc4000f8a20ff */
        /* <DEDUP_REMOVED lines=8> */
[C---:B------:R-:W-:Y:S02]  /*30e0*/  @P6 LEA.HI.X R175, R189.reuse, UR15, RZ, 0x4, P5 ;  /* 0x0000000fbdaf6c11 */ /* 0x040fe4000a8f24ff */
[----:B------:R-:W-:-:S02]  /*30f0*/  LEA R172, P5, R189, UR16, 0x4 ;  /* 0x00000010bdac7c11 */ /* 0x000fc4000f8a20ff */
        /* <DEDUP_REMOVED lines=23> */
[----:B------:R-:W-:Y:S01]  /*3270*/  SHF.L.U32 R170, R167, 0x10, RZ ;  /* 0x00000010a7aa7819 */ /* 0x000fe200000006ff */
[----:B------:R-:W-:Y:S02]  /*3280*/  FFMA.FTZ R41, R164, R176, R41 ;  /* 0x000000b0a4297223 */ /* 0x000fe40000010029 */
[----:B------:R-:W-:Y:S02]  /*3290*/  FFMA.FTZ R43, R166, R178, R43 ;  /* 0x000000b2a62b7223 */ /* 0x000fe4000001002b */
[----:B------:R-:W-:-:S07]  /*32a0*/  FFMA.FTZ R39, R170, R208, R39 ;  /* 0x000000d0aa277223 */ /* 0x000fce0000010027 */
.L_x_2689:
[----:B------:R-:W-:Y:S05]  /*32b0*/  BSYNC B0 ;  /* 0x0000000000007941 */ /* 0x000fea0003800000 */
.L_x_2688:
[----:B------:R-:W-:Y:S02]  /*32c0*/  IADD3 R5, R5, UR18, RZ ;  /* 0x0000001205057c10 */ /* 0x000fe4000fffe0ff */
[----:B------:R-:W-:Y:S02]  /*32d0*/  SEL R172, RZ, 0x1, P4 ;  /* 0x00000001ffac7807 */ /* 0x000fe40002000000 */
[----:B------:R-:W-:-:S13]  /*32e0*/  ISETP.GE.AND P5, PT, R5, UR19, PT ;  /* 0x0000001305007c0c */ /* 0x000fda000bfa6270 */
[----:B------:R-:W-:Y:S05]  /*32f0*/  @!P5 BRA `(.L_x_2690) ;  /* 0xffffffd000b8d947 */ /* 0x000fea000383ffff */
.L_x_2676:
        /* <DEDUP_REMOVED lines=20> */
.L_x_2692:
[----:B------:R-:W-:Y:S05]  /*3440*/  BSYNC B0 ;  /* 0x0000000000007941 */ /* 0x000fea0003800000 */
.L_x_2691:
        /* <DEDUP_REMOVED lines=15> */
.L_x_2694:
[----:B------:R-:W-:Y:S05]  /*3540*/  BSYNC B0 ;  /* 0x0000000000007941 */ /* 0x000fea0003800000 */
.L_x_2693:
        /* <DEDUP_REMOVED lines=14> */
.L_x_2683:
[----:B------:R-:W-:Y:S02]  /*3630*/  MOV R175, R177 ;  /* 0x000000b100af7202 */ /* 0x000fe40000000f00 */
[----:B------:R-:W-:Y:S02]  /*3640*/  MOV R178, 0x10 ;  /* 0x0000001000b27802 */ /* 0x000fe40000000f00 */
[----:B------:R-:W-:Y:S02]  /*3650*/  MOV R179, 0x1f ;  /* 0x0000001f00b37802 */ /* 0x000fe40000000f00 */
[----:B------:R-:W-:-:S07]  /*3660*/  MOV R174, 0xffffffff ;  /* 0xffffffff00ae7802 */ /* 0x000fce0000000f00 */
[----:B------:R-:W-:Y:S05]  /*3670*/  WARPSYNC.COLLECTIVE R174, `(.L_x_2695) ;  /* 0x00000000ae087348 */ /* 0x000fea0003c00000 */
[----:B------:R0:W1:Y:S02]  /*3680*/  SHFL.DOWN P6, R209, R175, R178, R179 ;  /* 0x080000b2afd17389 */ /* 0x00006400000c00b3 */
[----:B01----:R-:W-:Y:S01]  /*3690*/  ENDCOLLECTIVE ;  /* 0x000000000000791b */ /* 0x003fe20003800000 */
.L_x_2695:
[----:B------:R-:W-:Y:S02]  /*36a0*/  MOV R175, R176 ;  /* 0x000000b000af7202 */ /* 0x000fe40000000f00 */
[----:B------:R-:W-:-:S07]  /*36b0*/  MOV R166, R209 ;  /* 0x000000d100a67202 */ /* 0x000fce0000000f00 */
[----:B------:R-:W-:Y:S05]  /*36c0*/  WARPSYNC.COLLECTIVE R174, `(.L_x_2696) ;  /* 0x00000000ae087348 */ /* 0x000fea0003c00000 */
[----:B------:R0:W1:Y:S02]  /*36d0*/  SHFL.DOWN P6, R209, R175, R178, R179 ;  /* 0x080000b2afd17389 */ /* 0x00006400000c00b3 */
[----:B01----:R-:W-:Y:S01]  /*36e0*/  ENDCOLLECTIVE ;  /* 0x000000000000791b */ /* 0x003fe20003800000 */
.L_x_2696:
[----:B------:R-:W-:-:S05]  /*36f0*/  FADD.FTZ R166, R166, R177 ;  /* 0x000000b1a6a67221 */ /* 0x000fca0000010000 */
[----:B------:R-:W-:Y:S02]  /*3700*/  MOV R175, R166 ;  /* 0x000000a600af7202 */ /* 0x000fe40000000f00 */
[----:B------:R-:W-:Y:S02]  /*3710*/  MOV R178, 0x8 ;  /* 0x0000000800b27802 */ /* 0x000fe40000000f00 */
[----:B------:R-:W-:-:S07]  /*3720*/  MOV R167, R209 ;  /* 0x000000d100a77202 */ /* 0x000fce0000000f00 */
[----:B------:R-:W-:Y:S05]  /*3730*/  WARPSYNC.COLLECTIVE R174, `(.L_x_2697) ;  /* 0x00000000ae087348 */ /* 0x000fea0003c00000 */
[----:B------:R0:W1:Y:S02]  /*3740*/  SHFL.DOWN P6, R209, R175, R178, R179 ;  /* 0x080000b2afd17389 */ /* 0x00006400000c00b3 */
[----:B01----:R-:W-:Y:S01]  /*3750*/  ENDCOLLECTIVE ;  /* 0x000000000000791b */ /* 0x003fe20003800000 */
.L_x_2697:
[----:B------:R-:W-:-:S05]  /*3760*/  FADD.FTZ R167, R167, R176 ;  /* 0x000000b0a7a77221 */ /* 0x000fca0000010000 */
[----:B------:R-:W-:Y:S02]  /*3770*/  MOV R175, R167 ;  /* 0x000000a700af7202 */ /* 0x000fe40000000f00 */
[----:B------:R-:W-:-:S07]  /*3780*/  MOV R169, R209 ;  /* 0x000000d100a97202 */ /* 0x000fce0000000f00 */
[----:B------:R-:W-:Y:S05]  /*3790*/  WARPSYNC.COLLECTIVE R174, `(.L_x_2698) ;  /* 0x00000000ae087348 */ /* 0x000fea0003c00000 */
[----:B------:R0:W1:Y:S02]  /*37a0*/  SHFL.DOWN P6, R209, R175, R178, R179 ;  /* 0x080000b2afd17389 */ /* 0x00006400000c00b3 */
[----:B01----:R-:W-:Y:S01]  /*37b0*/  ENDCOLLECTIVE ;  /* 0x000000000000791b */ /* 0x003fe20003800000 */
.L_x_2698:
[----:B------:R-:W-:-:S05]  /*37c0*/  FADD.FTZ R169, R166, R169 ;  /* 0x000000a9a6a97221 */ /* 0x000fca0000010000 */
[----:B------:R-:W-:Y:S02]  /*37d0*/  MOV R175, R169 ;  /* 0x000000a900af7202 */ /* 0x000fe40000000f00 */
[----:B------:R-:W-:Y:S02]  /*37e0*/  MOV R178, 0x4 ;  /* 0x0000000400b27802 */ /* 0x000fe40000000f00 */
[----:B------:R-:W-:-:S07]  /*37f0*/  MOV R168, R209 ;  /* 0x000000d100a87202 */ /* 0x000fce0000000f00 */
[----:B------:R-:W-:Y:S05]  /*3800*/  WARPSYNC.COLLECTIVE R174, `(.L_x_2699) ;  /* 0x00000000ae087348 */ /* 0x000fea0003c00000 */
[----:B------:R0:W1:Y:S02]  /*3810*/  SHFL.DOWN P6, R209, R175, R178, R179 ;  /* 0x080000b2afd17389 */ /* 0x00006400000c00b3 */
[----:B01----:R-:W-:Y:S01]  /*3820*/  ENDCOLLECTIVE ;  /* 0x000000000000791b */ /* 0x003fe20003800000 */
.L_x_2699:
[----:B------:R-:W-:-:S05]  /*3830*/  FADD.FTZ R168, R167, R168 ;  /* 0x000000a8a7a87221 */ /* 0x000fca0000010000 */
[----:B------:R-:W-:Y:S02]  /*3840*/  MOV R175, R168 ;  /* 0x000000a800af7202 */ /* 0x000fe40000000f00 */
[----:B------:R-:W-:-:S07]  /*3850*/  MOV R170, R209 ;  /* 0x000000d100aa7202 */ /* 0x000fce0000000f00 */
[----:B------:R-:W-:Y:S05]  /*3860*/  WARPSYNC.COLLECTIVE R174, `(.L_x_2700) ;  /* 0x00000000ae087348 */ /* 0x000fea0003c00000 */
[----:B------:R0:W1:Y:S02]  /*3870*/  SHFL.DOWN P6, R209, R175, R178, R179 ;  /* 0x080000b2afd17389 */ /* 0x00006400000c00b3 */
[----:B01----:R-:W-:Y:S01]  /*3880*/  ENDCOLLECTIVE ;  /* 0x000000000000791b */ /* 0x003fe20003800000 */
.L_x_2700:
[----:B------:R-:W-:-:S05]  /*3890*/  FADD.FTZ R170, R169, R170 ;  /* 0x000000aaa9aa7221 */ /* 0x000fca0000010000 */
[----:B------:R-:W-:Y:S02]  /*38a0*/  MOV R175, R170 ;  /* 0x000000aa00af7202 */ /* 0x000fe40000000f00 */
[----:B------:R-:W-:Y:S02]  /*38b0*/  MOV R178, 0x2 ;  /* 0x0000000200b27802 */ /* 0x000fe40000000f00 */
[----:B------:R-:W-:-:S07]  /*38c0*/  MOV R171, R209 ;  /* 0x000000d100ab7202 */ /* 0x000fce0000000f00 */
[----:B------:R-:W-:Y:S05]  /*38d0*/  WARPSYNC.COLLECTIVE R174, `(.L_x_2701) ;  /* 0x00000000ae087348 */ /* 0x000fea0003c00000 */
[----:B------:R0:W1:Y:S02]  /*38e0*/  SHFL.DOWN P6, R209, R175, R178, R179 ;  /* 0x080000b2afd17389 */ /* 0x00006400000c00b3 */
[----:B01----:R-:W-:Y:S01]  /*38f0*/  ENDCOLLECTIVE ;  /* 0x000000000000791b */ /* 0x003fe20003800000 */
.L_x_2701:
[----:B------:R-:W-:-:S05]  /*3900*/  FADD.FTZ R171, R168, R171 ;  /* 0x000000aba8ab7221 */ /* 0x000fca0000010000 */
[----:B------:R-:W-:Y:S02]  /*3910*/  MOV R175, R171 ;  /* 0x000000ab00af7202 */ /* 0x000fe40000000f00 */
[----:B------:R-:W-:-:S07]  /*3920*/  MOV R173, R209 ;  /* 0x000000d100ad7202 */ /* 0x000fce0000000f00 */
[----:B------:R-:W-:Y:S05]  /*3930*/  WARPSYNC.COLLECTIVE R174, `(.L_x_2702) ;  /* 0x00000000ae087348 */ /* 0x000fea0003c00000 */
[----:B------:R0:W1:Y:S02]  /*3940*/  SHFL.DOWN P6, R209, R175, R178, R179 ;  /* 0x080000b2afd17389 */ /* 0x00006400000c00b3 */
[----:B01----:R-:W-:Y:S01]  /*3950*/  ENDCOLLECTIVE ;  /* 0x000000000000791b */ /* 0x003fe20003800000 */
.L_x_2702:
[----:B------:R-:W-:-:S05]  /*3960*/  FADD.FTZ R173, R170, R173 ;  /* 0x000000adaaad7221 */ /* 0x000fca0000010000 */
[----:B------:R-:W-:Y:S02]  /*3970*/  MOV R175, R173 ;  /* 0x000000ad00af7202 */ /* 0x000fe40000000f00 */
[----:B------:R-:W-:Y:S02]  /*3980*/  MOV R178, 0x1 ;  /* 0x0000000100b27802 */ /* 0x000fe40000000f00 */
[----:B------:R-:W-:-:S07]  /*3990*/  MOV R172, R209 ;  /* 0x000000d100ac7202 */ /* 0x000fce0000000f00 */
[----:B------:R-:W-:Y:S05]  /*39a0*/  WARPSYNC.COLLECTIVE R174, `(.L_x_2703) ;  /* 0x00000000ae087348 */ /* 0x000fea0003c00000 */
[----:B------:R0:W1:Y:S02]  /*39b0*/  SHFL.DOWN P6, R209, R175, R178, R179 ;  /* 0x080000b2afd17389 */ /* 0x00006400000c00b3 */
[----:B01----:R-:W-:Y:S01]  /*39c0*/  ENDCOLLECTIVE ;  /* 0x000000000000791b */ /* 0x003fe20003800000 */
.L_x_2703:
[----:B------:R-:W-:-:S05]  /*39d0*/  FADD.FTZ R172, R171, R172 ;  /* 0x000000acabac7221 */ /* 0x000fca0000010000 */
[----:B------:R-:W-:Y:S02]  /*39e0*/  MOV R175, R172 ;  /* 0x000000ac00af7202 */ /* 0x000fe40000000f00 */
[----:B------:R-:W-:-:S07]  /*39f0*/  MOV R208, R209 ;  /* 0x000000d100d07202 */ /* 0x000fce0000000f00 */
[----:B------:R-:W-:Y:S05]  /*3a00*/  WARPSYNC.COLLECTIVE R174, `(.L_x_2704) ;  /* 0x00000000ae087348 */ /* 0x000fea0003c00000 */
[----:B------:R0:W1:Y:S02]  /*3a10*/  SHFL.DOWN P6, R209, R175, R178, R179 ;  /* 0x080000b2afd17389 */ /* 0x00006400000c00b3 */
[----:B01----:R-:W-:Y:S01]  /*3a20*/  ENDCOLLECTIVE ;  /* 0x000000000000791b */ /* 0x003fe20003800000 */
.L_x_2704:
[----:B------:R-:W-:Y:S05]  /*3a30*/  BRA `(.L_x_2705) ;  /* 0xffffffe000187947 */ /* 0x000fea000383ffff */
.L_x_2706:
        /* <DEDUP_REMOVED lines=12> */
.L_x_11303:


//--------------------- .text._ZN10layer_norm13ln_bwd_kernelINS_13Kernel_traitsIf13__nv_bfloat16S2_S2_fjLj6144ELj1ELj1ELj8ELj16ENS_18Kernel_traits_baseILj6144EfS2_S2_S2_fjLj256EEEEELb0ELb1ELb0ELb1EEEvNS_9BwdParamsE --------------------------
	.section	.text._ZN10layer_norm13ln_bwd_kernelINS_13Kernel_traitsIf13__nv_bfloat16S2_S2_fjLj6144ELj1ELj1ELj8ELj16ENS_18Kernel_traits_baseILj6144EfS2_S2_S2_fjLj256EEEEELb0ELb1ELb0ELb1EEEvNS_9BwdParamsE,"ax",@progbits
	.align	128
        .global         _ZN10layer_norm13ln_bwd_kernelINS_13Kernel_traitsIf13__nv_bfloat16S2_S2_fjLj6144ELj1ELj1ELj8ELj16ENS_18Kernel_traits_baseILj6144EfS2_S2_S2_fjLj256EEEEELb0ELb1ELb0ELb1EEEvNS_9BwdParamsE
        .type           _ZN10layer_norm13ln_bwd_kernelINS_13Kernel_traitsIf13__nv_bfloat16S2_S2_fjLj6144ELj1ELj1ELj8ELj16ENS_18Kernel_traits_baseILj6144EfS2_S2_S2_fjLj256EEEEELb0ELb1ELb0ELb1EEEvNS_9BwdParamsE,@function
        .size           _ZN10layer_norm13ln_bwd_kernelINS_13Kernel_traitsIf13__nv_bfloat16S2_S2_fjLj6144ELj1ELj1ELj8ELj16ENS_18Kernel_traits_baseILj6144EfS2_S2_S2_fjLj256EEEEELb0ELb1ELb0ELb1EEEvNS_9BwdParamsE,(.L_x_11304 - _ZN10layer_norm13ln_bwd_kernelINS_13Kernel_traitsIf13__nv_bfloat16S2_S2_fjLj6144ELj1ELj1ELj8ELj16ENS_18Kernel_traits_baseILj6144EfS2_S2_S2_fjLj256EEEEELb0ELb1ELb0ELb1EEEvNS_9BwdParamsE)
        .other          _ZN10layer_norm13ln_bwd_kernelINS_13Kernel_traitsIf13__nv_bfloat16S2_S2_fjLj6144ELj1ELj1ELj8ELj16ENS_18Kernel_traits_baseILj6144EfS2_S2_S2_fjLj256EEEEELb0ELb1ELb0ELb1EEEvNS_9BwdParamsE,@"STO_CUDA_ENTRY STV_DEFAULT"
_ZN10layer_norm13ln_bwd_kernelINS_13Kernel_traitsIf13__nv_bfloat16S2_S2_fjLj6144ELj1ELj1ELj8ELj16ENS_18Kernel_traits_baseILj6144EfS2_S2_S2_fjLj256EEEEELb0ELb1ELb0ELb1EEEvNS_9BwdParamsE:
.text._ZN10layer_norm13ln_bwd_kernelINS_13Kernel_traitsIf13__nv_bfloat16S2_S2_fjLj6144ELj1ELj1ELj8ELj16ENS_18Kernel_traits_baseILj6144EfS2_S2_S2_fjLj256EEEEELb0ELb1ELb0ELb1EEEvNS_9BwdParamsE:
        /* <DEDUP_REMOVED lines=52> */
.L_x_2707:
[----:B------:R-:W-:Y:S01]  /*0340*/  SHF.L.U32 R0, R92, 0x5, RZ ;  /* 0x000000055c007819 */ /* 0x000fe200000006ff */
[----:B------:R-:W-:Y:S01]  /*0350*/  ULDC.64 UR4, c[0x0][0x260] ;  /* 0x0000980000047ab9 */ /* 0x000fe20000000a00 */
[----:B------:R-:W-:Y:S02]  /*0360*/  ULDC.64 UR8, c[0x0][0x278] ;  /* 0x00009e0000087ab9 */ /* 0x000fe40000000a00 */
[----:B------:R-:W-:-:S04]  /*0370*/  LOP3.LUT R0, R0, 0x1fe0, RZ, 0xc0, !PT ;  /* 0x00001fe000007812 */ /* 0x000fc800078ec0ff */
[C---:B------:R-:W-:Y:S02]  /*0380*/  IADD3 R2, P0, R0.reuse, UR4, RZ ;  /* 0x0000000400027c10 */ /* 0x040fe4000ff1e0ff */
[----:B------:R-:W-:Y:S02]  /*0390*/  IADD3 R52, P1, R0, UR8, RZ ;  /* 0x0000000800347c10 */ /* 0x000fe4000ff3e0ff */
[----:B------:R-:W-:Y:S01]  /*03a0*/  IADD3.X R3, RZ, UR5, RZ, P0, !PT ;  /* 0x00000005ff037c10 */ /* 0x000fe200087fe4ff */
[----:B------:R-:W-:Y:S01]  /*03b0*/  ULDC.64 UR4, c[0x0][0x270] ;  /* 0x00009c0000047ab9 */ /* 0x000fe20000000a00 */
[----:B------:R-:W-:-:S03]  /*03c0*/  IADD3.X R53, RZ, UR9, RZ, P1, !PT ;  /* 0x00000009ff357c10 */ /* 0x000fc60008ffe4ff */
[----:B------:R0:W5:Y:S04]  /*03d0*/  LDG.E.128 R48, desc[UR6][R2.64] ;  /* 0x0000000602307981 */ /* 0x000168000c1e1d00 */
        /* <DEDUP_REMOVED lines=13> */
[----:B------:R-:W-:Y:S01]  /*04b0*/  MOV R93, RZ ;  /* 0x000000ff005d7202 */ /* 0x000fe20000000f00 */
        /* <DEDUP_REMOVED lines=36> */
[----:B0-----:R-:W-:-:S07]  /*0700*/  CS2R R140, SRZ ;  /* 0x00000000008c7805 */ /* 0x001fce000001ff00 */
.L_x_2711:
        /* <DEDUP_REMOVED lines=12> */
[C---:B------:R-:W-:Y:S01]  /*07d0*/  IADD3 R171, R175.reuse, 0x100, RZ ;  /* 0x00000100afab7810 */ /* 0x040fe20007ffe0ff */
[C---:B-1----:R-:W-:Y:S01]  /*07e0*/  IMAD.WIDE.U32 R68, R175.reuse, 0x10, R84 ;  /* 0x00000010af447825 */ /* 0x042fe200078e0054 */
[----:B------:R-:W-:Y:S02]  /*07f0*/  IADD3 R167, R175, 0x200, RZ ;  /* 0x00000200afa77810 */ /* 0x000fe40007ffe0ff */
[C---:B------:R-:W-:Y:S01]  /*0800*/  @P0 LEA.HI.X R87, R166.reuse, R87, R70, 0x1, P1 ;  /* 0x00000057a6570211 */ /* 0x040fe200008f0c46 */
[----:B------:R-:W-:Y:S02]  /*0810*/  IMAD.WIDE.U32 R76, R171, 0x10, R84 ;  /* 0x00000010ab4c7825 */ /* 0x000fe400078e0054 */
[----:B------:R-:W4:Y:S02]  /*0820*/  LDG.E.128 R68, desc[UR6][R68.64] ;  /* 0x0000000644447981 */ /* 0x000f24000c1e1d00 */
[----:B--2---:R-:W-:-:S02]  /*0830*/  IMAD.WIDE R176, R166, 0x4, R176 ;  /* 0x00000004a6b07825 */ /* 0x004fc400078e02b0 */
[----:B------:R-:W2:Y:S02]  /*0840*/  @P0 LDG.E.U16 R174, desc[UR6][R86.64] ;  /* 0x0000000656ae0981 */ /* 0x000ea4000c1e1500 */
[----:B------:R-:W-:Y:S02]  /*0850*/  IMAD.WIDE.U32 R84, R167, 0x10, R84 ;  /* 0x00000010a7547825 */ /* 0x000fe400078e0054 */
[----:B------:R-:W2:Y:S02]  /*0860*/  LDG.E R183, desc[UR6][R176.64] ;  /* 0x00000006b0b77981 */ /* 0x000ea4000c1e1900 */
[--C-:B---3--:R-:W-:Y:S02]  /*0870*/  IMAD.WIDE.U32 R72, R175, 0x10, R2.reuse ;  /* 0x00000010af487825 */ /* 0x108fe400078e0002 */
[----:B------:R-:W3:Y:S02]  /*0880*/  LDG.E.128 R76, desc[UR6][R76.64] ;  /* 0x000000064c4c7981 */ /* 0x000ee4000c1e1d00 */
[----:B------:R-:W-:-:S02]  /*0890*/  IMAD.WIDE.U32 R80, R171, 0x10, R2 ;  /* 0x00000010ab507825 */ /* 0x000fc400078e0002 */
[----:B------:R-:W3:Y:S02]  /*08a0*/  LDG.E.128 R72, desc[UR6][R72.64] ;  /* 0x0000000648487981 */ /* 0x000ee4000c1e1d00 */
[----:B0-----:R-:W-:Y:S02]  /*08b0*/  IMAD.WIDE R178, R166, 0x4, R152 ;  /* 0x00000004a6b27825 */ /* 0x001fe400078e0298 */
[----:B------:R-:W3:Y:S02]  /*08c0*/  LDG.E.128 R84, desc[UR6][R84.64] ;  /* 0x0000000654547981 */ /* 0x000ee4000c1e1d00 */
[----:B------:R-:W-:Y:S02]  /*08d0*/  IMAD.WIDE.U32 R88, R167, 0x10, R2 ;  /* 0x00000010a7587825 */ /* 0x000fe400078e0002 */
[----:B------:R-:W3:Y:S04]  /*08e0*/  LDG.E R168, desc[UR6][R178.64] ;  /* 0x00000006b2a87981 */ /* 0x000ee8000c1e1900 */
[----:B------:R-:W3:Y:S04]  /*08f0*/  LDG.E.128 R80, desc[UR6][R80.64] ;  /* 0x0000000650507981 */ /* 0x000ee8000c1e1d00 */
[----:B------:R-:W3:Y:S01]  /*0900*/  LDG.E.128 R88, desc[UR6][R88.64] ;  /* 0x0000000658587981 */ /* 0x000ee2000c1e1d00 */
[----:B------:R-:W-:-:S04]  /*0910*/  ISETP.NE.U32.AND P1, PT, RZ, UR12, PT ;  /* 0x0000000cff007c0c */ /* 0x000fc8000bf25070 */
[----:B------:R-:W-:-:S13]  /*0920*/  ISETP.NE.AND.EX P1, PT, RZ, UR13, PT, P1 ;  /* 0x0000000dff007c0c */ /* 0x000fda000bf25310 */
[----:B------:R-:W0:Y:S08]  /*0930*/  @P1 LDC.64 R152, c[0x0][0x2c8] ;  /* 0x0000b200ff981b82 */ /* 0x000e300000000a00 */
[----:B------:R-:W1:Y:S08]  /*0940*/  @P1 LDC.64 R172, c[0x0][0x2c8] ;  /* 0x0000b200ffac1b82 */ /* 0x000e700000000a00 */
[----:B------:R-:W1:Y:S01]  /*0950*/  @P1 LDC.64 R2, c[0x0][0x2c8] ;  /* 0x0000b200ff021b82 */ /* 0x000e620000000a00 */
[----:B------:R-:W-:-:S02]  /*0960*/  ISETP.NE.AND P4, PT, RZ, UR10, PT ;  /* 0x0000000aff007c0c */ /* 0x000fc4000bf85270 */
[----:B------:R-:W-:Y:S02]  /*0970*/  MOV R170, 0x3f800000 ;  /* 0x3f80000000aa7802 */ /* 0x000fe40000000f00 */
[----:B------:R-:W-:Y:S01]  /*0980*/  LOP3.LUT P3, RZ, R0, 0xff, RZ, 0xc0, !PT ;  /* 0x000000ff00ff7812 */ /* 0x000fe2000786c0ff */
[----:B0-----:R-:W-:-:S05]  /*0990*/  @P1 IMAD.WIDE.U32 R152, R175, 0x10, R152 ;  /* 0x00000010af981825 */ /* 0x001fca00078e0098 */
[----:B-----5:R3:W5:Y:S01]  /*09a0*/  @P1 LDG.E.128 R52, desc[UR6][R152.64] ;  /* 0x0000000698341981 */ /* 0x020762000c1e1d00 */
[----:B-1----:R-:W-:-:S05]  /*09b0*/  @P1 IMAD.WIDE.U32 R172, R171, 0x10, R172 ;  /* 0x00000010abac1825 */ /* 0x002fca00078e00ac */
[----:B------:R0:W5:Y:S01]  /*09c0*/  @P1 LDG.E.128 R56, desc[UR6][R172.64] ;  /* 0x00000006ac381981 */ /* 0x000162000c1e1d00 */
[----:B------:R-:W-:-:S05]  /*09d0*/  @P1 IMAD.WIDE.U32 R2, R167, 0x10, R2 ;  /* 0x00000010a7021825 */ /* 0x000fca00078e0002 */
[----:B------:R1:W5:Y:S01]  /*09e0*/  @P1 LDG.E.128 R60, desc[UR6][R2.64] ;  /* 0x00000006023c1981 */ /* 0x000362000c1e1d00 */
[----:B------:R-:W-:Y:S01]  /*09f0*/  UMOV UR4, 0xffffffff ;  /* 0xffffffff00047882 */ /* 0x000fe20000000000 */
[----:B------:R-:W-:Y:S02]  /*0a00*/  LOP3.LUT P2, RZ, R92, 0x1f, RZ, 0xc0, !PT ;  /* 0x0000001f5cff7812 */ /* 0x000fe4000784c0ff */
[----:B----4-:R-:W-:Y:S02]  /*0a10*/  PRMT R0, R68, 0x7632, R0 ;  /* 0x0000763244007816 */ /* 0x010fe40000000000 */
[----:B--2---:R-:W-:Y:S02]  /*0a20*/  @P0 SHF.L.U32 R170, R174, 0x10, RZ ;  /* 0x00000010aeaa0819 */ /* 0x004fe400000006ff */
[----:B------:R-:W-:Y:S02]  /*0a30*/  SHF.L.U32 R174, R68, 0x10, RZ ;  /* 0x0000001044ae7819 */ /* 0x000fe400000006ff */
[----:B------:R-:W-:Y:S01]  /*0a40*/  FSEL R194, R183, RZ, !P4 ;  /* 0x000000ffb7c27208 */ /* 0x000fe20006000000 */
[----:B------:R-:W-:Y:S01]  /*0a50*/  IMAD.U32 R0, R0, 0x10000, RZ ;  /* 0x0001000000007824 */ /* 0x000fe200078e00ff */
[----:B------:R-:W-:-:S02]  /*0a60*/  PRMT R177, R69, 0x7632, R177 ;  /* 0x0000763245b17816 */ /* 0x000fc400000000b1 */
[----:B------:R-:W-:Y:S02]  /*0a70*/  SHF.L.U32 R69, R69, 0x10, RZ ;  /* 0x0000001045457819 */ /* 0x000fe400000006ff */
[C---:B---3--:R-:W-:Y:S02]  /*0a80*/  PRMT R152, R74.reuse, 0x7632, R152 ;  /* 0x000076324a987816 */ /* 0x048fe40000000098 */
[----:B------:R-:W-:Y:S02]  /*0a90*/  SHF.L.U32 R153, R74, 0x10, RZ ;  /* 0x000000104a997819 */ /* 0x000fe400000006ff */
[C---:B------:R-:W-:Y:S02]  /*0aa0*/  PRMT R184, R85.reuse, 0x7632, R184 ;  /* 0x0000763255b87816 */ /* 0x040fe400000000b8 */
[----:B------:R-:W-:Y:S01]  /*0ab0*/  SHF.L.U32 R185, R85, 0x10, RZ ;  /* 0x0000001055b97819 */ /* 0x000fe200000006ff */
[----:B------:R-:W-:Y:S01]  /*0ac0*/  FADD.FTZ R85, -R194, R174 ;  /* 0x000000aec2557221 */ /* 0x000fe20000010100 */
[C---:B------:R-:W-:Y:S01]  /*0ad0*/  PRMT R176, R72.reuse, 0x7632, R176 ;  /* 0x0000763248b07816 */ /* 0x040fe200000000b0 */
[----:B0-----:R-:W-:Y:S01]  /*0ae0*/  IMAD.U32 R172, R73, 0x10000, RZ ;  /* 0x0001000049ac7824 */ /* 0x001fe200078e00ff */
[----:B------:R-:W-:-:S02]  /*0af0*/  SHF.L.U32 R179, R72, 0x10, RZ ;  /* 0x0000001048b37819 */ /* 0x000fc400000006ff */
[C---:B------:R-:W-:Y:S02]  /*0b00*/  PRMT R74, R75.reuse, 0x7632, R74 ;  /* 0x000076324b4a7816 */ /* 0x040fe4000000004a */
[----:B------:R-:W-:Y:S02]  /*0b10*/  SHF.L.U32 R186, R75, 0x10, RZ ;  /* 0x000000104bba7819 */ /* 0x000fe400000006ff */
[----:B------:R-:W-:Y:S02]  /*0b20*/  PRMT R180, R73, 0x7632, R180 ;  /* 0x0000763249b47816 */ /* 0x000fe400000000b4 */
[----:B------:R-:W-:Y:S01]  /*0b30*/  PRMT R75, R78, 0x7632, R75 ;  /* 0x000076324e4b7816 */ /* 0x000fe2000000004b */
[----:B------:R-:W-:Y:S01]  /*0b40*/  FADD.FTZ R189, -R194, R0 ;  /* 0x00000000c2bd7221 */ /* 0x000fe20000010100 */
[C---:B------:R-:W-:Y:S02]  /*0b50*/  PRMT R73, R77.reuse, 0x7632, R73 ;  /* 0x000076324d497816 */ /* 0x040fe40000000049 */
[----:B------:R-:W-:Y:S01]  /*0b60*/  SHF.L.U32 R78, R78, 0x10, RZ ;  /* 0x000000104e4e7819 */ /* 0x000fe200000006ff */
[----:B------:R-:W-:Y:S01]  /*0b70*/  FMUL.FTZ R0, R168, R85 ;  /* 0x00000055a8007220 */ /* 0x000fe20000410000 */
[----:B------:R-:W-:Y:S01]  /*0b80*/  SHF.L.U32 R77, R77, 0x10, RZ ;  /* 0x000000104d4d7819 */ /* 0x000fe200000006ff */
[----:B------:R-:W-:Y:S01]  /*0b90*/  FMUL.FTZ R85, R48, R179 ;  /* 0x000000b330557220 */ /* 0x000fe20000410000 */
[----:B------:R-:W-:-:S02]  /*0ba0*/  PRMT R188, R86, 0x7632, R188 ;  /* 0x0000763256bc7816 */ /* 0x000fc400000000bc */
[----:B------:R-:W-:Y:S02]  /*0bb0*/  SHF.L.U32 R176, R176, 0x10, RZ ;  /* 0x00000010b0b07819 */ /* 0x000fe400000006ff */
[----:B-1----:R-:W-:Y:S01]  /*0bc0*/  PRMT R2, R83, 0x7632, R2 ;  /* 0x0000763253027816 */ /* 0x002fe20000000002 */
[----:B------:R-:W-:Y:S01]  /*0bd0*/  FADD.FTZ R197, -R194, R78 ;  /* 0x0000004ec2c57221 */ /* 0x000fe20000010100 */
[----:B------:R-:W-:Y:S02]  /*0be0*/  PRMT R3, R76, 0x7632, R3 ;  /* 0x000076324c037816 */ /* 0x000fe40000000003 */
[----:B------:R-:W-:Y:S02]  /*0bf0*/  PRMT R183, R84, 0x7632, R183 ;  /* 0x0000763254b77816 */ /* 0x000fe400000000b7 */
[C---:B------:R-:W-:Y:S02]  /*0c00*/  PRMT R190, R87.reuse, 0x7632, R190 ;  /* 0x0000763257be7816 */ /* 0x040fe400000000be */
[----:B------:R-:W-:Y:S01]  /*0c10*/  SHF.L.U32 R192, R87, 0x10, RZ ;  /* 0x0000001057c07819 */ /* 0x000fe200000006ff */
[----:B------:R-:W-:Y:S01]  /*0c20*/  FADD.FTZ R87, -R194, R69 ;  /* 0x00000045c2577221 */ /* 0x000fe20000010100 */
[----:B------:R-:W-:Y:S01]  /*0c30*/  SHF.L.U32 R84, R84, 0x10, RZ ;  /* 0x0000001054547819 */ /* 0x000fe200000006ff */
[----:B------:R-:W-:Y:S01]  /*0c40*/  FADD.FTZ R201, -R194, R77 ;  /* 0x0000004dc2c97221 */ /* 0x000fe20000010100 */
[----:B------:R-:W-:Y:S01]  /*0c50*/  SHF.L.U32 R69, R188, 0x10, RZ ;  /* 0x00000010bc457819 */ /* 0x000fe200000006ff */
[----:B------:R-:W-:Y:S01]  /*0c60*/  FMUL.FTZ R188, R49, R176 ;  /* 0x000000b031bc7220 */ /* 0x000fe20000410000 */
[----:B------:R-:W-:-:S02]  /*0c70*/  PRMT R78, R89, 0x7632, R78 ;  /* 0x00007632594e7816 */ /* 0x000fc4000000004e */
[----:B------:R-:W-:Y:S01]  /*0c80*/  SHF.L.U32 R174, R89, 0x10, RZ ;  /* 0x0000001059ae7819 */ /* 0x000fe200000006ff */
[----:B------:R-:W-:Y:S01]  /*0c90*/  FADD.FTZ R89, RZ, R85 ;  /* 0x00000055ff597221 */ /* 0x000fe20000010000 */
[----:B------:R-:W-:Y:S01]  /*0ca0*/  PRMT R178, R70, 0x7632, R178 ;  /* 0x0000763246b27816 */ /* 0x000fe200000000b2 */
[----:B------:R-:W-:Y:S01]  /*0cb0*/  FMUL.FTZ R189, R168, R189 ;  /* 0x000000bda8bd7220 */ /* 0x000fe20000410000 */
[----:B------:R-:W-:Y:S02]  /*0cc0*/  SHF.L.U32 R181, R70, 0x10, RZ ;  /* 0x0000001046b57819 */ /* 0x000fe400000006ff */
[----:B------:R-:W-:Y:S02]  /*0cd0*/  SHF.L.U32 R177, R177, 0x10, RZ ;  /* 0x00000010b1b17819 */ /* 0x000fe400000006ff */
[----:B------:R-:W-:Y:S01]  /*0ce0*/  SHF.L.U32 R211, R2, 0x10, RZ ;  /* 0x0000001002d37819 */ /* 0x000fe200000006ff */
[----:B------:R-:W-:Y:S01]  /*0cf0*/  FFMA.FTZ R2, R0, R85, RZ ;  /* 0x0000005500027223 */ /* 0x000fe200000100ff */
[----:B------:R-:W-:-:S02]  /*0d00*/  PRMT R70, R81, 0x7632, R70 ;  /* 0x0000763251467816 */ /* 0x000fc40000000046 */
[----:B------:R-:W-:Y:S01]  /*0d10*/  SHF.L.U32 R3, R3, 0x10, RZ ;  /* 0x0000001003037819 */ /* 0x000fe200000006ff */
[----:B------:R-:W-:Y:S01]  /*0d20*/  FADD.FTZ R207, -R194, R84 ;  /* 0x00000054c2cf7221 */ /* 0x000fe20000010100 */
[----:B------:R-:W-:Y:S01]  /*0d30*/  SHF.L.U32 R81, R81, 0x10, RZ ;  /* 0x0000001051517819 */ /* 0x000fe200000006ff */
[----:B------:R-:W-:Y:S01]  /*0d40*/  FMUL.FTZ R201, R168, R201 ;  /* 0x000000c9a8c97220 */ /* 0x000fe20000410000 */
[----:B------:R-:W-:Y:S01]  /*0d50*/  SHF.L.U32 R190, R190, 0x10, RZ ;  /* 0x00000010bebe7819 */ /* 0x000fe200000006ff */
[----:B------:R-:W-:Y:S01]  /*0d60*/  FMUL.FTZ R84, R50, R172 ;  /* 0x000000ac32547220 */ /* 0x000fe20000410000 */
[----:B------:R-:W-:Y:S01]  /*0d70*/  SHF.L.U32 R180, R180, 0x10, RZ ;  /* 0x00000010b4b47819 */ /* 0x000fe200000006ff */
[----:B------:R-:W-:Y:S01]  /*0d80*/  FADD.FTZ R89, R89, R188 ;  /* 0x000000bc59597221 */ /* 0x000fe20000010000 */
[----:B------:R-:W-:Y:S01]  /*0d90*/  PRMT R173, R71, 0x7632, R173 ;  /* 0x0000763247ad7816 */ /* 0x000fe200000000ad */
[----:B------:R-:W-:Y:S01]  /*0da0*/  FADD.FTZ R191, -R194, R177 ;  /* 0x000000b1c2bf7221 */ /* 0x000fe20000010100 */
[----:B------:R-:W-:Y:S01]  /*0db0*/  FMUL.FTZ R87, R168, R87 ;  /* 0x00000057a8577220 */ /* 0x000fe20000410000 */
[----:B------:R-:W-:Y:S01]  /*0dc0*/  FFMA.FTZ R2, R189, R188, R2 ;  /* 0x000000bcbd027223 */ /* 0x000fe20000010002 */
[----:B------:R-:W-:Y:S01]  /*0dd0*/  SHF.L.U32 R71, R71, 0x10, RZ ;  /* 0x0000001047477819 */ /* 0x000fe200000006ff */
[----:B------:R-:W-:Y:S01]  /*0de0*/  FADD.FTZ R205, -R194, R3 ;  /* 0x00000003c2cd7221 */ /* 0x000fe20000010100 */
[----:B------:R-:W-:Y:S01]  /*0df0*/  SHF.L.U32 R86, R86, 0x10, RZ ;  /* 0x0000001056567819 */ /* 0x000fe200000006ff */
[----:B------:R-:W-:Y:S01]  /*0e00*/  FADD.FTZ R3, -R194, R190 ;  /* 0x000000bec2037221 */ /* 0x000fe20000010100 */
[----:B------:R-:W-:Y:S01]  /*0e10*/  FADD.FTZ R143, R81, R143 ;  /* 0x0000008f518f7221 */ /* 0x000fe20000010000 */
[-C--:B------:R-:W-:Y:S01]  /*0e20*/  FFMA.FTZ R144, R201, R81.reuse, R144 ;  /* 0x00000051c9907223 */ /* 0x080fe20000010090 */
[----:B------:R-:W-:Y:S01]  /*0e30*/  FMUL.FTZ R198, R42, R81 ;  /* 0x000000512ac67220 */ /* 0x000fe20000410000 */
[----:B------:R-:W-:Y:S01]  /*0e40*/  SHF.L.U32 R178, R178, 0x10, RZ ;  /* 0x00000010b2b27819 */ /* 0x000fe200000006ff */
[----:B------:R-:W-:Y:S01]  /*0e50*/  FMUL.FTZ R190, R51, R180 ;  /* 0x000000b433be7220 */ /* 0x000fe20000410000 */
[----:B------:R-:W-:Y:S01]  /*0e60*/  FADD.FTZ R81, R89, R84 ;  /* 0x0000005459517221 */ /* 0x000fe20000010000 */
[----:B------:R-:W-:Y:S01]  /*0e70*/  FADD.FTZ R181, -R194, R181 ;  /* 0x000000b5c2b57221 */ /* 0x000fe20000010100 */
[----:B------:R-:W-:Y:S01]  /*0e80*/  SHF.L.U32 R173, R173, 0x10, RZ ;  /* 0x00000010adad7819 */ /* 0x000fe200000006ff */
[----:B------:R-:W-:Y:S01]  /*0e90*/  FMUL.FTZ R191, R168, R191 ;  /* 0x000000bfa8bf7220 */ /* 0x000fe20000410000 */
[----:B------:R-:W-:Y:S01]  /*0ea0*/  FFMA.FTZ R2, R87, R84, R2 ;  /* 0x0000005457027223 */ /* 0x000fe20000010002 */
[C---:B------:R-:W-:Y:S01]  /*0eb0*/  FADD.FTZ R187, -R194.reuse, R71 ;  /* 0x00000047c2bb7221 */ /* 0x040fe20000010100 */
[----:B------:R-:W-:Y:S01]  /*0ec0*/  FADD.FTZ R177, -R194, R86 ;  /* 0x00000056c2b17221 */ /* 0x000fe20000010100 */
[----:B------:R-:W-:Y:S01]  /*0ed0*/  SHF.L.U32 R152, R152, 0x10, RZ ;  /* 0x0000001098987819 */ /* 0x000fe200000006ff */
[----:B------:R-:W-:Y:S01]  /*0ee0*/  FADD.FTZ R213, -R194, R185 ;  /* 0x000000b9c2d57221 */ /* 0x000fe20000010100 */
[----:B------:R-:W-:Y:S01]  /*0ef0*/  PRMT R68, R82, 0x7632, R68 ;  /* 0x0000763252447816 */ /* 0x000fe20000000044 */
[----:B------:R-:W-:Y:S01]  /*0f00*/  FMUL.FTZ R86, R44, R153 ;  /* 0x000000992c567220 */ /* 0x000fe20000410000 */
[----:B------:R-:W-:Y:S01]  /*0f10*/  FADD.FTZ R81, R81, R190 ;  /* 0x000000be51517221 */ /* 0x000fe20000010000 */
[----:B------:R-:W-:Y:S01]  /*0f20*/  FADD.FTZ R193, -R194, R178 ;  /* 0x000000b2c2c17221 */ /* 0x000fe20000010100 */
[----:B------:R-:W-:Y:S01]  /*0f30*/  FMUL.FTZ R185, R168, R181 ;  /* 0x000000b5a8b97220 */ /* 0x000fe20000410000 */
[----:B------:R-:W-:Y:S01]  /*0f40*/  FFMA.FTZ R2, R191, R190, R2 ;  /* 0x000000bebf027223 */ /* 0x000fe20000010002 */
[C---:B------:R-:W-:Y:S01]  /*0f50*/  PRMT R182, R79.reuse, 0x7632, R182 ;  /* 0x000076324fb67816 */ /* 0x040fe200000000b6 */
[C---:B------:R-:W-:Y:S01]  /*0f60*/  FADD.FTZ R195, -R194.reuse, R173 ;  /* 0x000000adc2c37221 */ /* 0x040fe20000010100 */
[----:B------:R-:W-:Y:S01]  /*0f70*/  FADD.FTZ R173, -R194, R192 ;  /* 0x000000c0c2ad7221 */ /* 0x000fe20000010100 */
[----:B------:R-:W-:Y:S01]  /*0f80*/  FMUL.FTZ R187, R168, R187 ;  /* 0x000000bba8bb7220 */ /* 0x000fe20000410000 */
        /* <DEDUP_REMOVED lines=8> */
[----:B------:R-:W-:Y:S01]  /*1010*/  SHF.L.U32 R76, R76, 0x10, RZ ;  /* 0x000000104c4c7819 */ /* 0x000fe200000006ff */
[----:B------:R-:W-:Y:S01]  /*1020*/  FADD.FTZ R151, R186, R151 ;  /* 0x00000097ba977221 */ /* 0x000fe20000010000 */
[----:B------:R-:W-:Y:S01]  /*1030*/  SHF.L.U32 R182, R182, 0x10, RZ ;  /* 0x00000010b6b67819 */ /* 0x000fe200000006ff */
[----:B------:R-:W-:Y:S01]  /*1040*/  FFMA.FTZ R154, R187, R186, R154 ;  /* 0x000000babb9a7223 */ /* 0x000fe2000001009a */
[----:B------:R-:W-:-:S02]  /*1050*/  SHF.L.U32 R183, R183, 0x10, RZ ;  /* 0x00000010b7b77819 */ /* 0x000fc400000006ff */
[----:B------:R-:W-:Y:S01]  /*1060*/  SHF.L.U32 R71, R184, 0x10, RZ ;  /* 0x00000010b8477819 */ /* 0x000fe200000006ff */
[----:B------:R-:W-:Y:S01]  /*1070*/  FMUL.FTZ R186, R46, R186 ;  /* 0x000000ba2eba7220 */ /* 0x000fe20000410000 */
[----:B------:R-:W-:Y:S01]  /*1080*/  SHF.L.U32 R74, R74, 0x10, RZ ;  /* 0x000000104a4a7819 */ /* 0x000fe200000006ff */
[----:B------:R-:W-:Y:S01]  /*1090*/  FADD.FTZ R81, R81, R192 ;  /* 0x000000c051517221 */ /* 0x000fe20000010000 */
[----:B------:R-:W-:Y:S01]  /*10a0*/  FADD.FTZ R203, -R194, R79 ;  /* 0x0000004fc2cb7221 */ /* 0x000fe20000010100 */
[----:B------:R-:W-:Y:S01]  /*10b0*/  FFMA.FTZ R68, R193, R192, R68 ;  /* 0x000000c0c1447223 */ /* 0x000fe20000010044 */
[----:B------:R-:W-:Y:S01]  /*10c0*/  PRMT R72, R80, 0x7632, R72 ;  /* 0x0000763250487816 */ /* 0x000fe20000000048 */
[C---:B------:R-:W-:Y:S01]  /*10d0*/  FADD.FTZ R79, -R194.reuse, R73 ;  /* 0x00000049c24f7221 */ /* 0x040fe20000010100 */
[----:B------:R-:W-:Y:S01]  /*10e0*/  FADD.FTZ R77, -R194, R75 ;  /* 0x0000004bc24d7221 */ /* 0x000fe20000010100 */
[----:B------:R-:W-:Y:S01]  /*10f0*/  SHF.L.U32 R80, R80, 0x10, RZ ;  /* 0x0000001050507819 */ /* 0x000fe200000006ff */
[C---:B------:R-:W-:Y:S01]  /*1100*/  FADD.FTZ R199, -R194.reuse, R76 ;  /* 0x0000004cc2c77221 */ /* 0x040fe20000010100 */
[C---:B------:R-:W-:Y:S01]  /*1110*/  FADD.FTZ R75, -R194.reuse, R182 ;  /* 0x000000b6c24b7221 */ /* 0x040fe20000010100 */
[C---:B------:R-:W-:Y:S01]  /*1120*/  FADD.FTZ R73, -R194.reuse, R183 ;  /* 0x000000b7c2497221 */ /* 0x040fe20000010100 */
[C---:B------:R-:W-:Y:S01]  /*1130*/  FADD.FTZ R71, -R194.reuse, R71 ;  /* 0x00000047c2477221 */ /* 0x040fe20000010100 */
[----:B------:R-:W-:Y:S01]  /*1140*/  FADD.FTZ R69, -R194, R69 ;  /* 0x00000045c2457221 */ /* 0x000fe20000010100 */
[----:B------:R-:W-:Y:S01]  /*1150*/  FMUL.FTZ R194, R47, R74 ;  /* 0x0000004a2fc27220 */ /* 0x000fe20000410000 */
[----:B------:R-:W-:Y:S01]  /*1160*/  FADD.FTZ R81, R81, R186 ;  /* 0x000000ba51517221 */ /* 0x000fe20000010000 */
[----:B------:R-:W-:Y:S01]  /*1170*/  FMUL.FTZ R195, R168, R195 ;  /* 0x000000c3a8c37220 */ /* 0x000fe20000410000 */
[----:B------:R-:W-:Y:S01]  /*1180*/  FFMA.FTZ R68, R187, R186, R68 ;  /* 0x000000babb447223 */ /* 0x000fe20000010044 */
[----:B------:R-:W-:Y:S01]  /*1190*/  SHF.L.U32 R72, R72, 0x10, RZ ;  /* 0x0000001048487819 */ /* 0x000fe200000006ff */
[----:B------:R-:W-:Y:S01]  /*11a0*/  FMUL.FTZ R196, R40, R80 ;  /* 0x0000005028c47220 */ /* 0x000fe20000410000 */
[----:B------:R-:W-:Y:S01]  /*11b0*/  FADD.FTZ R81, R81, R194 ;  /* 0x000000c251517221 */ /* 0x000fe20000010000 */
[C---:B------:R-:W-:Y:S01]  /*11c0*/  FMUL.FTZ R199, R168.reuse, R199 ;  /* 0x000000c7a8c77220 */ /* 0x040fe20000410000 */
[----:B------:R-:W-:Y:S01]  /*11d0*/  FFMA.FTZ R68, R195, R194, R68 ;  /* 0x000000c2c3447223 */ /* 0x000fe20000010044 */
[C---:B------:R-:W-:Y:S01]  /*11e0*/  FMUL.FTZ R208, R168.reuse, R79 ;  /* 0x0000004fa8d07220 */ /* 0x040fe20000410000 */
[----:B------:R-:W-:Y:S01]  /*11f0*/  FMUL.FTZ R204, R41, R72 ;  /* 0x0000004829cc7220 */ /* 0x000fe20000410000 */
[----:B------:R-:W-:Y:S01]  /*1200*/  FADD.FTZ R79, R81, R196 ;  /* 0x000000c4514f7221 */ /* 0x000fe20000010000 */
[----:B------:R-:W-:Y:S01]  /*1210*/  FMUL.FTZ R205, R168, R205 ;  /* 0x000000cda8cd7220 */ /* 0x000fe20000410000 */
[----:B------:R-:W-:Y:S01]  /*1220*/  FFMA.FTZ R68, R199, R196, R68 ;  /* 0x000000c4c7447223 */ /* 0x000fe20000010044 */
[----:B------:R-:W-:Y:S01]  /*1230*/  SHF.L.U32 R70, R70, 0x10, RZ ;  /* 0x0000001046467819 */ /* 0x000fe200000006ff */
[----:B------:R-:W-:Y:S01]  /*1240*/  FADD.FTZ R79, R79, R204 ;  /* 0x000000cc4f4f7221 */ /* 0x000fe20000010000 */
[----:B------:R-:W-:Y:S01]  /*1250*/  FADD.FTZ R157, R153, R157 ;  /* 0x0000009d999d7221 */ /* 0x000fe20000010000 */
[----:B------:R-:W-:Y:S01]  /*1260*/  FFMA.FTZ R158, R185, R153, R158 ;  /* 0x00000099b99e7223 */ /* 0x000fe2000001009e */
[----:B------:R-:W-:Y:S01]  /*1270*/  FFMA.FTZ R68, R205, R204, R68 ;  /* 0x000000cccd447223 */ /* 0x000fe20000010044 */
[----:B------:R-:W-:Y:S01]  /*1280*/  FMUL.FTZ R153, R168, R207 ;  /* 0x000000cfa8997220 */ /* 0x000fe20000410000 */
[----:B------:R-:W-:Y:S01]  /*1290*/  SHF.L.U32 R82, R82, 0x10, RZ ;  /* 0x0000001052527819 */ /* 0x000fe200000006ff */
[----:B------:R-:W-:Y:S01]  /*12a0*/  FADD.FTZ R129, R70, R129 ;  /* 0x0000008146817221 */ /* 0x000fe20000010000 */
[-C--:B------:R-:W-:Y:S01]  /*12b0*/  FFMA.FTZ R142, R208, R70.reuse, R142 ;  /* 0x00000046d08e7223 */ /* 0x080fe2000001008e */
        /* <DEDUP_REMOVED lines=19> */
[C---:B------:R-:W-:Y:S01]  /*13f0*/  PRMT R76, R88.reuse, 0x7632, R76 ;  /* 0x00007632584c7816 */ /* 0x040fe2000000004c */
[----:B------:R-:W-:Y:S01]  /*1400*/  FADD.FTZ R126, R211, R126 ;  /* 0x0000007ed37e7221 */ /* 0x000fe20000010000 */
[----:B------:R-:W-:Y:S01]  /*1410*/  SHF.L.U32 R88, R88, 0x10, RZ ;  /* 0x0000001058587819 */ /* 0x000fe200000006ff */
        /* <DEDUP_REMOVED lines=8> */
[----:B------:R-:W-:Y:S01]  /*14a0*/  SHF.L.U32 R76, R76, 0x10, RZ ;  /* 0x000000104c4c7819 */ /* 0x000fe200000006ff */
[----:B------:R-:W-:Y:S01]  /*14b0*/  FMUL.FTZ R172, R168, R73 ;  /* 0x00000049a8ac7220 */ /* 0x000fe20000410000 */
[----:B------:R-:W-:Y:S01]  /*14c0*/  FMUL.FTZ R152, R32, R88 ;  /* 0x0000005820987220 */ /* 0x000fe20000410000 */
[----:B------:R-:W-:Y:S01]  /*14d0*/  FADD.FTZ R73, R70, R211 ;  /* 0x000000d346497221 */ /* 0x000fe20000010000 */
[C---:B------:R-:W-:Y:S01]  /*14e0*/  PRMT R184, R91.reuse, 0x7632, R184 ;  /* 0x000076325bb87816 */ /* 0x040fe200000000b8 */
[----:B------:R-:W-:-:S02]  /*14f0*/  IMAD.U32 R178, R91, 0x10000, RZ ;  /* 0x000100005bb27824 */ /* 0x000fc400078e00ff */
[----:B------:R-:W-:Y:S01]  /*1500*/  FFMA.FTZ R70, R210, R211, R75 ;  /* 0x000000d3d2467223 */ /* 0x000fe2000001004b */
[C---:B------:R-:W-:Y:S01]  /*1510*/  FMUL.FTZ R91, R168.reuse, R213 ;  /* 0x000000d5a85b7220 */ /* 0x040fe20000410000 */
[----:B------:R-:W-:Y:S01]  /*1520*/  FMUL.FTZ R89, R168, R177 ;  /* 0x000000b1a8597220 */ /* 0x000fe20000410000 */
[----:B------:R-:W-:Y:S01]  /*1530*/  FMUL.FTZ R177, R33, R76 ;  /* 0x0000004c21b17220 */ /* 0x000fe20000410000 */
[----:B------:R-:W-:Y:S01]  /*1540*/  FADD.FTZ R68, R73, R152 ;  /* 0x0000009849447221 */ /* 0x000fe20000010000 */
[C---:B------:R-:W-:Y:S01]  /*1550*/  PRMT R182, R90.reuse, 0x7632, R182 ;  /* 0x000076325ab67816 */ /* 0x040fe200000000b6 */
[----:B------:R-:W-:Y:S01]  /*1560*/  FADD.FTZ R165, R179, R165 ;  /* 0x000000a5b3a57221 */ /* 0x000fe20000010000 */
[----:B------:R-:W-:Y:S01]  /*1570*/  SHF.L.U32 R183, R90, 0x10, RZ ;  /* 0x000000105ab77819 */ /* 0x000fe200000006ff */
[----:B------:R-:W-:Y:S01]  /*1580*/  FFMA.FTZ R169, R0, R179, R169 ;  /* 0x000000b300a97223 */ /* 0x000fe200000100a9 */
        /* <DEDUP_REMOVED lines=23> */
[----:B------:R-:W-:Y:S01]  /*1700*/  FADD.FTZ R120, R181, R120 ;  /* 0x00000078b5787221 */ /* 0x000fe20000010000 */
[-C--:B------:R-:W-:Y:S01]  /*1710*/  FFMA.FTZ R133, R176, R181.reuse, R133 ;  /* 0x000000b5b0857223 */ /* 0x080fe20000010085 */
        /* <DEDUP_REMOVED lines=52> */
.L_x_2722:
        /* <DEDUP_REMOVED lines=12> */
.L_x_2710:
        /* <DEDUP_REMOVED lines=8> */
[----:B------:R-:W-:Y:S01]  /*1ba0*/  @!P3 IADD3 R2, R2, 0x8, RZ ;  /* 0x000000080202b810 */ /* 0x000fe20007ffe0ff */
[----:B-1----:R-:W-:-:S06]  /*1bb0*/  ULEA UR4, UR5, UR4, 0x18 ;  /* 0x0000000405047291 */ /* 0x002fcc000f8ec03f */
[----:B------:R-:W-:-:S05]  /*1bc0*/  LEA R2, R2, UR4, 0x3 ;  /* 0x0000000402027c11 */ /* 0x000fca000f8e18ff */
[----:B------:R-:W0:Y:S04]  /*1bd0*/  LDS.128 R68, [R2+0x6000] ;  /* 0x0060000002447984 */ /* 0x000e280000000c00 */
[----:B------:R-:W1:Y:S04]  /*1be0*/  LDS.128 R72, [R2+0x6010] ;  /* 0x0060100002487984 */ /* 0x000e680000000c00 */
[----:B------:R-:W2:Y:S04]  /*1bf0*/  LDS.128 R76, [R2+0x6020] ;  /* 0x00602000024c7984 */ /* 0x000ea80000000c00 */
[----:B------:R3:W4:Y:S02]  /*1c00*/  LDS.128 R80, [R2+0x6030] ;  /* 0x0060300002507984 */ /* 0x0007240000000c00 */
[----:B---3-5:R-:W-:-:S04]  /*1c10*/  @P1 PRMT R2, R54, 0x7632, R2 ;  /* 0x0000763236021816 */ /* 0x028fc80000000002 */
[----:B------:R-:W-:Y:S01]  /*1c20*/  @P1 SHF.L.U32 R2, R2, 0x10, RZ ;  /* 0x0000001002021819 */ /* 0x000fe200000006ff */
[----:B0-----:R-:W-:Y:S01]  /*1c30*/  FADD.FTZ R3, RZ, R68 ;  /* 0x00000044ff037221 */ /* 0x001fe20000010000 */
[----:B------:R-:W-:-:S03]  /*1c40*/  FADD.FTZ R68, RZ, R69 ;  /* 0x00000045ff447221 */ /* 0x000fc60000010000 */
[----:B------:R-:W-:Y:S01]  /*1c50*/  FADD.FTZ R3, R70, R3 ;  /* 0x0000000346037221 */ /* 0x000fe20000010000 */
[----:B------:R-:W-:Y:S01]  /*1c60*/  FADD.FTZ R68, R71, R68 ;  /* 0x0000004447447221 */ /* 0x000fe20000010000 */
[----:B------:R-:W-:Y:S02]  /*1c70*/  @P1 PRMT R70, R55, 0x7632, R70 ;  /* 0x0000763237461816 */ /* 0x000fe40000000046 */
[----:B-1----:R-:W-:Y:S01]  /*1c80*/  FADD.FTZ R3, R3, R72 ;  /* 0x0000004803037221 */ /* 0x002fe20000010000 */
[----:B------:R-:W-:Y:S01]  /*1c90*/  FADD.FTZ R68, R68, R73 ;  /* 0x0000004944447221 */ /* 0x000fe20000010000 */
[----:B------:R-:W-:Y:S02]  /*1ca0*/  @P1 SHF.L.U32 R70, R70, 0x10, RZ ;  /* 0x0000001046461819 */ /* 0x000fe400000006ff */
[----:B------:R-:W-:Y:S01]  /*1cb0*/  FADD.FTZ R3, R74, R3 ;  /* 0x000000034a037221 */ /* 0x000fe20000010000 */
[----:B------:R-:W-:Y:S01]  /*1cc0*/  FADD.FTZ R68, R75, R68 ;  /* 0x000000444b447221 */ /* 0x000fe20000010000 */
[----:B------:R-:W-:-:S02]  /*1cd0*/  @P1 PRMT R72, R53, 0x7632, R72 ;  /* 0x0000763235481816 */ /* 0x000fc40000000048 */
[----:B--2---:R-:W-:Y:S01]  /*1ce0*/  FADD.FTZ R3, R3, R76 ;  /* 0x0000004c03037221 */ /* 0x004fe20000010000 */
[----:B------:R-:W-:Y:S01]  /*1cf0*/  FADD.FTZ R68, R68, R77 ;  /* 0x0000004d44447221 */ /* 0x000fe20000010000 */
[----:B------:R-:W-:Y:S02]  /*1d00*/  @P1 SHF.L.U32 R72, R72, 0x10, RZ ;  /* 0x0000001048481819 */ /* 0x000fe400000006ff */
[----:B------:R-:W-:Y:S01]  /*1d10*/  FADD.FTZ R3, R78, R3 ;  /* 0x000000034e037221 */ /* 0x000fe20000010000 */
[----:B------:R-:W-:Y:S02]  /*1d20*/  FADD.FTZ R68, R79, R68 ;  /* 0x000000444f447221 */ /* 0x000fe40000010000 */
[----:B------:R-:W0:Y:S01]  /*1d30*/  @P2 LDC.64 R78, c[0x0][0x308] ;  /* 0x0000c200ff4e2b82 */ /* 0x000e220000000a00 */
[----:B----4-:R-:W-:Y:S01]  /*1d40*/  FADD.FTZ R3, R3, R80 ;  /* 0x0000005003037221 */ /* 0x010fe20000010000 */
[----:B------:R-:W-:-:S03]  /*1d50*/  FADD.FTZ R68, R68, R81 ;  /* 0x0000005144447221 */ /* 0x000fc60000010000 */
[----:B------:R-:W-:Y:S01]  /*1d60*/  FADD.FTZ R3, R82, R3 ;  /* 0x0000000352037221 */ /* 0x000fe20000010000 */
[----:B------:R-:W-:-:S03]  /*1d70*/  FADD.FTZ R68, R83, R68 ;  /* 0x0000004453447221 */ /* 0x000fc60000010000 */
[----:B------:R-:W-:Y:S01]  /*1d80*/  FMUL.FTZ R3, R3, UR14 ;  /* 0x0000000e03037c20 */ /* 0x000fe20008410000 */
[----:B------:R-:W-:Y:S01]  /*1d90*/  FMUL.FTZ R184, R68, UR14 ;  /* 0x0000000e44b87c20 */ /* 0x000fe20008410000 */
[----:B------:R-:W-:-:S03]  /*1da0*/  @P1 SHF.L.U32 R68, R55, 0x10, RZ ;  /* 0x0000001037441819 */ /* 0x000fc600000006ff */
        /* <DEDUP_REMOVED lines=10> */
[-CC-:B------:R-:W-:Y:S01]  /*1e50*/  FFMA.FTZ R191, R197, R184.reuse, R183.reuse ;  /* 0x000000b8c5bf7223 */ /* 0x180fe200000100b7 */
[----:B------:R-:W-:Y:S01]  /*1e60*/  FMUL.FTZ R197, R168, R77 ;  /* 0x0000004da8c57220 */ /* 0x000fe20000410000 */
[-C--:B------:R-:W-:Y:S01]  /*1e70*/  FFMA.FTZ R0, R0, R184.reuse, R183 ;  /* 0x000000b800007223 */ /* 0x080fe200000100b7 */
[----:B------:R-:W-:Y:S01]  /*1e80*/  @P1 FADD.FTZ R75, R75, R2 ;  /* 0x000000024b4b1221 */ /* 0x000fe20000010000 */
[----:B------:R-:W-:Y:S01]  /*1e90*/  FADD.FTZ R187, R186, -R187 ;  /* 0x800000bbbabb7221 */ /* 0x000fe20000010000 */
[----:B------:R-:W1:Y:S01]  /*1ea0*/  LDC.64 R2, c[0x0][0x220] ;  /* 0x00008800ff027b82 */ /* 0x000e620000000a00 */
[----:B------:R-:W-:Y:S01]  /*1eb0*/  FADD.FTZ R185, R86, -R185 ;  /* 0x800000b956b97221 */ /* 0x000fe20000010000 */
[----:B------:R-:W-:Y:S01]  /*1ec0*/  FFMA.FTZ R87, R87, R184, R183 ;  /* 0x000000b857577223 */ /* 0x000fe200000100b7 */
[----:B------:R-:W-:Y:S01]  /*1ed0*/  FADD.FTZ R69, R85, -R0 ;  /* 0x8000000055457221 */ /* 0x000fe20000010000 */
[----:B------:R-:W-:Y:S01]  /*1ee0*/  FMUL.FTZ R195, R168, R187 ;  /* 0x000000bba8c37220 */ /* 0x000fe20000410000 */
[----:B------:R-:W-:-:S02]  /*1ef0*/  @P1 IMAD.U32 R0, R54, 0x10000, RZ ;  /* 0x0001000036001824 */ /* 0x000fc400078e00ff */
[----:B------:R-:W-:Y:S01]  /*1f00*/  FMUL.FTZ R185, R168, R185 ;  /* 0x000000b9a8b97220 */ /* 0x000fe20000410000 */
[----:B------:R-:W-:Y:S01]  /*1f10*/  FFMA.FTZ R189, R189, R184, R183 ;  /* 0x000000b8bdbd7223 */ /* 0x000fe200000100b7 */
[----:B------:R-:W2:Y:S01]  /*1f20*/  LDC.64 R76, c[0x0][0x2f8] ;  /* 0x0000be00ff4c7b82 */ /* 0x000ea20000000a00 */
[----:B------:R-:W-:Y:S01]  /*1f30*/  FADD.FTZ R71, R84, -R87 ;  /* 0x8000005754477221 */ /* 0x000fe20000010000 */
[----:B------:R-:W-:Y:S01]  /*1f40*/  @P1 FADD.FTZ R195, R195, R68 ;  /* 0x00000044c3c31221 */ /* 0x000fe20000010000 */
[----:B------:R-:W-:Y:S01]  /*1f50*/  @P1 FADD.FTZ R197, R197, R70 ;  /* 0x00000046c5c51221 */ /* 0x000fe20000010000 */
[----:B------:R-:W-:Y:S01]  /*1f60*/  @P1 FADD.FTZ R185, R185, R0 ;  /* 0x00000000b9b91221 */ /* 0x000fe20000010000 */
[----:B------:R-:W-:Y:S01]  /*1f70*/  @P1 PRMT R68, R52, 0x7632, R68 ;  /* 0x0000763234441816 */ /* 0x000fe20000000044 */
[----:B------:R-:W-:Y:S01]  /*1f80*/  FADD.FTZ R189, R188, -R189 ;  /* 0x800000bdbcbd7221 */ /* 0x000fe20000010000 */
[----:B------:R-:W-:Y:S01]  /*1f90*/  @P1 SHF.L.U32 R70, R53, 0x10, RZ ;  /* 0x0000001035461819 */ /* 0x000fe200000006ff */
[----:B------:R-:W-:Y:S01]  /*1fa0*/  FMUL.FTZ R71, R168, R71 ;  /* 0x00000047a8477220 */ /* 0x000fe20000410000 */
[----:B------:R-:W-:Y:S01]  /*1fb0*/  @P1 SHF.L.U32 R0, R52, 0x10, RZ ;  /* 0x0000001034001819 */ /* 0x000fe200000006ff */
[----:B------:R-:W-:Y:S01]  /*1fc0*/  FMUL.FTZ R187, R168, R69 ;  /* 0x00000045a8bb7220 */ /* 0x000fe20000410000 */
[----:B------:R-:W-:Y:S01]  /*1fd0*/  @P1 SHF.L.U32 R68, R68, 0x10, RZ ;  /* 0x0000001044441819 */ /* 0x000fe200000006ff */
[C---:B------:R-:W-:Y:S01]  /*1fe0*/  FMUL.FTZ R189, R168.reuse, R189 ;  /* 0x000000bda8bd7220 */ /* 0x040fe20000410000 */
[----:B------:R-:W-:Y:S01]  /*1ff0*/  @P1 FADD.FTZ R71, R71, R70 ;  /* 0x0000004647471221 */ /* 0x000fe20000010000 */
[----:B------:R-:W-:Y:S01]  /*2000*/  @P1 FADD.FTZ R187, R187, R0 ;  /* 0x00000000bbbb1221 */ /* 0x000fe20000010000 */
[----:B------:R-:W-:Y:S01]  /*2010*/  @P2 F2FP.BF16.F32.PACK_AB R69, RZ, R185 ;  /* 0x000000b9ff45223e */ /* 0x000fe200000010ff */
[----:B------:R-:W-:Y:S01]  /*2020*/  @P1 FADD.FTZ R189, R189, R68 ;  /* 0x00000044bdbd1221 */ /* 0x000fe20000010000 */
[----:B------:R-:W-:Y:S01]  /*2030*/  FMUL.FTZ R73, R168, R73 ;  /* 0x00000049a8497220 */ /* 0x000fe20000410000 */
[----:B------:R-:W-:Y:S01]  /*2040*/  @P2 F2FP.BF16.F32.PACK_AB R68, RZ, R71 ;  /* 0x00000047ff44223e */ /* 0x000fe200000010ff */
[----:B0-----:R-:W-:Y:S01]  /*2050*/  @P2 IMAD.WIDE.U32 R78, R175, 0x10, R78 ;  /* 0x00000010af4e2825 */ /* 0x001fe200078e004e */
[----:B------:R-:W-:-:S03]  /*2060*/  @P2 F2FP.BF16.F32.PACK_AB R0, RZ, R187 ;  /* 0x000000bbff00223e */ /* 0x000fc600000010ff */
[-C--:B------:R-:W-:Y:S01]  /*2070*/  FMUL.FTZ R186, R185, R170.reuse ;  /* 0x000000aab9ba7220 */ /* 0x080fe20000410000 */
[----:B------:R-:W-:Y:S01]  /*2080*/  @P2 PRMT R66, R69, 0x7610, R66 ;  /* 0x0000761045422816 */ /* 0x000fe20000000042 */
[----:B------:R-:W-:Y:S01]  /*2090*/  FMUL.FTZ R185, R195, R170 ;  /* 0x000000aac3b97220 */ /* 0x000fe20000410000 */
[----:B------:R-:W-:Y:S01]  /*20a0*/  @P2 PRMT R65, R68, 0x7610, R65 ;  /* 0x0000761044412816 */ /* 0x000fe20000000041 */
[----:B--2---:R-:W-:Y:S01]  /*20b0*/  IMAD.WIDE.U32 R76, R175, 0x10, R76 ;  /* 0x00000010af4c7825 */ /* 0x004fe200078e004c */
[----:B------:R-:W-:-:S03]  /*20c0*/  @P2 F2FP.BF16.F32.PACK_AB R70, RZ, R195 ;  /* 0x000000c3ff46223e */ /* 0x000fc600000010ff */
[----:B------:R-:W-:Y:S01]  /*20d0*/  @P1 FADD.FTZ R73, R73, R72 ;  /* 0x0000004849491221 */ /* 0x000fe20000010000 */
[----:B------:R-:W-:Y:S01]  /*20e0*/  @P2 PRMT R64, R0, 0x7610, R64 ;  /* 0x0000761000402816 */ /* 0x000fe20000000040 */
[----:B-1----:R-:W-:-:S04]  /*20f0*/  IMAD.WIDE.U32 R68, R175, 0x10, R2 ;  /* 0x00000010af447825 */ /* 0x002fc800078e0002 */
[-C--:B------:R-:W-:Y:S01]  /*2100*/  FMUL.FTZ R0, R75, R170.reuse ;  /* 0x000000aa4b007220 */ /* 0x080fe20000410000 */
[-C--:B------:R-:W-:Y:S01]  /*2110*/  FMUL.FTZ R175, R197, R170.reuse ;  /* 0x000000aac5af7220 */ /* 0x080fe20000410000 */
[----:B------:R-:W-:Y:S01]  /*2120*/  @P2 F2FP.BF16.F32.PACK_AB R80, RZ, R189 ;  /* 0x000000bdff50223e */ /* 0x000fe200000010ff */
[-C--:B------:R-:W-:Y:S01]  /*2130*/  FMUL.FTZ R188, R189, R170.reuse ;  /* 0x000000aabdbc7220 */ /* 0x080fe20000410000 */
[----:B------:R-:W-:Y:S01]  /*2140*/  @P2 F2FP.BF16.F32.PACK_AB R82, RZ, R75 ;  /* 0x0000004bff52223e */ /* 0x000fe200000010ff */
[----:B------:R-:W-:Y:S01]  /*2150*/  FMUL.FTZ R189, R71, R170 ;  /* 0x000000aa47bd7220 */ /* 0x000fe20000410000 */
[----:B------:R-:W-:Y:S01]  /*2160*/  @P2 PRMT R67, R70, 0x7610, R67 ;  /* 0x0000761046432816 */ /* 0x000fe20000000043 */
[----:B------:R-:W-:Y:S01]  /*2170*/  FMUL.FTZ R74, R20, R186 ;  /* 0x000000ba144a7220 */ /* 0x000fe20000410000 */
[----:B------:R-:W-:Y:S01]  /*2180*/  FMUL.FTZ R71, R21, R0 ;  /* 0x0000000015477220 */ /* 0x000fe20000410000 */
[----:B------:R-:W-:Y:S01]  /*2190*/  FMUL.FTZ R75, R22, R185 ;  /* 0x000000b9164b7220 */ /* 0x000fe20000410000 */
[----:B------:R-:W-:Y:S01]  /*21a0*/  FMUL.FTZ R70, R23, R175 ;  /* 0x000000af17467220 */ /* 0x000fe20000410000 */
[----:B------:R-:W-:Y:S01]  /*21b0*/  @P2 F2FP.BF16.F32.PACK_AB R81, RZ, R73 ;  /* 0x00000049ff51223e */ /* 0x000fe200000010ff */
[-C--:B------:R-:W-:Y:S01]  /*21c0*/  FMUL.FTZ R187, R187, R170.reuse ;  /* 0x000000aabbbb7220 */ /* 0x080fe20000410000 */
[----:B------:R-:W-:Y:S01]  /*21d0*/  FMUL.FTZ R190, R73, R170 ;  /* 0x000000aa49be7220 */ /* 0x000fe20000410000 */
[----:B------:R-:W-:Y:S01]  /*21e0*/  F2FP.BF16.F32.PACK_AB R74, R71, R74 ;  /* 0x0000004a474a723e */ /* 0x000fe200000010ff */
[----:B------:R-:W-:Y:S01]  /*21f0*/  FMUL.FTZ R73, R26, R189 ;  /* 0x000000bd1a497220 */ /* 0x000fe20000410000 */
[----:B------:R-:W-:Y:S01]  /*2200*/  F2FP.BF16.F32.PACK_AB R75, R70, R75 ;  /* 0x0000004b464b723e */ /* 0x000fe200000010ff */
[----:B------:R-:W-:Y:S01]  /*2210*/  FMUL.FTZ R72, R24, R187 ;  /* 0x000000bb18487220 */ /* 0x000fe20000410000 */
[----:B------:R-:W-:Y:S01]  /*2220*/  @P2 F2FP.BF16.F32.PACK_AB R84, RZ, R197 ;  /* 0x000000c5ff54223e */ /* 0x000fe200000010ff */
[----:B------:R-:W-:Y:S01]  /*2230*/  FMUL.FTZ R86, R27, R190 ;  /* 0x000000be1b567220 */ /* 0x000fe20000410000 */
[----:B------:R-:W-:Y:S01]  /*2240*/  FMUL.FTZ R195, R25, R188 ;  /* 0x000000bc19c37220 */ /* 0x000fe20000410000 */
[----:B------:R-:W2:Y:S01]  /*2250*/  LDG.E.128 R68, desc[UR6][R68.64] ;  /* 0x0000000644447981 */ /* 0x000ea2000c1e1d00 */
[--C-:B------:R-:W-:Y:S01]  /*2260*/  @P2 PRMT R64, R64, 0x5410, R80.reuse ;  /* 0x0000541040402816 */ /* 0x100fe20000000050 */
[-C--:B------:R-:W-:Y:S01]  /*2270*/  FFMA.FTZ R87, R201, R184.reuse, R183 ;  /* 0x000000b8c9577223 */ /* 0x080fe200000100b7 */
[----:B------:R-:W-:Y:S01]  /*2280*/  @P2 PRMT R65, R65, 0x5410, R81 ;  /* 0x0000541041412816 */ /* 0x000fe20000000051 */
[-C--:B------:R-:W-:Y:S01]  /*2290*/  FFMA.FTZ R83, R199, R184.reuse, R183 ;  /* 0x000000b8c7537223 */ /* 0x080fe200000100b7 */
[----:B------:R-:W-:Y:S01]  /*22a0*/  @P1 PRMT R80, R56, 0x7632, R80 ;  /* 0x0000763238501816 */ /* 0x000fe20000000050 */
[----:B------:R-:W-:Y:S01]  /*22b0*/  FADD.FTZ R87, R198, -R87 ;  /* 0x80000057c6577221 */ /* 0x000fe20000010000 */
[----:B------:R-:W-:Y:S01]  /*22c0*/  @P1 PRMT R81, R57, 0x7632, R81 ;  /* 0x0000763239511816 */ /* 0x000fe20000000051 */
[-C--:B------:R-:W-:Y:S01]  /*22d0*/  FFMA.FTZ R85, R205, R184.reuse, R183 ;  /* 0x000000b8cd557223 */ /* 0x080fe200000100b7 */
[----:B------:R-:W-:Y:S01]  /*22e0*/  @P2 PRMT R66, R66, 0x5410, R82 ;  /* 0x0000541042422816 */ /* 0x000fe20000000052 */
[----:B------:R-:W-:Y:S01]  /*22f0*/  FADD.FTZ R83, R196, -R83 ;  /* 0x80000053c4537221 */ /* 0x000fe20000010000 */
[----:B------:R-:W-:Y:S01]  /*2300*/  @P2 PRMT R67, R67, 0x5410, R84 ;  /* 0x0000541043432816 */ /* 0x000fe20000000054 */
[----:B------:R-:W-:Y:S01]  /*2310*/  FFMA.FTZ R193, R203, R184, R183 ;  /* 0x000000b8cbc17223 */ /* 0x000fe200000100b7 */
[----:B------:R-:W-:Y:S01]  /*2320*/  F2FP.BF16.F32.PACK_AB R73, R86, R73 ;  /* 0x000000495649723e */ /* 0x000fe200000010ff */
[----:B------:R-:W-:Y:S01]  /*2330*/  FADD.FTZ R85, R204, -R85 ;  /* 0x80000055cc557221 */ /* 0x000fe20000010000 */
[----:B------:R-:W-:Y:S01]  /*2340*/  F2FP.BF16.F32.PACK_AB R72, R195, R72 ;  /* 0x00000048c348723e */ /* 0x000fe200000010ff */
[-CC-:B------:R-:W-:Y:S01]  /*2350*/  FFMA.FTZ R206, R206, R184.reuse, R183.reuse ;  /* 0x000000b8cece7223 */ /* 0x180fe200000100b7 */
[----:B------:R-:W-:Y:S01]  /*2360*/  @P1 SHF.L.U32 R84, R80, 0x10, RZ ;  /* 0x0000001050541819 */ /* 0x000fe200000006ff */
[----:B------:R-:W-:Y:S01]  /*2370*/  FFMA.FTZ R208, R208, R184, R183 ;  /* 0x000000b8d0d07223 */ /* 0x000fe200000100b7 */
[----:B------:R-:W-:Y:S01]  /*2380*/  @P1 SHF.L.U32 R192, R81, 0x10, RZ ;  /* 0x0000001051c01819 */ /* 0x000fe200000006ff */
[----:B------:R-:W-:Y:S01]  /*2390*/  IMAD.WIDE.U32 R80, R171, 0x10, R2 ;  /* 0x00000010ab507825 */ /* 0x000fe200078e0002 */
[----:B------:R-:W-:Y:S01]  /*23a0*/  @P2 STG.E.128 desc[UR6][R78.64], R64 ;  /* 0x000000404e002986 */ /* 0x000fe2000c101d06 */
[----:B------:R-:W-:-:S02]  /*23b0*/  @P1 SHF.L.U32 R86, R57, 0x10, RZ ;  /* 0x0000001039561819 */ /* 0x000fc400000006ff */
[----:B------:R-:W-:Y:S01]  /*23c0*/  FMUL.FTZ R195, R168, R87 ;  /* 0x00000057a8c37220 */ /* 0x000fe20000410000 */
[----:B------:R-:W-:Y:S01]  /*23d0*/  @P1 SHF.L.U32 R82, R56, 0x10, RZ ;  /* 0x0000001038521819 */ /* 0x000fe200000006ff */
[----:B------:R0:W-:Y:S01]  /*23e0*/  STG.E.128 desc[UR6][R76.64], R72 ;  /* 0x000000484c007986 */ /* 0x0001e2000c101d06 */
[----:B------:R-:W-:Y:S01]  /*23f0*/  FFMA.FTZ R210, R210, R184, R183 ;  /* 0x000000b8d2d27223 */ /* 0x000fe200000100b7 */
[----:B------:R-:W-:Y:S01]  /*2400*/  @P1 FADD.FTZ R195, R195, R86 ;  /* 0x00000056c3c31221 */ /* 0x000fe20000010000 */
[----:B------:R-:W-:Y:S01]  /*2410*/  FMUL.FTZ R83, R168, R83 ;  /* 0x00000053a8537220 */ /* 0x000fe20000410000 */
[----:B------:R-:W1:Y:S01]  /*2420*/  @P2 LDC.64 R86, c[0x0][0x308] ;  /* 0x0000c200ff562b82 */ /* 0x000e620000000a00 */
[----:B------:R-:W-:Y:S01]  /*2430*/  FADD.FTZ R193, R202, -R193 ;  /* 0x800000c1cac17221 */ /* 0x000fe20000010000 */
[----:B------:R-:W-:Y:S01]  /*2440*/  FADD.FTZ R191, R200, -R191 ;  /* 0x800000bfc8bf7221 */ /* 0x000fe20000010000 */
[----:B------:R-:W-:Y:S01]  /*2450*/  FADD.FTZ R209, R209, -R206 ;  /* 0x800000ced1d17221 */ /* 0x000fe20000010000 */
[----:B------:R-:W-:Y:S01]  /*2460*/  FMUL.FTZ R85, R168, R85 ;  /* 0x00000055a8557220 */ /* 0x000fe20000410000 */
[----:B------:R-:W-:Y:S01]  /*2470*/  FADD.FTZ R207, R207, -R208 ;  /* 0x800000d0cfcf7221 */ /* 0x000fe20000010000 */
[----:B------:R-:W-:Y:S01]  /*2480*/  FADD.FTZ R211, R211, -R210 ;  /* 0x800000d2d3d37221 */ /* 0x000fe20000010000 */
[----:B0-----:R0:W3:Y:S01]  /*2490*/  LDG.E.128 R72, desc[UR6][R80.64] ;  /* 0x0000000650487981 */ /* 0x0010e2000c1e1d00 */
[----:B------:R-:W-:Y:S01]  /*24a0*/  @P1 PRMT R77, R58, 0x7632, R77 ;  /* 0x000076323a4d1816 */ /* 0x000fe2000000004d */
[----:B------:R-:W-:Y:S01]  /*24b0*/  @P1 FADD.FTZ R83, R83, R82 ;  /* 0x0000005253531221 */ /* 0x000fe20000010000 */
[C---:B------:R-:W-:Y:S01]  /*24c0*/  @P1 PRMT R79, R59.reuse, 0x7632, R79 ;  /* 0x000076323b4f1816 */ /* 0x040fe2000000004f */
[----:B------:R-:W-:Y:S01]  /*24d0*/  FMUL.FTZ R197, R168, R193 ;  /* 0x000000c1a8c57220 */ /* 0x000fe20000410000 */
[----:B------:R-:W-:Y:S01]  /*24e0*/  @P1 SHF.L.U32 R82, R59, 0x10, RZ ;  /* 0x000000103b521819 */ /* 0x000fe200000006ff */
[----:B------:R-:W-:Y:S01]  /*24f0*/  @P1 FADD.FTZ R85, R85, R84 ;  /* 0x0000005455551221 */ /* 0x000fe20000010000 */
[----:B------:R-:W-:Y:S01]  /*2500*/  @P1 SHF.L.U32 R76, R58, 0x10, RZ ;  /* 0x000000103a4c1819 */ /* 0x000fe200000006ff */
[C---:B------:R-:W-:Y:S01]  /*2510*/  FMUL.FTZ R209, R168.reuse, R209 ;  /* 0x000000d1a8d17220 */ /* 0x040fe20000410000 */
[----:B------:R-:W-:Y:S01]  /*2520*/  @P1 SHF.L.U32 R78, R77, 0x10, RZ ;  /* 0x000000104d4e1819 */ /* 0x000fe200000006ff */
[C---:B------:R-:W-:Y:S01]  /*2530*/  FMUL.FTZ R77, R168.reuse, R191 ;  /* 0x000000bfa84d7220 */ /* 0x040fe20000410000 */
[----:B------:R-:W-:Y:S01]  /*2540*/  FMUL.FTZ R207, R168, R207 ;  /* 0x000000cfa8cf7220 */ /* 0x000fe20000410000 */
[----:B------:R-:W-:-:S02]  /*2550*/  @P1 IMAD.U32 R84, R79, 0x10000, RZ ;  /* 0x000100004f541824 */ /* 0x000fc400078e00ff */
[----:B------:R-:W-:Y:S01]  /*2560*/  FMUL.FTZ R211, R168, R211 ;  /* 0x000000d3a8d37220 */ /* 0x000fe20000410000 */
[----:B------:R-:W-:Y:S01]  /*2570*/  @P1 FADD.FTZ R197, R197, R82 ;  /* 0x00000052c5c51221 */ /* 0x000fe20000010000 */
[----:B------:R-:W-:Y:S01]  /*2580*/  @P1 FADD.FTZ R77, R77, R76 ;  /* 0x0000004c4d4d1221 */ /* 0x000fe20000010000 */
[----:B------:R-:W-:Y:S01]  /*2590*/  @P1 FADD.FTZ R209, R209, R78 ;  /* 0x0000004ed1d11221 */ /* 0x000fe20000010000 */
[----:B------:R-:W-:Y:S01]  /*25a0*/  @P1 FADD.FTZ R207, R207, R192 ;  /* 0x000000c0cfcf1221 */ /* 0x000fe20000010000 */
[----:B------:R-:W-:Y:S01]  /*25b0*/  @P1 FADD.FTZ R211, R211, R84 ;  /* 0x00000054d3d31221 */ /* 0x000fe20000010000 */
[----:B------:R-:W-:Y:S01]  /*25c0*/  @P2 F2FP.BF16.F32.PACK_AB R82, RZ, R195 ;  /* 0x000000c3ff52223e */ /* 0x000fe200000010ff */
[-C--:B------:R-:W-:Y:S01]  /*25d0*/  FMUL.FTZ R198, R77, R170.reuse ;  /* 0x000000aa4dc67220 */ /* 0x080fe20000410000 */
[----:B------:R-:W-:Y:S01]  /*25e0*/  @P2 F2FP.BF16.F32.PACK_AB R201, RZ, R197 ;  /* 0x000000c5ffc9223e */ /* 0x000fe200000010ff */
[-C--:B------:R-:W-:Y:S01]  /*25f0*/  FMUL.FTZ R194, R209, R170.reuse ;  /* 0x000000aad1c27220 */ /* 0x080fe20000410000 */
[----:B0-----:R-:W-:Y:S01]  /*2600*/  @P2 F2FP.BF16.F32.PACK_AB R80, RZ, R83 ;  /* 0x00000053ff50223e */ /* 0x001fe200000010ff */
[-C--:B------:R-:W-:Y:S01]  /*2610*/  FMUL.FTZ R193, R83, R170.reuse ;  /* 0x000000aa53c17220 */ /* 0x080fe20000410000 */
[----:B------:R-:W-:Y:S01]  /*2620*/  @P2 F2FP.BF16.F32.PACK_AB R84, RZ, R77 ;  /* 0x0000004dff54223e */ /* 0x000fe200000010ff */
[-C--:B------:R-:W-:Y:S01]  /*2630*/  FMUL.FTZ R191, R85, R170.reuse ;  /* 0x000000aa55bf7220 */ /* 0x080fe20000410000 */
[-C--:B------:R-:W-:Y:S01]  /*2640*/  FMUL.FTZ R195, R195, R170.reuse ;  /* 0x000000aac3c37220 */ /* 0x080fe20000410000 */
[-C--:B------:R-:W-:Y:S01]  /*2650*/  FMUL.FTZ R192, R207, R170.reuse ;  /* 0x000000aacfc07220 */ /* 0x080fe20000410000 */
[-C--:B------:R-:W-:Y:S01]  /*2660*/  FMUL.FTZ R197, R197, R170.reuse ;  /* 0x000000aac5c57220 */ /* 0x080fe20000410000 */
[----:B------:R-:W-:Y:S01]  /*2670*/  FMUL.FTZ R196, R211, R170 ;  /* 0x000000aad3c47220 */ /* 0x000fe20000410000 */
[----:B------:R-:W-:Y:S01]  /*2680*/  @P2 F2FP.BF16.F32.PACK_AB R81, RZ, R85 ;  /* 0x00000055ff51223e */ /* 0x000fe200000010ff */
[----:B------:R-:W-:Y:S01]  /*2690*/  FMUL.FTZ R78, R12, R198 ;  /* 0x000000c60c4e7220 */ /* 0x000fe20000410000 */
[----:B------:R-:W-:Y:S01]  /*26a0*/  FMUL.FTZ R85, R13, R194 ;  /* 0x000000c20d557220 */ /* 0x000fe20000410000 */
[----:B------:R-:W-:Y:S01]  /*26b0*/  @P2 F2FP.BF16.F32.PACK_AB R199, RZ, R207 ;  /* 0x000000cfffc7223e */ /* 0x000fe200000010ff */
[----:B------:R-:W-:Y:S01]  /*26c0*/  FMUL.FTZ R76, R16, R193 ;  /* 0x000000c1104c7220 */ /* 0x000fe20000410000 */
[----:B------:R-:W-:Y:S01]  /*26d0*/  @P2 F2FP.BF16.F32.PACK_AB R200, RZ, R209 ;  /* 0x000000d1ffc8223e */ /* 0x000fe200000010ff */
        /* <DEDUP_REMOVED lines=8> */
[----:B------:R-:W-:Y:S02]  /*2760*/  @P2 PRMT R66, R84, 0x7610, R66 ;  /* 0x0000761054422816 */ /* 0x000fe40000000042 */
[----:B------:R-:W-:Y:S02]  /*2770*/  @P2 PRMT R67, R201, 0x7610, R67 ;  /* 0x00007610c9432816 */ /* 0x000fe40000000043 */
[C---:B------:R-:W-:Y:S01]  /*2780*/  LEA R84, P4, R171.reuse, UR18, 0x4 ;  /* 0x00000012ab547c11 */ /* 0x040fe2000f8820ff */
[----:B-1----:R-:W-:Y:S01]  /*2790*/  @P2 IMAD.WIDE.U32 R86, R171, 0x10, R86 ;  /* 0x00000010ab562825 */ /* 0x002fe200078e0056 */
[----:B------:R-:W-:-:S02]  /*27a0*/  F2FP.BF16.F32.PACK_AB R78, R85, R78 ;  /* 0x0000004e554e723e */ /* 0x000fc400000010ff */
[----:B------:R-:W-:Y:S01]  /*27b0*/  @P2 PRMT R64, R64, 0x5410, R81 ;  /* 0x0000541040402816 */ /* 0x000fe20000000051 */
[----:B------:R-:W-:Y:S01]  /*27c0*/  IMAD.WIDE.U32 R80, R167, 0x10, R2 ;  /* 0x00000010a7507825 */ /* 0x000fe200078e0002 */
[----:B------:R-:W-:Y:S02]  /*27d0*/  @P2 PRMT R65, R65, 0x5410, R199 ;  /* 0x0000541041412816 */ /* 0x000fe400000000c7 */
[----:B------:R-:W-:Y:S02]  /*27e0*/  @P2 PRMT R66, R66, 0x5410, R200 ;  /* 0x0000541042422816 */ /* 0x000fe400000000c8 */
[----:B------:R-:W-:Y:S02]  /*27f0*/  @P2 PRMT R67, R67, 0x5410, R211 ;  /* 0x0000541043432816 */ /* 0x000fe400000000d3 */
[----:B------:R-:W-:Y:S02]  /*2800*/  F2FP.BF16.F32.PACK_AB R79, R204, R79 ;  /* 0x0000004fcc4f723e */ /* 0x000fe400000010ff */
[----:B------:R-:W-:-:S02]  /*2810*/  F2FP.BF16.F32.PACK_AB R77, R202, R77 ;  /* 0x0000004dca4d723e */ /* 0x000fc400000010ff */
[----:B------:R-:W-:Y:S02]  /*2820*/  F2FP.BF16.F32.PACK_AB R76, R83, R76 ;  /* 0x0000004c534c723e */ /* 0x000fe400000010ff */
[----:B------:R-:W-:Y:S01]  /*2830*/  LEA.HI.X R85, R171, UR19, RZ, 0x4, P4 ;  /* 0x00000013ab557c11 */ /* 0x000fe2000a0f24ff */
[----:B------:R-:W-:Y:S04]  /*2840*/  @P2 STG.E.128 desc[UR6][R86.64], R64 ;  /* 0x0000004056002986 */ /* 0x000fe8000c101d06 */
[----:B------:R0:W-:Y:S04]  /*2850*/  STG.E.128 desc[UR6][R84.64], R76 ;  /* 0x0000004c54007986 */ /* 0x0001e8000c101d06 */
[----:B------:R-:W4:Y:S01]  /*2860*/  LDG.E.128 R80, desc[UR6][R80.64] ;  /* 0x0000000650507981 */ /* 0x000f22000c1e1d00 */
[-CC-:B------:R-:W-:Y:S01]  /*2870*/  FFMA.FTZ R172, R172, R184.reuse, R183.reuse ;  /* 0x000000b8acac7223 */ /* 0x180fe200000100b7 */
[----:B------:R-:W-:Y:S01]  /*2880*/  FFMA.FTZ R153, R153, R184, R183 ;  /* 0x000000b899997223 */ /* 0x000fe200000100b7 */
[----:B------:R-:W-:-:S02]  /*2890*/  @P1 PRMT R3, R60, 0x7632, R3 ;  /* 0x000076323c031816 */ /* 0x000fc40000000003 */
[----:B------:R-:W-:Y:S01]  /*28a0*/  FADD.FTZ R177, R177, -R172 ;  /* 0x800000acb1b17221 */ /* 0x000fe20000010000 */
[----:B------:R-:W-:Y:S01]  /*28b0*/  FADD.FTZ R153, R152, -R153 ;  /* 0x8000009998997221 */ /* 0x000fe20000010000 */
[-CC-:B------:R-:W-:Y:S01]  /*28c0*/  FFMA.FTZ R89, R89, R184.reuse, R183.reuse ;  /* 0x000000b859597223 */ /* 0x180fe200000100b7 */
[----:B------:R-:W-:Y:S01]  /*28d0*/  @P1 SHF.L.U32 R2, R60, 0x10, RZ ;  /* 0x000000103c021819 */ /* 0x000fe200000006ff */
[C---:B------:R-:W-:Y:S01]  /*28e0*/  FMUL.FTZ R177, R168.reuse, R177 ;  /* 0x000000b1a8b17220 */ /* 0x040fe20000410000 */
[----:B------:R-:W-:Y:S01]  /*28f0*/  FMUL.FTZ R153, R168, R153 ;  /* 0x00000099a8997220 */ /* 0x000fe20000410000 */
[-C--:B------:R-:W-:Y:S01]  /*2900*/  FFMA.FTZ R91, R91, R184.reuse, R183 ;  /* 0x000000b85b5b7223 */ /* 0x080fe200000100b7 */
[----:B0-----:R-:W-:Y:S01]  /*2910*/  @P1 SHF.L.U32 R76, R3, 0x10, RZ ;  /* 0x00000010034c1819 */ /* 0x001fe200000006ff */
[----:B------:R-:W-:Y:S01]  /*2920*/  FADD.FTZ R89, R88, -R89 ;  /* 0x8000005958597221 */ /* 0x000fe20000010000 */
[----:B------:R-:W-:Y:S01]  /*2930*/  FFMA.FTZ R174, R174, R184, R183 ;  /* 0x000000b8aeae7223 */ /* 0x000fe200000100b7 */
[----:B------:R-:W-:-:S02]  /*2940*/  @P1 FADD.FTZ R153, R153, R2 ;  /* 0x0000000299991221 */ /* 0x000fc40000010000 */
[----:B------:R-:W-:Y:S01]  /*2950*/  @P1 FADD.FTZ R177, R177, R76 ;  /* 0x0000004cb1b11221 */ /* 0x000fe20000010000 */
[----:B------:R-:W-:Y:S01]  /*2960*/  @P1 SHF.L.U32 R76, R62, 0x10, RZ ;  /* 0x000000103e4c1819 */ /* 0x000fe200000006ff */
[----:B------:R-:W-:Y:S01]  /*2970*/  FADD.FTZ R91, R90, -R91 ;  /* 0x8000005b5a5b7221 */ /* 0x000fe20000010000 */
[C---:B------:R-:W-:Y:S01]  /*2980*/  FMUL.FTZ R89, R168.reuse, R89 ;  /* 0x00000059a8597220 */ /* 0x040fe20000410000 */
[----:B------:R-:W-:Y:S01]  /*2990*/  @P1 PRMT R2, R61, 0x7632, R2 ;  /* 0x000076323d021816 */ /* 0x000fe20000000002 */
[----:B------:R-:W-:Y:S01]  /*29a0*/  FADD.FTZ R179, R179, -R174 ;  /* 0x800000aeb3b37221 */ /* 0x000fe20000010000 */
[----:B------:R-:W-:Y:S01]  /*29b0*/  @P1 SHF.L.U32 R78, R61, 0x10, RZ ;  /* 0x000000103d4e1819 */ /* 0x000fe200000006ff */
[----:B------:R-:W-:Y:S01]  /*29c0*/  FMUL.FTZ R91, R168, R91 ;  /* 0x0000005ba85b7220 */ /* 0x000fe20000410000 */
[----:B------:R-:W-:Y:S01]  /*29d0*/  @P1 SHF.L.U32 R2, R2, 0x10, RZ ;  /* 0x0000001002021819 */ /* 0x000fe200000006ff */
[----:B------:R-:W-:Y:S01]  /*29e0*/  @P1 FADD.FTZ R89, R89, R76 ;  /* 0x0000004c59591221 */ /* 0x000fe20000010000 */
[----:B------:R-:W-:Y:S01]  /*29f0*/  FMUL.FTZ R179, R168, R179 ;  /* 0x000000b3a8b37220 */ /* 0x000fe20000410000 */
[----:B------:R-:W-:Y:S01]  /*2a00*/  @P1 PRMT R3, R62, 0x7632, R3 ;  /* 0x000076323e031816 */ /* 0x000fe20000000003 */
[----:B------:R-:W-:-:S02]  /*2a10*/  @P1 FADD.FTZ R91, R91, R78 ;  /* 0x0000004e5b5b1221 */ /* 0x000fc40000010000 */
[----:B------:R-:W-:Y:S01]  /*2a20*/  @P1 FADD.FTZ R179, R179, R2 ;  /* 0x00000002b3b31221 */ /* 0x000fe20000010000 */
[----:B------:R-:W-:Y:S01]  /*2a30*/  @P1 SHF.L.U32 R78, R3, 0x10, RZ ;  /* 0x00000010034e1819 */ /* 0x000fe200000006ff */
[-CC-:B------:R-:W-:Y:S01]  /*2a40*/  FFMA.FTZ R176, R176, R184.reuse, R183.reuse ;  /* 0x000000b8b0b07223 */ /* 0x180fe200000100b7 */
[-CC-:B------:R-:W-:Y:S01]  /*2a50*/  FFMA.FTZ R173, R173, R184.reuse, R183.reuse ;  /* 0x000000b8adad7223 */ /* 0x180fe200000100b7 */
[----:B------:R-:W-:Y:S02]  /*2a60*/  FFMA.FTZ R183, R182, R184, R183 ;  /* 0x000000b8b6b77223 */ /* 0x000fe400000100b7 */
[----:B------:R-:W-:Y:S01]  /*2a70*/  FADD.FTZ R181, R181, -R176 ;  /* 0x800000b0b5b57221 */ /* 0x000fe20000010000 */
[----:B------:R-:W-:Y:S01]  /*2a80*/  FADD.FTZ R173, R178, -R173 ;  /* 0x800000adb2ad7221 */ /* 0x000fe20000010000 */
[C---:B------:R-:W-:Y:S01]  /*2a90*/  @P1 PRMT R77, R63.reuse, 0x7632, R77 ;  /* 0x000076323f4d1816 */ /* 0x040fe2000000004d */
[----:B------:R-:W-:Y:S01]  /*2aa0*/  FADD.FTZ R183, R180, -R183 ;  /* 0x800000b7b4b77221 */ /* 0x000fe20000010000 */
[C---:B------:R-:W-:Y:S01]  /*2ab0*/  FMUL.FTZ R181, R168.reuse, R181 ;  /* 0x000000b5a8b57220 */ /* 0x040fe20000410000 */
[----:B------:R-:W-:Y:S01]  /*2ac0*/  @P1 SHF.L.U32 R84, R63, 0x10, RZ ;  /* 0x000000103f541819 */ /* 0x000fe200000006ff */
[C---:B------:R-:W-:Y:S01]  /*2ad0*/  FMUL.FTZ R173, R168.reuse, R173 ;  /* 0x000000ada8ad7220 */ /* 0x040fe20000410000 */
[----:B------:R-:W-:Y:S01]  /*2ae0*/  @P1 SHF.L.U32 R86, R77, 0x10, RZ ;  /* 0x000000104d561819 */ /* 0x000fe200000006ff */
[----:B------:R-:W-:Y:S01]  /*2af0*/  FMUL.FTZ R183, R168, R183 ;  /* 0x000000b7a8b77220 */ /* 0x000fe20000410000 */
[----:B------:R-:W-:Y:S01]  /*2b00*/  @P1 FADD.FTZ R181, R181, R78 ;  /* 0x0000004eb5b51221 */ /* 0x000fe20000010000 */
[----:B------:R-:W-:-:S02]  /*2b10*/  @P1 FADD.FTZ R173, R173, R84 ;  /* 0x00000054adad1221 */ /* 0x000fc40000010000 */
[----:B------:R-:W-:Y:S01]  /*2b20*/  @P1 FADD.FTZ R183, R183, R86 ;  /* 0x00000056b7b71221 */ /* 0x000fe20000010000 */
[-C--:B------:R-:W-:Y:S02]  /*2b30*/  FMUL.FTZ R86, R181, R170.reuse ;  /* 0x000000aab5567220 */ /* 0x080fe40000410000 */
[----:B------:R-:W-:Y:S01]  /*2b40*/  @P2 F2FP.BF16.F32.PACK_AB R79, RZ, R173 ;  /* 0x000000adff4f223e */ /* 0x000fe200000010ff */
[----:B------:R-:W-:Y:S01]  /*2b50*/  FMUL.FTZ R173, R173, R170 ;  /* 0x000000aaadad7220 */ /* 0x000fe20000410000 */
[----:B------:R-:W-:Y:S01]  /*2b60*/  IADD3 R166, R166, UR20, RZ ;  /* 0x00000014a6a67c10 */ /* 0x000fe2000fffe0ff */
[----:B------:R-:W-:Y:S01]  /*2b70*/  FMUL.FTZ R87, R5, R86 ;  /* 0x0000005605577220 */ /* 0x000fe20000410000 */
[----:B------:R-:W-:Y:S02]  /*2b80*/  @P2 F2FP.BF16.F32.PACK_AB R77, RZ, R181 ;  /* 0x000000b5ff4d223e */ /* 0x000fe400000010ff */
[----:B------:R-:W-:Y:S02]  /*2b90*/  @P2 PRMT R67, R79, 0x7610, R67 ;  /* 0x000076104f432816 */ /* 0x000fe40000000043 */
[----:B--2---:R-:W-:-:S02]  /*2ba0*/  SHF.L.U32 R76, R70, 0x10, RZ ;  /* 0x00000010464c7819 */ /* 0x004fc400000006ff */
[----:B------:R-:W-:Y:S02]  /*2bb0*/  PRMT R70, R70, 0x7632, R70 ;  /* 0x0000763246467816 */ /* 0x000fe40000000046 */
[----:B------:R-:W-:Y:S02]  /*2bc0*/  SHF.L.U32 R2, R68, 0x10, RZ ;  /* 0x0000001044027819 */ /* 0x000fe400000006ff */
[----:B------:R-:W-:Y:S02]  /*2bd0*/  SHF.L.U32 R3, R70, 0x10, RZ ;  /* 0x0000001046037819 */ /* 0x000fe400000006ff */
[----:B------:R-:W-:-:S03]  /*2be0*/  PRMT R68, R68, 0x7632, R68 ;  /* 0x0000763244447816 */ /* 0x000fc60000000044 */
[----:B------:R-:W-:Y:S02]  /*2bf0*/  FFMA.FTZ R112, R3, R0, R112 ;  /* 0x0000000003707223 */ /* 0x000fe40000010070 */
[----:B------:R-:W-:Y:S02]  /*2c00*/  IMAD.U32 R3, R68, 0x10000, RZ ;  /* 0x0001000044037824 */ /* 0x000fe400078e00ff */
[----:B------:R-:W-:Y:S02]  /*2c10*/  FFMA.FTZ R115, R2, R187, R115 ;  /* 0x000000bb02737223 */ /* 0x000fe40000010073 */
[----:B------:R-:W-:Y:S01]  /*2c20*/  FFMA.FTZ R116, R3, R188, R116 ;  /* 0x000000bc03747223 */ /* 0x000fe20000010074 */
[C---:B------:R-:W-:Y:S02]  /*2c30*/  SHF.L.U32 R70, R69.reuse, 0x10, RZ ;  /* 0x0000001045467819 */ /* 0x040fe400000006ff */
[----:B------:R-:W-:Y:S02]  /*2c40*/  PRMT R69, R69, 0x7632, R69 ;  /* 0x0000763245457816 */ /* 0x000fe40000000045 */
[----:B------:R-:W-:Y:S01]  /*2c50*/  SHF.L.U32 R78, R71, 0x10, RZ ;  /* 0x00000010474e7819 */ /* 0x000fe200000006ff */
[----:B------:R-:W-:Y:S01]  /*2c60*/  FFMA.FTZ R113, R70, R189, R113 ;  /* 0x000000bd46717223 */ /* 0x000fe20000010071 */
[----:B------:R-:W-:-:S02]  /*2c70*/  SHF.L.U32 R69, R69, 0x10, RZ ;  /* 0x0000001045457819 */ /* 0x000fc400000006ff */
[C---:B---3--:R-:W-:Y:S02]  /*2c80*/  SHF.L.U32 R0, R72.reuse, 0x10, RZ ;  /* 0x0000001048007819 */ /* 0x048fe400000006ff */
[----:B------:R-:W-:Y:S02]  /*2c90*/  PRMT R72, R72, 0x7632, R72 ;  /* 0x0000763248487816 */ /* 0x000fe40000000048 */
[----:B------:R-:W-:Y:S02]  /*2ca0*/  SHF.L.U32 R2, R73, 0x10, RZ ;  /* 0x0000001049027819 */ /* 0x000fe400000006ff */
[----:B------:R-:W-:-:S03]  /*2cb0*/  SHF.L.U32 R3, R72, 0x10, RZ ;  /* 0x0000001048037819 */ /* 0x000fc600000006ff */
[----:B------:R-:W-:Y:S02]  /*2cc0*/  FFMA.FTZ R105, R2, R195, R105 ;  /* 0x000000c302697223 */ /* 0x000fe40000010069 */
[----:B------:R-:W-:Y:S02]  /*2cd0*/  FFMA.FTZ R108, R3, R191, R108 ;  /* 0x000000bf036c7223 */ /* 0x000fe4000001006c */
[----:B------:R-:W0:Y:S01]  /*2ce0*/  @P2 LDC.64 R2, c[0x0][0x308] ;  /* 0x0000c200ff022b82 */ /* 0x000e220000000a00 */
[----:B------:R-:W-:Y:S01]  /*2cf0*/  PRMT R73, R73, 0x7632, R73 ;  /* 0x0000763249497816 */ /* 0x000fe20000000049 */
[----:B------:R-:W-:Y:S01]  /*2d00*/  FFMA.FTZ R107, R0, R193, R107 ;  /* 0x000000c1006b7223 */ /* 0x000fe2000001006b */
[----:B------:R-:W-:Y:S02]  /*2d10*/  SHF.L.U32 R68, R74, 0x10, RZ ;  /* 0x000000104a447819 */ /* 0x000fe400000006ff */
[----:B------:R-:W-:Y:S02]  /*2d20*/  SHF.L.U32 R70, R75, 0x10, RZ ;  /* 0x000000104b467819 */ /* 0x000fe400000006ff */
[----:B------:R-:W-:-:S02]  /*2d30*/  SHF.L.U32 R73, R73, 0x10, RZ ;  /* 0x0000001049497819 */ /* 0x000fc400000006ff */
[----:B------:R-:W-:Y:S02]  /*2d40*/  PRMT R71, R71, 0x7632, R71 ;  /* 0x0000763247477816 */ /* 0x000fe40000000047 */
[----:B------:R-:W-:Y:S02]  /*2d50*/  PRMT R74, R74, 0x7632, R74 ;  /* 0x000076324a4a7816 */ /* 0x000fe4000000004a */
[----:B------:R-:W-:Y:S02]  /*2d60*/  PRMT R75, R75, 0x7632, R75 ;  /* 0x000076324b4b7816 */ /* 0x000fe4000000004b */
[----:B------:R-:W-:Y:S02]  /*2d70*/  @P2 F2FP.BF16.F32.PACK_AB R0, RZ, R153 ;  /* 0x00000099ff00223e */ /* 0x000fe400000010ff */
[----:B------:R-:W-:Y:S01]  /*2d80*/  @P2 F2FP.BF16.F32.PACK_AB R72, RZ, R91 ;  /* 0x0000005bff48223e */ /* 0x000fe200000010ff */
[----:B------:R-:W-:Y:S01]  /*2d90*/  FFMA.FTZ R111, R76, R186, R111 ;  /* 0x000000ba4c6f7223 */ /* 0x000fe2000001006f */
[----:B------:R-:W-:Y:S01]  /*2da0*/  FFMA.FTZ R114, R69, R190, R114 ;  /* 0x000000be45727223 */ /* 0x000fe20000010072 */
[----:B------:R-:W-:Y:S01]  /*2db0*/  SHF.L.U32 R71, R71, 0x10, RZ ;  /* 0x0000001047477819 */ /* 0x000fe200000006ff */
        /* <DEDUP_REMOVED lines=10> */
[-C--:B------:R-:W-:Y:S01]  /*2e60*/  FMUL.FTZ R89, R89, R170.reuse ;  /* 0x000000aa59597220 */ /* 0x080fe20000410000 */
[----:B------:R-:W-:Y:S01]  /*2e70*/  @P2 PRMT R64, R0, 0x7610, R64 ;  /* 0x0000761000402816 */ /* 0x000fe20000000040 */
[----:B------:R-:W-:Y:S01]  /*2e80*/  FMUL.FTZ R170, R183, R170 ;  /* 0x000000aab7aa7220 */ /* 0x000fe20000410000 */
[----:B------:R-:W-:-:S02]  /*2e90*/  @P2 PRMT R65, R72, 0x7610, R65 ;  /* 0x0000761048412816 */ /* 0x000fc40000000041 */
[----:B------:R-:W-:Y:S01]  /*2ea0*/  LEA R72, P1, R167, UR18, 0x4 ;  /* 0x00000012a7487c11 */ /* 0x000fe2000f8220ff */
[----:B------:R-:W-:Y:S01]  /*2eb0*/  FFMA.FTZ R110, R71, R175, R110 ;  /* 0x000000af476e7223 */ /* 0x000fe2000001006e */
[----:B------:R-:W-:Y:S01]  /*2ec0*/  FFMA.FTZ R103, R68, R198, R103 ;  /* 0x000000c644677223 */ /* 0x000fe20000010067 */
[----:B------:R-:W-:Y:S01]  /*2ed0*/  FFMA.FTZ R101, R70, R197, R101 ;  /* 0x000000c546657223 */ /* 0x000fe20000010065 */
[----:B------:R-:W-:Y:S01]  /*2ee0*/  FFMA.FTZ R104, R69, R194, R104 ;  /* 0x000000c245687223 */ /* 0x000fe20000010068 */
[----:B------:R-:W-:Y:S01]  /*2ef0*/  FFMA.FTZ R102, R75, R196, R102 ;  /* 0x000000c44b667223 */ /* 0x000fe20000010066 */
[----:B------:R-:W-:Y:S01]  /*2f00*/  @P2 PRMT R64, R64, 0x5410, R73 ;  /* 0x0000541040402816 */ /* 0x000fe20000000049 */
        /* <DEDUP_REMOVED lines=10> */
[C---:B------:R-:W-:Y:S02]  /*2fb0*/  LEA.HI.X R73, R167.reuse, UR19, RZ, 0x4, P1 ;  /* 0x00000013a7497c11 */ /* 0x040fe400088f24ff */
[----:B------:R-:W-:Y:S01]  /*2fc0*/  ISETP.GE.AND P1, PT, R166, UR21, PT ;  /* 0x00000015a6007c0c */ /* 0x000fe2000bf26270 */
[----:B0-----:R-:W-:Y:S01]  /*2fd0*/  @P2 IMAD.WIDE.U32 R2, R167, 0x10, R2 ;  /* 0x00000010a7022825 */ /* 0x001fe200078e0002 */
[----:B------:R-:W-:Y:S02]  /*2fe0*/  @P2 PRMT R65, R65, 0x5410, R75 ;  /* 0x0000541041412816 */ /* 0x000fe4000000004b */
[----:B------:R-:W-:Y:S02]  /*2ff0*/  @P2 PRMT R66, R66, 0x5410, R77 ;  /* 0x0000541042422816 */ /* 0x000fe4000000004d */
[----:B------:R-:W-:-:S02]  /*3000*/  @P2 PRMT R67, R67, 0x5410, R183 ;  /* 0x0000541043432816 */ /* 0x000fc400000000b7 */
[----:B------:R-:W-:Y:S02]  /*3010*/  F2FP.BF16.F32.PACK_AB R71, R88, R71 ;  /* 0x000000475847723e */ /* 0x000fe400000010ff */
[----:B------:R-:W-:Y:S02]  /*3020*/  F2FP.BF16.F32.PACK_AB R70, R87, R70 ;  /* 0x000000465746723e */ /* 0x000fe400000010ff */
[----:B------:R-:W-:Y:S02]  /*3030*/  F2FP.BF16.F32.PACK_AB R69, R84, R69 ;  /* 0x000000455445723e */ /* 0x000fe400000010ff */
[----:B------:R-:W-:Y:S02]  /*3040*/  F2FP.BF16.F32.PACK_AB R68, R85, R68 ;  /* 0x000000445544723e */ /* 0x000fe400000010ff */
[----:B----4-:R-:W-:Y:S02]  /*3050*/  SHF.L.U32 R0, R80, 0x10, RZ ;  /* 0x0000001050007819 */ /* 0x010fe400000006ff */
[----:B------:R-:W-:-:S02]  /*3060*/  SHF.L.U32 R76, R81, 0x10, RZ ;  /* 0x00000010514c7819 */ /* 0x000fc400000006ff */
[----:B------:R-:W-:Y:S02]  /*3070*/  SHF.L.U32 R84, R82, 0x10, RZ ;  /* 0x0000001052547819 */ /* 0x000fe400000006ff */
[----:B------:R-:W-:Y:S02]  /*3080*/  SHF.L.U32 R88, R83, 0x10, RZ ;  /* 0x0000001053587819 */ /* 0x000fe400000006ff */
[----:B------:R-:W-:Y:S02]  /*3090*/  PRMT R80, R80, 0x7632, R80 ;  /* 0x0000763250507816 */ /* 0x000fe40000000050 */
[----:B------:R-:W-:Y:S02]  /*30a0*/  PRMT R81, R81, 0x7632, R81 ;  /* 0x0000763251517816 */ /* 0x000fe40000000051 */
[----:B------:R-:W-:Y:S02]  /*30b0*/  PRMT R82, R82, 0x7632, R82 ;  /* 0x0000763252527816 */ /* 0x000fe40000000052 */
[----:B------:R-:W-:Y:S01]  /*30c0*/  PRMT R83, R83, 0x7632, R83 ;  /* 0x0000763253537816 */ /* 0x000fe20000000053 */
[----:B------:R0:W-:Y:S01]  /*30d0*/  @P2 STG.E.128 desc[UR6][R2.64], R64 ;  /* 0x0000004002002986 */ /* 0x0001e2000c101d06 */
[----:B------:R-:W-:-:S02]  /*30e0*/  SHF.L.U32 R81, R81, 0x10, RZ ;  /* 0x0000001051517819 */ /* 0x000fc400000006ff */
[----:B------:R-:W-:Y:S01]  /*30f0*/  SHF.L.U32 R83, R83, 0x10, RZ ;  /* 0x0000001053537819 */ /* 0x000fe200000006ff */
[----:B------:R1:W-:Y:S01]  /*3100*/  STG.E.128 desc[UR6][R72.64], R68 ;  /* 0x0000004448007986 */ /* 0x0003e2000c101d06 */
[----:B------:R-:W-:Y:S01]  /*3110*/  FFMA.FTZ R99, R0, R153, R99 ;  /* 0x0000009900637223 */ /* 0x000fe20000010063 */
[----:B------:R-:W-:Y:S01]  /*3120*/  FFMA.FTZ R97, R76, R91, R97 ;  /* 0x0000005b4c617223 */ /* 0x000fe20000010061 */
[----:B------:R-:W-:Y:S01]  /*3130*/  FFMA.FTZ R95, R84, R89, R95 ;  /* 0x00000059545f7223 */ /* 0x000fe2000001005f */
[----:B------:R-:W-:Y:S01]  /*3140*/  FFMA.FTZ R93, R88, R173, R93 ;  /* 0x000000ad585d7223 */ /* 0x000fe2000001005d */
[----:B------:R-:W-:Y:S01]  /*3150*/  SEL R0, RZ, 0x1, P3 ;  /* 0x00000001ff007807 */ /* 0x000fe20001800000 */
[----:B------:R-:W-:Y:S01]  /*3160*/  FFMA.FTZ R98, R81, R78, R98 ;  /* 0x0000004e51627223 */ /* 0x000fe20000010062 */
[----:B------:R-:W-:Y:S01]  /*3170*/  FFMA.FTZ R94, R83, R170, R94 ;  /* 0x000000aa535e7223 */ /* 0x000fe2000001005e */
[----:B0-----:R-:W-:Y:S01]  /*3180*/  IMAD.U32 R3, R80, 0x10000, RZ ;  /* 0x0001000050037824 */ /* 0x001fe200078e00ff */
[----:B-1----:R-:W-:-:S03]  /*3190*/  SHF.L.U32 R69, R82, 0x10, RZ ;  /* 0x0000001052457819 */ /* 0x002fc600000006ff */
[----:B------:R-:W-:Y:S02]  /*31a0*/  FFMA.FTZ R100, R3, R74, R100 ;  /* 0x0000004a03647223 */ /* 0x000fe40000010064 */
[----:B------:R-:W-:Y:S01]  /*31b0*/  FFMA.FTZ R96, R69, R86, R96 ;  /* 0x0000005645607223 */ /* 0x000fe20000010060 */
[----:B------:R-:W-:Y:S06]  /*31c0*/  @!P1 BRA `(.L_x_2711) ;  /* 0xffffffd400509947 */ /* 0x000fec000383ffff */
        /* <DEDUP_REMOVED lines=64> */
[----:B------:R-:W-:-:S07]  /*35d0*/  MOV R63, R94 ;  /* 0x0000005e003f7202 */ /* 0x000fce0000000f00 */
.L_x_2708:
        /* <DEDUP_REMOVED lines=31> */
.L_x_2709:
[----:B------:R-:W-:Y:S01]  /*37d0*/  HFMA2.MMA R76, -RZ, RZ, 0, 9.5367431640625e-07 ;  /* 0x00000010ff4c7435 */ /* 0x000fe200000001ff */
[----:B------:R-:W-:Y:S02]  /*37e0*/  MOV R77, R71 ;  /* 0x00000047004d7202 */ /* 0x000fe40000000f00 */
[----:B------:R-:W-:Y:S02]  /*37f0*/  MOV R79, 0x1f ;  /* 0x0000001f004f7802 */ /* 0x000fe40000000f00 */
[----:B------:R-:W-:-:S07]  /*3800*/  MOV R74, 0xffffffff ;  /* 0xffffffff004a7802 */ /* 0x000fce0000000f00 */
[----:B-----5:R-:W-:Y:S05]  /*3810*/  WARPSYNC.COLLECTIVE R74, `(.L_x_2712) ;  /* 0x000000004a087348 */ /* 0x020fea0003c00000 */
[----:B------:R0:W1:Y:S02]  /*3820*/  SHFL.DOWN P5, R75, R77, R76, R79 ;  /* 0x0800004c4d4b7389 */ /* 0x00006400000a004f */
[----:B01---5:R-:W-:Y:S01]  /*3830*/  ENDCOLLECTIVE ;  /* 0x000000000000791b */ /* 0x023fe20003800000 */
.L_x_2712:
[----:B------:R-:W-:Y:S02]  /*3840*/  MOV R77, R3 ;  /* 0x00000003004d7202 */ /* 0x000fe40000000f00 */
[----:B------:R-:W-:-:S07]  /*3850*/  MOV R2, R75 ;  /* 0x0000004b00027202 */ /* 0x000fce0000000f00 */
[----:B------:R-:W-:Y:S05]  /*3860*/  WARPSYNC.COLLECTIVE R74, `(.L_x_2713) ;  /* 0x000000004a087348 */ /* 0x000fea0003c00000 */
[----:B------:R0:W1:Y:S02]  /*3870*/  SHFL.DOWN P5, R75, R77, R76, R79 ;  /* 0x0800004c4d4b7389 */ /* 0x00006400000a004f */
[----:B01----:R-:W-:Y:S01]  /*3880*/  ENDCOLLECTIVE ;  /* 0x000000000000791b */ /* 0x003fe20003800000 */
.L_x_2713:
[----:B------:R-:W-:Y:S01]  /*3890*/  FADD.FTZ R2, R71, R2 ;  /* 0x0000000247027221 */ /* 0x000fe20000010000 */
[----:B------:R-:W-:-:S04]  /*38a0*/  HFMA2.MMA R76, -RZ, RZ, 0, 4.76837158203125e-07 ;  /* 0x00000008ff4c7435 */ /* 0x000fc800000001ff */
[----:B------:R-:W-:Y:S02]  /*38b0*/  MOV R77, R2 ;  /* 0x00000002004d7202 */ /* 0x000fe40000000f00 */
[----:B------:R-:W-:-:S07]  /*38c0*/  MOV R68, R75 ;  /* 0x0000004b00447202 */ /* 0x000fce0000000f00 */
[----:B------:R-:W-:Y:S05]  /*38d0*/  WARPSYNC.COLLECTIVE R74, `(.L_x_2714) ;  /* 0x000000004a087348 */ /* 0x000fea0003c00000 */
[----:B------:R0:W1:Y:S02]  /*38e0*/  SHFL.DOWN P5, R75, R77, R76, R79 ;  /* 0x0800004c4d4b7389 */ /* 0x00006400000a004f */
[----:B01----:R-:W-:Y:S01]  /*38f0*/  ENDCOLLECTIVE ;  /* 0x000000000000791b */ /* 0x003fe20003800000 */
.L_x_2714:
[----:B------:R-:W-:-:S05]  /*3900*/  FADD.FTZ R68, R3, R68 ;  /* 0x0000004403447221 */ /* 0x000fca0000010000 */
[----:B------:R-:W-:Y:S02]  /*3910*/  MOV R77, R68 ;  /* 0x00000044004d7202 */ /* 0x000fe40000000f00 */
[----:B------:R-:W-:-:S07]  /*3920*/  MOV R69, R75 ;  /* 0x0000004b00457202 */ /* 0x000fce0000000f00 */
[----:B------:R-:W-:Y:S05]  /*3930*/  WARPSYNC.COLLECTIVE R74, `(.L_x_2715) ;  /* 0x000000004a087348 */ /* 0x000fea0003c00000 */
[----:B------:R0:W1:Y:S02]  /*3940*/  SHFL.DOWN P5, R75, R77, R76, R79 ;  /* 0x0800004c4d4b7389 */ /* 0x00006400000a004f */
[----:B01----:R-:W-:Y:S01]  /*3950*/  ENDCOLLECTIVE ;  /* 0x000000000000791b */ /* 0x003fe20003800000 */
.L_x_2715:
[----:B------:R-:W-:Y:S01]  /*3960*/  FADD.FTZ R69, R2, R69 ;  /* 0x0000004502457221 */ /* 0x000fe20000010000 */
[----:B------:R-:W-:-:S04]  /*3970*/  HFMA2.MMA R76, -RZ, RZ, 0, 2.384185791015625e-07 ;  /* 0x00000004ff4c7435 */ /* 0x000fc800000001ff */
[----:B------:R-:W-:Y:S01]  /*3980*/  MOV R77, R69 ;  /* 0x00000045004d7202 */ /* 0x000fe20000000f00 */
[----:B------:R-:W-:-:S07]  /*3990*/  IMAD.MOV.U32 R73, RZ, RZ, R75 ;  /* 0x000000ffff497224 */ /* 0x000fce00078e004b */
[----:B------:R-:W-:Y:S05]  /*39a0*/  WARPSYNC.COLLECTIVE R74, `(.L_x_2716) ;  /* 0x000000004a087348 */ /* 0x000fea0003c00000 */
[----:B------:R0:W1:Y:S02]  /*39b0*/  SHFL.DOWN P5, R75, R77, R76, R79 ;  /* 0x0800004c4d4b7389 */ /* 0x00006400000a004f */
[----:B01----:R-:W-:Y:S01]  /*39c0*/  ENDCOLLECTIVE ;  /* 0x000000000000791b */ /* 0x003fe20003800000 */
.L_x_2716:
[----:B------:R-:W-:-:S05]  /*39d0*/  FADD.FTZ R73, R68, R73 ;  /* 0x0000004944497221 */ /* 0x000fca0000010000 */
[----:B------:R-:W-:Y:S02]  /*39e0*/  MOV R77, R73 ;  /* 0x00000049004d7202 */ /* 0x000fe40000000f00 */
[----:B------:R-:W-:-:S07]  /*39f0*/  MOV R70, R75 ;  /* 0x0000004b00467202 */ /* 0x000fce0000000f00 */
[----:B------:R-:W-:Y:S05]  /*3a00*/  WARPSYNC.COLLECTIVE R74, `(.L_x_2717) ;  /* 0x000000004a087348 */ /* 0x000fea0003c00000 */
[----:B------:R0:W1:Y:S02]  /*3a10*/  SHFL.DOWN P5, R75, R77, R76, R79 ;  /* 0x0800004c4d4b7389 */ /* 0x00006400000a004f */
[----:B01----:R-:W-:Y:S01]  /*3a20*/  ENDCOLLECTIVE ;  /* 0x000000000000791b */ /* 0x003fe20003800000 */
.L_x_2717:
[----:B------:R-:W-:Y:S01]  /*3a30*/  FADD.FTZ R70, R69, R70 ;  /* 0x0000004645467221 */ /* 0x000fe20000010000 */
[----:B------:R-:W-:-:S04]  /*3a40*/  HFMA2.MMA R76, -RZ, RZ, 0, 1.1920928955078125e-07 ;  /* 0x00000002ff4c7435 */ /* 0x000fc800000001ff */
[----:B------:R-:W-:Y:S02]  /*3a50*/  MOV R77, R70 ;  /* 0x00000046004d7202 */ /* 0x000fe40000000f00 */
[----:B------:R-:W-:-:S07]  /*3a60*/  MOV R72, R75 ;  /* 0x0000004b00487202 */ /* 0x000fce0000000f00 */
[----:B------:R-:W-:Y:S05]  /*3a70*/  WARPSYNC.COLLECTIVE R74, `(.L_x_2718) ;  /* 0x000000004a087348 */ /* 0x000fea0003c00000 */
[----:B------:R0:W1:Y:S02]  /*3a80*/  SHFL.DOWN P5, R75, R77, R76, R79 ;  /* 0x0800004c4d4b7389 */ /* 0x00006400000a004f */
[----:B01----:R-:W-:Y:S01]  /*3a90*/  ENDCOLLECTIVE ;  /* 0x000000000000791b */ /* 0x003fe20003800000 */
.L_x_2718:
[----:B------:R-:W-:-:S05]  /*3aa0*/  FADD.FTZ R72, R73, R72 ;  /* 0x0000004849487221 */ /* 0x000fca0000010000 */
[----:B------:R-:W-:Y:S02]  /*3ab0*/  MOV R77, R72 ;  /* 0x00000048004d7202 */ /* 0x000fe40000000f00 */
[----:B------:R-:W-:-:S07]  /*3ac0*/  MOV R3, R75 ;  /* 0x0000004b00037202 */ /* 0x000fce0000000f00 */
[----:B------:R-:W-:Y:S05]  /*3ad0*/  WARPSYNC.COLLECTIVE R74, `(.L_x_2719) ;  /* 0x000000004a087348 */ /* 0x000fea0003c00000 */
[----:B------:R0:W1:Y:S02]  /*3ae0*/  SHFL.DOWN P5, R75, R77, R76, R79 ;  /* 0x0800004c4d4b7389 */ /* 0x00006400000a004f */
[----:B01----:R-:W-:Y:S01]  /*3af0*/  ENDCOLLECTIVE ;  /* 0x000000000000791b */ /* 0x003fe20003800000 */
.L_x_2719:
[----:B------:R-:W-:Y:S01]  /*3b00*/  FADD.FTZ R3, R70, R3 ;  /* 0x0000000346037221 */ /* 0x000fe20000010000 */
[----:B------:R-:W-:-:S04]  /*3b10*/  HFMA2.MMA R76, -RZ, RZ, 0, 5.9604644775390625e-08 ;  /* 0x00000001ff4c7435 */ /* 0x000fc800000001ff */
[----:B------:R-:W-:Y:S02]  /*3b20*/  MOV R77, R3 ;  /* 0x00000003004d7202 */ /* 0x000fe40000000f00 */
[----:B------:R-:W-:-:S07]  /*3b30*/  MOV R71, R75 ;  /* 0x0000004b00477202 */ /* 0x000fce0000000f00 */
[----:B------:R-:W-:Y:S05]  /*3b40*/  WARPSYNC.COLLECTIVE R74, `(.L_x_2720) ;  /* 0x000000004a087348 */ /* 0x000fea0003c00000 */
[----:B------:R0:W1:Y:S02]  /*3b50*/  SHFL.DOWN P5, R75, R77, R76, R79 ;  /* 0x0800004c4d4b7389 */ /* 0x00006400000a004f */
[----:B01----:R-:W-:Y:S01]  /*3b60*/  ENDCOLLECTIVE ;  /* 0x000000000000791b */ /* 0x003fe20003800000 */
.L_x_2720:
[----:B------:R-:W-:-:S05]  /*3b70*/  FADD.FTZ R71, R72, R71 ;  /* 0x0000004748477221 */ /* 0x000fca0000010000 */
[----:B------:R-:W-:Y:S02]  /*3b80*/  MOV R77, R71 ;  /* 0x00000047004d7202 */ /* 0x000fe40000000f00 */
[----:B------:R-:W-:-:S07]  /*3b90*/  MOV R2, R75 ;  /* 0x0000004b00027202 */ /* 0x000fce0000000f00 */
[----:B------:R-:W-:Y:S05]  /*3ba0*/  WARPSYNC.COLLECTIVE R74, `(.L_x_2721) ;  /* 0x000000004a087348 */ /* 0x000fea0003c00000 */
[----:B------:R0:W1:Y:S02]  /*3bb0*/  SHFL.DOWN P5, R75, R77, R76, R79 ;  /* 0x0800004c4d4b7389 */ /* 0x00006400000a004f */
[----:B01----:R-:W-:Y:S01]  /*3bc0*/  ENDCOLLECTIVE ;  /* 0x000000000000791b */ /* 0x003fe20003800000 */
.L_x_2721:
[----:B------:R-:W-:Y:S01]  /*3bd0*/  MOV R68, R75 ;  /* 0x0000004b00447202 */ /* 0x000fe20000000f00 */
[----:B------:R-:W-:Y:S06]  /*3be0*/  BRA `(.L_x_2722) ;  /* 0xffffffdc009c7947 */ /* 0x000fec000383ffff */
.L_x_2723:
        /* <DEDUP_REMOVED lines=9> */
.L_x_11304:


//--------------------- .text._ZN10layer_norm13ln_bwd_kernelINS_13Kernel_traitsIf13__nv_bfloat16S2_S2_fjLj6144ELj1ELj1ELj8ELj16ENS_18Kernel_traits_baseILj6144EfS2_S2_S2_fjLj256EEEEELb0ELb1ELb1ELb0EEEvNS_9BwdParamsE --------------------------
	.section	.text._ZN10layer_norm13ln_bwd_kernelINS_13Kernel_traitsIf13__nv_bfloat16S2_S2_fjLj6144ELj1ELj1ELj8ELj16ENS_18Kernel_traits_baseILj6144EfS2_S2_S2_fjLj256EEEEELb0ELb1ELb1ELb0EEEvNS_9BwdParamsE,"ax",@progbits
	.align	128
        .global         _ZN10layer_norm13ln_bwd_kernelINS_13Kernel_traitsIf13__nv_bfloat16S2_S2_fjLj6144ELj1ELj1ELj8ELj16ENS_18Kernel_traits_baseILj6144EfS2_S2_S2_fjLj256EEEEELb0ELb1ELb1ELb0EEEvNS_9BwdParamsE
        .type           _ZN10layer_norm13ln_bwd_kernelINS_13Kernel_traitsIf13__nv_bfloat16S2_S2_fjLj6144ELj1ELj1ELj8ELj16ENS_18Kernel_traits_baseILj6144EfS2_S2_S2_fjLj256EEEEELb0ELb1ELb1ELb0EEEvNS_9BwdParamsE,@function
        .size           _ZN10layer_norm13ln_bwd_kernelINS_13Kernel_traitsIf13__nv_bfloat16S2_S2_fjLj6144ELj1ELj1ELj8ELj16ENS_18Kernel_traits_baseILj6144EfS2_S2_S2_fjLj256EEEEELb0ELb1ELb1ELb0EEEvNS_9BwdParamsE,(.L_x_11305 - _ZN10layer_norm13ln_bwd_kernelINS_13Kernel_traitsIf13__nv_bfloat16S2_S2_fjLj6144ELj1ELj1ELj8ELj16ENS_18Kernel_traits_baseILj6144EfS2_S2_S2_fjLj256EEEEELb0ELb1ELb1ELb0EEEvNS_9BwdParamsE)
        .other          _ZN10layer_norm13ln_bwd_kernelINS_13Kernel_traitsIf13__nv_bfloat16S2_S2_fjLj6144ELj1ELj1ELj8ELj16ENS_18Kernel_traits_baseILj6144EfS2_S2_S2_fjLj256EEEEELb0ELb1ELb1ELb0EEEvNS_9BwdParamsE,@"STO_CUDA_ENTRY STV_DEFAULT"
_ZN10layer_norm13ln_bwd_kernelINS_13Kernel_traitsIf13__nv_bfloat16S2_S2_fjLj6144ELj1ELj1ELj8ELj16ENS_18Kernel_traits_baseILj6144EfS2_S2_S2_fjLj256EEEEELb0ELb1ELb1ELb0EEEvNS_9BwdParamsE:
.text._ZN10layer_norm13ln_bwd_kernelINS_13Kernel_traitsIf13__nv_bfloat16S2_S2_fjLj6144ELj1ELj1ELj8ELj16ENS_18Kernel_traits_baseILj6144EfS2_S2_S2_fjLj256EEEEELb0ELb1ELb1ELb0EEEvNS_9BwdParamsE:
        /* <DEDUP_REMOVED lines=20> */
[----:B------:R-:W-:-:S04]  /*0140*/  ISETP.GE.U32.AND P2, PT, R22, 0x300, PT ;  /* 0x000003001600780c */ /* 0x000fc80003f46070 */
[----:B------:R-:W-:-:S05]  /*0150*/  P2R R0, PR, RZ, 0x4 ;  /* 0x00000004ff007803 */ /* 0x000fca0000000000 */
[----:B------:R-:W0:Y:S08]  /*0160*/  @P0 LDC.64 R2, c[0x0][0x260] ;  /* 0x00009800ff020b82 */ /* 0x000e300000000a00 */
[----:B------:R-:W2:Y:S08]  /*0170*/  @P0 LDC.64 R4, c[0x0][0x278] ;  /* 0x00009e00ff040b82 */ /* 0x000eb00000000a00 */
[----:B------:R-:W3:Y:S08]  /*0180*/  @P1 LDC.64 R10, c[0x0][0x260] ;  /* 0x00009800ff0a1b82 */ /* 0x000ef00000000a00 */
[----:B------:R-:W4:Y:S01]  /*0190*/  @P1 LDC.64 R12, c[0x0][0x278] ;  /* 0x00009e00ff0c1b82 */ /* 0x000f220000000a00 */
[----:B0-----:R-:W-:-:S05]  /*01a0*/  @P0 IMAD.WIDE.U32 R2, R23, 0x20, R2 ;  /* 0x0000002017020825 */ /* 0x001fca00078e0002 */
[----:B------:R-:W5:Y:S01]  /*01b0*/  @P0 LDG.E.128 R152, desc[UR4][R2.64] ;  /* 0x0000000402980981 */ /* 0x000f62000c1e1d00 */
[C---:B--2---:R-:W-:Y:S01]  /*01c0*/  @P0 IMAD.WIDE.U32 R4, R23.reuse, 0x20, R4 ;  /* 0x0000002017040825 */ /* 0x044fe200078e0004 */
[----:B------:R-:W-:Y:S02]  /*01d0*/  @P0 LOP3.LUT R23, R23, 0x100, RZ, 0xfc, !PT ;  /* 0x0000010017170812 */ /* 0x000fe400078efcff */
[----:B------:R-:W5:Y:S01]  /*01e0*/  @P0 LDG.E.128 R148, desc[UR4][R2.64+0x10] ;  /* 0x0000100402940981 */ /* 0x000f62000c1e1d00 */
[----:B------:R-:W0:Y:S03]  /*01f0*/  @P2 LDC.64 R18, c[0x0][0x260] ;  /* 0x00009800ff122b82 */ /* 0x000e260000000a00 */
[----:B------:R-:W5:Y:S01]  /*0200*/  @P0 LDG.E.128 R144, desc[UR4][R4.64+0x10] ;  /* 0x0000100404900981 */ /* 0x000f62000c1e1d00 */
[----:B---3--:R-:W-:-:S03]  /*0210*/  @P1 IMAD.WIDE.U32 R14, R23, 0x20, R10 ;  /* 0x00000020170e1825 */ /* 0x008fc600078e000a */
[----:B------:R1:W5:Y:S01]  /*0220*/  @P0 LDG.E.128 R140, desc[UR4][R4.64] ;  /* 0x00000004048c0981 */ /* 0x000362000c1e1d00 */
[----:B------:R-:W2:Y:S03]  /*0230*/  @P2 LDC.64 R20, c[0x0][0x278] ;  /* 0x00009e00ff142b82 */ /* 0x000ea60000000a00 */
[----:B------:R3:W5:Y:S01]  /*0240*/  @P1 LDG.E.128 R136, desc[UR4][R14.64] ;  /* 0x000000040e881981 */ /* 0x000762000c1e1d00 */
[C---:B----4-:R-:W-:Y:S01]  /*0250*/  @P1 IMAD.WIDE.U32 R16, R23.reuse, 0x20, R12 ;  /* 0x0000002017101825 */ /* 0x050fe200078e000c */
[----:B------:R-:W-:Y:S02]  /*0260*/  @P1 IADD3 R23, R23, 0x100, RZ ;  /* 0x0000010017171810 */ /* 0x000fe40007ffe0ff */
[----:B------:R3:W5:Y:S04]  /*0270*/  @P1 LDG.E.128 R132, desc[UR4][R14.64+0x10] ;  /* 0x000010040e841981 */ /* 0x000768000c1e1d00 */
[----:B------:R3:W5:Y:S04]  /*0280*/  @P1 LDG.E.128 R128, desc[UR4][R16.64+0x10] ;  /* 0x0000100410801981 */ /* 0x000768000c1e1d00 */
[----:B------:R3:W5:Y:S01]  /*0290*/  @P1 LDG.E.128 R124, desc[UR4][R16.64] ;  /* 0x00000004107c1981 */ /* 0x000762000c1e1d00 */
[----:B0-----:R-:W-:Y:S01]  /*02a0*/  @P2 IMAD.WIDE.U32 R10, R23, 0x20, R18 ;  /* 0x00000020170a2825 */ /* 0x001fe200078e0012 */
[----:B-1----:R-:W-:-:S04]  /*02b0*/  LEA.HI R5, R9, UR6, RZ, 0x18 ;  /* 0x0000000609057c11 */ /* 0x002fc8000f8fc0ff */
[----:B------:R3:W5:Y:S01]  /*02c0*/  @P2 LDG.E.128 R120, desc[UR4][R10.64] ;  /* 0x000000040a782981 */ /* 0x000762000c1e1d00 */
[----:B--2---:R-:W-:-:S03]  /*02d0*/  @P2 IMAD.WIDE.U32 R12, R23, 0x20, R20 ;  /* 0x00000020170c2825 */ /* 0x004fc600078e0014 */
[----:B------:R3:W5:Y:S04]  /*02e0*/  @P2 LDG.E.128 R116, desc[UR4][R10.64+0x10] ;  /* 0x000010040a742981 */ /* 0x000768000c1e1d00 */
[----:B------:R3:W5:Y:S04]  /*02f0*/  @P2 LDG.E.128 R112, desc[UR4][R12.64+0x10] ;  /* 0x000010040c702981 */ /* 0x000768000c1e1d00 */
[----:B------:R3:W5:Y:S01]  /*0300*/  @P2 LDG.E.128 R108, desc[UR4][R12.64] ;  /* 0x000000040c6c2981 */ /* 0x000762000c1e1d00 */
[----:B------:R-:W-:Y:S02]  /*0310*/  ISETP.GE.AND P2, PT, R5, UR7, PT ;  /* 0x0000000705007c0c */ /* 0x000fe4000bf46270 */
        /* <DEDUP_REMOVED lines=36> */
[----:B---3--:R-:W-:Y:S06]  /*0560*/  @P2 BRA `(.L_x_2724) ;  /* 0x0000004000e82947 */ /* 0x008fec0003800000 */
[----:B------:R-:W0:Y:S01]  /*0570*/  LDC.U8 R6, c[0x0][0x2a0] ;  /* 0x0000a800ff067b82 */ /* 0x000e220000000000 */
[----:B------:R-:W-:Y:S01]  /*0580*/  ULDC.64 UR6, c[0x0][0x2c8] ;  /* 0x0000b20000067ab9 */ /* 0x000fe20000000a00 */
[----:B------:R-:W-:Y:S01]  /*0590*/  HFMA2.MMA R105, -RZ, RZ, 0, 0 ;  /* 0x00000000ff697435 */ /* 0x000fe200000001ff */
[----:B------:R-:W-:Y:S01]  /*05a0*/  ISETP.NE.U32.AND P2, PT, RZ, UR6, PT ;  /* 0x00000006ff007c0c */ /* 0x000fe2000bf45070 */
[----:B------:R-:W-:-:S03]  /*05b0*/  IMAD.MOV.U32 R178, RZ, RZ, 0x1 ;  /* 0x00000001ffb27424 */ /* 0x000fc600078e00ff */
[----:B------:R-:W-:-:S04]  /*05c0*/  ISETP.NE.AND.EX P2, PT, RZ, UR7, PT, P2 ;  /* 0x00000007ff007c0c */ /* 0x000fc8000bf45320 */
[----:B------:R-:W-:-:S04]  /*05d0*/  ISETP.LT.U32.OR P2, PT, R22, 0x300, !P2 ;  /* 0x000003001600780c */ /* 0x000fc80005741470 */
[----:B------:R-:W-:-:S09]  /*05e0*/  P2R R2, PR, RZ, 0x4 ;  /* 0x00000004ff027803 */ /* 0x000fd20000000000 */
.L_x_2823:
[----:B-1-34-:R-:W1:Y:S08]  /*05f0*/  LDC.64 R168, c[0x0][0x288] ;  /* 0x0000a200ffa87b82 */ /* 0x01ae700000000a00 */
[----:B------:R-:W2:Y:S08]  /*0600*/  LDC.64 R170, c[0x0][0x258] ;  /* 0x00009600ffaa7b82 */ /* 0x000eb00000000a00 */
[----:B------:R-:W3:Y:S01]  /*0610*/  LDC.64 R10, c[0x0][0x280] ;  /* 0x0000a000ff0a7b82 */ /* 0x000ee20000000a00 */
[----:B-1----:R-:W-:Y:S01]  /*0620*/  IMAD.WIDE R168, R5, 0x4, R168 ;  /* 0x0000000405a87825 */ /* 0x002fe200078e02a8 */
[----:B------:R-:W-:-:S06]  /*0630*/  MOV R8, UR9 ;  /* 0x0000000900087c02 */ /* 0x000fcc0008000f00 */
[----:B------:R-:W1:Y:S01]  /*0640*/  LDC.64 R176, c[0x0][0x2c8] ;  /* 0x0000b200ffb07b82 */ /* 0x000e620000000a00 */
[----:B------:R1:W4:Y:S01]  /*0650*/  LDG.E R174, desc[UR4][R168.64] ;  /* 0x00000004a8ae7981 */ /* 0x000322000c1e1900 */
[----:B--2---:R-:W-:-:S05]  /*0660*/  IMAD.WIDE R172, R5, 0x4, R170 ;  /* 0x0000000405ac7825 */ /* 0x004fca00078e02aa */
[----:B-----5:R2:W5:Y:S01]  /*0670*/  LDG.E R4, desc[UR4][R172.64] ;  /* 0x00000004ac047981 */ /* 0x020562000c1e1900 */
[----:B---3--:R-:W-:-:S05]  /*0680*/  IMAD.WIDE R170, R5, 0x4, R10 ;  /* 0x0000000405aa7825 */ /* 0x008fca00078e020a */
[----:B------:R2:W5:Y:S01]  /*0690*/  LDG.E R11, desc[UR4][R170.64] ;  /* 0x00000004aa0b7981 */ /* 0x000562000c1e1900 */
[----:B------:R-:W-:-:S05]  /*06a0*/  IMAD R7, R5, R8, RZ ;  /* 0x0000000805077224 */ /* 0x000fca00078e02ff */
[----:B------:R-:W-:-:S04]  /*06b0*/  SHF.R.S32.HI R10, RZ, 0x1f, R7 ;  /* 0x0000001fff0a7819 */ /* 0x000fc80000011407 */
        /* <DEDUP_REMOVED lines=14> */
.L_x_2729:
[----:B------:R-:W-:-:S07]  /*07a0*/  VIADD R171, R10, 0x100 ;  /* 0x000001000aab7836 */ /* 0x000fce0000000000 */
.L_x_2728:
[----:B------:R-:W-:Y:S05]  /*07b0*/  BSYNC B1 ;  /* 0x0000000000017941 */ /* 0x000fea0003800000 */
.L_x_2727:
[----:B------:R-:W-:Y:S04]  /*07c0*/  BSSY B1, `(.L_x_2730) ;  /* 0x0000008000017945 */ /* 0x000fe80003800000 */
[----:B------:R-:W-:Y:S05]  /*07d0*/  @!P1 BRA `(.L_x_2731) ;  /* 0x0000000000189947 */ /* 0x000fea0003800000 */
[----:B------:R-:W-:-:S04]  /*07e0*/  ISETP.NE.U32.AND P3, PT, RZ, UR14, PT ;  /* 0x0000000eff007c0c */ /* 0x000fc8000bf65070 */
[----:B------:R-:W-:-:S13]  /*07f0*/  ISETP.NE.AND.EX P3, PT, RZ, UR15, PT, P3 ;  /* 0x0000000fff007c0c */ /* 0x000fda000bf65330 */
[----:B------:R-:W-:Y:S05]  /*0800*/  @!P3 BRA `(.L_x_2732) ;  /* 0x000000000008b947 */ /* 0x000fea0003800000 */
[----:B------:R-:W-:-:S06]  /*0810*/  IMAD.WIDE.U32 R28, R171, 0x10, R176 ;  /* 0x00000010ab1c7825 */ /* 0x000fcc00078e00b0 */
[----:B------:R-:W5:Y:S02]  /*0820*/  LDG.E.128 R28, desc[UR4][R28.64] ;  /* 0x000000041c1c7981 */ /* 0x000f64000c1e1d00 */
.L_x_2732:
[----:B------:R-:W-:-:S07]  /*0830*/  IADD3 R171, R171, 0x100, RZ ;  /* 0x00000100abab7810 */ /* 0x000fce0007ffe0ff */
.L_x_2731:
[----:B------:R-:W-:Y:S05]  /*0840*/  BSYNC B1 ;  /* 0x0000000000017941 */ /* 0x000fea0003800000 */
.L_x_2730:
[----:B------:R-:W-:Y:S01]  /*0850*/  ISETP.NE.AND P3, PT, R2, RZ, PT ;  /* 0x000000ff0200720c */ /* 0x000fe20003f65270 */
[----:B------:R-:W-:Y:S01]  /*0860*/  HFMA2.MMA R213, -RZ, RZ, 0, 0 ;  /* 0x00000000ffd57435 */ /* 0x000fe200000001ff */
[----:B------:R-:W-:-:S11]  /*0870*/  MOV R182, RZ ;  /* 0x000000ff00b67202 */ /* 0x000fd60000000f00 */
[----:B------:R-:W-:Y:S05]  /*0880*/  @P3 BRA `(.L_x_2733) ;  /* 0x0000001000a43947 */ /* 0x000fea0003800000 */
[----:B------:R-:W-:-:S06]  /*0890*/  IMAD.WIDE.U32 R24, R171, 0x10, R176 ;  /* 0x00000010ab187825 */ /* 0x000fcc00078e00b0 */
[----:B------:R-:W5:Y:S01]  /*08a0*/  LDG.E.128 R24, desc[UR4][R24.64] ;  /* 0x0000000418187981 */ /* 0x000f62000c1e1d00 */
[----:B------:R-:W-:Y:S05]  /*08b0*/  BRA `(.L_x_2733) ;  /* 0x0000001000987947 */ /* 0x000fea0003800000 */
.L_x_2726:
[----:B------:R-:W1:Y:S02]  /*08c0*/  LDC.64 R170, c[0x0][0x250] ;  /* 0x00009400ffaa7b82 */ /* 0x000e640000000a00 */
[----:B-1----:R-:W-:-:S06]  /*08d0*/  IMAD.WIDE R170, R5, 0x4, R170 ;  /* 0x0000000405aa7825 */ /* 0x002fcc00078e02aa */
[----:B------:R-:W2:Y:S01]  /*08e0*/  LDG.E R170, desc[UR4][R170.64] ;  /* 0x00000004aaaa7981 */ /* 0x000ea2000c1e1900 */
[----:B------:R-:W-:Y:S01]  /*08f0*/  VIADD R173, R174, 0xffffffff ;  /* 0xffffffffaead7836 */ /* 0x000fe20000000000 */
[----:B0-----:R-:W-:Y:S01]  /*0900*/  ISETP.NE.AND P3, PT, R6, RZ, PT ;  /* 0x000000ff0600720c */ /* 0x001fe20003f65270 */
        /* <DEDUP_REMOVED lines=20> */
[----:B------:R-:W-:Y:S01]  /*0a50*/  IADD3 R183, R183, 0x100, RZ ;  /* 0x00000100b7b77810 */ /* 0x000fe20007ffe0ff */
[C---:B--2---:R-:W-:Y:S01]  /*0a60*/  IMAD.U32 R20, R12.reuse, 0x10000, RZ ;  /* 0x000100000c147824 */ /* 0x044fe200078e00ff */
[----:B------:R-:W-:Y:S02]  /*0a70*/  PRMT R3, R12, 0x7632, R3 ;  /* 0x000076320c037816 */ /* 0x000fe40000000003 */
[C---:B------:R-:W-:Y:S02]  /*0a80*/  PRMT R21, R13.reuse, 0x7632, R21 ;  /* 0x000076320d157816 */ /* 0x040fe40000000015 */
[----:B------:R-:W-:Y:S01]  /*0a90*/  SHF.L.U32 R22, R13, 0x10, RZ ;  /* 0x000000100d167819 */ /* 0x000fe200000006ff */
[----:B------:R-:W-:Y:S01]  /*0aa0*/  FADD.FTZ R13, -R179, R20 ;  /* 0x00000014b30d7221 */ /* 0x000fe20000010100 */
[----:B------:R-:W-:-:S02]  /*0ab0*/  SHF.L.U32 R172, R14, 0x10, RZ ;  /* 0x000000100eac7819 */ /* 0x000fc400000006ff */
[C---:B------:R-:W-:Y:S02]  /*0ac0*/  PRMT R171, R15.reuse, 0x7632, R171 ;  /* 0x000076320fab7816 */ /* 0x040fe400000000ab */
[----:B------:R-:W-:Y:S01]  /*0ad0*/  SHF.L.U32 R174, R15, 0x10, RZ ;  /* 0x000000100fae7819 */ /* 0x000fe200000006ff */
[C---:B---3--:R-:W-:Y:S01]  /*0ae0*/  IMAD.U32 R15, R16.reuse, 0x10000, RZ ;  /* 0x00010000100f7824 */ /* 0x048fe200078e00ff */
[----:B------:R-:W-:Y:S02]  /*0af0*/  PRMT R12, R16, 0x7632, R12 ;  /* 0x00007632100c7816 */ /* 0x000fe4000000000c */
[----:B------:R-:W-:Y:S01]  /*0b00*/  PRMT R170, R14, 0x7632, R170 ;  /* 0x000076320eaa7816 */ /* 0x000fe200000000aa */
[----:B------:R-:W-:Y:S01]  /*0b10*/  FADD.FTZ R80, R80, R15 ;  /* 0x0000000f50507221 */ /* 0x000fe20000010000 */
[C---:B------:R-:W-:Y:S02]  /*0b20*/  PRMT R16, R18.reuse, 0x7632, R16 ;  /* 0x0000763212107816 */ /* 0x040fe40000000010 */
[----:B0-----:R-:W-:Y:S01]  /*0b30*/  SHF.L.U32 R169, R18, 0x10, RZ ;  /* 0x0000001012a97819 */ /* 0x001fe200000006ff */
[----:B------:R-:W-:Y:S01]  /*0b40*/  IMAD.U32 R18, R3, 0x10000, RZ ;  /* 0x0001000003127824 */ /* 0x000fe200078e00ff */
[C---:B------:R-:W-:Y:S01]  /*0b50*/  PRMT R14, R17.reuse, 0x7632, R14 ;  /* 0x00007632110e7816 */ /* 0x040fe2000000000e */
[----:B-----5:R-:W-:Y:S01]  /*0b60*/  FMUL.FTZ R3, R4, R13 ;  /* 0x0000000d04037220 */ /* 0x020fe20000410000 */
[----:B------:R-:W-:Y:S01]  /*0b70*/  SHF.L.U32 R23, R17, 0x10, RZ ;  /* 0x0000001011177819 */ /* 0x000fe200000006ff */
[----:B------:R-:W-:Y:S01]  /*0b80*/  FADD.FTZ R17, -R179, R22 ;  /* 0x00000016b3117221 */ /* 0x000fe20000010100 */
[C---:B------:R-:W-:Y:S01]  /*0b90*/  PRMT R173, R19.reuse, 0x7632, R173 ;  /* 0x0000763213ad7816 */ /* 0x040fe200000000ad */
[----:B------:R-:W-:Y:S01]  /*0ba0*/  IMAD.U32 R22, R12, 0x10000, RZ ;  /* 0x000100000c167824 */ /* 0x000fe200078e00ff */
[----:B------:R-:W-:Y:S01]  /*0bb0*/  SHF.L.U32 R175, R19, 0x10, RZ ;  /* 0x0000001013af7819 */ /* 0x000fe200000006ff */
[----:B------:R-:W-:Y:S01]  /*0bc0*/  FADD.FTZ R19, -R179, R172 ;  /* 0x000000acb3137221 */ /* 0x000fe20000010100 */
[----:B------:R-:W-:Y:S01]  /*0bd0*/  SHF.L.U32 R20, R21, 0x10, RZ ;  /* 0x0000001015147819 */ /* 0x000fe200000006ff */
[-C--:B------:R-:W-:Y:S01]  /*0be0*/  FFMA.FTZ R104, R3, R15.reuse, R104 ;  /* 0x0000000f03687223 */ /* 0x080fe20000010068 */
[----:B------:R-:W-:Y:S01]  /*0bf0*/  FMUL.FTZ R12, R152, R15 ;  /* 0x0000000f980c7220 */ /* 0x000fe20000410000 */
[C---:B------:R-:W-:Y:S01]  /*0c00*/  FMUL.FTZ R13, R4.reuse, R17 ;  /* 0x00000011040d7220 */ /* 0x040fe20000410000 */
[----:B------:R-:W-:Y:S01]  /*0c10*/  FMUL.FTZ R15, R4, R19 ;  /* 0x00000013040f7220 */ /* 0x000fe20000410000 */
[----:B------:R-:W-:Y:S01]  /*0c20*/  SHF.L.U32 R168, R170, 0x10, RZ ;  /* 0x00000010aaa87819 */ /* 0x000fe200000006ff */
[C---:B------:R-:W-:Y:S01]  /*0c30*/  FADD.FTZ R19, -R179.reuse, R18 ;  /* 0x00000012b3137221 */ /* 0x040fe20000010100 */
[----:B------:R-:W-:Y:S01]  /*0c40*/  SHF.L.U32 R170, R14, 0x10, RZ ;  /* 0x000000100eaa7819 */ /* 0x000fe200000006ff */
[----:B------:R-:W-:Y:S01]  /*0c50*/  FADD.FTZ R21, -R179, R174 ;  /* 0x000000aeb3157221 */ /* 0x000fe20000010100 */
[----:B------:R-:W-:Y:S01]  /*0c60*/  FADD.FTZ R82, R82, R23 ;  /* 0x0000001752527221 */ /* 0x000fe20000010000 */
[-C--:B------:R-:W-:Y:S01]  /*0c70*/  FFMA.FTZ R106, R13, R23.reuse, R106 ;  /* 0x000000170d6a7223 */ /* 0x080fe2000001006a */
[----:B------:R-:W-:Y:S01]  /*0c80*/  FMUL.FTZ R14, R154, R23 ;  /* 0x000000179a0e7220 */ /* 0x000fe20000410000 */
[----:B------:R-:W-:Y:S01]  /*0c90*/  SHF.L.U32 R172, R16, 0x10, RZ ;  /* 0x0000001010ac7819 */ /* 0x000fe200000006ff */
[----:B------:R-:W-:Y:S01]  /*0ca0*/  FADD.FTZ R23, -R179, R20 ;  /* 0x00000014b3177221 */ /* 0x000fe20000010100 */
[----:B------:R-:W-:Y:S01]  /*0cb0*/  FADD.FTZ R76, R76, R169 ;  /* 0x000000a94c4c7221 */ /* 0x000fe20000010000 */
[-C--:B------:R-:W-:Y:S01]  /*0cc0*/  FFMA.FTZ R100, R15, R169.reuse, R100 ;  /* 0x000000a90f647223 */ /* 0x080fe20000010064 */
[----:B------:R-:W-:Y:S01]  /*0cd0*/  FMUL.FTZ R16, R148, R169 ;  /* 0x000000a994107220 */ /* 0x000fe20000410000 */
[C---:B------:R-:W-:Y:S01]  /*0ce0*/  FMUL.FTZ R20, R4.reuse, R19 ;  /* 0x0000001304147220 */ /* 0x040fe20000410000 */
[----:B------:R-:W-:Y:S01]  /*0cf0*/  FADD.FTZ R169, -R179, R168 ;  /* 0x000000a8b3a97221 */ /* 0x000fe20000010100 */
[----:B------:R-:W-:Y:S01]  /*0d00*/  FMUL.FTZ R17, R4, R21 ;  /* 0x0000001504117220 */ /* 0x000fe20000410000 */
[----:B------:R-:W-:Y:S01]  /*0d10*/  FMUL.FTZ R19, R153, R22 ;  /* 0x0000001699137220 */ /* 0x000fe20000410000 */
[----:B------:R-:W-:Y:S01]  /*0d20*/  FADD.FTZ R168, RZ, R12 ;  /* 0x0000000cffa87221 */ /* 0x000fe20000010000 */
[----:B------:R-:W-:Y:S01]  /*0d30*/  FFMA.FTZ R21, R3, R12, RZ ;  /* 0x0000000c03157223 */ /* 0x000fe200000100ff */
        /* <DEDUP_REMOVED lines=15> */
[----:B------:R-:W-:Y:S01]  /*0e30*/  FADD.FTZ R171, -R179, R174 ;  /* 0x000000aeb3ab7221 */ /* 0x000fe20000010100 */
        /* <DEDUP_REMOVED lines=9> */
[----:B------:R-:W-:Y:S01]  /*0ed0*/  FADD.FTZ R170, R171, R18 ;  /* 0x00000012abaa7221 */ /* 0x000fe20000010000 */
[C---:B------:R-:W-:Y:S01]  /*0ee0*/  FFMA.FTZ R169, R17.reuse, R18, R168 ;  /* 0x0000001211a97223 */ /* 0x040fe200000100a8 */
[----:B------:R-:W-:Y:S01]  /*0ef0*/  FFMA.FTZ R102, R17, R175, R102 ;  /* 0x000000af11667223 */ /* 0x000fe20000010066 */
[----:B------:R-:W-:Y:S01]  /*0f00*/  FADD.FTZ R77, R77, R172 ;  /* 0x000000ac4d4d7221 */ /* 0x000fe20000010000 */
[----:B------:R-:W-:Y:S01]  /*0f10*/  FFMA.FTZ R101, R184, R172, R101 ;  /* 0x000000acb8657223 */ /* 0x000fe20000010065 */
[----:B------:R-:W-:Y:S01]  /*0f20*/  FADD.FTZ R79, R79, R180 ;  /* 0x000000b44f4f7221 */ /* 0x000fe20000010000 */
[----:B------:R-:W-:Y:S01]  /*0f30*/  FFMA.FTZ R103, R186, R180, R103 ;  /* 0x000000b4ba677223 */ /* 0x000fe20000010067 */
[----:B------:R-:W-:Y:S01]  /*0f40*/  FADD.FTZ R213, R170, R185 ;  /* 0x000000b9aad57221 */ /* 0x000fe20000010000 */
[----:B------:R-:W-:-:S07]  /*0f50*/  FFMA.FTZ R182, R186, R185, R169 ;  /* 0x000000b9bab67223 */ /* 0x000fce00000100a9 */
.L_x_2735:
[----:B------:R-:W-:Y:S05]  /*0f60*/  BSYNC B1 ;  /* 0x0000000000017941 */ /* 0x000fea0003800000 */
.L_x_2734:
        /* <DEDUP_REMOVED lines=16> */
[----:B------:R-:W-:Y:S02]  /*1070*/  SHF.L.U32 R192, R169, 0x10, RZ ;  /* 0x00000010a9c07819 */ /* 0x000fe400000006ff */
[----:B------:R-:W-:Y:S01]  /*1080*/  PRMT R188, R168, 0x7632, R188 ;  /* 0x00007632a8bc7816 */ /* 0x000fe200000000bc */
[----:B------:R-:W-:Y:S01]  /*1090*/  FADD.FTZ R189, -R179, R190 ;  /* 0x000000beb3bd7221 */ /* 0x000fe20000010100 */
[----:B------:R-:W-:-:S02]  /*10a0*/  PRMT R191, R169, 0x7632, R191 ;  /* 0x00007632a9bf7816 */ /* 0x000fc400000000bf */
[C---:B------:R-:W-:Y:S01]  /*10b0*/  PRMT R197, R171.reuse, 0x7632, R197 ;  /* 0x00007632abc57816 */ /* 0x040fe200000000c5 */
[----:B-----5:R-:W-:Y:S01]  /*10c0*/  FMUL.FTZ R189, R4, R189 ;  /* 0x000000bd04bd7220 */ /* 0x020fe20000410000 */
[----:B------:R-:W-:Y:S01]  /*10d0*/  SHF.L.U32 R198, R171, 0x10, RZ ;  /* 0x00000010abc67819 */ /* 0x000fe200000006ff */
[C---:B------:R-:W-:Y:S01]  /*10e0*/  FADD.FTZ R171, -R179.reuse, R192 ;  /* 0x000000c0b3ab7221 */ /* 0x040fe20000010100 */
[----:B------:R-:W-:Y:S01]  /*10f0*/  PRMT R193, R170, 0x7632, R193 ;  /* 0x00007632aac17816 */ /* 0x000fe200000000c1 */
[----:B---3--:R-:W-:Y:S01]  /*1100*/  IMAD.U32 R195, R174, 0x10000, RZ ;  /* 0x00010000aec37824 */ /* 0x008fe200078e00ff */
[C---:B------:R-:W-:Y:S01]  /*1110*/  SHF.L.U32 R169, R172.reuse, 0x10, RZ ;  /* 0x00000010aca97819 */ /* 0x040fe200000006ff */
[----:B------:R-:W-:Y:S01]  /*1120*/  FADD.FTZ R199, -R179, R198 ;  /* 0x000000c6b3c77221 */ /* 0x000fe20000010100 */
[----:B------:R-:W-:Y:S01]  /*1130*/  PRMT R168, R172, 0x7632, R168 ;  /* 0x00007632aca87816 */ /* 0x000fe200000000a8 */
[----:B------:R-:W-:Y:S01]  /*1140*/  IMAD.U32 R196, R193, 0x10000, RZ ;  /* 0x00010000c1c47824 */ /* 0x000fe200078e00ff */
[----:B------:R-:W-:Y:S01]  /*1150*/  SHF.L.U32 R170, R188, 0x10, RZ ;  /* 0x00000010bcaa7819 */ /* 0x000fe200000006ff */
[----:B------:R-:W-:Y:S01]  /*1160*/  FADD.FTZ R72, R72, R169 ;  /* 0x000000a948487221 */ /* 0x000fe20000010000 */
[----:B0-----:R-:W-:Y:S01]  /*1170*/  PRMT R180, R173, 0x7632, R180 ;  /* 0x00007632adb47816 */ /* 0x001fe200000000b4 */
[-C--:B------:R-:W-:Y:S01]  /*1180*/  FFMA.FTZ R96, R189, R169.reuse, R96 ;  /* 0x000000a9bd607223 */ /* 0x080fe20000010060 */
[----:B------:R-:W-:Y:S01]  /*1190*/  PRMT R181, R174, 0x7632, R181 ;  /* 0x00007632aeb57816 */ /* 0x000fe200000000b5 */
[----:B------:R-:W-:Y:S01]  /*11a0*/  FMUL.FTZ R188, R136, R169 ;  /* 0x000000a988bc7220 */ /* 0x000fe20000410000 */
[----:B------:R-:W-:Y:S01]  /*11b0*/  SHF.L.U32 R173, R173, 0x10, RZ ;  /* 0x00000010adad7819 */ /* 0x000fe200000006ff */
[----:B------:R-:W-:Y:S01]  /*11c0*/  FADD.FTZ R169, -R179, R170 ;  /* 0x000000aab3a97221 */ /* 0x000fe20000010100 */
[----:B------:R-:W-:Y:S01]  /*11d0*/  SHF.L.U32 R174, R191, 0x10, RZ ;  /* 0x00000010bfae7819 */ /* 0x000fe200000006ff */
[----:B------:R-:W-:Y:S01]  /*11e0*/  FMUL.FTZ R191, R4, R171 ;  /* 0x000000ab04bf7220 */ /* 0x000fe20000410000 */
[----:B------:R-:W-:Y:S01]  /*11f0*/  SHF.L.U32 R172, R168, 0x10, RZ ;  /* 0x00000010a8ac7819 */ /* 0x000fe200000006ff */
[----:B------:R-:W-:Y:S01]  /*1200*/  FADD.FTZ R74, R74, R173 ;  /* 0x000000ad4a4a7221 */ /* 0x000fe20000010000 */
[----:B------:R-:W-:Y:S01]  /*1210*/  PRMT R200, R175, 0x7632, R200 ;  /* 0x00007632afc87816 */ /* 0x000fe200000000c8 */
[-C--:B------:R-:W-:Y:S01]  /*1220*/  FFMA.FTZ R98, R191, R173.reuse, R98 ;  /* 0x000000adbf627223 */ /* 0x080fe20000010062 */
[----:B------:R-:W-:Y:S01]  /*1230*/  SHF.L.U32 R201, R175, 0x10, RZ ;  /* 0x00000010afc97819 */ /* 0x000fe200000006ff */
[----:B------:R-:W-:Y:S01]  /*1240*/  FADD.FTZ R175, -R179, R194 ;  /* 0x000000c2b3af7221 */ /* 0x000fe20000010100 */
[----:B------:R-:W-:Y:S01]  /*1250*/  SHF.L.U32 R198, R197, 0x10, RZ ;  /* 0x00000010c5c67819 */ /* 0x000fe200000006ff */
[----:B------:R-:W-:Y:S01]  /*1260*/  FMUL.FTZ R190, R138, R173 ;  /* 0x000000ad8abe7220 */ /* 0x000fe20000410000 */
[C---:B------:R-:W-:Y:S01]  /*1270*/  FADD.FTZ R171, -R179.reuse, R174 ;  /* 0x000000aeb3ab7221 */ /* 0x040fe20000010100 */
[----:B------:R-:W-:Y:S01]  /*1280*/  FADD.FTZ R173, -R179, R196 ;  /* 0x000000c4b3ad7221 */ /* 0x000fe20000010100 */
[C---:B------:R-:W-:Y:S01]  /*1290*/  FMUL.FTZ R196, R4.reuse, R169 ;  /* 0x000000a904c47220 */ /* 0x040fe20000410000 */
[----:B------:R-:W-:Y:S01]  /*12a0*/  FADD.FTZ R168, R213, R188 ;  /* 0x000000bcd5a87221 */ /* 0x000fe20000010000 */
[----:B------:R-:W-:Y:S01]  /*12b0*/  FMUL.FTZ R197, R137, R172 ;  /* 0x000000ac89c57220 */ /* 0x000fe20000410000 */
[C---:B------:R-:W-:Y:S01]  /*12c0*/  FMUL.FTZ R193, R4.reuse, R175 ;  /* 0x000000af04c17220 */ /* 0x040fe20000410000 */
[----:B------:R-:W-:Y:S01]  /*12d0*/  FFMA.FTZ R169, R189, R188, R182 ;  /* 0x000000bcbda97223 */ /* 0x000fe200000100b6 */
        /* <DEDUP_REMOVED lines=12> */
[----:B------:R-:W-:Y:S01]  /*13a0*/  IMAD.U32 R202, R181, 0x10000, RZ ;  /* 0x00010000b5ca7824 */ /* 0x000fe200078e00ff */
        /* <DEDUP_REMOVED lines=26> */
.L_x_2737:
[----:B------:R-:W-:Y:S05]  /*1550*/  BSYNC B1 ;  /* 0x0000000000017941 */ /* 0x000fea0003800000 */
.L_x_2736:
        /* <DEDUP_REMOVED lines=18> */
[----:B------:R-:W-:Y:S01]  /*1680*/  FADD.FTZ R205, -R179, R206 ;  /* 0x000000ceb3cd7221 */ /* 0x000fe20000010100 */
[----:B------:R-:W-:Y:S01]  /*1690*/  SHF.L.U32 R170, R170, 0x10, RZ ;  /* 0x00000010aaaa7819 */ /* 0x000fe200000006ff */
[----:B-----5:R-:W-:Y:S01]  /*16a0*/  FMUL.FTZ R187, R4, R187 ;  /* 0x000000bb04bb7220 */ /* 0x020fe20000410000 */
[----:B------:R-:W-:Y:S01]  /*16b0*/  SHF.L.U32 R168, R181, 0x10, RZ ;  /* 0x00000010b5a87819 */ /* 0x000fe200000006ff */
[----:B------:R-:W-:Y:S01]  /*16c0*/  IMAD.U32 R180, R180, 0x10000, RZ ;  /* 0x00010000b4b47824 */ /* 0x000fe200078e00ff */
[----:B------:R-:W-:Y:S01]  /*16d0*/  PRMT R183, R171, 0x7632, R183 ;  /* 0x00007632abb77816 */ /* 0x000fe200000000b7 */
[----:B------:R-:W-:Y:S01]  /*16e0*/  FADD.FTZ R207, -R179, R170 ;  /* 0x000000aab3cf7221 */ /* 0x000fe20000010100 */
[----:B------:R-:W-:Y:S01]  /*16f0*/  SHF.L.U32 R170, R169, 0x10, RZ ;  /* 0x00000010a9aa7819 */ /* 0x000fe200000006ff */
[--C-:B0-----:R-:W-:Y:S01]  /*1700*/  FADD.FTZ R177, -R179, R168.reuse ;  /* 0x000000a8b3b17221 */ /* 0x101fe20000010100 */
[C---:B---3--:R-:W-:Y:S01]  /*1710*/  PRMT R168, R172.reuse, 0x7632, R168 ;  /* 0x00007632aca87816 */ /* 0x048fe200000000a8 */
[----:B------:R-:W-:Y:S01]  /*1720*/  IMAD.U32 R169, R172, 0x10000, RZ ;  /* 0x00010000aca97824 */ /* 0x000fe200078e00ff */
[----:B------:R-:W-:Y:S01]  /*1730*/  SHF.L.U32 R208, R171, 0x10, RZ ;  /* 0x00000010abd07819 */ /* 0x000fe200000006ff */
[C---:B------:R-:W-:Y:S01]  /*1740*/  FADD.FTZ R181, -R179.reuse, R170 ;  /* 0x000000aab3b57221 */ /* 0x040fe20000010100 */
[----:B------:R-:W-:Y:S01]  /*1750*/  FADD.FTZ R171, -R179, R180 ;  /* 0x000000b4b3ab7221 */ /* 0x000fe20000010100 */
[----:B------:R-:W-:-:S02]  /*1760*/  IMAD.U32 R170, R168, 0x10000, RZ ;  /* 0x00010000a8aa7824 */ /* 0x000fc400078e00ff */
[-C--:B------:R-:W-:Y:S01]  /*1770*/  FMUL.FTZ R204, R120, R169.reuse ;  /* 0x000000a978cc7220 */ /* 0x080fe20000410000 */
[C---:B------:R-:W-:Y:S01]  /*1780*/  PRMT R172, R173.reuse, 0x7632, R172 ;  /* 0x00007632adac7816 */ /* 0x040fe200000000ac */
[----:B------:R-:W-:Y:S01]  /*1790*/  FADD.FTZ R64, R64, R169 ;  /* 0x000000a940407221 */ /* 0x000fe20000010000 */
        /* <DEDUP_REMOVED lines=12> */
[C---:B------:R-:W-:Y:S01]  /*1860*/  FADD.FTZ R209, -R179.reuse, R208 ;  /* 0x000000d0b3d17221 */ /* 0x040fe20000010100 */
[--C-:B------:R-:W-:Y:S01]  /*1870*/  FADD.FTZ R183, -R179, R176.reuse ;  /* 0x000000b0b3b77221 */ /* 0x100fe20000010100 */
        /* <DEDUP_REMOVED lines=42> */
.L_x_2733:
[----:B------:R-:W-:Y:S05]  /*1b20*/  BSYNC B0 ;  /* 0x0000000000007941 */ /* 0x000fea0003800000 */
.L_x_2725:
[----:B------:R-:W-:Y:S01]  /*1b30*/  LOP3.LUT P4, RZ, R178, 0xff, RZ, 0xc0, !PT ;  /* 0x000000ffb2ff7812 */ /* 0x000fe2000788c0ff */
[----:B------:R-:W-:Y:S01]  /*1b40*/  UMOV UR6, 0xffffffff ;  /* 0xffffffff00067882 */ /* 0x000fe20000000000 */
[----:B-1----:R-:W-:Y:S02]  /*1b50*/  SHF.R.U32.HI R168, RZ, 0x5, R9 ;  /* 0x00000005ffa87819 */ /* 0x002fe40000011609 */
        /* <DEDUP_REMOVED lines=23> */
.L_x_2838:
        /* <DEDUP_REMOVED lines=24> */
[----:B------:R-:W-:Y:S02]  /*1e50*/  @P3 SHF.R.S32.HI R170, RZ, 0x1f, R11 ;  /* 0x0000001fffaa3819 */ /* 0x000fe4000001140b */
[----:B---3--:R-:W-:Y:S01]  /*1e60*/  FADD.FTZ R225, R225, R172 ;  /* 0x000000ace1e17221 */ /* 0x008fe20000010000 */
[----:B------:R-:W-:Y:S01]  /*1e70*/  FADD.FTZ R168, R168, R173 ;  /* 0x000000ada8a87221 */ /* 0x000fe20000010000 */
[----:B------:R-:W-:Y:S01]  /*1e80*/  @P3 LEA.HI R170, R170, R11, RZ, 0x3 ;  /* 0x0000000baaaa3211 */ /* 0x000fe200078f18ff */
[----:B------:R-:W-:Y:S01]  /*1e90*/  HFMA2.MMA R11, -RZ, RZ, 0, 0 ;  /* 0x00000000ff0b7435 */ /* 0x000fe200000001ff */
[----:B------:R-:W-:Y:S01]  /*1ea0*/  FADD.FTZ R225, R174, R225 ;  /* 0x000000e1aee17221 */ /* 0x000fe20000010000 */
[----:B------:R-:W-:-:S03]  /*1eb0*/  FADD.FTZ R168, R175, R168 ;  /* 0x000000a8afa87221 */ /* 0x000fc60000010000 */
[----:B-1----:R-:W-:Y:S01]  /*1ec0*/  FADD.FTZ R225, R225, R176 ;  /* 0x000000b0e1e17221 */ /* 0x002fe20000010000 */
[----:B------:R-:W-:Y:S01]  /*1ed0*/  FADD.FTZ R168, R168, R177 ;  /* 0x000000b1a8a87221 */ /* 0x000fe20000010000 */
[----:B------:R-:W-:Y:S02]  /*1ee0*/  @P3 LEA.HI.SX32 R11, R170, R7, 0x1d ;  /* 0x00000007aa0b3211 */ /* 0x000fe400078feaff */
        /* <DEDUP_REMOVED lines=11> */
[----:B------:R-:W1:Y:S02]  /*1fa0*/  LDC.64 R156, c[0x0][0x220] ;  /* 0x00008800ff9c7b82 */ /* 0x000e640000000a00 */
[----:B-1----:R-:W-:-:S06]  /*1fb0*/  IMAD.WIDE.U32 R156, R11, 0x10, R156 ;  /* 0x000000100b9c7825 */ /* 0x002fcc00078e009c */
[----:B------:R-:W5:Y:S02]  /*1fc0*/  LDG.E.128 R156, desc[UR4][R156.64] ;  /* 0x000000049c9c7981 */ /* 0x000f64000c1e1d00 */
.L_x_2742:
[----:B------:R-:W-:Y:S05]  /*1fd0*/  BSYNC B1 ;  /* 0x0000000000017941 */ /* 0x000fea0003800000 */
.L_x_2741:
        /* <DEDUP_REMOVED lines=9> */
.L_x_2744:
        /* <DEDUP_REMOVED lines=8> */
[----:B------:R-:W-:-:S04]  /*20f0*/  @P4 IMAD.U32 R168, R32, 0x10000, RZ ;  /* 0x0001000020a84824 */ /* 0x000fc800078e00ff */
[----:B------:R-:W-:-:S07]  /*2100*/  @P4 FADD.FTZ R169, R169, R168 ;  /* 0x000000a8a9a94221 */ /* 0x000fce0000010000 */
.L_x_2745:
[----:B------:R-:W-:Y:S05]  /*2110*/  BSYNC B1 ;  /* 0x0000000000017941 */ /* 0x000fea0003800000 */
.L_x_2743:
[----:B------:R-:W1:Y:S01]  /*2120*/  @P3 LDC R168, c[0x0][0x29c] ;  /* 0x0000a700ffa83b82 */ /* 0x000e620000000800 */
[----:B------:R-:W-:Y:S01]  /*2130*/  ISETP.NE.U32.AND P5, PT, RZ, UR10, PT ;  /* 0x0000000aff007c0c */ /* 0x000fe2000bfa5070 */
[----:B------:R-:W-:Y:S03]  /*2140*/  BSSY B1, `(.L_x_2746) ;  /* 0x0000018000017945 */ /* 0x000fe60003800000 */
[----:B------:R-:W-:Y:S01]  /*2150*/  ISETP.NE.AND.EX P5, PT, RZ, UR11, PT, P5 ;  /* 0x0000000bff007c0c */ /* 0x000fe2000bfa5350 */
[----:B-1----:R-:W-:Y:S01]  /*2160*/  @P3 FMUL.FTZ R171, R169, R168 ;  /* 0x000000a8a9ab3220 */ /* 0x002fe20000410000 */
        /* <DEDUP_REMOVED lines=13> */
.L_x_2747:
        /* <DEDUP_REMOVED lines=8> */
.L_x_2748:
[----:B------:R-:W-:Y:S05]  /*22c0*/  BSYNC B1 ;  /* 0x0000000000017941 */ /* 0x000fea0003800000 */
.L_x_2746:
[----:B------:R-:W1:Y:S01]  /*22d0*/  @P3 LDC R168, c[0x0][0x29c] ;  /* 0x0000a700ffa83b82 */ /* 0x000e620000000800 */
[----:B------:R-:W-:Y:S01]  /*22e0*/  @P3 PRMT R170, R156, 0x7632, R170 ;  /* 0x000076329caa3816 */ /* 0x000fe200000000aa */
[----:B------:R-:W-:Y:S03]  /*22f0*/  BSSY B1, `(.L_x_2749) ;  /* 0x0000015000017945 */ /* 0x000fe60003800000 */
[----:B------:R-:W-:Y:S01]  /*2300*/  @P3 SHF.L.U32 R170, R170, 0x10, RZ ;  /* 0x00000010aaaa3819 */ /* 0x000fe200000006ff */
[----:B-1----:R-:W-:Y:S01]  /*2310*/  @P3 FMUL.FTZ R168, R169, R168 ;  /* 0x000000a8a9a83220 */ /* 0x002fe20000410000 */
        /* <DEDUP_REMOVED lines=11> */
.L_x_2750:
[----:B0-----:R-:W-:-:S04]  /*23d0*/  ISETP.NE.AND P6, PT, R6, RZ, PT ;  /* 0x000000ff0600720c */ /* 0x001fc80003fc5270 */
[----:B------:R-:W-:-:S05]  /*23e0*/  FSEL R168, R172, RZ, !P6 ;  /* 0x000000ffaca87208 */ /* 0x000fca0007000000 */
[----:B------:R-:W-:Y:S01]  /*23f0*/  FFMA.FTZ R169, R13, R173, R168 ;  /* 0x000000ad0da97223 */ /* 0x000fe200000100a8 */
[----:B------:R-:W-:-:S03]  /*2400*/  @P4 IMAD.U32 R168, R33, 0x10000, RZ ;  /* 0x0001000021a84824 */ /* 0x000fc600078e00ff */
[----:B------:R-:W-:-:S04]  /*2410*/  FADD.FTZ R169, R14, -R169 ;  /* 0x800000a90ea97221 */ /* 0x000fc80000010000 */
[----:B------:R-:W-:-:S04]  /*2420*/  FMUL.FTZ R169, R4, R169 ;  /* 0x000000a904a97220 */ /* 0x000fc80000410000 */
[----:B------:R-:W-:-:S07]  /*2430*/  @P4 FADD.FTZ R169, R169, R168 ;  /* 0x000000a8a9a94221 */ /* 0x000fce0000010000 */
.L_x_2751:
[----:B------:R-:W-:Y:S05]  /*2440*/  BSYNC B1 ;  /* 0x0000000000017941 */ /* 0x000fea0003800000 */
.L_x_2749:
[----:B------:R-:W1:Y:S01]  /*2450*/  @P3 LDC R168, c[0x0][0x29c] ;  /* 0x0000a700ffa83b82 */ /* 0x000e620000000800 */
[----:B------:R-:W-:Y:S01]  /*2460*/  BSSY B1, `(.L_x_2752) ;  /* 0x0000017000017945 */ /* 0x000fe20003800000 */
[----:B-1----:R-:W-:Y:S01]  /*2470*/  @P3 FMUL.FTZ R171, R169, R168 ;  /* 0x000000a8a9ab3220 */ /* 0x002fe20000410000 */
        /* <DEDUP_REMOVED lines=13> */
.L_x_2753:
        /* <DEDUP_REMOVED lines=8> */
.L_x_2754:
[----:B------:R-:W-:Y:S05]  /*25d0*/  BSYNC B1 ;  /* 0x0000000000017941 */ /* 0x000fea0003800000 */
.L_x_2752:
        /* <DEDUP_REMOVED lines=16> */
.L_x_2756:
[----:B0-----:R-:W-:-:S04]  /*26e0*/  ISETP.NE.AND P6, PT, R6, RZ, PT ;  /* 0x000000ff0600720c */ /* 0x001fc80003fc5270 */
[----:B------:R-:W-:-:S05]  /*26f0*/  FSEL R168, R172, RZ, !P6 ;  /* 0x000000ffaca87208 */ /* 0x000fca0007000000 */
[----:B------:R-:W-:Y:S01]  /*2700*/  FFMA.FTZ R169, R15, R173, R168 ;  /* 0x000000ad0fa97223 */ /* 0x000fe200000100a8 */
[----:B------:R-:W-:-:S03]  /*2710*/  @P4 IMAD.U32 R168, R34, 0x10000, RZ ;  /* 0x0001000022a84824 */ /* 0x000fc600078e00ff */
[----:B------:R-:W-:-:S04]  /*2720*/  FADD.FTZ R169, R16, -R169 ;  /* 0x800000a910a97221 */ /* 0x000fc80000010000 */
[----:B------:R-:W-:-:S04]  /*2730*/  FMUL.FTZ R169, R4, R169 ;  /* 0x000000a904a97220 */ /* 0x000fc80000410000 */
[----:B------:R-:W-:-:S07]  /*2740*/  @P4 FADD.FTZ R169, R169, R168 ;  /* 0x000000a8a9a94221 */ /* 0x000fce0000010000 */
.L_x_2757:
[----:B------:R-:W-:Y:S05]  /*2750*/  BSYNC B1 ;  /* 0x0000000000017941 */ /* 0x000fea0003800000 */
.L_x_2755:
        /* <DEDUP_REMOVED lines=16> */
.L_x_2759:
        /* <DEDUP_REMOVED lines=8> */
.L_x_2760:
[----:B------:R-:W-:Y:S05]  /*28e0*/  BSYNC B1 ;  /* 0x0000000000017941 */ /* 0x000fea0003800000 */
.L_x_2758:
        /* <DEDUP_REMOVED lines=16> */
.L_x_2762:
[----:B0-----:R-:W-:-:S04]  /*29f0*/  ISETP.NE.AND P6, PT, R6, RZ, PT ;  /* 0x000000ff0600720c */ /* 0x001fc80003fc5270 */
[----:B------:R-:W-:-:S05]  /*2a00*/  FSEL R168, R172, RZ, !P6 ;  /* 0x000000ffaca87208 */ /* 0x000fca0007000000 */
[----:B------:R-:W-:Y:S01]  /*2a10*/  FFMA.FTZ R169, R17, R173, R168 ;  /* 0x000000ad11a97223 */ /* 0x000fe200000100a8 */
[----:B------:R-:W-:-:S03]  /*2a20*/  @P4 IMAD.U32 R168, R35, 0x10000, RZ ;  /* 0x0001000023a84824 */ /* 0x000fc600078e00ff */
[----:B------:R-:W-:-:S04]  /*2a30*/  FADD.FTZ R169, R18, -R169 ;  /* 0x800000a912a97221 */ /* 0x000fc80000010000 */
[----:B------:R-:W-:-:S04]  /*2a40*/  FMUL.FTZ R169, R4, R169 ;  /* 0x000000a904a97220 */ /* 0x000fc80000410000 */
[----:B------:R-:W-:-:S07]  /*2a50*/  @P4 FADD.FTZ R169, R169, R168 ;  /* 0x000000a8a9a94221 */ /* 0x000fce0000010000 */
.L_x_2763:
[----:B------:R-:W-:Y:S05]  /*2a60*/  BSYNC B1 ;  /* 0x0000000000017941 */ /* 0x000fea0003800000 */
.L_x_2761:
        /* <DEDUP_REMOVED lines=16> */
.L_x_2765:
        /* <DEDUP_REMOVED lines=8> */
.L_x_2766:
[----:B------:R-:W-:Y:S05]  /*2bf0*/  BSYNC B1 ;  /* 0x0000000000017941 */ /* 0x000fea0003800000 */
.L_x_2764:
[----:B------:R-:W1:Y:S01]  /*2c00*/  @P5 LDC.64 R168, c[0x0][0x308] ;  /* 0x0000c200ffa85b82 */ /* 0x000e620000000a00 */
[----:B------:R-:W-:-:S04]  /*2c10*/  @P5 F2FP.BF16.F32.PACK_AB R175, RZ, R174 ;  /* 0x000000aeffaf523e */ /* 0x000fc800000010ff */
[----:B------:R-:W-:-:S03]  /*2c20*/  @P5 PRMT R163, R163, 0x5410, R175 ;  /* 0x00005410a3a35816 */ /* 0x000fc600000000af */
[----:B------:R-:W2:Y:S01]  /*2c30*/  @P3 LDC R175, c[0x0][0x29c] ;  /* 0x0000a700ffaf3b82 */ /* 0x000ea20000000800 */
[C---:B-1----:R-:W-:Y:S01]  /*2c40*/  @P5 IMAD.WIDE.U32 R170, R10.reuse, 0x10, R168 ;  /* 0x000000100aaa5825 */ /* 0x042fe200078e00a8 */
[----:B------:R-:W-:-:S06]  /*2c50*/  IADD3 R10, R10, 0x100, RZ ;  /* 0x000001000a0a7810 */ /* 0x000fcc0007ffe0ff */
[----:B------:R-:W1:Y:S01]  /*2c60*/  @P3 LDC.64 R168, c[0x0][0x2f8] ;  /* 0x0000be00ffa83b82 */ /* 0x000e620000000a00 */
[----:B------:R3:W-:Y:S01]  /*2c70*/  @P5 STG.E.128 desc[UR4][R170.64], R160 ;  /* 0x000000a0aa005986 */ /* 0x0007e2000c101d04 */
[----:B--2---:R-:W-:-:S04]  /*2c80*/  @P3 FMUL.FTZ R174, R174, R175 ;  /* 0x000000afaeae3220 */ /* 0x004fc80000410000 */
[----:B------:R-:W-:-:S05]  /*2c90*/  @P3 FMUL.FTZ R175, R147, R174 ;  /* 0x000000ae93af3220 */ /* 0x000fca0000410000 */
[----:B------:R-:W-:-:S04]  /*2ca0*/  @P3 F2FP.BF16.F32.PACK_AB R175, RZ, R175 ;  /* 0x000000afffaf323e */ /* 0x000fc800000010ff */
[--C-:B------:R-:W-:Y:S02]  /*2cb0*/  @P3 PRMT R167, R167, 0x5410, R175.reuse ;  /* 0x00005410a7a73816 */ /* 0x100fe400000000af */
[----:B------:R-:W-:Y:S01]  /*2cc0*/  @P3 PRMT R175, R159, 0x7632, R175 ;  /* 0x000076329faf3816 */ /* 0x000fe200000000af */
[----:B-1----:R-:W-:-:S03]  /*2cd0*/  @P3 IMAD.WIDE.U32 R168, R11, 0x10, R168 ;  /* 0x000000100ba83825 */ /* 0x002fc600078e00a8 */
[----:B------:R-:W-:Y:S02]  /*2ce0*/  @P3 SHF.L.U32 R175, R175, 0x10, RZ ;  /* 0x00000010afaf3819 */ /* 0x000fe400000006ff */
[----:B------:R-:W-:Y:S01]  /*2cf0*/  IADD3 R11, R11, 0x100, RZ ;  /* 0x000001000b0b7810 */ /* 0x000fe20007ffe0ff */
[----:B------:R3:W-:Y:S02]  /*2d00*/  @P3 STG.E.128 desc[UR4][R168.64], R164 ;  /* 0x000000a4a8003986 */ /* 0x0007e4000c101d04 */
[----:B------:R-:W-:-:S07]  /*2d10*/  @P3 FFMA.FTZ R55, R174, R175, R55 ;  /* 0x000000afae373223 */ /* 0x000fce0000010037 */
.L_x_2740:
[----:B------:R-:W-:Y:S05]  /*2d20*/  BSYNC B0 ;  /* 0x0000000000007941 */ /* 0x000fea0003800000 */
.L_x_2739:
[----:B------:R-:W-:Y:S04]  /*2d30*/  BSSY B0, `(.L_x_2767) ;  /* 0x00000dc000007945 */ /* 0x000fe80003800000 */
[----:B------:R-:W-:Y:S05]  /*2d40*/  @!P1 BRA `(.L_x_2768) ;  /* 0x0000000c00689947 */ /* 0x000fea0003800000 */
[----:B------:R-:W-:Y:S04]  /*2d50*/  BSSY B1, `(.L_x_2769) ;  /* 0x0000005000017945 */ /* 0x000fe80003800000 */
[----:B------:R-:W-:Y:S05]  /*2d60*/  @!P3 BRA `(.L_x_2770) ;  /* 0x00000000000cb947 */ /* 0x000fea0003800000 */
[----:B------:R-:W1:Y:S02]  /*2d70*/  LDC.64 R156, c[0x0][0x220] ;  /* 0x00008800ff9c7b82 */ /* 0x000e640000000a00 */
[----:B-1----:R-:W-:-:S06]  /*2d80*/  IMAD.WIDE.U32 R156, R11, 0x10, R156 ;  /* 0x000000100b9c7825 */ /* 0x002fcc00078e009c */
[----:B------:R-:W5:Y:S02]  /*2d90*/  LDG.E.128 R156, desc[UR4][R156.64] ;  /* 0x000000049c9c7981 */ /* 0x000f64000c1e1d00 */
.L_x_2770:
[----:B------:R-:W-:Y:S05]  /*2da0*/  BSYNC B1 ;  /* 0x0000000000017941 */ /* 0x000fea0003800000 */
.L_x_2769:
[----:B------:R-:W-:Y:S04]  /*2db0*/  BSSY B1, `(.L_x_2771) ;  /* 0x0000013000017945 */ /* 0x000fe80003800000 */
[----:B------:R-:W-:Y:S05]  /*2dc0*/  @P2 BRA `(.L_x_2772) ;  /* 0x00000000001c2947 */ /* 0x000fea0003800000 */
[----:B------:R-:W-:Y:S01]  /*2dd0*/  UISETP.NE.U32.AND UP0, UPT, UR14, URZ, UPT ;  /* 0x0000003f0e00728c */ /* 0x000fe2000bf05070 */
[----:B---3--:R-:W-:-:S03]  /*2de0*/  IMAD.MOV.U32 R169, RZ, RZ, RZ ;  /* 0x000000ffffa97224 */ /* 0x008fc600078e00ff */
[----:B------:R-:W-:-:S06]  /*2df0*/  UISETP.NE.AND.EX UP0, UPT, UR15, URZ, UPT, UP0 ;  /* 0x0000003f0f00728c */ /* 0x000fcc000bf05300 */
[----:B------:R-:W-:-:S13]  /*2e00*/  PLOP3.LUT P4, PT, PT, PT, UP0, 0x80, 0x0 ;  /* 0x000000000000781c */ /* 0x000fda0003f8f008 */
[----:B------:R-:W-:Y:S05]  /*2e10*/  @!P4 BRA `(.L_x_2773) ;  /* 0x000000000030c947 */ /* 0x000fea0003800000 */
[----:B------:R-:W-:Y:S01]  /*2e20*/  SHF.L.U32 R169, R28, 0x10, RZ ;  /* 0x000000101ca97819 */ /* 0x000fe200000006ff */
[----:B------:R-:W-:Y:S06]  /*2e30*/  BRA `(.L_x_2773) ;  /* 0x0000000000287947 */ /* 0x000fec0003800000 */
.L_x_2772:
[----:B------:R-:W-:Y:S01]  /*2e40*/  UISETP.NE.U32.AND UP0, UPT, UR14, URZ, UPT ;  /* 0x0000003f0e00728c */ /* 0x000fe2000bf05070 */
[----:B0-----:R-:W-:-:S03]  /*2e50*/  ISETP.NE.AND P4, PT, R6, RZ, PT ;  /* 0x000000ff0600720c */ /* 0x001fc60003f85270 */
[----:B------:R-:W-:Y:S01]  /*2e60*/  UISETP.NE.AND.EX UP0, UPT, UR15, URZ, UPT, UP0 ;  /* 0x0000003f0f00728c */ /* 0x000fe2000bf05300 */
[----:B---3--:R-:W-:-:S05]  /*2e70*/  FSEL R168, R172, RZ, !P4 ;  /* 0x000000ffaca87208 */ /* 0x008fca0006000000 */
[----:B------:R-:W-:Y:S01]  /*2e80*/  PLOP3.LUT P4, PT, PT, PT, UP0, 0x80, 0x0 ;  /* 0x000000000000781c */ /* 0x000fe20003f8f008 */
[----:B------:R-:W-:-:S04]  /*2e90*/  FFMA.FTZ R169, R189, R173, R168 ;  /* 0x000000adbda97223 */ /* 0x000fc800000100a8 */
[----:B------:R-:W-:-:S04]  /*2ea0*/  FADD.FTZ R169, R188, -R169 ;  /* 0x800000a9bca97221 */ /* 0x000fc80000010000 */
[----:B------:R-:W-:-:S04]  /*2eb0*/  FMUL.FTZ R169, R4, R169 ;  /* 0x000000a904a97220 */ /* 0x000fc80000410000 */
[----:B------:R-:W-:-:S05]  /*2ec0*/  @P4 SHF.L.U32 R168, R28, 0x10, RZ ;  /* 0x000000101ca84819 */ /* 0x000fca00000006ff */
[----:B------:R-:W-:-:S07]  /*2ed0*/  @P4 FADD.FTZ R169, R169, R168 ;  /* 0x000000a8a9a94221 */ /* 0x000fce0000010000 */
.L_x_2773:
[----:B------:R-:W-:Y:S05]  /*2ee0*/  BSYNC B1 ;  /* 0x0000000000017941 */ /* 0x000fea0003800000 */
.L_x_2771:
[----:B------:R-:W1:Y:S01]  /*2ef0*/  @P3 LDC R168, c[0x0][0x29c] ;  /* 0x0000a700ffa83b82 */ /* 0x000e620000000800 */
[----:B------:R-:W-:Y:S01]  /*2f00*/  ISETP.NE.U32.AND P5, PT, RZ, UR10, PT ;  /* 0x0000000aff007c0c */ /* 0x000fe2000bfa5070 */
[----:B------:R-:W-:Y:S01]  /*2f10*/  BSSY B1, `(.L_x_2774) ;  /* 0x0000018000017945 */ /* 0x000fe20003800000 */
[----:B-----5:R-:W-:Y:S02]  /*2f20*/  @P3 SHF.L.U32 R175, R156, 0x10, RZ ;  /* 0x000000109caf3819 */ /* 0x020fe400000006ff */
[----:B------:R-:W-:Y:S01]  /*2f30*/  ISETP.NE.AND.EX P5, PT, RZ, UR11, PT, P5 ;  /* 0x0000000bff007c0c */ /* 0x000fe2000bfa5350 */
[----:B-1----:R-:W-:-:S12]  /*2f40*/  @P3 FMUL.FTZ R171, R169, R168 ;  /* 0x000000a8a9ab3220 */ /* 0x002fd80000410000 */
[----:B------:R-:W-:Y:S01]  /*2f50*/  @P5 F2FP.BF16.F32.PACK_AB R169, RZ, R169 ;  /* 0x000000a9ffa9523e */ /* 0x000fe200000010ff */
[-C--:B------:R-:W-:Y:S01]  /*2f60*/  @P3 FMUL.FTZ R168, R124, R171.reuse ;  /* 0x000000ab7ca83220 */ /* 0x080fe20000410000 */
        /* <DEDUP_REMOVED lines=10> */
.L_x_2775:
        /* <DEDUP_REMOVED lines=8> */
.L_x_2776:
[----:B------:R-:W-:Y:S05]  /*3090*/  BSYNC B1 ;  /* 0x0000000000017941 */ /* 0x000fea0003800000 */
.L_x_2774:
        /* <DEDUP_REMOVED lines=16> */
.L_x_2778:
[----:B0-----:R-:W-:-:S04]  /*31a0*/  ISETP.NE.AND P6, PT, R6, RZ, PT ;  /* 0x000000ff0600720c */ /* 0x001fc80003fc5270 */
[----:B------:R-:W-:-:S05]  /*31b0*/  FSEL R168, R172, RZ, !P6 ;  /* 0x000000ffaca87208 */ /* 0x000fca0007000000 */
[----:B------:R-:W-:Y:S01]  /*31c0*/  FFMA.FTZ R169, R191, R173, R168 ;  /* 0x000000adbfa97223 */ /* 0x000fe200000100a8 */
[----:B------:R-:W-:-:S03]  /*31d0*/  @P4 SHF.L.U32 R168, R29, 0x10, RZ ;  /* 0x000000101da84819 */ /* 0x000fc600000006ff */
[----:B------:R-:W-:-:S04]  /*31e0*/  FADD.FTZ R169, R190, -R169 ;  /* 0x800000a9bea97221 */ /* 0x000fc80000010000 */
[----:B------:R-:W-:-:S04]  /*31f0*/  FMUL.FTZ R169, R4, R169 ;  /* 0x000000a904a97220 */ /* 0x000fc80000410000 */
[----:B------:R-:W-:-:S07]  /*3200*/  @P4 FADD.FTZ R169, R169, R168 ;  /* 0x000000a8a9a94221 */ /* 0x000fce0000010000 */
.L_x_2779:
[----:B------:R-:W-:Y:S05]  /*3210*/  BSYNC B1 ;  /* 0x0000000000017941 */ /* 0x000fea0003800000 */
.L_x_2777:
[----:B------:R-:W1:Y:S01]  /*3220*/  @P3 LDC R168, c[0x0][0x29c] ;  /* 0x0000a700ffa83b82 */ /* 0x000e620000000800 */
[----:B------:R-:W-:Y:S01]  /*3230*/  @P3 SHF.L.U32 R175, R157, 0x10, RZ ;  /* 0x000000109daf3819 */ /* 0x000fe200000006ff */
[----:B------:R-:W-:Y:S01]  /*3240*/  BSSY B1, `(.L_x_2780) ;  /* 0x0000016000017945 */ /* 0x000fe20003800000 */
[----:B-1----:R-:W-:Y:S01]  /*3250*/  @P3 FMUL.FTZ R171, R169, R168 ;  /* 0x000000a8a9ab3220 */ /* 0x002fe20000410000 */
        /* <DEDUP_REMOVED lines=12> */
.L_x_2781:
        /* <DEDUP_REMOVED lines=8> */
.L_x_2782:
[----:B------:R-:W-:Y:S05]  /*33a0*/  BSYNC B1 ;  /* 0x0000000000017941 */ /* 0x000fea0003800000 */
.L_x_2780:
        /* <DEDUP_REMOVED lines=16> */
.L_x_2784:
[----:B0-----:R-:W-:-:S04]  /*34b0*/  ISETP.NE.AND P6, PT, R6, RZ, PT ;  /* 0x000000ff0600720c */ /* 0x001fc80003fc5270 */
[----:B------:R-:W-:-:S05]  /*34c0*/  FSEL R168, R172, RZ, !P6 ;  /* 0x000000ffaca87208 */ /* 0x000fca0007000000 */
[----:B------:R-:W-:Y:S01]  /*34d0*/  FFMA.FTZ R169, R193, R173, R168 ;  /* 0x000000adc1a97223 */ /* 0x000fe200000100a8 */
[----:B------:R-:W-:-:S03]  /*34e0*/  @P4 SHF.L.U32 R168, R30, 0x10, RZ ;  /* 0x000000101ea84819 */ /* 0x000fc600000006ff */
[----:B------:R-:W-:-:S04]  /*34f0*/  FADD.FTZ R169, R192, -R169 ;  /* 0x800000a9c0a97221 */ /* 0x000fc80000010000 */
[----:B------:R-:W-:-:S04]  /*3500*/  FMUL.FTZ R169, R4, R169 ;  /* 0x000000a904a97220 */ /* 0x000fc80000410000 */
[----:B------:R-:W-:-:S07]  /*3510*/  @P4 FADD.FTZ R169, R169, R168 ;  /* 0x000000a8a9a94221 */ /* 0x000fce0000010000 */
.L_x_2785:
[----:B------:R-:W-:Y:S05]  /*3520*/  BSYNC B1 ;  /* 0x0000000000017941 */ /* 0x000fea0003800000 */
.L_x_2783:
        /* <DEDUP_REMOVED lines=16> */
.L_x_2787:
        /* <DEDUP_REMOVED lines=8> */
.L_x_2788:
[----:B------:R-:W-:Y:S05]  /*36b0*/  BSYNC B1 ;  /* 0x0000000000017941 */ /* 0x000fea0003800000 */
.L_x_2786:
        /* <DEDUP_REMOVED lines=16> */
.L_x_2790:
[----:B0-----:R-:W-:-:S04]  /*37c0*/  ISETP.NE.AND P6, PT, R6, RZ, PT ;  /* 0x000000ff0600720c */ /* 0x001fc80003fc5270 */
[----:B------:R-:W-:-:S05]  /*37d0*/  FSEL R168, R172, RZ, !P6 ;  /* 0x000000ffaca87208 */ /* 0x000fca0007000000 */
[----:B------:R-:W-:Y:S01]  /*37e0*/  FFMA.FTZ R169, R195, R173, R168 ;  /* 0x000000adc3a97223 */ /* 0x000fe200000100a8 */
[----:B------:R-:W-:-:S03]  /*37f0*/  @P4 SHF.L.U32 R168, R31, 0x10, RZ ;  /* 0x000000101fa84819 */ /* 0x000fc600000006ff */
[----:B------:R-:W-:-:S04]  /*3800*/  FADD.FTZ R169, R194, -R169 ;  /* 0x800000a9c2a97221 */ /* 0x000fc80000010000 */
[----:B------:R-:W-:-:S04]  /*3810*/  FMUL.FTZ R169, R4, R169 ;  /* 0x000000a904a97220 */ /* 0x000fc80000410000 */
[----:B------:R-:W-:-:S07]  /*3820*/  @P4 FADD.FTZ R169, R169, R168 ;  /* 0x000000a8a9a94221 */ /* 0x000fce0000010000 */
.L_x_2791:
[----:B------:R-:W-:Y:S05]  /*3830*/  BSYNC B1 ;  /* 0x0000000000017941 */ /* 0x000fea0003800000 */
.L_x_2789:
        /* <DEDUP_REMOVED lines=16> */
.L_x_2793:
        /* <DEDUP_REMOVED lines=8> */
.L_x_2794:
[----:B------:R-:W-:Y:S05]  /*39c0*/  BSYNC B1 ;  /* 0x0000000000017941 */ /* 0x000fea0003800000 */
.L_x_2792:
[----:B------:R-:W1:Y:S01]  /*39d0*/  @P5 LDC.64 R168, c[0x0][0x308] ;  /* 0x0000c200ffa85b82 */ /* 0x000e620000000a00 */
[----:B------:R-:W-:-:S04]  /*39e0*/  @P5 F2FP.BF16.F32.PACK_AB R175, RZ, R174 ;  /* 0x000000aeffaf523e */ /* 0x000fc800000010ff */
[----:B------:R-:W-:-:S03]  /*39f0*/  @P5 PRMT R163, R163, 0x5410, R175 ;  /* 0x00005410a3a35816 */ /* 0x000fc600000000af */
[----:B------:R-:W2:Y:S01]  /*3a00*/  @P3 LDC R175, c[0x0][0x29c] ;  /* 0x0000a700ffaf3b82 */ /* 0x000ea20000000800 */
[----:B-1----:R-:W-:-:S07]  /*3a10*/  @P5 IMAD.WIDE.U32 R170, R10, 0x10, R168 ;  /* 0x000000100aaa5825 */ /* 0x002fce00078e00a8 */
[----:B------:R-:W1:Y:S01]  /*3a20*/  @P3 LDC.64 R168, c[0x0][0x2f8] ;  /* 0x0000be00ffa83b82 */ /* 0x000e620000000a00 */
[----:B------:R-:W-:Y:S01]  /*3a30*/  VIADD R10, R10, 0x100 ;  /* 0x000001000a0a7836 */ /* 0x000fe20000000000 */
        /* <DEDUP_REMOVED lines=11> */
.L_x_2768:
[----:B------:R-:W-:Y:S05]  /*3af0*/  BSYNC B0 ;  /* 0x0000000000007941 */ /* 0x000fea0003800000 */
.L_x_2767:
[----:B------:R-:W-:Y:S01]  /*3b00*/  ISETP.NE.AND P4, PT, R0, RZ, PT ;  /* 0x000000ff0000720c */ /* 0x000fe20003f85270 */
[----:B------:R-:W-:-:S12]  /*3b10*/  BSSY B0, `(.L_x_2795) ;  /* 0x00000da000007945 */ /* 0x000fd80003800000 */
[----:B------:R-:W-:Y:S05]  /*3b20*/  @!P4 BRA `(.L_x_2796) ;  /* 0x0000000c0060c947 */ /* 0x000fea0003800000 */
[----:B------:R-:W-:Y:S04]  /*3b30*/  BSSY B1, `(.L_x_2797) ;  /* 0x0000005000017945 */ /* 0x000fe80003800000 */
[----:B------:R-:W-:Y:S05]  /*3b40*/  @!P3 BRA `(.L_x_2798) ;  /* 0x00000000000cb947 */ /* 0x000fea0003800000 */
[----:B------:R-:W1:Y:S02]  /*3b50*/  LDC.64 R156, c[0x0][0x220] ;  /* 0x00008800ff9c7b82 */ /* 0x000e640000000a00 */
[----:B-1----:R-:W-:-:S06]  /*3b60*/  IMAD.WIDE.U32 R156, R11, 0x10, R156 ;  /* 0x000000100b9c7825 */ /* 0x002fcc00078e009c */
[----:B------:R-:W5:Y:S02]  /*3b70*/  LDG.E.128 R156, desc[UR4][R156.64] ;  /* 0x000000049c9c7981 */ /* 0x000f64000c1e1d00 */
.L_x_2798:
[----:B------:R-:W-:Y:S05]  /*3b80*/  BSYNC B1 ;  /* 0x0000000000017941 */ /* 0x000fea0003800000 */
.L_x_2797:
[----:B------:R-:W-:Y:S04]  /*3b90*/  BSSY B1, `(.L_x_2799) ;  /* 0x0000013000017945 */ /* 0x000fe80003800000 */
[----:B------:R-:W-:Y:S05]  /*3ba0*/  @P2 BRA `(.L_x_2800) ;  /* 0x00000000001c2947 */ /* 0x000fea0003800000 */
[----:B------:R-:W-:Y:S01]  /*3bb0*/  UISETP.NE.U32.AND UP0, UPT, UR14, URZ, UPT ;  /* 0x0000003f0e00728c */ /* 0x000fe2000bf05070 */
[----:B---34-:R-:W-:-:S03]  /*3bc0*/  MOV R169, RZ ;  /* 0x000000ff00a97202 */ /* 0x018fc60000000f00 */
[----:B------:R-:W-:-:S06]  /*3bd0*/  UISETP.NE.AND.EX UP0, UPT, UR15, URZ, UPT, UP0 ;  /* 0x0000003f0f00728c */ /* 0x000fcc000bf05300 */
[----:B------:R-:W-:-:S13]  /*3be0*/  PLOP3.LUT P4, PT, PT, PT, UP0, 0x80, 0x0 ;  /* 0x000000000000781c */ /* 0x000fda0003f8f008 */
[----:B------:R-:W-:Y:S05]  /*3bf0*/  @!P4 BRA `(.L_x_2801) ;  /* 0x000000000030c947 */ /* 0x000fea0003800000 */
[----:B------:R-:W-:Y:S01]  /*3c00*/  SHF.L.U32 R169, R24, 0x10, RZ ;  /* 0x0000001018a97819 */ /* 0x000fe200000006ff */
[----:B------:R-:W-:Y:S06]  /*3c10*/  BRA `(.L_x_2801) ;  /* 0x0000000000287947 */ /* 0x000fec0003800000 */
.L_x_2800:
[----:B------:R-:W-:Y:S01]  /*3c20*/  UISETP.NE.U32.AND UP0, UPT, UR14, URZ, UPT ;  /* 0x0000003f0e00728c */ /* 0x000fe2000bf05070 */
[----:B0-----:R-:W-:-:S03]  /*3c30*/  ISETP.NE.AND P4, PT, R6, RZ, PT ;  /* 0x000000ff0600720c */ /* 0x001fc60003f85270 */
[----:B------:R-:W-:Y:S01]  /*3c40*/  UISETP.NE.AND.EX UP0, UPT, UR15, URZ, UPT, UP0 ;  /* 0x0000003f0f00728c */ /* 0x000fe2000bf05300 */
[----:B---34-:R-:W-:-:S05]  /*3c50*/  FSEL R168, R172, RZ, !P4 ;  /* 0x000000ffaca87208 */ /* 0x018fca0006000000 */
[----:B------:R-:W-:Y:S01]  /*3c60*/  PLOP3.LUT P4, PT, PT, PT, UP0, 0x80, 0x0 ;  /* 0x000000000000781c */ /* 0x000fe20003f8f008 */
[----:B------:R-:W-:-:S04]  /*3c70*/  FFMA.FTZ R169, R187, R173, R168 ;  /* 0x000000adbba97223 */ /* 0x000fc800000100a8 */
[----:B------:R-:W-:-:S04]  /*3c80*/  FADD.FTZ R169, R204, -R169 ;  /* 0x800000a9cca97221 */ /* 0x000fc80000010000 */
[----:B------:R-:W-:-:S04]  /*3c90*/  FMUL.FTZ R169, R4, R169 ;  /* 0x000000a904a97220 */ /* 0x000fc80000410000 */
[----:B------:R-:W-:-:S04]  /*3ca0*/  @P4 IMAD.U32 R168, R24, 0x10000, RZ ;  /* 0x0001000018a84824 */ /* 0x000fc800078e00ff */
[----:B------:R-:W-:-:S07]  /*3cb0*/  @P4 FADD.FTZ R169, R169, R168 ;  /* 0x000000a8a9a94221 */ /* 0x000fce0000010000 */
.L_x_2801:
[----:B------:R-:W-:Y:S05]  /*3cc0*/  BSYNC B1 ;  /* 0x0000000000017941 */ /* 0x000fea0003800000 */
.L_x_2799:
        /* <DEDUP_REMOVED lines=18> */
.L_x_2803:
        /* <DEDUP_REMOVED lines=8> */
.L_x_2804:
[----:B------:R-:W-:Y:S05]  /*3e70*/  BSYNC B1 ;  /* 0x0000000000017941 */ /* 0x000fea0003800000 */
.L_x_2802:
        /* <DEDUP_REMOVED lines=16> */
.L_x_2806:
[----:B0-----:R-:W-:-:S04]  /*3f80*/  ISETP.NE.AND P6, PT, R6, RZ, PT ;  /* 0x000000ff0600720c */ /* 0x001fc80003fc5270 */
[----:B------:R-:W-:-:S05]  /*3f90*/  FSEL R168, R172, RZ, !P6 ;  /* 0x000000ffaca87208 */ /* 0x000fca0007000000 */
[----:B------:R-:W-:Y:S01]  /*3fa0*/  FFMA.FTZ R169, R205, R173, R168 ;  /* 0x000000adcda97223 */ /* 0x000fe200000100a8 */
[----:B------:R-:W-:-:S03]  /*3fb0*/  @P4 IMAD.U32 R168, R25, 0x10000, RZ ;  /* 0x0001000019a84824 */ /* 0x000fc600078e00ff */
[----:B------:R-:W-:-:S04]  /*3fc0*/  FADD.FTZ R169, R206, -R169 ;  /* 0x800000a9cea97221 */ /* 0x000fc80000010000 */
[----:B------:R-:W-:-:S04]  /*3fd0*/  FMUL.FTZ R169, R4, R169 ;  /* 0x000000a904a97220 */ /* 0x000fc80000410000 */
[----:B------:R-:W-:-:S07]  /*3fe0*/  @P4 FADD.FTZ R169, R169, R168 ;  /* 0x000000a8a9a94221 */ /* 0x000fce0000010000 */
.L_x_2807:
[----:B------:R-:W-:Y:S05]  /*3ff0*/  BSYNC B1 ;  /* 0x0000000000017941 */ /* 0x000fea0003800000 */
.L_x_2805:
        /* <DEDUP_REMOVED lines=16> */
.L_x_2809:
        /* <DEDUP_REMOVED lines=8> */
.L_x_2810:
[----:B------:R-:W-:Y:S05]  /*4180*/  BSYNC B1 ;  /* 0x0000000000017941 */ /* 0x000fea0003800000 */
.L_x_2808:
        /* <DEDUP_REMOVED lines=16> */
.L_x_2812:
[----:B0-----:R-:W-:-:S04]  /*4290*/  ISETP.NE.AND P6, PT, R6, RZ, PT ;  /* 0x000000ff0600720c */ /* 0x001fc80003fc5270 */
[----:B------:R-:W-:-:S05]  /*42a0*/  FSEL R168, R172, RZ, !P6 ;  /* 0x000000ffaca87208 */ /* 0x000fca0007000000 */
[----:B------:R-:W-:Y:S01]  /*42b0*/  FFMA.FTZ R169, R207, R173, R168 ;  /* 0x000000adcfa97223 */ /* 0x000fe200000100a8 */
[----:B------:R-:W-:-:S03]  /*42c0*/  @P4 IMAD.U32 R168, R26, 0x10000, RZ ;  /* 0x000100001aa84824 */ /* 0x000fc600078e00ff */
[----:B------:R-:W-:-:S04]  /*42d0*/  FADD.FTZ R169, R208, -R169 ;  /* 0x800000a9d0a97221 */ /* 0x000fc80000010000 */
[----:B------:R-:W-:-:S04]  /*42e0*/  FMUL.FTZ R169, R4, R169 ;  /* 0x000000a904a97220 */ /* 0x000fc80000410000 */
[----:B------:R-:W-:-:S07]  /*42f0*/  @P4 FADD.FTZ R169, R169, R168 ;  /* 0x000000a8a9a94221 */ /* 0x000fce0000010000 */
.L_x_2813:
[----:B------:R-:W-:Y:S05]  /*4300*/  BSYNC B1 ;  /* 0x0000000000017941 */ /* 0x000fea0003800000 */
.L_x_2811:
        /* <DEDUP_REMOVED lines=16> */
.L_x_2815:
        /* <DEDUP_REMOVED lines=8> */
.L_x_2816:
[----:B------:R-:W-:Y:S05]  /*4490*/  BSYNC B1 ;  /* 0x0000000000017941 */ /* 0x000fea0003800000 */
.L_x_2814:
        /* <DEDUP_REMOVED lines=16> */
.L_x_2818:
[----:B0-----:R-:W-:-:S04]  /*45a0*/  ISETP.NE.AND P6, PT, R6, RZ, PT ;  /* 0x000000ff0600720c */ /* 0x001fc80003fc5270 */
[----:B------:R-:W-:-:S05]  /*45b0*/  FSEL R168, R172, RZ, !P6 ;  /* 0x000000ffaca87208 */ /* 0x000fca0007000000 */
[----:B------:R-:W-:Y:S01]  /*45c0*/  FFMA.FTZ R169, R209, R173, R168 ;  /* 0x000000add1a97223 */ /* 0x000fe200000100a8 */
[----:B------:R-:W-:-:S03]  /*45d0*/  @P4 SHF.L.U32 R168, R27, 0x10, RZ ;  /* 0x000000101ba84819 */ /* 0x000fc600000006ff */
[----:B------:R-:W-:-:S04]  /*45e0*/  FADD.FTZ R169, R218, -R169 ;  /* 0x800000a9daa97221 */ /* 0x000fc80000010000 */
[----:B------:R-:W-:-:S04]  /*45f0*/  FMUL.FTZ R169, R4, R169 ;  /* 0x000000a904a97220 */ /* 0x000fc80000410000 */
[----:B------:R-:W-:-:S07]  /*4600*/  @P4 FADD.FTZ R169, R169, R168 ;  /* 0x000000a8a9a94221 */ /* 0x000fce0000010000 */
.L_x_2819:
[----:B------:R-:W-:Y:S05]  /*4610*/  BSYNC B1 ;  /* 0x0000000000017941 */ /* 0x000fea0003800000 */
.L_x_2817:
[----:B------:R-:W1:Y:S01]  /*4620*/  @P3 LDC R168, c[0x0][0x29c] ;  /* 0x0000a700ffa83b82 */ /* 0x000e620000000800 */
[----:B------:R-:W-:Y:S01]  /*4630*/  @P3 IMAD.U32 R175, R159, 0x10000, RZ ;  /* 0x000100009faf3824 */ /* 0x000fe200078e00ff */
        /* <DEDUP_REMOVED lines=14> */
.L_x_2821:
        /* <DEDUP_REMOVED lines=8> */
.L_x_2822:
[----:B------:R-:W-:Y:S05]  /*47a0*/  BSYNC B1 ;  /* 0x0000000000017941 */ /* 0x000fea0003800000 */
.L_x_2820:
[----:B------:R-:W1:Y:S08]  /*47b0*/  @P3 LDC R173, c[0x0][0x29c] ;  /* 0x0000a700ffad3b82 */ /* 0x000e700000000800 */
[----:B------:R-:W2:Y:S08]  /*47c0*/  @P5 LDC.64 R170, c[0x0][0x308] ;  /* 0x0000c200ffaa5b82 */ /* 0x000eb00000000a00 */
[----:B------:R-:W3:Y:S01]  /*47d0*/  @P3 LDC.64 R168, c[0x0][0x2f8] ;  /* 0x0000be00ffa83b82 */ /* 0x000ee20000000a00 */
[----:B-1----:R-:W-:Y:S01]  /*47e0*/  @P3 FMUL.FTZ R172, R4, R173 ;  /* 0x000000ad04ac3220 */ /* 0x002fe20000410000 */
[----:B------:R-:W-:-:S03]  /*47f0*/  @P5 F2FP.BF16.F32.PACK_AB R4, RZ, R4 ;  /* 0x00000004ff04523e */ /* 0x000fc600000010ff */
[----:B------:R-:W-:Y:S01]  /*4800*/  @P3 FMUL.FTZ R173, R115, R172 ;  /* 0x000000ac73ad3220 */ /* 0x000fe20000410000 */
[--C-:B------:R-:W-:Y:S02]  /*4810*/  @P5 PRMT R163, R163, 0x5410, R4.reuse ;  /* 0x00005410a3a35816 */ /* 0x100fe40000000004 */
[----:B------:R-:W-:Y:S01]  /*4820*/  @P3 PRMT R4, R159, 0x7632, R4 ;  /* 0x000076329f043816 */ /* 0x000fe20000000004 */
[----:B--2---:R-:W-:Y:S01]  /*4830*/  @P5 IMAD.WIDE.U32 R170, R10, 0x10, R170 ;  /* 0x000000100aaa5825 */ /* 0x004fe200078e00aa */
[----:B------:R-:W-:Y:S02]  /*4840*/  @P3 F2FP.BF16.F32.PACK_AB R173, RZ, R173 ;  /* 0x000000adffad323e */ /* 0x000fe400000010ff */
[----:B------:R-:W-:Y:S02]  /*4850*/  @P3 SHF.L.U32 R4, R4, 0x10, RZ ;  /* 0x0000001004043819 */ /* 0x000fe400000006ff */
[----:B------:R-:W-:Y:S01]  /*4860*/  @P3 PRMT R167, R167, 0x5410, R173 ;  /* 0x00005410a7a73816 */ /* 0x000fe200000000ad */
[----:B------:R1:W-:Y:S01]  /*4870*/  @P5 STG.E.128 desc[UR4][R170.64], R160 ;  /* 0x000000a0aa005986 */ /* 0x0003e2000c101d04 */
[----:B---3--:R-:W-:-:S04]  /*4880*/  @P3 IMAD.WIDE.U32 R168, R11, 0x10, R168 ;  /* 0x000000100ba83825 */ /* 0x008fc800078e00a8 */
[----:B------:R-:W-:Y:S01]  /*4890*/  @P3 FFMA.FTZ R39, R172, R4, R39 ;  /* 0x00000004ac273223 */ /* 0x000fe20000010027 */
[----:B------:R1:W-:Y:S06]  /*48a0*/  @P3 STG.E.128 desc[UR4][R168.64], R164 ;  /* 0x000000a4a8003986 */ /* 0x0003ec000c101d04 */
.L_x_2796:
[----:B------:R-:W-:Y:S05]  /*48b0*/  BSYNC B0 ;  /* 0x0000000000007941 */ /* 0x000fea0003800000 */
.L_x_2795:
[----:B------:R-:W-:Y:S01]  /*48c0*/  VIADD R5, R5, UR12 ;  /* 0x0000000c05057c36 */ /* 0x000fe20008000000 */
[----:B------:R-:W-:-:S04]  /*48d0*/  ISETP.NE.AND P3, PT, R221, RZ, PT ;  /* 0x000000ffdd00720c */ /* 0x000fc80003f65270 */
[----:B------:R-:W-:Y:S02]  /*48e0*/  ISETP.GE.AND P2, PT, R5, UR13, PT ;  /* 0x0000000d05007c0c */ /* 0x000fe4000bf46270 */
[----:B------:R-:W-:-:S11]  /*48f0*/  SEL R178, RZ, 0x1, P3 ;  /* 0x00000001ffb27807 */ /* 0x000fd60001800000 */
[----:B------:R-:W-:Y:S05]  /*4900*/  @!P2 BRA `(.L_x_2823) ;  /* 0xffffffbc0038a947 */ /* 0x000fea000383ffff */
.L_x_2724:
        /* <DEDUP_REMOVED lines=8> */
[----:B------:R-:W1:Y:S08]  /*4990*/  LDC.64 R4, c[0x0][0x2d8] ;  /* 0x0000b600ff047b82 */ /* 0x000e700000000a00 */
[----:B0-----:R-:W0:Y:S01]  /*49a0*/  LDC.64 R6, c[0x0][0x2f0] ;  /* 0x0000bc00ff067b82 */ /* 0x001e220000000a00 */
[----:B--2---:R-:W-:-:S05]  /*49b0*/  IMAD.WIDE.U32 R2, R9, 0x20, R2 ;  /* 0x0000002009027825 */ /* 0x004fca00078e0002 */
[----:B------:R2:W-:Y:S01]  /*49c0*/  STG.E.128 desc[UR4][R2.64], R80 ;  /* 0x0000005002007986 */ /* 0x0005e2000c101d04 */
[----:B-1----:R-:W-:-:S03]  /*49d0*/  IMAD.WIDE.U32 R4, R9, 0x20, R4 ;  /* 0x0000002009047825 */ /* 0x002fc600078e0004 */
[----:B------:R2:W-:Y:S04]  /*49e0*/  STG.E.128 desc[UR4][R2.64+0x10], R76 ;  /* 0x0000104c02007986 */ /* 0x0005e8000c101d04 */
[----:B------:R2:W-:Y:S01]  /*49f0*/  STG.E.128 desc[UR4][R4.64], R104 ;  /* 0x0000006804007986 */ /* 0x0005e2000c101d04 */
[----:B0-----:R-:W-:-:S03]  /*4a00*/  IMAD.WIDE.U32 R6, R9, 0x20, R6 ;  /* 0x0000002009067825 */ /* 0x001fc600078e0006 */
[----:B------:R2:W-:Y:S01]  /*4a10*/  STG.E.128 desc[UR4][R4.64+0x10], R100 ;  /* 0x0000106404007986 */ /* 0x0005e2000c101d04 */
[----:B------:R-:W-:-:S03]  /*4a20*/  IADD3 R9, R9, 0x100, RZ ;  /* 0x0000010009097810 */ /* 0x000fc60007ffe0ff */
[----:B------:R2:W-:Y:S04]  /*4a30*/  STG.E.128 desc[UR4][R6.64], R56 ;  /* 0x0000003806007986 */ /* 0x0005e8000c101d04 */
[----:B------:R2:W-:Y:S02]  /*4a40*/  STG.E.128 desc[UR4][R6.64+0x10], R52 ;  /* 0x0000103406007986 */ /* 0x0005e4000c101d04 */
.L_x_2825:
[----:B------:R-:W-:Y:S05]  /*4a50*/  BSYNC B0 ;  /* 0x0000000000007941 */ /* 0x000fea0003800000 */
.L_x_2824:
[----:B------:R-:W-:Y:S04]  /*4a60*/  BSSY B0, `(.L_x_2826) ;  /* 0x000000f000007945 */ /* 0x000fe80003800000 */
[----:B------:R-:W-:Y:S05]  /*4a70*/  @!P1 BRA `(.L_x_2827) ;  /* 0x0000000000349947 */ /* 0x000fea0003800000 */
[----:B--2---:R-:W2:Y:S08]  /*4a80*/  LDC.64 R2, c[0x0][0x2d0] ;  /* 0x0000b400ff027b82 */ /* 0x004eb00000000a00 */
        /* <DEDUP_REMOVED lines=12> */
.L_x_2827:
[----:B------:R-:W-:Y:S05]  /*4b50*/  BSYNC B0 ;  /* 0x0000000000007941 */ /* 0x000fea0003800000 */
.L_x_2826:
[----:B------:R-:W-:-:S13]  /*4b60*/  ISETP.NE.AND P0, PT, R0, RZ, PT ;  /* 0x000000ff0000720c */ /* 0x000fda0003f05270 */
[----:B------:R-:W-:Y:S05]  /*4b70*/  @!P0 EXIT ;  /* 0x000000000000894d */ /* 0x000fea0003800000 */
[----:B--2---:R-:W2:Y:S08]  /*4b80*/  LDC.64 R2, c[0x0][0x2d0] ;  /* 0x0000b400ff027b82 */ /* 0x004eb00000000a00 */
[----:B------:R-:W1:Y:S08]  /*4b90*/  LDC.64 R4, c[0x0][0x2d8] ;  /* 0x0000b600ff047b82 */ /* 0x000e700000000a00 */
[----:B0-----:R-:W0:Y:S01]  /*4ba0*/  LDC.64 R6, c[0x0][0x2f0] ;  /* 0x0000bc00ff067b82 */ /* 0x001e220000000a00 */
[----:B--2---:R-:W-:-:S05]  /*4bb0*/  IMAD.WIDE.U32 R2, R9, 0x20, R2 ;  /* 0x0000002009027825 */ /* 0x004fca00078e0002 */
[----:B------:R-:W-:Y:S01]  /*4bc0*/  STG.E.128 desc[UR4][R2.64], R64 ;  /* 0x0000004002007986 */ /* 0x000fe2000c101d04 */
[----:B-1----:R-:W-:-:S03]  /*4bd0*/  IMAD.WIDE.U32 R4, R9, 0x20, R4 ;  /* 0x0000002009047825 */ /* 0x002fc600078e0004 */
[----:B------:R-:W-:Y:S04]  /*4be0*/  STG.E.128 desc[UR4][R2.64+0x10], R60 ;  /* 0x0000103c02007986 */ /* 0x000fe8000c101d04 */
[----:B------:R-:W-:Y:S01]  /*4bf0*/  STG.E.128 desc[UR4][R4.64], R88 ;  /* 0x0000005804007986 */ /* 0x000fe2000c101d04 */
[----:B0-----:R-:W-:-:S03]  /*4c00*/  IMAD.WIDE.U32 R6, R9, 0x20, R6 ;  /* 0x0000002009067825 */ /* 0x001fc600078e0006 */
[----:B------:R-:W-:Y:S04]  /*4c10*/  STG.E.128 desc[UR4][R4.64+0x10], R84 ;  /* 0x0000105404007986 */ /* 0x000fe8000c101d04 */
[----:B------:R-:W-:Y:S04]  /*4c20*/  STG.E.128 desc[UR4][R6.64], R40 ;  /* 0x0000002806007986 */ /* 0x000fe8000c101d04 */
[----:B------:R-:W-:Y:S01]  /*4c30*/  STG.E.128 desc[UR4][R6.64+0x10], R36 ;  /* 0x0000102406007986 */ /* 0x000fe2000c101d04 */
[----:B------:R-:W-:Y:S05]  /*4c40*/  EXIT ;  /* 0x000000000000794d */ /* 0x000fea0003800000 */
.L_x_2738:
[----:B------:R-:W-:Y:S01]  /*4c50*/  HFMA2.MMA R180, -RZ, RZ, 0, 9.5367431640625e-07 ;  /* 0x00000010ffb47435 */ /* 0x000fe200000001ff */
[----:B------:R-:W-:Y:S01]  /*4c60*/  MOV R181, R213 ;  /* 0x000000d500b57202 */ /* 0x000fe20000000f00 */
[----:B------:R-:W-:Y:S01]  /*4c70*/  IMAD.MOV.U32 R183, RZ, RZ, 0x1f ;  /* 0x0000001fffb77424 */ /* 0x000fe200078e00ff */
[----:B------:R-:W-:-:S08]  /*4c80*/  MOV R178, 0xffffffff ;  /* 0xffffffff00b27802 */ /* 0x000fd00000000f00 */
[----:B0----5:R-:W-:Y:S05]  /*4c90*/  WARPSYNC.COLLECTIVE R178, `(.L_x_2828) ;  /* 0x00000000b2087348 */ /* 0x021fea0003c00000 */
[----:B------:R1:W2:Y:S02]  /*4ca0*/  SHFL.DOWN P4, R179, R181, R180, R183 ;  /* 0x080000b4b5b37389 */ /* 0x0002a400000800b7 */
[----:B012--5:R-:W-:Y:S01]  /*4cb0*/  ENDCOLLECTIVE ;  /* 0x000000000000791b */ /* 0x027fe20003800000 */
.L_x_2828:
[----:B------:R-:W-:Y:S02]  /*4cc0*/  MOV R181, R182 ;  /* 0x000000b600b57202 */ /* 0x000fe40000000f00 */
[----:B------:R-:W-:-:S07]  /*4cd0*/  MOV R170, R179 ;  /* 0x000000b300aa7202 */ /* 0x000fce0000000f00 */
[----:B------:R-:W-:Y:S05]  /*4ce0*/  WARPSYNC.COLLECTIVE R178, `(.L_x_2829) ;  /* 0x00000000b2087348 */ /* 0x000fea0003c00000 */
[----:B------:R0:W1:Y:S02]  /*4cf0*/  SHFL.DOWN P4, R179, R181, R180, R183 ;  /* 0x080000b4b5b37389 */ /* 0x00006400000800b7 */
[----:B01----:R-:W-:Y:S01]  /*4d00*/  ENDCOLLECTIVE ;  /* 0x000000000000791b */ /* 0x003fe20003800000 */
.L_x_2829:
[----:B------:R-:W-:Y:S01]  /*4d10*/  FADD.FTZ R170, R170, R213 ;  /* 0x000000d5aaaa7221 */ /* 0x000fe20000010000 */
[----:B------:R-:W-:-:S03]  /*4d20*/  HFMA2.MMA R180, -RZ, RZ, 0, 4.76837158203125e-07 ;  /* 0x00000008ffb47435 */ /* 0x000fc600000001ff */
[----:B------:R-:W-:Y:S01]  /*4d30*/  IMAD.MOV.U32 R181, RZ, RZ, R170 ;  /* 0x000000ffffb57224 */ /* 0x000fe200078e00aa */
[----:B------:R-:W-:-:S07]  /*4d40*/  MOV R171, R179 ;  /* 0x000000b300ab7202 */ /* 0x000fce0000000f00 */
[----:B------:R-:W-:Y:S05]  /*4d50*/  WARPSYNC.COLLECTIVE R178, `(.L_x_2830) ;  /* 0x00000000b2087348 */ /* 0x000fea0003c00000 */
[----:B------:R0:W1:Y:S02]  /*4d60*/  SHFL.DOWN P4, R179, R181, R180, R183 ;  /* 0x080000b4b5b37389 */ /* 0x00006400000800b7 */
[----:B01----:R-:W-:Y:S01]  /*4d70*/  ENDCOLLECTIVE ;  /* 0x000000000000791b */ /* 0x003fe20003800000 */
.L_x_2830:
[----:B------:R-:W-:-:S05]  /*4d80*/  FADD.FTZ R171, R171, R182 ;  /* 0x000000b6abab7221 */ /* 0x000fca0000010000 */
[----:B------:R-:W-:Y:S02]  /*4d90*/  MOV R181, R171 ;  /* 0x000000ab00b57202 */ /* 0x000fe40000000f00 */
[----:B------:R-:W-:-:S07]  /*4da0*/  MOV R173, R179 ;  /* 0x000000b300ad7202 */ /* 0x000fce0000000f00 */
[----:B------:R-:W-:Y:S05]  /*4db0*/  WARPSYNC.COLLECTIVE R178, `(.L_x_2831) ;  /* 0x00000000b2087348 */ /* 0x000fea0003c00000 */
[----:B------:R0:W1:Y:S02]  /*4dc0*/  SHFL.DOWN P4, R179, R181, R180, R183 ;  /* 0x080000b4b5b37389 */ /* 0x00006400000800b7 */
[----:B01----:R-:W-:Y:S01]  /*4dd0*/  ENDCOLLECTIVE ;  /* 0x000000000000791b */ /* 0x003fe20003800000 */
.L_x_2831:
[----:B------:R-:W-:Y:S01]  /*4de0*/  FADD.FTZ R173, R170, R173 ;  /* 0x000000adaaad7221 */ /* 0x000fe20000010000 */
[----:B------:R-:W-:-:S03]  /*4df0*/  HFMA2.MMA R180, -RZ, RZ, 0, 2.384185791015625e-07 ;  /* 0x00000004ffb47435 */ /* 0x000fc600000001ff */
[----:B------:R-:W-:Y:S01]  /*4e00*/  IMAD.MOV.U32 R181, RZ, RZ, R173 ;  /* 0x000000ffffb57224 */ /* 0x000fe200078e00ad */
[----:B------:R-:W-:-:S07]  /*4e10*/  MOV R172, R179 ;  /* 0x000000b300ac7202 */ /* 0x000fce0000000f00 */
[----:B------:R-:W-:Y:S05]  /*4e20*/  WARPSYNC.COLLECTIVE R178, `(.L_x_2832) ;  /* 0x00000000b2087348 */ /* 0x000fea0003c00000 */
[----:B------:R0:W1:Y:S02]  /*4e30*/  SHFL.DOWN P4, R179, R181, R180, R183 ;  /* 0x080000b4b5b37389 */ /* 0x00006400000800b7 */
[----:B01----:R-:W-:Y:S01]  /*4e40*/  ENDCOLLECTIVE ;  /* 0x000000000000791b */ /* 0x003fe20003800000 */
.L_x_2832:
[----:B------:R-:W-:-:S05]  /*4e50*/  FADD.FTZ R172, R171, R172 ;  /* 0x000000acabac7221 */ /* 0x000fca0000010000 */
[----:B------:R-:W-:Y:S02]  /*4e60*/  MOV R181, R172 ;  /* 0x000000ac00b57202 */ /* 0x000fe40000000f00 */
[----:B------:R-:W-:-:S07]  /*4e70*/  MOV R174, R179 ;  /* 0x000000b300ae7202 */ /* 0x000fce0000000f00 */
[----:B------:R-:W-:Y:S05]  /*4e80*/  WARPSYNC.COLLECTIVE R178, `(.L_x_2833) ;  /* 0x00000000b2087348 */ /* 0x000fea0003c00000 */
[----:B------:R0:W1:Y:S02]  /*4e90*/  SHFL.DOWN P4, R179, R181, R180, R183 ;  /* 0x080000b4b5b37389 */ /* 0x00006400000800b7 */
[----:B01----:R-:W-:Y:S01]  /*4ea0*/  ENDCOLLECTIVE ;  /* 0x000000000000791b */ /* 0x003fe20003800000 */
.L_x_2833:
[----:B------:R-:W-:Y:S01]  /*4eb0*/  FADD.FTZ R174, R173, R174 ;  /* 0x000000aeadae7221 */ /* 0x000fe20000010000 */
[----:B------:R-:W-:-:S03]  /*4ec0*/  HFMA2.MMA R180, -RZ, RZ, 0, 1.1920928955078125e-07 ;  /* 0x00000002ffb47435 */ /* 0x000fc600000001ff */
[----:B------:R-:W-:Y:S01]  /*4ed0*/  IMAD.MOV.U32 R181, RZ, RZ, R174 ;  /* 0x000000ffffb57224 */ /* 0x000fe200078e00ae */
[----:B------:R-:W-:-:S07]  /*4ee0*/  MOV R175, R179 ;  /* 0x000000b300af7202 */ /* 0x000fce0000000f00 */
[----:B------:R-:W-:Y:S05]  /*4ef0*/  WARPSYNC.COLLECTIVE R178, `(.L_x_2834) ;  /* 0x00000000b2087348 */ /* 0x000fea0003c00000 */
[----:B------:R0:W1:Y:S02]  /*4f00*/  SHFL.DOWN P4, R179, R181, R180, R183 ;  /* 0x080000b4b5b37389 */ /* 0x00006400000800b7 */
[----:B01----:R-:W-:Y:S01]  /*4f10*/  ENDCOLLECTIVE ;  /* 0x000000000000791b */ /* 0x003fe20003800000 */
.L_x_2834:
[----:B------:R-:W-:-:S05]  /*4f20*/  FADD.FTZ R175, R172, R175 ;  /* 0x000000afacaf7221 */ /* 0x000fca0000010000 */
[----:B------:R-:W-:Y:S02]  /*4f30*/  MOV R181, R175 ;  /* 0x000000af00b57202 */ /* 0x000fe40000000f00 */
[----:B------:R-:W-:-:S07]  /*4f40*/  MOV R177, R179 ;  /* 0x000000b300b17202 */ /* 0x000fce0000000f00 */
[----:B------:R-:W-:Y:S05]  /*4f50*/  WARPSYNC.COLLECTIVE R178, `(.L_x_2835) ;  /* 0x00000000b2087348 */ /* 0x000fea0003c00000 */
[----:B------:R0:W1:Y:S02]  /*4f60*/  SHFL.DOWN P4, R179, R181, R180, R183 ;  /* 0x080000b4b5b37389 */ /* 0x00006400000800b7 */
[----:B01----:R-:W-:Y:S01]  /*4f70*/  ENDCOLLECTIVE ;  /* 0x000000000000791b */ /* 0x003fe20003800000 */
.L_x_2835:
[----:B------:R-:W-:Y:S01]  /*4f80*/  FADD.FTZ R177, R174, R177 ;  /* 0x000000b1aeb17221 */ /* 0x000fe20000010000 */
[----:B------:R-:W-:-:S03]  /*4f90*/  HFMA2.MMA R180, -RZ, RZ, 0, 5.9604644775390625e-08 ;  /* 0x00000001ffb47435 */ /* 0x000fc600000001ff */
[----:B------:R-:W-:Y:S01]  /*4fa0*/  IMAD.MOV.U32 R181, RZ, RZ, R177 ;  /* 0x000000ffffb57224 */ /* 0x000fe200078e00b1 */
[----:B------:R-:W-:-:S07]  /*4fb0*/  MOV R176, R179 ;  /* 0x000000b300b07202 */ /* 0x000fce0000000f00 */
[----:B------:R-:W-:Y:S05]  /*4fc0*/  WARPSYNC.COLLECTIVE R178, `(.L_x_2836) ;  /* 0x00000000b2087348 */ /* 0x000fea0003c00000 */
[----:B------:R0:W1:Y:S02]  /*4fd0*/  SHFL.DOWN P4, R179, R181, R180, R183 ;  /* 0x080000b4b5b37389 */ /* 0x00006400000800b7 */
[----:B01----:R-:W-:Y:S01]  /*4fe0*/  ENDCOLLECTIVE ;  /* 0x000000000000791b */ /* 0x003fe20003800000 */
.L_x_2836:
[----:B------:R-:W-:-:S05]  /*4ff0*/  FADD.FTZ R176, R175, R176 ;  /* 0x000000b0afb07221 */ /* 0x000fca0000010000 */
[----:B------:R-:W-:Y:S02]  /*5000*/  MOV R181, R176 ;  /* 0x000000b000b57202 */ /* 0x000fe40000000f00 */
[----:B------:R-:W-:-:S07]  /*5010*/  MOV R212, R179 ;  /* 0x000000b300d47202 */ /* 0x000fce0000000f00 */
[----:B------:R-:W-:Y:S05]  /*5020*/  WARPSYNC.COLLECTIVE R178, `(.L_x_2837) ;  /* 0x00000000b2087348 */ /* 0x000fea0003c00000 */
[----:B------:R0:W1:Y:S02]  /*5030*/  SHFL.DOWN P4, R179, R181, R180, R183 ;  /* 0x080000b4b5b37389 */ /* 0x00006400000800b7 */
[----:B01----:R-:W-:Y:S01]  /*5040*/  ENDCOLLECTIVE ;  /* 0x000000000000791b */ /* 0x003fe20003800000 */
.L_x_2837:
[----:B------:R-:W-:Y:S01]  /*5050*/  MOV R213, R179 ;  /* 0x000000b300d57202 */ /* 0x000fe20000000f00 */
[----:B------:R-:W-:Y:S06]  /*5060*/  BRA `(.L_x_2838) ;  /* 0xffffffcc00187947 */ /* 0x000fec000383ffff */
.L_x_2839:
        /* <DEDUP_REMOVED lines=9> */
.L_x_11305:


//--------------------- .text._ZN10layer_norm13ln_bwd_kernelINS_13Kernel_traitsIf13__nv_bfloat16S2_S2_fjLj6144ELj1ELj1ELj8ELj16ENS_18Kernel_traits_baseILj6144EfS2_S2_S2_fjLj256EEEEELb0ELb1ELb1ELb1EEEvNS_9BwdParamsE --------------------------
	.section	.text._ZN10layer_norm13ln_bwd_kernelINS_13Kernel_traitsIf13__nv_bfloat16S2_S2_fjLj6144ELj1ELj1ELj8ELj16ENS_18Kernel_traits_baseILj6144EfS2_S2_S2_fjLj256EEEEELb0ELb1ELb1ELb1EEEvNS_9BwdParamsE,"ax",@progbits
	.align	128
        .global         _ZN10layer_norm13ln_bwd_kernelINS_13Kernel_traitsIf13__nv_bfloat16S2_S2_fjLj6144ELj1ELj1ELj8ELj16ENS_18Kernel_traits_baseILj6144EfS2_S2_S2_fjLj256EEEEELb0ELb1ELb1ELb1EEEvNS_9BwdParamsE
        .type           _ZN10layer_norm13ln_bwd_kernelINS_13Kernel_traitsIf13__nv_bfloat16S2_S2_fjLj6144ELj1ELj1ELj8ELj16ENS_18Kernel_traits_baseILj6144EfS2_S2_S2_fjLj256EEEEELb0ELb1ELb1ELb1EEEvNS_9BwdParamsE,@function
        .size           _ZN10layer_norm13ln_bwd_kernelINS_13Kernel_traitsIf13__nv_bfloat16S2_S2_fjLj6144ELj1ELj1ELj8ELj16ENS_18Kernel_traits_baseILj6144EfS2_S2_S2_fjLj256EEEEELb0ELb1ELb1ELb1EEEvNS_9BwdParamsE,(.L_x_11306 - _ZN10layer_norm13ln_bwd_kernelINS_13Kernel_traitsIf13__nv_bfloat16S2_S2_fjLj6144ELj1ELj1ELj8ELj16ENS_18Kernel_traits_baseILj6144EfS2_S2_S2_fjLj256EEEEELb0ELb1ELb1ELb1EEEvNS_9BwdParamsE)
        .other          _ZN10layer_norm13ln_bwd_kernelINS_13Kernel_traitsIf13__nv_bfloat16S2_S2_fjLj6144ELj1ELj1ELj8ELj16ENS_18Kernel_traits_baseILj6144EfS2_S2_S2_fjLj256EEEEELb0ELb1ELb1ELb1EEEvNS_9BwdParamsE,@"STO_CUDA_ENTRY STV_DEFAULT"
_ZN10layer_norm13ln_bwd_kernelINS_13Kernel_traitsIf13__nv_bfloat16S2_S2_fjLj6144ELj1ELj1ELj8ELj16ENS_18Kernel_traits_baseILj6144EfS2_S2_S2_fjLj256EEEEELb0ELb1ELb1ELb1EEEvNS_9BwdParamsE:
.text._ZN10layer_norm13ln_bwd_kernelINS_13Kernel_traitsIf13__nv_bfloat16S2_S2_fjLj6144ELj1ELj1ELj8ELj16ENS_18Kernel_traits_baseILj6144EfS2_S2_S2_fjLj256EEEEELb0ELb1ELb1ELb1EEEvNS_9BwdParamsE:
        /* <DEDUP_REMOVED lines=49> */
.L_x_2840:
[----:B------:R-:W-:Y:S01]  /*0310*/  SHF.L.U32 R3, R0, 0x5, RZ ;  /* 0x0000000500037819 */ /* 0x000fe200000006ff */
[----:B------:R-:W-:Y:S01]  /*0320*/  ULDC.64 UR8, c[0x0][0x278] ;  /* 0x00009e0000087ab9 */ /* 0x000fe20000000a00 */
[----:B------:R-:W-:Y:S01]  /*0330*/  ULDC.64 UR6, c[0x0][0x260] ;  /* 0x0000980000067ab9 */ /* 0x000fe20000000a00 */
[----:B------:R-:W0:Y:S01]  /*0340*/  LDC.U8 R4, c[0x0][0x2a0] ;  /* 0x0000a800ff047b82 */ /* 0x000e220000000000 */
[----:B------:R-:W-:-:S04]  /*0350*/  LOP3.LUT R3, R3, 0x1fe0, RZ, 0xc0, !PT ;  /* 0x00001fe003037812 */ /* 0x000fc800078ec0ff */
[C---:B------:R-:W-:Y:S02]  /*0360*/  IADD3 R8, P1, R3.reuse, UR8, RZ ;  /* 0x0000000803087c10 */ /* 0x040fe4000ff3e0ff */
[----:B------:R-:W-:-:S03]  /*0370*/  IADD3 R6, P0, R3, UR6, RZ ;  /* 0x0000000603067c10 */ /* 0x000fc6000ff1e0ff */
[----:B------:R-:W-:Y:S01]  /*0380*/  IMAD.X R9, RZ, RZ, UR9, P1 ;  /* 0x00000009ff097e24 */ /* 0x000fe200088e06ff */
[----:B------:R-:W-:-:S04]  /*0390*/  IADD3.X R7, RZ, UR7, RZ, P0, !PT ;  /* 0x00000007ff077c10 */ /* 0x000fc800087fe4ff */
        /* <DEDUP_REMOVED lines=49> */
.L_x_2918:
[----:B0-----:R-:W0:Y:S08]  /*06b0*/  LDC.64 R172, c[0x0][0x288] ;  /* 0x0000a200ffac7b82 */ /* 0x001e300000000a00 */
[----:B------:R-:W1:Y:S08]  /*06c0*/  LDC.64 R174, c[0x0][0x258] ;  /* 0x00009600ffae7b82 */ /* 0x000e700000000a00 */
[----:B------:R-:W2:Y:S01]  /*06d0*/  LDC.64 R176, c[0x0][0x280] ;  /* 0x0000a000ffb07b82 */ /* 0x000ea20000000a00 */
[----:B0-----:R-:W-:-:S07]  /*06e0*/  IMAD.WIDE R172, R2, 0x4, R172 ;  /* 0x0000000402ac7825 */ /* 0x001fce00078e02ac */
[----:B------:R-:W0:Y:S01]  /*06f0*/  LDC R181, c[0x0][0x218] ;  /* 0x00008600ffb57b82 */ /* 0x000e220000000800 */
[----:B------:R-:W3:Y:S01]  /*0700*/  LDG.E R184, desc[UR4][R172.64] ;  /* 0x00000004acb87981 */ /* 0x000ee2000c1e1900 */
[----:B-1----:R-:W-:-:S05]  /*0710*/  IMAD.WIDE R178, R2, 0x4, R174 ;  /* 0x0000000402b27825 */ /* 0x002fca00078e02ae */
[----:B-----5:R-:W5:Y:S01]  /*0720*/  LDG.E R213, desc[UR4][R178.64] ;  /* 0x00000004b2d57981 */ /* 0x020f62000c1e1900 */
[C---:B--2---:R-:W-:Y:S02]  /*0730*/  IMAD.WIDE R174, R2.reuse, 0x4, R176 ;  /* 0x0000000402ae7825 */ /* 0x044fe400078e02b0 */
[----:B------:R-:W1:Y:S01]  /*0740*/  LDC.64 R176, c[0x0][0x2c8] ;  /* 0x0000b200ffb07b82 */ /* 0x000e620000000a00 */
[----:B------:R-:W-:Y:S02]  /*0750*/  BSSY B0, `(.L_x_2842) ;  /* 0x000012a000007945 */ /* 0x000fe40003800000 */
[----:B------:R1:W5:Y:S01]  /*0760*/  LDG.E R183, desc[UR4][R174.64] ;  /* 0x00000004aeb77981 */ /* 0x000362000c1e1900 */
[----:B0-----:R-:W-:-:S05]  /*0770*/  IMAD R182, R2, R181, RZ ;  /* 0x000000b502b67224 */ /* 0x001fca00078e02ff */
[----:B------:R-:W-:-:S04]  /*0780*/  SHF.R.S32.HI R185, RZ, 0x1f, R182 ;  /* 0x0000001fffb97819 */ /* 0x000fc800000114b6 */
[----:B------:R-:W-:Y:S02]  /*0790*/  LEA.HI R185, R185, R182, RZ, 0x3 ;  /* 0x000000b6b9b97211 */ /* 0x000fe400078f18ff */
[----:B------:R-:W-:-:S04]  /*07a0*/  LOP3.LUT R182, R0, 0xff, RZ, 0xc0, !PT ;  /* 0x000000ff00b67812 */ /* 0x000fc800078ec0ff */
[----:B------:R-:W-:-:S04]  /*07b0*/  LEA.HI.SX32 R221, R185, R182, 0x1d ;  /* 0x000000b6b9dd7211 */ /* 0x000fc800078feaff */
[C---:B------:R-:W-:Y:S01]  /*07c0*/  IADD3 R219, R221.reuse, 0x100, RZ ;  /* 0x00000100dddb7810 */ /* 0x040fe20007ffe0ff */
[C---:B------:R-:W-:Y:S02]  /*07d0*/  VIADD R211, R221.reuse, 0x200 ;  /* 0x00000200ddd37836 */ /* 0x040fe40000000000 */
[----:B-1----:R-:W-:-:S04]  /*07e0*/  IMAD.WIDE.U32 R174, R221, 0x10, R176 ;  /* 0x00000010ddae7825 */ /* 0x002fc800078e00b0 */
[----:B------:R-:W-:-:S04]  /*07f0*/  IMAD.WIDE.U32 R172, R219, 0x10, R176 ;  /* 0x00000010dbac7825 */ /* 0x000fc800078e00b0 */
[----:B------:R-:W-:Y:S01]  /*0800*/  IMAD.WIDE.U32 R176, R211, 0x10, R176 ;  /* 0x00000010d3b07825 */ /* 0x000fe200078e00b0 */
        /* <DEDUP_REMOVED lines=13> */
.L_x_2843:
[----:B------:R-:W-:Y:S01]  /*08e0*/  VIADD R6, R184, 0xffffffff ;  /* 0xffffffffb8067836 */ /* 0x000fe20000000000 */
[----:B------:R-:W0:Y:S03]  /*08f0*/  LDC.64 R12, c[0x0][0x238] ;  /* 0x00008e00ff0c7b82 */ /* 0x000e260000000a00 */
[----:B------:R-:W-:-:S05]  /*0900*/  IMAD R6, R6, R181, RZ ;  /* 0x000000b506067224 */ /* 0x000fca00078e02ff */
[----:B------:R-:W-:Y:S01]  /*0910*/  SHF.R.S32.HI R3, RZ, 0x1f, R6 ;  /* 0x0000001fff037819 */ /* 0x000fe20000011406 */
[----:B------:R-:W1:Y:S03]  /*0920*/  LDC.64 R8, c[0x0][0x2b8] ;  /* 0x0000ae00ff087b82 */ /* 0x000e660000000a00 */
[----:B------:R-:W-:-:S04]  /*0930*/  LEA.HI R3, R3, R6, RZ, 0x3 ;  /* 0x0000000603037211 */ /* 0x000fc800078f18ff */
[----:B------:R-:W-:Y:S01]  /*0940*/  LEA.HI.SX32 R3, R3, R182, 0x1d ;  /* 0x000000b603037211 */ /* 0x000fe200078feaff */
[----:B------:R-:W2:Y:S03]  /*0950*/  LDC.64 R6, c[0x0][0x250] ;  /* 0x00009400ff067b82 */ /* 0x000ea60000000a00 */
[----:B------:R-:W-:Y:S01]  /*0960*/  IADD3 R17, R3, 0x100, RZ ;  /* 0x0000010003117810 */ /* 0x000fe20007ffe0ff */
[----:B0-----:R-:W-:-:S04]  /*0970*/  IMAD.WIDE.U32 R184, R221, 0x10, R12 ;  /* 0x00000010ddb87825 */ /* 0x001fc800078e000c */
[--C-:B------:R-:W-:Y:S02]  /*0980*/  IMAD.WIDE.U32 R20, R219, 0x10, R12.reuse ;  /* 0x00000010db147825 */ /* 0x100fe400078e000c */
[----:B------:R-:W3:Y:S02]  /*0990*/  LDG.E.128 R184, desc[UR4][R184.64] ;  /* 0x00000004b8b87981 */ /* 0x000ee4000c1e1d00 */
[----:B------:R-:W-:Y:S02]  /*09a0*/  IMAD.WIDE.U32 R12, R211, 0x10, R12 ;  /* 0x00000010d30c7825 */ /* 0x000fe400078e000c */
[----:B------:R-:W4:Y:S02]  /*09b0*/  LDG.E.128 R20, desc[UR4][R20.64] ;  /* 0x0000000414147981 */ /* 0x000f24000c1e1d00 */
[--C-:B-1----:R-:W-:Y:S02]  /*09c0*/  IMAD.WIDE.U32 R16, R17, 0x10, R8.reuse ;  /* 0x0000001011107825 */ /* 0x102fe400078e0008 */
[----:B------:R-:W4:Y:S02]  /*09d0*/  LDG.E.128 R12, desc[UR4][R12.64] ;  /* 0x000000040c0c7981 */ /* 0x000f24000c1e1d00 */
[----:B------:R-:W-:-:S04]  /*09e0*/  IMAD.WIDE.U32 R24, R3, 0x10, R8 ;  /* 0x0000001003187825 */ /* 0x000fc800078e0008 */
[----:B--2---:R-:W-:Y:S01]  /*09f0*/  IMAD.WIDE R6, R2, 0x4, R6 ;  /* 0x0000000402067825 */ /* 0x004fe200078e0206 */
[----:B------:R-:W-:Y:S01]  /*0a00*/  IADD3 R3, R3, 0x200, RZ ;  /* 0x0000020003037810 */ /* 0x000fe20007ffe0ff */
[----:B------:R-:W2:Y:S04]  /*0a10*/  LDG.E.128 R16, desc[UR4][R16.64] ;  /* 0x0000000410107981 */ /* 0x000ea8000c1e1d00 */
[----:B------:R-:W4:Y:S01]  /*0a20*/  LDG.E R6, desc[UR4][R6.64] ;  /* 0x0000000406067981 */ /* 0x000f22000c1e1900 */
[----:B------:R-:W-:-:S03]  /*0a30*/  IMAD.WIDE.U32 R8, R3, 0x10, R8 ;  /* 0x0000001003087825 */ /* 0x000fc600078e0008 */
[----:B------:R-:W4:Y:S04]  /*0a40*/  LDG.E.128 R24, desc[UR4][R24.64] ;  /* 0x0000000418187981 */ /* 0x000f28000c1e1d00 */
[----:B------:R-:W4:Y:S01]  /*0a50*/  LDG.E.128 R8, desc[UR4][R8.64] ;  /* 0x0000000408087981 */ /* 0x000f22000c1e1d00 */
[----:B------:R-:W-:Y:S01]  /*0a60*/  IMAD.U32 R220, RZ, RZ, UR16 ;  /* 0x00000010ffdc7e24 */ /* 0x000fe2000f8e00ff */
[----:B------:R-:W-:-:S04]  /*0a70*/  MOV R218, UR17 ;  /* 0x0000001100da7c02 */ /* 0x000fc80008000f00 */
[----:B------:R-:W-:-:S04]  /*0a80*/  ISETP.NE.U32.AND P0, PT, R220, RZ, PT ;  /* 0x000000ffdc00720c */ /* 0x000fc80003f05070 */
[----:B------:R-:W-:-:S13]  /*0a90*/  ISETP.NE.AND.EX P0, PT, R218, RZ, PT, P0 ;  /* 0x000000ffda00720c */ /* 0x000fda0003f05300 */
[----:B------:R-:W5:Y:S04]  /*0aa0*/  @P0 LDG.E.128 R36, desc[UR4][R174.64] ;  /* 0x00000004ae240981 */ /* 0x000f68000c1e1d00 */
[----:B------:R2:W5:Y:S04]  /*0ab0*/  @P0 LDG.E.128 R32, desc[UR4][R172.64] ;  /* 0x00000004ac200981 */ /* 0x000568000c1e1d00 */
[----:B------:R0:W5:Y:S01]  /*0ac0*/  @P0 LDG.E.128 R28, desc[UR4][R176.64] ;  /* 0x00000004b01c0981 */ /* 0x000162000c1e1d00 */
[----:B------:R-:W-:Y:S02]  /*0ad0*/  ISETP.NE.AND P0, PT, R4, RZ, PT ;  /* 0x000000ff0400720c */ /* 0x000fe40003f05270 */
[----:B---3--:R-:W-:-:S02]  /*0ae0*/  PRMT R3, R184, 0x7632, R3 ;  /* 0x00007632b8037816 */ /* 0x008fc40000000003 */
[C---:B------:R-:W-:Y:S02]  /*0af0*/  PRMT R195, R187.reuse, 0x7632, R195 ;  /* 0x00007632bbc37816 */ /* 0x040fe400000000c3 */
[----:B------:R-:W-:Y:S02]  /*0b00*/  SHF.L.U32 R196, R187, 0x10, RZ ;  /* 0x00000010bbc47819 */ /* 0x000fe400000006ff */
[----:B------:R-:W-:Y:S02]  /*0b10*/  SHF.L.U32 R5, R184, 0x10, RZ ;  /* 0x00000010b8057819 */ /* 0x000fe400000006ff */
[----:B------:R-:W-:Y:S02]  /*0b20*/  SHF.L.U32 R3, R3, 0x10, RZ ;  /* 0x0000001003037819 */ /* 0x000fe400000006ff */
[C---:B------:R-:W-:Y:S02]  /*0b30*/  PRMT R192, R186.reuse, 0x7632, R192 ;  /* 0x00007632bac07816 */ /* 0x040fe400000000c0 */
[----:B------:R-:W-:-:S02]  /*0b40*/  SHF.L.U32 R194, R186, 0x10, RZ ;  /* 0x00000010bac27819 */ /* 0x000fc400000006ff */
[C---:B--2---:R-:W-:Y:S02]  /*0b50*/  PRMT R172, R16.reuse, 0x7632, R172 ;  /* 0x0000763210ac7816 */ /* 0x044fe400000000ac */
[----:B------:R-:W-:Y:S02]  /*0b60*/  SHF.L.U32 R179, R16, 0x10, RZ ;  /* 0x0000001010b37819 */ /* 0x000fe400000006ff */
[C---:B0-----:R-:W-:Y:S02]  /*0b70*/  PRMT R176, R18.reuse, 0x7632, R176 ;  /* 0x0000763212b07816 */ /* 0x041fe400000000b0 */
[----:B------:R-:W-:Y:S02]  /*0b80*/  SHF.L.U32 R187, R18, 0x10, RZ ;  /* 0x0000001012bb7819 */ /* 0x000fe400000006ff */
[C---:B----4-:R-:W-:Y:S01]  /*0b90*/  PRMT R16, R12.reuse, 0x7632, R16 ;  /* 0x000076320c107816 */ /* 0x050fe20000000010 */
[----:B------:R-:W-:Y:S01]  /*0ba0*/  IMAD.U32 R12, R12, 0x10000, RZ ;  /* 0x000100000c0c7824 */ /* 0x000fe200078e00ff */
[----:B------:R-:W-:-:S02]  /*0bb0*/  FSEL R204, R6, RZ, !P0 ;  /* 0x000000ff06cc7208 */ /* 0x000fc40004000000 */
[----:B------:R-:W-:Y:S02]  /*0bc0*/  SHF.L.U32 R18, R13, 0x10, RZ ;  /* 0x000000100d127819 */ /* 0x000fe400000006ff */
[----:B------:R-:W-:Y:S02]  /*0bd0*/  SHF.L.U32 R195, R195, 0x10, RZ ;  /* 0x00000010c3c37819 */ /* 0x000fe400000006ff */
[C---:B------:R-:W-:Y:S02]  /*0be0*/  PRMT R186, R26.reuse, 0x7632, R186 ;  /* 0x000076321aba7816 */ /* 0x040fe400000000ba */
[----:B------:R-:W-:Y:S02]  /*0bf0*/  SHF.L.U32 R189, R26, 0x10, RZ ;  /* 0x000000101abd7819 */ /* 0x000fe400000006ff */
[----:B------:R-:W-:Y:S01]  /*0c00*/  SHF.L.U32 R199, R14, 0x10, RZ ;  /* 0x000000100ec77819 */ /* 0x000fe200000006ff */
[C---:B------:R-:W-:Y:S01]  /*0c10*/  FADD.FTZ R6, -R204.reuse, R5 ;  /* 0x00000005cc067221 */ /* 0x040fe20000010100 */
[----:B------:R-:W-:Y:S01]  /*0c20*/  PRMT R7, R185, 0x7632, R7 ;  /* 0x00007632b9077816 */ /* 0x000fe20000000007 */
[----:B------:R-:W-:Y:S01]  /*0c30*/  FADD.FTZ R208, -R204, R12 ;  /* 0x0000000cccd07221 */ /* 0x000fe20000010100 */
[----:B------:R-:W-:-:S02]  /*0c40*/  PRMT R26, R22, 0x7632, R26 ;  /* 0x00007632161a7816 */ /* 0x000fc4000000001a */
[----:B------:R-:W-:Y:S01]  /*0c50*/  PRMT R197, R23, 0x7632, R197 ;  /* 0x0000763217c57816 */ /* 0x000fe200000000c5 */
[----:B------:R-:W-:Y:S01]  /*0c60*/  IMAD.U32 R178, R185, 0x10000, RZ ;  /* 0x00010000b9b27824 */ /* 0x000fe200078e00ff */
[C---:B------:R-:W-:Y:S01]  /*0c70*/  PRMT R190, R25.reuse, 0x7632, R190 ;  /* 0x0000763219be7816 */ /* 0x040fe200000000be */
[C---:B------:R-:W-:Y:S01]  /*0c80*/  FADD.FTZ R196, -R204.reuse, R196 ;  /* 0x000000c4ccc47221 */ /* 0x040fe20000010100 */
[----:B------:R-:W-:Y:S01]  /*0c90*/  SHF.L.U32 R191, R25, 0x10, RZ ;  /* 0x0000001019bf7819 */ /* 0x000fe200000006ff */
[C---:B------:R-:W-:Y:S01]  /*0ca0*/  FADD.FTZ R214, -R204.reuse, R18 ;  /* 0x00000012ccd67221 */ /* 0x040fe20000010100 */
[----:B------:R-:W-:Y:S01]  /*0cb0*/  PRMT R184, R27, 0x7632, R184 ;  /* 0x000076321bb87816 */ /* 0x000fe200000000b8 */
[----:B------:R-:W-:Y:S01]  /*0cc0*/  FADD.FTZ R12, -R204, R3 ;  /* 0x00000003cc0c7221 */ /* 0x000fe20000010100 */
[----:B------:R-:W-:Y:S01]  /*0cd0*/  PRMT R188, R24, 0x7632, R188 ;  /* 0x0000763218bc7816 */ /* 0x000fe200000000bc */
[----:B------:R-:W-:Y:S01]  /*0ce0*/  IMAD.U32 R192, R192, 0x10000, RZ ;  /* 0x00010000c0c07824 */ /* 0x000fe200078e00ff */
[----:B------:R-:W-:Y:S01]  /*0cf0*/  PRMT R25, R21, 0x7632, R25 ;  /* 0x0000763215197816 */ /* 0x000fe20000000019 */
[----:B------:R-:W-:Y:S01]  /*0d00*/  FADD.FTZ R18, -R204, R195 ;  /* 0x000000c3cc127221 */ /* 0x000fe20000010100 */
[----:B------:R-:W-:Y:S01]  /*0d10*/  PRMT R200, R15, 0x7632, R200 ;  /* 0x000076320fc87816 */ /* 0x000fe200000000c8 */
[----:B------:R-:W-:Y:S01]  /*0d20*/  IMAD.U32 R193, R24, 0x10000, RZ ;  /* 0x0001000018c17824 */ /* 0x000fe200078e00ff */
[----:B------:R-:W-:Y:S01]  /*0d30*/  SHF.L.U32 R21, R21, 0x10, RZ ;  /* 0x0000001015157819 */ /* 0x000fe200000006ff */
[----:B------:R-:W-:Y:S01]  /*0d40*/  IMAD.U32 R175, R22, 0x10000, RZ ;  /* 0x0001000016af7824 */ /* 0x000fe200078e00ff */
[C---:B------:R-:W-:Y:S01]  /*0d50*/  PRMT R174, R17.reuse, 0x7632, R174 ;  /* 0x0000763211ae7816 */ /* 0x040fe200000000ae */
[----:B------:R-:W-:Y:S01]  /*0d60*/  IMAD.U32 R185, R17, 0x10000, RZ ;  /* 0x0001000011b97824 */ /* 0x000fe200078e00ff */
[C---:B------:R-:W-:Y:S01]  /*0d70*/  PRMT R177, R19.reuse, 0x7632, R177 ;  /* 0x0000763213b17816 */ /* 0x040fe200000000b1 */
[----:B------:R-:W-:Y:S01]  /*0d80*/  FADD.FTZ R222, -R204, R199 ;  /* 0x000000c7ccde7221 */ /* 0x000fe20000010100 */
[----:B------:R-:W-:Y:S01]  /*0d90*/  SHF.L.U32 R173, R19, 0x10, RZ ;  /* 0x0000001013ad7819 */ /* 0x000fe200000006ff */
[----:B-----5:R-:W-:Y:S01]  /*0da0*/  FMUL.FTZ R3, R213, R6 ;  /* 0x00000006d5037220 */ /* 0x020fe20000410000 */
[----:B------:R-:W-:-:S02]  /*0db0*/  SHF.L.U32 R7, R7, 0x10, RZ ;  /* 0x0000001007077819 */ /* 0x000fc400000006ff */
[----:B------:R-:W-:Y:S02]  /*0dc0*/  SHF.L.U32 R5, R26, 0x10, RZ ;  /* 0x000000101a057819 */ /* 0x000fe400000006ff */
[----:B------:R-:W-:Y:S01]  /*0dd0*/  SHF.L.U32 R197, R197, 0x10, RZ ;  /* 0x00000010c5c57819 */ /* 0x000fe200000006ff */
[----:B------:R-:W-:Y:S01]  /*0de0*/  FADD.FTZ R194, -R204, R194 ;  /* 0x000000c2ccc27221 */ /* 0x000fe20000010100 */
[----:B------:R-:W-:Y:S01]  /*0df0*/  PRMT R17, R13, 0x7632, R17 ;  /* 0x000076320d117816 */ /* 0x000fe20000000011 */
[----:B------:R-:W-:Y:S01]  /*0e00*/  IMAD.U32 R13, R16, 0x10000, RZ ;  /* 0x00010000100d7824 */ /* 0x000fe200078e00ff */
[----:B------:R-:W-:Y:S01]  /*0e10*/  PRMT R19, R14, 0x7632, R19 ;  /* 0x000076320e137816 */ /* 0x000fe20000000013 */
[----:B------:R-:W-:Y:S01]  /*0e20*/  FADD.FTZ R14, -R204, R178 ;  /* 0x000000b2cc0e7221 */ /* 0x000fe20000010100 */
[----:B------:R-:W-:Y:S01]  /*0e30*/  PRMT R199, R9, 0x7632, R199 ;  /* 0x0000763209c77816 */ /* 0x000fe200000000c7 */
[----:B------:R-:W-:Y:S01]  /*0e40*/  FMUL.FTZ R6, R213, R12 ;  /* 0x0000000cd5067220 */ /* 0x000fe20000410000 */
[----:B------:R-:W-:Y:S01]  /*0e50*/  SHF.L.U32 R195, R9, 0x10, RZ ;  /* 0x0000001009c37819 */ /* 0x000fe200000006ff */
[----:B------:R-:W-:Y:S01]  /*0e60*/  FMUL.FTZ R9, R213, R196 ;  /* 0x000000c4d5097220 */ /* 0x000fe20000410000 */
[----:B------:R-:W-:Y:S01]  /*0e70*/  SHF.L.U32 R184, R184, 0x10, RZ ;  /* 0x00000010b8b87819 */ /* 0x000fe200000006ff */
[----:B------:R-:W-:-:S02]  /*0e80*/  IMAD.U32 R27, R27, 0x10000, RZ ;  /* 0x000100001b1b7824 */ /* 0x000fc400078e00ff */
[----:B------:R-:W-:Y:S01]  /*0e90*/  FADD.FTZ R192, -R204, R192 ;  /* 0x000000c0ccc07221 */ /* 0x000fe20000010100 */
[----:B------:R-:W-:Y:S02]  /*0ea0*/  IMAD.U32 R15, R15, 0x10000, RZ ;  /* 0x000100000f0f7824 */ /* 0x000fe400078e00ff */
[----:B------:R-:W-:Y:S01]  /*0eb0*/  FMUL.FTZ R12, R213, R18 ;  /* 0x00000012d50c7220 */ /* 0x000fe20000410000 */
[----:B------:R-:W-:Y:S01]  /*0ec0*/  SHF.L.U32 R196, R188, 0x10, RZ ;  /* 0x00000010bcc47819 */ /* 0x000fe200000006ff */
[----:B------:R-:W-:Y:S01]  /*0ed0*/  FADD.FTZ R198, -R204, R175 ;  /* 0x000000afccc67221 */ /* 0x000fe20000010100 */
[----:B------:R-:W-:Y:S02]  /*0ee0*/  IMAD.U32 R212, R200, 0x10000, RZ ;  /* 0x00010000c8d47824 */ /* 0x000fe400078e00ff */
[-C--:B------:R-:W-:Y:S01]  /*0ef0*/  FMUL.FTZ R188, R84, R193.reuse ;  /* 0x000000c154bc7220 */ /* 0x080fe20000410000 */
[C---:B------:R-:W-:Y:S01]  /*0f00*/  FADD.FTZ R22, -R204.reuse, R21 ;  /* 0x00000015cc167221 */ /* 0x040fe20000010100 */
[C---:B------:R-:W-:Y:S01]  /*0f10*/  FADD.FTZ R16, -R204.reuse, R7 ;  /* 0x00000007cc107221 */ /* 0x040fe20000010100 */
[C---:B------:R-:W-:Y:S01]  /*0f20*/  FADD.FTZ R200, -R204.reuse, R5 ;  /* 0x00000005ccc87221 */ /* 0x040fe20000010100 */
[----:B------:R-:W-:Y:S01]  /*0f30*/  FADD.FTZ R206, -R204, R197 ;  /* 0x000000c5ccce7221 */ /* 0x000fe20000010100 */
[----:B------:R-:W-:Y:S01]  /*0f40*/  PRMT R24, R20, 0x7632, R24 ;  /* 0x0000763214187816 */ /* 0x000fe20000000018 */
[----:B------:R-:W-:Y:S01]  /*0f50*/  FADD.FTZ R210, -R204, R13 ;  /* 0x0000000dccd27221 */ /* 0x000fe20000010100 */
[----:B------:R-:W-:Y:S01]  /*0f60*/  SHF.L.U32 R23, R23, 0x10, RZ ;  /* 0x0000001017177819 */ /* 0x000fe200000006ff */
[C---:B------:R-:W-:Y:S01]  /*0f70*/  IMAD.U32 R203, R10.reuse, 0x10000, RZ ;  /* 0x000100000acb7824 */ /* 0x040fe200078e00ff */
[----:B------:R-:W-:Y:S01]  /*0f80*/  PRMT R197, R10, 0x7632, R197 ;  /* 0x000076320ac57816 */ /* 0x000fe200000000c5 */
[C---:B------:R-:W-:Y:S01]  /*0f90*/  FMUL.FTZ R5, R213.reuse, R14 ;  /* 0x0000000ed5057220 */ /* 0x040fe20000410000 */
[----:B------:R-:W-:Y:S01]  /*0fa0*/  FMUL.FTZ R7, R213, R194 ;  /* 0x000000c2d5077220 */ /* 0x000fe20000410000 */
[----:B------:R-:W-:Y:S01]  /*0fb0*/  FFMA.FTZ R88, R3, R193, R88 ;  /* 0x000000c103587223 */ /* 0x000fe20000010058 */
[----:B------:R-:W-:Y:S01]  /*0fc0*/  FADD.FTZ R112, R112, R193 ;  /* 0x000000c170707221 */ /* 0x000fe20000010000 */
[----:B------:R-:W-:Y:S01]  /*0fd0*/  SHF.L.U32 R186, R186, 0x10, RZ ;  /* 0x00000010baba7819 */ /* 0x000fe200000006ff */
[----:B------:R-:W-:Y:S01]  /*0fe0*/  FADD.FTZ R226, -R204, R15 ;  /* 0x0000000fcce27221 */ /* 0x000fe20000010100 */
[----:B------:R-:W-:Y:S01]  /*0ff0*/  FMUL.FTZ R10, R213, R192 ;  /* 0x000000c0d50a7220 */ /* 0x000fe20000410000 */
[-C--:B------:R-:W-:Y:S01]  /*1000*/  FFMA.FTZ R94, R9, R27.reuse, R94 ;  /* 0x0000001b095e7223 */ /* 0x080fe2000001005e */
[----:B------:R-:W-:Y:S01]  /*1010*/  FADD.FTZ R118, R118, R27 ;  /* 0x0000001b76767221 */ /* 0x000fe20000010000 */
[----:B------:R-:W-:Y:S01]  /*1020*/  FMUL.FTZ R194, R82, R27 ;  /* 0x0000001b52c27220 */ /* 0x000fe20000410000 */
[-C--:B------:R-:W-:Y:S01]  /*1030*/  FFMA.FTZ R95, R12, R184.reuse, R95 ;  /* 0x000000b80c5f7223 */ /* 0x080fe2000001005f */
[----:B------:R-:W-:Y:S01]  /*1040*/  FADD.FTZ R119, R119, R184 ;  /* 0x000000b877777221 */ /* 0x000fe20000010000 */
[----:B------:R-:W-:Y:S01]  /*1050*/  FMUL.FTZ R193, R83, R184 ;  /* 0x000000b853c17220 */ /* 0x000fe20000410000 */
[----:B------:R-:W-:Y:S01]  /*1060*/  SHF.L.U32 R19, R19, 0x10, RZ ;  /* 0x0000001013137819 */ /* 0x000fe200000006ff */
[----:B------:R-:W-:Y:S01]  /*1070*/  FMUL.FTZ R15, R213, R198 ;  /* 0x000000c6d50f7220 */ /* 0x000fe20000410000 */
[----:B------:R-:W-:Y:S01]  /*1080*/  FMUL.FTZ R27, R85, R196 ;  /* 0x000000c4551b7220 */ /* 0x000fe20000410000 */
[----:B------:R-:W-:Y:S01]  /*1090*/  FADD.FTZ R184, RZ, R188 ;  /* 0x000000bcffb87221 */ /* 0x000fe20000010000 */
[----:B------:R-:W-:Y:S01]  /*10a0*/  SHF.L.U32 R17, R17, 0x10, RZ ;  /* 0x0000001011117819 */ /* 0x000fe200000006ff */
[----:B------:R-:W-:Y:S01]  /*10b0*/  FMUL.FTZ R13, R213, R22 ;  /* 0x00000016d50d7220 */ /* 0x000fe20000410000 */
[----:B------:R-:W-:-:S02]  /*10c0*/  IMAD.U32 R198, R190, 0x10000, RZ ;  /* 0x00010000bec67824 */ /* 0x000fc400078e00ff */
[----:B------:R-:W-:Y:S01]  /*10d0*/  FFMA.FTZ R205, R3, R188, RZ ;  /* 0x000000bc03cd7223 */ /* 0x000fe200000100ff */
[----:B------:R-:W-:Y:S01]  /*10e0*/  SHF.L.U32 R20, R20, 0x10, RZ ;  /* 0x0000001014147819 */ /* 0x000fe200000006ff */
[----:B------:R-:W-:Y:S01]  /*10f0*/  FMUL.FTZ R22, R213, R210 ;  /* 0x000000d2d5167220 */ /* 0x000fe20000410000 */
[----:B------:R-:W-:Y:S01]  /*1100*/  SHF.L.U32 R24, R24, 0x10, RZ ;  /* 0x0000001018187819 */ /* 0x000fe200000006ff */
[-C--:B------:R-:W-:Y:S01]  /*1110*/  FFMA.FTZ R90, R5, R191.reuse, R90 ;  /* 0x000000bf055a7223 */ /* 0x080fe2000001005a */
[----:B------:R-:W-:Y:S01]  /*1120*/  FADD.FTZ R114, R114, R191 ;  /* 0x000000bf72727221 */ /* 0x000fe20000010000 */
[----:B------:R-:W-:Y:S01]  /*1130*/  FMUL.FTZ R190, R86, R191 ;  /* 0x000000bf56be7220 */ /* 0x000fe20000410000 */
[----:B------:R-:W-:Y:S02]  /*1140*/  IMAD.U32 R25, R25, 0x10000, RZ ;  /* 0x0001000019197824 */ /* 0x000fe400078e00ff */
[----:B------:R-:W-:Y:S01]  /*1150*/  FADD.FTZ R202, -R204, R23 ;  /* 0x00000017ccca7221 */ /* 0x000fe20000010100 */
[-C--:B------:R-:W-:Y:S01]  /*1160*/  FFMA.FTZ R93, R10, R186.reuse, R93 ;  /* 0x000000ba0a5d7223 */ /* 0x080fe2000001005d */
[----:B------:R-:W-:Y:S01]  /*1170*/  FADD.FTZ R117, R117, R186 ;  /* 0x000000ba75757221 */ /* 0x000fe20000010000 */
[----:B------:R-:W-:Y:S01]  /*1180*/  FMUL.FTZ R191, R81, R186 ;  /* 0x000000ba51bf7220 */ /* 0x000fe20000410000 */
[----:B------:R-:W-:-:S02]  /*1190*/  IMAD.U32 R210, R177, 0x10000, RZ ;  /* 0x00010000b1d27824 */ /* 0x000fc400078e00ff */
[----:B------:R-:W-:Y:S01]  /*11a0*/  FADD.FTZ R177, R184, R27 ;  /* 0x0000001bb8b17221 */ /* 0x000fe20000010000 */
[----:B------:R-:W-:Y:S02]  /*11b0*/  IMAD.U32 R186, R172, 0x10000, RZ ;  /* 0x00010000acba7824 */ /* 0x000fe400078e00ff */
[----:B------:R-:W-:Y:S01]  /*11c0*/  FADD.FTZ R224, -R204, R19 ;  /* 0x00000013cce07221 */ /* 0x000fe20000010100 */
[----:B------:R-:W-:Y:S01]  /*11d0*/  FFMA.FTZ R172, R6, R27, R205 ;  /* 0x0000001b06ac7223 */ /* 0x000fe200000100cd */
[C---:B------:R-:W-:Y:S01]  /*11e0*/  FADD.FTZ R216, -R204.reuse, R17 ;  /* 0x00000011ccd87221 */ /* 0x040fe20000010100 */
[C---:B------:R-:W-:Y:S01]  /*11f0*/  FMUL.FTZ R19, R213.reuse, R208 ;  /* 0x000000d0d5137220 */ /* 0x040fe20000410000 */
[C---:B------:R-:W-:Y:S01]  /*1200*/  FADD.FTZ R20, -R204.reuse, R20 ;  /* 0x00000014cc147221 */ /* 0x040fe20000010100 */
[C---:B------:R-:W-:Y:S01]  /*1210*/  FADD.FTZ R24, -R204.reuse, R24 ;  /* 0x00000018cc187221 */ /* 0x040fe20000010100 */
[C---:B------:R-:W-:Y:S01]  /*1220*/  FADD.FTZ R26, -R204.reuse, R25 ;  /* 0x00000019cc1a7221 */ /* 0x040fe20000010100 */
[----:B------:R-:W-:Y:S01]  /*1230*/  FADD.FTZ R212, -R204, R212 ;  /* 0x000000d4ccd47221 */ /* 0x000fe20000010100 */
[----:B------:R-:W-:Y:S01]  /*1240*/  FMUL.FTZ R17, R213, R202 ;  /* 0x000000cad5117220 */ /* 0x000fe20000410000 */
[-C--:B------:R-:W-:Y:S01]  /*1250*/  FFMA.FTZ R92, R7, R189.reuse, R92 ;  /* 0x000000bd075c7223 */ /* 0x080fe2000001005c */
[----:B------:R-:W-:Y:S01]  /*1260*/  FADD.FTZ R116, R116, R189 ;  /* 0x000000bd74747221 */ /* 0x000fe20000010000 */
[----:B------:R-:W-:Y:S01]  /*1270*/  FMUL.FTZ R192, R80, R189 ;  /* 0x000000bd50c07220 */ /* 0x000fe20000410000 */
[----:B------:R-:W-:Y:S01]  /*1280*/  SHF.L.U32 R208, R174, 0x10, RZ ;  /* 0x00000010aed07819 */ /* 0x000fe200000006ff */
[----:B------:R-:W-:Y:S01]  /*1290*/  FMUL.FTZ R189, R87, R198 ;  /* 0x000000c657bd7220 */ /* 0x000fe20000410000 */
[C---:B------:R-:W-:Y:S01]  /*12a0*/  PRMT R204, R8.reuse, 0x7632, R204 ;  /* 0x0000763208cc7816 */ /* 0x040fe200000000cc */
[----:B------:R-:W-:Y:S01]  /*12b0*/  FADD.FTZ R174, R177, R190 ;  /* 0x000000beb1ae7221 */ /* 0x000fe20000010000 */
[----:B------:R-:W-:Y:S01]  /*12c0*/  SHF.L.U32 R201, R8, 0x10, RZ ;  /* 0x0000001008c97819 */ /* 0x000fe200000006ff */
        /* <DEDUP_REMOVED lines=8> */
[----:B------:R-:W-:-:S03]  /*1350*/  FFMA.FTZ R173, R7, R192, R172 ;  /* 0x000000c007ad7223 */ /* 0x000fc600000100ac */
[----:B------:R-:W-:Y:S01]  /*1360*/  FADD.FTZ R177, R174, R191 ;  /* 0x000000bfaeb17221 */ /* 0x000fe20000010000 */
[----:B------:R-:W-:-:S03]  /*1370*/  FFMA.FTZ R172, R10, R191, R173 ;  /* 0x000000bf0aac7223 */ /* 0x000fc600000100ad */
[----:B------:R-:W-:Y:S01]  /*1380*/  FADD.FTZ R174, R177, R194 ;  /* 0x000000c2b1ae7221 */ /* 0x000fe20000010000 */
[----:B------:R-:W-:Y:S01]  /*1390*/  FFMA.FTZ R173, R9, R194, R172 ;  /* 0x000000c209ad7223 */ /* 0x000fe200000100ac */
[----:B------:R-:W-:Y:S01]  /*13a0*/  FMUL.FTZ R21, R213, R214 ;  /* 0x000000d6d5157220 */ /* 0x000fe20000410000 */
[----:B------:R-:W-:Y:S01]  /*13b0*/  FFMA.FTZ R89, R6, R196, R89 ;  /* 0x000000c406597223 */ /* 0x000fe20000010059 */
[----:B------:R-:W-:Y:S01]  /*13c0*/  FADD.FTZ R113, R113, R196 ;  /* 0x000000c471717221 */ /* 0x000fe20000010000 */
[C---:B------:R-:W-:Y:S01]  /*13d0*/  PRMT R178, R11.reuse, 0x7632, R178 ;  /* 0x000076320bb27816 */ /* 0x040fe200000000b2 */
[----:B------:R-:W-:Y:S01]  /*13e0*/  FMUL.FTZ R196, R76, R179 ;  /* 0x000000b34cc47220 */ /* 0x000fe20000410000 */
[----:B------:R-:W-:Y:S01]  /*13f0*/  SHF.L.U32 R175, R11, 0x10, RZ ;  /* 0x000000100baf7819 */ /* 0x000fe200000006ff */
[----:B------:R-:W-:Y:S01]  /*1400*/  FADD.FTZ R177, R174, R193 ;  /* 0x000000c1aeb17221 */ /* 0x000fe20000010000 */
[C---:B------:R-:W-:Y:S01]  /*1410*/  FMUL.FTZ R11, R213.reuse, R20 ;  /* 0x00000014d50b7220 */ /* 0x040fe20000410000 */
[----:B------:R-:W-:Y:S01]  /*1420*/  FFMA.FTZ R174, R12, R193, R173 ;  /* 0x000000c10cae7223 */ /* 0x000fe200000100ad */
        /* <DEDUP_REMOVED lines=12> */
[C---:B------:R-:W-:Y:S01]  /*14f0*/  FFMA.FTZ R172, R14.reuse, R195, R173 ;  /* 0x000000c30eac7223 */ /* 0x040fe200000100ad */
[----:B------:R-:W-:Y:S01]  /*1500*/  FFMA.FTZ R97, R14, R186, R97 ;  /* 0x000000ba0e617223 */ /* 0x000fe20000010061 */
[----:B------:R-:W-:Y:S01]  /*1510*/  FADD.FTZ R121, R121, R186 ;  /* 0x000000ba79797221 */ /* 0x000fe20000010000 */
[----:B------:R-:W-:-:S02]  /*1520*/  IMAD.U32 R186, R197, 0x10000, RZ ;  /* 0x00010000c5ba7824 */ /* 0x000fc400078e00ff */
[----:B------:R-:W-:Y:S01]  /*1530*/  FMUL.FTZ R197, R79, R208 ;  /* 0x000000d04fc57220 */ /* 0x000fe20000410000 */
        /* <DEDUP_REMOVED lines=12> */
[----:B------:R-:W-:-:S02]  /*1600*/  SHF.L.U32 R184, R204, 0x10, RZ ;  /* 0x00000010ccb87819 */ /* 0x000fc400000006ff */
[----:B------:R-:W-:Y:S01]  /*1610*/  FADD.FTZ R177, R174, R199 ;  /* 0x000000c7aeb17221 */ /* 0x000fe20000010000 */
[----:B------:R-:W-:Y:S01]  /*1620*/  FFMA.FTZ R172, R18, R199, R173 ;  /* 0x000000c712ac7223 */ /* 0x000fe200000100ad */
[-C--:B------:R-:W-:Y:S01]  /*1630*/  FFMA.FTZ R104, R19, R201.reuse, R104 ;  /* 0x000000c913687223 */ /* 0x080fe20000010068 */
[----:B------:R-:W-:Y:S01]  /*1640*/  FADD.FTZ R128, R128, R201 ;  /* 0x000000c980807221 */ /* 0x000fe20000010000 */
[----:B------:R-:W-:Y:S01]  /*1650*/  FMUL.FTZ R204, R68, R201 ;  /* 0x000000c944cc7220 */ /* 0x000fe20000410000 */
[----:B------:R-:W-:Y:S01]  /*1660*/  FMUL.FTZ R201, R75, R210 ;  /* 0x000000d24bc97220 */ /* 0x000fe20000410000 */
[----:B------:R-:W-:Y:S01]  /*1670*/  FADD.FTZ R174, R177, R202 ;  /* 0x000000cab1ae7221 */ /* 0x000fe20000010000 */
[----:B------:R-:W-:Y:S01]  /*1680*/  FFMA.FTZ R173, R17, R202, R172 ;  /* 0x000000ca11ad7223 */ /* 0x000fe200000100ac */
[----:B------:R-:W-:Y:S02]  /*1690*/  FMUL.FTZ R23, R213, R222 ;  /* 0x000000ded5177220 */ /* 0x000fe40000410000 */
[----:B------:R-:W-:Y:S01]  /*16a0*/  FADD.FTZ R177, R174, R201 ;  /* 0x000000c9aeb17221 */ /* 0x000fe20000010000 */
[----:B------:R-:W-:Y:S01]  /*16b0*/  FFMA.FTZ R174, R20, R201, R173 ;  /* 0x000000c914ae7223 */ /* 0x000fe200000100ad */
[----:B------:R-:W-:Y:S01]  /*16c0*/  FFMA.FTZ R99, R16, R208, R99 ;  /* 0x000000d010637223 */ /* 0x000fe20000010063 */
[----:B------:R-:W-:Y:S01]  /*16d0*/  FADD.FTZ R123, R123, R208 ;  /* 0x000000d07b7b7221 */ /* 0x000fe20000010000 */
[-C--:B------:R-:W-:Y:S01]  /*16e0*/  FFMA.FTZ R108, R23, R203.reuse, R108 ;  /* 0x000000cb176c7223 */ /* 0x080fe2000001006c */
[----:B------:R-:W-:Y:S01]  /*16f0*/  FADD.FTZ R132, R132, R203 ;  /* 0x000000cb84847221 */ /* 0x000fe20000010000 */
        /* <DEDUP_REMOVED lines=47> */
.L_x_2844:
[----:B------:R-:W-:Y:S05]  /*19f0*/  BSYNC B0 ;  /* 0x0000000000007941 */ /* 0x000fea0003800000 */
.L_x_2842:
        /* <DEDUP_REMOVED lines=25> */
.L_x_2929:
[----:B------:R-:W3:Y:S01]  /*1b90*/  S2R R185, SR_CgaCtaId ;  /* 0x0000000000b97919 */ /* 0x000ee20000008800 */
[----:B-----5:R-:W-:Y:S01]  /*1ba0*/  ISETP.GE.AND P4, PT, R183, 0x1, PT ;  /* 0x00000001b700780c */ /* 0x020fe20003f86270 */
[----:B-1----:R-:W-:Y:S01]  /*1bb0*/  FADD.FTZ R214, R178, R187 ;  /* 0x000000bbb2d67221 */ /* 0x002fe20000010000 */
[----:B------:R-:W-:Y:S01]  /*1bc0*/  @!P0 LOP3.LUT R174, R174, 0x7, RZ, 0xc0, !PT ;  /* 0x00000007aeae8812 */ /* 0x000fe200078ec0ff */
[----:B--2---:R-:W-:Y:S01]  /*1bd0*/  FADD.FTZ R215, R179, R184 ;  /* 0x000000b8b3d77221 */ /* 0x004fe20000010000 */
[----:B------:R-:W-:Y:S05]  /*1be0*/  WARPSYNC.ALL ;  /* 0x0000000000007948 */ /* 0x000fea0003800000 */
[----:B------:R-:W-:Y:S01]  /*1bf0*/  @!P0 IADD3 R174, R175, R174, RZ ;  /* 0x000000aeafae8210 */ /* 0x000fe20007ffe0ff */
[----:B------:R-:W-:-:S03]  /*1c00*/  HFMA2.MMA R223, -RZ, RZ, 0, 0 ;  /* 0x00000000ffdf7435 */ /* 0x000fc600000001ff */
[----:B------:R-:W-:Y:S01]  /*1c10*/  @P4 VIADD R176, R183, 0xffffffff ;  /* 0xffffffffb7b04836 */ /* 0x000fe20000000000 */
[----:B------:R-:W1:Y:S03]  /*1c20*/  @P4 LDC.64 R172, c[0x0][0x220] ;  /* 0x00008800ffac4b82 */ /* 0x000e660000000a00 */
[----:B------:R-:W-:-:S05]  /*1c30*/  @P4 IMAD R176, R176, R181, RZ ;  /* 0x000000b5b0b04224 */ /* 0x000fca00078e02ff */
[----:B------:R-:W-:-:S04]  /*1c40*/  @P4 SHF.R.S32.HI R177, RZ, 0x1f, R176 ;  /* 0x0000001fffb14819 */ /* 0x000fc800000114b0 */
[----:B------:R-:W-:Y:S02]  /*1c50*/  @P4 LEA.HI R177, R177, R176, RZ, 0x3 ;  /* 0x000000b0b1b14211 */ /* 0x000fe400078f18ff */
[----:B------:R-:W-:Y:S02]  /*1c60*/  MOV R176, 0x400 ;  /* 0x0000040000b07802 */ /* 0x000fe40000000f00 */
[----:B------:R-:W-:Y:S02]  /*1c70*/  @P4 LEA.HI.SX32 R223, R177, R182, 0x1d ;  /* 0x000000b6b1df4211 */ /* 0x000fe400078feaff */
[----:B---3--:R-:W-:-:S05]  /*1c80*/  LEA R176, R185, R176, 0x18 ;  /* 0x000000b0b9b07211 */ /* 0x008fca00078ec0ff */
[----:B------:R-:W-:Y:S02]  /*1c90*/  @!P0 IMAD R222, R174, 0x8, R176 ;  /* 0x00000008aede8824 */ /* 0x000fe400078e02b0 */
[----:B-1----:R-:W-:-:S03]  /*1ca0*/  @P4 IMAD.WIDE.U32 R216, R223, 0x10, R172 ;  /* 0x00000010dfd84825 */ /* 0x002fc600078e00ac */
[----:B------:R-:W-:Y:S01]  /*1cb0*/  @!P0 STS.64 [R222+0x6000], R214 ;  /* 0x006000d6de008388 */ /* 0x000fe20000000a00 */
[----:B------:R-:W-:Y:S06]  /*1cc0*/  BAR.SYNC.DEFER_BLOCKING 0x0 ;  /* 0x0000000000007b1d */ /* 0x000fec0000010000 */
[----:B------:R1:W5:Y:S01]  /*1cd0*/  @P4 LDG.E.128 R160, desc[UR4][R216.64] ;  /* 0x00000004d8a04981 */ /* 0x000362000c1e1d00 */
[----:B------:R-:W-:Y:S01]  /*1ce0*/  LEA R224, R175, R176, 0x3 ;  /* 0x000000b0afe07211 */ /* 0x000fe200078e18ff */
[----:B------:R-:W-:Y:S04]  /*1cf0*/  BSSY B0, `(.L_x_2846) ;  /* 0x0000027000007945 */ /* 0x000fe80003800000 */
[----:B------:R-:W2:Y:S04]  /*1d00*/  LDS.128 R172, [R224+0x6000] ;  /* 0x00600000e0ac7984 */ /* 0x000ea80000000c00 */
[----:B0-----:R-:W0:Y:S04]  /*1d10*/  LDS.128 R176, [R224+0x6010] ;  /* 0x00601000e0b07984 */ /* 0x001e280000000c00 */
[----:B------:R-:W3:Y:S04]  /*1d20*/  LDS.128 R180, [R224+0x6020] ;  /* 0x00602000e0b47984 */ /* 0x000ee80000000c00 */
[----:B------:R-:W4:Y:S01]  /*1d30*/  LDS.128 R184, [R224+0x6030] ;  /* 0x00603000e0b87984 */ /* 0x000f220000000c00 */
[----:B--2---:R-:W-:Y:S01]  /*1d40*/  FADD.FTZ R225, RZ, R172 ;  /* 0x000000acffe17221 */ /* 0x004fe20000010000 */
[----:B------:R-:W-:-:S03]  /*1d50*/  FADD.FTZ R172, RZ, R173 ;  /* 0x000000adffac7221 */ /* 0x000fc60000010000 */
        /* <DEDUP_REMOVED lines=21> */
[----:B------:R-:W-:Y:S01]  /*1eb0*/  IMAD.U32 R172, R36, 0x10000, RZ ;  /* 0x0001000024ac7824 */ /* 0x000fe200078e00ff */
[----:B------:R-:W-:Y:S06]  /*1ec0*/  BRA `(.L_x_2848) ;  /* 0x0000000000247947 */ /* 0x000fec0003800000 */
.L_x_2847:
        /* <DEDUP_REMOVED lines=9> */
.L_x_2848:
[----:B------:R-:W-:Y:S05]  /*1f60*/  BSYNC B0 ;  /* 0x0000000000007941 */ /* 0x000fea0003800000 */
.L_x_2846:
[----:B------:R-:W0:Y:S01]  /*1f70*/  @P4 LDC R173, c[0x0][0x29c] ;  /* 0x0000a700ffad4b82 */ /* 0x000e220000000800 */
[----:B------:R-:W-:Y:S01]  /*1f80*/  ISETP.NE.U32.AND P1, PT, RZ, UR12, PT ;  /* 0x0000000cff007c0c */ /* 0x000fe2000bf25070 */
[----:B------:R-:W-:Y:S01]  /*1f90*/  BSSY B0, `(.L_x_2849) ;  /* 0x0000018000007945 */ /* 0x000fe20003800000 */
[----:B-----5:R-:W-:Y:S02]  /*1fa0*/  @P4 SHF.L.U32 R174, R160, 0x10, RZ ;  /* 0x00000010a0ae4819 */ /* 0x020fe400000006ff */
[----:B------:R-:W-:Y:S01]  /*1fb0*/  ISETP.NE.AND.EX P1, PT, RZ, UR13, PT, P1 ;  /* 0x0000000dff007c0c */ /* 0x000fe2000bf25310 */
[----:B0-----:R-:W-:-:S12]  /*1fc0*/  @P4 FMUL.FTZ R173, R172, R173 ;  /* 0x000000adacad4220 */ /* 0x001fd80000410000 */
        /* <DEDUP_REMOVED lines=12> */
.L_x_2850:
        /* <DEDUP_REMOVED lines=8> */
.L_x_2851:
[----:B------:R-:W-:Y:S05]  /*2110*/  BSYNC B0 ;  /* 0x0000000000007941 */ /* 0x000fea0003800000 */
.L_x_2849:
[----:B------:R-:W0:Y:S01]  /*2120*/  @P4 LDC R173, c[0x0][0x29c] ;  /* 0x0000a700ffad4b82 */ /* 0x000e220000000800 */
[----:B------:R-:W-:Y:S01]  /*2130*/  BSSY B0, `(.L_x_2852) ;  /* 0x0000016000007945 */ /* 0x000fe20003800000 */
[----:B0-----:R-:W-:Y:S01]  /*2140*/  @P4 FMUL.FTZ R174, R172, R173 ;  /* 0x000000adacae4220 */ /* 0x001fe20000410000 */
[----:B------:R-:W-:Y:S02]  /*2150*/  @P4 PRMT R173, R160, 0x7632, R173 ;  /* 0x00007632a0ad4816 */ /* 0x000fe400000000ad */
[----:B------:R-:W-:Y:S01]  /*2160*/  @P1 F2FP.BF16.F32.PACK_AB R172, RZ, R172 ;  /* 0x000000acffac123e */ /* 0x000fe200000010ff */
[----:B------:R-:W-:Y:S02]  /*2170*/  @P4 FMUL.FTZ R175, R61, R174 ;  /* 0x000000ae3daf4220 */ /* 0x000fe40000410000 */
[----:B------:R-:W-:Y:S01]  /*2180*/  @P4 IMAD.U32 R173, R173, 0x10000, RZ ;  /* 0x00010000adad4824 */ /* 0x000fe200078e00ff */
[----:B------:R-:W-:Y:S02]  /*2190*/  @P1 PRMT R164, R164, 0x5410, R172 ;  /* 0x00005410a4a41816 */ /* 0x000fe400000000ac */
[----:B------:R-:W-:Y:S01]  /*21a0*/  @P4 F2FP.BF16.F32.PACK_AB R175, RZ, R175 ;  /* 0x000000afffaf423e */ /* 0x000fe200000010ff */
[----:B------:R-:W-:-:S03]  /*21b0*/  @P4 FFMA.FTZ R157, R174, R173, R157 ;  /* 0x000000adae9d4223 */ /* 0x000fc6000001009d */
[----:B------:R-:W-:Y:S01]  /*21c0*/  @P4 PRMT R168, R168, 0x5410, R175 ;  /* 0x00005410a8a84816 */ /* 0x000fe200000000af */
[----:B------:R-:W-:Y:S06]  /*21d0*/  @P2 BRA `(.L_x_2853) ;  /* 0x0000000000102947 */ /* 0x000fec0003800000 */
[----:B------:R-:W-:Y:S01]  /*21e0*/  MOV R172, RZ ;  /* 0x000000ff00ac7202 */ /* 0x000fe20000000f00 */
[----:B------:R-:W-:Y:S06]  /*21f0*/  @!P0 BRA `(.L_x_2854) ;  /* 0x0000000000248947 */ /* 0x000fec0003800000 */
[----:B------:R-:W-:Y:S01]  /*2200*/  SHF.L.U32 R172, R37, 0x10, RZ ;  /* 0x0000001025ac7819 */ /* 0x000fe200000006ff */
[----:B------:R-:W-:Y:S06]  /*2210*/  BRA `(.L_x_2854) ;  /* 0x00000000001c7947 */ /* 0x000fec0003800000 */
.L_x_2853:
[----:B------:R-:W-:-:S04]  /*2220*/  ISETP.NE.AND P5, PT, R4, RZ, PT ;  /* 0x000000ff0400720c */ /* 0x000fc80003fa5270 */
[----:B------:R-:W-:-:S05]  /*2230*/  FSEL R172, R178, RZ, !P5 ;  /* 0x000000ffb2ac7208 */ /* 0x000fca0006800000 */
[----:B------:R-:W-:-:S04]  /*2240*/  FFMA.FTZ R173, R5, R179, R172 ;  /* 0x000000b305ad7223 */ /* 0x000fc800000100ac */
[----:B------:R-:W-:Y:S01]  /*2250*/  FADD.FTZ R172, R190, -R173 ;  /* 0x800000adbeac7221 */ /* 0x000fe20000010000 */
[----:B------:R-:W-:-:S03]  /*2260*/  @P0 IMAD.U32 R173, R37, 0x10000, RZ ;  /* 0x0001000025ad0824 */ /* 0x000fc600078e00ff */
[----:B------:R-:W-:-:S04]  /*2270*/  FMUL.FTZ R172, R213, R172 ;  /* 0x000000acd5ac7220 */ /* 0x000fc80000410000 */
[----:B------:R-:W-:-:S07]  /*2280*/  @P0 FADD.FTZ R172, R172, R173 ;  /* 0x000000adacac0221 */ /* 0x000fce0000010000 */
.L_x_2854:
[----:B------:R-:W-:Y:S05]  /*2290*/  BSYNC B0 ;  /* 0x0000000000007941 */ /* 0x000fea0003800000 */
.L_x_2852:
[----:B------:R-:W0:Y:S01]  /*22a0*/  @P4 LDC R173, c[0x0][0x29c] ;  /* 0x0000a700ffad4b82 */ /* 0x000e220000000800 */
        /* <DEDUP_REMOVED lines=15> */
.L_x_2856:
        /* <DEDUP_REMOVED lines=8> */
.L_x_2857:
[----:B------:R-:W-:Y:S05]  /*2420*/  BSYNC B0 ;  /* 0x0000000000007941 */ /* 0x000fea0003800000 */
.L_x_2855:
[----:B------:R-:W0:Y:S01]  /*2430*/  @P4 LDC R173, c[0x0][0x29c] ;  /* 0x0000a700ffad4b82 */ /* 0x000e220000000800 */
[----:B------:R-:W-:Y:S01]  /*2440*/  BSSY B0, `(.L_x_2858) ;  /* 0x0000016000007945 */ /* 0x000fe20003800000 */
[----:B0-----:R-:W-:Y:S01]  /*2450*/  @P4 FMUL.FTZ R174, R172, R173 ;  /* 0x000000adacae4220 */ /* 0x001fe20000410000 */
[----:B------:R-:W-:Y:S02]  /*2460*/  @P4 PRMT R173, R161, 0x7632, R173 ;  /* 0x00007632a1ad4816 */ /* 0x000fe400000000ad */
[----:B------:R-:W-:Y:S01]  /*2470*/  @P1 F2FP.BF16.F32.PACK_AB R172, RZ, R172 ;  /* 0x000000acffac123e */ /* 0x000fe200000010ff */
        /* <DEDUP_REMOVED lines=9> */
[----:B------:R-:W-:Y:S01]  /*2510*/  SHF.L.U32 R172, R38, 0x10, RZ ;  /* 0x0000001026ac7819 */ /* 0x000fe200000006ff */
[----:B------:R-:W-:Y:S06]  /*2520*/  BRA `(.L_x_2860) ;  /* 0x00000000001c7947 */ /* 0x000fec0003800000 */
.L_x_2859:
[----:B------:R-:W-:-:S04]  /*2530*/  ISETP.NE.AND P5, PT, R4, RZ, PT ;  /* 0x000000ff0400720c */ /* 0x000fc80003fa5270 */
[----:B------:R-:W-:-:S05]  /*2540*/  FSEL R172, R178, RZ, !P5 ;  /* 0x000000ffb2ac7208 */ /* 0x000fca0006800000 */
[----:B------:R-:W-:-:S04]  /*2550*/  FFMA.FTZ R173, R7, R179, R172 ;  /* 0x000000b307ad7223 */ /* 0x000fc800000100ac */
[----:B------:R-:W-:Y:S01]  /*2560*/  FADD.FTZ R172, R192, -R173 ;  /* 0x800000adc0ac7221 */ /* 0x000fe20000010000 */
[----:B------:R-:W-:-:S03]  /*2570*/  @P0 SHF.L.U32 R173, R38, 0x10, RZ ;  /* 0x0000001026ad0819 */ /* 0x000fc600000006ff */
[----:B------:R-:W-:-:S04]  /*2580*/  FMUL.FTZ R172, R213, R172 ;  /* 0x000000acd5ac7220 */ /* 0x000fc80000410000 */
[----:B------:R-:W-:-:S07]  /*2590*/  @P0 FADD.FTZ R172, R172, R173 ;  /* 0x000000adacac0221 */ /* 0x000fce0000010000 */
.L_x_2860:
[----:B------:R-:W-:Y:S05]  /*25a0*/  BSYNC B0 ;  /* 0x0000000000007941 */ /* 0x000fea0003800000 */
.L_x_2858:
[----:B------:R-:W0:Y:S01]  /*25b0*/  @P4 LDC R173, c[0x0][0x29c] ;  /* 0x0000a700ffad4b82 */ /* 0x000e220000000800 */
        /* <DEDUP_REMOVED lines=15> */
.L_x_2862:
        /* <DEDUP_REMOVED lines=8> */
.L_x_2863:
[----:B------:R-:W-:Y:S05]  /*2730*/  BSYNC B0 ;  /* 0x0000000000007941 */ /* 0x000fea0003800000 */
.L_x_2861:
        /* <DEDUP_REMOVED lines=12> */
[----:B------:R-:W-:Y:S01]  /*2800*/  HFMA2.MMA R172, -RZ, RZ, 0, 0 ;  /* 0x00000000ffac7435 */ /* 0x000fe200000001ff */
[----:B------:R-:W-:Y:S10]  /*2810*/  @!P0 BRA `(.L_x_2866) ;  /* 0x0000000000248947 */ /* 0x000ff40003800000 */
[----:B------:R-:W-:Y:S01]  /*2820*/  SHF.L.U32 R172, R39, 0x10, RZ ;  /* 0x0000001027ac7819 */ /* 0x000fe200000006ff */
[----:B------:R-:W-:Y:S06]  /*2830*/  BRA `(.L_x_2866) ;  /* 0x00000000001c7947 */ /* 0x000fec0003800000 */
.L_x_2865:
[----:B------:R-:W-:-:S04]  /*2840*/  ISETP.NE.AND P5, PT, R4, RZ, PT ;  /* 0x000000ff0400720c */ /* 0x000fc80003fa5270 */
[----:B------:R-:W-:-:S05]  /*2850*/  FSEL R172, R178, RZ, !P5 ;  /* 0x000000ffb2ac7208 */ /* 0x000fca0006800000 */
[----:B------:R-:W-:-:S04]  /*2860*/  FFMA.FTZ R173, R9, R179, R172 ;  /* 0x000000b309ad7223 */ /* 0x000fc800000100ac */
[----:B------:R-:W-:Y:S01]  /*2870*/  FADD.FTZ R172, R194, -R173 ;  /* 0x800000adc2ac7221 */ /* 0x000fe20000010000 */
[----:B------:R-:W-:-:S03]  /*2880*/  @P0 IMAD.U32 R173, R39, 0x10000, RZ ;  /* 0x0001000027ad0824 */ /* 0x000fc600078e00ff */
[----:B------:R-:W-:-:S04]  /*2890*/  FMUL.FTZ R172, R213, R172 ;  /* 0x000000acd5ac7220 */ /* 0x000fc80000410000 */
[----:B------:R-:W-:-:S07]  /*28a0*/  @P0 FADD.FTZ R172, R172, R173 ;  /* 0x000000adacac0221 */ /* 0x000fce0000010000 */
.L_x_2866:
[----:B------:R-:W-:Y:S05]  /*28b0*/  BSYNC B0 ;  /* 0x0000000000007941 */ /* 0x000fea0003800000 */
.L_x_2864:
        /* <DEDUP_REMOVED lines=16> */
.L_x_2868:
        /* <DEDUP_REMOVED lines=8> */
.L_x_2869:
[----:B------:R-:W-:Y:S05]  /*2a40*/  BSYNC B0 ;  /* 0x0000000000007941 */ /* 0x000fea0003800000 */
.L_x_2867:
[----:B------:R-:W0:Y:S01]  /*2a50*/  @P4 LDC R181, c[0x0][0x29c] ;  /* 0x0000a700ffb54b82 */ /* 0x000e220000000800 */
[----:B------:R-:W-:-:S07]  /*2a60*/  @P4 IADD3 R183, R223, 0x100, RZ ;  /* 0x00000100dfb74810 */ /* 0x000fce0007ffe0ff */
[----:B------:R-:W1:Y:S08]  /*2a70*/  @P1 LDC.64 R172, c[0x0][0x308] ;  /* 0x0000c200ffac1b82 */ /* 0x000e700000000a00 */
[----:B------:R-:W2:Y:S08]  /*2a80*/  @P4 LDC.64 R176, c[0x0][0x2f8] ;  /* 0x0000be00ffb04b82 */ /* 0x000eb00000000a00 */
[----:B------:R-:W3:Y:S01]  /*2a90*/  @P4 LDC.64 R174, c[0x0][0x220] ;  /* 0x00008800ffae4b82 */ /* 0x000ee20000000a00 */
[----:B0-----:R-:W-:Y:S01]  /*2aa0*/  @P4 FMUL.FTZ R182, R180, R181 ;  /* 0x000000b5b4b64220 */ /* 0x001fe20000410000 */
[----:B------:R-:W-:-:S03]  /*2ab0*/  @P1 F2FP.BF16.F32.PACK_AB R180, RZ, R180 ;  /* 0x000000b4ffb4123e */ /* 0x000fc600000010ff */
        /* <DEDUP_REMOVED lines=19> */
.L_x_2871:
[----:B------:R-:W-:-:S04]  /*2bf0*/  ISETP.NE.AND P5, PT, R4, RZ, PT ;  /* 0x000000ff0400720c */ /* 0x000fc80003fa5270 */
[----:B0-----:R-:W-:-:S05]  /*2c00*/  FSEL R172, R178, RZ, !P5 ;  /* 0x000000ffb2ac7208 */ /* 0x001fca0006800000 */
[----:B------:R-:W-:-:S04]  /*2c10*/  FFMA.FTZ R173, R11, R179, R172 ;  /* 0x000000b30bad7223 */ /* 0x000fc800000100ac */
[----:B------:R-:W-:Y:S01]  /*2c20*/  FADD.FTZ R172, R196, -R173 ;  /* 0x800000adc4ac7221 */ /* 0x000fe20000010000 */
[----:B------:R-:W-:-:S03]  /*2c30*/  @P0 SHF.L.U32 R173, R32, 0x10, RZ ;  /* 0x0000001020ad0819 */ /* 0x000fc600000006ff */
[----:B------:R-:W-:-:S04]  /*2c40*/  FMUL.FTZ R172, R213, R172 ;  /* 0x000000acd5ac7220 */ /* 0x000fc80000410000 */
[----:B------:R-:W-:-:S07]  /*2c50*/  @P0 FADD.FTZ R172, R172, R173 ;  /* 0x000000adacac0221 */ /* 0x000fce0000010000 */
.L_x_2872:
[----:B------:R-:W-:Y:S05]  /*2c60*/  BSYNC B0 ;  /* 0x0000000000007941 */ /* 0x000fea0003800000 */
.L_x_2870:
[----:B------:R-:W0:Y:S01]  /*2c70*/  @P4 LDC R173, c[0x0][0x29c] ;  /* 0x0000a700ffad4b82 */ /* 0x000e220000000800 */
[----:B-----5:R-:W-:Y:S01]  /*2c80*/  @P4 SHF.L.U32 R175, R160, 0x10, RZ ;  /* 0x00000010a0af4819 */ /* 0x020fe200000006ff */
        /* <DEDUP_REMOVED lines=14> */
.L_x_2874:
        /* <DEDUP_REMOVED lines=8> */
.L_x_2875:
[----:B------:R-:W-:Y:S05]  /*2df0*/  BSYNC B0 ;  /* 0x0000000000007941 */ /* 0x000fea0003800000 */
.L_x_2873:
        /* <DEDUP_REMOVED lines=14> */
[----:B------:R-:W-:Y:S01]  /*2ee0*/  IMAD.U32 R172, R33, 0x10000, RZ ;  /* 0x0001000021ac7824 */ /* 0x000fe200078e00ff */
[----:B------:R-:W-:Y:S06]  /*2ef0*/  BRA `(.L_x_2878) ;  /* 0x00000000001c7947 */ /* 0x000fec0003800000 */
.L_x_2877:
[----:B------:R-:W-:-:S04]  /*2f00*/  ISETP.NE.AND P5, PT, R4, RZ, PT ;  /* 0x000000ff0400720c */ /* 0x000fc80003fa5270 */
[----:B------:R-:W-:-:S05]  /*2f10*/  FSEL R172, R178, RZ, !P5 ;  /* 0x000000ffb2ac7208 */ /* 0x000fca0006800000 */
[----:B------:R-:W-:-:S04]  /*2f20*/  FFMA.FTZ R173, R13, R179, R172 ;  /* 0x000000b30dad7223 */ /* 0x000fc800000100ac */
[----:B------:R-:W-:Y:S01]  /*2f30*/  FADD.FTZ R172, R198, -R173 ;  /* 0x800000adc6ac7221 */ /* 0x000fe20000010000 */
[----:B------:R-:W-:-:S03]  /*2f40*/  @P0 SHF.L.U32 R173, R33, 0x10, RZ ;  /* 0x0000001021ad0819 */ /* 0x000fc600000006ff */
[----:B------:R-:W-:-:S04]  /*2f50*/  FMUL.FTZ R172, R213, R172 ;  /* 0x000000acd5ac7220 */ /* 0x000fc80000410000 */
[----:B------:R-:W-:-:S07]  /*2f60*/  @P0 FADD.FTZ R172, R172, R173 ;  /* 0x000000adacac0221 */ /* 0x000fce0000010000 */
.L_x_2878:
[----:B------:R-:W-:Y:S05]  /*2f70*/  BSYNC B0 ;  /* 0x0000000000007941 */ /* 0x000fea0003800000 */
.L_x_2876:
        /* <DEDUP_REMOVED lines=16> */
.L_x_2880:
        /* <DEDUP_REMOVED lines=8> */
.L_x_2881:
[----:B------:R-:W-:Y:S05]  /*3100*/  BSYNC B0 ;  /* 0x0000000000007941 */ /* 0x000fea0003800000 */
.L_x_2879:
        /* <DEDUP_REMOVED lines=16> */
.L_x_2883:
[----:B------:R-:W-:-:S04]  /*3210*/  ISETP.NE.AND P5, PT, R4, RZ, PT ;  /* 0x000000ff0400720c */ /* 0x000fc80003fa5270 */
[----:B------:R-:W-:-:S05]  /*3220*/  FSEL R172, R178, RZ, !P5 ;  /* 0x000000ffb2ac7208 */ /* 0x000fca0006800000 */
[----:B------:R-:W-:-:S04]  /*3230*/  FFMA.FTZ R173, R15, R179, R172 ;  /* 0x000000b30fad7223 */ /* 0x000fc800000100ac */
[----:B------:R-:W-:Y:S01]  /*3240*/  FADD.FTZ R172, R200, -R173 ;  /* 0x800000adc8ac7221 */ /* 0x000fe20000010000 */
[----:B------:R-:W-:-:S03]  /*3250*/  @P0 SHF.L.U32 R173, R34, 0x10, RZ ;  /* 0x0000001022ad0819 */ /* 0x000fc600000006ff */
[----:B------:R-:W-:-:S04]  /*3260*/  FMUL.FTZ R172, R213, R172 ;  /* 0x000000acd5ac7220 */ /* 0x000fc80000410000 */
[----:B------:R-:W-:-:S07]  /*3270*/  @P0 FADD.FTZ R172, R172, R173 ;  /* 0x000000adacac0221 */ /* 0x000fce0000010000 */
.L_x_2884:
[----:B------:R-:W-:Y:S05]  /*3280*/  BSYNC B0 ;  /* 0x0000000000007941 */ /* 0x000fea0003800000 */
.L_x_2882:
        /* <DEDUP_REMOVED lines=16> */
.L_x_2886:
        /* <DEDUP_REMOVED lines=8> */
.L_x_2887:
[----:B------:R-:W-:Y:S05]  /*3410*/  BSYNC B0 ;  /* 0x0000000000007941 */ /* 0x000fea0003800000 */
.L_x_2885:
        /* <DEDUP_REMOVED lines=16> */
.L_x_2889:
[----:B------:R-:W-:-:S04]  /*3520*/  ISETP.NE.AND P5, PT, R4, RZ, PT ;  /* 0x000000ff0400720c */ /* 0x000fc80003fa5270 */
[----:B------:R-:W-:-:S05]  /*3530*/  FSEL R172, R178, RZ, !P5 ;  /* 0x000000ffb2ac7208 */ /* 0x000fca0006800000 */
[----:B------:R-:W-:-:S04]  /*3540*/  FFMA.FTZ R173, R17, R179, R172 ;  /* 0x000000b311ad7223 */ /* 0x000fc800000100ac */
[----:B------:R-:W-:Y:S01]  /*3550*/  FADD.FTZ R172, R202, -R173 ;  /* 0x800000adcaac7221 */ /* 0x000fe20000010000 */
[----:B------:R-:W-:-:S03]  /*3560*/  @P0 SHF.L.U32 R173, R35, 0x10, RZ ;  /* 0x0000001023ad0819 */ /* 0x000fc600000006ff */
[----:B------:R-:W-:-:S04]  /*3570*/  FMUL.FTZ R172, R213, R172 ;  /* 0x000000acd5ac7220 */ /* 0x000fc80000410000 */
[----:B------:R-:W-:-:S07]  /*3580*/  @P0 FADD.FTZ R172, R172, R173 ;  /* 0x000000adacac0221 */ /* 0x000fce0000010000 */
.L_x_2890:
[----:B------:R-:W-:Y:S05]  /*3590*/  BSYNC B0 ;  /* 0x0000000000007941 */ /* 0x000fea0003800000 */
.L_x_2888:
        /* <DEDUP_REMOVED lines=16> */
.L_x_2892:
        /* <DEDUP_REMOVED lines=8> */
.L_x_2893:
[----:B------:R-:W-:Y:S05]  /*3720*/  BSYNC B0 ;  /* 0x0000000000007941 */ /* 0x000fea0003800000 */
.L_x_2891:
[----:B------:R-:W0:Y:S01]  /*3730*/  @P4 LDC R181, c[0x0][0x29c] ;  /* 0x0000a700ffb54b82 */ /* 0x000e220000000800 */
[C---:B------:R-:W-:Y:S02]  /*3740*/  @P4 IADD3 R183, R223.reuse, 0x100, RZ ;  /* 0x00000100dfb74810 */ /* 0x040fe40007ffe0ff */
[----:B------:R-:W-:-:S05]  /*3750*/  IADD3 R223, R223, 0x200, RZ ;  /* 0x00000200dfdf7810 */ /* 0x000fca0007ffe0ff */
        /* <DEDUP_REMOVED lines=16> */
[----:B------:R-:W-:Y:S01]  /*3860*/  @P4 IMAD.U32 R180, R180, 0x10000, RZ ;  /* 0x00010000b4b44824 */ /* 0x000fe200078e00ff */
[----:B------:R-:W-:Y:S03]  /*3870*/  BSSY B0, `(.L_x_2894) ;  /* 0x000000e000007945 */ /* 0x000fe60003800000 */
[----:B------:R-:W-:Y:S01]  /*3880*/  @P4 FFMA.FTZ R147, R182, R180, R147 ;  /* 0x000000b4b6934223 */ /* 0x000fe20000010093 */
[----:B------:R-:W-:Y:S06]  /*3890*/  @P2 BRA `(.L_x_2895) ;  /* 0x0000000000102947 */ /* 0x000fec0003800000 */
[----:B0-----:R-:W-:Y:S01]  /*38a0*/  HFMA2.MMA R172, -RZ, RZ, 0, 0 ;  /* 0x00000000ffac7435 */ /* 0x001fe200000001ff */
[----:B------:R-:W-:Y:S10]  /*38b0*/  @!P0 BRA `(.L_x_2896) ;  /* 0x0000000000248947 */ /* 0x000ff40003800000 */
[----:B------:R-:W-:Y:S01]  /*38c0*/  SHF.L.U32 R172, R28, 0x10, RZ ;  /* 0x000000101cac7819 */ /* 0x000fe200000006ff */
[----:B------:R-:W-:Y:S06]  /*38d0*/  BRA `(.L_x_2896) ;  /* 0x00000000001c7947 */ /* 0x000fec0003800000 */
.L_x_2895:
[----:B------:R-:W-:-:S04]  /*38e0*/  ISETP.NE.AND P5, PT, R4, RZ, PT ;  /* 0x000000ff0400720c */ /* 0x000fc80003fa5270 */
[----:B0-----:R-:W-:-:S05]  /*38f0*/  FSEL R172, R178, RZ, !P5 ;  /* 0x000000ffb2ac7208 */ /* 0x001fca0006800000 */
[----:B------:R-:W-:-:S04]  /*3900*/  FFMA.FTZ R173, R19, R179, R172 ;  /* 0x000000b313ad7223 */ /* 0x000fc800000100ac */
[----:B------:R-:W-:Y:S01]  /*3910*/  FADD.FTZ R172, R204, -R173 ;  /* 0x800000adccac7221 */ /* 0x000fe20000010000 */
[----:B------:R-:W-:-:S03]  /*3920*/  @P0 SHF.L.U32 R173, R28, 0x10, RZ ;  /* 0x000000101cad0819 */ /* 0x000fc600000006ff */
[----:B------:R-:W-:-:S04]  /*3930*/  FMUL.FTZ R172, R213, R172 ;  /* 0x000000acd5ac7220 */ /* 0x000fc80000410000 */
[----:B------:R-:W-:-:S07]  /*3940*/  @P0 FADD.FTZ R172, R172, R173 ;  /* 0x000000adacac0221 */ /* 0x000fce0000010000 */
.L_x_2896:
[----:B------:R-:W-:Y:S05]  /*3950*/  BSYNC B0 ;  /* 0x0000000000007941 */ /* 0x000fea0003800000 */
.L_x_2894:
[----:B------:R-:W0:Y:S01]  /*3960*/  @P4 LDC R173, c[0x0][0x29c] ;  /* 0x0000a700ffad4b82 */ /* 0x000e220000000800 */
[----:B-----5:R-:W-:Y:S01]  /*3970*/  @P4 IMAD.U32 R175, R160, 0x10000, RZ ;  /* 0x00010000a0af4824 */ /* 0x020fe200078e00ff */
        /* <DEDUP_REMOVED lines=14> */
.L_x_2898:
        /* <DEDUP_REMOVED lines=8> */
.L_x_2899:
[----:B------:R-:W-:Y:S05]  /*3ae0*/  BSYNC B0 ;  /* 0x0000000000007941 */ /* 0x000fea0003800000 */
.L_x_2897:
        /* <DEDUP_REMOVED lines=16> */
.L_x_2901:
[----:B------:R-:W-:-:S04]  /*3bf0*/  ISETP.NE.AND P5, PT, R4, RZ, PT ;  /* 0x000000ff0400720c */ /* 0x000fc80003fa5270 */
[----:B------:R-:W-:-:S05]  /*3c00*/  FSEL R172, R178, RZ, !P5 ;  /* 0x000000ffb2ac7208 */ /* 0x000fca0006800000 */
[----:B------:R-:W-:-:S04]  /*3c10*/  FFMA.FTZ R173, R21, R179, R172 ;  /* 0x000000b315ad7223 */ /* 0x000fc800000100ac */
[----:B------:R-:W-:Y:S01]  /*3c20*/  FADD.FTZ R172, R206, -R173 ;  /* 0x800000adceac7221 */ /* 0x000fe20000010000 */
[----:B------:R-:W-:-:S03]  /*3c30*/  @P0 SHF.L.U32 R173, R29, 0x10, RZ ;  /* 0x000000101dad0819 */ /* 0x000fc600000006ff */
[----:B------:R-:W-:-:S04]  /*3c40*/  FMUL.FTZ R172, R213, R172 ;  /* 0x000000acd5ac7220 */ /* 0x000fc80000410000 */
[----:B------:R-:W-:-:S07]  /*3c50*/  @P0 FADD.FTZ R172, R172, R173 ;  /* 0x000000adacac0221 */ /* 0x000fce0000010000 */
.L_x_2902:
[----:B------:R-:W-:Y:S05]  /*3c60*/  BSYNC B0 ;  /* 0x0000000000007941 */ /* 0x000fea0003800000 */
.L_x_2900:
        /* <DEDUP_REMOVED lines=16> */
.L_x_2904:
        /* <DEDUP_REMOVED lines=8> */
.L_x_2905:
[----:B------:R-:W-:Y:S05]  /*3df0*/  BSYNC B0 ;  /* 0x0000000000007941 */ /* 0x000fea0003800000 */
.L_x_2903:
        /* <DEDUP_REMOVED lines=16> */
.L_x_2907:
[----:B------:R-:W-:-:S04]  /*3f00*/  ISETP.NE.AND P5, PT, R4, RZ, PT ;  /* 0x000000ff0400720c */ /* 0x000fc80003fa5270 */
[----:B------:R-:W-:-:S05]  /*3f10*/  FSEL R172, R178, RZ, !P5 ;  /* 0x000000ffb2ac7208 */ /* 0x000fca0006800000 */
[----:B------:R-:W-:-:S04]  /*3f20*/  FFMA.FTZ R173, R23, R179, R172 ;  /* 0x000000b317ad7223 */ /* 0x000fc800000100ac */
[----:B------:R-:W-:Y:S01]  /*3f30*/  FADD.FTZ R172, R208, -R173 ;  /* 0x800000add0ac7221 */ /* 0x000fe20000010000 */
[----:B------:R-:W-:-:S03]  /*3f40*/  @P0 SHF.L.U32 R173, R30, 0x10, RZ ;  /* 0x000000101ead0819 */ /* 0x000fc600000006ff */
[----:B------:R-:W-:-:S04]  /*3f50*/  FMUL.FTZ R172, R213, R172 ;  /* 0x000000acd5ac7220 */ /* 0x000fc80000410000 */
[----:B------:R-:W-:-:S07]  /*3f60*/  @P0 FADD.FTZ R172, R172, R173 ;  /* 0x000000adacac0221 */ /* 0x000fce0000010000 */
.L_x_2908:
[----:B------:R-:W-:Y:S05]  /*3f70*/  BSYNC B0 ;  /* 0x0000000000007941 */ /* 0x000fea0003800000 */
.L_x_2906:
        /* <DEDUP_REMOVED lines=16> */
.L_x_2910:
        /* <DEDUP_REMOVED lines=8> */
.L_x_2911:
[----:B------:R-:W-:Y:S05]  /*4100*/  BSYNC B0 ;  /* 0x0000000000007941 */ /* 0x000fea0003800000 */
.L_x_2909:
        /* <DEDUP_REMOVED lines=16> */
.L_x_2913:
[----:B------:R-:W-:-:S04]  /*4210*/  ISETP.NE.AND P5, PT, R4, RZ, PT ;  /* 0x000000ff0400720c */ /* 0x000fc80003fa5270 */
[----:B------:R-:W-:-:S05]  /*4220*/  FSEL R172, R178, RZ, !P5 ;  /* 0x000000ffb2ac7208 */ /* 0x000fca0006800000 */
[----:B------:R-:W-:-:S04]  /*4230*/  FFMA.FTZ R173, R25, R179, R172 ;  /* 0x000000b319ad7223 */ /* 0x000fc800000100ac */
[----:B------:R-:W-:Y:S01]  /*4240*/  FADD.FTZ R172, R210, -R173 ;  /* 0x800000add2ac7221 */ /* 0x000fe20000010000 */
[----:B------:R-:W-:-:S03]  /*4250*/  @P0 SHF.L.U32 R173, R31, 0x10, RZ ;  /* 0x000000101fad0819 */ /* 0x000fc600000006ff */
[----:B------:R-:W-:-:S04]  /*4260*/  FMUL.FTZ R172, R213, R172 ;  /* 0x000000acd5ac7220 */ /* 0x000fc80000410000 */
[----:B------:R-:W-:-:S07]  /*4270*/  @P0 FADD.FTZ R172, R172, R173 ;  /* 0x000000adacac0221 */ /* 0x000fce0000010000 */
.L_x_2914:
[----:B------:R-:W-:Y:S05]  /*4280*/  BSYNC B0 ;  /* 0x0000000000007941 */ /* 0x000fea0003800000 */
.L_x_2912:
        /* <DEDUP_REMOVED lines=16> */
.L_x_2916:
        /* <DEDUP_REMOVED lines=8> */
.L_x_2917:
[----:B------:R-:W-:Y:S05]  /*4410*/  BSYNC B0 ;  /* 0x0000000000007941 */ /* 0x000fea0003800000 */
.L_x_2915:
[----:B------:R-:W0:Y:S01]  /*4420*/  @P4 LDC R176, c[0x0][0x29c] ;  /* 0x0000a700ffb04b82 */ /* 0x000e220000000800 */
[----:B------:R-:W-:Y:S01]  /*4430*/  VIADD R2, R2, UR14 ;  /* 0x0000000e02027c36 */ /* 0x000fe20008000000 */
[----:B------:R-:W-:-:S04]  /*4440*/  SEL R180, RZ, 0x1, P3 ;  /* 0x00000001ffb47807 */ /* 0x000fc80001800000 */
[----:B------:R-:W-:Y:S02]  /*4450*/  ISETP.GE.AND P0, PT, R2, UR15, PT ;  /* 0x0000000f02007c0c */ /* 0x000fe4000bf06270 */
        /* <DEDUP_REMOVED lines=8> */
[--C-:B------:R-:W-:Y:S01]  /*44e0*/  @P4 PRMT R171, R171, 0x5410, R177.reuse ;  /* 0x00005410abab4816 */ /* 0x100fe200000000b1 */
[----:B------:R0:W-:Y:S01]  /*44f0*/  @P1 STG.E.128 desc[UR4][R172.64], R164 ;  /* 0x000000a4ac001986 */ /* 0x0001e2000c101d04 */
[----:B------:R-:W-:Y:S01]  /*4500*/  @P4 PRMT R177, R163, 0x7632, R177 ;  /* 0x00007632a3b14816 */ /* 0x000fe200000000b1 */
[----:B--2---:R-:W-:-:S03]  /*4510*/  @P4 IMAD.WIDE.U32 R174, R223, 0x10, R174 ;  /* 0x00000010dfae4825 */ /* 0x004fc600078e00ae */
[----:B------:R-:W-:Y:S02]  /*4520*/  @P4 SHF.L.U32 R177, R177, 0x10, RZ ;  /* 0x00000010b1b14819 */ /* 0x000fe400000006ff */
[----:B------:R0:W-:Y:S03]  /*4530*/  @P4 STG.E.128 desc[UR4][R174.64], R168 ;  /* 0x000000a8ae004986 */ /* 0x0001e6000c101d04 */
[----:B------:R-:W-:Y:S01]  /*4540*/  @P4 FFMA.FTZ R139, R176, R177, R139 ;  /* 0x000000b1b08b4223 */ /* 0x000fe2000001008b */
[----:B------:R-:W-:Y:S06]  /*4550*/  @!P0 BRA `(.L_x_2918) ;  /* 0xffffffc000548947 */ /* 0x000fec000383ffff */
.L_x_2841:
[----:B------:R-:W1:Y:S01]  /*4560*/  S2UR UR6, SR_CTAID.X ;  /* 0x00000000000679c3 */ /* 0x000e620000002500 */
[----:B------:R-:W-:-:S07]  /*4570*/  LOP3.LUT R9, R0, 0xff, RZ, 0xc0, !PT ;  /* 0x000000ff00097812 */ /* 0x000fce00078ec0ff */
        /* <DEDUP_REMOVED lines=29> */
.L_x_2845:
[----:B------:R-:W-:Y:S01]  /*4750*/  HFMA2.MMA R214, -RZ, RZ, 0, 9.5367431640625e-07 ;  /* 0x00000010ffd67435 */ /* 0x000fe200000001ff */
[----:B------:R-:W-:Y:S01]  /*4760*/  MOV R215, R178 ;  /* 0x000000b200d77202 */ /* 0x000fe20000000f00 */
[----:B------:R-:W-:Y:S01]  /*4770*/  IMAD.MOV.U32 R217, RZ, RZ, 0x1f ;  /* 0x0000001fffd97424 */ /* 0x000fe200078e00ff */
[----:B------:R-:W-:-:S08]  /*4780*/  MOV R186, 0xffffffff ;  /* 0xffffffff00ba7802 */ /* 0x000fd00000000f00 */
[----:B-----5:R-:W-:Y:S05]  /*4790*/  WARPSYNC.COLLECTIVE R186, `(.L_x_2919) ;  /* 0x00000000ba087348 */ /* 0x020fea0003c00000 */
[----:B------:R0:W1:Y:S02]  /*47a0*/  SHFL.DOWN P1, R184, R215, R214, R217 ;  /* 0x080000d6d7b87389 */ /* 0x00006400000200d9 */
[----:B01---5:R-:W-:Y:S01]  /*47b0*/  ENDCOLLECTIVE ;  /* 0x000000000000791b */ /* 0x023fe20003800000 */
.L_x_2919:
[----:B------:R-:W-:Y:S02]  /*47c0*/  MOV R215, R179 ;  /* 0x000000b300d77202 */ /* 0x000fe40000000f00 */
[----:B------:R-:W-:-:S07]  /*47d0*/  MOV R173, R184 ;  /* 0x000000b800ad7202 */ /* 0x000fce0000000f00 */
[----:B------:R-:W-:Y:S05]  /*47e0*/  WARPSYNC.COLLECTIVE R186, `(.L_x_2920) ;  /* 0x00000000ba087348 */ /* 0x000fea0003c00000 */
[----:B------:R0:W1:Y:S02]  /*47f0*/  SHFL.DOWN P1, R184, R215, R214, R217 ;  /* 0x080000d6d7b87389 */ /* 0x00006400000200d9 */
[----:B01----:R-:W-:Y:S01]  /*4800*/  ENDCOLLECTIVE ;  /* 0x000000000000791b */ /* 0x003fe20003800000 */
.L_x_2920:
[----:B------:R-:W-:Y:S01]  /*4810*/  FADD.FTZ R173, R173, R178 ;  /* 0x000000b2adad7221 */ /* 0x000fe20000010000 */
[----:B------:R-:W-:-:S04]  /*4820*/  HFMA2.MMA R214, -RZ, RZ, 0, 4.76837158203125e-07 ;  /* 0x00000008ffd67435 */ /* 0x000fc800000001ff */
[----:B------:R-:W-:Y:S01]  /*4830*/  MOV R215, R173 ;  /* 0x000000ad00d77202 */ /* 0x000fe20000000f00 */
[----:B------:R-:W-:-:S07]  /*4840*/  IMAD.MOV.U32 R172, RZ, RZ, R184 ;  /* 0x000000ffffac7224 */ /* 0x000fce00078e00b8 */
[----:B------:R-:W-:Y:S05]  /*4850*/  WARPSYNC.COLLECTIVE R186, `(.L_x_2921) ;  /* 0x00000000ba087348 */ /* 0x000fea0003c00000 */
[----:B------:R0:W1:Y:S02]  /*4860*/  SHFL.DOWN P1, R184, R215, R214, R217 ;  /* 0x080000d6d7b87389 */ /* 0x00006400000200d9 */
[----:B01----:R-:W-:Y:S01]  /*4870*/  ENDCOLLECTIVE ;  /* 0x000000000000791b */ /* 0x003fe20003800000 */
.L_x_2921:
[----:B------:R-:W-:-:S04]  /*4880*/  FADD.FTZ R172, R172, R179 ;  /* 0x000000b3acac7221 */ /* 0x000fc80000010000 */
[----:B------:R-:W-:Y:S01]  /*4890*/  IMAD.MOV.U32 R215, RZ, RZ, R172 ;  /* 0x000000ffffd77224 */ /* 0x000fe200078e00ac */
[----:B------:R-:W-:-:S07]  /*48a0*/  MOV R176, R184 ;  /* 0x000000b800b07202 */ /* 0x000fce0000000f00 */
[----:B------:R-:W-:Y:S05]  /*48b0*/  WARPSYNC.COLLECTIVE R186, `(.L_x_2922) ;  /* 0x00000000ba087348 */ /* 0x000fea0003c00000 */
[----:B------:R0:W1:Y:S02]  /*48c0*/  SHFL.DOWN P1, R184, R215, R214, R217 ;  /* 0x080000d6d7b87389 */ /* 0x00006400000200d9 */
[----:B01----:R-:W-:Y:S01]  /*48d0*/  ENDCOLLECTIVE ;  /* 0x000000000000791b */ /* 0x003fe20003800000 */
.L_x_2922:
[----:B------:R-:W-:Y:S01]  /*48e0*/  FADD.FTZ R176, R173, R176 ;  /* 0x000000b0adb07221 */ /* 0x000fe20000010000 */
[----:B------:R-:W-:-:S04]  /*48f0*/  HFMA2.MMA R214, -RZ, RZ, 0, 2.384185791015625e-07 ;  /* 0x00000004ffd67435 */ /* 0x000fc800000001ff */
[----:B------:R-:W-:Y:S02]  /*4900*/  MOV R215, R176 ;  /* 0x000000b000d77202 */ /* 0x000fe40000000f00 */
[----:B------:R-:W-:-:S07]  /*4910*/  MOV R177, R184 ;  /* 0x000000b800b17202 */ /* 0x000fce0000000f00 */
[----:B------:R-:W-:Y:S05]  /*4920*/  WARPSYNC.COLLECTIVE R186, `(.L_x_2923) ;  /* 0x00000000ba087348 */ /* 0x000fea0003c00000 */
[----:B------:R0:W1:Y:S02]  /*4930*/  SHFL.DOWN P1, R184, R215, R214, R217 ;  /* 0x080000d6d7b87389 */ /* 0x00006400000200d9 */
[----:B01----:R-:W-:Y:S01]  /*4940*/  ENDCOLLECTIVE ;  /* 0x000000000000791b */ /* 0x003fe20003800000 */
.L_x_2923:
[----:B------:R-:W-:-:S05]  /*4950*/  FADD.FTZ R177, R172, R177 ;  /* 0x000000b1acb17221 */ /* 0x000fca0000010000 */
[----:B------:R-:W-:Y:S01]  /*4960*/  MOV R215, R177 ;  /* 0x000000b100d77202 */ /* 0x000fe20000000f00 */
[----:B------:R-:W-:-:S07]  /*4970*/  IMAD.MOV.U32 R185, RZ, RZ, R184 ;  /* 0x000000ffffb97224 */ /* 0x000fce00078e00b8 */
[----:B------:R-:W-:Y:S05]  /*4980*/  WARPSYNC.COLLECTIVE R186, `(.L_x_2924) ;  /* 0x00000000ba087348 */ /* 0x000fea0003c00000 */
[----:B------:R0:W1:Y:S02]  /*4990*/  SHFL.DOWN P1, R184, R215, R214, R217 ;  /* 0x080000d6d7b87389 */ /* 0x00006400000200d9 */
[----:B01----:R-:W-:Y:S01]  /*49a0*/  ENDCOLLECTIVE ;  /* 0x000000000000791b */ /* 0x003fe20003800000 */
.L_x_2924:
[----:B------:R-:W-:-:S05]  /*49b0*/  FADD.FTZ R185, R176, R185 ;  /* 0x000000b9b0b97221 */ /* 0x000fca0000010000 */
[----:B------:R-:W-:Y:S01]  /*49c0*/  MOV R215, R185 ;  /* 0x000000b900d77202 */ /* 0x000fe20000000f00 */
[----:B------:R-:W-:Y:S01]  /*49d0*/  IMAD.MOV.U32 R214, RZ, RZ, 0x2 ;  /* 0x00000002ffd67424 */ /* 0x000fe200078e00ff */
[----:B------:R-:W-:-:S07]  /*49e0*/  MOV R180, R184 ;  /* 0x000000b800b47202 */ /* 0x000fce0000000f00 */
[----:B------:R-:W-:Y:S05]  /*49f0*/  WARPSYNC.COLLECTIVE R186, `(.L_x_2925) ;  /* 0x00000000ba087348 */ /* 0x000fea0003c00000 */
[----:B------:R0:W1:Y:S02]  /*4a00*/  SHFL.DOWN P1, R184, R215, R214, R217 ;  /* 0x080000d6d7b87389 */ /* 0x00006400000200d9 */
[----:B01----:R-:W-:Y:S01]  /*4a10*/  ENDCOLLECTIVE ;  /* 0x000000000000791b */ /* 0x003fe20003800000 */
.L_x_2925:
[----:B------:R-:W-:-:S05]  /*4a20*/  FADD.FTZ R180, R177, R180 ;  /* 0x000000b4b1b47221 */ /* 0x000fca0000010000 */
[----:B------:R-:W-:Y:S02]  /*4a30*/  MOV R215, R180 ;  /* 0x000000b400d77202 */ /* 0x000fe40000000f00 */
[----:B------:R-:W-:-:S07]  /*4a40*/  MOV R178, R184 ;  /* 0x000000b800b27202 */ /* 0x000fce0000000f00 */
[----:B------:R-:W-:Y:S05]  /*4a50*/  WARPSYNC.COLLECTIVE R186, `(.L_x_2926) ;  /* 0x00000000ba087348 */ /* 0x000fea0003c00000 */
[----:B------:R0:W1:Y:S02]  /*4a60*/  SHFL.DOWN P1, R184, R215, R214, R217 ;  /* 0x080000d6d7b87389 */ /* 0x00006400000200d9 */
[----:B01----:R-:W-:Y:S01]  /*4a70*/  ENDCOLLECTIVE ;  /* 0x000000000000791b */ /* 0x003fe20003800000 */
.L_x_2926:
[----:B------:R-:W-:Y:S01]  /*4a80*/  FADD.FTZ R178, R185, R178 ;  /* 0x000000b2b9b27221 */ /* 0x000fe20000010000 */
[----:B------:R-:W-:-:S03]  /*4a90*/  HFMA2.MMA R214, -RZ, RZ, 0, 5.9604644775390625e-08 ;  /* 0x00000001ffd67435 */ /* 0x000fc600000001ff */
[----:B------:R-:W-:Y:S01]  /*4aa0*/  IMAD.MOV.U32 R215, RZ, RZ, R178 ;  /* 0x000000ffffd77224 */ /* 0x000fe200078e00b2 */
[----:B------:R-:W-:-:S07]  /*4ab0*/  MOV R179, R184 ;  /* 0x000000b800b37202 */ /* 0x000fce0000000f00 */
[----:B------:R-:W-:Y:S05]  /*4ac0*/  WARPSYNC.COLLECTIVE R186, `(.L_x_2927) ;  /* 0x00000000ba087348 */ /* 0x000fea0003c00000 */
[----:B------:R0:W1:Y:S02]  /*4ad0*/  SHFL.DOWN P1, R184, R215, R214, R217 ;  /* 0x080000d6d7b87389 */ /* 0x00006400000200d9 */
[----:B01----:R-:W-:Y:S01]  /*4ae0*/  ENDCOLLECTIVE ;  /* 0x000000000000791b */ /* 0x003fe20003800000 */
.L_x_2927:
[----:B------:R-:W-:-:S05]  /*4af0*/  FADD.FTZ R179, R180, R179 ;  /* 0x000000b3b4b37221 */ /* 0x000fca0000010000 */
[----:B------:R-:W-:Y:S02]  /*4b00*/  MOV R215, R179 ;  /* 0x000000b300d77202 */ /* 0x000fe40000000f00 */
[----:B------:R-:W-:-:S07]  /*4b10*/  MOV R187, R184 ;  /* 0x000000b800bb7202 */ /* 0x000fce0000000f00 */
[----:B------:R-:W-:Y:S05]  /*4b20*/  WARPSYNC.COLLECTIVE R186, `(.L_x_2928) ;  /* 0x00000000ba087348 */ /* 0x000fea0003c00000 */
[----:B------:R0:W1:Y:S02]  /*4b30*/  SHFL.DOWN P1, R184, R215, R214, R217 ;  /* 0x080000d6d7b87389 */ /* 0x00006400000200d9 */
[----:B01----:R-:W-:Y:S01]  /*4b40*/  ENDCOLLECTIVE ;  /* 0x000000000000791b */ /* 0x003fe20003800000 */
.L_x_2928:
[----:B------:R-:W-:Y:S05]  /*4b50*/  BRA `(.L_x_2929) ;  /* 0xffffffd0000c7947 */ /* 0x000fea000383ffff */
.L_x_2930:
        /* <DEDUP_REMOVED lines=10> */
.L_x_11306:


//--------------------- .text._ZN10layer_norm13ln_bwd_kernelINS_13Kernel_traitsIf13__nv_bfloat16S2_S2_fjLj6144ELj1ELj1ELj8ELj16ENS_18Kernel_traits_baseILj6144EfS2_S2_S2_fjLj256EEEEELb1ELb0ELb0ELb0EEEvNS_9BwdParamsE --------------------------
	.section	.text._ZN10layer_norm13ln_bwd_kernelINS_13Kernel_traitsIf13__nv_bfloat16S2_S2_fjLj6144ELj1ELj1ELj8ELj16ENS_18Kernel_traits_baseILj6144EfS2_S2_S2_fjLj256EEEEELb1ELb0ELb0ELb0EEEvNS_9BwdParamsE,"ax",@progbits
	.align	128
        .global         _ZN10layer_norm13ln_bwd_kernelINS_13Kernel_traitsIf13__nv_bfloat16S2_S2_fjLj6144ELj1ELj1ELj8ELj16ENS_18Kernel_traits_baseILj6144EfS2_S2_S2_fjLj256EEEEELb1ELb0ELb0ELb0EEEvNS_9BwdParamsE
        .type           _ZN10layer_norm13ln_bwd_kernelINS_13Kernel_traitsIf13__nv_bfloat16S2_S2_fjLj6144ELj1ELj1ELj8ELj16ENS_18Kernel_traits_baseILj6144EfS2_S2_S2_fjLj256EEEEELb1ELb0ELb0ELb0EEEvNS_9BwdParamsE,@function
        .size           _ZN10layer_norm13ln_bwd_kernelINS_13Kernel_traitsIf13__nv_bfloat16S2_S2_fjLj6144ELj1ELj1ELj8ELj16ENS_18Kernel_traits_baseILj6144EfS2_S2_S2_fjLj256EEEEELb1ELb0ELb0ELb0EEEvNS_9BwdParamsE,(.L_x_11307 - _ZN10layer_norm13ln_bwd_kernelINS_13Kernel_traitsIf13__nv_bfloat16S2_S2_fjLj6144ELj1ELj1ELj8ELj16ENS_18Kernel_traits_baseILj6144EfS2_S2_S2_fjLj256EEEEELb1ELb0ELb0ELb0EEEvNS_9BwdParamsE)
        .other          _ZN10layer_norm13ln_bwd_kernelINS_13Kernel_traitsIf13__nv_bfloat16S2_S2_fjLj6144ELj1ELj1ELj8ELj16ENS_18Kernel_traits_baseILj6144EfS2_S2_S2_fjLj256EEEEELb1ELb0ELb0ELb0EEEvNS_9BwdParamsE,@"STO_CUDA_ENTRY STV_DEFAULT"
_ZN10layer_norm13ln_bwd_kernelINS_13Kernel_traitsIf13__nv_bfloat16S2_S2_fjLj6144ELj1ELj1ELj8ELj16ENS_18Kernel_traits_baseILj6144EfS2_S2_S2_fjLj256EEEEELb1ELb0ELb0ELb0EEEvNS_9BwdParamsE:
.text._ZN10layer_norm13ln_bwd_kernelINS_13Kernel_traitsIf13__nv_bfloat16S2_S2_fjLj6144ELj1ELj1ELj8ELj16ENS_18Kernel_traits_baseILj6144EfS2_S2_S2_fjLj256EEEEELb1ELb0ELb0ELb0EEEvNS_9BwdParamsE:
        /* <DEDUP_REMOVED lines=19> */
[----:B------:R-:W-:-:S04]  /*0130*/  LOP3.LUT R3, R2, 0xff, RZ, 0x3c, !PT ;  /* 0x000000ff02037812 */ /* 0x000fc800078e3cff */
[----:B------:R-:W-:Y:S02]  /*0140*/  LEA.HI.SX32 R0, R0, R3, 0x1d ;  /* 0x0000000300007211 */ /* 0x000fe400078feaff */
[----:B------:R-:W-:Y:S02]  /*0150*/  MOV R3, R2 ;  /* 0x0000000200037202 */ /* 0x000fe40000000f00 */
        /* <DEDUP_REMOVED lines=49> */
.L_x_2945:
[----:B0-2---:R-:W0:Y:S01]  /*0470*/  @P0 LDC.64 R96, c[0x0][0x270] ;  /* 0x00009c00ff600b82 */ /* 0x005e220000000a00 */
[----:B------:R-:W-:-:S07]  /*0480*/  SHF.R.S32.HI R2, RZ, 0x1f, R0 ;  /* 0x0000001fff027819 */ /* 0x000fce0000011400 */
[----:B-1----:R-:W1:Y:S08]  /*0490*/  LDC.64 R92, c[0x0][0x250] ;  /* 0x00009400ff5c7b82 */ /* 0x002e700000000a00 */
[----:B------:R-:W2:Y:S01]  /*04a0*/  LDC.64 R94, c[0x0][0x258] ;  /* 0x00009600ff5e7b82 */ /* 0x000ea20000000a00 */
[----:B0-----:R-:W-:-:S04]  /*04b0*/  @P0 LEA R96, P4, R0, R96, 0x1 ;  /* 0x0000006000600211 */ /* 0x001fc800078808ff */
[C---:B------:R-:W-:Y:S01]  /*04c0*/  @P0 LEA.HI.X R97, R0.reuse, R97, R2, 0x1, P4 ;  /* 0x0000006100610211 */ /* 0x040fe200020f0c02 */
[----:B-1----:R-:W-:-:S04]  /*04d0*/  IMAD.WIDE R92, R0, 0x4, R92 ;  /* 0x00000004005c7825 */ /* 0x002fc800078e025c */
[----:B------:R-:W3:Y:S04]  /*04e0*/  @P0 LDG.E.U16 R96, desc[UR4][R96.64] ;  /* 0x0000000460600981 */ /* 0x000ee8000c1e1500 */
[----:B------:R-:W4:Y:S01]  /*04f0*/  LDG.E R92, desc[UR4][R92.64] ;  /* 0x000000045c5c7981 */ /* 0x000f22000c1e1900 */
[----:B--2---:R-:W-:-:S05]  /*0500*/  IMAD.WIDE R94, R0, 0x4, R94 ;  /* 0x00000004005e7825 */ /* 0x004fca00078e025e */
[----:B-----5:R0:W5:Y:S01]  /*0510*/  LDG.E R159, desc[UR4][R94.64] ;  /* 0x000000045e9f7981 */ /* 0x020162000c1e1900 */
[----:B------:R-:W-:Y:S01]  /*0520*/  MOV R111, UR19 ;  /* 0x00000013006f7c02 */ /* 0x000fe20008000f00 */
[----:B------:R-:W-:Y:S01]  /*0530*/  BSSY B0, `(.L_x_2932) ;  /* 0x000006c000007945 */ /* 0x000fe20003800000 */
[----:B------:R-:W-:Y:S02]  /*0540*/  ISETP.NE.AND P5, PT, RZ, UR8, PT ;  /* 0x00000008ff007c0c */ /* 0x000fe4000bfa5270 */
[----:B------:R-:W-:Y:S02]  /*0550*/  CS2R R102, SRZ ;  /* 0x0000000000667805 */ /* 0x000fe4000001ff00 */
[----:B------:R-:W-:Y:S01]  /*0560*/  MOV R160, 0x3f800000 ;  /* 0x3f80000000a07802 */ /* 0x000fe20000000f00 */
[----:B------:R-:W-:-:S05]  /*0570*/  IMAD R2, R0, R111, RZ ;  /* 0x0000006f00027224 */ /* 0x000fca00078e02ff */
[----:B------:R-:W-:-:S04]  /*0580*/  SHF.R.S32.HI R99, RZ, 0x1f, R2 ;  /* 0x0000001fff637819 */ /* 0x000fc80000011402 */
[----:B------:R-:W-:Y:S02]  /*0590*/  LEA.HI R99, R99, R2, RZ, 0x3 ;  /* 0x0000000263637211 */ /* 0x000fe400078f18ff */
[----:B------:R-:W-:-:S04]  /*05a0*/  LOP3.LUT R2, R161, 0xff, RZ, 0xc0, !PT ;  /* 0x000000ffa1027812 */ /* 0x000fc800078ec0ff */
[----:B------:R-:W-:-:S04]  /*05b0*/  LEA.HI.SX32 R110, R99, R2, 0x1d ;  /* 0x00000002636e7211 */ /* 0x000fc800078feaff */
[----:B------:R-:W-:Y:S02]  /*05c0*/  MOV R163, R110 ;  /* 0x0000006e00a37202 */ /* 0x000fe40000000f00 */
[----:B---3--:R-:W-:Y:S02]  /*05d0*/  @P0 SHF.L.U32 R160, R96, 0x10, RZ ;  /* 0x0000001060a00819 */ /* 0x008fe400000006ff */
[----:B----4-:R-:W-:Y:S01]  /*05e0*/  FSEL R101, R92, RZ, !P5 ;  /* 0x000000ff5c657208 */ /* 0x010fe20006800000 */
        /* <DEDUP_REMOVED lines=22> */
[----:B------:R-:W-:-:S04]  /*0750*/  FADD.FTZ R92, -R101, R112 ;  /* 0x00000070655c7221 */ /* 0x000fc80000010100 */
[----:B------:R-:W-:Y:S01]  /*0760*/  FMUL.FTZ R113, R159, R92 ;  /* 0x0000005c9f717220 */ /* 0x000fe20000410000 */
[----:B------:R-:W-:Y:S01]  /*0770*/  FADD.FTZ R92, -R101, R114 ;  /* 0x00000072655c7221 */ /* 0x000fe20000010100 */
[----:B------:R-:W-:Y:S02]  /*0780*/  PRMT R118, R93, 0x7632, R118 ;  /* 0x000076325d767816 */ /* 0x000fe40000000076 */
[----:B------:R-:W-:Y:S01]  /*0790*/  PRMT R121, R95, 0x7632, R121 ;  /* 0x000076325f797816 */ /* 0x000fe20000000079 */
[----:B------:R-:W-:Y:S01]  /*07a0*/  FMUL.FTZ R115, R159, R92 ;  /* 0x0000005c9f737220 */ /* 0x000fe20000410000 */
[----:B------:R-:W-:Y:S02]  /*07b0*/  SHF.L.U32 R116, R95, 0x10, RZ ;  /* 0x000000105f747819 */ /* 0x000fe400000006ff */
[C---:B---3--:R-:W-:Y:S02]  /*07c0*/  PRMT R93, R96.reuse, 0x7632, R93 ;  /* 0x00007632605d7816 */ /* 0x048fe4000000005d */
[----:B------:R-:W-:-:S02]  /*07d0*/  SHF.L.U32 R95, R96, 0x10, RZ ;  /* 0x00000010605f7819 */ /* 0x000fc400000006ff */
[----:B------:R-:W-:Y:S02]  /*07e0*/  PRMT R96, R97, 0x7632, R96 ;  /* 0x0000763261607816 */ /* 0x000fe40000000060 */
[----:B------:R-:W-:Y:S02]  /*07f0*/  SHF.L.U32 R92, R117, 0x10, RZ ;  /* 0x00000010755c7819 */ /* 0x000fe400000006ff */
[C---:B0-----:R-:W-:Y:S02]  /*0800*/  PRMT R102, R98.reuse, 0x7632, R102 ;  /* 0x0000763262667816 */ /* 0x041fe40000000066 */
[----:B------:R-:W-:Y:S01]  /*0810*/  SHF.L.U32 R103, R98, 0x10, RZ ;  /* 0x0000001062677819 */ /* 0x000fe200000006ff */
[----:B------:R-:W-:Y:S01]  /*0820*/  FADD.FTZ R92, -R101, R92 ;  /* 0x0000005c655c7221 */ /* 0x000fe20000010100 */
[----:B------:R-:W-:Y:S02]  /*0830*/  PRMT R119, R94, 0x7632, R119 ;  /* 0x000076325e777816 */ /* 0x000fe40000000077 */
[----:B------:R-:W-:-:S02]  /*0840*/  PRMT R120, R99, 0x7632, R120 ;  /* 0x0000763263787816 */ /* 0x000fc40000000078 */
[----:B------:R-:W-:Y:S01]  /*0850*/  SHF.L.U32 R98, R96, 0x10, RZ ;  /* 0x0000001060627819 */ /* 0x000fe200000006ff */
[----:B------:R-:W-:Y:S01]  /*0860*/  FADD.FTZ R96, -R101, R116 ;  /* 0x0000007465607221 */ /* 0x000fe20000010100 */
[----:B------:R-:W-:Y:S01]  /*0870*/  SHF.L.U32 R94, R93, 0x10, RZ ;  /* 0x000000105d5e7819 */ /* 0x000fe200000006ff */
[-C--:B------:R-:W-:Y:S01]  /*0880*/  FMUL.FTZ R112, R80, R95.reuse ;  /* 0x0000005f50707220 */ /* 0x080fe20000410000 */
[----:B------:R-:W-:Y:S01]  /*0890*/  SHF.L.U32 R126, R102, 0x10, RZ ;  /* 0x00000010667e7819 */ /* 0x000fe200000006ff */
[C---:B------:R-:W-:Y:S01]  /*08a0*/  FMUL.FTZ R117, R159.reuse, R96 ;  /* 0x000000609f757220 */ /* 0x040fe20000410000 */
[----:B------:R-:W-:Y:S01]  /*08b0*/  SHF.L.U32 R164, R120, 0x10, RZ ;  /* 0x0000001078a47819 */ /* 0x000fe200000006ff */
[----:B------:R-:W-:Y:S01]  /*08c0*/  FMUL.FTZ R120, R159, R92 ;  /* 0x0000005c9f787220 */ /* 0x000fe20000410000 */
[----:B------:R-:W-:Y:S01]  /*08d0*/  SHF.L.U32 R102, R119, 0x10, RZ ;  /* 0x0000001077667819 */ /* 0x000fe200000006ff */
[----:B------:R-:W-:Y:S01]  /*08e0*/  FMUL.FTZ R119, R81, R94 ;  /* 0x0000005e51777220 */ /* 0x000fe20000410000 */
[----:B------:R-:W-:Y:S01]  /*08f0*/  SHF.L.U32 R97, R97, 0x10, RZ ;  /* 0x0000001061617819 */ /* 0x000fe200000006ff */
[----:B------:R-:W-:Y:S01]  /*0900*/  FADD.FTZ R92, RZ, R112 ;  /* 0x00000070ff5c7221 */ /* 0x000fe20000010000 */
[----:B------:R-:W-:Y:S01]  /*0910*/  SHF.L.U32 R96, R118, 0x10, RZ ;  /* 0x0000001076607819 */ /* 0x000fe200000006ff */
[C---:B------:R-:W-:Y:S01]  /*0920*/  FFMA.FTZ R93, R3.reuse, R112, RZ ;  /* 0x00000070035d7223 */ /* 0x040fe200000100ff */
[----:B------:R-:W-:Y:S01]  /*0930*/  FADD.FTZ R32, R32, R95 ;  /* 0x0000005f20207221 */ /* 0x000fe20000010000 */
[----:B------:R-:W-:Y:S01]  /*0940*/  FFMA.FTZ R56, R3, R95, R56 ;  /* 0x0000005f03387223 */ /* 0x000fe20000010038 */
[----:B------:R-:W-:Y:S01]  /*0950*/  FADD.FTZ R95, R92, R119 ;  /* 0x000000775c5f7221 */ /* 0x000fe20000010000 */
[----:B------:R-:W-:Y:S01]  /*0960*/  FMUL.FTZ R114, R82, R97 ;  /* 0x0000006152727220 */ /* 0x000fe20000410000 */
[----:B------:R-:W-:Y:S01]  /*0970*/  FADD.FTZ R96, -R101, R96 ;  /* 0x0000006065607221 */ /* 0x000fe20000010100 */
[C---:B------:R-:W-:Y:S01]  /*0980*/  FFMA.FTZ R92, R120.reuse, R119, R93 ;  /* 0x00000077785c7223 */ /* 0x040fe2000001005d */
[----:B------:R-:W-:Y:S01]  /*0990*/  SHF.L.U32 R162, R121, 0x10, RZ ;  /* 0x0000001079a27819 */ /* 0x000fe200000006ff */
[----:B------:R-:W-:Y:S01]  /*09a0*/  FADD.FTZ R33, R33, R94 ;  /* 0x0000005e21217221 */ /* 0x000fe20000010000 */
[----:B------:R-:W-:Y:S01]  /*09b0*/  FFMA.FTZ R57, R120, R94, R57 ;  /* 0x0000005e78397223 */ /* 0x000fe20000010039 */
[----:B------:R-:W-:Y:S01]  /*09c0*/  FMUL.FTZ R122, R159, R96 ;  /* 0x000000609f7a7220 */ /* 0x000fe20000410000 */
        /* <DEDUP_REMOVED lines=13> */
[----:B------:R-:W-:Y:S01]  /*0aa0*/  FADD.FTZ R162, -R101, R162 ;  /* 0x000000a265a27221 */ /* 0x000fe20000010100 */
[----:B------:R-:W-:Y:S01]  /*0ab0*/  FADD.FTZ R95, R94, R123 ;  /* 0x0000007b5e5f7221 */ /* 0x000fe20000010000 */
        /* <DEDUP_REMOVED lines=19> */
.L_x_2933:
[----:B------:R-:W-:Y:S05]  /*0bf0*/  BSYNC B0 ;  /* 0x0000000000007941 */ /* 0x000fea0003800000 */
.L_x_2932:
        /* <DEDUP_REMOVED lines=21> */
[C---:B------:R-:W-:Y:S02]  /*0d50*/  PRMT R135, R93.reuse, 0x7632, R135 ;  /* 0x000076325d877816 */ /* 0x040fe40000000087 */
[----:B------:R-:W-:Y:S01]  /*0d60*/  SHF.L.U32 R130, R93, 0x10, RZ ;  /* 0x000000105d827819 */ /* 0x000fe200000006ff */
[----:B-----5:R-:W-:Y:S01]  /*0d70*/  FMUL.FTZ R127, R159, R92 ;  /* 0x0000005c9f7f7220 */ /* 0x020fe20000410000 */
[----:B------:R-:W-:Y:S02]  /*0d80*/  PRMT R138, R95, 0x7632, R138 ;  /* 0x000076325f8a7816 */ /* 0x000fe4000000008a */
[----:B------:R-:W-:Y:S01]  /*0d90*/  SHF.L.U32 R92, R134, 0x10, RZ ;  /* 0x00000010865c7819 */ /* 0x000fe200000006ff */
[----:B------:R-:W-:Y:S01]  /*0da0*/  FADD.FTZ R140, -R101, R140 ;  /* 0x0000008c658c7221 */ /* 0x000fe20000010100 */
[----:B------:R-:W-:Y:S02]  /*0db0*/  PRMT R136, R94, 0x7632, R136 ;  /* 0x000076325e887816 */ /* 0x000fe40000000088 */
[----:B---3--:R-:W-:-:S02]  /*0dc0*/  PRMT R93, R96, 0x7632, R93 ;  /* 0x00007632605d7816 */ /* 0x008fc4000000005d */
[----:B------:R-:W-:Y:S02]  /*0dd0*/  SHF.L.U32 R95, R96, 0x10, RZ ;  /* 0x00000010605f7819 */ /* 0x000fe400000006ff */
[----:B------:R-:W-:Y:S01]  /*0de0*/  PRMT R133, R98, 0x7632, R133 ;  /* 0x0000763262857816 */ /* 0x000fe20000000085 */
[----:B------:R-:W-:Y:S01]  /*0df0*/  FADD.FTZ R92, -R101, R92 ;  /* 0x0000005c655c7221 */ /* 0x000fe20000010100 */
[----:B------:R-:W-:Y:S02]  /*0e00*/  SHF.L.U32 R132, R94, 0x10, RZ ;  /* 0x000000105e847819 */ /* 0x000fe400000006ff */
[----:B------:R-:W-:Y:S01]  /*0e10*/  PRMT R96, R97, 0x7632, R96 ;  /* 0x0000763261607816 */ /* 0x000fe20000000060 */
[----:B0-----:R-:W-:Y:S01]  /*0e20*/  FMUL.FTZ R128, R72, R95 ;  /* 0x0000005f48807220 */ /* 0x001fe20000410000 */
[----:B------:R-:W-:Y:S02]  /*0e30*/  SHF.L.U32 R94, R93, 0x10, RZ ;  /* 0x000000105d5e7819 */ /* 0x000fe400000006ff */
[----:B------:R-:W-:Y:S01]  /*0e40*/  SHF.L.U32 R142, R133, 0x10, RZ ;  /* 0x00000010858e7819 */ /* 0x000fe200000006ff */
[----:B------:R-:W-:Y:S01]  /*0e50*/  FMUL.FTZ R133, R159, R140 ;  /* 0x0000008c9f857220 */ /* 0x000fe20000410000 */
[----:B------:R-:W-:-:S02]  /*0e60*/  SHF.L.U32 R137, R98, 0x10, RZ ;  /* 0x0000001062897819 */ /* 0x000fc400000006ff */
[----:B------:R-:W-:Y:S02]  /*0e70*/  SHF.L.U32 R98, R96, 0x10, RZ ;  /* 0x0000001060627819 */ /* 0x000fe400000006ff */
[----:B------:R-:W-:Y:S01]  /*0e80*/  SHF.L.U32 R140, R136, 0x10, RZ ;  /* 0x00000010888c7819 */ /* 0x000fe200000006ff */
[----:B------:R-:W-:Y:S01]  /*0e90*/  FMUL.FTZ R136, R159, R92 ;  /* 0x0000005c9f887220 */ /* 0x000fe20000410000 */
[----:B------:R-:W-:Y:S01]  /*0ea0*/  SHF.L.U32 R96, R135, 0x10, RZ ;  /* 0x0000001087607819 */ /* 0x000fe200000006ff */
[----:B------:R-:W-:Y:S01]  /*0eb0*/  FADD.FTZ R130, -R101, R130 ;  /* 0x0000008265827221 */ /* 0x000fe20000010100 */
[----:B------:R-:W-:Y:S01]  /*0ec0*/  SHF.L.U32 R97, R97, 0x10, RZ ;  /* 0x0000001061617819 */ /* 0x000fe200000006ff */
[----:B------:R-:W-:Y:S01]  /*0ed0*/  FADD.FTZ R132, -R101, R132 ;  /* 0x0000008465847221 */ /* 0x000fe20000010100 */
[----:B------:R-:W-:Y:S01]  /*0ee0*/  FADD.FTZ R92, R103, R128 ;  /* 0x00000080675c7221 */ /* 0x000fe20000010000 */
[----:B------:R-:W-:Y:S01]  /*0ef0*/  FMUL.FTZ R135, R73, R94 ;  /* 0x0000005e49877220 */ /* 0x000fe20000410000 */
[C---:B------:R-:W-:Y:S01]  /*0f00*/  FFMA.FTZ R93, R127.reuse, R128, R102 ;  /* 0x000000807f5d7223 */ /* 0x040fe20000010066 */
[----:B------:R-:W-:Y:S01]  /*0f10*/  FADD.FTZ R24, R24, R95 ;  /* 0x0000005f18187221 */ /* 0x000fe20000010000 */
[----:B------:R-:W-:Y:S01]  /*0f20*/  FFMA.FTZ R48, R127, R95, R48 ;  /* 0x0000005f7f307223 */ /* 0x000fe20000010030 */
[C---:B------:R-:W-:Y:S01]  /*0f30*/  FMUL.FTZ R129, R159.reuse, R130 ;  /* 0x000000829f817220 */ /* 0x040fe20000410000 */
[----:B------:R-:W-:Y:S01]  /*0f40*/  FMUL.FTZ R131, R159, R132 ;  /* 0x000000849f837220 */ /* 0x000fe20000410000 */
[----:B------:R-:W-:Y:S01]  /*0f50*/  FADD.FTZ R95, R92, R135 ;  /* 0x000000875c5f7221 */ /* 0x000fe20000010000 */
[----:B------:R-:W-:Y:S01]  /*0f60*/  FMUL.FTZ R130, R74, R97 ;  /* 0x000000614a827220 */ /* 0x000fe20000410000 */
[----:B------:R-:W-:Y:S01]  /*0f70*/  FADD.FTZ R96, -R101, R96 ;  /* 0x0000006065607221 */ /* 0x000fe20000010100 */
[----:B------:R-:W-:Y:S01]  /*0f80*/  FFMA.FTZ R92, R136, R135, R93 ;  /* 0x00000087885c7223 */ /* 0x000fe2000001005d */
[----:B------:R-:W-:Y:S01]  /*0f90*/  FADD.FTZ R20, R20, R137 ;  /* 0x0000008914147221 */ /* 0x000fe20000010000 */
[-C--:B------:R-:W-:Y:S01]  /*0fa0*/  FFMA.FTZ R44, R131, R137.reuse, R44 ;  /* 0x00000089832c7223 */ /* 0x080fe2000001002c */
[----:B------:R-:W-:Y:S01]  /*0fb0*/  FMUL.FTZ R132, R68, R137 ;  /* 0x0000008944847220 */ /* 0x000fe20000410000 */
[----:B------:R-:W-:Y:S01]  /*0fc0*/  SHF.L.U32 R162, R138, 0x10, RZ ;  /* 0x000000108aa27819 */ /* 0x000fe200000006ff */
[----:B------:R-:W-:Y:S01]  /*0fd0*/  FADD.FTZ R25, R25, R94 ;  /* 0x0000005e19197221 */ /* 0x000fe20000010000 */
[----:B------:R-:W-:Y:S01]  /*0fe0*/  FFMA.FTZ R49, R136, R94, R49 ;  /* 0x0000005e88317223 */ /* 0x000fe20000010031 */
[----:B------:R-:W-:Y:S01]  /*0ff0*/  FMUL.FTZ R138, R159, R96 ;  /* 0x000000609f8a7220 */ /* 0x000fe20000410000 */
[----:B------:R-:W-:Y:S01]  /*1000*/  FMUL.FTZ R137, R75, R98 ;  /* 0x000000624b897220 */ /* 0x000fe20000410000 */
[----:B------:R-:W-:Y:S01]  /*1010*/  FADD.FTZ R94, R95, R130 ;  /* 0x000000825f5e7221 */ /* 0x000fe20000010000 */
[----:B------:R-:W-:Y:S01]  /*1020*/  FFMA.FTZ R93, R129, R130, R92 ;  /* 0x00000082815d7223 */ /* 0x000fe2000001005c */
[----:B------:R-:W-:Y:S01]  /*1030*/  PRMT R139, R99, 0x7632, R139 ;  /* 0x00007632638b7816 */ /* 0x000fe2000000008b */
[----:B------:R-:W-:Y:S01]  /*1040*/  FADD.FTZ R140, -R101, R140 ;  /* 0x0000008c658c7221 */ /* 0x000fe20000010100 */
        /* <DEDUP_REMOVED lines=28> */
.L_x_2935:
[----:B------:R-:W-:Y:S05]  /*1210*/  BSYNC B0 ;  /* 0x0000000000007941 */ /* 0x000fea0003800000 */
.L_x_2934:
        /* <DEDUP_REMOVED lines=23> */
[----:B------:R-:W-:-:S02]  /*1390*/  PRMT R147, R95, 0x7632, R147 ;  /* 0x000076325f937816 */ /* 0x000fc40000000093 */
[----:B------:R-:W-:Y:S01]  /*13a0*/  SHF.L.U32 R152, R95, 0x10, RZ ;  /* 0x000000105f987819 */ /* 0x000fe200000006ff */
[----:B------:R-:W-:Y:S01]  /*13b0*/  FADD.FTZ R150, -R101, R150 ;  /* 0x0000009665967221 */ /* 0x000fe20000010100 */
[----:B0-----:R-:W-:Y:S02]  /*13c0*/  SHF.L.U32 R144, R93, 0x10, RZ ;  /* 0x000000105d907819 */ /* 0x001fe400000006ff */
[----:B------:R-:W-:Y:S02]  /*13d0*/  SHF.L.U32 R94, R143, 0x10, RZ ;  /* 0x000000108f5e7819 */ /* 0x000fe400000006ff */
[C---:B---3--:R-:W-:Y:S02]  /*13e0*/  PRMT R93, R96.reuse, 0x7632, R93 ;  /* 0x00007632605d7816 */ /* 0x048fe4000000005d */
[----:B------:R-:W-:Y:S01]  /*13f0*/  SHF.L.U32 R95, R96, 0x10, RZ ;  /* 0x00000010605f7819 */ /* 0x000fe200000006ff */
[----:B------:R-:W-:Y:S01]  /*1400*/  FADD.FTZ R148, -R101, R148 ;  /* 0x0000009465947221 */ /* 0x000fe20000010100 */
[----:B------:R-:W-:Y:S01]  /*1410*/  SHF.L.U32 R146, R146, 0x10, RZ ;  /* 0x0000001092927819 */ /* 0x000fe200000006ff */
[----:B-----5:R-:W-:Y:S01]  /*1420*/  FMUL.FTZ R143, R159, R92 ;  /* 0x0000005c9f8f7220 */ /* 0x020fe20000410000 */
        /* <DEDUP_REMOVED lines=20> */
[----:B------:R-:W-:Y:S01]  /*1570*/  FMUL.FTZ R150, R159, R94 ;  /* 0x0000005e9f967220 */ /* 0x000fe20000410000 */
[C---:B------:R-:W-:Y:S01]  /*1580*/  FFMA.FTZ R93, R143.reuse, R144, R102 ;  /* 0x000000908f5d7223 */ /* 0x040fe20000010066 */
[----:B------:R-:W-:Y:S01]  /*1590*/  PRMT R149, R98, 0x7632, R149 ;  /* 0x0000763262957816 */ /* 0x000fe20000000095 */
[----:B------:R-:W-:Y:S01]  /*15a0*/  FADD.FTZ R16, R16, R95 ;  /* 0x0000005f10107221 */ /* 0x000fe20000010000 */
[----:B------:R-:W-:Y:S01]  /*15b0*/  FFMA.FTZ R40, R143, R95, R40 ;  /* 0x0000005f8f287223 */ /* 0x000fe20000010028 */
[----:B------:R-:W-:Y:S01]  /*15c0*/  SHF.L.U32 R98, R101, 0x10, RZ ;  /* 0x0000001065627819 */ /* 0x000fe200000006ff */
[----:B------:R-:W-:Y:S01]  /*15d0*/  FADD.FTZ R95, R92, R151 ;  /* 0x000000975c5f7221 */ /* 0x000fe20000010000 */
[----:B------:R-:W-:Y:S01]  /*15e0*/  FMUL.FTZ R146, R66, R97 ;  /* 0x0000006142927220 */ /* 0x000fe20000410000 */
[----:B------:R-:W-:Y:S01]  /*15f0*/  FFMA.FTZ R92, R150, R151, R93 ;  /* 0x00000097965c7223 */ /* 0x000fe2000001005d */
        /* <DEDUP_REMOVED lines=34> */
.L_x_2937:
[----:B------:R-:W-:Y:S05]  /*1820*/  BSYNC B0 ;  /* 0x0000000000007941 */ /* 0x000fea0003800000 */
.L_x_2936:
        /* <DEDUP_REMOVED lines=25> */
.L_x_2960:
        /* <DEDUP_REMOVED lines=67> */
[----:B------:R-:W-:Y:S01]  /*1df0*/  @P6 SHF.L.U32 R94, R10, 0x10, RZ ;  /* 0x000000100a5e6819 */ /* 0x000fe200000006ff */
[----:B------:R-:W-:Y:S01]  /*1e00*/  FFMA.FTZ R93, R113, R96, R97 ;  /* 0x00000060715d7223 */ /* 0x000fe20000010061 */
[C---:B------:R-:W-:Y:S01]  /*1e10*/  FMUL.FTZ R95, R159.reuse, R92 ;  /* 0x0000005c9f5f7220 */ /* 0x040fe20000410000 */
[----:B------:R-:W-:Y:S01]  /*1e20*/  @P6 SHF.L.U32 R92, R8, 0x10, RZ ;  /* 0x00000010085c6819 */ /* 0x000fe200000006ff */
[----:B------:R-:W-:Y:S01]  /*1e30*/  FMUL.FTZ R167, R159, R98 ;  /* 0x000000629fa77220 */ /* 0x000fe20000410000 */
        /* <DEDUP_REMOVED lines=76> */
.L_x_2940:
[----:B------:R-:W-:Y:S05]  /*2300*/  BSYNC B0 ;  /* 0x0000000000007941 */ /* 0x000fea0003800000 */
.L_x_2939:
        /* <DEDUP_REMOVED lines=112> */
.L_x_2942:
[----:B------:R-:W-:Y:S05]  /*2a10*/  BSYNC B0 ;  /* 0x0000000000007941 */ /* 0x000fea0003800000 */
.L_x_2941:
        /* <DEDUP_REMOVED lines=10> */
[--C-:B------:R-:W-:Y:S01]  /*2ac0*/  FFMA.FTZ R98, R154, R96, R97.reuse ;  /* 0x000000609a627223 */ /* 0x100fe20000010061 */
[----:B-----5:R-:W-:Y:S01]  /*2ad0*/  FMUL.FTZ R101, R159, R92 ;  /* 0x0000005c9f657220 */ /* 0x020fe20000410000 */
[-CC-:B------:R-:W-:Y:S01]  /*2ae0*/  FFMA.FTZ R100, R156, R96.reuse, R97.reuse ;  /* 0x000000609c647223 */ /* 0x180fe20000010061 */
[-CC-:B------:R-:W-:Y:S01]  /*2af0*/  FFMA.FTZ R99, R149, R96.reuse, R97.reuse ;  /* 0x0000006095637223 */ /* 0x180fe20000010061 */
[----:B------:R-:W-:Y:S01]  /*2b00*/  FFMA.FTZ R162, R158, R96, R97 ;  /* 0x000000609ea27223 */ /* 0x000fe20000010061 */
[----:B------:R-:W-:Y:S01]  /*2b10*/  FADD.FTZ R96, R146, -R95 ;  /* 0x8000005f92607221 */ /* 0x000fe20000010000 */
[----:B------:R-:W-:Y:S01]  /*2b20*/  FMUL.FTZ R95, R159, R94 ;  /* 0x0000005e9f5f7220 */ /* 0x000fe20000410000 */
[----:B------:R-:W-:Y:S01]  /*2b30*/  FADD.FTZ R100, R155, -R100 ;  /* 0x800000649b647221 */ /* 0x000fe20000010000 */
[----:B------:R-:W-:Y:S01]  /*2b40*/  FADD.FTZ R98, R153, -R98 ;  /* 0x8000006299627221 */ /* 0x000fe20000010000 */
[----:B------:R-:W-:Y:S01]  /*2b50*/  @P5 SHF.L.U32 R92, R86, 0x10, RZ ;  /* 0x00000010565c5819 */ /* 0x000fe200000006ff */
[----:B------:R-:W-:Y:S01]  /*2b60*/  FADD.FTZ R102, R152, -R99 ;  /* 0x8000006398667221 */ /* 0x000fe20000010000 */
[----:B------:R-:W-:Y:S01]  /*2b70*/  @P5 PRMT R94, R86, 0x7632, R94 ;  /* 0x00007632565e5816 */ /* 0x000fe2000000005e */
[C---:B------:R-:W-:Y:S01]  /*2b80*/  FMUL.FTZ R103, R159.reuse, R100 ;  /* 0x000000649f677220 */ /* 0x040fe20000410000 */
[----:B------:R-:W-:Y:S01]  /*2b90*/  FMUL.FTZ R99, R159, R98 ;  /* 0x000000629f637220 */ /* 0x000fe20000410000 */
[----:B------:R-:W-:Y:S01]  /*2ba0*/  @P5 FADD.FTZ R101, R101, R92 ;  /* 0x0000005c65655221 */ /* 0x000fe20000010000 */
[----:B------:R-:W-:Y:S01]  /*2bb0*/  FADD.FTZ R92, R144, -R93 ;  /* 0x8000005d905c7221 */ /* 0x000fe20000010000 */
[----:B------:R-:W-:Y:S01]  /*2bc0*/  @P5 SHF.L.U32 R94, R94, 0x10, RZ ;  /* 0x000000105e5e5819 */ /* 0x000fe200000006ff */
[----:B------:R-:W-:Y:S01]  /*2bd0*/  FMUL.FTZ R97, R159, R96 ;  /* 0x000000609f617220 */ /* 0x000fe20000410000 */
[----:B------:R-:W-:Y:S01]  /*2be0*/  LOP3.LUT P6, RZ, R109, 0xff, RZ, 0xc0, !PT ;  /* 0x000000ff6dff7812 */ /* 0x000fe200078cc0ff */
[----:B------:R-:W-:Y:S01]  /*2bf0*/  FMUL.FTZ R93, R159, R92 ;  /* 0x0000005c9f5d7220 */ /* 0x000fe20000410000 */
[----:B------:R-:W-:Y:S01]  /*2c00*/  @P5 PRMT R92, R84, 0x7632, R92 ;  /* 0x00007632545c5816 */ /* 0x000fe2000000005c */
[----:B------:R-:W-:Y:S01]  /*2c10*/  @P5 FADD.FTZ R103, R103, R94 ;  /* 0x0000005e67675221 */ /* 0x000fe20000010000 */
[----:B------:R-:W-:Y:S01]  /*2c20*/  FMUL.FTZ R163, R159, R102 ;  /* 0x000000669fa37220 */ /* 0x000fe20000410000 */
[----:B------:R-:W-:Y:S01]  /*2c30*/  FADD.FTZ R162, R157, -R162 ;  /* 0x800000a29da27221 */ /* 0x000fe20000010000 */
[----:B------:R-:W-:Y:S01]  /*2c40*/  @P5 SHF.L.U32 R92, R92, 0x10, RZ ;  /* 0x000000105c5c5819 */ /* 0x000fe200000006ff */
[----:B------:R-:W-:-:S02]  /*2c50*/  FMUL.FTZ R96, R103, R160 ;  /* 0x000000a067607220 */ /* 0x000fc40000410000 */
[----:B------:R-:W-:Y:S02]  /*2c60*/  FMUL.FTZ R159, R159, R162 ;  /* 0x000000a29f9f7220 */ /* 0x000fe40000410000 */
        /* <DEDUP_REMOVED lines=48> */
[----:B------:R-:W-:Y:S02]  /*2f70*/  @P6 PRMT R89, R97, 0x7610, R89 ;  /* 0x0000761061596816 */ /* 0x000fe40000000059 */
[----:B------:R-:W-:-:S02]  /*2f80*/  FSEL R163, R163, RZ, P5 ;  /* 0x000000ffa3a37208 */ /* 0x000fc40002800000 */
[----:B------:R-:W-:Y:S02]  /*2f90*/  LOP3.LUT P5, RZ, R109, 0xff000000, RZ, 0xc0, !PT ;  /* 0xff0000006dff7812 */ /* 0x000fe400078ac0ff */
[----:B------:R-:W-:Y:S02]  /*2fa0*/  @P6 PRMT R91, R96, 0x7610, R91 ;  /* 0x00007610605b6816 */ /* 0x000fe4000000005b */
[----:B------:R-:W-:Y:S02]  /*2fb0*/  FSEL R160, R160, RZ, P5 ;  /* 0x000000ffa0a07208 */ /* 0x000fe40002800000 */
[----:B------:R-:W-:Y:S02]  /*2fc0*/  ISETP.NE.U32.AND P5, PT, RZ, UR16, PT ;  /* 0x00000010ff007c0c */ /* 0x000fe4000bfa5070 */
[----:B------:R-:W-:Y:S02]  /*2fd0*/  @P6 F2FP.BF16.F32.PACK_AB R101, RZ, R99 ;  /* 0x00000063ff65623e */ /* 0x000fe400000010ff */
[----:B------:R-:W-:-:S02]  /*2fe0*/  ISETP.NE.AND.EX P5, PT, RZ, UR17, PT, P5 ;  /* 0x00000011ff007c0c */ /* 0x000fc4000bfa5350 */
[----:B------:R-:W-:Y:S02]  /*2ff0*/  F2FP.BF16.F32.PACK_AB R94, R169, R98 ;  /* 0x00000062a95e723e */ /* 0x000fe400000010ff */
        /* <DEDUP_REMOVED lines=17> */
.L_x_2944:
[----:B------:R-:W-:Y:S05]  /*3110*/  BSYNC B0 ;  /* 0x0000000000007941 */ /* 0x000fea0003800000 */
.L_x_2943:
[----:B------:R-:W-:Y:S02]  /*3120*/  IADD3 R0, R0, UR20, RZ ;  /* 0x0000001400007c10 */ /* 0x000fe4000fffe0ff */
[----:B------:R-:W-:Y:S02]  /*3130*/  SEL R100, RZ, 0x1, P4 ;  /* 0x00000001ff647807 */ /* 0x000fe40002000000 */
[----:B------:R-:W-:-:S13]  /*3140*/  ISETP.GE.AND P5, PT, R0, UR21, PT ;  /* 0x0000001500007c0c */ /* 0x000fda000bfa6270 */
[----:B------:R-:W-:Y:S05]  /*3150*/  @!P5 BRA `(.L_x_2945) ;  /* 0xffffffd000c4d947 */ /* 0x000fea000383ffff */
.L_x_2931:
        /* <DEDUP_REMOVED lines=16> */
.L_x_2947:
[----:B------:R-:W-:Y:S05]  /*3260*/  BSYNC B0 ;  /* 0x0000000000007941 */ /* 0x000fea0003800000 */
.L_x_2946:
        /* <DEDUP_REMOVED lines=11> */
.L_x_2949:
[----:B------:R-:W-:Y:S05]  /*3320*/  BSYNC B0 ;  /* 0x0000000000007941 */ /* 0x000fea0003800000 */
.L_x_2948:
        /* <DEDUP_REMOVED lines=10> */
.L_x_2938:
[----:B------:R-:W-:Y:S01]  /*33d0*/  HFMA2.MMA R164, -RZ, RZ, 0, 9.5367431640625e-07 ;  /* 0x00000010ffa47435 */ /* 0x000fe200000001ff */
[----:B------:R-:W-:Y:S02]  /*33e0*/  MOV R165, 0x1f ;  /* 0x0000001f00a57802 */ /* 0x000fe40000000f00 */
[----:B------:R-:W-:-:S08]  /*33f0*/  MOV R162, 0xffffffff ;  /* 0xffffffff00a27802 */ /* 0x000fd00000000f00 */
[----:B-----5:R-:W-:Y:S05]  /*3400*/  WARPSYNC.COLLECTIVE R162, `(.L_x_2950) ;  /* 0x00000000a2087348 */ /* 0x020fea0003c00000 */
[----:B------:R0:W1:Y:S02]  /*3410*/  SHFL.DOWN P6, R163, R103, R164, R165 ;  /* 0x080000a467a37389 */ /* 0x00006400000c00a5 */
[----:B01---5:R-:W-:Y:S01]  /*3420*/  ENDCOLLECTIVE ;  /* 0x000000000000791b */ /* 0x023fe20003800000 */
.L_x_2950:
[----:B------:R-:W-:-:S05]  /*3430*/  MOV R94, R163 ;  /* 0x000000a3005e7202 */ /* 0x000fca0000000f00 */
[----:B------:R-:W-:Y:S01]  /*3440*/  FADD.FTZ R94, R94, R103 ;  /* 0x000000675e5e7221 */ /* 0x000fe20000010000 */
[----:B------:R-:W-:-:S07]  /*3450*/  MOV R103, R102 ;  /* 0x0000006600677202 */ /* 0x000fce0000000f00 */
[----:B------:R-:W-:Y:S05]  /*3460*/  WARPSYNC.COLLECTIVE R162, `(.L_x_2951) ;  /* 0x00000000a2087348 */ /* 0x000fea0003c00000 */
[----:B------:R0:W1:Y:S02]  /*3470*/  SHFL.DOWN P6, R163, R103, R164, R165 ;  /* 0x080000a467a37389 */ /* 0x00006400000c00a5 */
[----:B01----:R-:W-:Y:S01]  /*3480*/  ENDCOLLECTIVE ;  /* 0x000000000000791b */ /* 0x003fe20003800000 */
.L_x_2951:
[----:B------:R-:W-:Y:S01]  /*3490*/  HFMA2.MMA R164, -RZ, RZ, 0, 4.76837158203125e-07 ;  /* 0x00000008ffa47435 */ /* 0x000fe200000001ff */
[----:B------:R-:W-:Y:S02]  /*34a0*/  MOV R103, R94 ;  /* 0x0000005e00677202 */ /* 0x000fe40000000f00 */
[----:B------:R-:W-:-:S08]  /*34b0*/  MOV R95, R163 ;  /* 0x000000a3005f7202 */ /* 0x000fd00000000f00 */
[----:B------:R-:W-:Y:S05]  /*34c0*/  WARPSYNC.COLLECTIVE R162, `(.L_x_2952) ;  /* 0x00000000a2087348 */ /* 0x000fea0003c00000 */
[----:B------:R0:W1:Y:S02]  /*34d0*/  SHFL.DOWN P6, R163, R103, R164, R165 ;  /* 0x080000a467a37389 */ /* 0x00006400000c00a5 */
[----:B01----:R-:W-:Y:S01]  /*34e0*/  ENDCOLLECTIVE ;  /* 0x000000000000791b */ /* 0x003fe20003800000 */
.L_x_2952:
[----:B------:R-:W-:-:S05]  /*34f0*/  FADD.FTZ R95, R95, R102 ;  /* 0x000000665f5f7221 */ /* 0x000fca0000010000 */
[----:B------:R-:W-:Y:S02]  /*3500*/  MOV R103, R95 ;  /* 0x0000005f00677202 */ /* 0x000fe40000000f00 */
[----:B------:R-:W-:-:S07]  /*3510*/  MOV R97, R163 ;  /* 0x000000a300617202 */ /* 0x000fce0000000f00 */
[----:B------:R-:W-:Y:S05]  /*3520*/  WARPSYNC.COLLECTIVE R162, `(.L_x_2953) ;  /* 0x00000000a2087348 */ /* 0x000fea0003c00000 */
[----:B------:R0:W1:Y:S02]  /*3530*/  SHFL.DOWN P6, R163, R103, R164, R165 ;  /* 0x080000a467a37389 */ /* 0x00006400000c00a5 */
[----:B01----:R-:W-:Y:S01]  /*3540*/  ENDCOLLECTIVE ;  /* 0x000000000000791b */ /* 0x003fe20003800000 */
.L_x_2953:
[----:B------:R-:W-:Y:S01]  /*3550*/  FADD.FTZ R97, R94, R97 ;  /* 0x000000615e617221 */ /* 0x000fe20000010000 */
[----:B------:R-:W-:-:S04]  /*3560*/  HFMA2.MMA R164, -RZ, RZ, 0, 2.384185791015625e-07 ;  /* 0x00000004ffa47435 */ /* 0x000fc800000001ff */
[----:B------:R-:W-:Y:S02]  /*3570*/  MOV R103, R97 ;  /* 0x0000006100677202 */ /* 0x000fe40000000f00 */
[----:B------:R-:W-:-:S07]  /*3580*/  MOV R96, R163 ;  /* 0x000000a300607202 */ /* 0x000fce0000000f00 */
[----:B------:R-:W-:Y:S05]  /*3590*/  WARPSYNC.COLLECTIVE R162, `(.L_x_2954) ;  /* 0x00000000a2087348 */ /* 0x000fea0003c00000 */
[----:B------:R0:W1:Y:S02]  /*35a0*/  SHFL.DOWN P6, R163, R103, R164, R165 ;  /* 0x080000a467a37389 */ /* 0x00006400000c00a5 */
[----:B01----:R-:W-:Y:S01]  /*35b0*/  ENDCOLLECTIVE ;  /* 0x000000000000791b */ /* 0x003fe20003800000 */
.L_x_2954:
[----:B------:R-:W-:-:S05]  /*35c0*/  FADD.FTZ R96, R95, R96 ;  /* 0x000000605f607221 */ /* 0x000fca0000010000 */
[----:B------:R-:W-:Y:S02]  /*35d0*/  MOV R103, R96 ;  /* 0x0000006000677202 */ /* 0x000fe40000000f00 */
[----:B------:R-:W-:-:S07]  /*35e0*/  MOV R98, R163 ;  /* 0x000000a300627202 */ /* 0x000fce0000000f00 */
[----:B------:R-:W-:Y:S05]  /*35f0*/  WARPSYNC.COLLECTIVE R162, `(.L_x_2955) ;  /* 0x00000000a2087348 */ /* 0x000fea0003c00000 */
[----:B------:R0:W1:Y:S02]  /*3600*/  SHFL.DOWN P6, R163, R103, R164, R165 ;  /* 0x080000a467a37389 */ /* 0x00006400000c00a5 */
[----:B01----:R-:W-:Y:S01]  /*3610*/  ENDCOLLECTIVE ;  /* 0x000000000000791b */ /* 0x003fe20003800000 */
.L_x_2955:
[----:B------:R-:W-:Y:S01]  /*3620*/  FADD.FTZ R98, R97, R98 ;  /* 0x0000006261627221 */ /* 0x000fe20000010000 */
[----:B------:R-:W-:-:S04]  /*3630*/  HFMA2.MMA R164, -RZ, RZ, 0, 1.1920928955078125e-07 ;  /* 0x00000002ffa47435 */ /* 0x000fc800000001ff */
[----:B------:R-:W-:Y:S02]  /*3640*/  MOV R103, R98 ;  /* 0x0000006200677202 */ /* 0x000fe40000000f00 */
[----:B------:R-:W-:-:S07]  /*3650*/  MOV R99, R163 ;  /* 0x000000a300637202 */ /* 0x000fce0000000f00 */
[----:B------:R-:W-:Y:S05]  /*3660*/  WARPSYNC.COLLECTIVE R162, `(.L_x_2956) ;  /* 0x00000000a2087348 */ /* 0x000fea0003c00000 */
[----:B------:R0:W1:Y:S02]  /*3670*/  SHFL.DOWN P6, R163, R103, R164, R165 ;  /* 0x080000a467a37389 */ /* 0x00006400000c00a5 */
[----:B01----:R-:W-:Y:S01]  /*3680*/  ENDCOLLECTIVE ;  /* 0x000000000000791b */ /* 0x003fe20003800000 */
.L_x_2956:
[----:B------:R-:W-:-:S05]  /*3690*/  FADD.FTZ R99, R96, R99 ;  /* 0x0000006360637221 */ /* 0x000fca0000010000 */
[----:B------:R-:W-:Y:S02]  /*36a0*/  MOV R103, R99 ;  /* 0x0000006300677202 */ /* 0x000fe40000000f00 */
[----:B------:R-:W-:-:S07]  /*36b0*/  MOV R101, R163 ;  /* 0x000000a300657202 */ /* 0x000fce0000000f00 */
[----:B------:R-:W-:Y:S05]  /*36c0*/  WARPSYNC.COLLECTIVE R162, `(.L_x_2957) ;  /* 0x00000000a2087348 */ /* 0x000fea0003c00000 */
[----:B------:R0:W1:Y:S02]  /*36d0*/  SHFL.DOWN P6, R163, R103, R164, R165 ;  /* 0x080000a467a37389 */ /* 0x00006400000c00a5 */
[----:B01----:R-:W-:Y:S01]  /*36e0*/  ENDCOLLECTIVE ;  /* 0x000000000000791b */ /* 0x003fe20003800000 */
.L_x_2957:
[----:B------:R-:W-:Y:S01]  /*36f0*/  FADD.FTZ R101, R98, R101 ;  /* 0x0000006562657221 */ /* 0x000fe20000010000 */
[----:B------:R-:W-:-:S04]  /*3700*/  HFMA2.MMA R164, -RZ, RZ, 0, 5.9604644775390625e-08 ;  /* 0x00000001ffa47435 */ /* 0x000fc800000001ff */
[----:B------:R-:W-:Y:S02]  /*3710*/  MOV R103, R101 ;  /* 0x0000006500677202 */ /* 0x000fe40000000f00 */
[----:B------:R-:W-:-:S07]  /*3720*/  MOV R100, R163 ;  /* 0x000000a300647202 */ /* 0x000fce0000000f00 */
[----:B------:R-:W-:Y:S05]  /*3730*/  WARPSYNC.COLLECTIVE R162, `(.L_x_2958) ;  /* 0x00000000a2087348 */ /* 0x000fea0003c00000 */
[----:B------:R0:W1:Y:S02]  /*3740*/  SHFL.DOWN P6, R163, R103, R164, R165 ;  /* 0x080000a467a37389 */ /* 0x00006400000c00a5 */
[----:B01----:R-:W-:Y:S01]  /*3750*/  ENDCOLLECTIVE ;  /* 0x000000000000791b */ /* 0x003fe20003800000 */
.L_x_2958:
[----:B------:R-:W-:-:S05]  /*3760*/  FADD.FTZ R100, R99, R100 ;  /* 0x0000006463647221 */ /* 0x000fca0000010000 */
[----:B------:R-:W-:Y:S02]  /*3770*/  MOV R103, R100 ;  /* 0x0000006400677202 */ /* 0x000fe40000000f00 */
[----:B------:R-:W-:-:S07]  /*3780*/  MOV R94, R163 ;  /* 0x000000a3005e7202 */ /* 0x000fce0000000f00 */
[----:B------:R-:W-:Y:S05]  /*3790*/  WARPSYNC.COLLECTIVE R162, `(.L_x_2959) ;  /* 0x00000000a2087348 */ /* 0x000fea0003c00000 */
[----:B------:R0:W1:Y:S02]  /*37a0*/  SHFL.DOWN P6, R163, R103, R164, R165 ;  /* 0x080000a467a37389 */ /* 0x00006400000c00a5 */
[----:B01----:R-:W-:Y:S01]  /*37b0*/  ENDCOLLECTIVE ;  /* 0x000000000000791b */ /* 0x003fe20003800000 */
.L_x_2959:
[----:B------:R-:W-:Y:S01]  /*37c0*/  MOV R95, R163 ;  /* 0x000000a3005f7202 */ /* 0x000fe20000000f00 */
[----:B------:R-:W-:Y:S06]  /*37d0*/  BRA `(.L_x_2960) ;  /* 0xffffffe000787947 */ /* 0x000fec000383ffff */
.L_x_2961:
        /* <DEDUP_REMOVED lines=10> */
.L_x_11307:


//--------------------- .text._ZN10layer_norm13ln_bwd_kernelINS_13Kernel_traitsIf13__nv_bfloat16S2_S2_fjLj6144ELj1ELj1ELj8ELj16ENS_18Kernel_traits_baseILj6144EfS2_S2_S2_fjLj256EEEEELb1ELb0ELb0ELb1EEEvNS_9BwdParamsE --------------------------
	.section	.text._ZN10layer_norm13ln_bwd_kernelINS_13Kernel_traitsIf13__nv_bfloat16S2_S2_fjLj6144ELj1ELj1ELj8ELj16ENS_18Kernel_traits_baseILj6144EfS2_S2_S2_fjLj256EEEEELb1ELb0ELb0ELb1EEEvNS_9BwdParamsE,"ax",@progbits
	.align	128
        .global         _ZN10layer_norm13ln_bwd_kernelINS_13Kernel_traitsIf13__nv_bfloat16S2_S2_fjLj6144ELj1ELj1ELj8ELj16ENS_18Kernel_traits_baseILj6144EfS2_S2_S2_fjLj256EEEEELb1ELb0ELb0ELb1EEEvNS_9BwdParamsE
        .type           _ZN10layer_norm13ln_bwd_kernelINS_13Kernel_traitsIf13__nv_bfloat16S2_S2_fjLj6144ELj1ELj1ELj8ELj16ENS_18Kernel_traits_baseILj6144EfS2_S2_S2_fjLj256EEEEELb1ELb0ELb0ELb1EEEvNS_9BwdParamsE,@function
        .size           _ZN10layer_norm13ln_bwd_kernelINS_13Kernel_traitsIf13__nv_bfloat16S2_S2_fjLj6144ELj1ELj1ELj8ELj16ENS_18Kernel_traits_baseILj6144EfS2_S2_S2_fjLj256EEEEELb1ELb0ELb0ELb1EEEvNS_9BwdParamsE,(.L_x_11308 - _ZN10layer_norm13ln_bwd_kernelINS_13Kernel_traitsIf13__nv_bfloat16S2_S2_fjLj6144ELj1ELj1ELj8ELj16ENS_18Kernel_traits_baseILj6144EfS2_S2_S2_fjLj256EEEEELb1ELb0ELb0ELb1EEEvNS_9BwdParamsE)
        .other          _ZN10layer_norm13ln_bwd_kernelINS_13Kernel_traitsIf13__nv_bfloat16S2_S2_fjLj6144ELj1ELj1ELj8ELj16ENS_18Kernel_traits_baseILj6144EfS2_S2_S2_fjLj256EEEEELb1ELb0ELb0ELb1EEEvNS_9BwdParamsE,@"STO_CUDA_ENTRY STV_DEFAULT"
_ZN10layer_norm13ln_bwd_kernelINS_13Kernel_traitsIf13__nv_bfloat16S2_S2_fjLj6144ELj1ELj1ELj8ELj16ENS_18Kernel_traits_baseILj6144EfS2_S2_S2_fjLj256EEEEELb1ELb0ELb0ELb1EEEvNS_9BwdParamsE:
.text._ZN10layer_norm13ln_bwd_kernelINS_13Kernel_traitsIf13__nv_bfloat16S2_S2_fjLj6144ELj1ELj1ELj8ELj16ENS_18Kernel_traits_baseILj6144EfS2_S2_S2_fjLj256EEEEELb1ELb0ELb0ELb1EEEvNS_9BwdParamsE:
[----:B------:R-:W-:Y:S01]  /*0000*/  LDC R1, c[0x0][0x28] ;  /* 0x00000a00ff017b82 */ /* 0x000fe20000000800 */
[----:B------:R-:W0:Y:S07]  /*0010*/  S2R R73, SR_TID.X ;  /* 0x0000000000497919 */ /* 0x000e2e0000002100 */
[----:B------:R-:W1:Y:S01]  /*0020*/  S2UR UR6, SR_CTAID.X ;  /* 0x00000000000679c3 */ /* 0x000e620000002500 */
[----:B------:R-:W-:Y:S01]  /*0030*/  ULDC UR7, c[0x0][0x214] ;  /* 0x0000850000077ab9 */ /* 0x000fe20000000800 */
        /* <DEDUP_REMOVED lines=9> */
[----:B------:R-:W-:Y:S01]  /*00d0*/  ULDC.64 UR20, c[0x0][0x2f8] ;  /* 0x0000be0000147ab9 */ /* 0x000fe20000000a00 */
[----:B------:R-:W-:Y:S01]  /*00e0*/  ULDC.64 UR22, c[0x0][0x210] ;  /* 0x0000840000167ab9 */ /* 0x000fe20000000a00 */
[----:B0-----:R-:W-:-:S02]  /*00f0*/  SHF.R.U32.HI R121, RZ, 0x8, R73 ;  /* 0x00000008ff797819 */ /* 0x001fc40000011649 */
[----:B------:R-:W-:Y:S02]  /*0100*/  LOP3.LUT R72, R73, 0xff, RZ, 0xc0, !PT ;  /* 0x000000ff49487812 */ /* 0x000fe400078ec0ff */
[C---:B-1----:R-:W-:Y:S02]  /*0110*/  IADD3 R124, R121.reuse, UR6, RZ ;  /* 0x00000006797c7c10 */ /* 0x042fe4000fffe0ff */
        /* <DEDUP_REMOVED lines=28> */
.L_x_2962:
        /* <DEDUP_REMOVED lines=11> */
[----:B------:R-:W-:-:S02]  /*0390*/  IADD3 R122, R121, 0x8, RZ ;  /* 0x00000008797a7810 */ /* 0x000fc40007ffe0ff */
[----:B------:R-:W-:Y:S02]  /*03a0*/  CS2R R74, SRZ ;  /* 0x00000000004a7805 */ /* 0x000fe4000001ff00 */
[----:B------:R-:W-:Y:S02]  /*03b0*/  ISETP.NE.AND.EX P0, PT, RZ, UR7, PT, P0 ;  /* 0x00000007ff007c0c */ /* 0x000fe4000bf05300 */
        /* <DEDUP_REMOVED lines=23> */
[----:B0-----:R-:W-:-:S07]  /*0530*/  MOV R123, RZ ;  /* 0x000000ff007b7202 */ /* 0x001fce0000000f00 */
.L_x_2965:
[----:B0-----:R-:W0:Y:S01]  /*0540*/  @P0 LDC.64 R44, c[0x0][0x270] ;  /* 0x00009c00ff2c0b82 */ /* 0x001e220000000a00 */
[----:B------:R-:W-:-:S05]  /*0550*/  IMAD R2, R124, UR9, RZ ;  /* 0x000000097c027c24 */ /* 0x000fca000f8e02ff */
[----:B------:R-:W-:Y:S02]  /*0560*/  SHF.R.S32.HI R3, RZ, 0x1f, R2 ;  /* 0x0000001fff037819 */ /* 0x000fe40000011402 */
[----:B------:R-:W1:Y:S02]  /*0570*/  LDC.64 R58, c[0x0][0x250] ;  /* 0x00009400ff3a7b82 */ /* 0x000e640000000a00 */
[----:B------:R-:W-:-:S04]  /*0580*/  LEA.HI R3, R3, R2, RZ, 0x3 ;  /* 0x0000000203037211 */ /* 0x000fc800078f18ff */
[----:B------:R-:W-:Y:S02]  /*0590*/  LEA.HI.SX32 R69, R3, R72, 0x1d ;  /* 0x0000004803457211 */ /* 0x000fe400078feaff */
[----:B------:R-:W2:Y:S01]  /*05a0*/  LDC.64 R64, c[0x0][0x2b8] ;  /* 0x0000ae00ff407b82 */ /* 0x000ea20000000a00 */
[----:B------:R-:W-:Y:S02]  /*05b0*/  SHF.R.S32.HI R3, RZ, 0x1f, R124 ;  /* 0x0000001fff037819 */ /* 0x000fe4000001147c */
[C---:B------:R-:W-:Y:S02]  /*05c0*/  IADD3 R137, R69.reuse, 0x100, RZ ;  /* 0x0000010045897810 */ /* 0x040fe40007ffe0ff */
[----:B------:R-:W-:-:S03]  /*05d0*/  SHF.L.U32 R129, R69, 0x4, RZ ;  /* 0x0000000445817819 */ /* 0x000fc600000006ff */
[----:B------:R-:W3:Y:S01]  /*05e0*/  LDC.64 R130, c[0x0][0x258] ;  /* 0x00009600ff827b82 */ /* 0x000ee20000000a00 */
[C---:B0-----:R-:W-:Y:S01]  /*05f0*/  @P0 LEA R2, P1, R124.reuse, R44, 0x1 ;  /* 0x0000002c7c020211 */ /* 0x041fe200078208ff */
[----:B------:R-:W-:Y:S01]  /*0600*/  VIADD R139, R69, 0x200 ;  /* 0x00000200458b7836 */ /* 0x000fe20000000000 */
[----:B------:R-:W-:Y:S02]  /*0610*/  SHF.L.U32 R128, R137, 0x4, RZ ;  /* 0x0000000489807819 */ /* 0x000fe400000006ff */
[----:B------:R-:W-:Y:S02]  /*0620*/  SHF.R.U32.HI R161, RZ, 0x1c, R69 ;  /* 0x0000001cffa17819 */ /* 0x000fe40000011645 */
[----:B------:R-:W-:Y:S02]  /*0630*/  IADD3 R44, P2, R129, UR12, RZ ;  /* 0x0000000c812c7c10 */ /* 0x000fe4000ff5e0ff */
[----:B------:R-:W-:Y:S02]  /*0640*/  @P0 LEA.HI.X R3, R124, R45, R3, 0x1, P1 ;  /* 0x0000002d7c030211 */ /* 0x000fe400008f0c03 */
[----:B------:R-:W-:-:S02]  /*0650*/  SHF.R.U32.HI R127, RZ, 0x1c, R137 ;  /* 0x0000001cff7f7819 */ /* 0x000fc40000011689 */
[----:B------:R-:W-:Y:S01]  /*0660*/  IADD3 R52, P1, R128, UR12, RZ ;  /* 0x0000000c80347c10 */ /* 0x000fe2000ff3e0ff */
[----:B------:R1:W4:Y:S01]  /*0670*/  @P0 LDG.E.U16 R138, desc[UR4][R2.64] ;  /* 0x00000004028a0981 */ /* 0x000322000c1e1500 */
[----:B------:R-:W-:Y:S02]  /*0680*/  SHF.L.U32 R126, R139, 0x4, RZ ;  /* 0x000000048b7e7819 */ /* 0x000fe400000006ff */
[----:B------:R-:W-:Y:S02]  /*0690*/  IADD3.X R45, R161, UR13, RZ, P2, !PT ;  /* 0x0000000da12d7c10 */ /* 0x000fe400097fe4ff */
[----:B------:R-:W-:Y:S02]  /*06a0*/  IADD3.X R53, R127, UR13, RZ, P1, !PT ;  /* 0x0000000d7f357c10 */ /* 0x000fe40008ffe4ff */
[----:B------:R-:W-:Y:S02]  /*06b0*/  SHF.R.U32.HI R125, RZ, 0x1c, R139 ;  /* 0x0000001cff7d7819 */ /* 0x000fe4000001168b */
[----:B------:R-:W-:Y:S01]  /*06c0*/  IADD3 R56, P1, R126, UR12, RZ ;  /* 0x0000000c7e387c10 */ /* 0x000fe2000ff3e0ff */
[C---:B-1----:R-:W-:Y:S01]  /*06d0*/  IMAD.WIDE R2, R124.reuse, 0x4, R58 ;  /* 0x000000047c027825 */ /* 0x042fe200078e023a */
[----:B------:R-:W4:Y:S02]  /*06e0*/  LDG.E.128 R44, desc[UR4][R44.64] ;  /* 0x000000042c2c7981 */ /* 0x000f24000c1e1d00 */
[----:B------:R-:W-:Y:S01]  /*06f0*/  IADD3.X R57, R125, UR13, RZ, P1, !PT ;  /* 0x0000000d7d397c10 */ /* 0x000fe20008ffe4ff */
[--C-:B--2---:R-:W-:Y:S01]  /*0700*/  IMAD.WIDE.U32 R48, R69, 0x10, R64.reuse ;  /* 0x0000001045307825 */ /* 0x104fe200078e0040 */
[----:B------:R0:W2:Y:S03]  /*0710*/  LDG.E R141, desc[UR4][R2.64] ;  /* 0x00000004028d7981 */ /* 0x0000a6000c1e1900 */
[----:B------:R-:W-:Y:S01]  /*0720*/  IMAD.WIDE.U32 R60, R137, 0x10, R64 ;  /* 0x00000010893c7825 */ /* 0x000fe200078e0040 */
[----:B------:R-:W2:Y:S03]  /*0730*/  LDG.E.128 R52, desc[UR4][R52.64] ;  /* 0x0000000434347981 */ /* 0x000ea6000c1e1d00 */
[----:B---3--:R-:W-:Y:S01]  /*0740*/  IMAD.WIDE R130, R124, 0x4, R130 ;  /* 0x000000047c827825 */ /* 0x008fe200078e0282 */
[----:B------:R-:W3:Y:S04]  /*0750*/  LDG.E.128 R48, desc[UR4][R48.64] ;  /* 0x0000000430307981 */ /* 0x000ee8000c1e1d00 */
[----:B------:R-:W3:Y:S04]  /*0760*/  LDG.E.128 R56, desc[UR4][R56.64] ;  /* 0x0000000438387981 */ /* 0x000ee8000c1e1d00 */
[----:B------:R-:W3:Y:S04]  /*0770*/  LDG.E.128 R60, desc[UR4][R60.64] ;  /* 0x000000043c3c7981 */ /* 0x000ee8000c1e1d00 */
[----:B------:R1:W3:Y:S01]  /*0780*/  LDG.E R130, desc[UR4][R130.64] ;  /* 0x0000000482827981 */ /* 0x0002e2000c1e1900 */
[----:B------:R-:W-:-:S06]  /*0790*/  IMAD.WIDE.U32 R64, R139, 0x10, R64 ;  /* 0x000000108b407825 */ /* 0x000fcc00078e0040 */
[----:B------:R-:W3:Y:S01]  /*07a0*/  LDG.E.128 R64, desc[UR4][R64.64] ;  /* 0x0000000440407981 */ /* 0x000ee2000c1e1d00 */
[----:B------:R-:W-:-:S04]  /*07b0*/  ISETP.NE.U32.AND P1, PT, RZ, UR10, PT ;  /* 0x0000000aff007c0c */ /* 0x000fc8000bf25070 */
[----:B------:R-:W-:Y:S02]  /*07c0*/  ISETP.NE.AND.EX P1, PT, RZ, UR11, PT, P1 ;  /* 0x0000000bff007c0c */ /* 0x000fe4000bf25310 */
[----:B------:R-:W-:-:S11]  /*07d0*/  LEA R68, P3, R137, UR14, 0x3 ;  /* 0x0000000e89447c11 */ /* 0x000fd6000f8618ff */
[----:B0-----:R-:W-:-:S04]  /*07e0*/  @P1 LEA R2, P2, R69, UR10, 0x4 ;  /* 0x0000000a45021c11 */ /* 0x001fc8000f8420ff */
[----:B------:R-:W-:Y:S02]  /*07f0*/  @P1 LEA.HI.X R3, R69, UR11, RZ, 0x4, P2 ;  /* 0x0000000b45031c11 */ /* 0x000fe400090f24ff */
[----:B------:R-:W-:Y:S02]  /*0800*/  @P1 LEA R132, P2, R137, UR10, 0x4 ;  /* 0x0000000a89841c11 */ /* 0x000fe4000f8420ff */
[----:B------:R-:W-:Y:S01]  /*0810*/  @P1 LEA R134, P4, R139, UR10, 0x4 ;  /* 0x0000000a8b861c11 */ /* 0x000fe2000f8820ff */
[----:B-----5:R-:W5:Y:S01]  /*0820*/  @P1 LDG.E.128 R28, desc[UR4][R2.64] ;  /* 0x00000004021c1981 */ /* 0x020f62000c1e1d00 */
[----:B------:R-:W-:Y:S02]  /*0830*/  @P1 LEA.HI.X R133, R137, UR11, RZ, 0x4, P2 ;  /* 0x0000000b89851c11 */ /* 0x000fe400090f24ff */
[----:B------:R-:W-:Y:S02]  /*0840*/  LEA R70, P2, R69, UR14, 0x3 ;  /* 0x0000000e45467c11 */ /* 0x000fe4000f8418ff */
[----:B------:R-:W-:Y:S01]  /*0850*/  @P1 LEA.HI.X R135, R139, UR11, RZ, 0x4, P4 ;  /* 0x0000000b8b871c11 */ /* 0x000fe2000a0f24ff */
[----:B------:R0:W5:Y:S01]  /*0860*/  @P1 LDG.E.128 R32, desc[UR4][R132.64] ;  /* 0x0000000484201981 */ /* 0x000162000c1e1d00 */
[----:B------:R-:W-:-:S02]  /*0870*/  LEA.HI.X R71, R69, UR15, RZ, 0x3, P2 ;  /* 0x0000000f45477c11 */ /* 0x000fc400090f1cff */
[----:B------:R-:W-:Y:S01]  /*0880*/  LEA.HI.X R69, R137, UR15, RZ, 0x3, P3 ;  /* 0x0000000f89457c11 */ /* 0x000fe200098f1cff */
[----:B------:R0:W5:Y:S04]  /*0890*/  @P1 LDG.E.128 R36, desc[UR4][R134.64] ;  /* 0x0000000486241981 */ /* 0x000168000c1e1d00 */
[----:B------:R-:W5:Y:S04]  /*08a0*/  LDG.E.64 R70, desc[UR4][R70.64] ;  /* 0x0000000446467981 */ /* 0x000f68000c1e1b00 */
[----:B------:R-:W5:Y:S01]  /*08b0*/  LDG.E.64 R68, desc[UR4][R68.64] ;  /* 0x0000000444447981 */ /* 0x000f62000c1e1b00 */
[----:B------:R-:W-:-:S02]  /*08c0*/  LEA R136, P5, R139, UR14, 0x3 ;  /* 0x0000000e8b887c11 */ /* 0x000fc4000f8a18ff */
[----:B------:R-:W-:Y:S02]  /*08d0*/  LOP3.LUT P3, RZ, R0, 0xff, RZ, 0xc0, !PT ;  /* 0x000000ff00ff7812 */ /* 0x000fe4000786c0ff */
[----:B------:R-:W-:Y:S02]  /*08e0*/  ISETP.NE.AND P4, PT, RZ, UR8, PT ;  /* 0x00000008ff007c0c */ /* 0x000fe4000bf85270 */
[----:B------:R-:W-:Y:S02]  /*08f0*/  LEA.HI.X R137, R139, UR15, RZ, 0x3, P5 ;  /* 0x0000000f8b897c11 */ /* 0x000fe4000a8f1cff */
[----:B-1----:R-:W-:-:S03]  /*0900*/  MOV R131, 0x3f800000 ;  /* 0x3f80000000837802 */ /* 0x002fc60000000f00 */
[----:B------:R1:W5:Y:S01]  /*0910*/  LDG.E.64 R2, desc[UR4][R136.64] ;  /* 0x0000000488027981 */ /* 0x000362000c1e1b00 */
[----:B------:R-:W-:Y:S01]  /*0920*/  UMOV UR6, 0xffffffff ;  /* 0xffffffff00067882 */ /* 0x000fe20000000000 */
[----:B------:R-:W-:Y:S02]  /*0930*/  LOP3.LUT P2, RZ, R73, 0x1f, RZ, 0xc0, !PT ;  /* 0x0000001f49ff7812 */ /* 0x000fe4000784c0ff */
[----:B----4-:R-:W-:Y:S02]  /*0940*/  @P0 SHF.L.U32 R131, R138, 0x10, RZ ;  /* 0x000000108a830819 */ /* 0x010fe400000006ff */
[----:B0-----:R-:W-:Y:S02]  /*0950*/  PRMT R132, R45, 0x7632, R132 ;  /* 0x000076322d847816 */ /* 0x001fe40000000084 */
[----:B------:R-:W-:Y:S02]  /*0960*/  PRMT R0, R44, 0x7632, R0 ;  /* 0x000076322c007816 */ /* 0x000fe40000000000 */
[----:B------:R-:W-:-:S02]  /*0970*/  PRMT R134, R46, 0x7632, R134 ;  /* 0x000076322e867816 */ /* 0x000fc40000000086 */
[----:B--2---:R-:W-:Y:S02]  /*0980*/  FSEL R159, R141, RZ, !P4 ;  /* 0x000000ff8d9f7208 */ /* 0x004fe40006000000 */
[----:B------:R-:W-:Y:S01]  /*0990*/  SHF.L.U32 R132, R132, 0x10, RZ ;  /* 0x0000001084847819 */ /* 0x000fe200000006ff */
[----:B------:R-:W-:Y:S01]  /*09a0*/  IMAD.U32 R0, R0, 0x10000, RZ ;  /* 0x0001000000007824 */ /* 0x000fe200078e00ff */
[----:B------:R-:W-:Y:S01]  /*09b0*/  SHF.L.U32 R138, R46, 0x10, RZ ;  /* 0x000000102e8a7819 */ /* 0x000fe200000006ff */
[----:B------:R-:W-:Y:S01]  /*09c0*/  IMAD.U32 R45, R45, 0x10000, RZ ;  /* 0x000100002d2d7824 */ /* 0x000fe200078e00ff */
[----:B------:R-:W-:Y:S01]  /*09d0*/  PRMT R140, R47, 0x7632, R140 ;  /* 0x000076322f8c7816 */ /* 0x000fe2000000008c */
[----:B------:R-:W-:Y:S01]  /*09e0*/  IMAD.U32 R148, R55, 0x10000, RZ ;  /* 0x0001000037947824 */ /* 0x000fe200078e00ff */
[C---:B---3--:R-:W-:Y:S02]  /*09f0*/  PRMT R46, R48.reuse, 0x7632, R46 ;  /* 0x00007632302e7816 */ /* 0x048fe4000000002e */
[----:B------:R-:W-:-:S02]  /*0a00*/  SHF.L.U32 R133, R48, 0x10, RZ ;  /* 0x0000001030857819 */ /* 0x000fc400000006ff */
[----:B------:R-:W-:Y:S02]  /*0a10*/  PRMT R146, R54, 0x7632, R146 ;  /* 0x0000763236927816 */ /* 0x000fe40000000092 */
[----:B------:R-:W-:Y:S02]  /*0a20*/  SHF.L.U32 R44, R44, 0x10, RZ ;  /* 0x000000102c2c7819 */ /* 0x000fe400000006ff */
[----:B------:R-:W-:Y:S02]  /*0a30*/  SHF.L.U32 R47, R47, 0x10, RZ ;  /* 0x000000102f2f7819 */ /* 0x000fe400000006ff */
[C---:B------:R-:W-:Y:S02]  /*0a40*/  PRMT R48, R49.reuse, 0x7632, R48 ;  /* 0x0000763231307816 */ /* 0x040fe40000000030 */
[----:B------:R-:W-:Y:S02]  /*0a50*/  SHF.L.U32 R135, R49, 0x10, RZ ;  /* 0x0000001031877819 */ /* 0x000fe400000006ff */
[----:B------:R-:W-:-:S02]  /*0a60*/  SHF.L.U32 R54, R54, 0x10, RZ ;  /* 0x0000001036367819 */ /* 0x000fc400000006ff */
[C---:B------:R-:W-:Y:S02]  /*0a70*/  SHF.L.U32 R153, R57.reuse, 0x10, RZ ;  /* 0x0000001039997819 */ /* 0x040fe400000006ff */
[----:B------:R-:W-:Y:S01]  /*0a80*/  SHF.L.U32 R134, R134, 0x10, RZ ;  /* 0x0000001086867819 */ /* 0x000fe200000006ff */
[----:B------:R-:W-:Y:S01]  /*0a90*/  IMAD.U32 R139, R50, 0x10000, RZ ;  /* 0x00010000328b7824 */ /* 0x000fe200078e00ff */
[----:B------:R-:W-:Y:S02]  /*0aa0*/  PRMT R49, R52, 0x7632, R49 ;  /* 0x0000763234317816 */ /* 0x000fe40000000031 */
[----:B------:R-:W-:Y:S01]  /*0ab0*/  PRMT R152, R57, 0x7632, R152 ;  /* 0x0000763239987816 */ /* 0x000fe20000000098 */
[----:B------:R-:W-:Y:S01]  /*0ac0*/  FADD.FTZ R57, -R159, R132 ;  /* 0x000000849f397221 */ /* 0x000fe20000010100 */
[----:B------:R-:W-:Y:S02]  /*0ad0*/  PRMT R155, R59, 0x7632, R155 ;  /* 0x000076323b9b7816 */ /* 0x000fe4000000009b */
[----:B-1----:R-:W-:-:S02]  /*0ae0*/  PRMT R136, R50, 0x7632, R136 ;  /* 0x0000763232887816 */ /* 0x002fc40000000088 */
[----:B------:R-:W-:Y:S02]  /*0af0*/  SHF.L.U32 R52, R52, 0x10, RZ ;  /* 0x0000001034347819 */ /* 0x000fe400000006ff */
[----:B------:R-:W-:Y:S01]  /*0b00*/  PRMT R147, R55, 0x7632, R147 ;  /* 0x0000763237937816 */ /* 0x000fe20000000093 */
[----:B------:R-:W-:Y:S01]  /*0b10*/  FADD.FTZ R55, -R159, R0 ;  /* 0x000000009f377221 */ /* 0x000fe20000010100 */
[----:B------:R-:W-:Y:S01]  /*0b20*/  SHF.L.U32 R59, R59, 0x10, RZ ;  /* 0x000000103b3b7819 */ /* 0x000fe200000006ff */
[----:B------:R-:W-:Y:S01]  /*0b30*/  FADD.FTZ R171, -R159, R148 ;  /* 0x000000949fab7221 */ /* 0x000fe20000010100 */
[C---:B------:R-:W-:Y:S02]  /*0b40*/  PRMT R50, R53.reuse, 0x7632, R50 ;  /* 0x0000763235327816 */ /* 0x040fe40000000032 */
[----:B------:R-:W-:Y:S01]  /*0b50*/  SHF.L.U32 R144, R53, 0x10, RZ ;  /* 0x0000001035907819 */ /* 0x000fe200000006ff */
[----:B------:R-:W-:Y:S01]  /*0b60*/  FADD.FTZ R53, -R159, R45 ;  /* 0x0000002d9f357221 */ /* 0x000fe20000010100 */
[----:B------:R-:W-:Y:S01]  /*0b70*/  PRMT R142, R51, 0x7632, R142 ;  /* 0x00007632338e7816 */ /* 0x000fe2000000008e */
[----:B------:R-:W-:Y:S01]  /*0b80*/  FADD.FTZ R143, -R159, R47 ;  /* 0x0000002f9f8f7221 */ /* 0x000fe20000010100 */
[----:B------:R-:W-:Y:S01]  /*0b90*/  SHF.L.U32 R145, R51, 0x10, RZ ;  /* 0x0000001033917819 */ /* 0x000fe200000006ff */
[C---:B------:R-:W-:Y:S01]  /*0ba0*/  FADD.FTZ R51, -R159.reuse, R44 ;  /* 0x0000002c9f337221 */ /* 0x040fe20000010100 */
[----:B------:R-:W-:Y:S01]  /*0bb0*/  PRMT R150, R56, 0x7632, R150 ;  /* 0x0000763238967816 */ /* 0x000fe20000000096 */
[C---:B------:R-:W-:Y:S01]  /*0bc0*/  FADD.FTZ R141, -R159.reuse, R134 ;  /* 0x000000869f8d7221 */ /* 0x040fe20000010100 */
[----:B------:R-:W-:Y:S01]  /*0bd0*/  PRMT R154, R58, 0x7632, R154 ;  /* 0x000076323a9a7816 */ /* 0x000fe2000000009a */
[C---:B------:R-:W-:Y:S01]  /*0be0*/  FADD.FTZ R165, -R159.reuse, R54 ;  /* 0x000000369fa57221 */ /* 0x040fe20000010100 */
[C---:B------:R-:W-:Y:S01]  /*0bf0*/  FADD.FTZ R179, -R159.reuse, R153 ;  /* 0x000000999fb37221 */ /* 0x040fe20000010100 */
[----:B------:R-:W-:Y:S01]  /*0c00*/  SHF.L.U32 R48, R48, 0x10, RZ ;  /* 0x0000001030307819 */ /* 0x000fe200000006ff */
[----:B------:R-:W-:Y:S01]  /*0c10*/  FMUL.FTZ R134, R130, R57 ;  /* 0x0000003982867220 */ /* 0x000fe20000410000 */
[C---:B------:R-:W-:Y:S01]  /*0c20*/  PRMT R44, R60.reuse, 0x7632, R44 ;  /* 0x000076323c2c7816 */ /* 0x040fe2000000002c */
[C---:B------:R-:W-:Y:S01]  /*0c30*/  FADD.FTZ R137, -R159.reuse, R138 ;  /* 0x0000008a9f897221 */ /* 0x040fe20000010100 */
[----:B------:R-:W-:Y:S01]  /*0c40*/  SHF.L.U32 R153, R60, 0x10, RZ ;  /* 0x000000103c997819 */ /* 0x000fe200000006ff */
[----:B------:R-:W-:Y:S01]  /*0c50*/  FADD.FTZ R151, -R159, R52 ;  /* 0x000000349f977221 */ /* 0x000fe20000010100 */
[----:B------:R-:W-:Y:S01]  /*0c60*/  PRMT R54, R61, 0x7632, R54 ;  /* 0x000076323d367816 */ /* 0x000fe20000000036 */
[----:B------:R-:W-:Y:S01]  /*0c70*/  FADD.FTZ R185, -R159, R59 ;  /* 0x0000003b9fb97221 */ /* 0x000fe20000010100 */
[----:B------:R-:W-:Y:S01]  /*0c80*/  PRMT R60, R63, 0x7632, R60 ;  /* 0x000076323f3c7816 */ /* 0x000fe2000000003c */
[----:B------:R-:W-:Y:S01]  /*0c90*/  FMUL.FTZ R132, R130, R55 ;  /* 0x0000003782847220 */ /* 0x000fe20000410000 */
[----:B------:R-:W-:Y:S01]  /*0ca0*/  SHF.L.U32 R49, R49, 0x10, RZ ;  /* 0x0000001031317819 */ /* 0x000fe200000006ff */
[----:B------:R-:W-:Y:S01]  /*0cb0*/  IMAD.U32 R63, R63, 0x10000, RZ ;  /* 0x000100003f3f7824 */ /* 0x000fe200078e00ff */
[----:B------:R-:W-:Y:S01]  /*0cc0*/  SHF.L.U32 R147, R147, 0x10, RZ ;  /* 0x0000001093937819 */ /* 0x000fe200000006ff */
[----:B------:R-:W-:-:S02]  /*0cd0*/  IMAD.U32 R46, R46, 0x10000, RZ ;  /* 0x000100002e2e7824 */ /* 0x000fc400078e00ff */
[----:B------:R-:W-:Y:S01]  /*0ce0*/  FMUL.FTZ R59, R24, R133 ;  /* 0x00000085183b7220 */ /* 0x000fe20000410000 */
[C---:B------:R-:W-:Y:S01]  /*0cf0*/  FMUL.FTZ R52, R130.reuse, R53 ;  /* 0x0000003582347220 */ /* 0x040fe20000410000 */
[----:B------:R-:W-:Y:S01]  /*0d00*/  FMUL.FTZ R55, R130, R171 ;  /* 0x000000ab82377220 */ /* 0x000fe20000410000 */
[----:B------:R-:W-:Y:S01]  /*0d10*/  SHF.L.U32 R56, R56, 0x10, RZ ;  /* 0x0000001038387819 */ /* 0x000fe200000006ff */
[----:B------:R-:W-:Y:S01]  /*0d20*/  FMUL.FTZ R0, R130, R51 ;  /* 0x0000003382007220 */ /* 0x000fe20000410000 */
[----:B------:R-:W-:Y:S01]  /*0d30*/  SHF.L.U32 R58, R58, 0x10, RZ ;  /* 0x000000103a3a7819 */ /* 0x000fe200000006ff */
[----:B------:R-:W-:Y:S01]  /*0d40*/  FMUL.FTZ R53, R130, R143 ;  /* 0x0000008f82357220 */ /* 0x000fe20000410000 */
[----:B------:R-:W-:Y:S01]  /*0d50*/  SHF.L.U32 R140, R140, 0x10, RZ ;  /* 0x000000108c8c7819 */ /* 0x000fe200000006ff */
[----:B------:R-:W-:Y:S01]  /*0d60*/  FADD.FTZ R157, -R159, R144 ;  /* 0x000000909f9d7221 */ /* 0x000fe20000010100 */
[----:B------:R-:W-:Y:S01]  /*0d70*/  SHF.L.U32 R146, R146, 0x10, RZ ;  /* 0x0000001092927819 */ /* 0x000fe200000006ff */
[----:B------:R-:W-:Y:S01]  /*0d80*/  IMAD.U32 R50, R50, 0x10000, RZ ;  /* 0x0001000032327824 */ /* 0x000fe200078e00ff */
[----:B------:R-:W-:Y:S01]  /*0d90*/  SHF.L.U32 R150, R150, 0x10, RZ ;  /* 0x0000001096967819 */ /* 0x000fe200000006ff */
[----:B------:R-:W-:Y:S01]  /*0da0*/  IMAD.U32 R47, R154, 0x10000, RZ ;  /* 0x000100009a2f7824 */ /* 0x000fe200078e00ff */
[----:B------:R-:W-:Y:S01]  /*0db0*/  SHF.L.U32 R152, R152, 0x10, RZ ;  /* 0x0000001098987819 */ /* 0x000fe200000006ff */
[----:B------:R-:W-:Y:S01]  /*0dc0*/  FADD.FTZ R110, R48, R110 ;  /* 0x0000006e306e7221 */ /* 0x000fe20000010000 */
[----:B------:R-:W-:Y:S01]  /*0dd0*/  SHF.L.U32 R45, R155, 0x10, RZ ;  /* 0x000000109b2d7819 */ /* 0x000fe200000006ff */
[-C--:B------:R-:W-:Y:S01]  /*0de0*/  FFMA.FTZ R115, R134, R48.reuse, R115 ;  /* 0x0000003086737223 */ /* 0x080fe20000010073 */
[----:B------:R-:W-:Y:S01]  /*0df0*/  FMUL.FTZ R143, R27, R48 ;  /* 0x000000301b8f7220 */ /* 0x000fe20000410000 */
[----:B------:R-:W-:Y:S01]  /*0e00*/  FMUL.FTZ R51, R130, R137 ;  /* 0x0000008982337220 */ /* 0x000fe20000410000 */
[----:B------:R-:W-:Y:S01]  /*0e10*/  SHF.L.U32 R48, R44, 0x10, RZ ;  /* 0x000000102c307819 */ /* 0x000fe200000006ff */
[----:B------:R-:W-:-:S02]  /*0e20*/  IMAD.U32 R144, R54, 0x10000, RZ ;  /* 0x0001000036907824 */ /* 0x000fc400078e00ff */
[----:B------:R-:W-:Y:S01]  /*0e30*/  FMUL.FTZ R137, R25, R46 ;  /* 0x0000002e19897220 */ /* 0x000fe20000410000 */
[----:B------:R-:W-:Y:S01]  /*0e40*/  FADD.FTZ R80, R63, R80 ;  /* 0x000000503f507221 */ /* 0x000fe20000010000 */
[-C--:B------:R-:W-:Y:S01]  /*0e50*/  FFMA.FTZ R98, R55, R63.reuse, R98 ;  /* 0x0000003f37627223 */ /* 0x080fe20000010062 */
[----:B------:R-:W-:Y:S01]  /*0e60*/  FMUL.FTZ R54, R14, R63 ;  /* 0x0000003f0e367220 */ /* 0x000fe20000410000 */
[----:B------:R-:W-:Y:S01]  /*0e70*/  FADD.FTZ R44, RZ, R59 ;  /* 0x0000003bff2c7221 */ /* 0x000fe20000010000 */
[C---:B------:R-:W-:Y:S01]  /*0e80*/  FADD.FTZ R155, -R159.reuse, R49 ;  /* 0x000000319f9b7221 */ /* 0x040fe20000010100 */
[C---:B------:R-:W-:Y:S01]  /*0e90*/  FADD.FTZ R173, -R159.reuse, R147 ;  /* 0x000000939fad7221 */ /* 0x040fe20000010100 */
[----:B------:R-:W-:Y:S01]  /*0ea0*/  FFMA.FTZ R63, R0, R59, RZ ;  /* 0x0000003b003f7223 */ /* 0x000fe200000100ff */
        /* <DEDUP_REMOVED lines=9> */
[----:B------:R-:W-:Y:S01]  /*0f40*/  SHF.L.U32 R159, R61, 0x10, RZ ;  /* 0x000000103d9f7819 */ /* 0x000fe200000006ff */
[----:B------:R-:W-:Y:S01]  /*0f50*/  FMUL.FTZ R61, R26, R135 ;  /* 0x000000871a3d7220 */ /* 0x000fe20000410000 */
[----:B------:R-:W-:Y:S01]  /*0f60*/  FADD.FTZ R44, R44, R137 ;  /* 0x000000892c2c7221 */ /* 0x000fe20000010000 */
[----:B------:R-:W-:-:S03]  /*0f70*/  FFMA.FTZ R63, R132, R137, R63 ;  /* 0x00000089843f7223 */ /* 0x000fc6000001003f */
        /* <DEDUP_REMOVED lines=8> */
[----:B------:R-:W-:Y:S01]  /*1000*/  PRMT R56, R62, 0x7632, R56 ;  /* 0x000076323e387816 */ /* 0x000fe20000000038 */
[----:B------:R-:W-:Y:S01]  /*1010*/  FADD.FTZ R118, R46, R118 ;  /* 0x000000762e767221 */ /* 0x000fe20000010000 */
[----:B------:R-:W-:Y:S01]  /*1020*/  SHF.L.U32 R167, R62, 0x10, RZ ;  /* 0x000000103ea77819 */ /* 0x000fe200000006ff */
[----:B------:R-:W-:Y:S01]  /*1030*/  FFMA.FTZ R119, R132, R46, R119 ;  /* 0x0000002e84777223 */ /* 0x000fe20000010077 */
[C---:B------:R-:W-:Y:S01]  /*1040*/  PRMT R152, R66.reuse, 0x7632, R152 ;  /* 0x0000763242987816 */ /* 0x040fe20000000098 */
[----:B------:R-:W-:Y:S01]  /*1050*/  FADD.FTZ R46, R139, R50 ;  /* 0x000000328b2e7221 */ /* 0x000fe20000010000 */
[----:B------:R-:W-:Y:S01]  /*1060*/  SHF.L.U32 R183, R66, 0x10, RZ ;  /* 0x0000001042b77819 */ /* 0x000fe200000006ff */
[----:B------:R-:W-:Y:S01]  /*1070*/  FMUL.FTZ R66, R130, R149 ;  /* 0x0000009582427220 */ /* 0x000fe20000410000 */
[----:B------:R-:W-:-:S02]  /*1080*/  PRMT R158, R67, 0x7632, R158 ;  /* 0x00007632439e7816 */ /* 0x000fc4000000009e */
[----:B------:R-:W-:Y:S01]  /*1090*/  SHF.L.U32 R187, R67, 0x10, RZ ;  /* 0x0000001043bb7819 */ /* 0x000fe200000006ff */
[----:B------:R-:W-:Y:S01]  /*10a0*/  FMUL.FTZ R67, R21, R136 ;  /* 0x0000008815437220 */ /* 0x000fe20000410000 */
[C---:B------:R-:W-:Y:S01]  /*10b0*/  PRMT R62, R64.reuse, 0x7632, R62 ;  /* 0x00007632403e7816 */ /* 0x040fe2000000003e */
[----:B------:R-:W-:Y:S01]  /*10c0*/  FFMA.FTZ R149, R51, R50, R44 ;  /* 0x0000003233957223 */ /* 0x000fe2000001002c */
        /* <DEDUP_REMOVED lines=14> */
[----:B------:R-:W-:Y:S01]  /*11b0*/  PRMT R150, R65, 0x7632, R150 ;  /* 0x0000763241967816 */ /* 0x000fe20000000096 */
[----:B------:R-:W-:Y:S01]  /*11c0*/  FMUL.FTZ R138, R16, R153 ;  /* 0x00000099108a7220 */ /* 0x000fe20000410000 */
[----:B------:R-:W-:Y:S01]  /*11d0*/  FADD.FTZ R151, R46, R135 ;  /* 0x000000872e977221 */ /* 0x000fe20000010000 */
        /* <DEDUP_REMOVED lines=14> */
[----:B------:R-:W-:-:S02]  /*12c0*/  IMAD.U32 R160, R152, 0x10000, RZ ;  /* 0x0001000098a07824 */ /* 0x000fc400078e00ff */
        /* <DEDUP_REMOVED lines=18> */
[----:B------:R-:W-:Y:S01]  /*13f0*/  FADD.FTZ R155, R46, R149 ;  /* 0x000000952e9b7221 */ /* 0x000fe20000010000 */
[----:B------:R-:W-:Y:S01]  /*1400*/  SHF.L.U32 R154, R62, 0x10, RZ ;  /* 0x000000103e9a7819 */ /* 0x000fe200000006ff */
        /* <DEDUP_REMOVED lines=9> */
[----:B------:R-:W-:Y:S01]  /*14a0*/  FADD.FTZ R48, R154, R79 ;  /* 0x0000004f9a307221 */ /* 0x000fe20000010000 */
[----:B------:R-:W-:Y:S01]  /*14b0*/  FMUL.FTZ R60, R8, R177 ;  /* 0x000000b1083c7220 */ /* 0x000fe20000410000 */
[----:B------:R-:W-:Y:S01]  /*14c0*/  FADD.FTZ R79, R46, R151 ;  /* 0x000000972e4f7221 */ /* 0x000fe20000010000 */
[----:B------:R-:W-:Y:S01]  /*14d0*/  FMUL.FTZ R57, R130, R175 ;  /* 0x000000af82397220 */ /* 0x000fe20000410000 */
[----:B------:R-:W-:Y:S01]  /*14e0*/  FFMA.FTZ R46, R146, R151, R155 ;  /* 0x00000097922e7223 */ /* 0x000fe2000001009b */
[----:B------:R-:W-:Y:S01]  /*14f0*/  FADD.FTZ R81, R148, R81 ;  /* 0x0000005194517221 */ /* 0x000fe20000010000 */
[----:B------:R-:W-:Y:S01]  /*1500*/  FFMA.FTZ R99, R146, R148, R99 ;  /* 0x0000009492637223 */ /* 0x000fe20000010063 */
[----:B------:R-:W-:Y:S01]  /*1510*/  SHF.L.U32 R65, R65, 0x10, RZ ;  /* 0x0000001041417819 */ /* 0x000fe200000006ff */
[C---:B------:R-:W-:Y:S01]  /*1520*/  FMUL.FTZ R148, R130.reuse, R147 ;  /* 0x0000009382947220 */ /* 0x040fe20000410000 */
[----:B------:R-:W-:Y:S01]  /*1530*/  FADD.FTZ R44, R79, R60 ;  /* 0x0000003c4f2c7221 */ /* 0x000fe20000010000 */
[----:B------:R-:W-:Y:S01]  /*1540*/  FMUL.FTZ R147, R9, R154 ;  /* 0x0000009a09937220 */ /* 0x000fe20000410000 */
[----:B------:R-:W-:Y:S01]  /*1550*/  FFMA.FTZ R79, R57, R60, R46 ;  /* 0x0000003c394f7223 */ /* 0x000fe2000001002e */
[C---:B------:R-:W-:Y:S01]  /*1560*/  FMUL.FTZ R155, R130.reuse, R49 ;  /* 0x00000031829b7220 */ /* 0x040fe20000410000 */
[----:B------:R-:W-:Y:S01]  /*1570*/  FMUL.FTZ R62, R130, R179 ;  /* 0x000000b3823e7220 */ /* 0x000fe20000410000 */
[----:B------:R-:W-:Y:S01]  /*1580*/  FMUL.FTZ R56, R10, R65 ;  /* 0x000000410a387220 */ /* 0x000fe20000410000 */
[----:B------:R-:W-:Y:S01]  /*1590*/  FADD.FTZ R49, R44, R147 ;  /* 0x000000932c317221 */ /* 0x000fe20000010000 */
[C---:B------:R-:W-:Y:S01]  /*15a0*/  FFMA.FTZ R79, R148.reuse, R147, R79 ;  /* 0x00000093944f7223 */ /* 0x040fe2000001004f */
[----:B------:R-:W-:Y:S01]  /*15b0*/  FFMA.FTZ R97, R148, R154, R97 ;  /* 0x0000009a94617223 */ /* 0x000fe20000010061 */
        /* <DEDUP_REMOVED lines=60> */
[----:B-1----:R-:W-:-:S04]  /*1980*/  FADD.FTZ R45, R164, R45 ;  /* 0x0000002da42d7221 */ /* 0x002fc80000010000 */
[----:B------:R0:W1:Y:S04]  /*1990*/  SHFL.DOWN PT, R47, R46, 0x1, 0x1f ;  /* 0x08201f002e2f7f89 */ /* 0x00006800000e0000 */
[----:B------:R0:W2:Y:S02]  /*19a0*/  SHFL.DOWN PT, R44, R45, 0x1, 0x1f ;  /* 0x08201f002d2c7f89 */ /* 0x0000a400000e0000 */
.L_x_2976:
[----:B--2---:R-:W-:Y:S01]  /*19b0*/  FADD.FTZ R49, R45, R44 ;  /* 0x0000002c2d317221 */ /* 0x004fe20000010000 */
[----:B------:R-:W-:Y:S01]  /*19c0*/  MOV R44, 0x400 ;  /* 0x00000400002c7802 */ /* 0x000fe20000000f00 */
[----:B0-----:R-:W0:Y:S01]  /*19d0*/  S2R R45, SR_CgaCtaId ;  /* 0x00000000002d7919 */ /* 0x001e220000008800 */
[----:B-1----:R-:W-:Y:S01]  /*19e0*/  FADD.FTZ R48, R46, R47 ;  /* 0x0000002f2e307221 */ /* 0x002fe20000010000 */
[----:B------:R-:W-:Y:S05]  /*19f0*/  WARPSYNC.ALL ;  /* 0x0000000000007948 */ /* 0x000fea0003800000 */
[----:B-----5:R-:W-:Y:S02]  /*1a00*/  LOP3.LUT P6, RZ, R70, 0xff000000, RZ, 0xc0, !PT ;  /* 0xff00000046ff7812 */ /* 0x020fe400078cc0ff */
[----:B------:R-:W-:-:S02]  /*1a10*/  IADD3 R124, R124, UR22, RZ ;  /* 0x000000167c7c7c10 */ /* 0x000fc4000fffe0ff */
[----:B0-----:R-:W-:Y:S02]  /*1a20*/  LEA R45, R45, R44, 0x18 ;  /* 0x0000002c2d2d7211 */ /* 0x001fe400078ec0ff */
[----:B------:R-:W-:Y:S02]  /*1a30*/  @!P2 SHF.R.U32.HI R44, RZ, 0x5, R73 ;  /* 0x00000005ff2ca819 */ /* 0x000fe40000011649 */
[----:B------:R-:W-:Y:S02]  /*1a40*/  LEA R163, R165, R45, 0x3 ;  /* 0x0000002da5a37211 */ /* 0x000fe400078e18ff */
[----:B------:R-:W-:-:S04]  /*1a50*/  @!P2 LOP3.LUT R44, R44, 0x7, RZ, 0xc0, !PT ;  /* 0x000000072c2ca812 */ /* 0x000fc800078ec0ff */
[----:B------:R-:W-:-:S04]  /*1a60*/  @!P2 IADD3 R44, R165, R44, RZ ;  /* 0x0000002ca52ca210 */ /* 0x000fc80007ffe0ff */
[----:B------:R-:W-:-:S05]  /*1a70*/  @!P2 LEA R162, R44, R45, 0x3 ;  /* 0x0000002d2ca2a211 */ /* 0x000fca00078e18ff */
[----:B------:R-:W-:Y:S01]  /*1a80*/  @!P2 STS.64 [R162+0x6000], R48 ;  /* 0x00600030a200a388 */ /* 0x000fe20000000a00 */
[----:B------:R-:W-:Y:S01]  /*1a90*/  BAR.SYNC.DEFER_BLOCKING 0x0 ;  /* 0x0000000000007b1d */ /* 0x000fe20000010000 */
[----:B------:R-:W-:-:S05]  /*1aa0*/  LOP3.LUT P2, RZ, R70, 0xff00, RZ, 0xc0, !PT ;  /* 0x0000ff0046ff7812 */ /* 0x000fca000784c0ff */
[----:B------:R-:W0:Y:S02]  /*1ab0*/  LDS.128 R44, [R163+0x6000] ;  /* 0x00600000a32c7984 */ /* 0x000e240000000c00 */
[----:B0-----:R-:W-:Y:S01]  /*1ac0*/  FADD.FTZ R165, RZ, R44 ;  /* 0x0000002cffa57221 */ /* 0x001fe20000010000 */
[----:B------:R-:W-:-:S03]  /*1ad0*/  FADD.FTZ R44, RZ, R45 ;  /* 0x0000002dff2c7221 */ /* 0x000fc60000010000 */
[----:B------:R-:W-:Y:S01]  /*1ae0*/  FADD.FTZ R165, R46, R165 ;  /* 0x000000a52ea57221 */ /* 0x000fe20000010000 */
[----:B------:R-:W-:Y:S02]  /*1af0*/  FADD.FTZ R164, R47, R44 ;  /* 0x0000002c2fa47221 */ /* 0x000fe40000010000 */
[----:B------:R-:W0:Y:S02]  /*1b00*/  LDS.128 R44, [R163+0x6010] ;  /* 0x00601000a32c7984 */ /* 0x000e240000000c00 */
[----:B0-----:R-:W-:Y:S01]  /*1b10*/  FADD.FTZ R165, R165, R44 ;  /* 0x0000002ca5a57221 */ /* 0x001fe20000010000 */
[----:B------:R-:W-:-:S03]  /*1b20*/  FADD.FTZ R164, R164, R45 ;  /* 0x0000002da4a47221 */ /* 0x000fc60000010000 */
        /* <DEDUP_REMOVED lines=11> */
[----:B------:R-:W-:-:S03]  /*1be0*/  FADD.FTZ R44, R47, R164 ;  /* 0x000000a42f2c7221 */ /* 0x000fc60000010000 */
[----:B------:R-:W-:Y:S01]  /*1bf0*/  FMUL.FTZ R45, R46, UR16 ;  /* 0x000000102e2d7c20 */ /* 0x000fe20008410000 */
[----:B------:R-:W-:Y:S01]  /*1c00*/  FMUL.FTZ R44, R44, UR16 ;  /* 0x000000102c2c7c20 */ /* 0x000fe20008410000 */
[----:B------:R-:W-:-:S03]  /*1c10*/  @P1 PRMT R46, R29, 0x7632, R46 ;  /* 0x000076321d2e1816 */ /* 0x000fc6000000002e */
[----:B------:R-:W-:Y:S02]  /*1c20*/  FSEL R45, R45, RZ, !P4 ;  /* 0x000000ff2d2d7208 */ /* 0x000fe40006000000 */
[----:B------:R-:W-:Y:S02]  /*1c30*/  @P1 SHF.L.U32 R49, R46, 0x10, RZ ;  /* 0x000000102e311819 */ /* 0x000fe400000006ff */
[----:B------:R-:W-:Y:S01]  /*1c40*/  LOP3.LUT P4, RZ, R70, 0xff0000, RZ, 0xc0, !PT ;  /* 0x00ff000046ff7812 */ /* 0x000fe2000788c0ff */
[-CC-:B------:R-:W-:Y:S01]  /*1c50*/  FFMA.FTZ R0, R0, R44.reuse, R45.reuse ;  /* 0x0000002c00007223 */ /* 0x180fe2000001002d */
[-CC-:B------:R-:W-:Y:S01]  /*1c60*/  FFMA.FTZ R132, R132, R44.reuse, R45.reuse ;  /* 0x0000002c84847223 */ /* 0x180fe2000001002d */
[-CC-:B------:R-:W-:Y:S01]  /*1c70*/  FFMA.FTZ R134, R134, R44.reuse, R45.reuse ;  /* 0x0000002c86867223 */ /* 0x180fe2000001002d */
[----:B------:R-:W-:Y:S01]  /*1c80*/  FFMA.FTZ R52, R52, R44, R45 ;  /* 0x0000002c34347223 */ /* 0x000fe2000001002d */
[--C-:B------:R-:W-:Y:S01]  /*1c90*/  FADD.FTZ R59, R59, -R0.reuse ;  /* 0x800000003b3b7221 */ /* 0x100fe20000010000 */
[----:B------:R-:W-:Y:S01]  /*1ca0*/  @P1 PRMT R0, R28, 0x7632, R0 ;  /* 0x000076321c001816 */ /* 0x000fe20000000000 */
[----:B------:R-:W-:Y:S01]  /*1cb0*/  FADD.FTZ R137, R137, -R132 ;  /* 0x8000008489897221 */ /* 0x000fe20000010000 */
[----:B------:R-:W-:Y:S01]  /*1cc0*/  FADD.FTZ R143, R143, -R134 ;  /* 0x800000868f8f7221 */ /* 0x000fe20000010000 */
[----:B------:R-:W-:Y:S01]  /*1cd0*/  FMUL.FTZ R134, R130, R59 ;  /* 0x0000003b82867220 */ /* 0x000fe20000410000 */
[----:B------:R-:W-:Y:S01]  /*1ce0*/  FADD.FTZ R61, R61, -R52 ;  /* 0x800000343d3d7221 */ /* 0x000fe20000010000 */
[----:B------:R-:W-:-:S02]  /*1cf0*/  @P1 IMAD.U32 R47, R0, 0x10000, RZ ;  /* 0x00010000002f1824 */ /* 0x000fc400078e00ff */
[C---:B------:R-:W-:Y:S01]  /*1d00*/  FMUL.FTZ R46, R130.reuse, R137 ;  /* 0x00000089822e7220 */ /* 0x040fe20000410000 */
[C---:B------:R-:W-:Y:S01]  /*1d10*/  FMUL.FTZ R0, R130.reuse, R143 ;  /* 0x0000008f82007220 */ /* 0x040fe20000410000 */
[----:B------:R-:W-:Y:S01]  /*1d20*/  FMUL.FTZ R132, R130, R61 ;  /* 0x0000003d82847220 */ /* 0x000fe20000410000 */
[----:B------:R-:W-:Y:S01]  /*1d30*/  FFMA.FTZ R51, R51, R44, R45 ;  /* 0x0000002c33337223 */ /* 0x000fe2000001002d */
[----:B------:R-:W-:Y:S01]  /*1d40*/  @P1 FADD.FTZ R46, R46, R47 ;  /* 0x0000002f2e2e1221 */ /* 0x000fe20000010000 */
[----:B------:R-:W-:Y:S01]  /*1d50*/  MOV R47, R70 ;  /* 0x00000046002f7202 */ /* 0x000fe20000000f00 */
[----:B------:R-:W-:Y:S01]  /*1d60*/  @P1 FADD.FTZ R0, R0, R49 ;  /* 0x0000003100001221 */ /* 0x000fe20000010000 */
[----:B------:R-:W-:Y:S01]  /*1d70*/  @P1 SHF.L.U32 R49, R29, 0x10, RZ ;  /* 0x000000101d311819 */ /* 0x000fe200000006ff */
[----:B------:R-:W-:Y:S01]  /*1d80*/  FMUL.FTZ R48, R46, R131 ;  /* 0x000000832e307220 */ /* 0x000fe20000410000 */
[----:B------:R-:W-:Y:S01]  /*1d90*/  LOP3.LUT P5, RZ, R47, 0xff, RZ, 0xc0, !PT ;  /* 0x000000ff2fff7812 */ /* 0x000fe200078ac0ff */
[----:B------:R-:W-:Y:S01]  /*1da0*/  FADD.FTZ R51, R50, -R51 ;  /* 0x8000003332337221 */ /* 0x000fe20000010000 */
[----:B------:R-:W-:Y:S01]  /*1db0*/  @P1 SHF.L.U32 R47, R28, 0x10, RZ ;  /* 0x000000101c2f1819 */ /* 0x000fe200000006ff */
[----:B------:R-:W-:Y:S01]  /*1dc0*/  @P1 FADD.FTZ R132, R132, R49 ;  /* 0x0000003184841221 */ /* 0x000fe20000010000 */
[----:B------:R-:W-:Y:S01]  /*1dd0*/  FMUL.FTZ R48, R48, UR17 ;  /* 0x0000001130307c20 */ /* 0x000fe20008410000 */
[----:B------:R-:W-:Y:S01]  /*1de0*/  FMUL.FTZ R50, R130, R51 ;  /* 0x0000003382327220 */ /* 0x000fe20000410000 */
[-C--:B------:R-:W-:Y:S01]  /*1df0*/  FFMA.FTZ R64, R64, R44.reuse, R45 ;  /* 0x0000002c40407223 */ /* 0x080fe2000001002d */
[----:B------:R-:W-:Y:S01]  /*1e00*/  @P1 FADD.FTZ R134, R134, R47 ;  /* 0x0000002f86861221 */ /* 0x000fe20000010000 */
[-C--:B------:R-:W-:Y:S01]  /*1e10*/  FMUL.FTZ R49, R132, R131.reuse ;  /* 0x0000008384317220 */ /* 0x080fe20000410000 */
[----:B------:R-:W-:Y:S01]  /*1e20*/  FSEL R70, R48, RZ, P2 ;  /* 0x000000ff30467208 */ /* 0x000fe20001000000 */
[-C--:B------:R-:W-:Y:S01]  /*1e30*/  FFMA.FTZ R53, R53, R44.reuse, R45 ;  /* 0x0000002c35357223 */ /* 0x080fe2000001002d */
[----:B------:R-:W-:Y:S01]  /*1e40*/  FMUL.FTZ R47, R134, R131 ;  /* 0x00000083862f7220 */ /* 0x000fe20000410000 */
[----:B------:R-:W-:Y:S01]  /*1e50*/  FMUL.FTZ R49, R49, UR17 ;  /* 0x0000001131317c20 */ /* 0x000fe20008410000 */
[----:B------:R-:W-:Y:S01]  /*1e60*/  @P1 PRMT R48, R30, 0x7632, R48 ;  /* 0x000076321e301816 */ /* 0x000fe20000000030 */
[----:B------:R-:W-:Y:S01]  /*1e70*/  FADD.FTZ R67, R67, -R64 ;  /* 0x8000004043437221 */ /* 0x000fe20000010000 */
[----:B------:R-:W-:Y:S01]  /*1e80*/  FMUL.FTZ R47, R47, UR17 ;  /* 0x000000112f2f7c20 */ /* 0x000fe20008410000 */
[----:B------:R-:W-:Y:S01]  /*1e90*/  FADD.FTZ R53, R58, -R53 ;  /* 0x800000353a357221 */ /* 0x000fe20000010000 */
[----:B------:R-:W-:Y:S01]  /*1ea0*/  FSEL R61, R49, RZ, P4 ;  /* 0x000000ff313d7208 */ /* 0x000fe20002000000 */
[-C--:B------:R-:W-:Y:S01]  /*1eb0*/  FFMA.FTZ R66, R66, R44.reuse, R45 ;  /* 0x0000002c42427223 */ /* 0x080fe2000001002d */
[----:B------:R-:W-:Y:S01]  /*1ec0*/  @P1 IMAD.U32 R49, R48, 0x10000, RZ ;  /* 0x0001000030311824 */ /* 0x000fe200078e00ff */
[----:B------:R-:W-:Y:S01]  /*1ed0*/  FSEL R59, R47, RZ, P5 ;  /* 0x000000ff2f3b7208 */ /* 0x000fe20002800000 */
[----:B------:R-:W-:Y:S01]  /*1ee0*/  FMUL.FTZ R58, R130, R67 ;  /* 0x00000043823a7220 */ /* 0x000fe20000410000 */
[----:B------:R-:W-:Y:S01]  /*1ef0*/  @P1 SHF.L.U32 R47, R30, 0x10, RZ ;  /* 0x000000101e2f1819 */ /* 0x000fe200000006ff */
[----:B------:R-:W-:Y:S01]  /*1f00*/  FADD.FTZ R135, R135, -R66 ;  /* 0x8000004287877221 */ /* 0x000fe20000010000 */
[----:B------:R-:W-:Y:S01]  /*1f10*/  @P1 PRMT R51, R32, 0x7632, R51 ;  /* 0x0000763220331816 */ /* 0x000fe20000000033 */
[----:B------:R-:W-:Y:S01]  /*1f20*/  @P1 FADD.FTZ R58, R58, R49 ;  /* 0x000000313a3a1221 */ /* 0x000fe20000010000 */
[----:B------:R-:W-:Y:S01]  /*1f30*/  LOP3.LUT P5, RZ, R71, 0xff, RZ, 0xc0, !PT ;  /* 0x000000ff47ff7812 */ /* 0x000fe200078ac0ff */
[----:B------:R-:W-:Y:S01]  /*1f40*/  @P1 FADD.FTZ R50, R50, R47 ;  /* 0x0000002f32321221 */ /* 0x000fe20000010000 */
[----:B------:R-:W-:Y:S01]  /*1f50*/  @P1 PRMT R48, R31, 0x7632, R48 ;  /* 0x000076321f301816 */ /* 0x000fe20000000030 */
[----:B------:R-:W-:Y:S01]  /*1f60*/  FMUL.FTZ R66, R130, R135 ;  /* 0x0000008782427220 */ /* 0x000fe20000410000 */
[----:B------:R-:W-:Y:S01]  /*1f70*/  @P1 SHF.L.U32 R67, R51, 0x10, RZ ;  /* 0x0000001033431819 */ /* 0x000fe200000006ff */
[-C--:B------:R-:W-:Y:S01]  /*1f80*/  FMUL.FTZ R47, R50, R131.reuse ;  /* 0x00000083322f7220 */ /* 0x080fe20000410000 */
[----:B------:R-:W-:Y:S01]  /*1f90*/  @P1 SHF.L.U32 R49, R48, 0x10, RZ ;  /* 0x0000001030311819 */ /* 0x000fe200000006ff */
[-CC-:B------:R-:W-:Y:S01]  /*1fa0*/  FFMA.FTZ R150, R150, R44.reuse, R45.reuse ;  /* 0x0000002c96967223 */ /* 0x180fe2000001002d */
[-C--:B------:R-:W-:Y:S01]  /*1fb0*/  FFMA.FTZ R133, R133, R44.reuse, R45 ;  /* 0x0000002c85857223 */ /* 0x080fe2000001002d */
[----:B------:R-:W-:Y:S01]  /*1fc0*/  FMUL.FTZ R47, R47, UR17 ;  /* 0x000000112f2f7c20 */ /* 0x000fe20008410000 */
[----:B------:R-:W-:Y:S01]  /*1fd0*/  LOP3.LUT P2, RZ, R71, 0xff00, RZ, 0xc0, !PT ;  /* 0x0000ff0047ff7812 */ /* 0x000fe2000784c0ff */
[----:B------:R-:W-:Y:S01]  /*1fe0*/  @P1 FADD.FTZ R66, R66, R49 ;  /* 0x0000003142421221 */ /* 0x000fe20000010000 */
[----:B------:R-:W-:Y:S01]  /*1ff0*/  FADD.FTZ R153, R153, -R150 ;  /* 0x8000009699997221 */ /* 0x000fe20000010000 */
[----:B------:R-:W-:Y:S01]  /*2000*/  @P1 SHF.L.U32 R49, R31, 0x10, RZ ;  /* 0x000000101f311819 */ /* 0x000fe200000006ff */
[----:B------:R-:W-:Y:S01]  /*2010*/  FFMA.FTZ R145, R145, R44, R45 ;  /* 0x0000002c91917223 */ /* 0x000fe2000001002d */
[----:B------:R-:W-:Y:S01]  /*2020*/  FSEL R51, R47, RZ, P5 ;  /* 0x000000ff2f337208 */ /* 0x000fe20002800000 */
[----:B------:R-:W-:Y:S01]  /*2030*/  FMUL.FTZ R47, R58, R131 ;  /* 0x000000833a2f7220 */ /* 0x000fe20000410000 */
[----:B------:R-:W-:Y:S01]  /*2040*/  FMUL.FTZ R150, R130, R53 ;  /* 0x0000003582967220 */ /* 0x000fe20000410000 */
[----:B------:R-:W-:Y:S01]  /*2050*/  FADD.FTZ R133, R138, -R133 ;  /* 0x800000858a857221 */ /* 0x000fe20000010000 */
[----:B------:R-:W-:Y:S01]  /*2060*/  MOV R48, R68 ;  /* 0x0000004400307202 */ /* 0x000fe20000000f00 */
[----:B------:R-:W-:Y:S01]  /*2070*/  FMUL.FTZ R47, R47, UR17 ;  /* 0x000000112f2f7c20 */ /* 0x000fe20008410000 */
[-C--:B------:R-:W-:Y:S01]  /*2080*/  FFMA.FTZ R141, R141, R44.reuse, R45 ;  /* 0x0000002c8d8d7223 */ /* 0x080fe2000001002d */
[----:B------:R-:W-:Y:S01]  /*2090*/  FADD.FTZ R145, R140, -R145 ;  /* 0x800000918c917221 */ /* 0x000fe20000010000 */
[----:B------:R-:W-:Y:S01]  /*20a0*/  @P1 FADD.FTZ R150, R150, R49 ;  /* 0x0000003196961221 */ /* 0x000fe20000010000 */
[----:B------:R-:W-:Y:S01]  /*20b0*/  LOP3.LUT P5, RZ, R48, 0xff, RZ, 0xc0, !PT ;  /* 0x000000ff30ff7812 */ /* 0x000fe200078ac0ff */
[----:B------:R-:W-:Y:S01]  /*20c0*/  @P1 IMAD.U32 R49, R32, 0x10000, RZ ;  /* 0x0001000020311824 */ /* 0x000fe200078e00ff */
[----:B------:R-:W-:Y:S01]  /*20d0*/  FSEL R164, R47, RZ, P2 ;  /* 0x000000ff2fa47208 */ /* 0x000fe20001000000 */
[----:B------:R-:W-:Y:S01]  /*20e0*/  FMUL.FTZ R140, R130, R133 ;  /* 0x00000085828c7220 */ /* 0x000fe20000410000 */
[----:B------:R-:W-:Y:S01]  /*20f0*/  ISETP.NE.U32.AND P2, PT, RZ, UR18, PT ;  /* 0x00000012ff007c0c */ /* 0x000fe2000bf45070 */
[-C--:B------:R-:W-:Y:S01]  /*2100*/  FMUL.FTZ R52, R0, R131.reuse ;  /* 0x0000008300347220 */ /* 0x080fe20000410000 */
[-C--:B------:R-:W-:Y:S01]  /*2110*/  FFMA.FTZ R152, R152, R44.reuse, R45 ;  /* 0x0000002c98987223 */ /* 0x080fe2000001002d */
[----:B------:R-:W-:Y:S01]  /*2120*/  @P1 PRMT R48, R33, 0x7632, R48 ;  /* 0x0000763221301816 */ /* 0x000fe20000000030 */
[----:B------:R-:W-:Y:S01]  /*2130*/  FADD.FTZ R141, R142, -R141 ;  /* 0x8000008d8e8d7221 */ /* 0x000fe20000010000 */
[----:B------:R-:W-:Y:S01]  /*2140*/  ISETP.NE.AND.EX P2, PT, RZ, UR19, PT, P2 ;  /* 0x00000013ff007c0c */ /* 0x000fe2000bf45320 */
[----:B------:R-:W-:Y:S01]  /*2150*/  @P1 FADD.FTZ R140, R140, R49 ;  /* 0x000000318c8c1221 */ /* 0x000fe20000010000 */
[----:B------:R-:W-:Y:S01]  /*2160*/  FMUL.FTZ R52, R52, UR17 ;  /* 0x0000001134347c20 */ /* 0x000fe20008410000 */
[----:B------:R-:W-:Y:S01]  /*2170*/  FADD.FTZ R157, R157, -R152 ;  /* 0x800000989d9d7221 */ /* 0x000fe20000010000 */
[----:B------:R-:W-:Y:S01]  /*2180*/  @P1 SHF.L.U32 R53, R48, 0x10, RZ ;  /* 0x0000001030351819 */ /* 0x000fe200000006ff */
[----:B------:R-:W-:Y:S01]  /*2190*/  FMUL.FTZ R47, R150, R131 ;  /* 0x00000083962f7220 */ /* 0x000fe20000410000 */
[----:B------:R-:W-:Y:S01]  /*21a0*/  @P1 SHF.L.U32 R49, R33, 0x10, RZ ;  /* 0x0000001021311819 */ /* 0x000fe200000006ff */
[----:B------:R-:W-:Y:S01]  /*21b0*/  FMUL.FTZ R152, R130, R141 ;  /* 0x0000008d82987220 */ /* 0x000fe20000410000 */
[----:B------:R-:W-:Y:S01]  /*21c0*/  FMUL.FTZ R48, R66, R131 ;  /* 0x0000008342307220 */ /* 0x000fe20000410000 */
[----:B------:R-:W-:Y:S01]  /*21d0*/  FMUL.FTZ R138, R130, R157 ;  /* 0x0000009d828a7220 */ /* 0x000fe20000410000 */
[----:B------:R-:W-:Y:S01]  /*21e0*/  FSEL R162, R52, RZ, P6 ;  /* 0x000000ff34a27208 */ /* 0x000fe20003000000 */
[----:B------:R-:W-:Y:S01]  /*21f0*/  FMUL.FTZ R64, R130, R153 ;  /* 0x0000009982407220 */ /* 0x000fe20000410000 */
[----:B------:R-:W-:Y:S01]  /*2200*/  FMUL.FTZ R47, R47, UR17 ;  /* 0x000000112f2f7c20 */ /* 0x000fe20008410000 */
[----:B------:R-:W-:Y:S01]  /*2210*/  FMUL.FTZ R48, R48, UR17 ;  /* 0x0000001130307c20 */ /* 0x000fe20008410000 */
[----:B------:R-:W-:Y:S01]  /*2220*/  @P1 FADD.FTZ R152, R152, R49 ;  /* 0x0000003198981221 */ /* 0x000fe20000010000 */
[C---:B------:R-:W-:Y:S01]  /*2230*/  LOP3.LUT P4, RZ, R71.reuse, 0xff0000, RZ, 0xc0, !PT ;  /* 0x00ff000047ff7812 */ /* 0x040fe2000788c0ff */
[----:B------:R-:W-:Y:S01]  /*2240*/  FMUL.FTZ R49, R140, R131 ;  /* 0x000000838c317220 */ /* 0x000fe20000410000 */
[----:B------:R-:W-:Y:S01]  /*2250*/  LOP3.LUT P6, RZ, R71, 0xff000000, RZ, 0xc0, !PT ;  /* 0xff00000047ff7812 */ /* 0x000fe200078cc0ff */
[----:B------:R-:W-:Y:S01]  /*2260*/  @P1 FADD.FTZ R138, R138, R53 ;  /* 0x000000358a8a1221 */ /* 0x000fe20000010000 */
[----:B------:R-:W-:Y:S01]  /*2270*/  @P1 FADD.FTZ R64, R64, R67 ;  /* 0x0000004340401221 */ /* 0x000fe20000010000 */
[----:B------:R-:W-:Y:S01]  /*2280*/  @P1 SHF.L.U32 R53, R34, 0x10, RZ ;  /* 0x0000001022351819 */ /* 0x000fe200000006ff */
[----:B------:R-:W-:Y:S01]  /*2290*/  FMUL.FTZ R142, R130, R145 ;  /* 0x00000091828e7220 */ /* 0x000fe20000410000 */
[----:B------:R-:W-:Y:S01]  /*22a0*/  FSEL R47, R47, RZ, P4 ;  /* 0x000000ff2f2f7208 */ /* 0x000fe20002000000 */
[----:B------:R-:W-:Y:S01]  /*22b0*/  FMUL.FTZ R67, R49, UR17 ;  /* 0x0000001131437c20 */ /* 0x000fe20008410000 */
[----:B------:R-:W-:Y:S01]  /*22c0*/  FSEL R168, R48, RZ, P6 ;  /* 0x000000ff30a87208 */ /* 0x000fe20003000000 */
[----:B------:R-:W-:Y:S01]  /*22d0*/  @P1 FADD.FTZ R142, R142, R53 ;  /* 0x000000358e8e1221 */ /* 0x000fe20000010000 */
[C---:B------:R-:W-:Y:S01]  /*22e0*/  @P2 IADD3 R48, P6, R129.reuse, UR18, RZ ;  /* 0x0000001281302c10 */ /* 0x040fe2000ffde0ff */
[-C--:B------:R-:W-:Y:S01]  /*22f0*/  FMUL.FTZ R71, R152, R131.reuse ;  /* 0x0000008398477220 */ /* 0x080fe20000410000 */
[----:B------:R-:W-:Y:S01]  /*2300*/  IADD3 R52, P4, R129, UR20, RZ ;  /* 0x0000001481347c10 */ /* 0x000fe2000ff9e0ff */
[-C--:B------:R-:W-:Y:S01]  /*2310*/  FMUL.FTZ R129, R138, R131.reuse ;  /* 0x000000838a817220 */ /* 0x080fe20000410000 */
[C---:B------:R-:W-:Y:S01]  /*2320*/  @P2 IADD3.X R49, R161.reuse, UR19, RZ, P6, !PT ;  /* 0x00000013a1312c10 */ /* 0x040fe2000b7fe4ff */
[-C--:B------:R-:W-:Y:S01]  /*2330*/  FMUL.FTZ R133, R142, R131.reuse ;  /* 0x000000838e857220 */ /* 0x080fe20000410000 */
[----:B------:R-:W-:Y:S01]  /*2340*/  IADD3.X R53, R161, UR21, RZ, P4, !PT ;  /* 0x00000015a1357c10 */ /* 0x000fe2000a7fe4ff */
[----:B------:R-:W-:Y:S01]  /*2350*/  FMUL.FTZ R71, R71, UR17 ;  /* 0x0000001147477c20 */ /* 0x000fe20008410000 */
[----:B------:R-:W-:Y:S01]  /*2360*/  FSEL R67, R67, RZ, P5 ;  /* 0x000000ff43437208 */ /* 0x000fe20002800000 */
[----:B------:R-:W-:Y:S01]  /*2370*/  FMUL.FTZ R129, R129, UR17 ;  /* 0x0000001181817c20 */ /* 0x000fe20008410000 */
[C---:B------:R-:W-:Y:S01]  /*2380*/  LOP3.LUT P6, RZ, R68.reuse, 0xff00, RZ, 0xc0, !PT ;  /* 0x0000ff0044ff7812 */ /* 0x040fe200078cc0ff */
[----:B------:R-:W-:Y:S01]  /*2390*/  FMUL.FTZ R133, R133, UR17 ;  /* 0x0000001185857c20 */ /* 0x000fe20008410000 */
[----:B------:R-:W-:Y:S01]  /*23a0*/  LOP3.LUT P4, RZ, R68, 0xff0000, RZ, 0xc0, !PT ;  /* 0x00ff000044ff7812 */ /* 0x000fe2000788c0ff */
[-CC-:B------:R-:W-:Y:S01]  /*23b0*/  FFMA.FTZ R144, R144, R44.reuse, R45.reuse ;  /* 0x0000002c90907223 */ /* 0x180fe2000001002d */
[----:B------:R-:W-:Y:S01]  /*23c0*/  LOP3.LUT P5, RZ, R68, 0xff000000, RZ, 0xc0, !PT ;  /* 0xff00000044ff7812 */ /* 0x000fe200078ac0ff */
[----:B------:R-:W-:Y:S01]  /*23d0*/  FMUL.FTZ R68, R64, R131 ;  /* 0x0000008340447220 */ /* 0x000fe20000410000 */
[----:B------:R-:W-:Y:S01]  /*23e0*/  FSEL R71, R71, RZ, P4 ;  /* 0x000000ff47477208 */ /* 0x000fe20002000000 */
[-CC-:B------:R-:W-:Y:S01]  /*23f0*/  FFMA.FTZ R55, R55, R44.reuse, R45.reuse ;  /* 0x0000002c37377223 */ /* 0x180fe2000001002d */
[----:B------:R-:W-:Y:S01]  /*2400*/  FSEL R166, R129, RZ, P5 ;  /* 0x000000ff81a67208 */ /* 0x000fe20002800000 */
[----:B------:R-:W-:Y:S01]  /*2410*/  FMUL.FTZ R68, R68, UR17 ;  /* 0x0000001144447c20 */ /* 0x000fe20008410000 */
[C---:B------:R-:W-:Y:S01]  /*2420*/  LOP3.LUT P4, RZ, R69.reuse, 0xff00, RZ, 0xc0, !PT ;  /* 0x0000ff0045ff7812 */ /* 0x040fe2000788c0ff */
[-CC-:B------:R-:W-:Y:S01]  /*2430*/  FFMA.FTZ R146, R146, R44.reuse, R45.reuse ;  /* 0x0000002c92927223 */ /* 0x180fe2000001002d */
[----:B------:R-:W-:Y:S01]  /*2440*/  LOP3.LUT P5, RZ, R69, 0xff0000, RZ, 0xc0, !PT ;  /* 0x00ff000045ff7812 */ /* 0x000fe200078ac0ff */
[-CC-:B------:R-:W-:Y:S01]  /*2450*/  FFMA.FTZ R57, R57, R44.reuse, R45.reuse ;  /* 0x0000002c39397223 */ /* 0x180fe2000001002d */
[----:B------:R-:W-:Y:S01]  /*2460*/  FSEL R68, R68, RZ, P6 ;  /* 0x000000ff44447208 */ /* 0x000fe20003000000 */
[-CC-:B------:R-:W-:Y:S01]  /*2470*/  FFMA.FTZ R148, R148, R44.reuse, R45.reuse ;  /* 0x0000002c94947223 */ /* 0x180fe2000001002d */
[----:B------:R-:W-:Y:S01]  /*2480*/  LOP3.LUT P6, RZ, R69, 0xff, RZ, 0xc0, !PT ;  /* 0x000000ff45ff7812 */ /* 0x000fe200078cc0ff */
[-CC-:B------:R-:W-:Y:S01]  /*2490*/  FFMA.FTZ R155, R155, R44.reuse, R45.reuse ;  /* 0x0000002c9b9b7223 */ /* 0x180fe2000001002d */
[-CC-:B------:R-:W-:Y:S01]  /*24a0*/  FFMA.FTZ R170, R65, R44.reuse, R45.reuse ;  /* 0x0000002c41aa7223 */ /* 0x180fe2000001002d */
[-CC-:B------:R-:W-:Y:S01]  /*24b0*/  FFMA.FTZ R135, R158, R44.reuse, R45.reuse ;  /* 0x0000002c9e877223 */ /* 0x180fe2000001002d */
[----:B------:R-:W-:Y:S01]  /*24c0*/  FSEL R133, R133, RZ, P6 ;  /* 0x000000ff85857208 */ /* 0x000fe20003000000 */
[-CC-:B------:R-:W-:Y:S01]  /*24d0*/  FFMA.FTZ R139, R139, R44.reuse, R45.reuse ;  /* 0x0000002c8b8b7223 */ /* 0x180fe2000001002d */
[----:B------:R-:W-:Y:S01]  /*24e0*/  LOP3.LUT P6, RZ, R69, 0xff000000, RZ, 0xc0, !PT ;  /* 0xff00000045ff7812 */ /* 0x000fe200078cc0ff */
[-CC-:B------:R-:W-:Y:S01]  /*24f0*/  FFMA.FTZ R69, R62, R44.reuse, R45.reuse ;  /* 0x0000002c3e457223 */ /* 0x180fe2000001002d */
[----:B------:R-:W-:Y:S01]  /*2500*/  FFMA.FTZ R160, R160, R44, R45 ;  /* 0x0000002ca0a07223 */ /* 0x000fe2000001002d */
[----:B------:R-:W-:Y:S01]  /*2510*/  @P1 PRMT R44, R34, 0x7632, R44 ;  /* 0x00007632222c1816 */ /* 0x000fe2000000002c */
[----:B------:R-:W-:Y:S01]  /*2520*/  FADD.FTZ R149, R149, -R144 ;  /* 0x8000009095957221 */ /* 0x000fe20000010000 */
[----:B------:R-:W-:Y:S01]  /*2530*/  FADD.FTZ R69, R56, -R69 ;  /* 0x8000004538457221 */ /* 0x000fe20000010000 */
[----:B------:R-:W-:Y:S01]  /*2540*/  FADD.FTZ R151, R151, -R146 ;  /* 0x8000009297977221 */ /* 0x000fe20000010000 */
[----:B------:R-:W-:Y:S01]  /*2550*/  @P1 SHF.L.U32 R45, R44, 0x10, RZ ;  /* 0x000000102c2d1819 */ /* 0x000fe200000006ff */
[----:B------:R-:W-:Y:S01]  /*2560*/  FMUL.FTZ R62, R130, R149 ;  /* 0x00000095823e7220 */ /* 0x000fe20000410000 */
[----:B------:R-:W-:Y:S01]  /*2570*/  FADD.FTZ R65, R60, -R57 ;  /* 0x800000393c417221 */ /* 0x000fe20000010000 */
[C---:B------:R-:W-:Y:S01]  /*2580*/  FMUL.FTZ R146, R130.reuse, R69 ;  /* 0x0000004582927220 */ /* 0x040fe20000410000 */
[----:B------:R-:W-:Y:S01]  /*2590*/  FMUL.FTZ R60, R130, R151 ;  /* 0x00000097823c7220 */ /* 0x000fe20000410000 */
[----:B------:R-:W-:Y:S01]  /*25a0*/  @P1 FADD.FTZ R62, R62, R45 ;  /* 0x0000002d3e3e1221 */ /* 0x000fe20000010000 */
[----:B------:R-:W-:Y:S01]  /*25b0*/  FADD.FTZ R45, R54, -R55 ;  /* 0x80000037362d7221 */ /* 0x000fe20000010000 */
[----:B------:R-:W-:Y:S01]  /*25c0*/  FADD.FTZ R139, R136, -R139 ;  /* 0x8000008b888b7221 */ /* 0x000fe20000010000 */
[----:B------:R-:W-:Y:S01]  /*25d0*/  FMUL.FTZ R136, R130, R65 ;  /* 0x0000004182887220 */ /* 0x000fe20000410000 */
[----:B------:R-:W-:Y:S01]  /*25e0*/  FMUL.FTZ R44, R62, R131 ;  /* 0x000000833e2c7220 */ /* 0x000fe20000410000 */
[----:B------:R-:W-:Y:S01]  /*25f0*/  FMUL.FTZ R56, R130, R45 ;  /* 0x0000002d82387220 */ /* 0x000fe20000410000 */
[----:B------:R-:W-:Y:S01]  /*2600*/  @P1 PRMT R45, R39, 0x7632, R45 ;  /* 0x00007632272d1816 */ /* 0x000fe2000000002d */
[----:B------:R-:W-:Y:S01]  /*2610*/  FADD.FTZ R155, R154, -R155 ;  /* 0x8000009b9a9b7221 */ /* 0x000fe20000010000 */
[----:B------:R-:W-:Y:S01]  /*2620*/  FMUL.FTZ R44, R44, UR17 ;  /* 0x000000112c2c7c20 */ /* 0x000fe20008410000 */
[----:B------:R-:W-:Y:S01]  /*2630*/  @P1 SHF.L.U32 R57, R35, 0x10, RZ ;  /* 0x0000001023391819 */ /* 0x000fe200000006ff */
[----:B------:R-:W-:Y:S01]  /*2640*/  FADD.FTZ R147, R147, -R148 ;  /* 0x8000009493937221 */ /* 0x000fe20000010000 */
[----:B------:R-:W-:Y:S01]  /*2650*/  @P1 SHF.L.U32 R69, R45, 0x10, RZ ;  /* 0x000000102d451819 */ /* 0x000fe200000006ff */
[----:B------:R-:W-:Y:S01]  /*2660*/  FMUL.FTZ R148, R130, R155 ;  /* 0x0000009b82947220 */ /* 0x000fe20000410000 */
[----:B------:R-:W-:Y:S01]  /*2670*/  FSEL R172, R44, RZ, P4 ;  /* 0x000000ff2cac7208 */ /* 0x000fe20002000000 */
[----:B------:R-:W-:Y:S01]  /*2680*/  @P1 FADD.FTZ R56, R56, R57 ;  /* 0x0000003938381221 */ /* 0x000fe20000010000 */
[----:B------:R-:W-:Y:S01]  /*2690*/  @P2 IADD3 R54, P4, R128, UR18, RZ ;  /* 0x0000001280362c10 */ /* 0x000fe2000ff9e0ff */
[----:B------:R-:W-:Y:S01]  /*26a0*/  FMUL.FTZ R158, R130, R139 ;  /* 0x0000008b829e7220 */ /* 0x000fe20000410000 */
[----:B------:R-:W-:Y:S01]  /*26b0*/  MOV R44, R2 ;  /* 0x00000002002c7202 */ /* 0x000fe20000000f00 */
[----:B------:R-:W-:Y:S01]  /*26c0*/  FADD.FTZ R135, R156, -R135 ;  /* 0x800000879c877221 */ /* 0x000fe20000010000 */
[----:B------:R-:W-:Y:S01]  /*26d0*/  @P2 IADD3.X R55, R127, UR19, RZ, P4, !PT ;  /* 0x000000137f372c10 */ /* 0x000fe2000a7fe4ff */
[----:B------:R-:W-:Y:S01]  /*26e0*/  FADD.FTZ R159, R159, -R160 ;  /* 0x800000a09f9f7221 */ /* 0x000fe20000010000 */
[----:B------:R-:W-:Y:S01]  /*26f0*/  IADD3 R128, P4, R128, UR20, RZ ;  /* 0x0000001480807c10 */ /* 0x000fe2000ff9e0ff */
[----:B------:R-:W-:Y:S01]  /*2700*/  FMUL.FTZ R144, R130, R147 ;  /* 0x0000009382907220 */ /* 0x000fe20000410000 */
[----:B------:R-:W-:Y:S01]  /*2710*/  @P1 SHF.L.U32 R45, R36, 0x10, RZ ;  /* 0x00000010242d1819 */ /* 0x000fe200000006ff */
[----:B------:R-:W-:Y:S01]  /*2720*/  FMUL.FTZ R156, R130, R135 ;  /* 0x00000087829c7220 */ /* 0x000fe20000410000 */
[----:B------:R-:W-:Y:S01]  /*2730*/  IADD3.X R129, R127, UR21, RZ, P4, !PT ;  /* 0x000000157f817c10 */ /* 0x000fe2000a7fe4ff */
[----:B------:R-:W-:Y:S01]  /*2740*/  FADD.FTZ R127, R63, -R170 ;  /* 0x800000aa3f7f7221 */ /* 0x000fe20000010000 */
[----:B------:R-:W-:Y:S01]  /*2750*/  LOP3.LUT P4, RZ, R44, 0xff, RZ, 0xc0, !PT ;  /* 0x000000ff2cff7812 */ /* 0x000fe2000788c0ff */
[----:B------:R-:W-:Y:S01]  /*2760*/  @P1 FADD.FTZ R136, R136, R45 ;  /* 0x0000002d88881221 */ /* 0x000fe20000010000 */
[----:B------:R-:W-:Y:S01]  /*2770*/  @P1 PRMT R44, R35, 0x7632, R44 ;  /* 0x00007632232c1816 */ /* 0x000fe2000000002c */
[C---:B------:R-:W-:Y:S01]  /*2780*/  FMUL.FTZ R154, R130.reuse, R127 ;  /* 0x0000007f829a7220 */ /* 0x040fe20000410000 */
[----:B------:R-:W-:Y:S01]  /*2790*/  @P1 PRMT R65, R37, 0x7632, R65 ;  /* 0x0000763225411816 */ /* 0x000fe20000000041 */
[----:B------:R-:W-:Y:S01]  /*27a0*/  FMUL.FTZ R130, R130, R159 ;  /* 0x0000009f82827220 */ /* 0x000fe20000410000 */
[----:B------:R-:W-:Y:S01]  /*27b0*/  @P1 PRMT R45, R38, 0x7632, R45 ;  /* 0x00007632262d1816 */ /* 0x000fe2000000002d */
[----:B------:R-:W-:Y:S01]  /*27c0*/  @P1 IMAD.U32 R63, R44, 0x10000, RZ ;  /* 0x000100002c3f1824 */ /* 0x000fe200078e00ff */
[----:B------:R-:W-:Y:S01]  /*27d0*/  @P1 PRMT R44, R36, 0x7632, R44 ;  /* 0x00007632242c1816 */ /* 0x000fe2000000002c */
[----:B------:R-:W-:Y:S01]  /*27e0*/  @P1 FADD.FTZ R130, R130, R69 ;  /* 0x0000004582821221 */ /* 0x000fe20000010000 */
[----:B------:R-:W-:Y:S01]  /*27f0*/  @P1 SHF.L.U32 R65, R65, 0x10, RZ ;  /* 0x0000001041411819 */ /* 0x000fe200000006ff */
[----:B------:R-:W-:Y:S01]  /*2800*/  @P1 FADD.FTZ R60, R60, R63 ;  /* 0x0000003f3c3c1221 */ /* 0x000fe20000010000 */
[----:B------:R-:W-:-:S02]  /*2810*/  @P1 SHF.L.U32 R63, R37, 0x10, RZ ;  /* 0x00000010253f1819 */ /* 0x000fc400000006ff */
[----:B------:R-:W-:Y:S01]  /*2820*/  @P1 SHF.L.U32 R57, R44, 0x10, RZ ;  /* 0x000000102c391819 */ /* 0x000fe200000006ff */
[-C--:B------:R-:W-:Y:S01]  /*2830*/  FMUL.FTZ R44, R56, R131.reuse ;  /* 0x00000083382c7220 */ /* 0x080fe20000410000 */
[----:B------:R-:W-:Y:S01]  /*2840*/  @P1 FADD.FTZ R148, R148, R65 ;  /* 0x0000004194941221 */ /* 0x000fe20000010000 */
[----:B------:R-:W-:Y:S01]  /*2850*/  @P1 FADD.FTZ R146, R146, R63 ;  /* 0x0000003f92921221 */ /* 0x000fe20000010000 */
[----:B------:R-:W-:Y:S01]  /*2860*/  @P1 SHF.L.U32 R63, R45, 0x10, RZ ;  /* 0x000000102d3f1819 */ /* 0x000fe200000006ff */
[-C--:B------:R-:W-:Y:S01]  /*2870*/  FMUL.FTZ R45, R60, R131.reuse ;  /* 0x000000833c2d7220 */ /* 0x080fe20000410000 */
[----:B------:R-:W-:Y:S01]  /*2880*/  @P1 SHF.L.U32 R65, R39, 0x10, RZ ;  /* 0x0000001027411819 */ /* 0x000fe200000006ff */
[----:B------:R-:W-:Y:S01]  /*2890*/  FMUL.FTZ R44, R44, UR17 ;  /* 0x000000112c2c7c20 */ /* 0x000fe20008410000 */
[----:B------:R-:W-:Y:S01]  /*28a0*/  @P2 F2FP.BF16.F32.PACK_AB R134, RZ, R134 ;  /* 0x00000086ff86223e */ /* 0x000fe200000010ff */
[----:B------:R-:W-:Y:S01]  /*28b0*/  FMUL.FTZ R45, R45, UR17 ;  /* 0x000000112d2d7c20 */ /* 0x000fe20008410000 */
[----:B------:R-:W-:Y:S01]  /*28c0*/  @P2 F2FP.BF16.F32.PACK_AB R132, RZ, R132 ;  /* 0x00000084ff84223e */ /* 0x000fe200000010ff */
[----:B------:R-:W-:Y:S01]  /*28d0*/  @P1 FADD.FTZ R158, R158, R65 ;  /* 0x000000419e9e1221 */ /* 0x000fe20000010000 */
[----:B------:R-:W-:Y:S01]  /*28e0*/  FSEL R65, R44, RZ, P5 ;  /* 0x000000ff2c417208 */ /* 0x000fe20002800000 */
[-C--:B------:R-:W-:Y:S01]  /*28f0*/  FMUL.FTZ R44, R136, R131.reuse ;  /* 0x00000083882c7220 */ /* 0x080fe20000410000 */
[----:B------:R-:W-:Y:S01]  /*2900*/  FSEL R160, R45, RZ, P6 ;  /* 0x000000ff2da07208 */ /* 0x000fe20003000000 */
[-C--:B------:R-:W-:Y:S01]  /*2910*/  FMUL.FTZ R45, R146, R131.reuse ;  /* 0x00000083922d7220 */ /* 0x080fe20000410000 */
[----:B------:R-:W-:Y:S01]  /*2920*/  @P2 F2FP.BF16.F32.PACK_AB R50, RZ, R50 ;  /* 0x00000032ff32223e */ /* 0x000fe200000010ff */
[----:B------:R-:W-:Y:S01]  /*2930*/  @P1 FADD.FTZ R144, R144, R57 ;  /* 0x0000003990901221 */ /* 0x000fe20000010000 */
[----:B------:R-:W-:Y:S01]  /*2940*/  @P2 F2FP.BF16.F32.PACK_AB R150, RZ, R150 ;  /* 0x00000096ff96223e */ /* 0x000fe200000010ff */
[----:B------:R-:W-:Y:S01]  /*2950*/  FMUL.FTZ R44, R44, UR17 ;  /* 0x000000112c2c7c20 */ /* 0x000fe20008410000 */
[----:B------:R-:W-:Y:S01]  /*2960*/  FMUL.FTZ R45, R45, UR17 ;  /* 0x000000112d2d7c20 */ /* 0x000fe20008410000 */
[----:B------:R-:W-:Y:S01]  /*2970*/  @P1 IMAD.U32 R57, R38, 0x10000, RZ ;  /* 0x0001000026391824 */ /* 0x000fe200078e00ff */
[----:B------:R-:W-:Y:S01]  /*2980*/  LOP3.LUT P6, RZ, R2, 0xff0000, RZ, 0xc0, !PT ;  /* 0x00ff000002ff7812 */ /* 0x000fe200078cc0ff */
[----:B------:R-:W-:Y:S01]  /*2990*/  @P1 FADD.FTZ R156, R156, R63 ;  /* 0x0000003f9c9c1221 */ /* 0x000fe20000010000 */
[----:B------:R-:W-:Y:S01]  /*29a0*/  @P2 F2FP.BF16.F32.PACK_AB R46, RZ, R46 ;  /* 0x0000002eff2e223e */ /* 0x000fe200000010ff */
[-C--:B------:R-:W-:Y:S01]  /*29b0*/  FMUL.FTZ R63, R158, R131.reuse ;  /* 0x000000839e3f7220 */ /* 0x080fe20000410000 */
[----:B------:R-:W-:Y:S01]  /*29c0*/  @P2 F2FP.BF16.F32.PACK_AB R0, RZ, R0 ;  /* 0x00000000ff00223e */ /* 0x000fe200000010ff */
[----:B------:R-:W-:Y:S01]  /*29d0*/  @P1 FADD.FTZ R154, R154, R57 ;  /* 0x000000399a9a1221 */ /* 0x000fe20000010000 */
[----:B------:R-:W-:Y:S01]  /*29e0*/  @P2 F2FP.BF16.F32.PACK_AB R58, RZ, R58 ;  /* 0x0000003aff3a223e */ /* 0x000fe200000010ff */
[----:B------:R-:W-:Y:S01]  /*29f0*/  FMUL.FTZ R63, R63, UR17 ;  /* 0x000000113f3f7c20 */ /* 0x000fe20008410000 */
[----:B------:R-:W-:Y:S01]  /*2a00*/  @P2 F2FP.BF16.F32.PACK_AB R66, RZ, R66 ;  /* 0x00000042ff42223e */ /* 0x000fe200000010ff */
[----:B------:R-:W-:Y:S01]  /*2a10*/  FMUL.FTZ R57, R154, R131 ;  /* 0x000000839a397220 */ /* 0x000fe20000410000 */
[----:B------:R-:W-:-:S02]  /*2a20*/  @P2 PRMT R40, R134, 0x7610, R40 ;  /* 0x0000761086282816 */ /* 0x000fc40000000028 */
[----:B------:R-:W-:Y:S01]  /*2a30*/  @P2 PRMT R41, R132, 0x7610, R41 ;  /* 0x0000761084292816 */ /* 0x000fe20000000029 */
[----:B------:R-:W-:Y:S01]  /*2a40*/  FMUL.FTZ R57, R57, UR17 ;  /* 0x0000001139397c20 */ /* 0x000fe20008410000 */
[----:B------:R-:W-:Y:S02]  /*2a50*/  @P2 PRMT R42, R50, 0x7610, R42 ;  /* 0x00007610322a2816 */ /* 0x000fe4000000002a */
[----:B------:R-:W-:Y:S02]  /*2a60*/  @P2 PRMT R43, R150, 0x7610, R43 ;  /* 0x00007610962b2816 */ /* 0x000fe4000000002b */
[----:B------:R-:W-:Y:S02]  /*2a70*/  FSEL R69, R44, RZ, P4 ;  /* 0x000000ff2c457208 */ /* 0x000fe40002000000 */
[----:B------:R-:W-:Y:S02]  /*2a80*/  FSEL R127, R45, RZ, P6 ;  /* 0x000000ff2d7f7208 */ /* 0x000fe40003000000 */
[----:B------:R-:W-:-:S02]  /*2a90*/  @P2 PRMT R40, R40, 0x5410, R46 ;  /* 0x0000541028282816 */ /* 0x000fc4000000002e */
[----:B------:R-:W-:Y:S02]  /*2aa0*/  @P2 PRMT R41, R41, 0x5410, R0 ;  /* 0x0000541029292816 */ /* 0x000fe40000000000 */
[----:B------:R-:W-:Y:S02]  /*2ab0*/  @P2 PRMT R42, R42, 0x5410, R58 ;  /* 0x000054102a2a2816 */ /* 0x000fe4000000003a */
[----:B------:R-:W-:Y:S02]  /*2ac0*/  @P2 PRMT R43, R43, 0x5410, R66 ;  /* 0x000054102b2b2816 */ /* 0x000fe40000000042 */
[----:B------:R-:W-:Y:S02]  /*2ad0*/  F2FP.BF16.F32.PACK_AB R47, R168, R47 ;  /* 0x0000002fa82f723e */ /* 0x000fe400000010ff */
[----:B------:R-:W-:Y:S01]  /*2ae0*/  F2FP.BF16.F32.PACK_AB R46, R164, R51 ;  /* 0x00000033a42e723e */ /* 0x000fe200000010ff */
[----:B------:R0:W-:Y:S01]  /*2af0*/  @P2 STG.E.128 desc[UR4][R48.64], R40 ;  /* 0x0000002830002986 */ /* 0x0001e2000c101d04 */
[----:B------:R-:W-:-:S02]  /*2b00*/  F2FP.BF16.F32.PACK_AB R45, R162, R61 ;  /* 0x0000003da22d723e */ /* 0x000fc400000010ff */
[----:B------:R-:W-:Y:S02]  /*2b10*/  F2FP.BF16.F32.PACK_AB R44, R70, R59 ;  /* 0x0000003b462c723e */ /* 0x000fe400000010ff */
[C---:B------:R-:W-:Y:S02]  /*2b20*/  LOP3.LUT P1, RZ, R2.reuse, 0xff00, RZ, 0xc0, !PT ;  /* 0x0000ff0002ff7812 */ /* 0x040fe4000782c0ff */
[----:B------:R-:W-:Y:S01]  /*2b30*/  LOP3.LUT P6, RZ, R2, 0xff000000, RZ, 0xc0, !PT ;  /* 0xff00000002ff7812 */ /* 0x000fe200078cc0ff */
[----:B------:R-:W-:Y:S01]  /*2b40*/  FMUL.FTZ R2, R130, R131 ;  /* 0x0000008382027220 */ /* 0x000fe20000410000 */
[----:B------:R-:W-:Y:S01]  /*2b50*/  LOP3.LUT P4, RZ, R3, 0xff0000, RZ, 0xc0, !PT ;  /* 0x00ff000003ff7812 */ /* 0x000fe2000788c0ff */
[----:B------:R1:W-:Y:S01]  /*2b60*/  STG.E.128 desc[UR4][R52.64], R44 ;  /* 0x0000002c34007986 */ /* 0x0003e2000c101d04 */
[----:B------:R-:W-:Y:S01]  /*2b70*/  @P2 F2FP.BF16.F32.PACK_AB R140, RZ, R140 ;  /* 0x0000008cff8c223e */ /* 0x000fe200000010ff */
[----:B------:R-:W-:Y:S01]  /*2b80*/  FMUL.FTZ R2, R2, UR17 ;  /* 0x0000001102027c20 */ /* 0x000fe20008410000 */
[----:B------:R-:W-:-:S02]  /*2b90*/  @P2 F2FP.BF16.F32.PACK_AB R152, RZ, R152 ;  /* 0x00000098ff98223e */ /* 0x000fc400000010ff */
[----:B------:R-:W-:Y:S02]  /*2ba0*/  @P2 F2FP.BF16.F32.PACK_AB R142, RZ, R142 ;  /* 0x0000008eff8e223e */ /* 0x000fe400000010ff */
[----:B------:R-:W-:Y:S02]  /*2bb0*/  @P2 F2FP.BF16.F32.PACK_AB R56, RZ, R56 ;  /* 0x00000038ff38223e */ /* 0x000fe400000010ff */
[----:B------:R-:W-:Y:S01]  /*2bc0*/  @P2 F2FP.BF16.F32.PACK_AB R0, RZ, R144 ;  /* 0x00000090ff00223e */ /* 0x000fe200000010ff */
[----:B------:R-:W-:Y:S01]  /*2bd0*/  FMUL.FTZ R144, R144, R131 ;  /* 0x0000008390907220 */ /* 0x000fe20000410000 */
[----:B------:R-:W-:Y:S02]  /*2be0*/  FSEL R63, R63, RZ, P4 ;  /* 0x000000ff3f3f7208 */ /* 0x000fe40002000000 */
[----:B------:R-:W-:Y:S01]  /*2bf0*/  @P2 F2FP.BF16.F32.PACK_AB R64, RZ, R64 ;  /* 0x00000040ff40223e */ /* 0x000fe200000010ff */
[----:B------:R-:W-:Y:S01]  /*2c00*/  FMUL.FTZ R144, R144, UR17 ;  /* 0x0000001190907c20 */ /* 0x000fe20008410000 */
[----:B------:R-:W-:-:S02]  /*2c10*/  @P2 F2FP.BF16.F32.PACK_AB R138, RZ, R138 ;  /* 0x0000008aff8a223e */ /* 0x000fc400000010ff */
[----:B------:R-:W-:Y:S02]  /*2c20*/  @P2 F2FP.BF16.F32.PACK_AB R62, RZ, R62 ;  /* 0x0000003eff3e223e */ /* 0x000fe400000010ff */
[----:B------:R-:W-:Y:S02]  /*2c30*/  @P2 F2FP.BF16.F32.PACK_AB R60, RZ, R60 ;  /* 0x0000003cff3c223e */ /* 0x000fe400000010ff */
[----:B0-----:R-:W-:Y:S02]  /*2c40*/  @P2 PRMT R40, R140, 0x7610, R40 ;  /* 0x000076108c282816 */ /* 0x001fe40000000028 */
[----:B------:R-:W-:Y:S02]  /*2c50*/  @P2 PRMT R41, R152, 0x7610, R41 ;  /* 0x0000761098292816 */ /* 0x000fe40000000029 */
[----:B------:R-:W-:Y:S02]  /*2c60*/  @P2 PRMT R42, R142, 0x7610, R42 ;  /* 0x000076108e2a2816 */ /* 0x000fe4000000002a */
[----:B------:R-:W-:-:S02]  /*2c70*/  @P2 PRMT R43, R56, 0x7610, R43 ;  /* 0x00007610382b2816 */ /* 0x000fc4000000002b */
[----:B-1----:R-:W-:Y:S01]  /*2c80*/  @P2 F2FP.BF16.F32.PACK_AB R52, RZ, R148 ;  /* 0x00000094ff34223e */ /* 0x002fe200000010ff */
[-C--:B------:R-:W-:Y:S01]  /*2c90*/  FMUL.FTZ R148, R148, R131.reuse ;  /* 0x0000008394947220 */ /* 0x080fe20000410000 */
[C---:B------:R-:W-:Y:S01]  /*2ca0*/  LOP3.LUT P4, RZ, R3.reuse, 0xff000000, RZ, 0xc0, !PT ;  /* 0xff00000003ff7812 */ /* 0x040fe2000788c0ff */
[----:B------:R-:W-:Y:S01]  /*2cb0*/  FMUL.FTZ R131, R156, R131 ;  /* 0x000000839c837220 */ /* 0x000fe20000410000 */
[----:B------:R-:W-:Y:S01]  /*2cc0*/  LOP3.LUT P5, RZ, R3, 0xff, RZ, 0xc0, !PT ;  /* 0x000000ff03ff7812 */ /* 0x000fe200078ac0ff */
[----:B------:R-:W-:Y:S01]  /*2cd0*/  FMUL.FTZ R148, R148, UR17 ;  /* 0x0000001194947c20 */ /* 0x000fe20008410000 */
[----:B------:R-:W-:Y:S01]  /*2ce0*/  @P2 PRMT R40, R40, 0x5410, R64 ;  /* 0x0000541028282816 */ /* 0x000fe20000000040 */
[----:B------:R-:W-:Y:S01]  /*2cf0*/  FMUL.FTZ R131, R131, UR17 ;  /* 0x0000001183837c20 */ /* 0x000fe20008410000 */
[----:B------:R-:W-:Y:S02]  /*2d00*/  @P2 PRMT R41, R41, 0x5410, R138 ;  /* 0x0000541029292816 */ /* 0x000fe4000000008a */
[----:B------:R-:W-:-:S02]  /*2d10*/  @P2 PRMT R42, R42, 0x5410, R62 ;  /* 0x000054102a2a2816 */ /* 0x000fc4000000003e */
[----:B------:R-:W-:Y:S02]  /*2d20*/  @P2 PRMT R43, R43, 0x5410, R60 ;  /* 0x000054102b2b2816 */ /* 0x000fe4000000003c */
[----:B------:R-:W-:Y:S02]  /*2d30*/  FSEL R2, R2, RZ, P4 ;  /* 0x000000ff02027208 */ /* 0x000fe40002000000 */
[----:B------:R-:W-:Y:S01]  /*2d40*/  FSEL R57, R57, RZ, P5 ;  /* 0x000000ff39397208 */ /* 0x000fe20002800000 */
[----:B------:R0:W-:Y:S01]  /*2d50*/  @P2 STG.E.128 desc[UR4][R54.64], R40 ;  /* 0x0000002836002986 */ /* 0x0001e2000c101d04 */
[----:B------:R-:W-:Y:S02]  /*2d60*/  @P2 F2FP.BF16.F32.PACK_AB R136, RZ, R136 ;  /* 0x00000088ff88223e */ /* 0x000fe400000010ff */
[----:B------:R-:W-:Y:S02]  /*2d70*/  @P2 F2FP.BF16.F32.PACK_AB R146, RZ, R146 ;  /* 0x00000092ff92223e */ /* 0x000fe400000010ff */
[----:B------:R-:W-:-:S02]  /*2d80*/  @P2 F2FP.BF16.F32.PACK_AB R154, RZ, R154 ;  /* 0x0000009aff9a223e */ /* 0x000fc400000010ff */
[----:B------:R-:W-:Y:S02]  /*2d90*/  @P2 F2FP.BF16.F32.PACK_AB R158, RZ, R158 ;  /* 0x0000009eff9e223e */ /* 0x000fe400000010ff */
[----:B------:R-:W-:Y:S02]  /*2da0*/  LOP3.LUT P5, RZ, R3, 0xff00, RZ, 0xc0, !PT ;  /* 0x0000ff0003ff7812 */ /* 0x000fe400078ac0ff */
[----:B------:R-:W-:Y:S02]  /*2db0*/  FSEL R44, R144, RZ, P1 ;  /* 0x000000ff902c7208 */ /* 0x000fe40000800000 */
[----:B------:R-:W-:Y:S02]  /*2dc0*/  F2FP.BF16.F32.PACK_AB R47, R2, R63 ;  /* 0x0000003f022f723e */ /* 0x000fe400000010ff */
[----:B------:R-:W-:Y:S02]  /*2dd0*/  @P2 F2FP.BF16.F32.PACK_AB R156, RZ, R156 ;  /* 0x0000009cff9c223e */ /* 0x000fe400000010ff */
[----:B------:R-:W-:-:S02]  /*2de0*/  @P2 F2FP.BF16.F32.PACK_AB R130, RZ, R130 ;  /* 0x00000082ff82223e */ /* 0x000fc400000010ff */
[----:B------:R-:W-:Y:S02]  /*2df0*/  FSEL R148, R148, RZ, P6 ;  /* 0x000000ff94947208 */ /* 0x000fe40003000000 */
[----:B0-----:R-:W-:Y:S02]  /*2e00*/  @P2 PRMT R40, R136, 0x7610, R40 ;  /* 0x0000761088282816 */ /* 0x001fe40000000028 */
[----:B------:R-:W-:Y:S02]  /*2e10*/  @P2 PRMT R41, R146, 0x7610, R41 ;  /* 0x0000761092292816 */ /* 0x000fe40000000029 */
[----:B------:R-:W-:Y:S02]  /*2e20*/  @P2 PRMT R42, R154, 0x7610, R42 ;  /* 0x000076109a2a2816 */ /* 0x000fe4000000002a */
[----:B------:R-:W-:Y:S02]  /*2e30*/  @P2 IADD3 R2, P1, R126, UR18, RZ ;  /* 0x000000127e022c10 */ /* 0x000fe4000ff3e0ff */
[----:B------:R-:W-:-:S02]  /*2e40*/  @P2 PRMT R43, R158, 0x7610, R43 ;  /* 0x000076109e2b2816 */ /* 0x000fc4000000002b */
[----:B------:R-:W-:Y:S02]  /*2e50*/  FSEL R46, R131, RZ, P5 ;  /* 0x000000ff832e7208 */ /* 0x000fe40002800000 */
[----:B------:R-:W-:Y:S02]  /*2e60*/  IADD3 R126, P4, R126, UR20, RZ ;  /* 0x000000147e7e7c10 */ /* 0x000fe4000ff9e0ff */
[----:B------:R-:W-:Y:S02]  /*2e70*/  F2FP.BF16.F32.PACK_AB R51, R160, R65 ;  /* 0x00000041a033723e */ /* 0x000fe400000010ff */
[----:B------:R-:W-:Y:S02]  /*2e80*/  F2FP.BF16.F32.PACK_AB R50, R172, R133 ;  /* 0x00000085ac32723e */ /* 0x000fe400000010ff */
[----:B------:R-:W-:Y:S02]  /*2e90*/  F2FP.BF16.F32.PACK_AB R49, R166, R71 ;  /* 0x00000047a631723e */ /* 0x000fe400000010ff */
[----:B------:R-:W-:-:S02]  /*2ea0*/  F2FP.BF16.F32.PACK_AB R48, R68, R67 ;  /* 0x000000434430723e */ /* 0x000fc400000010ff */
[----:B------:R-:W-:Y:S02]  /*2eb0*/  F2FP.BF16.F32.PACK_AB R45, R148, R127 ;  /* 0x0000007f942d723e */ /* 0x000fe400000010ff */
[----:B------:R-:W-:Y:S01]  /*2ec0*/  @P2 PRMT R40, R40, 0x5410, R0 ;  /* 0x0000541028282816 */ /* 0x000fe20000000000 */
[----:B------:R0:W-:Y:S01]  /*2ed0*/  STG.E.128 desc[UR4][R128.64], R48 ;  /* 0x0000003080007986 */ /* 0x0001e2000c101d04 */
[----:B------:R-:W-:Y:S02]  /*2ee0*/  @P2 IADD3.X R3, R125, UR19, RZ, P1, !PT ;  /* 0x000000137d032c10 */ /* 0x000fe40008ffe4ff */
[----:B------:R-:W-:Y:S02]  /*2ef0*/  @P2 PRMT R41, R41, 0x5410, R52 ;  /* 0x0000541029292816 */ /* 0x000fe40000000034 */
[----:B------:R-:W-:Y:S02]  /*2f00*/  @P2 PRMT R42, R42, 0x5410, R156 ;  /* 0x000054102a2a2816 */ /* 0x000fe4000000009c */
[----:B------:R-:W-:-:S02]  /*2f10*/  @P2 PRMT R43, R43, 0x5410, R130 ;  /* 0x000054102b2b2816 */ /* 0x000fc40000000082 */
[----:B------:R-:W-:Y:S02]  /*2f20*/  F2FP.BF16.F32.PACK_AB R46, R46, R57 ;  /* 0x000000392e2e723e */ /* 0x000fe400000010ff */
[----:B------:R-:W-:Y:S01]  /*2f30*/  F2FP.BF16.F32.PACK_AB R44, R44, R69 ;  /* 0x000000452c2c723e */ /* 0x000fe200000010ff */
[----:B------:R0:W-:Y:S01]  /*2f40*/  @P2 STG.E.128 desc[UR4][R2.64], R40 ;  /* 0x0000002802002986 */ /* 0x0001e2000c101d04 */
[----:B------:R-:W-:Y:S02]  /*2f50*/  IADD3.X R127, R125, UR21, RZ, P4, !PT ;  /* 0x000000157d7f7c10 */ /* 0x000fe4000a7fe4ff */
        /* <DEDUP_REMOVED lines=45> */
.L_x_2963:
[----:B------:R-:W1:Y:S08]  /*3230*/  S2UR UR6, SR_CTAID.X ;  /* 0x00000000000679c3 */ /* 0x000e700000002500 */
[----:B0-----:R-:W0:Y:S08]  /*3240*/  LDC.64 R2, c[0x0][0x2d0] ;  /* 0x0000b400ff027b82 */ /* 0x001e300000000a00 */
[----:B------:R-:W2:Y:S01]  /*3250*/  LDC.64 R8, c[0x0][0x2d8] ;  /* 0x0000b600ff087b82 */ /* 0x000ea20000000a00 */
[----:B-1----:R-:W-:Y:S01]  /*3260*/  LEA.HI R73, R73, UR6, RZ, 0x18 ;  /* 0x0000000649497c11 */ /* 0x002fe2000f8fc0ff */
[----:B------:R-:W-:-:S04]  /*3270*/  ULDC UR6, c[0x0][0x218] ;  /* 0x0000860000067ab9 */ /* 0x000fc80000000800 */
[----:B------:R-:W-:-:S05]  /*3280*/  IMAD R73, R73, UR6, RZ ;  /* 0x0000000649497c24 */ /* 0x000fca000f8e02ff */
[----:B------:R-:W-:-:S05]  /*3290*/  LEA.HI R73, R73, R72, RZ, 0x1d ;  /* 0x0000004849497211 */ /* 0x000fca00078fe8ff */
[----:B0-----:R-:W-:-:S04]  /*32a0*/  IMAD.WIDE.U32 R2, R73, 0x20, R2 ;  /* 0x0000002049027825 */ /* 0x001fc800078e0002 */
        /* <DEDUP_REMOVED lines=14> */
.L_x_2964:
[----:B------:R-:W-:Y:S01]  /*3390*/  HFMA2.MMA R168, -RZ, RZ, 0, 9.5367431640625e-07 ;  /* 0x00000010ffa87435 */ /* 0x000fe200000001ff */
[----:B------:R-:W-:Y:S01]  /*33a0*/  MOV R167, R46 ;  /* 0x0000002e00a77202 */ /* 0x000fe20000000f00 */
[----:B------:R-:W-:Y:S01]  /*33b0*/  IMAD.MOV.U32 R166, RZ, RZ, -0x1 ;  /* 0xffffffffffa67424 */ /* 0x000fe200078e00ff */
[----:B------:R-:W-:-:S08]  /*33c0*/  MOV R169, 0x1f ;  /* 0x0000001f00a97802 */ /* 0x000fd00000000f00 */
[----:B-----5:R-:W-:Y:S05]  /*33d0*/  WARPSYNC.COLLECTIVE R166, `(.L_x_2966) ;  /* 0x00000000a6087348 */ /* 0x020fea0003c00000 */
[----:B------:R0:W1:Y:S02]  /*33e0*/  SHFL.DOWN P5, R79, R167, R168, R169 ;  /* 0x080000a8a74f7389 */ /* 0x00006400000a00a9 */
[----:B01---5:R-:W-:Y:S01]  /*33f0*/  ENDCOLLECTIVE ;  /* 0x000000000000791b */ /* 0x023fe20003800000 */
.L_x_2966:
[----:B------:R-:W-:Y:S02]  /*3400*/  MOV R167, R45 ;  /* 0x0000002d00a77202 */ /* 0x000fe40000000f00 */
[----:B------:R-:W-:-:S07]  /*3410*/  MOV R47, R79 ;  /* 0x0000004f002f7202 */ /* 0x000fce0000000f00 */
[----:B------:R-:W-:Y:S05]  /*3420*/  WARPSYNC.COLLECTIVE R166, `(.L_x_2967) ;  /* 0x00000000a6087348 */ /* 0x000fea0003c00000 */
[----:B------:R0:W1:Y:S02]  /*3430*/  SHFL.DOWN P5, R79, R167, R168, R169 ;  /* 0x080000a8a74f7389 */ /* 0x00006400000a00a9 */
[----:B01----:R-:W-:Y:S01]  /*3440*/  ENDCOLLECTIVE ;  /* 0x000000000000791b */ /* 0x003fe20003800000 */
.L_x_2967:
[----:B------:R-:W-:Y:S01]  /*3450*/  FADD.FTZ R47, R46, R47 ;  /* 0x0000002f2e2f7221 */ /* 0x000fe20000010000 */
[----:B------:R-:W-:-:S04]  /*3460*/  HFMA2.MMA R168, -RZ, RZ, 0, 4.76837158203125e-07 ;  /* 0x00000008ffa87435 */ /* 0x000fc800000001ff */
[----:B------:R-:W-:Y:S02]  /*3470*/  MOV R167, R47 ;  /* 0x0000002f00a77202 */ /* 0x000fe40000000f00 */
[----:B------:R-:W-:-:S07]  /*3480*/  MOV R44, R79 ;  /* 0x0000004f002c7202 */ /* 0x000fce0000000f00 */
[----:B------:R-:W-:Y:S05]  /*3490*/  WARPSYNC.COLLECTIVE R166, `(.L_x_2968) ;  /* 0x00000000a6087348 */ /* 0x000fea0003c00000 */
[----:B------:R0:W1:Y:S02]  /*34a0*/  SHFL.DOWN P5, R79, R167, R168, R169 ;  /* 0x080000a8a74f7389 */ /* 0x00006400000a00a9 */
[----:B01----:R-:W-:Y:S01]  /*34b0*/  ENDCOLLECTIVE ;  /* 0x000000000000791b */ /* 0x003fe20003800000 */
.L_x_2968:
[----:B------:R-:W-:-:S05]  /*34c0*/  FADD.FTZ R44, R45, R44 ;  /* 0x0000002c2d2c7221 */ /* 0x000fca0000010000 */
[----:B------:R-:W-:Y:S01]  /*34d0*/  MOV R167, R44 ;  /* 0x0000002c00a77202 */ /* 0x000fe20000000f00 */
[----:B------:R-:W-:-:S07]  /*34e0*/  IMAD.MOV.U32 R162, RZ, RZ, R79 ;  /* 0x000000ffffa27224 */ /* 0x000fce00078e004f */
[----:B------:R-:W-:Y:S05]  /*34f0*/  WARPSYNC.COLLECTIVE R166, `(.L_x_2969) ;  /* 0x00000000a6087348 */ /* 0x000fea0003c00000 */
[----:B------:R0:W1:Y:S02]  /*3500*/  SHFL.DOWN P5, R79, R167, R168, R169 ;  /* 0x080000a8a74f7389 */ /* 0x00006400000a00a9 */
[----:B01----:R-:W-:Y:S01]  /*3510*/  ENDCOLLECTIVE ;  /* 0x000000000000791b */ /* 0x003fe20003800000 */
.L_x_2969:
[----:B------:R-:W-:Y:S01]  /*3520*/  FADD.FTZ R162, R47, R162 ;  /* 0x000000a22fa27221 */ /* 0x000fe20000010000 */
[----:B------:R-:W-:-:S04]  /*3530*/  HFMA2.MMA R168, -RZ, RZ, 0, 2.384185791015625e-07 ;  /* 0x00000004ffa87435 */ /* 0x000fc800000001ff */
[----:B------:R-:W-:Y:S02]  /*3540*/  MOV R167, R162 ;  /* 0x000000a200a77202 */ /* 0x000fe40000000f00 */
[----:B------:R-:W-:-:S07]  /*3550*/  MOV R49, R79 ;  /* 0x0000004f00317202 */ /* 0x000fce0000000f00 */
[----:B------:R-:W-:Y:S05]  /*3560*/  WARPSYNC.COLLECTIVE R166, `(.L_x_2970) ;  /* 0x00000000a6087348 */ /* 0x000fea0003c00000 */
[----:B------:R0:W1:Y:S02]  /*3570*/  SHFL.DOWN P5, R79, R167, R168, R169 ;  /* 0x080000a8a74f7389 */ /* 0x00006400000a00a9 */
[----:B01----:R-:W-:Y:S01]  /*3580*/  ENDCOLLECTIVE ;  /* 0x000000000000791b */ /* 0x003fe20003800000 */
.L_x_2970:
[----:B------:R-:W-:-:S05]  /*3590*/  FADD.FTZ R49, R44, R49 ;  /* 0x000000312c317221 */ /* 0x000fca0000010000 */
[----:B------:R-:W-:Y:S01]  /*35a0*/  MOV R167, R49 ;  /* 0x0000003100a77202 */ /* 0x000fe20000000f00 */
[----:B------:R-:W-:-:S07]  /*35b0*/  FADD.FTZ R163, R162, R79 ;  /* 0x0000004fa2a37221 */ /* 0x000fce0000010000 */
[----:B------:R-:W-:Y:S05]  /*35c0*/  WARPSYNC.COLLECTIVE R166, `(.L_x_2971) ;  /* 0x00000000a6087348 */ /* 0x000fea0003c00000 */
[----:B------:R0:W1:Y:S02]  /*35d0*/  SHFL.DOWN P5, R79, R167, R168, R169 ;  /* 0x080000a8a74f7389 */ /* 0x00006400000a00a9 */
[----:B01----:R-:W-:Y:S01]  /*35e0*/  ENDCOLLECTIVE ;  /* 0x000000000000791b */ /* 0x003fe20003800000 */
.L_x_2971:
[----:B------:R-:W-:Y:S01]  /*35f0*/  HFMA2.MMA R168, -RZ, RZ, 0, 1.1920928955078125e-07 ;  /* 0x00000002ffa87435 */ /* 0x000fe200000001ff */
[----:B------:R-:W-:Y:S01]  /*3600*/  MOV R167, R163 ;  /* 0x000000a300a77202 */ /* 0x000fe20000000f00 */
[----:B------:R-:W-:-:S09]  /*3610*/  IMAD.MOV.U32 R164, RZ, RZ, R79 ;  /* 0x000000ffffa47224 */ /* 0x000fd200078e004f */
[----:B------:R-:W-:Y:S05]  /*3620*/  WARPSYNC.COLLECTIVE R166, `(.L_x_2972) ;  /* 0x00000000a6087348 */ /* 0x000fea0003c00000 */
[----:B------:R0:W1:Y:S02]  /*3630*/  SHFL.DOWN P5, R79, R167, R168, R169 ;  /* 0x080000a8a74f7389 */ /* 0x00006400000a00a9 */
[----:B01----:R-:W-:Y:S01]  /*3640*/  ENDCOLLECTIVE ;  /* 0x000000000000791b */ /* 0x003fe20003800000 */
.L_x_2972:
[----:B------:R-:W-:-:S05]  /*3650*/  FADD.FTZ R164, R49, R164 ;  /* 0x000000a431a47221 */ /* 0x000fca0000010000 */
[----:B------:R-:W-:Y:S02]  /*3660*/  MOV R167, R164 ;  /* 0x000000a400a77202 */ /* 0x000fe40000000f00 */
[----:B------:R-:W-:-:S07]  /*3670*/  MOV R46, R79 ;  /* 0x0000004f002e7202 */ /* 0x000fce0000000f00 */
[----:B------:R-:W-:Y:S05]  /*3680*/  WARPSYNC.COLLECTIVE R166, `(.L_x_2973) ;  /* 0x00000000a6087348 */ /* 0x000fea0003c00000 */
[----:B------:R0:W1:Y:S02]  /*3690*/  SHFL.DOWN P5, R79, R167, R168, R169 ;  /* 0x080000a8a74f7389 */ /* 0x00006400000a00a9 */
[----:B01----:R-:W-:Y:S01]  /*36a0*/  ENDCOLLECTIVE ;  /* 0x000000000000791b */ /* 0x003fe20003800000 */
.L_x_2973:
[----:B------:R-:W-:Y:S01]  /*36b0*/  FADD.FTZ R46, R163, R46 ;  /* 0x0000002ea32e7221 */ /* 0x000fe20000010000 */
[----:B------:R-:W-:-:S03]  /*36c0*/  HFMA2.MMA R168, -RZ, RZ, 0, 5.9604644775390625e-08 ;  /* 0x00000001ffa87435 */ /* 0x000fc600000001ff */
[----:B------:R-:W-:Y:S01]  /*36d0*/  IMAD.MOV.U32 R167, RZ, RZ, R46 ;  /* 0x000000ffffa77224 */ /* 0x000fe200078e002e */
[----:B------:R-:W-:-:S07]  /*36e0*/  MOV R45, R79 ;  /* 0x0000004f002d7202 */ /* 0x000fce0000000f00 */
[----:B------:R-:W-:Y:S05]  /*36f0*/  WARPSYNC.COLLECTIVE R166, `(.L_x_2974) ;  /* 0x00000000a6087348 */ /* 0x000fea0003c00000 */
[----:B------:R0:W1:Y:S02]  /*3700*/  SHFL.DOWN P5, R79, R167, R168, R169 ;  /* 0x080000a8a74f7389 */ /* 0x00006400000a00a9 */
[----:B01----:R-:W-:Y:S01]  /*3710*/  ENDCOLLECTIVE ;  /* 0x000000000000791b */ /* 0x003fe20003800000 */
.L_x_2974:
[----:B------:R-:W-:-:S05]  /*3720*/  FADD.FTZ R45, R164, R45 ;  /* 0x0000002da42d7221 */ /* 0x000fca0000010000 */
[----:B------:R-:W-:Y:S02]  /*3730*/  MOV R167, R45 ;  /* 0x0000002d00a77202 */ /* 0x000fe40000000f00 */
[----:B------:R-:W-:-:S07]  /*3740*/  MOV R47, R79 ;  /* 0x0000004f002f7202 */ /* 0x000fce0000000f00 */
[----:B------:R-:W-:Y:S05]  /*3750*/  WARPSYNC.COLLECTIVE R166, `(.L_x_2975) ;  /* 0x00000000a6087348 */ /* 0x000fea0003c00000 */
[----:B------:R0:W1:Y:S02]  /*3760*/  SHFL.DOWN P5, R79, R167, R168, R169 ;  /* 0x080000a8a74f7389 */ /* 0x00006400000a00a9 */
[----:B01----:R-:W-:Y:S01]  /*3770*/  ENDCOLLECTIVE ;  /* 0x000000000000791b */ /* 0x003fe20003800000 */
.L_x_2975:
[----:B------:R-:W-:Y:S02]  /*3780*/  MOV R44, R79 ;  /* 0x0000004f002c7202 */ /* 0x000fe40000000f00 */
[----:B------:R-:W-:Y:S01]  /*3790*/  MOV R79, R48 ;  /* 0x00000030004f7202 */ /* 0x000fe20000000f00 */
[----:B------:R-:W-:Y:S06]  /*37a0*/  BRA `(.L_x_2976) ;  /* 0xffffffe000807947 */ /* 0x000fec000383ffff */
.L_x_2977:
        /* <DEDUP_REMOVED lines=13> */
.L_x_11308:


//--------------------- .text._ZN10layer_norm22ln_bwd_finalize_kernelINS_22Kernel_traits_finalizeILj6144Ef13__nv_bfloat16S2_S2_fjLb0ELj1024ELj4ENS_18Kernel_traits_baseILj6144EfS2_S2_S2_fjLj1024EEEEELb0ELb0EEEvNS_9BwdParamsE --------------------------
	.section	.text._ZN10layer_norm22ln_bwd_finalize_kernelINS_22Kernel_traits_finalizeILj6144Ef13__nv_bfloat16S2_S2_fjLb0ELj1024ELj4ENS_18Kernel_traits_baseILj6144EfS2_S2_S2_fjLj1024EEEEELb0ELb0EEEvNS_9BwdParamsE,"ax",@progbits
	.align	128
        .global         _ZN10layer_norm22ln_bwd_finalize_kernelINS_22Kernel_traits_finalizeILj6144Ef13__nv_bfloat16S2_S2_fjLb0ELj1024ELj4ENS_18Kernel_traits_baseILj6144EfS2_S2_S2_fjLj1024EEEEELb0ELb0EEEvNS_9BwdParamsE
        .type           _ZN10layer_norm22ln_bwd_finalize_kernelINS_22Kernel_traits_finalizeILj6144Ef13__nv_bfloat16S2_S2_fjLb0ELj1024ELj4ENS_18Kernel_traits_baseILj6144EfS2_S2_S2_fjLj1024EEEEELb0ELb0EEEvNS_9BwdParamsE,@function
        .size           _ZN10layer_norm22ln_bwd_finalize_kernelINS_22Kernel_traits_finalizeILj6144Ef13__nv_bfloat16S2_S2_fjLb0ELj1024ELj4ENS_18Kernel_traits_baseILj6144EfS2_S2_S2_fjLj1024EEEEELb0ELb0EEEvNS_9BwdParamsE,(.L_x_11309 - _ZN10layer_norm22ln_bwd_finalize_kernelINS_22Kernel_traits_finalizeILj6144Ef13__nv_bfloat16S2_S2_fjLb0ELj1024ELj4ENS_18Kernel_traits_baseILj6144EfS2_S2_S2_fjLj1024EEEEELb0ELb0EEEvNS_9BwdParamsE)
        .other          _ZN10layer_norm22ln_bwd_finalize_kernelINS_22Kernel_traits_finalizeILj6144Ef13__nv_bfloat16S2_S2_fjLb0ELj1024ELj4ENS_18Kernel_traits_baseILj6144EfS2_S2_S2_fjLj1024EEEEELb0ELb0EEEvNS_9BwdParamsE,@"STO_CUDA_ENTRY STV_DEFAULT"
_ZN10layer_norm22ln_bwd_finalize_kernelINS_22Kernel_traits_finalizeILj6144Ef13__nv_bfloat16S2_S2_fjLb0ELj1024ELj4ENS_18Kernel_traits_baseILj6144EfS2_S2_S2_fjLj1024EEEEELb0ELb0EEEvNS_9BwdParamsE:
.text._ZN10layer_norm22ln_bwd_finalize_kernelINS_22Kernel_traits_finalizeILj6144Ef13__nv_bfloat16S2_S2_fjLb0ELj1024ELj4ENS_18Kernel_traits_baseILj6144EfS2_S2_S2_fjLj1024EEEEELb0ELb0EEEvNS_9BwdParamsE:
        /* <DEDUP_REMOVED lines=25> */
.L_x_2990:
        /* <DEDUP_REMOVED lines=30> */
.L_x_2982:
        /* <DEDUP_REMOVED lines=36> */
.L_x_2981:
[----:B------:R-:W-:Y:S05]  /*05b0*/  BSYNC B1 ;  /* 0x0000000000017941 */ /* 0x000fea0003800000 */
.L_x_2980:
        /* <DEDUP_REMOVED lines=24> */
.L_x_2984:
[----:B------:R-:W-:Y:S05]  /*0740*/  BSYNC B1 ;  /* 0x0000000000017941 */ /* 0x000fea0003800000 */
.L_x_2983:
        /* <DEDUP_REMOVED lines=12> */
.L_x_2985:
[----:B------:R-:W-:Y:S05]  /*0810*/  BSYNC B1 ;  /* 0x0000000000017941 */ /* 0x000fea0003800000 */
.L_x_2979:
[----:B------:R-:W-:Y:S05]  /*0820*/  BSYNC B0 ;  /* 0x0000000000007941 */ /* 0x000fea0003800000 */
.L_x_2978:
        /* <DEDUP_REMOVED lines=29> */
.L_x_3001:
[----:B---3--:R-:W-:Y:S01]  /*0a00*/  FADD.FTZ R9, R18, R9 ;  /* 0x0000000912097221 */ /* 0x008fe20000010000 */
[----:B--2---:R-:W-:-:S04]  /*0a10*/  FADD.FTZ R11, R10, R11 ;  /* 0x0000000b0a0b7221 */ /* 0x004fc80000010000 */
[----:B------:R2:W-:Y:S04]  /*0a20*/  @!P1 STS [R6+0x2000], R9 ;  /* 0x0020000906009388 */ /* 0x0005e80000000800 */
[----:B------:R2:W-:Y:S02]  /*0a30*/  @!P1 STS [R6+0x2080], R11 ;  /* 0x0020800b06009388 */ /* 0x0005e40000000800 */
.L_x_2986:
        /* <DEDUP_REMOVED lines=9> */
[----:B0-----:R-:W0:Y:S01]  /*0ad0*/  LDS.64 R10, [R9+UR4+0x2000] ;  /* 0x00200004090a7984 */ /* 0x001e220008000a00 */
[----:B------:R-:W3:Y:S03]  /*0ae0*/  LDC.64 R14, c[0x0][0x310] ;  /* 0x0000c400ff0e7b82 */ /* 0x000ee60000000a00 */
[----:B------:R-:W4:Y:S01]  /*0af0*/  LDS.64 R16, [R9+UR4+0x2080] ;  /* 0x0020800409107984 */ /* 0x000f220008000a00 */
[----:B--2---:R-:W-:-:S04]  /*0b00*/  IMAD.WIDE.U32 R12, R4, 0x8, R12 ;  /* 0x00000008040c7825 */ /* 0x004fc800078e000c */
[----:B---3--:R-:W-:Y:S01]  /*0b10*/  IMAD.WIDE.U32 R14, R4, 0x8, R14 ;  /* 0x00000008040e7825 */ /* 0x008fe200078e000e */
[----:B0-----:R2:W-:Y:S04]  /*0b20*/  STG.E.64 desc[UR6][R12.64], R10 ;  /* 0x0000000a0c007986 */ /* 0x0015e8000c101b06 */
[----:B----4-:R2:W-:Y:S02]  /*0b30*/  STG.E.64 desc[UR6][R14.64], R16 ;  /* 0x000000100e007986 */ /* 0x0105e4000c101b06 */
.L_x_2989:
[----:B------:R-:W-:Y:S05]  /*0b40*/  BSYNC B0 ;  /* 0x0000000000007941 */ /* 0x000fea0003800000 */
.L_x_2988:
[C---:B------:R-:W-:Y:S01]  /*0b50*/  ISETP.GT.U32.AND P1, PT, R3.reuse, -0x1801, PT ;  /* 0xffffe7ff0300780c */ /* 0x040fe20003f24070 */
[----:B------:R-:W-:Y:S01]  /*0b60*/  VIADD R4, R4, 0xc00 ;  /* 0x00000c0004047836 */ /* 0x000fe20000000000 */
[----:B------:R-:W-:-:S11]  /*0b70*/  IADD3 R3, R3, 0x1800, RZ ;  /* 0x0000180003037810 */ /* 0x000fd60007ffe0ff */
[----:B------:R-:W-:Y:S05]  /*0b80*/  @P1 BRA `(.L_x_2990) ;  /* 0xfffffff400801947 */ /* 0x000fea000383ffff */
[----:B------:R-:W-:Y:S05]  /*0b90*/  EXIT ;  /* 0x000000000000794d */ /* 0x000fea0003800000 */
.L_x_2987:
[----:B------:R-:W-:Y:S01]  /*0ba0*/  HFMA2.MMA R21, -RZ, RZ, 0, 5.9604644775390625e-08 ;  /* 0x00000001ff157435 */ /* 0x000fe200000001ff */
[----:B0--3--:R-:W-:Y:S01]  /*0bb0*/  MOV R22, R10 ;  /* 0x0000000a00167202 */ /* 0x009fe20000000f00 */
[----:B------:R-:W-:Y:S01]  /*0bc0*/  IMAD.MOV.U32 R19, RZ, RZ, -0x1 ;  /* 0xffffffffff137424 */ /* 0x000fe200078e00ff */
[----:B------:R-:W-:-:S08]  /*0bd0*/  MOV R24, 0x1f ;  /* 0x0000001f00187802 */ /* 0x000fd00000000f00 */
[----:B-12---:R-:W-:Y:S05]  /*0be0*/  WARPSYNC.COLLECTIVE R19, `(.L_x_2991) ;  /* 0x0000000013087348 */ /* 0x006fea0003c00000 */
[----:B------:R0:W3:Y:S02]  /*0bf0*/  SHFL.BFLY P2, R20, R22, R21, R24 ;  /* 0x0c00001516147389 */ /* 0x0000e40000040018 */
[----:B0123--:R-:W-:Y:S01]  /*0c00*/  ENDCOLLECTIVE ;  /* 0x000000000000791b */ /* 0x00ffe20003800000 */
.L_x_2991:
[----:B------:R-:W-:Y:S01]  /*0c10*/  HFMA2.MMA R21, -RZ, RZ, 0, 1.1920928955078125e-07 ;  /* 0x00000002ff157435 */ /* 0x000fe200000001ff */
[----:B------:R-:W-:-:S05]  /*0c20*/  MOV R11, R20 ;  /* 0x00000014000b7202 */ /* 0x000fca0000000f00 */
[----:B------:R-:W-:-:S05]  /*0c30*/  FADD.FTZ R11, R10, R11 ;  /* 0x0000000b0a0b7221 */ /* 0x000fca0000010000 */
[----:B------:R-:W-:-:S07]  /*0c40*/  MOV R22, R11 ;  /* 0x0000000b00167202 */ /* 0x000fce0000000f00 */
[----:B------:R-:W-:Y:S05]  /*0c50*/  WARPSYNC.COLLECTIVE R19, `(.L_x_2992) ;  /* 0x0000000013087348 */ /* 0x000fea0003c00000 */
[----:B------:R0:W1:Y:S02]  /*0c60*/  SHFL.BFLY P2, R20, R22, R21, R24 ;  /* 0x0c00001516147389 */ /* 0x0000640000040018 */
[----:B01----:R-:W-:Y:S01]  /*0c70*/  ENDCOLLECTIVE ;  /* 0x000000000000791b */ /* 0x003fe20003800000 */
.L_x_2992:
[----:B------:R-:W-:Y:S01]  /*0c80*/  HFMA2.MMA R21, -RZ, RZ, 0, 2.384185791015625e-07 ;  /* 0x00000004ff157435 */ /* 0x000fe200000001ff */
[----:B------:R-:W-:-:S04]  /*0c90*/  IMAD.MOV.U32 R14, RZ, RZ, R20 ;  /* 0x000000ffff0e7224 */ /* 0x000fc800078e0014 */
[----:B------:R-:W-:-:S05]  /*0ca0*/  FADD.FTZ R14, R11, R14 ;  /* 0x0000000e0b0e7221 */ /* 0x000fca0000010000 */
[----:B------:R-:W-:-:S07]  /*0cb0*/  MOV R22, R14 ;  /* 0x0000000e00167202 */ /* 0x000fce0000000f00 */
[----:B------:R-:W-:Y:S05]  /*0cc0*/  WARPSYNC.COLLECTIVE R19, `(.L_x_2993) ;  /* 0x0000000013087348 */ /* 0x000fea0003c00000 */
[----:B------:R0:W1:Y:S02]  /*0cd0*/  SHFL.BFLY P2, R20, R22, R21, R24 ;  /* 0x0c00001516147389 */ /* 0x0000640000040018 */
[----:B01----:R-:W-:Y:S01]  /*0ce0*/  ENDCOLLECTIVE ;  /* 0x000000000000791b */ /* 0x003fe20003800000 */
.L_x_2993:
[----:B------:R-:W-:Y:S01]  /*0cf0*/  IMAD.MOV.U32 R21, RZ, RZ, 0x8 ;  /* 0x00000008ff157424 */ /* 0x000fe200078e00ff */
[----:B------:R-:W-:-:S05]  /*0d00*/  MOV R13, R20 ;  /* 0x00000014000d7202 */ /* 0x000fca0000000f00 */
[----:B------:R-:W-:-:S05]  /*0d10*/  FADD.FTZ R13, R14, R13 ;  /* 0x0000000d0e0d7221 */ /* 0x000fca0000010000 */
[----:B------:R-:W-:-:S07]  /*0d20*/  MOV R22, R13 ;  /* 0x0000000d00167202 */ /* 0x000fce0000000f00 */
[----:B------:R-:W-:Y:S05]  /*0d30*/  WARPSYNC.COLLECTIVE R19, `(.L_x_2994) ;  /* 0x0000000013087348 */ /* 0x000fea0003c00000 */
[----:B------:R0:W1:Y:S02]  /*0d40*/  SHFL.BFLY P2, R20, R22, R21, R24 ;  /* 0x0c00001516147389 */ /* 0x0000640000040018 */
[----:B01----:R-:W-:Y:S01]  /*0d50*/  ENDCOLLECTIVE ;  /* 0x000000000000791b */ /* 0x003fe20003800000 */
.L_x_2994:
[----:B------:R-:W-:Y:S01]  /*0d60*/  HFMA2.MMA R21, -RZ, RZ, 0, 9.5367431640625e-07 ;  /* 0x00000010ff157435 */ /* 0x000fe200000001ff */
[----:B------:R-:W-:-:S05]  /*0d70*/  MOV R10, R20 ;  /* 0x00000014000a7202 */ /* 0x000fca0000000f00 */
[----:B------:R-:W-:-:S05]  /*0d80*/  FADD.FTZ R10, R13, R10 ;  /* 0x0000000a0d0a7221 */ /* 0x000fca0000010000 */
[----:B------:R-:W-:-:S07]  /*0d90*/  MOV R22, R10 ;  /* 0x0000000a00167202 */ /* 0x000fce0000000f00 */
[----:B------:R-:W-:Y:S05]  /*0da0*/  WARPSYNC.COLLECTIVE R19, `(.L_x_2995) ;  /* 0x0000000013087348 */ /* 0x000fea0003c00000 */
[----:B------:R0:W1:Y:S02]  /*0db0*/  SHFL.BFLY P2, R20, R22, R21, R24 ;  /* 0x0c00001516147389 */ /* 0x0000640000040018 */
[----:B01----:R-:W-:Y:S01]  /*0dc0*/  ENDCOLLECTIVE ;  /* 0x000000000000791b */ /* 0x003fe20003800000 */
.L_x_2995:
[----:B------:R-:W-:Y:S01]  /*0dd0*/  HFMA2.MMA R21, -RZ, RZ, 0, 5.9604644775390625e-08 ;  /* 0x00000001ff157435 */ /* 0x000fe200000001ff */
[----:B------:R-:W-:Y:S01]  /*0de0*/  IMAD.MOV.U32 R22, RZ, RZ, R9 ;  /* 0x000000ffff167224 */ /* 0x000fe200078e0009 */
[----:B------:R-:W-:-:S09]  /*0df0*/  MOV R11, R20 ;  /* 0x00000014000b7202 */ /* 0x000fd20000000f00 */
[----:B------:R-:W-:Y:S05]  /*0e00*/  WARPSYNC.COLLECTIVE R19, `(.L_x_2996) ;  /* 0x0000000013087348 */ /* 0x000fea0003c00000 */
[----:B------:R0:W1:Y:S02]  /*0e10*/  SHFL.BFLY P2, R20, R22, R21, R24 ;  /* 0x0c00001516147389 */ /* 0x0000640000040018 */
[----:B01----:R-:W-:Y:S01]  /*0e20*/  ENDCOLLECTIVE ;  /* 0x000000000000791b */ /* 0x003fe20003800000 */
.L_x_2996:
[----:B------:R-:W-:Y:S01]  /*0e30*/  HFMA2.MMA R21, -RZ, RZ, 0, 1.1920928955078125e-07 ;  /* 0x00000002ff157435 */ /* 0x000fe200000001ff */
[----:B------:R-:W-:-:S05]  /*0e40*/  MOV R14, R20 ;  /* 0x00000014000e7202 */ /* 0x000fca0000000f00 */
[----:B------:R-:W-:-:S05]  /*0e50*/  FADD.FTZ R15, R9, R14 ;  /* 0x0000000e090f7221 */ /* 0x000fca0000010000 */
[----:B------:R-:W-:-:S07]  /*0e60*/  MOV R22, R15 ;  /* 0x0000000f00167202 */ /* 0x000fce0000000f00 */
[----:B------:R-:W-:Y:S05]  /*0e70*/  WARPSYNC.COLLECTIVE R19, `(.L_x_2997) ;  /* 0x0000000013087348 */ /* 0x000fea0003c00000 */
[----:B------:R0:W1:Y:S02]  /*0e80*/  SHFL.BFLY P2, R20, R22, R21, R24 ;  /* 0x0c00001516147389 */ /* 0x0000640000040018 */
[----:B01----:R-:W-:Y:S01]  /*0e90*/  ENDCOLLECTIVE ;  /* 0x000000000000791b */ /* 0x003fe20003800000 */
.L_x_2997:
[----:B------:R-:W-:Y:S01]  /*0ea0*/  HFMA2.MMA R21, -RZ, RZ, 0, 2.384185791015625e-07 ;  /* 0x00000004ff157435 */ /* 0x000fe200000001ff */
[----:B------:R-:W-:-:S04]  /*0eb0*/  IMAD.MOV.U32 R16, RZ, RZ, R20 ;  /* 0x000000ffff107224 */ /* 0x000fc800078e0014 */
[----:B------:R-:W-:-:S05]  /*0ec0*/  FADD.FTZ R16, R15, R16 ;  /* 0x000000100f107221 */ /* 0x000fca0000010000 */
[----:B------:R-:W-:-:S07]  /*0ed0*/  MOV R22, R16 ;  /* 0x0000001000167202 */ /* 0x000fce0000000f00 */
[----:B------:R-:W-:Y:S05]  /*0ee0*/  WARPSYNC.COLLECTIVE R19, `(.L_x_2998) ;  /* 0x0000000013087348 */ /* 0x000fea0003c00000 */
[----:B------:R0:W1:Y:S02]  /*0ef0*/  SHFL.BFLY P2, R20, R22, R21, R24 ;  /* 0x0c00001516147389 */ /* 0x0000640000040018 */
[----:B01----:R-:W-:Y:S01]  /*0f00*/  ENDCOLLECTIVE ;  /* 0x000000000000791b */ /* 0x003fe20003800000 */
.L_x_2998:
[----:B------:R-:W-:Y:S01]  /*0f10*/  IMAD.MOV.U32 R21, RZ, RZ, 0x8 ;  /* 0x00000008ff157424 */ /* 0x000fe200078e00ff */
[----:B------:R-:W-:-:S05]  /*0f20*/  MOV R17, R20 ;  /* 0x0000001400117202 */ /* 0x000fca0000000f00 */
[----:B------:R-:W-:-:S05]  /*0f30*/  FADD.FTZ R17, R16, R17 ;  /* 0x0000001110117221 */ /* 0x000fca0000010000 */
[----:B------:R-:W-:-:S07]  /*0f40*/  MOV R22, R17 ;  /* 0x0000001100167202 */ /* 0x000fce0000000f00 */
[----:B------:R-:W-:Y:S05]  /*0f50*/  WARPSYNC.COLLECTIVE R19, `(.L_x_2999) ;  /* 0x0000000013087348 */ /* 0x000fea0003c00000 */
[----:B------:R0:W1:Y:S02]  /*0f60*/  SHFL.BFLY P2, R20, R22, R21, R24 ;  /* 0x0c00001516147389 */ /* 0x0000640000040018 */
[----:B01----:R-:W-:Y:S01]  /*0f70*/  ENDCOLLECTIVE ;  /* 0x000000000000791b */ /* 0x003fe20003800000 */
.L_x_2999:
[----:B------:R-:W-:Y:S01]  /*0f80*/  HFMA2.MMA R21, -RZ, RZ, 0, 9.5367431640625e-07 ;  /* 0x00000010ff157435 */ /* 0x000fe200000001ff */
[----:B------:R-:W-:-:S05]  /*0f90*/  MOV R18, R20 ;  /* 0x0000001400127202 */ /* 0x000fca0000000f00 */
[----:B------:R-:W-:-:S05]  /*0fa0*/  FADD.FTZ R18, R17, R18 ;  /* 0x0000001211127221 */ /* 0x000fca0000010000 */
[----:B------:R-:W-:-:S07]  /*0fb0*/  MOV R22, R18 ;  /* 0x0000001200167202 */ /* 0x000fce0000000f00 */
[----:B------:R-:W-:Y:S05]  /*0fc0*/  WARPSYNC.COLLECTIVE R19, `(.L_x_3000) ;  /* 0x0000000013087348 */ /* 0x000fea0003c00000 */
[----:B------:R0:W1:Y:S02]  /*0fd0*/  SHFL.BFLY P2, R20, R22, R21, R24 ;  /* 0x0c00001516147389 */ /* 0x0000640000040018 */
[----:B01----:R-:W-:Y:S01]  /*0fe0*/  ENDCOLLECTIVE ;  /* 0x000000000000791b */ /* 0x003fe20003800000 */
.L_x_3000:
[----:B------:R-:W-:Y:S01]  /*0ff0*/  MOV R9, R20 ;  /* 0x0000001400097202 */ /* 0x000fe20000000f00 */
[----:B------:R-:W-:Y:S06]  /*1000*/  BRA `(.L_x_3001) ;  /* 0xfffffff8007c7947 */ /* 0x000fec000383ffff */
.L_x_3002:
        /* <DEDUP_REMOVED lines=15> */
.L_x_11309:


//--------------------- .text._ZN10layer_norm13ln_bwd_kernelINS_13Kernel_traitsIf13__nv_bfloat16S2_S2_fjLj6144ELj1ELj1ELj8ELj16ENS_18Kernel_traits_baseILj6144EfS2_S2_S2_fjLj256EEEEELb1ELb0ELb1ELb0EEEvNS_9BwdParamsE --------------------------
	.section	.text._ZN10layer_norm13ln_bwd_kernelINS_13Kernel_traitsIf13__nv_bfloat16S2_S2_fjLj6144ELj1ELj1ELj8ELj16ENS_18Kernel_traits_baseILj6144EfS2_S2_S2_fjLj256EEEEELb1ELb0ELb1ELb0EEEvNS_9BwdParamsE,"ax",@progbits
	.align	128
        .global         _ZN10layer_norm13ln_bwd_kernelINS_13Kernel_traitsIf13__nv_bfloat16S2_S2_fjLj6144ELj1ELj1ELj8ELj16ENS_18Kernel_traits_baseILj6144EfS2_S2_S2_fjLj256EEEEELb1ELb0ELb1ELb0EEEvNS_9BwdParamsE
        .type           _ZN10layer_norm13ln_bwd_kernelINS_13Kernel_traitsIf13__nv_bfloat16S2_S2_fjLj6144ELj1ELj1ELj8ELj16ENS_18Kernel_traits_baseILj6144EfS2_S2_S2_fjLj256EEEEELb1ELb0ELb1ELb0EEEvNS_9BwdParamsE,@function
        .size           _ZN10layer_norm13ln_bwd_kernelINS_13Kernel_traitsIf13__nv_bfloat16S2_S2_fjLj6144ELj1ELj1ELj8ELj16ENS_18Kernel_traits_baseILj6144EfS2_S2_S2_fjLj256EEEEELb1ELb0ELb1ELb0EEEvNS_9BwdParamsE,(.L_x_11310 - _ZN10layer_norm13ln_bwd_kernelINS_13Kernel_traitsIf13__nv_bfloat16S2_S2_fjLj6144ELj1ELj1ELj8ELj16ENS_18Kernel_traits_baseILj6144EfS2_S2_S2_fjLj256EEEEELb1ELb0ELb1ELb0EEEvNS_9BwdParamsE)
        .other          _ZN10layer_norm13ln_bwd_kernelINS_13Kernel_traitsIf13__nv_bfloat16S2_S2_fjLj6144ELj1ELj1ELj8ELj16ENS_18Kernel_traits_baseILj6144EfS2_S2_S2_fjLj256EEEEELb1ELb0ELb1ELb0EEEvNS_9BwdParamsE,@"STO_CUDA_ENTRY STV_DEFAULT"
_ZN10layer_norm13ln_bwd_kernelINS_13Kernel_traitsIf13__nv_bfloat16S2_S2_fjLj6144ELj1ELj1ELj8ELj16ENS_18Kernel_traits_baseILj6144EfS2_S2_S2_fjLj256EEEEELb1ELb0ELb1ELb0EEEvNS_9BwdParamsE:
.text._ZN10layer_norm13ln_bwd_kernelINS_13Kernel_traitsIf13__nv_bfloat16S2_S2_fjLj6144ELj1ELj1ELj8ELj16ENS_18Kernel_traits_baseILj6144EfS2_S2_S2_fjLj256EEEEELb1ELb0ELb1ELb0EEEvNS_9BwdParamsE:
        /* <DEDUP_REMOVED lines=14> */
[----:B------:R-:W-:-:S04]  /*00e0*/  LOP3.LUT R3, R2, 0xff, RZ, 0x3c, !PT ;  /* 0x000000ff02037812 */ /* 0x000fc800078e3cff */
[----:B------:R-:W-:Y:S01]  /*00f0*/  LEA.HI.SX32 R0, R0, R3, 0x1d ;  /* 0x0000000300007211 */ /* 0x000fe200078feaff */
[----:B------:R-:W-:-:S03]  /*0100*/  IMAD.MOV.U32 R3, RZ, RZ, R2 ;  /* 0x000000ffff037224 */ /* 0x000fc600078e0002 */
[C---:B------:R-:W-:Y:S02]  /*0110*/  LOP3.LUT P0, RZ, R0.reuse, 0xffffff00, RZ, 0xc0, !PT ;  /* 0xffffff0000ff7812 */ /* 0x040fe4000780c0ff */
[C---:B------:R-:W-:Y:S02]  /*0120*/  ISETP.GE.U32.AND P1, PT, R0.reuse, 0x200, PT ;  /* 0x000002000000780c */ /* 0x040fe40003f26070 */
[----:B------:R-:W-:-:S09]  /*0130*/  ISETP.GE.U32.AND P2, PT, R0, 0x300, PT ;  /* 0x000003000000780c */ /* 0x000fd20003f46070 */
[----:B------:R-:W0:Y:S08]  /*0140*/  @P0 LDC.64 R4, c[0x0][0x260] ;  /* 0x00009800ff040b82 */ /* 0x000e300000000a00 */
[----:B------:R-:W2:Y:S01]  /*0150*/  @P1 LDC.64 R6, c[0x0][0x260] ;  /* 0x00009800ff061b82 */ /* 0x000ea20000000a00 */
[----:B-1----:R-:W-:Y:S02]  /*0160*/  LEA.HI R0, R172, UR6, RZ, 0x18 ;  /* 0x00000006ac007c11 */ /* 0x002fe4000f8fc0ff */
[----:B------:R-:W-:-:S05]  /*0170*/  P2R R173, PR, RZ, 0x4 ;  /* 0x00000004ffad7803 */ /* 0x000fca0000000000 */
[----:B------:R-:W1:Y:S01]  /*0180*/  @P2 LDC.64 R10, c[0x0][0x260] ;  /* 0x00009800ff0a2b82 */ /* 0x000e620000000a00 */
[C---:B0-----:R-:W-:Y:S01]  /*0190*/  @P0 IMAD.WIDE.U32 R4, R3.reuse, 0x20, R4 ;  /* 0x0000002003040825 */ /* 0x041fe200078e0004 */
[----:B------:R-:W-:-:S04]  /*01a0*/  @P0 LOP3.LUT R3, R3, 0x100, RZ, 0xfc, !PT ;  /* 0x0000010003030812 */ /* 0x000fc800078efcff */
[----:B------:R0:W5:Y:S01]  /*01b0*/  @P0 LDG.E.128 R84, desc[UR4][R4.64] ;  /* 0x0000000404540981 */ /* 0x000162000c1e1d00 */
[----:B--2---:R-:W-:-:S03]  /*01c0*/  @P1 IMAD.WIDE.U32 R8, R3, 0x20, R6 ;  /* 0x0000002003081825 */ /* 0x004fc600078e0006 */
[----:B------:R0:W5:Y:S01]  /*01d0*/  @P0 LDG.E.128 R80, desc[UR4][R4.64+0x10] ;  /* 0x0000100404500981 */ /* 0x000162000c1e1d00 */
[----:B------:R-:W-:-:S03]  /*01e0*/  @P1 IADD3 R3, R3, 0x100, RZ ;  /* 0x0000010003031810 */ /* 0x000fc60007ffe0ff */
[----:B------:R0:W5:Y:S02]  /*01f0*/  @P1 LDG.E.128 R76, desc[UR4][R8.64] ;  /* 0x00000004084c1981 */ /* 0x000164000c1e1d00 */
[----:B-1----:R-:W-:Y:S02]  /*0200*/  @P2 IMAD.WIDE.U32 R6, R3, 0x20, R10 ;  /* 0x0000002003062825 */ /* 0x002fe400078e000a */
[----:B------:R0:W5:Y:S04]  /*0210*/  @P1 LDG.E.128 R72, desc[UR4][R8.64+0x10] ;  /* 0x0000100408481981 */ /* 0x000168000c1e1d00 */
[----:B------:R0:W5:Y:S04]  /*0220*/  @P2 LDG.E.128 R68, desc[UR4][R6.64] ;  /* 0x0000000406442981 */ /* 0x000168000c1e1d00 */
[----:B------:R0:W5:Y:S01]  /*0230*/  @P2 LDG.E.128 R64, desc[UR4][R6.64+0x10] ;  /* 0x0000100406402981 */ /* 0x000162000c1e1d00 */
[----:B------:R-:W-:Y:S01]  /*0240*/  ISETP.GE.AND P2, PT, R0, UR7, PT ;  /* 0x0000000700007c0c */ /* 0x000fe2000bf46270 */
[----:B------:R-:W-:Y:S01]  /*0250*/  ULDC.64 UR6, c[0x0][0x308] ;  /* 0x0000c20000067ab9 */ /* 0x000fe20000000a00 */
        /* <DEDUP_REMOVED lines=24> */
[----:B0-----:R-:W-:Y:S06]  /*03e0*/  @P2 BRA `(.L_x_3003) ;  /* 0x0000004000e42947 */ /* 0x001fec0003800000 */
[----:B------:R-:W0:Y:S01]  /*03f0*/  LDC.U8 R174, c[0x0][0x2a0] ;  /* 0x0000a800ffae7b82 */ /* 0x000e220000000000 */
[----:B------:R-:W-:Y:S01]  /*0400*/  HFMA2.MMA R61, -RZ, RZ, 0, 0 ;  /* 0x00000000ff3d7435 */ /* 0x000fe200000001ff */
[----:B------:R-:W-:-:S10]  /*0410*/  IMAD.MOV.U32 R108, RZ, RZ, 0x1 ;  /* 0x00000001ff6c7424 */ /* 0x000fd400078e00ff */
.L_x_3094:
[----:B-1--4-:R-:W1:Y:S08]  /*0420*/  LDC.64 R98, c[0x0][0x288] ;  /* 0x0000a200ff627b82 */ /* 0x012e700000000a00 */
[----:B--2---:R-:W2:Y:S08]  /*0430*/  LDC.64 R96, c[0x0][0x258] ;  /* 0x00009600ff607b82 */ /* 0x004eb00000000a00 */
        /* <DEDUP_REMOVED lines=36> */
.L_x_3007:
[----:B------:R-:W-:Y:S05]  /*0680*/  BSYNC B1 ;  /* 0x0000000000017941 */ /* 0x000fea0003800000 */
.L_x_3006:
        /* <DEDUP_REMOVED lines=11> */
.L_x_3009:
[----:B------:R-:W-:Y:S05]  /*0740*/  BSYNC B1 ;  /* 0x0000000000017941 */ /* 0x000fea0003800000 */
.L_x_3008:
        /* <DEDUP_REMOVED lines=12> */
.L_x_3005:
        /* <DEDUP_REMOVED lines=116> */
.L_x_3012:
[----:B------:R-:W-:Y:S05]  /*0f50*/  BSYNC B1 ;  /* 0x0000000000017941 */ /* 0x000fea0003800000 */
.L_x_3011:
        /* <DEDUP_REMOVED lines=19> */
[----:B------:R-:W-:Y:S01]  /*1090*/  IMAD.U32 R96, R96, 0x10000, RZ ;  /* 0x0001000060607824 */ /* 0x000fe200078e00ff */
[----:B------:R-:W-:Y:S02]  /*10a0*/  SHF.L.U32 R122, R97, 0x10, RZ ;  /* 0x00000010617a7819 */ /* 0x000fe400000006ff */
[C---:B------:R-:W-:Y:S01]  /*10b0*/  PRMT R124, R98.reuse, 0x7632, R124 ;  /* 0x00007632627c7816 */ /* 0x040fe2000000007c */
[----:B------:R-:W-:Y:S01]  /*10c0*/  IMAD.U32 R128, R99, 0x10000, RZ ;  /* 0x0001000063807824 */ /* 0x000fe200078e00ff */
[----:B------:R-:W-:Y:S01]  /*10d0*/  SHF.L.U32 R98, R98, 0x10, RZ ;  /* 0x0000001062627819 */ /* 0x000fe200000006ff */
[----:B------:R-:W-:Y:S01]  /*10e0*/  FADD.FTZ R121, -R109, R96 ;  /* 0x000000606d797221 */ /* 0x000fe20000010100 */
[----:B------:R-:W-:Y:S01]  /*10f0*/  PRMT R120, R97, 0x7632, R120 ;  /* 0x0000763261787816 */ /* 0x000fe20000000078 */
[----:B------:R-:W-:Y:S01]  /*1100*/  FADD.FTZ R123, -R109, R122 ;  /* 0x0000007a6d7b7221 */ /* 0x000fe20000010100 */
[----:B------:R-:W-:Y:S01]  /*1110*/  PRMT R127, R99, 0x7632, R127 ;  /* 0x00007632637f7816 */ /* 0x000fe2000000007f */
[----:B------:R-:W-:Y:S01]  /*1120*/  IMAD.U32 R96, R118, 0x10000, RZ ;  /* 0x0001000076607824 */ /* 0x000fe200078e00ff */
[----:B----4-:R-:W-:-:S02]  /*1130*/  PRMT R97, R100, 0x7632, R97 ;  /* 0x0000763264617816 */ /* 0x010fc40000000061 */
[----:B------:R-:W-:Y:S01]  /*1140*/  SHF.L.U32 R99, R100, 0x10, RZ ;  /* 0x0000001064637819 */ /* 0x000fe200000006ff */
[----:B0-----:R-:W-:Y:S01]  /*1150*/  IMAD.U32 R107, R102, 0x10000, RZ ;  /* 0x00010000666b7824 */ /* 0x001fe200078e00ff */
[----:B------:R-:W-:Y:S01]  /*1160*/  PRMT R100, R101, 0x7632, R100 ;  /* 0x0000763265647816 */ /* 0x000fe20000000064 */
[----:B------:R-:W-:Y:S01]  /*1170*/  FADD.FTZ R125, -R109, R98 ;  /* 0x000000626d7d7221 */ /* 0x000fe20000010100 */
[----:B------:R-:W-:Y:S01]  /*1180*/  SHF.L.U32 R101, R101, 0x10, RZ ;  /* 0x0000001065657819 */ /* 0x000fe200000006ff */
[----:B------:R-:W-:Y:S01]  /*1190*/  FMUL.FTZ R121, R134, R121 ;  /* 0x0000007986797220 */ /* 0x000fe20000410000 */
[----:B------:R-:W-:Y:S01]  /*11a0*/  PRMT R106, R102, 0x7632, R106 ;  /* 0x00007632666a7816 */ /* 0x000fe2000000006a */
[----:B------:R-:W-:Y:S01]  /*11b0*/  FMUL.FTZ R123, R134, R123 ;  /* 0x0000007b867b7220 */ /* 0x000fe20000410000 */
[----:B------:R-:W-:Y:S02]  /*11c0*/  SHF.L.U32 R102, R120, 0x10, RZ ;  /* 0x0000001078667819 */ /* 0x000fe400000006ff */
[----:B------:R-:W-:Y:S01]  /*11d0*/  SHF.L.U32 R126, R124, 0x10, RZ ;  /* 0x000000107c7e7819 */ /* 0x000fe200000006ff */
[----:B------:R-:W-:Y:S01]  /*11e0*/  FMUL.FTZ R118, R76, R99 ;  /* 0x000000634c767220 */ /* 0x000fe20000410000 */
[----:B------:R-:W-:-:S02]  /*11f0*/  PRMT R129, R103, 0x7632, R129 ;  /* 0x0000763267817816 */ /* 0x000fc40000000081 */
[----:B------:R-:W-:Y:S01]  /*1200*/  SHF.L.U32 R98, R97, 0x10, RZ ;  /* 0x0000001061627819 */ /* 0x000fe200000006ff */
[----:B------:R-:W-:Y:S01]  /*1210*/  FADD.FTZ R97, -R109, R96 ;  /* 0x000000606d617221 */ /* 0x000fe20000010100 */
[----:B------:R-:W-:Y:S01]  /*1220*/  SHF.L.U32 R131, R103, 0x10, RZ ;  /* 0x0000001067837819 */ /* 0x000fe200000006ff */
[----:B------:R-:W-:Y:S01]  /*1230*/  FADD.FTZ R103, -R109, R128 ;  /* 0x000000806d677221 */ /* 0x000fe20000010100 */
[----:B------:R-:W-:Y:S02]  /*1240*/  IMAD.U32 R128, R127, 0x10000, RZ ;  /* 0x000100007f807824 */ /* 0x000fe400078e00ff */
[----:B------:R-:W-:Y:S01]  /*1250*/  FADD.FTZ R28, R28, R99 ;  /* 0x000000631c1c7221 */ /* 0x000fe20000010000 */
[----:B------:R-:W-:Y:S01]  /*1260*/  FFMA.FTZ R52, R121, R99, R52 ;  /* 0x0000006379347223 */ /* 0x000fe20000010034 */
[----:B------:R-:W-:Y:S01]  /*1270*/  FADD.FTZ R30, R30, R101 ;  /* 0x000000651e1e7221 */ /* 0x000fe20000010000 */
[-C--:B------:R-:W-:Y:S01]  /*1280*/  FFMA.FTZ R54, R123, R101.reuse, R54 ;  /* 0x000000657b367223 */ /* 0x080fe20000010036 */
[----:B------:R-:W-:Y:S01]  /*1290*/  FMUL.FTZ R120, R78, R101 ;  /* 0x000000654e787220 */ /* 0x000fe20000410000 */
[----:B------:R-:W-:Y:S01]  /*12a0*/  SHF.L.U32 R176, R129, 0x10, RZ ;  /* 0x0000001081b07819 */ /* 0x000fe200000006ff */
        /* <DEDUP_REMOVED lines=45> */
.L_x_3014:
[----:B------:R-:W-:Y:S05]  /*1580*/  BSYNC B1 ;  /* 0x0000000000017941 */ /* 0x000fea0003800000 */
.L_x_3013:
        /* <DEDUP_REMOVED lines=20> */
[C---:B------:R-:W-:Y:S01]  /*16d0*/  PRMT R101, R102.reuse, 0x7632, R101 ;  /* 0x0000763266657816 */ /* 0x040fe20000000065 */
[----:B------:R-:W-:-:S02]  /*16e0*/  IMAD.U32 R102, R102, 0x10000, RZ ;  /* 0x0001000066667824 */ /* 0x000fc400078e00ff */
[----:B------:R-:W-:Y:S01]  /*16f0*/  IMAD.U32 R100, R107, 0x10000, RZ ;  /* 0x000100006b647824 */ /* 0x000fe200078e00ff */
[----:B------:R-:W-:Y:S01]  /*1700*/  PRMT R138, R103, 0x7632, R138 ;  /* 0x00007632678a7816 */ /* 0x000fe2000000008a */
[----:B------:R-:W-:Y:S01]  /*1710*/  FADD.FTZ R141, -R109, R102 ;  /* 0x000000666d8d7221 */ /* 0x000fe20000010100 */
[----:B------:R-:W-:Y:S01]  /*1720*/  SHF.L.U32 R102, R101, 0x10, RZ ;  /* 0x0000001065667819 */ /* 0x000fe200000006ff */
[C-C-:B0-----:R-:W-:Y:S01]  /*1730*/  FADD.FTZ R105, -R109.reuse, R100.reuse ;  /* 0x000000646d697221 */ /* 0x141fe20000010100 */
[----:B----4-:R-:W-:Y:S01]  /*1740*/  PRMT R100, R96, 0x7632, R100 ;  /* 0x0000763260647816 */ /* 0x010fe20000000064 */
[----:B------:R-:W-:Y:S01]  /*1750*/  FADD.FTZ R139, -R109, R136 ;  /* 0x000000886d8b7221 */ /* 0x000fe20000010100 */
[----:B------:R-:W-:Y:S01]  /*1760*/  SHF.L.U32 R106, R106, 0x10, RZ ;  /* 0x000000106a6a7819 */ /* 0x000fe200000006ff */
[----:B------:R-:W-:Y:S01]  /*1770*/  IMAD.U32 R101, R96, 0x10000, RZ ;  /* 0x0001000060657824 */ /* 0x000fe200078e00ff */
[----:B------:R-:W-:Y:S02]  /*1780*/  SHF.L.U32 R138, R138, 0x10, RZ ;  /* 0x000000108a8a7819 */ /* 0x000fe400000006ff */
[C---:B------:R-:W-:Y:S01]  /*1790*/  PRMT R96, R97.reuse, 0x7632, R96 ;  /* 0x0000763261607816 */ /* 0x040fe20000000060 */
[----:B------:R-:W-:Y:S01]  /*17a0*/  FMUL.FTZ R136, R68, R101 ;  /* 0x0000006544887220 */ /* 0x000fe20000410000 */
[----:B------:R-:W-:Y:S01]  /*17b0*/  SHF.L.U32 R97, R97, 0x10, RZ ;  /* 0x0000001061617819 */ /* 0x000fe200000006ff */
[----:B------:R-:W-:Y:S01]  /*17c0*/  FMUL.FTZ R139, R134, R139 ;  /* 0x0000008b868b7220 */ /* 0x000fe20000410000 */
[----:B------:R-:W-:Y:S01]  /*17d0*/  SHF.L.U32 R100, R100, 0x10, RZ ;  /* 0x0000001064647819 */ /* 0x000fe200000006ff */
[----:B------:R-:W-:Y:S01]  /*17e0*/  FADD.FTZ R111, -R109, R102 ;  /* 0x000000666d6f7221 */ /* 0x000fe20000010100 */
[----:B------:R-:W-:Y:S01]  /*17f0*/  SHF.L.U32 R140, R103, 0x10, RZ ;  /* 0x00000010678c7819 */ /* 0x000fe200000006ff */
[C---:B------:R-:W-:Y:S01]  /*1800*/  FADD.FTZ R103, -R109.reuse, R106 ;  /* 0x0000006a6d677221 */ /* 0x040fe20000010100 */
[----:B------:R-:W-:Y:S01]  /*1810*/  FMUL.FTZ R137, R134, R137 ;  /* 0x0000008986897220 */ /* 0x000fe20000410000 */
[C---:B------:R-:W-:Y:S01]  /*1820*/  PRMT R102, R98.reuse, 0x7632, R102 ;  /* 0x0000763262667816 */ /* 0x040fe20000000066 */
[----:B------:R-:W-:Y:S01]  /*1830*/  FADD.FTZ R169, -R109, R138 ;  /* 0x0000008a6da97221 */ /* 0x000fe20000010100 */
[----:B------:R-:W-:Y:S01]  /*1840*/  SHF.L.U32 R107, R98, 0x10, RZ ;  /* 0x00000010626b7819 */ /* 0x000fe200000006ff */
[----:B------:R-:W-:Y:S01]  /*1850*/  FADD.FTZ R22, R22, R97 ;  /* 0x0000006116167221 */ /* 0x000fe20000010000 */
[----:B------:R-:W-:Y:S01]  /*1860*/  SHF.L.U32 R98, R96, 0x10, RZ ;  /* 0x0000001060627819 */ /* 0x000fe200000006ff */
[-C--:B------:R-:W-:Y:S01]  /*1870*/  FFMA.FTZ R46, R139, R97.reuse, R46 ;  /* 0x000000618b2e7223 */ /* 0x080fe2000001002e */
[----:B------:R-:W-:Y:S01]  /*1880*/  FMUL.FTZ R138, R70, R97 ;  /* 0x00000061468a7220 */ /* 0x000fe20000410000 */
[----:B------:R-:W-:Y:S01]  /*1890*/  FADD.FTZ R96, R171, R136 ;  /* 0x00000088ab607221 */ /* 0x000fe20000010000 */
[----:B------:R-:W-:Y:S01]  /*18a0*/  FMUL.FTZ R145, R69, R100 ;  /* 0x0000006445917220 */ /* 0x000fe20000410000 */
[----:B------:R-:W-:Y:S01]  /*18b0*/  FMUL.FTZ R142, R134, R103 ;  /* 0x00000067868e7220 */ /* 0x000fe20000410000 */
[----:B------:R-:W-:Y:S01]  /*18c0*/  FFMA.FTZ R97, R137, R136, R170 ;  /* 0x0000008889617223 */ /* 0x000fe200000100aa */
[----:B------:R-:W-:Y:S01]  /*18d0*/  FADD.FTZ R143, -R109, R140 ;  /* 0x0000008c6d8f7221 */ /* 0x000fe20000010100 */
[C---:B------:R-:W-:Y:S01]  /*18e0*/  PRMT R104, R99.reuse, 0x7632, R104 ;  /* 0x0000763263687816 */ /* 0x040fe20000000068 */
[----:B------:R-:W-:-:S02]  /*18f0*/  IMAD.U32 R109, R99, 0x10000, RZ ;  /* 0x00010000636d7824 */ /* 0x000fc400078e00ff */
        /* <DEDUP_REMOVED lines=40> */
.L_x_3010:
[----:B------:R-:W-:Y:S05]  /*1b80*/  BSYNC B0 ;  /* 0x0000000000007941 */ /* 0x000fea0003800000 */
.L_x_3004:
        /* <DEDUP_REMOVED lines=26> */
.L_x_3109:
        /* <DEDUP_REMOVED lines=51> */
.L_x_3019:
        /* <DEDUP_REMOVED lines=10> */
.L_x_3020:
[----:B------:R-:W-:Y:S05]  /*2100*/  BSYNC B1 ;  /* 0x0000000000017941 */ /* 0x000fea0003800000 */
.L_x_3018:
        /* <DEDUP_REMOVED lines=18> */
.L_x_3022:
        /* <DEDUP_REMOVED lines=8> */
.L_x_3023:
[----:B------:R-:W-:Y:S05]  /*22b0*/  BSYNC B1 ;  /* 0x0000000000017941 */ /* 0x000fea0003800000 */
.L_x_3021:
        /* <DEDUP_REMOVED lines=15> */
.L_x_3025:
[----:B0-----:R-:W-:Y:S02]  /*23b0*/  ISETP.NE.AND P6, PT, R174, RZ, PT ;  /* 0x000000ffae00720c */ /* 0x001fe40003fc5270 */
[----:B------:R-:W-:Y:S02]  /*23c0*/  @P4 SHF.L.U32 R101, R13, 0x10, RZ ;  /* 0x000000100d654819 */ /* 0x000fe400000006ff */
[----:B------:R-:W-:-:S05]  /*23d0*/  FSEL R100, R97, RZ, !P6 ;  /* 0x000000ff61647208 */ /* 0x000fca0007000000 */
[----:B------:R-:W-:-:S04]  /*23e0*/  FFMA.FTZ R99, R153, R98, R100 ;  /* 0x0000006299637223 */ /* 0x000fc80000010064 */
[----:B------:R-:W-:-:S04]  /*23f0*/  FADD.FTZ R99, R156, -R99 ;  /* 0x800000639c637221 */ /* 0x000fc80000010000 */
[----:B------:R-:W-:-:S04]  /*2400*/  FMUL.FTZ R100, R134, R99 ;  /* 0x0000006386647220 */ /* 0x000fc80000410000 */
[----:B------:R-:W-:-:S07]  /*2410*/  @P4 FADD.FTZ R100, R100, R101 ;  /* 0x0000006564644221 */ /* 0x000fce0000010000 */
.L_x_3026:
[----:B------:R-:W-:Y:S05]  /*2420*/  BSYNC B1 ;  /* 0x0000000000017941 */ /* 0x000fea0003800000 */
.L_x_3024:
        /* <DEDUP_REMOVED lines=16> */
.L_x_3028:
        /* <DEDUP_REMOVED lines=8> */
.L_x_3029:
[----:B------:R-:W-:Y:S05]  /*25b0*/  BSYNC B1 ;  /* 0x0000000000017941 */ /* 0x000fea0003800000 */
.L_x_3027:
        /* <DEDUP_REMOVED lines=15> */
.L_x_3031:
[----:B0-----:R-:W-:Y:S02]  /*26b0*/  ISETP.NE.AND P6, PT, R174, RZ, PT ;  /* 0x000000ffae00720c */ /* 0x001fe40003fc5270 */
[----:B------:R-:W-:Y:S02]  /*26c0*/  @P4 SHF.L.U32 R101, R14, 0x10, RZ ;  /* 0x000000100e654819 */ /* 0x000fe400000006ff */
[----:B------:R-:W-:-:S05]  /*26d0*/  FSEL R100, R97, RZ, !P6 ;  /* 0x000000ff61647208 */ /* 0x000fca0007000000 */
[----:B------:R-:W-:-:S04]  /*26e0*/  FFMA.FTZ R99, R155, R98, R100 ;  /* 0x000000629b637223 */ /* 0x000fc80000010064 */
[----:B------:R-:W-:-:S04]  /*26f0*/  FADD.FTZ R99, R158, -R99 ;  /* 0x800000639e637221 */ /* 0x000fc80000010000 */
[----:B------:R-:W-:-:S04]  /*2700*/  FMUL.FTZ R100, R134, R99 ;  /* 0x0000006386647220 */ /* 0x000fc80000410000 */
[----:B------:R-:W-:-:S07]  /*2710*/  @P4 FADD.FTZ R100, R100, R101 ;  /* 0x0000006564644221 */ /* 0x000fce0000010000 */
.L_x_3032:
[----:B------:R-:W-:Y:S05]  /*2720*/  BSYNC B1 ;  /* 0x0000000000017941 */ /* 0x000fea0003800000 */
.L_x_3030:
        /* <DEDUP_REMOVED lines=16> */
.L_x_3034:
        /* <DEDUP_REMOVED lines=8> */
.L_x_3035:
[----:B------:R-:W-:Y:S05]  /*28b0*/  BSYNC B1 ;  /* 0x0000000000017941 */ /* 0x000fea0003800000 */
.L_x_3033:
        /* <DEDUP_REMOVED lines=15> */
.L_x_3037:
[----:B0-----:R-:W-:Y:S02]  /*29b0*/  ISETP.NE.AND P6, PT, R174, RZ, PT ;  /* 0x000000ffae00720c */ /* 0x001fe40003fc5270 */
[----:B------:R-:W-:Y:S02]  /*29c0*/  @P4 SHF.L.U32 R101, R15, 0x10, RZ ;  /* 0x000000100f654819 */ /* 0x000fe400000006ff */
[----:B------:R-:W-:-:S05]  /*29d0*/  FSEL R100, R97, RZ, !P6 ;  /* 0x000000ff61647208 */ /* 0x000fca0007000000 */
[----:B------:R-:W-:-:S04]  /*29e0*/  FFMA.FTZ R99, R157, R98, R100 ;  /* 0x000000629d637223 */ /* 0x000fc80000010064 */
[----:B------:R-:W-:-:S04]  /*29f0*/  FADD.FTZ R99, R160, -R99 ;  /* 0x80000063a0637221 */ /* 0x000fc80000010000 */
[----:B------:R-:W-:-:S04]  /*2a00*/  FMUL.FTZ R100, R134, R99 ;  /* 0x0000006386647220 */ /* 0x000fc80000410000 */
[----:B------:R-:W-:-:S07]  /*2a10*/  @P4 FADD.FTZ R100, R100, R101 ;  /* 0x0000006564644221 */ /* 0x000fce0000010000 */
.L_x_3038:
[----:B------:R-:W-:Y:S05]  /*2a20*/  BSYNC B1 ;  /* 0x0000000000017941 */ /* 0x000fea0003800000 */
.L_x_3036:
        /* <DEDUP_REMOVED lines=16> */
.L_x_3040:
        /* <DEDUP_REMOVED lines=8> */
.L_x_3041:
[----:B------:R-:W-:Y:S05]  /*2bb0*/  BSYNC B1 ;  /* 0x0000000000017941 */ /* 0x000fea0003800000 */
.L_x_3039:
[----:B------:R-:W1:Y:S01]  /*2bc0*/  @P3 LDC.64 R100, c[0x0][0x298] ;  /* 0x0000a600ff643b82 */ /* 0x000e620000000a00 */
[----:B------:R-:W-:-:S07]  /*2bd0*/  @P3 LOP3.LUT P4, RZ, R113, 0xff000000, RZ, 0xc0, !PT ;  /* 0xff00000071ff3812 */ /* 0x000fce000788c0ff */
[----:B------:R-:W2:Y:S01]  /*2be0*/  @P3 LDC.64 R102, c[0x0][0x2f8] ;  /* 0x0000be00ff663b82 */ /* 0x000ea20000000a00 */
[----:B-1----:R-:W-:Y:S01]  /*2bf0*/  @P3 FMUL.FTZ R99, R104, R101 ;  /* 0x0000006568633220 */ /* 0x002fe20000410000 */
[----:B------:R-:W-:-:S03]  /*2c00*/  @P5 F2FP.BF16.F32.PACK_AB R104, RZ, R104 ;  /* 0x00000068ff68523e */ /* 0x000fc600000010ff */
[----:B------:R-:W-:Y:S01]  /*2c10*/  @P3 FMUL.FTZ R99, R99, R100 ;  /* 0x0000006463633220 */ /* 0x000fe20000410000 */
[----:B------:R-:W-:Y:S02]  /*2c20*/  @P5 PRMT R91, R91, 0x5410, R104 ;  /* 0x000054105b5b5816 */ /* 0x000fe40000000068 */
[----:B------:R-:W1:Y:S01]  /*2c30*/  @P5 LDC.64 R100, c[0x0][0x308] ;  /* 0x0000c200ff645b82 */ /* 0x000e620000000a00 */
[----:B--2---:R-:W-:Y:S01]  /*2c40*/  @P3 IMAD.WIDE.U32 R102, R96, 0x10, R102 ;  /* 0x0000001060663825 */ /* 0x004fe200078e0066 */
[----:B------:R-:W-:-:S03]  /*2c50*/  @P3 FSEL R99, R99, RZ, P4 ;  /* 0x000000ff63633208 */ /* 0x000fc60002000000 */
[----:B------:R-:W-:Y:S01]  /*2c60*/  VIADD R96, R96, 0x100 ;  /* 0x0000010060607836 */ /* 0x000fe20000000000 */
[----:B------:R-:W-:-:S04]  /*2c70*/  @P3 F2FP.BF16.F32.PACK_AB R99, RZ, R99 ;  /* 0x00000063ff63323e */ /* 0x000fc800000010ff */
[----:B------:R-:W-:Y:S01]  /*2c80*/  @P3 PRMT R95, R95, 0x5410, R99 ;  /* 0x000054105f5f3816 */ /* 0x000fe20000000063 */
[C---:B-1----:R-:W-:Y:S01]  /*2c90*/  @P5 IMAD.WIDE.U32 R100, R151.reuse, 0x10, R100 ;  /* 0x0000001097645825 */ /* 0x042fe200078e0064 */
[----:B------:R-:W-:-:S04]  /*2ca0*/  IADD3 R151, R151, 0x100, RZ ;  /* 0x0000010097977810 */ /* 0x000fc80007ffe0ff */
[----:B------:R1:W-:Y:S04]  /*2cb0*/  @P5 STG.E.128 desc[UR4][R100.64], R88 ;  /* 0x0000005864005986 */ /* 0x0003e8000c101d04 */
[----:B------:R1:W-:Y:S02]  /*2cc0*/  @P3 STG.E.128 desc[UR4][R102.64], R92 ;  /* 0x0000005c66003986 */ /* 0x0003e4000c101d04 */
.L_x_3017:
[----:B------:R-:W-:Y:S05]  /*2cd0*/  BSYNC B0 ;  /* 0x0000000000007941 */ /* 0x000fea0003800000 */
.L_x_3016:
[----:B------:R-:W-:Y:S04]  /*2ce0*/  BSSY B0, `(.L_x_3042) ;  /* 0x00000d2000007945 */ /* 0x000fe80003800000 */
[----:B------:R-:W-:Y:S05]  /*2cf0*/  @!P1 BRA `(.L_x_3043) ;  /* 0x0000000c00409947 */ /* 0x000fea0003800000 */
[----:B------:R-:W-:Y:S04]  /*2d00*/  BSSY B1, `(.L_x_3044) ;  /* 0x0000013000017945 */ /* 0x000fe80003800000 */
[----:B------:R-:W-:Y:S05]  /*2d10*/  @P2 BRA `(.L_x_3045) ;  /* 0x00000000001c2947 */ /* 0x000fea0003800000 */
[----:B------:R-:W-:Y:S01]  /*2d20*/  UISETP.NE.U32.AND UP0, UPT, UR8, URZ, UPT ;  /* 0x0000003f0800728c */ /* 0x000fe2000bf05070 */
[----:B-1----:R-:W-:-:S03]  /*2d30*/  MOV R100, RZ ;  /* 0x000000ff00647202 */ /* 0x002fc60000000f00 */
[----:B------:R-:W-:-:S06]  /*2d40*/  UISETP.NE.AND.EX UP0, UPT, UR9, URZ, UPT, UP0 ;  /* 0x0000003f0900728c */ /* 0x000fcc000bf05300 */
[----:B------:R-:W-:-:S13]  /*2d50*/  PLOP3.LUT P4, PT, PT, PT, UP0, 0x80, 0x0 ;  /* 0x000000000000781c */ /* 0x000fda0003f8f008 */
[----:B------:R-:W-:Y:S05]  /*2d60*/  @!P4 BRA `(.L_x_3046) ;  /* 0x000000000030c947 */ /* 0x000fea0003800000 */
[----:B-----5:R-:W-:Y:S01]  /*2d70*/  SHF.L.U32 R100, R8, 0x10, RZ ;  /* 0x0000001008647819 */ /* 0x020fe200000006ff */
[----:B------:R-:W-:Y:S06]  /*2d80*/  BRA `(.L_x_3046) ;  /* 0x0000000000287947 */ /* 0x000fec0003800000 */
.L_x_3045:
[----:B------:R-:W-:Y:S01]  /*2d90*/  UISETP.NE.U32.AND UP0, UPT, UR8, URZ, UPT ;  /* 0x0000003f0800728c */ /* 0x000fe2000bf05070 */
[----:B0-----:R-:W-:-:S03]  /*2da0*/  ISETP.NE.AND P4, PT, R174, RZ, PT ;  /* 0x000000ffae00720c */ /* 0x001fc60003f85270 */
[----:B------:R-:W-:Y:S01]  /*2db0*/  UISETP.NE.AND.EX UP0, UPT, UR9, URZ, UPT, UP0 ;  /* 0x0000003f0900728c */ /* 0x000fe2000bf05300 */
[----:B-1----:R-:W-:-:S05]  /*2dc0*/  FSEL R100, R97, RZ, !P4 ;  /* 0x000000ff61647208 */ /* 0x002fca0006000000 */
[----:B------:R-:W-:Y:S01]  /*2dd0*/  PLOP3.LUT P4, PT, PT, PT, UP0, 0x80, 0x0 ;  /* 0x000000000000781c */ /* 0x000fe20003f8f008 */
[----:B------:R-:W-:-:S04]  /*2de0*/  FFMA.FTZ R99, R121, R98, R100 ;  /* 0x0000006279637223 */ /* 0x000fc80000010064 */
[----:B------:R-:W-:-:S04]  /*2df0*/  FADD.FTZ R99, R118, -R99 ;  /* 0x8000006376637221 */ /* 0x000fc80000010000 */
[----:B------:R-:W-:-:S04]  /*2e00*/  FMUL.FTZ R100, R134, R99 ;  /* 0x0000006386647220 */ /* 0x000fc80000410000 */
[----:B-----5:R-:W-:-:S04]  /*2e10*/  @P4 IMAD.U32 R101, R8, 0x10000, RZ ;  /* 0x0001000008654824 */ /* 0x020fc800078e00ff */
[----:B------:R-:W-:-:S07]  /*2e20*/  @P4 FADD.FTZ R100, R100, R101 ;  /* 0x0000006564644221 */ /* 0x000fce0000010000 */
.L_x_3046:
[----:B------:R-:W-:Y:S05]  /*2e30*/  BSYNC B1 ;  /* 0x0000000000017941 */ /* 0x000fea0003800000 */
.L_x_3044:
        /* <DEDUP_REMOVED lines=18> */
.L_x_3048:
        /* <DEDUP_REMOVED lines=8> */
.L_x_3049:
[----:B------:R-:W-:Y:S05]  /*2fe0*/  BSYNC B1 ;  /* 0x0000000000017941 */ /* 0x000fea0003800000 */
.L_x_3047:
        /* <DEDUP_REMOVED lines=15> */
.L_x_3051:
[----:B0-----:R-:W-:Y:S01]  /*30e0*/  ISETP.NE.AND P6, PT, R174, RZ, PT ;  /* 0x000000ffae00720c */ /* 0x001fe20003fc5270 */
[----:B------:R-:W-:-:S03]  /*30f0*/  @P4 IMAD.U32 R101, R9, 0x10000, RZ ;  /* 0x0001000009654824 */ /* 0x000fc600078e00ff */
[----:B------:R-:W-:-:S05]  /*3100*/  FSEL R100, R97, RZ, !P6 ;  /* 0x000000ff61647208 */ /* 0x000fca0007000000 */
[----:B------:R-:W-:-:S04]  /*3110*/  FFMA.FTZ R99, R123, R98, R100 ;  /* 0x000000627b637223 */ /* 0x000fc80000010064 */
[----:B------:R-:W-:-:S04]  /*3120*/  FADD.FTZ R99, R120, -R99 ;  /* 0x8000006378637221 */ /* 0x000fc80000010000 */
[----:B------:R-:W-:-:S04]  /*3130*/  FMUL.FTZ R100, R134, R99 ;  /* 0x0000006386647220 */ /* 0x000fc80000410000 */
[----:B------:R-:W-:-:S07]  /*3140*/  @P4 FADD.FTZ R100, R100, R101 ;  /* 0x0000006564644221 */ /* 0x000fce0000010000 */
.L_x_3052:
[----:B------:R-:W-:Y:S05]  /*3150*/  BSYNC B1 ;  /* 0x0000000000017941 */ /* 0x000fea0003800000 */
.L_x_3050:
        /* <DEDUP_REMOVED lines=16> */
.L_x_3054:
        /* <DEDUP_REMOVED lines=8> */
.L_x_3055:
[----:B------:R-:W-:Y:S05]  /*32e0*/  BSYNC B1 ;  /* 0x0000000000017941 */ /* 0x000fea0003800000 */
.L_x_3053:
        /* <DEDUP_REMOVED lines=15> */
.L_x_3057:
[----:B0-----:R-:W-:Y:S01]  /*33e0*/  ISETP.NE.AND P6, PT, R174, RZ, PT ;  /* 0x000000ffae00720c */ /* 0x001fe20003fc5270 */
[----:B------:R-:W-:-:S03]  /*33f0*/  @P4 IMAD.U32 R101, R10, 0x10000, RZ ;  /* 0x000100000a654824 */ /* 0x000fc600078e00ff */
[----:B------:R-:W-:-:S05]  /*3400*/  FSEL R100, R97, RZ, !P6 ;  /* 0x000000ff61647208 */ /* 0x000fca0007000000 */
[----:B------:R-:W-:-:S04]  /*3410*/  FFMA.FTZ R99, R125, R98, R100 ;  /* 0x000000627d637223 */ /* 0x000fc80000010064 */
[----:B------:R-:W-:-:S04]  /*3420*/  FADD.FTZ R99, R122, -R99 ;  /* 0x800000637a637221 */ /* 0x000fc80000010000 */
[----:B------:R-:W-:-:S04]  /*3430*/  FMUL.FTZ R100, R134, R99 ;  /* 0x0000006386647220 */ /* 0x000fc80000410000 */
[----:B------:R-:W-:-:S07]  /*3440*/  @P4 FADD.FTZ R100, R100, R101 ;  /* 0x0000006564644221 */ /* 0x000fce0000010000 */
.L_x_3058:
[----:B------:R-:W-:Y:S05]  /*3450*/  BSYNC B1 ;  /* 0x0000000000017941 */ /* 0x000fea0003800000 */
.L_x_3056:
        /* <DEDUP_REMOVED lines=16> */
.L_x_3060:
        /* <DEDUP_REMOVED lines=8> */
.L_x_3061:
[----:B------:R-:W-:Y:S05]  /*35e0*/  BSYNC B1 ;  /* 0x0000000000017941 */ /* 0x000fea0003800000 */
.L_x_3059:
        /* <DEDUP_REMOVED lines=15> */
.L_x_3063:
[----:B0-----:R-:W-:Y:S01]  /*36e0*/  ISETP.NE.AND P6, PT, R174, RZ, PT ;  /* 0x000000ffae00720c */ /* 0x001fe20003fc5270 */
[----:B------:R-:W-:-:S03]  /*36f0*/  @P4 IMAD.U32 R101, R11, 0x10000, RZ ;  /* 0x000100000b654824 */ /* 0x000fc600078e00ff */
[----:B------:R-:W-:-:S05]  /*3700*/  FSEL R100, R97, RZ, !P6 ;  /* 0x000000ff61647208 */ /* 0x000fca0007000000 */
[----:B------:R-:W-:-:S04]  /*3710*/  FFMA.FTZ R99, R127, R98, R100 ;  /* 0x000000627f637223 */ /* 0x000fc80000010064 */
[----:B------:R-:W-:-:S04]  /*3720*/  FADD.FTZ R99, R124, -R99 ;  /* 0x800000637c637221 */ /* 0x000fc80000010000 */
[----:B------:R-:W-:-:S04]  /*3730*/  FMUL.FTZ R100, R134, R99 ;  /* 0x0000006386647220 */ /* 0x000fc80000410000 */
[----:B------:R-:W-:-:S07]  /*3740*/  @P4 FADD.FTZ R100, R100, R101 ;  /* 0x0000006564644221 */ /* 0x000fce0000010000 */
.L_x_3064:
[----:B------:R-:W-:Y:S05]  /*3750*/  BSYNC B1 ;  /* 0x0000000000017941 */ /* 0x000fea0003800000 */
.L_x_3062:
        /* <DEDUP_REMOVED lines=16> */
.L_x_3066:
        /* <DEDUP_REMOVED lines=8> */
.L_x_3067:
[----:B------:R-:W-:Y:S05]  /*38e0*/  BSYNC B1 ;  /* 0x0000000000017941 */ /* 0x000fea0003800000 */
.L_x_3065:
        /* <DEDUP_REMOVED lines=8> */
[C---:B--2---:R-:W-:Y:S01]  /*3970*/  @P3 IMAD.WIDE.U32 R102, R96.reuse, 0x10, R102 ;  /* 0x0000001060663825 */ /* 0x044fe200078e0066 */
[----:B------:R-:W-:Y:S02]  /*3980*/  @P3 FSEL R99, R99, RZ, P4 ;  /* 0x000000ff63633208 */ /* 0x000fe40002000000 */
[----:B------:R-:W-:Y:S02]  /*3990*/  IADD3 R96, R96, 0x100, RZ ;  /* 0x0000010060607810 */ /* 0x000fe40007ffe0ff */
[----:B------:R-:W-:-:S04]  /*39a0*/  @P3 F2FP.BF16.F32.PACK_AB R99, RZ, R99 ;  /* 0x00000063ff63323e */ /* 0x000fc800000010ff */
[----:B------:R-:W-:Y:S01]  /*39b0*/  @P3 PRMT R95, R95, 0x5410, R99 ;  /* 0x000054105f5f3816 */ /* 0x000fe20000000063 */
[C---:B-1----:R-:W-:Y:S01]  /*39c0*/  @P5 IMAD.WIDE.U32 R100, R151.reuse, 0x10, R100 ;  /* 0x0000001097645825 */ /* 0x042fe200078e0064 */
[----:B------:R-:W-:-:S04]  /*39d0*/  IADD3 R151, R151, 0x100, RZ ;  /* 0x0000010097977810 */ /* 0x000fc80007ffe0ff */
[----:B------:R2:W-:Y:S04]  /*39e0*/  @P5 STG.E.128 desc[UR4][R100.64], R88 ;  /* 0x0000005864005986 */ /* 0x0005e8000c101d04 */
[----:B------:R2:W-:Y:S02]  /*39f0*/  @P3 STG.E.128 desc[UR4][R102.64], R92 ;  /* 0x0000005c66003986 */ /* 0x0005e4000c101d04 */
.L_x_3043:
[----:B------:R-:W-:Y:S05]  /*3a00*/  BSYNC B0 ;  /* 0x0000000000007941 */ /* 0x000fea0003800000 */
.L_x_3042:
[----:B------:R-:W-:Y:S01]  /*3a10*/  ISETP.NE.AND P4, PT, R173, RZ, PT ;  /* 0x000000ffad00720c */ /* 0x000fe20003f85270 */
[----:B------:R-:W-:-:S12]  /*3a20*/  BSSY B0, `(.L_x_3068) ;  /* 0x00000d0000007945 */ /* 0x000fd80003800000 */
[----:B------:R-:W-:Y:S05]  /*3a30*/  @!P4 BRA `(.L_x_3069) ;  /* 0x0000000c0038c947 */ /* 0x000fea0003800000 */
[----:B------:R-:W-:Y:S04]  /*3a40*/  BSSY B1, `(.L_x_3070) ;  /* 0x0000013000017945 */ /* 0x000fe80003800000 */
[----:B------:R-:W-:Y:S05]  /*3a50*/  @P2 BRA `(.L_x_3071) ;  /* 0x00000000001c2947 */ /* 0x000fea0003800000 */
[----:B------:R-:W-:Y:S01]  /*3a60*/  UISETP.NE.U32.AND UP0, UPT, UR8, URZ, UPT ;  /* 0x0000003f0800728c */ /* 0x000fe2000bf05070 */
[----:B-12---:R-:W-:-:S03]  /*3a70*/  IMAD.MOV.U32 R100, RZ, RZ, RZ ;  /* 0x000000ffff647224 */ /* 0x006fc600078e00ff */
[----:B------:R-:W-:-:S06]  /*3a80*/  UISETP.NE.AND.EX UP0, UPT, UR9, URZ, UPT, UP0 ;  /* 0x0000003f0900728c */ /* 0x000fcc000bf05300 */
[----:B------:R-:W-:-:S13]  /*3a90*/  PLOP3.LUT P4, PT, PT, PT, UP0, 0x80, 0x0 ;  /* 0x000000000000781c */ /* 0x000fda0003f8f008 */
[----:B------:R-:W-:Y:S05]  /*3aa0*/  @!P4 BRA `(.L_x_3072) ;  /* 0x000000000030c947 */ /* 0x000fea0003800000 */
[----:B-----5:R-:W-:Y:S01]  /*3ab0*/  SHF.L.U32 R100, R4, 0x10, RZ ;  /* 0x0000001004647819 */ /* 0x020fe200000006ff */
[----:B------:R-:W-:Y:S06]  /*3ac0*/  BRA `(.L_x_3072) ;  /* 0x0000000000287947 */ /* 0x000fec0003800000 */
.L_x_3071:
[----:B------:R-:W-:Y:S01]  /*3ad0*/  UISETP.NE.U32.AND UP0, UPT, UR8, URZ, UPT ;  /* 0x0000003f0800728c */ /* 0x000fe2000bf05070 */
[----:B0-----:R-:W-:-:S03]  /*3ae0*/  ISETP.NE.AND P4, PT, R174, RZ, PT ;  /* 0x000000ffae00720c */ /* 0x001fc60003f85270 */
[----:B------:R-:W-:Y:S01]  /*3af0*/  UISETP.NE.AND.EX UP0, UPT, UR9, URZ, UPT, UP0 ;  /* 0x0000003f0900728c */ /* 0x000fe2000bf05300 */
[----:B-12---:R-:W-:-:S05]  /*3b00*/  FSEL R100, R97, RZ, !P4 ;  /* 0x000000ff61647208 */ /* 0x006fca0006000000 */
[----:B------:R-:W-:Y:S01]  /*3b10*/  PLOP3.LUT P4, PT, PT, PT, UP0, 0x80, 0x0 ;  /* 0x000000000000781c */ /* 0x000fe20003f8f008 */
[----:B------:R-:W-:-:S04]  /*3b20*/  FFMA.FTZ R99, R137, R98, R100 ;  /* 0x0000006289637223 */ /* 0x000fc80000010064 */
[----:B------:R-:W-:-:S04]  /*3b30*/  FADD.FTZ R99, R136, -R99 ;  /* 0x8000006388637221 */ /* 0x000fc80000010000 */
[----:B------:R-:W-:-:S04]  /*3b40*/  FMUL.FTZ R100, R134, R99 ;  /* 0x0000006386647220 */ /* 0x000fc80000410000 */
[----:B-----5:R-:W-:-:S05]  /*3b50*/  @P4 SHF.L.U32 R101, R4, 0x10, RZ ;  /* 0x0000001004654819 */ /* 0x020fca00000006ff */
[----:B------:R-:W-:-:S07]  /*3b60*/  @P4 FADD.FTZ R100, R100, R101 ;  /* 0x0000006564644221 */ /* 0x000fce0000010000 */
.L_x_3072:
[----:B------:R-:W-:Y:S05]  /*3b70*/  BSYNC B1 ;  /* 0x0000000000017941 */ /* 0x000fea0003800000 */
.L_x_3070:
        /* <DEDUP_REMOVED lines=18> */
.L_x_3074:
        /* <DEDUP_REMOVED lines=8> */
.L_x_3075:
[----:B------:R-:W-:Y:S05]  /*3d20*/  BSYNC B1 ;  /* 0x0000000000017941 */ /* 0x000fea0003800000 */
.L_x_3073:
        /* <DEDUP_REMOVED lines=15> */
.L_x_3077:
[----:B0-----:R-:W-:Y:S02]  /*3e20*/  ISETP.NE.AND P6, PT, R174, RZ, PT ;  /* 0x000000ffae00720c */ /* 0x001fe40003fc5270 */
[----:B------:R-:W-:Y:S02]  /*3e30*/  @P4 SHF.L.U32 R101, R5, 0x10, RZ ;  /* 0x0000001005654819 */ /* 0x000fe400000006ff */
[----:B------:R-:W-:-:S05]  /*3e40*/  FSEL R100, R97, RZ, !P6 ;  /* 0x000000ff61647208 */ /* 0x000fca0007000000 */
[----:B------:R-:W-:-:S04]  /*3e50*/  FFMA.FTZ R99, R139, R98, R100 ;  /* 0x000000628b637223 */ /* 0x000fc80000010064 */
[----:B------:R-:W-:-:S04]  /*3e60*/  FADD.FTZ R99, R138, -R99 ;  /* 0x800000638a637221 */ /* 0x000fc80000010000 */
[----:B------:R-:W-:-:S04]  /*3e70*/  FMUL.FTZ R100, R134, R99 ;  /* 0x0000006386647220 */ /* 0x000fc80000410000 */
[----:B------:R-:W-:-:S07]  /*3e80*/  @P4 FADD.FTZ R100, R100, R101 ;  /* 0x0000006564644221 */ /* 0x000fce0000010000 */
.L_x_3078:
[----:B------:R-:W-:Y:S05]  /*3e90*/  BSYNC B1 ;  /* 0x0000000000017941 */ /* 0x000fea0003800000 */
.L_x_3076:
        /* <DEDUP_REMOVED lines=16> */
.L_x_3080:
        /* <DEDUP_REMOVED lines=8> */
.L_x_3081:
[----:B------:R-:W-:Y:S05]  /*4020*/  BSYNC B1 ;  /* 0x0000000000017941 */ /* 0x000fea0003800000 */
.L_x_3079:
        /* <DEDUP_REMOVED lines=15> */
.L_x_3083:
[----:B0-----:R-:W-:Y:S02]  /*4120*/  ISETP.NE.AND P6, PT, R174, RZ, PT ;  /* 0x000000ffae00720c */ /* 0x001fe40003fc5270 */
[----:B------:R-:W-:Y:S02]  /*4130*/  @P4 SHF.L.U32 R101, R6, 0x10, RZ ;  /* 0x0000001006654819 */ /* 0x000fe400000006ff */
[----:B------:R-:W-:-:S05]  /*4140*/  FSEL R100, R97, RZ, !P6 ;  /* 0x000000ff61647208 */ /* 0x000fca0007000000 */
[----:B------:R-:W-:-:S04]  /*4150*/  FFMA.FTZ R99, R141, R98, R100 ;  /* 0x000000628d637223 */ /* 0x000fc80000010064 */
[----:B------:R-:W-:-:S04]  /*4160*/  FADD.FTZ R99, R140, -R99 ;  /* 0x800000638c637221 */ /* 0x000fc80000010000 */
[----:B------:R-:W-:-:S04]  /*4170*/  FMUL.FTZ R100, R134, R99 ;  /* 0x0000006386647220 */ /* 0x000fc80000410000 */
[----:B------:R-:W-:-:S07]  /*4180*/  @P4 FADD.FTZ R100, R100, R101 ;  /* 0x0000006564644221 */ /* 0x000fce0000010000 */
.L_x_3084:
[----:B------:R-:W-:Y:S05]  /*4190*/  BSYNC B1 ;  /* 0x0000000000017941 */ /* 0x000fea0003800000 */
.L_x_3082:
        /* <DEDUP_REMOVED lines=16> */
.L_x_3086:
        /* <DEDUP_REMOVED lines=8> */
.L_x_3087:
[----:B------:R-:W-:Y:S05]  /*4320*/  BSYNC B1 ;  /* 0x0000000000017941 */ /* 0x000fea0003800000 */
.L_x_3085:
        /* <DEDUP_REMOVED lines=15> */
.L_x_3089:
[----:B0-----:R-:W-:Y:S02]  /*4420*/  ISETP.NE.AND P6, PT, R174, RZ, PT ;  /* 0x000000ffae00720c */ /* 0x001fe40003fc5270 */
[----:B------:R-:W-:Y:S02]  /*4430*/  @P4 SHF.L.U32 R101, R7, 0x10, RZ ;  /* 0x0000001007654819 */ /* 0x000fe400000006ff */
[----:B------:R-:W-:-:S05]  /*4440*/  FSEL R100, R97, RZ, !P6 ;  /* 0x000000ff61647208 */ /* 0x000fca0007000000 */
[----:B------:R-:W-:-:S04]  /*4450*/  FFMA.FTZ R99, R143, R98, R100 ;  /* 0x000000628f637223 */ /* 0x000fc80000010064 */
[----:B------:R-:W-:-:S04]  /*4460*/  FADD.FTZ R99, R148, -R99 ;  /* 0x8000006394637221 */ /* 0x000fc80000010000 */
[----:B------:R-:W-:-:S04]  /*4470*/  FMUL.FTZ R100, R134, R99 ;  /* 0x0000006386647220 */ /* 0x000fc80000410000 */
[----:B------:R-:W-:-:S07]  /*4480*/  @P4 FADD.FTZ R100, R100, R101 ;  /* 0x0000006564644221 */ /* 0x000fce0000010000 */
.L_x_3090:
[----:B------:R-:W-:Y:S05]  /*4490*/  BSYNC B1 ;  /* 0x0000000000017941 */ /* 0x000fea0003800000 */
.L_x_3088:
        /* <DEDUP_REMOVED lines=16> */
.L_x_3092:
[----:B0-----:R-:W-:-:S04]  /*45a0*/  ISETP.NE.AND P2, PT, R174, RZ, PT ;  /* 0x000000ffae00720c */ /* 0x001fc80003f45270 */
[----:B------:R-:W-:-:S05]  /*45b0*/  FSEL R97, R97, RZ, !P2 ;  /* 0x000000ff61617208 */ /* 0x000fca0005000000 */
[----:B------:R-:W-:Y:S01]  /*45c0*/  FFMA.FTZ R97, R152, R98, R97 ;  /* 0x0000006298617223 */ /* 0x000fe20000010061 */
[----:B------:R-:W-:-:S03]  /*45d0*/  @P4 PRMT R98, R7, 0x7632, R98 ;  /* 0x0000763207624816 */ /* 0x000fc60000000062 */
[----:B------:R-:W-:Y:S01]  /*45e0*/  FADD.FTZ R97, R150, -R97 ;  /* 0x8000006196617221 */ /* 0x000fe20000010000 */
[----:B------:R-:W-:-:S03]  /*45f0*/  @P4 SHF.L.U32 R99, R98, 0x10, RZ ;  /* 0x0000001062634819 */ /* 0x000fc600000006ff */
[----:B------:R-:W-:-:S04]  /*4600*/  FMUL.FTZ R134, R134, R97 ;  /* 0x0000006186867220 */ /* 0x000fc80000410000 */
[----:B------:R-:W-:-:S07]  /*4610*/  @P4 FADD.FTZ R134, R134, R99 ;  /* 0x0000006386864221 */ /* 0x000fce0000010000 */
.L_x_3093:
[----:B------:R-:W-:Y:S05]  /*4620*/  BSYNC B1 ;  /* 0x0000000000017941 */ /* 0x000fea0003800000 */
.L_x_3091:
        /* <DEDUP_REMOVED lines=15> */
.L_x_3069:
[----:B------:R-:W-:Y:S05]  /*4720*/  BSYNC B0 ;  /* 0x0000000000007941 */ /* 0x000fea0003800000 */
.L_x_3068:
[----:B------:R-:W-:Y:S01]  /*4730*/  VIADD R0, R0, UR12 ;  /* 0x0000000c00007c36 */ /* 0x000fe20008000000 */
[----:B------:R-:W-:-:S04]  /*4740*/  ISETP.NE.AND P3, PT, R175, RZ, PT ;  /* 0x000000ffaf00720c */ /* 0x000fc80003f65270 */
[----:B------:R-:W-:Y:S02]  /*4750*/  ISETP.GE.AND P2, PT, R0, UR13, PT ;  /* 0x0000000d00007c0c */ /* 0x000fe4000bf46270 */
[----:B------:R-:W-:-:S11]  /*4760*/  SEL R108, RZ, 0x1, P3 ;  /* 0x00000001ff6c7807 */ /* 0x000fd60001800000 */
[----:B------:R-:W-:Y:S05]  /*4770*/  @!P2 BRA `(.L_x_3094) ;  /* 0xffffffbc0028a947 */ /* 0x000fea000383ffff */
.L_x_3003:
        /* <DEDUP_REMOVED lines=8> */
[----:B-----5:R-:W0:Y:S01]  /*4800*/  LDC.64 R4, c[0x0][0x2d8] ;  /* 0x0000b600ff047b82 */ /* 0x020e220000000a00 */
[----:B---3--:R-:W-:-:S05]  /*4810*/  IMAD.WIDE.U32 R2, R119, 0x20, R2 ;  /* 0x0000002077027825 */ /* 0x008fca00078e0002 */
[----:B------:R3:W-:Y:S01]  /*4820*/  STG.E.128 desc[UR4][R2.64], R36 ;  /* 0x0000002402007986 */ /* 0x0007e2000c101d04 */
[----:B0-----:R-:W-:-:S03]  /*4830*/  IMAD.WIDE.U32 R4, R119, 0x20, R4 ;  /* 0x0000002077047825 */ /* 0x001fc600078e0004 */
[----:B------:R3:W-:Y:S01]  /*4840*/  STG.E.128 desc[UR4][R2.64+0x10], R32 ;  /* 0x0000102002007986 */ /* 0x0007e2000c101d04 */
[----:B------:R-:W-:-:S03]  /*4850*/  IADD3 R119, R119, 0x100, RZ ;  /* 0x0000010077777810 */ /* 0x000fc60007ffe0ff */
[----:B------:R3:W-:Y:S04]  /*4860*/  STG.E.128 desc[UR4][R4.64], R60 ;  /* 0x0000003c04007986 */ /* 0x0007e8000c101d04 */
[----:B------:R3:W-:Y:S02]  /*4870*/  STG.E.128 desc[UR4][R4.64+0x10], R56 ;  /* 0x0000103804007986 */ /* 0x0007e4000c101d04 */
.L_x_3096:
[----:B------:R-:W-:Y:S05]  /*4880*/  BSYNC B0 ;  /* 0x0000000000007941 */ /* 0x000fea0003800000 */
.L_x_3095:
[----:B------:R-:W-:Y:S04]  /*4890*/  BSSY B0, `(.L_x_3097) ;  /* 0x000000b000007945 */ /* 0x000fe80003800000 */
[----:B------:R-:W-:Y:S05]  /*48a0*/  @!P1 BRA `(.L_x_3098) ;  /* 0x0000000000249947 */ /* 0x000fea0003800000 */
[----:B---3--:R-:W3:Y:S08]  /*48b0*/  LDC.64 R2, c[0x0][0x2d0] ;  /* 0x0000b400ff027b82 */ /* 0x008ef00000000a00 */
        /* <DEDUP_REMOVED lines=8> */
.L_x_3098:
[----:B------:R-:W-:Y:S05]  /*4940*/  BSYNC B0 ;  /* 0x0000000000007941 */ /* 0x000fea0003800000 */
.L_x_3097:
[----:B------:R-:W-:-:S13]  /*4950*/  ISETP.NE.AND P0, PT, R173, RZ, PT ;  /* 0x000000ffad00720c */ /* 0x000fda0003f05270 */
[----:B------:R-:W-:Y:S05]  /*4960*/  @!P0 EXIT ;  /* 0x000000000000894d */ /* 0x000fea0003800000 */
[----:B---3--:R-:W3:Y:S08]  /*4970*/  LDC.64 R2, c[0x0][0x2d0] ;  /* 0x0000b400ff027b82 */ /* 0x008ef00000000a00 */
[----:B-----5:R-:W0:Y:S01]  /*4980*/  LDC.64 R4, c[0x0][0x2d8] ;  /* 0x0000b600ff047b82 */ /* 0x020e220000000a00 */
[----:B---3--:R-:W-:-:S05]  /*4990*/  IMAD.WIDE.U32 R2, R119, 0x20, R2 ;  /* 0x0000002077027825 */ /* 0x008fca00078e0002 */
[----:B------:R-:W-:Y:S01]  /*49a0*/  STG.E.128 desc[UR4][R2.64], R20 ;  /* 0x0000001402007986 */ /* 0x000fe2000c101d04 */
[----:B0-----:R-:W-:-:S03]  /*49b0*/  IMAD.WIDE.U32 R4, R119, 0x20, R4 ;  /* 0x0000002077047825 */ /* 0x001fc600078e0004 */
[----:B------:R-:W-:Y:S04]  /*49c0*/  STG.E.128 desc[UR4][R2.64+0x10], R16 ;  /* 0x0000101002007986 */ /* 0x000fe8000c101d04 */
[----:B------:R-:W-:Y:S04]  /*49d0*/  STG.E.128 desc[UR4][R4.64], R44 ;  /* 0x0000002c04007986 */ /* 0x000fe8000c101d04 */
[----:B------:R-:W-:Y:S01]  /*49e0*/  STG.E.128 desc[UR4][R4.64+0x10], R40 ;  /* 0x0000102804007986 */ /* 0x000fe2000c101d04 */
[----:B------:R-:W-:Y:S05]  /*49f0*/  EXIT ;  /* 0x000000000000794d */ /* 0x000fea0003800000 */
.L_x_3015:
[----:B------:R-:W-:Y:S01]  /*4a00*/  HFMA2.MMA R111, -RZ, RZ, 0, 1.847743988037109375e-06 ;  /* 0x0000001fff6f7435 */ /* 0x000fe200000001ff */
[----:B------:R-:W-:Y:S01]  /*4a10*/  IMAD.MOV.U32 R109, RZ, RZ, R171 ;  /* 0x000000ffff6d7224 */ /* 0x000fe200078e00ab */
[----:B------:R-:W-:Y:S01]  /*4a20*/  MOV R108, 0x10 ;  /* 0x00000010006c7802 */ /* 0x000fe20000000f00 */
[----:B------:R-:W-:-:S08]  /*4a30*/  IMAD.MOV.U32 R106, RZ, RZ, -0x1 ;  /* 0xffffffffff6a7424 */ /* 0x000fd000078e00ff */
[----:B0----5:R-:W-:Y:S05]  /*4a40*/  WARPSYNC.COLLECTIVE R106, `(.L_x_3099) ;  /* 0x000000006a087348 */ /* 0x021fea0003c00000 */
[----:B------:R1:W2:Y:S02]  /*4a50*/  SHFL.DOWN P5, R107, R109, R108, R111 ;  /* 0x0800006c6d6b7389 */ /* 0x0002a400000a006f */
[----:B012--5:R-:W-:Y:S01]  /*4a60*/  ENDCOLLECTIVE ;  /* 0x000000000000791b */ /* 0x027fe20003800000 */
.L_x_3099:
[----:B------:R-:W-:Y:S02]  /*4a70*/  MOV R109, R170 ;  /* 0x000000aa006d7202 */ /* 0x000fe40000000f00 */
[----:B------:R-:W-:-:S07]  /*4a80*/  MOV R98, R107 ;  /* 0x0000006b00627202 */ /* 0x000fce0000000f00 */
[----:B------:R-:W-:Y:S05]  /*4a90*/  WARPSYNC.COLLECTIVE R106, `(.L_x_3100) ;  /* 0x000000006a087348 */ /* 0x000fea0003c00000 */
[----:B------:R0:W1:Y:S02]  /*4aa0*/  SHFL.DOWN P5, R107, R109, R108, R111 ;  /* 0x0800006c6d6b7389 */ /* 0x00006400000a006f */
[----:B01----:R-:W-:Y:S01]  /*4ab0*/  ENDCOLLECTIVE ;  /* 0x000000000000791b */ /* 0x003fe20003800000 */
.L_x_3100:
[----:B------:R-:W-:Y:S01]  /*4ac0*/  FADD.FTZ R98, R98, R171 ;  /* 0x000000ab62627221 */ /* 0x000fe20000010000 */
[----:B------:R-:W-:-:S04]  /*4ad0*/  HFMA2.MMA R108, -RZ, RZ, 0, 4.76837158203125e-07 ;  /* 0x00000008ff6c7435 */ /* 0x000fc800000001ff */
[----:B------:R-:W-:Y:S01]  /*4ae0*/  MOV R109, R98 ;  /* 0x00000062006d7202 */ /* 0x000fe20000000f00 */
[----:B------:R-:W-:-:S07]  /*4af0*/  IMAD.MOV.U32 R99, RZ, RZ, R107 ;  /* 0x000000ffff637224 */ /* 0x000fce00078e006b */
[----:B------:R-:W-:Y:S05]  /*4b00*/  WARPSYNC.COLLECTIVE R106, `(.L_x_3101) ;  /* 0x000000006a087348 */ /* 0x000fea0003c00000 */
[----:B------:R0:W1:Y:S02]  /*4b10*/  SHFL.DOWN P5, R107, R109, R108, R111 ;  /* 0x0800006c6d6b7389 */ /* 0x00006400000a006f */
[----:B01----:R-:W-:Y:S01]  /*4b20*/  ENDCOLLECTIVE ;  /* 0x000000000000791b */ /* 0x003fe20003800000 */
.L_x_3101:
[----:B------:R-:W-:-:S05]  /*4b30*/  FADD.FTZ R99, R99, R170 ;  /* 0x000000aa63637221 */ /* 0x000fca0000010000 */
[----:B------:R-:W-:Y:S01]  /*4b40*/  MOV R109, R99 ;  /* 0x00000063006d7202 */ /* 0x000fe20000000f00 */
[----:B------:R-:W-:-:S07]  /*4b50*/  IMAD.MOV.U32 R101, RZ, RZ, R107 ;  /* 0x000000ffff657224 */ /* 0x000fce00078e006b */
[----:B------:R-:W-:Y:S05]  /*4b60*/  WARPSYNC.COLLECTIVE R106, `(.L_x_3102) ;  /* 0x000000006a087348 */ /* 0x000fea0003c00000 */
[----:B------:R0:W1:Y:S02]  /*4b70*/  SHFL.DOWN P5, R107, R109, R108, R111 ;  /* 0x0800006c6d6b7389 */ /* 0x00006400000a006f */
[----:B01----:R-:W-:Y:S01]  /*4b80*/  ENDCOLLECTIVE ;  /* 0x000000000000791b */ /* 0x003fe20003800000 */
.L_x_3102:
[----:B------:R-:W-:Y:S01]  /*4b90*/  FADD.FTZ R101, R98, R101 ;  /* 0x0000006562657221 */ /* 0x000fe20000010000 */
[----:B------:R-:W-:-:S03]  /*4ba0*/  HFMA2.MMA R108, -RZ, RZ, 0, 2.384185791015625e-07 ;  /* 0x00000004ff6c7435 */ /* 0x000fc600000001ff */
[----:B------:R-:W-:Y:S01]  /*4bb0*/  IMAD.MOV.U32 R109, RZ, RZ, R101 ;  /* 0x000000ffff6d7224 */ /* 0x000fe200078e0065 */
[----:B------:R-:W-:-:S07]  /*4bc0*/  MOV R100, R107 ;  /* 0x0000006b00647202 */ /* 0x000fce0000000f00 */
[----:B------:R-:W-:Y:S05]  /*4bd0*/  WARPSYNC.COLLECTIVE R106, `(.L_x_3103) ;  /* 0x000000006a087348 */ /* 0x000fea0003c00000 */
[----:B------:R0:W1:Y:S02]  /*4be0*/  SHFL.DOWN P5, R107, R109, R108, R111 ;  /* 0x0800006c6d6b7389 */ /* 0x00006400000a006f */
[----:B01----:R-:W-:Y:S01]  /*4bf0*/  ENDCOLLECTIVE ;  /* 0x000000000000791b */ /* 0x003fe20003800000 */
.L_x_3103:
[----:B------:R-:W-:-:S04]  /*4c00*/  FADD.FTZ R100, R99, R100 ;  /* 0x0000006463647221 */ /* 0x000fc80000010000 */
[----:B------:R-:W-:Y:S01]  /*4c10*/  IMAD.MOV.U32 R109, RZ, RZ, R100 ;  /* 0x000000ffff6d7224 */ /* 0x000fe200078e0064 */
[----:B------:R-:W-:-:S07]  /*4c20*/  MOV R102, R107 ;  /* 0x0000006b00667202 */ /* 0x000fce0000000f00 */
[----:B------:R-:W-:Y:S05]  /*4c30*/  WARPSYNC.COLLECTIVE R106, `(.L_x_3104) ;  /* 0x000000006a087348 */ /* 0x000fea0003c00000 */
[----:B------:R0:W1:Y:S02]  /*4c40*/  SHFL.DOWN P5, R107, R109, R108, R111 ;  /* 0x0800006c6d6b7389 */ /* 0x00006400000a006f */
[----:B01----:R-:W-:Y:S01]  /*4c50*/  ENDCOLLECTIVE ;  /* 0x000000000000791b */ /* 0x003fe20003800000 */
.L_x_3104:
[----:B------:R-:W-:-:S05]  /*4c60*/  FADD.FTZ R102, R101, R102 ;  /* 0x0000006665667221 */ /* 0x000fca0000010000 */
[----:B------:R-:W-:Y:S01]  /*4c70*/  MOV R109, R102 ;  /* 0x00000066006d7202 */ /* 0x000fe20000000f00 */
[----:B------:R-:W-:Y:S01]  /*4c80*/  IMAD.MOV.U32 R108, RZ, RZ, 0x2 ;  /* 0x00000002ff6c7424 */ /* 0x000fe200078e00ff */
[----:B------:R-:W-:-:S07]  /*4c90*/  MOV R103, R107 ;  /* 0x0000006b00677202 */ /* 0x000fce0000000f00 */
[----:B------:R-:W-:Y:S05]  /*4ca0*/  WARPSYNC.COLLECTIVE R106, `(.L_x_3105) ;  /* 0x000000006a087348 */ /* 0x000fea0003c00000 */
[----:B------:R0:W1:Y:S02]  /*4cb0*/  SHFL.DOWN P5, R107, R109, R108, R111 ;  /* 0x0800006c6d6b7389 */ /* 0x00006400000a006f */
[----:B01----:R-:W-:Y:S01]  /*4cc0*/  ENDCOLLECTIVE ;  /* 0x000000000000791b */ /* 0x003fe20003800000 */
.L_x_3105:
[----:B------:R-:W-:-:S05]  /*4cd0*/  FADD.FTZ R103, R100, R103 ;  /* 0x0000006764677221 */ /* 0x000fca0000010000 */
[----:B------:R-:W-:Y:S02]  /*4ce0*/  MOV R109, R103 ;  /* 0x00000067006d7202 */ /* 0x000fe40000000f00 */
[----:B------:R-:W-:-:S07]  /*4cf0*/  MOV R105, R107 ;  /* 0x0000006b00697202 */ /* 0x000fce0000000f00 */
[----:B------:R-:W-:Y:S05]  /*4d00*/  WARPSYNC.COLLECTIVE R106, `(.L_x_3106) ;  /* 0x000000006a087348 */ /* 0x000fea0003c00000 */
[----:B------:R0:W1:Y:S02]  /*4d10*/  SHFL.DOWN P5, R107, R109, R108, R111 ;  /* 0x0800006c6d6b7389 */ /* 0x00006400000a006f */
[----:B01----:R-:W-:Y:S01]  /*4d20*/  ENDCOLLECTIVE ;  /* 0x000000000000791b */ /* 0x003fe20003800000 */
.L_x_3106:
[----:B------:R-:W-:Y:S01]  /*4d30*/  FADD.FTZ R105, R102, R105 ;  /* 0x0000006966697221 */ /* 0x000fe20000010000 */
[----:B------:R-:W-:-:S04]  /*4d40*/  HFMA2.MMA R108, -RZ, RZ, 0, 5.9604644775390625e-08 ;  /* 0x00000001ff6c7435 */ /* 0x000fc800000001ff */
[----:B------:R-:W-:Y:S01]  /*4d50*/  MOV R109, R105 ;  /* 0x00000069006d7202 */ /* 0x000fe20000000f00 */
[----:B------:R-:W-:-:S07]  /*4d60*/  IMAD.MOV.U32 R104, RZ, RZ, R107 ;  /* 0x000000ffff687224 */ /* 0x000fce00078e006b */
[----:B------:R-:W-:Y:S05]  /*4d70*/  WARPSYNC.COLLECTIVE R106, `(.L_x_3107) ;  /* 0x000000006a087348 */ /* 0x000fea0003c00000 */
[----:B------:R0:W1:Y:S02]  /*4d80*/  SHFL.DOWN P5, R107, R109, R108, R111 ;  /* 0x0800006c6d6b7389 */ /* 0x00006400000a006f */
[----:B01----:R-:W-:Y:S01]  /*4d90*/  ENDCOLLECTIVE ;  /* 0x000000000000791b */ /* 0x003fe20003800000 */
.L_x_3107:
[----:B------:R-:W-:-:S05]  /*4da0*/  FADD.FTZ R104, R103, R104 ;  /* 0x0000006867687221 */ /* 0x000fca0000010000 */
[----:B------:R-:W-:Y:S01]  /*4db0*/  MOV R109, R104 ;  /* 0x00000068006d7202 */ /* 0x000fe20000000f00 */
[----:B------:R-:W-:-:S07]  /*4dc0*/  IMAD.MOV.U32 R98, RZ, RZ, R107 ;  /* 0x000000ffff627224 */ /* 0x000fce00078e006b */
[----:B------:R-:W-:Y:S05]  /*4dd0*/  WARPSYNC.COLLECTIVE R106, `(.L_x_3108) ;  /* 0x000000006a087348 */ /* 0x000fea0003c00000 */
[----:B------:R0:W1:Y:S02]  /*4de0*/  SHFL.DOWN P5, R107, R109, R108, R111 ;  /* 0x0800006c6d6b7389 */ /* 0x00006400000a006f */
[----:B01----:R-:W-:Y:S01]  /*4df0*/  ENDCOLLECTIVE ;  /* 0x000000000000791b */ /* 0x003fe20003800000 */
.L_x_3108:
[----:B------:R-:W-:Y:S01]  /*4e00*/  MOV R99, R107 ;  /* 0x0000006b00637202 */ /* 0x000fe20000000f00 */
[----:B------:R-:W-:Y:S06]  /*4e10*/  BRA `(.L_x_3109) ;  /* 0xffffffcc00c47947 */ /* 0x000fec000383ffff */
.L_x_3110:
        /* <DEDUP_REMOVED lines=14> */
.L_x_11310:


//--------------------- .text._ZN10layer_norm22ln_bwd_finalize_kernelINS_22Kernel_traits_finalizeILj6144Ef13__nv_bfloat16S2_S2_fjLb0ELj1024ELj4ENS_18Kernel_traits_baseILj6144EfS2_S2_S2_fjLj1024EEEEELb0ELb1EEEvNS_9BwdParamsE --------------------------
	.section	.text._ZN10layer_norm22ln_bwd_finalize_kernelINS_22Kernel_traits_finalizeILj6144Ef13__nv_bfloat16S2_S2_fjLb0ELj1024ELj4ENS_18Kernel_traits_baseILj6144EfS2_S2_S2_fjLj1024EEEEELb0ELb1EEEvNS_9BwdParamsE,"ax",@progbits
	.align	128
        .global         _ZN10layer_norm22ln_bwd_finalize_kernelINS_22Kernel_traits_finalizeILj6144Ef13__nv_bfloat16S2_S2_fjLb0ELj1024ELj4ENS_18Kernel_traits_baseILj6144EfS2_S2_S2_fjLj1024EEEEELb0ELb1EEEvNS_9BwdParamsE
        .type           _ZN10layer_norm22ln_bwd_finalize_kernelINS_22Kernel_traits_finalizeILj6144Ef13__nv_bfloat16S2_S2_fjLb0ELj1024ELj4ENS_18Kernel_traits_baseILj6144EfS2_S2_S2_fjLj1024EEEEELb0ELb1EEEvNS_9BwdParamsE,@function
        .size           _ZN10layer_norm22ln_bwd_finalize_kernelINS_22Kernel_traits_finalizeILj6144Ef13__nv_bfloat16S2_S2_fjLb0ELj1024ELj4ENS_18Kernel_traits_baseILj6144EfS2_S2_S2_fjLj1024EEEEELb0ELb1EEEvNS_9BwdParamsE,(.L_x_11311 - _ZN10layer_norm22ln_bwd_finalize_kernelINS_22Kernel_traits_finalizeILj6144Ef13__nv_bfloat16S2_S2_fjLb0ELj1024ELj4ENS_18Kernel_traits_baseILj6144EfS2_S2_S2_fjLj1024EEEEELb0ELb1EEEvNS_9BwdParamsE)
        .other          _ZN10layer_norm22ln_bwd_finalize_kernelINS_22Kernel_traits_finalizeILj6144Ef13__nv_bfloat16S2_S2_fjLb0ELj1024ELj4ENS_18Kernel_traits_baseILj6144EfS2_S2_S2_fjLj1024EEEEELb0ELb1EEEvNS_9BwdParamsE,@"STO_CUDA_ENTRY STV_DEFAULT"
_ZN10layer_norm22ln_bwd_finalize_kernelINS_22Kernel_traits_finalizeILj6144Ef13__nv_bfloat16S2_S2_fjLb0ELj1024ELj4ENS_18Kernel_traits_baseILj6144EfS2_S2_S2_fjLj1024EEEEELb0ELb1EEEvNS_9BwdParamsE:
.text._ZN10layer_norm22ln_bwd_finalize_kernelINS_22Kernel_traits_finalizeILj6144Ef13__nv_bfloat16S2_S2_fjLb0ELj1024ELj4ENS_18Kernel_traits_baseILj6144EfS2_S2_S2_fjLj1024EEEEELb0ELb1EEEvNS_9BwdParamsE:
        /* <DEDUP_REMOVED lines=26> */
.L_x_3120:
[----:B0-2---:R-:W0:Y:S01]  /*01a0*/  LDC R10, c[0x0][0x210] ;  /* 0x00008400ff0a7b82 */ /* 0x005e220000000800 */
[----:B------:R-:W-:Y:S01]  /*01b0*/  BSSY B0, `(.L_x_3111) ;  /* 0x0000067000007945 */ /* 0x000fe20003800000 */
[----:B------:R-:W-:Y:S01]  /*01c0*/  HFMA2.MMA R26, -RZ, RZ, 0, 0 ;  /* 0x00000000ff1a7435 */ /* 0x000fe200000001ff */
[----:B------:R-:W-:Y:S02]  /*01d0*/  MOV R20, RZ ;  /* 0x000000ff00147202 */ /* 0x000fe40000000f00 */
[----:B0-----:R-:W-:-:S13]  /*01e0*/  ISETP.GE.U32.AND P1, PT, R5, R10, PT ;  /* 0x0000000a0500720c */ /* 0x001fda0003f26070 */
[----:B-1----:R-:W-:Y:S05]  /*01f0*/  @P1 BRA `(.L_x_3112) ;  /* 0x0000000400881947 */ /* 0x002fea0003800000 */
        /* <DEDUP_REMOVED lines=25> */
.L_x_3115:
        /* <DEDUP_REMOVED lines=34> */
.L_x_3114:
[----:B------:R-:W-:Y:S05]  /*05b0*/  BSYNC B1 ;  /* 0x0000000000017941 */ /* 0x000fea0003800000 */
.L_x_3113:
        /* <DEDUP_REMOVED lines=25> */
.L_x_3117:
[----:B------:R-:W-:Y:S05]  /*0750*/  BSYNC B1 ;  /* 0x0000000000017941 */ /* 0x000fea0003800000 */
.L_x_3116:
        /* <DEDUP_REMOVED lines=12> */
.L_x_3112:
[----:B------:R-:W-:Y:S05]  /*0820*/  BSYNC B0 ;  /* 0x0000000000007941 */ /* 0x000fea0003800000 */
.L_x_3111:
        /* <DEDUP_REMOVED lines=29> */
.L_x_3131:
[----:B------:R-:W-:Y:S01]  /*0a00*/  @!P1 SHF.R.U32.HI R12, RZ, 0x3, R0 ;  /* 0x00000003ff0c9819 */ /* 0x000fe20000011600 */
[----:B----4-:R-:W-:Y:S01]  /*0a10*/  FADD.FTZ R14, R9, R14 ;  /* 0x0000000e090e7221 */ /* 0x010fe20000010000 */
[----:B---3--:R-:W-:Y:S02]  /*0a20*/  FADD.FTZ R11, R10, R11 ;  /* 0x0000000b0a0b7221 */ /* 0x008fe40000010000 */
[----:B------:R-:W-:-:S05]  /*0a30*/  @!P1 LOP3.LUT R12, R12, 0x1ffffffc, RZ, 0xc0, !PT ;  /* 0x1ffffffc0c0c9812 */ /* 0x000fca00078ec0ff */
[----:B------:R3:W-:Y:S04]  /*0a40*/  @!P1 STS [R12+UR4+0x2000], R14 ;  /* 0x0020000e0c009988 */ /* 0x0007e80008000804 */
[----:B------:R3:W-:Y:S02]  /*0a50*/  @!P1 STS [R12+UR4+0x2080], R11 ;  /* 0x0020800b0c009988 */ /* 0x0007e40008000804 */
.L_x_3118:
[----:B------:R-:W-:Y:S05]  /*0a60*/  WARPSYNC.ALL ;  /* 0x0000000000007948 */ /* 0x000fea0003800000 */
[----:B------:R-:W-:Y:S01]  /*0a70*/  BAR.SYNC.DEFER_BLOCKING 0x0 ;  /* 0x0000000000007b1d */ /* 0x000fe20000010000 */
[C---:B------:R-:W-:Y:S02]  /*0a80*/  ISETP.GT.U32.AND P1, PT, R3.reuse, -0x1801, PT ;  /* 0xffffe7ff0300780c */ /* 0x040fe40003f24070 */
[----:B------:R-:W-:-:S05]  /*0a90*/  IADD3 R3, R3, 0x1800, RZ ;  /* 0x0000180003037810 */ /* 0x000fca0007ffe0ff */
[----:B--23--:R-:W2:Y:S08]  /*0aa0*/  @P0 LDC.64 R10, c[0x0][0x318] ;  /* 0x0000c600ff0a0b82 */ /* 0x00ceb00000000a00 */
[----:B------:R-:W3:Y:S01]  /*0ab0*/  @P0 LDC.64 R12, c[0x0][0x310] ;  /* 0x0000c400ff0c0b82 */ /* 0x000ee20000000a00 */
[----:B------:R-:W4:Y:S04]  /*0ac0*/  @P0 LDS.64 R14, [R6+0x2000] ;  /* 0x00200000060e0984 */ /* 0x000f280000000a00 */
[----:B------:R-:W5:Y:S01]  /*0ad0*/  @P0 LDS.64 R16, [R6+0x2080] ;  /* 0x0020800006100984 */ /* 0x000f620000000a00 */
[----:B--2---:R-:W-:-:S04]  /*0ae0*/  @P0 IMAD.WIDE.U32 R10, R4, 0x8, R10 ;  /* 0x00000008040a0825 */ /* 0x004fc800078e000a */
[C---:B---3--:R-:W-:Y:S01]  /*0af0*/  @P0 IMAD.WIDE.U32 R12, R4.reuse, 0x8, R12 ;  /* 0x00000008040c0825 */ /* 0x048fe200078e000c */
[----:B------:R-:W-:Y:S01]  /*0b00*/  IADD3 R4, R4, 0xc00, RZ ;  /* 0x00000c0004047810 */ /* 0x000fe20007ffe0ff */
[----:B----4-:R2:W-:Y:S04]  /*0b10*/  @P0 STG.E.64 desc[UR6][R10.64], R14 ;  /* 0x0000000e0a000986 */ /* 0x0105e8000c101b06 */
[----:B-----5:R2:W-:Y:S01]  /*0b20*/  @P0 STG.E.64 desc[UR6][R12.64], R16 ;  /* 0x000000100c000986 */ /* 0x0205e2000c101b06 */
[----:B------:R-:W-:Y:S05]  /*0b30*/  @P1 BRA `(.L_x_3120) ;  /* 0xfffffff400981947 */ /* 0x000fea000383ffff */
[----:B------:R-:W-:Y:S05]  /*0b40*/  EXIT ;  /* 0x000000000000794d */ /* 0x000fea0003800000 */
.L_x_3119:
[----:B------:R-:W-:Y:S01]  /*0b50*/  HFMA2.MMA R19, -RZ, RZ, 0, 5.9604644775390625e-08 ;  /* 0x00000001ff137435 */ /* 0x000fe200000001ff */
[----:B0--3--:R-:W-:Y:S01]  /*0b60*/  MOV R20, R10 ;  /* 0x0000000a00147202 */ /* 0x009fe20000000f00 */
[----:B------:R-:W-:Y:S01]  /*0b70*/  IMAD.MOV.U32 R22, RZ, RZ, 0x1f ;  /* 0x0000001fff167424 */ /* 0x000fe200078e00ff */
[----:B------:R-:W-:-:S08]  /*0b80*/  MOV R17, 0xffffffff ;  /* 0xffffffff00117802 */ /* 0x000fd00000000f00 */
[----:B-12---:R-:W-:Y:S05]  /*0b90*/  WARPSYNC.COLLECTIVE R17, `(.L_x_3121) ;  /* 0x0000000011087348 */ /* 0x006fea0003c00000 */
[----:B------:R0:W3:Y:S02]  /*0ba0*/  SHFL.BFLY P2, R18, R20, R19, R22 ;  /* 0x0c00001314127389 */ /* 0x0000e40000040016 */
[----:B0123--:R-:W-:Y:S01]  /*0bb0*/  ENDCOLLECTIVE ;  /* 0x000000000000791b */ /* 0x00ffe20003800000 */
.L_x_3121:
[----:B------:R-:W-:Y:S01]  /*0bc0*/  HFMA2.MMA R19, -RZ, RZ, 0, 1.1920928955078125e-07 ;  /* 0x00000002ff137435 */ /* 0x000fe200000001ff */
[----:B------:R-:W-:-:S05]  /*0bd0*/  MOV R11, R18 ;  /* 0x00000012000b7202 */ /* 0x000fca0000000f00 */
[----:B------:R-:W-:-:S05]  /*0be0*/  FADD.FTZ R11, R10, R11 ;  /* 0x0000000b0a0b7221 */ /* 0x000fca0000010000 */
[----:B------:R-:W-:-:S07]  /*0bf0*/  MOV R20, R11 ;  /* 0x0000000b00147202 */ /* 0x000fce0000000f00 */
[----:B------:R-:W-:Y:S05]  /*0c00*/  WARPSYNC.COLLECTIVE R17, `(.L_x_3122) ;  /* 0x0000000011087348 */ /* 0x000fea0003c00000 */
[----:B------:R0:W1:Y:S02]  /*0c10*/  SHFL.BFLY P2, R18, R20, R19, R22 ;  /* 0x0c00001314127389 */ /* 0x0000640000040016 */
[----:B01----:R-:W-:Y:S01]  /*0c20*/  ENDCOLLECTIVE ;  /* 0x000000000000791b */ /* 0x003fe20003800000 */
.L_x_3122:
[----:B------:R-:W-:Y:S01]  /*0c30*/  HFMA2.MMA R19, -RZ, RZ, 0, 2.384185791015625e-07 ;  /* 0x00000004ff137435 */ /* 0x000fe200000001ff */
[----:B------:R-:W-:-:S04]  /*0c40*/  IMAD.MOV.U32 R12, RZ, RZ, R18 ;  /* 0x000000ffff0c7224 */ /* 0x000fc800078e0012 */
[----:B------:R-:W-:-:S05]  /*0c50*/  FADD.FTZ R12, R11, R12 ;  /* 0x0000000c0b0c7221 */ /* 0x000fca0000010000 */
[----:B------:R-:W-:-:S07]  /*0c60*/  MOV R20, R12 ;  /* 0x0000000c00147202 */ /* 0x000fce0000000f00 */
[----:B------:R-:W-:Y:S05]  /*0c70*/  WARPSYNC.COLLECTIVE R17, `(.L_x_3123) ;  /* 0x0000000011087348 */ /* 0x000fea0003c00000 */
[----:B------:R0:W1:Y:S02]  /*0c80*/  SHFL.BFLY P2, R18, R20, R19, R22 ;  /* 0x0c00001314127389 */ /* 0x0000640000040016 */
[----:B01----:R-:W-:Y:S01]  /*0c90*/  ENDCOLLECTIVE ;  /* 0x000000000000791b */ /* 0x003fe20003800000 */
.L_x_3123:
[----:B------:R-:W-:Y:S01]  /*0ca0*/  IMAD.MOV.U32 R19, RZ, RZ, 0x8 ;  /* 0x00000008ff137424 */ /* 0x000fe200078e00ff */
[----:B------:R-:W-:-:S05]  /*0cb0*/  MOV R13, R18 ;  /* 0x00000012000d7202 */ /* 0x000fca0000000f00 */
[----:B------:R-:W-:-:S05]  /*0cc0*/  FADD.FTZ R13, R12, R13 ;  /* 0x0000000d0c0d7221 */ /* 0x000fca0000010000 */
[----:B------:R-:W-:-:S07]  /*0cd0*/  MOV R20, R13 ;  /* 0x0000000d00147202 */ /* 0x000fce0000000f00 */
[----:B------:R-:W-:Y:S05]  /*0ce0*/  WARPSYNC.COLLECTIVE R17, `(.L_x_3124) ;  /* 0x0000000011087348 */ /* 0x000fea0003c00000 */
[----:B------:R0:W1:Y:S02]  /*0cf0*/  SHFL.BFLY P2, R18, R20, R19, R22 ;  /* 0x0c00001314127389 */ /* 0x0000640000040016 */
[----:B01----:R-:W-:Y:S01]  /*0d00*/  ENDCOLLECTIVE ;  /* 0x000000000000791b */ /* 0x003fe20003800000 */
.L_x_3124:
[----:B------:R-:W-:Y:S01]  /*0d10*/  HFMA2.MMA R19, -RZ, RZ, 0, 9.5367431640625e-07 ;  /* 0x00000010ff137435 */ /* 0x000fe200000001ff */
[----:B------:R-:W-:-:S05]  /*0d20*/  MOV R10, R18 ;  /* 0x00000012000a7202 */ /* 0x000fca0000000f00 */
[----:B------:R-:W-:-:S05]  /*0d30*/  FADD.FTZ R10, R13, R10 ;  /* 0x0000000a0d0a7221 */ /* 0x000fca0000010000 */
[----:B------:R-:W-:-:S07]  /*0d40*/  MOV R20, R10 ;  /* 0x0000000a00147202 */ /* 0x000fce0000000f00 */
[----:B------:R-:W-:Y:S05]  /*0d50*/  WARPSYNC.COLLECTIVE R17, `(.L_x_3125) ;  /* 0x0000000011087348 */ /* 0x000fea0003c00000 */
[----:B------:R0:W1:Y:S02]  /*0d60*/  SHFL.BFLY P2, R18, R20, R19, R22 ;  /* 0x0c00001314127389 */ /* 0x0000640000040016 */
[----:B01----:R-:W-:Y:S01]  /*0d70*/  ENDCOLLECTIVE ;  /* 0x000000000000791b */ /* 0x003fe20003800000 */
.L_x_3125:
[----:B------:R-:W-:Y:S01]  /*0d80*/  HFMA2.MMA R19, -RZ, RZ, 0, 5.9604644775390625e-08 ;  /* 0x00000001ff137435 */ /* 0x000fe200000001ff */
[----:B------:R-:W-:Y:S01]  /*0d90*/  IMAD.MOV.U32 R20, RZ, RZ, R9 ;  /* 0x000000ffff147224 */ /* 0x000fe200078e0009 */
[----:B------:R-:W-:-:S09]  /*0da0*/  MOV R11, R18 ;  /* 0x00000012000b7202 */ /* 0x000fd20000000f00 */
[----:B------:R-:W-:Y:S05]  /*0db0*/  WARPSYNC.COLLECTIVE R17, `(.L_x_3126) ;  /* 0x0000000011087348 */ /* 0x000fea0003c00000 */
[----:B------:R0:W1:Y:S02]  /*0dc0*/  SHFL.BFLY P2, R18, R20, R19, R22 ;  /* 0x0c00001314127389 */ /* 0x0000640000040016 */
[----:B01----:R-:W-:Y:S01]  /*0dd0*/  ENDCOLLECTIVE ;  /* 0x000000000000791b */ /* 0x003fe20003800000 */
.L_x_3126:
[----:B------:R-:W-:Y:S01]  /*0de0*/  HFMA2.MMA R19, -RZ, RZ, 0, 1.1920928955078125e-07 ;  /* 0x00000002ff137435 */ /* 0x000fe200000001ff */
[----:B------:R-:W-:-:S05]  /*0df0*/  MOV R12, R18 ;  /* 0x00000012000c7202 */ /* 0x000fca0000000f00 */
[----:B------:R-:W-:-:S05]  /*0e00*/  FADD.FTZ R14, R9, R12 ;  /* 0x0000000c090e7221 */ /* 0x000fca0000010000 */
[----:B------:R-:W-:-:S07]  /*0e10*/  MOV R20, R14 ;  /* 0x0000000e00147202 */ /* 0x000fce0000000f00 */
[----:B------:R-:W-:Y:S05]  /*0e20*/  WARPSYNC.COLLECTIVE R17, `(.L_x_3127) ;  /* 0x0000000011087348 */ /* 0x000fea0003c00000 */
[----:B------:R0:W1:Y:S02]  /*0e30*/  SHFL.BFLY P2, R18, R20, R19, R22 ;  /* 0x0c00001314127389 */ /* 0x0000640000040016 */
[----:B01----:R-:W-:Y:S01]  /*0e40*/  ENDCOLLECTIVE ;  /* 0x000000000000791b */ /* 0x003fe20003800000 */
.L_x_3127:
[----:B------:R-:W-:Y:S01]  /*0e50*/  HFMA2.MMA R19, -RZ, RZ, 0, 2.384185791015625e-07 ;  /* 0x00000004ff137435 */ /* 0x000fe200000001ff */
[----:B------:R-:W-:-:S04]  /*0e60*/  IMAD.MOV.U32 R13, RZ, RZ, R18 ;  /* 0x000000ffff0d7224 */ /* 0x000fc800078e0012 */
[----:B------:R-:W-:-:S05]  /*0e70*/  FADD.FTZ R15, R14, R13 ;  /* 0x0000000d0e0f7221 */ /* 0x000fca0000010000 */
[----:B------:R-:W-:-:S07]  /*0e80*/  MOV R20, R15 ;  /* 0x0000000f00147202 */ /* 0x000fce0000000f00 */
[----:B------:R-:W-:Y:S05]  /*0e90*/  WARPSYNC.COLLECTIVE R17, `(.L_x_3128) ;  /* 0x0000000011087348 */ /* 0x000fea0003c00000 */
[----:B------:R0:W1:Y:S02]  /*0ea0*/  SHFL.BFLY P2, R18, R20, R19, R22 ;  /* 0x0c00001314127389 */ /* 0x0000640000040016 */
[----:B01----:R-:W-:Y:S01]  /*0eb0*/  ENDCOLLECTIVE ;  /* 0x000000000000791b */ /* 0x003fe20003800000 */
.L_x_3128:
[----:B------:R-:W-:Y:S01]  /*0ec0*/  IMAD.MOV.U32 R19, RZ, RZ, 0x8 ;  /* 0x00000008ff137424 */ /* 0x000fe200078e00ff */
[----:B------:R-:W-:-:S05]  /*0ed0*/  MOV R16, R18 ;  /* 0x0000001200107202 */ /* 0x000fca0000000f00 */
[----:B------:R-:W-:-:S05]  /*0ee0*/  FADD.FTZ R16, R15, R16 ;  /* 0x000000100f107221 */ /* 0x000fca0000010000 */
[----:B------:R-:W-:-:S07]  /*0ef0*/  MOV R20, R16 ;  /* 0x0000001000147202 */ /* 0x000fce0000000f00 */
[----:B------:R-:W-:Y:S05]  /*0f00*/  WARPSYNC.COLLECTIVE R17, `(.L_x_3129) ;  /* 0x0000000011087348 */ /* 0x000fea0003c00000 */
[----:B------:R0:W1:Y:S02]  /*0f10*/  SHFL.BFLY P2, R18, R20, R19, R22 ;  /* 0x0c00001314127389 */ /* 0x0000640000040016 */
[----:B01----:R-:W-:Y:S01]  /*0f20*/  ENDCOLLECTIVE ;  /* 0x000000000000791b */ /* 0x003fe20003800000 */
.L_x_3129:
[----:B------:R-:W-:Y:S01]  /*0f30*/  HFMA2.MMA R19, -RZ, RZ, 0, 9.5367431640625e-07 ;  /* 0x00000010ff137435 */ /* 0x000fe200000001ff */
[----:B------:R-:W-:-:S05]  /*0f40*/  MOV R9, R18 ;  /* 0x0000001200097202 */ /* 0x000fca0000000f00 */
[----:B------:R-:W-:-:S05]  /*0f50*/  FADD.FTZ R9, R16, R9 ;  /* 0x0000000910097221 */ /* 0x000fca0000010000 */
[----:B------:R-:W-:-:S07]  /*0f60*/  MOV R20, R9 ;  /* 0x0000000900147202 */ /* 0x000fce0000000f00 */
[----:B------:R-:W-:Y:S05]  /*0f70*/  WARPSYNC.COLLECTIVE R17, `(.L_x_3130) ;  /* 0x0000000011087348 */ /* 0x000fea0003c00000 */
[----:B------:R0:W1:Y:S02]  /*0f80*/  SHFL.BFLY P2, R18, R20, R19, R22 ;  /* 0x0c00001314127389 */ /* 0x0000640000040016 */
[----:B01----:R-:W-:Y:S01]  /*0f90*/  ENDCOLLECTIVE ;  /* 0x000000000000791b */ /* 0x003fe20003800000 */
.L_x_3130:
[----:B------:R-:W-:Y:S01]  /*0fa0*/  MOV R14, R18 ;  /* 0x00000012000e7202 */ /* 0x000fe20000000f00 */
[----:B------:R-:W-:Y:S06]  /*0fb0*/  BRA `(.L_x_3131) ;  /* 0xfffffff800907947 */ /* 0x000fec000383ffff */
.L_x_3132:
        /* <DEDUP_REMOVED lines=12> */
.L_x_11311:


//--------------------- .text._ZN10layer_norm13ln_bwd_kernelINS_13Kernel_traitsIf13__nv_bfloat16S2_S2_fjLj6144ELj1ELj1ELj8ELj16ENS_18Kernel_traits_baseILj6144EfS2_S2_S2_fjLj256EEEEELb1ELb0ELb1ELb1EEEvNS_9BwdParamsE --------------------------
	.section	.text._ZN10layer_norm13ln_bwd_kernelINS_13Kernel_traitsIf13__nv_bfloat16S2_S2_fjLj6144ELj1ELj1ELj8ELj16ENS_18Kernel_traits_baseILj6144EfS2_S2_S2_fjLj256EEEEELb1ELb0ELb1ELb1EEEvNS_9BwdParamsE,"ax",@progbits
	.align	128
        .global         _ZN10layer_norm13ln_bwd_kernelINS_13Kernel_traitsIf13__nv_bfloat16S2_S2_fjLj6144ELj1ELj1ELj8ELj16ENS_18Kernel_traits_baseILj6144EfS2_S2_S2_fjLj256EEEEELb1ELb0ELb1ELb1EEEvNS_9BwdParamsE
        .type           _ZN10layer_norm13ln_bwd_kernelINS_13Kernel_traitsIf13__nv_bfloat16S2_S2_fjLj6144ELj1ELj1ELj8ELj16ENS_18Kernel_traits_baseILj6144EfS2_S2_S2_fjLj256EEEEELb1ELb0ELb1ELb1EEEvNS_9BwdParamsE,@function
        .size           _ZN10layer_norm13ln_bwd_kernelINS_13Kernel_traitsIf13__nv_bfloat16S2_S2_fjLj6144ELj1ELj1ELj8ELj16ENS_18Kernel_traits_baseILj6144EfS2_S2_S2_fjLj256EEEEELb1ELb0ELb1ELb1EEEvNS_9BwdParamsE,(.L_x_11312 - _ZN10layer_norm13ln_bwd_kernelINS_13Kernel_traitsIf13__nv_bfloat16S2_S2_fjLj6144ELj1ELj1ELj8ELj16ENS_18Kernel_traits_baseILj6144EfS2_S2_S2_fjLj256EEEEELb1ELb0ELb1ELb1EEEvNS_9BwdParamsE)
        .other          _ZN10layer_norm13ln_bwd_kernelINS_13Kernel_traitsIf13__nv_bfloat16S2_S2_fjLj6144ELj1ELj1ELj8ELj16ENS_18Kernel_traits_baseILj6144EfS2_S2_S2_fjLj256EEEEELb1ELb0ELb1ELb1EEEvNS_9BwdParamsE,@"STO_CUDA_ENTRY STV_DEFAULT"
_ZN10layer_norm13ln_bwd_kernelINS_13Kernel_traitsIf13__nv_bfloat16S2_S2_fjLj6144ELj1ELj1ELj8ELj16ENS_18Kernel_traits_baseILj6144EfS2_S2_S2_fjLj256EEEEELb1ELb0ELb1ELb1EEEvNS_9BwdParamsE:
.text._ZN10layer_norm13ln_bwd_kernelINS_13Kernel_traitsIf13__nv_bfloat16S2_S2_fjLj6144ELj1ELj1ELj8ELj16ENS_18Kernel_traits_baseILj6144EfS2_S2_S2_fjLj256EEEEELb1ELb0ELb1ELb1EEEvNS_9BwdParamsE:
        /* <DEDUP_REMOVED lines=37> */
.L_x_3133:
[----:B------:R-:W-:Y:S01]  /*0250*/  SHF.L.U32 R3, R0, 0x5, RZ ;  /* 0x0000000500037819 */ /* 0x000fe200000006ff */
[----:B------:R-:W-:Y:S01]  /*0260*/  ULDC.64 UR6, c[0x0][0x260] ;  /* 0x0000980000067ab9 */ /* 0x000fe20000000a00 */
[----:B------:R-:W0:Y:S02]  /*0270*/  LDC.U8 R114, c[0x0][0x2a0] ;  /* 0x0000a800ff727b82 */ /* 0x000e240000000000 */
[----:B------:R-:W-:-:S04]  /*0280*/  LOP3.LUT R3, R3, 0x1fe0, RZ, 0xc0, !PT ;  /* 0x00001fe003037812 */ /* 0x000fc800078ec0ff */
[----:B------:R-:W-:-:S05]  /*0290*/  IADD3 R4, P0, R3, UR6, RZ ;  /* 0x0000000603047c10 */ /* 0x000fca000ff1e0ff */
[----:B------:R-:W-:-:S05]  /*02a0*/  IMAD.X R5, RZ, RZ, UR7, P0 ;  /* 0x00000007ff057e24 */ /* 0x000fca00080e06ff */
        /* <DEDUP_REMOVED lines=31> */
.L_x_3211:
[----:B0-----:R-:W0:Y:S08]  /*04a0*/  LDC.64 R94, c[0x0][0x288] ;  /* 0x0000a200ff5e7b82 */ /* 0x001e300000000a00 */
[----:B------:R-:W1:Y:S08]  /*04b0*/  LDC R121, c[0x0][0x218] ;  /* 0x00008600ff797b82 */ /* 0x000e700000000800 */
[----:B------:R-:W2:Y:S01]  /*04c0*/  LDC.64 R92, c[0x0][0x258] ;  /* 0x00009600ff5c7b82 */ /* 0x000ea20000000a00 */
[----:B0-----:R-:W-:-:S07]  /*04d0*/  IMAD.WIDE R94, R2, 0x4, R94 ;  /* 0x00000004025e7825 */ /* 0x001fce00078e025e */
[----:B------:R-:W0:Y:S01]  /*04e0*/  LDC.64 R96, c[0x0][0x280] ;  /* 0x0000a000ff607b82 */ /* 0x000e220000000a00 */
[----:B------:R-:W3:Y:S07]  /*04f0*/  LDG.E R105, desc[UR4][R94.64] ;  /* 0x000000045e697981 */ /* 0x000eee000c1e1900 */
[----:B------:R-:W4:Y:S01]  /*0500*/  LDC.64 R98, c[0x0][0x250] ;  /* 0x00009400ff627b82 */ /* 0x000f220000000a00 */
[----:B-1----:R-:W-:-:S07]  /*0510*/  IMAD R102, R2, R121, RZ ;  /* 0x0000007902667224 */ /* 0x002fce00078e02ff */
[----:B------:R-:W1:Y:S01]  /*0520*/  LDC.64 R100, c[0x0][0x2c8] ;  /* 0x0000b200ff647b82 */ /* 0x000e620000000a00 */
[----:B------:R-:W-:Y:S01]  /*0530*/  SHF.R.S32.HI R103, RZ, 0x1f, R102 ;  /* 0x0000001fff677819 */ /* 0x000fe20000011466 */
[----:B--2---:R-:W-:Y:S01]  /*0540*/  IMAD.WIDE R92, R2, 0x4, R92 ;  /* 0x00000004025c7825 */ /* 0x004fe200078e025c */
[----:B------:R-:W-:Y:S02]  /*0550*/  LOP3.LUT R120, R0, 0xff, RZ, 0xc0, !PT ;  /* 0x000000ff00787812 */ /* 0x000fe400078ec0ff */
[----:B------:R-:W-:Y:S01]  /*0560*/  LEA.HI R103, R103, R102, RZ, 0x3 ;  /* 0x0000006667677211 */ /* 0x000fe200078f18ff */
[----:B------:R-:W-:Y:S01]  /*0570*/  BSSY B0, `(.L_x_3135) ;  /* 0x0000147000007945 */ /* 0x000fe20003800000 */
[----:B-----5:R1:W5:Y:S01]  /*0580*/  LDG.E R115, desc[UR4][R92.64] ;  /* 0x000000045c737981 */ /* 0x020362000c1e1900 */
[----:B0-----:R-:W-:Y:S01]  /*0590*/  IMAD.WIDE R96, R2, 0x4, R96 ;  /* 0x0000000402607825 */ /* 0x001fe200078e0260 */
[----:B------:R-:W-:-:S04]  /*05a0*/  LEA.HI.SX32 R118, R103, R120, 0x1d ;  /* 0x0000007867767211 */ /* 0x000fc800078feaff */
[C---:B------:R-:W-:Y:S01]  /*05b0*/  IADD3 R117, R118.reuse, 0x100, RZ ;  /* 0x0000010076757810 */ /* 0x040fe20007ffe0ff */
[----:B------:R-:W-:Y:S01]  /*05c0*/  VIADD R116, R118, 0x200 ;  /* 0x0000020076747836 */ /* 0x000fe20000000000 */
[----:B------:R0:W5:Y:S01]  /*05d0*/  LDG.E R119, desc[UR4][R96.64] ;  /* 0x0000000460777981 */ /* 0x000162000c1e1900 */
[----:B----4-:R-:W-:-:S04]  /*05e0*/  IMAD.WIDE R98, R2, 0x4, R98 ;  /* 0x0000000402627825 */ /* 0x010fc800078e0262 */
[----:B------:R-:W-:Y:S02]  /*05f0*/  VIADD R2, R2, UR8 ;  /* 0x0000000802027c36 */ /* 0x000fe40008000000 */
[----:B-1----:R-:W-:-:S03]  /*0600*/  IMAD.WIDE.U32 R92, R118, 0x10, R100 ;  /* 0x00000010765c7825 */ /* 0x002fc600078e0064 */
[----:B------:R-:W-:Y:S01]  /*0610*/  ISETP.GE.AND P3, PT, R2, UR9, PT ;  /* 0x0000000902007c0c */ /* 0x000fe2000bf66270 */
[----:B0-----:R-:W-:-:S04]  /*0620*/  IMAD.WIDE.U32 R96, R117, 0x10, R100 ;  /* 0x0000001075607825 */ /* 0x001fc800078e0064 */
        /* <DEDUP_REMOVED lines=26> */
[----:B------:R-:W-:Y:S01]  /*07d0*/  CS2R R98, SRZ ;  /* 0x0000000000627805 */ /* 0x000fe2000001ff00 */
[----:B-1----:R-:W-:Y:S06]  /*07e0*/  BRA `(.L_x_3137) ;  /* 0x00000010007c7947 */ /* 0x002fec0003800000 */
.L_x_3136:
[----:B------:R-:W0:Y:S01]  /*07f0*/  LDC.64 R140, c[0x0][0x238] ;  /* 0x00008e00ff8c7b82 */ /* 0x000e220000000a00 */
[----:B------:R-:W-:Y:S01]  /*0800*/  IADD3 R100, R105, -0x1, RZ ;  /* 0xffffffff69647810 */ /* 0x000fe20007ffe0ff */
[----:B------:R-:W2:Y:S04]  /*0810*/  LDG.E R150, desc[UR4][R98.64] ;  /* 0x0000000462967981 */ /* 0x000ea8000c1e1900 */
[----:B------:R-:W-:Y:S02]  /*0820*/  IMAD R100, R100, R121, RZ ;  /* 0x0000007964647224 */ /* 0x000fe400078e02ff */
[----:B------:R-:W1:Y:S03]  /*0830*/  LDC.64 R132, c[0x0][0x2b8] ;  /* 0x0000ae00ff847b82 */ /* 0x000e660000000a00 */
[----:B------:R-:W-:-:S04]  /*0840*/  SHF.R.S32.HI R3, RZ, 0x1f, R100 ;  /* 0x0000001fff037819 */ /* 0x000fc80000011464 */
[----:B------:R-:W-:Y:S01]  /*0850*/  LEA.HI R3, R3, R100, RZ, 0x3 ;  /* 0x0000006403037211 */ /* 0x000fe200078f18ff */
[----:B------:R-:W3:Y:S03]  /*0860*/  LDC.64 R108, c[0x0][0x240] ;  /* 0x00009000ff6c7b82 */ /* 0x000ee60000000a00 */
[----:B------:R-:W-:Y:S01]  /*0870*/  LEA.HI.SX32 R3, R3, R120, 0x1d ;  /* 0x0000007803037211 */ /* 0x000fe200078feaff */
[----:B0-----:R-:W-:-:S04]  /*0880*/  IMAD.WIDE.U32 R100, R118, 0x10, R140 ;  /* 0x0000001076647825 */ /* 0x001fc800078e008c */
[----:B------:R-:W-:Y:S02]  /*0890*/  VIADD R137, R3, 0x100 ;  /* 0x0000010003897836 */ /* 0x000fe40000000000 */
[----:B------:R-:W-:Y:S01]  /*08a0*/  IMAD.WIDE.U32 R128, R117, 0x10, R140 ;  /* 0x0000001075807825 */ /* 0x000fe200078e008c */
[----:B------:R-:W4:Y:S03]  /*08b0*/  LDG.E.128 R100, desc[UR4][R100.64] ;  /* 0x0000000464647981 */ /* 0x000f26000c1e1d00 */
[----:B-1----:R-:W-:-:S04]  /*08c0*/  IMAD.WIDE.U32 R124, R3, 0x10, R132 ;  /* 0x00000010037c7825 */ /* 0x002fc800078e0084 */
[----:B------:R-:W-:Y:S01]  /*08d0*/  IMAD.WIDE.U32 R136, R137, 0x10, R132 ;  /* 0x0000001089887825 */ /* 0x000fe200078e0084 */
[----:B------:R-:W4:Y:S03]  /*08e0*/  LDG.E.128 R128, desc[UR4][R128.64] ;  /* 0x0000000480807981 */ /* 0x000f26000c1e1d00 */
[----:B------:R-:W-:Y:S01]  /*08f0*/  IMAD.WIDE.U32 R140, R116, 0x10, R140 ;  /* 0x00000010748c7825 */ /* 0x000fe200078e008c */
[----:B------:R-:W4:Y:S01]  /*0900*/  LDG.E.128 R124, desc[UR4][R124.64] ;  /* 0x000000047c7c7981 */ /* 0x000f22000c1e1d00 */
[----:B------:R-:W-:-:S03]  /*0910*/  IADD3 R3, R3, 0x200, RZ ;  /* 0x0000020003037810 */ /* 0x000fc60007ffe0ff */
[----:B------:R-:W4:Y:S02]  /*0920*/  LDG.E.128 R136, desc[UR4][R136.64] ;  /* 0x0000000488887981 */ /* 0x000f24000c1e1d00 */
[----:B------:R-:W-:Y:S02]  /*0930*/  IMAD.WIDE.U32 R132, R3, 0x10, R132 ;  /* 0x0000001003847825 */ /* 0x000fe400078e0084 */
[----:B------:R-:W4:Y:S04]  /*0940*/  LDG.E.128 R140, desc[UR4][R140.64] ;  /* 0x000000048c8c7981 */ /* 0x000f28000c1e1d00 */
[----:B------:R-:W4:Y:S01]  /*0950*/  LDG.E.128 R132, desc[UR4][R132.64] ;  /* 0x0000000484847981 */ /* 0x000f22000c1e1d00 */
[----:B-----5:R-:W-:-:S13]  /*0960*/  ISETP.GE.AND P4, PT, R119, 0x1, PT ;  /* 0x000000017700780c */ /* 0x020fda0003f86270 */
[----:B------:R-:W-:-:S04]  /*0970*/  @P4 VIADD R106, R119, 0xffffffff ;  /* 0xffffffff776a4836 */ /* 0x000fc80000000000 */
[----:B------:R-:W-:-:S05]  /*0980*/  @P4 IMAD R106, R106, R121, RZ ;  /* 0x000000796a6a4224 */ /* 0x000fca00078e02ff */
[----:B------:R-:W-:-:S04]  /*0990*/  @P4 SHF.R.S32.HI R3, RZ, 0x1f, R106 ;  /* 0x0000001fff034819 */ /* 0x000fc8000001146a */
[----:B------:R-:W-:Y:S02]  /*09a0*/  @P4 LEA.HI R3, R3, R106, RZ, 0x3 ;  /* 0x0000006a03034211 */ /* 0x000fe400078f18ff */
[----:B------:R-:W-:Y:S02]  /*09b0*/  MOV R113, RZ ;  /* 0x000000ff00717202 */ /* 0x000fe40000000f00 */
[----:B------:R-:W-:-:S04]  /*09c0*/  @P4 LEA.HI.SX32 R113, R3, R120, 0x1d ;  /* 0x0000007803714211 */ /* 0x000fc800078feaff */
[C---:B------:R-:W-:Y:S01]  /*09d0*/  IADD3 R3, R113.reuse, 0x200, RZ ;  /* 0x0000020071037810 */ /* 0x040fe20007ffe0ff */
[C---:B------:R-:W-:Y:S02]  /*09e0*/  VIADD R111, R113.reuse, 0x100 ;  /* 0x00000100716f7836 */ /* 0x040fe40000000000 */
[----:B---3--:R-:W-:-:S04]  /*09f0*/  IMAD.WIDE.U32 R112, R113, 0x8, R108 ;  /* 0x0000000871707825 */ /* 0x008fc800078e006c */
        /* <DEDUP_REMOVED lines=14> */
[C---:B----4-:R-:W-:Y:S02]  /*0ae0*/  PRMT R92, R103.reuse, 0x7632, R92 ;  /* 0x00007632675c7816 */ /* 0x050fe4000000005c */
[----:B------:R-:W-:Y:S02]  /*0af0*/  SHF.L.U32 R93, R103, 0x10, RZ ;  /* 0x00000010675d7819 */ /* 0x000fe400000006ff */
[----:B------:R-:W-:Y:S02]  /*0b00*/  PRMT R3, R100, 0x7632, R3 ;  /* 0x0000763264037816 */ /* 0x000fe40000000003 */
[----:B------:R-:W-:Y:S02]  /*0b10*/  PRMT R98, R101, 0x7632, R98 ;  /* 0x0000763265627816 */ /* 0x000fe40000000062 */
[----:B------:R-:W-:-:S02]  /*0b20*/  PRMT R122, R128, 0x7632, R122 ;  /* 0x00007632807a7816 */ /* 0x000fc4000000007a */
[C---:B------:R-:W-:Y:S02]  /*0b30*/  PRMT R99, R125.reuse, 0x7632, R99 ;  /* 0x000076327d637816 */ /* 0x040fe40000000063 */
[----:B------:R-:W-:Y:S02]  /*0b40*/  SHF.L.U32 R103, R125, 0x10, RZ ;  /* 0x000000107d677819 */ /* 0x000fe400000006ff */
[----:B------:R-:W-:Y:S02]  /*0b50*/  PRMT R125, R130, 0x7632, R125 ;  /* 0x00007632827d7816 */ /* 0x000fe4000000007d */
[C---:B------:R-:W-:Y:S02]  /*0b60*/  PRMT R164, R139.reuse, 0x7632, R164 ;  /* 0x000076328ba47816 */ /* 0x040fe400000000a4 */
[----:B0-----:R-:W-:Y:S01]  /*0b70*/  SHF.L.U32 R95, R139, 0x10, RZ ;  /* 0x000000108b5f7819 */ /* 0x001fe200000006ff */
[C---:B------:R-:W-:Y:S01]  /*0b80*/  IMAD.U32 R150, R142.reuse, 0x10000, RZ ;  /* 0x000100008e967824 */ /* 0x040fe200078e00ff */
[----:B------:R-:W-:Y:S01]  /*0b90*/  PRMT R139, R142, 0x7632, R139 ;  /* 0x000076328e8b7816 */ /* 0x000fe2000000008b */
[----:B------:R-:W-:Y:S01]  /*0ba0*/  IMAD.U32 R3, R3, 0x10000, RZ ;  /* 0x0001000003037824 */ /* 0x000fe200078e00ff */
[----:B------:R-:W-:Y:S01]  /*0bb0*/  PRMT R94, R124, 0x7632, R94 ;  /* 0x000076327c5e7816 */ /* 0x000fe2000000005e */
[----:B------:R-:W-:Y:S01]  /*0bc0*/  IMAD.U32 R125, R125, 0x10000, RZ ;  /* 0x000100007d7d7824 */ /* 0x000fe200078e00ff */
[----:B------:R-:W-:Y:S01]  /*0bd0*/  SHF.L.U32 R98, R98, 0x10, RZ ;  /* 0x0000001062627819 */ /* 0x000fe200000006ff */
[----:B------:R-:W-:-:S02]  /*0be0*/  IMAD.U32 R100, R100, 0x10000, RZ ;  /* 0x0001000064647824 */ /* 0x000fc400078e00ff */
[----:B------:R-:W-:Y:S02]  /*0bf0*/  IMAD.U32 R97, R124, 0x10000, RZ ;  /* 0x000100007c617824 */ /* 0x000fe400078e00ff */
[----:B------:R-:W-:Y:S01]  /*0c00*/  FADD.FTZ R124, -R178, R93 ;  /* 0x0000005db27c7221 */ /* 0x000fe20000010100 */
[----:B------:R-:W-:Y:S02]  /*0c10*/  IMAD.U32 R93, R122, 0x10000, RZ ;  /* 0x000100007a5d7824 */ /* 0x000fe400078e00ff */
[C---:B------:R-:W-:Y:S01]  /*0c20*/  FADD.FTZ R172, -R178.reuse, R150 ;  /* 0x00000096b2ac7221 */ /* 0x040fe20000010100 */
[----:B------:R-:W-:Y:S01]  /*0c30*/  PRMT R151, R127, 0x7632, R151 ;  /* 0x000076327f977816 */ /* 0x000fe20000000097 */
[----:B------:R-:W-:Y:S01]  /*0c40*/  IMAD.U32 R139, R139, 0x10000, RZ ;  /* 0x000100008b8b7824 */ /* 0x000fe200078e00ff */
[----:B------:R-:W-:Y:S01]  /*0c50*/  SHF.L.U32 R153, R127, 0x10, RZ ;  /* 0x000000107f997819 */ /* 0x000fe200000006ff */
[C---:B------:R-:W-:Y:S01]  /*0c60*/  FADD.FTZ R122, -R178.reuse, R3 ;  /* 0x00000003b27a7221 */ /* 0x040fe20000010100 */
[C---:B------:R-:W-:Y:S01]  /*0c70*/  FADD.FTZ R150, -R178.reuse, R125 ;  /* 0x0000007db2967221 */ /* 0x040fe20000010100 */
[----:B------:R-:W-:Y:S01]  /*0c80*/  SHF.L.U32 R101, R101, 0x10, RZ ;  /* 0x0000001065657819 */ /* 0x000fe200000006ff */
[----:B------:R-:W-:Y:S01]  /*0c90*/  FADD.FTZ R100, -R178, R100 ;  /* 0x00000064b2647221 */ /* 0x000fe20000010100 */
[----:B------:R-:W-:Y:S01]  /*0ca0*/  PRMT R105, R102, 0x7632, R105 ;  /* 0x0000763266697816 */ /* 0x000fe20000000069 */
[----:B------:R-:W-:Y:S01]  /*0cb0*/  IMAD.U32 R159, R136, 0x10000, RZ ;  /* 0x00010000889f7824 */ /* 0x000fe200078e00ff */
[----:B------:R-:W-:Y:S01]  /*0cc0*/  PRMT R127, R131, 0x7632, R127 ;  /* 0x00007632837f7816 */ /* 0x000fe2000000007f */
[----:B------:R-:W-:Y:S01]  /*0cd0*/  FADD.FTZ R98, -R178, R98 ;  /* 0x00000062b2627221 */ /* 0x000fe20000010100 */
[----:B------:R-:W-:-:S02]  /*0ce0*/  PRMT R160, R137, 0x7632, R160 ;  /* 0x0000763289a07816 */ /* 0x000fc400000000a0 */
[----:B------:R-:W-:Y:S02]  /*0cf0*/  SHF.L.U32 R161, R137, 0x10, RZ ;  /* 0x0000001089a17819 */ /* 0x000fe400000006ff */
[----:B------:R-:W-:Y:S02]  /*0d00*/  PRMT R123, R129, 0x7632, R123 ;  /* 0x00007632817b7816 */ /* 0x000fe4000000007b */
[----:B------:R-:W-:Y:S02]  /*0d10*/  PRMT R158, R136, 0x7632, R158 ;  /* 0x00007632889e7816 */ /* 0x000fe4000000009e */
[----:B------:R-:W-:Y:S01]  /*0d20*/  PRMT R137, R141, 0x7632, R137 ;  /* 0x000076328d897816 */ /* 0x000fe20000000089 */
[----:B------:R-:W-:Y:S01]  /*0d30*/  IMAD.U32 R107, R126, 0x10000, RZ ;  /* 0x000100007e6b7824 */ /* 0x000fe200078e00ff */
[----:B------:R-:W-:Y:S01]  /*0d40*/  SHF.L.U32 R129, R129, 0x10, RZ ;  /* 0x0000001081817819 */ /* 0x000fe200000006ff */
[----:B------:R-:W-:Y:S01]  /*0d50*/  IMAD.U32 R128, R128, 0x10000, RZ ;  /* 0x0001000080807824 */ /* 0x000fe200078e00ff */
[----:B------:R-:W-:Y:S01]  /*0d60*/  SHF.L.U32 R131, R131, 0x10, RZ ;  /* 0x0000001083837819 */ /* 0x000fe200000006ff */
[----:B------:R-:W-:Y:S01]  /*0d70*/  FADD.FTZ R174, -R178, R139 ;  /* 0x0000008bb2ae7221 */ /* 0x000fe20000010100 */
[----:B------:R-:W-:Y:S01]  /*0d80*/  PRMT R136, R140, 0x7632, R136 ;  /* 0x000076328c887816 */ /* 0x000fe20000000088 */
[----:B------:R-:W-:Y:S01]  /*0d90*/  FMUL.FTZ R122, R115, R122 ;  /* 0x0000007a737a7220 */ /* 0x000fe20000410000 */
[----:B------:R-:W-:-:S02]  /*0da0*/  PRMT R154, R143, 0x7632, R154 ;  /* 0x000076328f9a7816 */ /* 0x000fc4000000009a */
[C---:B------:R-:W-:Y:S02]  /*0db0*/  PRMT R169, R134.reuse, 0x7632, R169 ;  /* 0x0000763286a97816 */ /* 0x040fe400000000a9 */
[----:B------:R-:W-:Y:S01]  /*0dc0*/  SHF.L.U32 R171, R134, 0x10, RZ ;  /* 0x0000001086ab7819 */ /* 0x000fe200000006ff */
[C---:B------:R-:W-:Y:S01]  /*0dd0*/  FMUL.FTZ R134, R115.reuse, R150 ;  /* 0x0000009673867220 */ /* 0x040fe20000410000 */
[----:B------:R-:W-:Y:S01]  /*0de0*/  SHF.L.U32 R94, R94, 0x10, RZ ;  /* 0x000000105e5e7819 */ /* 0x000fe200000006ff */
[----:B------:R-:W-:Y:S01]  /*0df0*/  FMUL.FTZ R3, R115, R100 ;  /* 0x0000006473037220 */ /* 0x000fe20000410000 */
[----:B------:R-:W-:Y:S01]  /*0e00*/  PRMT R106, R126, 0x7632, R106 ;  /* 0x000076327e6a7816 */ /* 0x000fe2000000006a */
[----:B------:R-:W-:Y:S01]  /*0e10*/  IMAD.U32 R126, R130, 0x10000, RZ ;  /* 0x00010000827e7824 */ /* 0x000fe200078e00ff */
[----:B------:R-:W-:Y:S01]  /*0e20*/  SHF.L.U32 R143, R143, 0x10, RZ ;  /* 0x000000108f8f7819 */ /* 0x000fe200000006ff */
[----:B------:R-:W-:Y:S01]  /*0e30*/  FMUL.FTZ R139, R115, R124 ;  /* 0x0000007c738b7220 */ /* 0x000fe20000410000 */
[----:B------:R-:W-:Y:S01]  /*0e40*/  SHF.L.U32 R127, R127, 0x10, RZ ;  /* 0x000000107f7f7819 */ /* 0x000fe200000006ff */
[----:B------:R-:W-:Y:S01]  /*0e50*/  FMUL.FTZ R150, R32, R97 ;  /* 0x0000006120967220 */ /* 0x000fe20000410000 */
[----:B------:R-:W-:Y:S01]  /*0e60*/  FADD.FTZ R96, -R178, R101 ;  /* 0x00000065b2607221 */ /* 0x000fe20000010100 */
[----:B------:R-:W-:Y:S01]  /*0e70*/  IMAD.U32 R105, R105, 0x10000, RZ ;  /* 0x0001000069697824 */ /* 0x000fe200078e00ff */
[----:B------:R-:W-:Y:S01]  /*0e80*/  SHF.L.U32 R137, R137, 0x10, RZ ;  /* 0x0000001089897819 */ /* 0x000fe200000006ff */
[----:B------:R-:W-:Y:S01]  /*0e90*/  FMUL.FTZ R124, R115, R98 ;  /* 0x00000062737c7220 */ /* 0x000fe20000410000 */
[C---:B------:R-:W-:Y:S01]  /*0ea0*/  PRMT R162, R138.reuse, 0x7632, R162 ;  /* 0x000076328aa27816 */ /* 0x040fe200000000a2 */
[----:B------:R-:W-:Y:S01]  /*0eb0*/  IMAD.U32 R163, R138, 0x10000, RZ ;  /* 0x000100008aa37824 */ /* 0x000fe200078e00ff */
[----:B------:R-:W-:Y:S01]  /*0ec0*/  SHF.L.U32 R98, R151, 0x10, RZ ;  /* 0x0000001097627819 */ /* 0x000fe200000006ff */
[C---:B------:R-:W-:Y:S01]  /*0ed0*/  FADD.FTZ R130, -R178.reuse, R128 ;  /* 0x00000080b2827221 */ /* 0x040fe20000010100 */
[C---:B------:R-:W-:Y:S01]  /*0ee0*/  FADD.FTZ R138, -R178.reuse, R129 ;  /* 0x00000081b28a7221 */ /* 0x040fe20000010100 */
[----:B------:R-:W-:Y:S01]  /*0ef0*/  FADD.FTZ R152, -R178, R131 ;  /* 0x00000083b2987221 */ /* 0x000fe20000010100 */
[----:B------:R-:W-:-:S02]  /*0f00*/  IMAD.U32 R101, R136, 0x10000, RZ ;  /* 0x0001000088657824 */ /* 0x000fc400078e00ff */
[-C--:B------:R-:W-:Y:S01]  /*0f10*/  FFMA.FTZ R37, R122, R94.reuse, R37 ;  /* 0x0000005e7a257223 */ /* 0x080fe20000010025 */
[----:B------:R-:W-:Y:S01]  /*0f20*/  FADD.FTZ R81, R81, R94 ;  /* 0x0000005e51517221 */ /* 0x000fe20000010000 */
[----:B------:R-:W-:Y:S01]  /*0f30*/  FMUL.FTZ R151, R33, R94 ;  /* 0x0000005e21977220 */ /* 0x000fe20000410000 */
[C---:B------:R-:W-:Y:S01]  /*0f40*/  FADD.FTZ R142, -R178.reuse, R126 ;  /* 0x0000007eb28e7221 */ /* 0x040fe20000010100 */
[----:B------:R-:W-:Y:S01]  /*0f50*/  FADD.FTZ R176, -R178, R143 ;  /* 0x0000008fb2b07221 */ /* 0x000fe20000010100 */
[----:B------:R-:W-:Y:S01]  /*0f60*/  SHF.L.U32 R129, R154, 0x10, RZ ;  /* 0x000000109a817819 */ /* 0x000fe200000006ff */
[----:B------:R-:W-:Y:S01]  /*0f70*/  FADD.FTZ R136, -R178, R93 ;  /* 0x0000005db2887221 */ /* 0x000fe20000010100 */
[----:B------:R-:W-:Y:S01]  /*0f80*/  FFMA.FTZ R36, R3, R97, R36 ;  /* 0x0000006103247223 */ /* 0x000fe20000010024 */
[----:B------:R-:W-:Y:S01]  /*0f90*/  FADD.FTZ R80, R80, R97 ;  /* 0x0000006150507221 */ /* 0x000fe20000010000 */
[----:B------:R-:W-:Y:S01]  /*0fa0*/  FADD.FTZ R94, RZ, R150 ;  /* 0x00000096ff5e7221 */ /* 0x000fe20000010000 */
[C---:B------:R-:W-:Y:S01]  /*0fb0*/  FADD.FTZ R126, -R178.reuse, R105 ;  /* 0x00000069b27e7221 */ /* 0x040fe20000010100 */
[C---:B------:R-:W-:Y:S01]  /*0fc0*/  FADD.FTZ R154, -R178.reuse, R127 ;  /* 0x0000007fb29a7221 */ /* 0x040fe20000010100 */
[----:B------:R-:W-:Y:S01]  /*0fd0*/  FMUL.FTZ R143, R115, R96 ;  /* 0x00000060738f7220 */ /* 0x000fe20000410000 */
[----:B------:R-:W-:Y:S01]  /*0fe0*/  FFMA.FTZ R97, R3, R150, RZ ;  /* 0x0000009603617223 */ /* 0x000fe200000100ff */
[----:B------:R-:W-:Y:S01]  /*0ff0*/  FADD.FTZ R170, -R178, R137 ;  /* 0x00000089b2aa7221 */ /* 0x000fe20000010100 */
[----:B------:R-:W-:Y:S01]  /*1000*/  SHF.L.U32 R96, R99, 0x10, RZ ;  /* 0x0000001063607819 */ /* 0x000fe200000006ff */
[----:B------:R-:W-:-:S02]  /*1010*/  IMAD.U32 R140, R140, 0x10000, RZ ;  /* 0x000100008c8c7824 */ /* 0x000fc400078e00ff */
[C---:B------:R-:W-:Y:S01]  /*1020*/  FMUL.FTZ R137, R115.reuse, R130 ;  /* 0x0000008273897220 */ /* 0x040fe20000410000 */
[C---:B------:R-:W-:Y:S01]  /*1030*/  FMUL.FTZ R131, R115.reuse, R152 ;  /* 0x0000009873837220 */ /* 0x040fe20000410000 */
[----:B------:R-:W-:Y:S01]  /*1040*/  SHF.L.U32 R92, R92, 0x10, RZ ;  /* 0x000000105c5c7819 */ /* 0x000fe200000006ff */
[C---:B------:R-:W-:Y:S01]  /*1050*/  FMUL.FTZ R130, R115.reuse, R136 ;  /* 0x0000008873827220 */ /* 0x040fe20000410000 */
[----:B------:R-:W-:Y:S01]  /*1060*/  FMUL.FTZ R152, R34, R103 ;  /* 0x0000006722987220 */ /* 0x000fe20000410000 */
[----:B------:R-:W-:Y:S01]  /*1070*/  FADD.FTZ R99, R94, R151 ;  /* 0x000000975e637221 */ /* 0x000fe20000010000 */
[----:B------:R-:W-:Y:S02]  /*1080*/  IMAD.U32 R102, R102, 0x10000, RZ ;  /* 0x0001000066667824 */ /* 0x000fe400078e00ff */
[C---:B------:R-:W-:Y:S01]  /*1090*/  FMUL.FTZ R126, R115.reuse, R126 ;  /* 0x0000007e737e7220 */ /* 0x040fe20000410000 */
[----:B------:R-:W-:Y:S01]  /*10a0*/  FMUL.FTZ R136, R115, R154 ;  /* 0x0000009a73887220 */ /* 0x000fe20000410000 */
[----:B------:R-:W-:-:S02]  /*10b0*/  IMAD.U32 R106, R106, 0x10000, RZ ;  /* 0x000100006a6a7824 */ /* 0x000fc400078e00ff */
[----:B------:R-:W-:Y:S01]  /*10c0*/  FFMA.FTZ R94, R122, R151, R97 ;  /* 0x000000977a5e7223 */ /* 0x000fe20000010061 */
[-C--:B------:R-:W-:Y:S01]  /*10d0*/  FFMA.FTZ R42, R139, R153.reuse, R42 ;  /* 0x000000998b2a7223 */ /* 0x080fe2000001002a */
[----:B------:R-:W-:Y:S01]  /*10e0*/  FADD.FTZ R78, R78, R153 ;  /* 0x000000994e4e7221 */ /* 0x000fe20000010000 */
[----:B------:R-:W-:Y:S01]  /*10f0*/  FMUL.FTZ R154, R30, R153 ;  /* 0x000000991e9a7220 */ /* 0x000fe20000410000 */
[----:B------:R-:W-:Y:S01]  /*1100*/  SHF.L.U32 R141, R141, 0x10, RZ ;  /* 0x000000108d8d7819 */ /* 0x000fe200000006ff */
[----:B------:R-:W-:Y:S01]  /*1110*/  FADD.FTZ R156, -R178, R140 ;  /* 0x0000008cb29c7221 */ /* 0x000fe20000010100 */
[-C--:B------:R-:W-:Y:S01]  /*1120*/  FFMA.FTZ R39, R124, R96.reuse, R39 ;  /* 0x000000607c277223 */ /* 0x080fe20000010027 */
[----:B------:R-:W-:Y:S01]  /*1130*/  FADD.FTZ R83, R83, R96 ;  /* 0x0000006053537221 */ /* 0x000fe20000010000 */
[----:B------:R-:W-:Y:S01]  /*1140*/  FMUL.FTZ R153, R35, R96 ;  /* 0x0000006023997220 */ /* 0x000fe20000410000 */
[----:B------:R-:W-:Y:S01]  /*1150*/  FADD.FTZ R96, R99, R152 ;  /* 0x0000009863607221 */ /* 0x000fe20000010000 */
[C---:B------:R-:W-:Y:S01]  /*1160*/  FADD.FTZ R102, -R178.reuse, R102 ;  /* 0x00000066b2667221 */ /* 0x040fe20000010100 */
[----:B------:R-:W-:Y:S01]  /*1170*/  FADD.FTZ R128, -R178, R92 ;  /* 0x0000005cb2807221 */ /* 0x000fe20000010100 */
[-C--:B------:R-:W-:Y:S01]  /*1180*/  FFMA.FTZ R41, R126, R106.reuse, R41 ;  /* 0x0000006a7e297223 */ /* 0x080fe20000010029 */
[----:B------:R-:W-:Y:S01]  /*1190*/  FADD.FTZ R77, R77, R106 ;  /* 0x0000006a4d4d7221 */ /* 0x000fe20000010000 */
[----:B------:R-:W-:Y:S01]  /*11a0*/  FMUL.FTZ R155, R29, R106 ;  /* 0x0000006a1d9b7220 */ /* 0x000fe20000410000 */
[----:B------:R-:W-:Y:S01]  /*11b0*/  FFMA.FTZ R97, R143, R152, R94 ;  /* 0x000000988f617223 */ /* 0x000fe2000001005e */
[----:B------:R-:W-:Y:S01]  /*11c0*/  FADD.FTZ R92, -R178, R129 ;  /* 0x00000081b25c7221 */ /* 0x000fe20000010100 */
[----:B------:R-:W-:Y:S01]  /*11d0*/  SHF.L.U32 R106, R164, 0x10, RZ ;  /* 0x00000010a46a7819 */ /* 0x000fe200000006ff */
[----:B------:R-:W-:Y:S01]  /*11e0*/  FMUL.FTZ R129, R115, R156 ;  /* 0x0000009c73817220 */ /* 0x000fe20000410000 */
[-C--:B------:R-:W-:Y:S01]  /*11f0*/  FFMA.FTZ R50, R131, R95.reuse, R50 ;  /* 0x0000005f83327223 */ /* 0x080fe20000010032 */
[----:B------:R-:W-:Y:S01]  /*1200*/  FADD.FTZ R70, R70, R95 ;  /* 0x0000005f46467221 */ /* 0x000fe20000010000 */
[----:B------:R-:W-:Y:S01]  /*1210*/  FMUL.FTZ R164, R22, R95 ;  /* 0x0000005f16a47220 */ /* 0x000fe20000410000 */
[----:B------:R-:W-:Y:S01]  /*1220*/  FADD.FTZ R168, -R178, R141 ;  /* 0x0000008db2a87221 */ /* 0x000fe20000010100 */
[----:B------:R-:W-:Y:S01]  /*1230*/  FMUL.FTZ R156, R28, R107 ;  /* 0x0000006b1c9c7220 */ /* 0x000fe20000410000 */
[----:B------:R-:W-:Y:S01]  /*1240*/  FADD.FTZ R95, R96, R153 ;  /* 0x00000099605f7221 */ /* 0x000fe20000010000 */
[----:B------:R-:W-:Y:S01]  /*1250*/  FMUL.FTZ R141, R115, R102 ;  /* 0x00000066738d7220 */ /* 0x000fe20000410000 */
[----:B------:R-:W-:-:S02]  /*1260*/  FFMA.FTZ R94, R124, R153, R97 ;  /* 0x000000997c5e7223 */ /* 0x000fc40000010061 */
[----:B------:R-:W-:Y:S02]  /*1270*/  FADD.FTZ R96, R95, R156 ;  /* 0x0000009c5f607221 */ /* 0x000fe40000010000 */
[----:B------:R-:W-:Y:S02]  /*1280*/  FFMA.FTZ R95, R141, R156, R94 ;  /* 0x0000009c8d5f7223 */ /* 0x000fe4000001005e */
[----:B------:R-:W-:Y:S01]  /*1290*/  FADD.FTZ R97, R96, R155 ;  /* 0x0000009b60617221 */ /* 0x000fe20000010000 */
[----:B------:R-:W-:Y:S01]  /*12a0*/  FMUL.FTZ R128, R115, R128 ;  /* 0x0000008073807220 */ /* 0x000fe20000410000 */
[----:B------:R-:W-:Y:S01]  /*12b0*/  FFMA.FTZ R94, R126, R155, R95 ;  /* 0x0000009b7e5e7223 */ /* 0x000fe2000001005f */
[-C--:B------:R-:W-:Y:S01]  /*12c0*/  FMUL.FTZ R157, R31, R98.reuse ;  /* 0x000000621f9d7220 */ /* 0x080fe20000410000 */
[----:B------:R-:W-:Y:S01]  /*12d0*/  FADD.FTZ R96, R97, R154 ;  /* 0x0000009a61607221 */ /* 0x000fe20000010000 */
[----:B------:R-:W-:Y:S01]  /*12e0*/  FFMA.FTZ R43, R128, R98, R43 ;  /* 0x00000062802b7223 */ /* 0x000fe2000001002b */
[----:B------:R-:W-:Y:S01]  /*12f0*/  FFMA.FTZ R95, R139, R154, R94 ;  /* 0x0000009a8b5f7223 */ /* 0x000fe2000001005e */
[----:B------:R-:W-:Y:S01]  /*1300*/  FADD.FTZ R79, R79, R98 ;  /* 0x000000624f4f7221 */ /* 0x000fe20000010000 */
        /* <DEDUP_REMOVED lines=10> */
[C---:B------:R-:W-:Y:S01]  /*13b0*/  PRMT R173, R135.reuse, 0x7632, R173 ;  /* 0x0000763287ad7816 */ /* 0x040fe200000000ad */
[----:B------:R-:W-:-:S02]  /*13c0*/  IMAD.U32 R93, R135, 0x10000, RZ ;  /* 0x00010000875d7824 */ /* 0x000fc400078e00ff */
[----:B------:R-:W-:Y:S01]  /*13d0*/  FMUL.FTZ R135, R115, R138 ;  /* 0x0000008a73877220 */ /* 0x000fe20000410000 */
[----:B------:R-:W-:Y:S02]  /*13e0*/  IMAD.U32 R100, R160, 0x10000, RZ ;  /* 0x00010000a0647824 */ /* 0x000fe400078e00ff */
[----:B------:R-:W-:Y:S01]  /*13f0*/  FMUL.FTZ R160, R26, R161 ;  /* 0x000000a11aa07220 */ /* 0x000fe20000410000 */
[----:B------:R-:W-:Y:S01]  /*1400*/  FADD.FTZ R97, R94, R159 ;  /* 0x0000009f5e617221 */ /* 0x000fe20000010000 */
[----:B------:R-:W-:Y:S01]  /*1410*/  FADD.FTZ R140, -R178, R123 ;  /* 0x0000007bb28c7221 */ /* 0x000fe20000010100 */
[----:B------:R-:W-:Y:S01]  /*1420*/  FFMA.FTZ R94, R130, R159, R95 ;  /* 0x0000009f825e7223 */ /* 0x000fe2000001005f */
[----:B------:R-:W-:Y:S01]  /*1430*/  FADD.FTZ R166, -R178, R101 ;  /* 0x00000065b2a67221 */ /* 0x000fe20000010100 */
[----:B------:R-:W-:Y:S01]  /*1440*/  FFMA.FTZ R46, R135, R161, R46 ;  /* 0x000000a1872e7223 */ /* 0x000fe2000001002e */
[----:B------:R-:W-:Y:S01]  /*1450*/  FADD.FTZ R74, R74, R161 ;  /* 0x000000a14a4a7221 */ /* 0x000fe20000010000 */
[C---:B------:R-:W-:Y:S01]  /*1460*/  PRMT R101, R132.reuse, 0x7632, R101 ;  /* 0x0000763284657816 */ /* 0x040fe20000000065 */
[----:B------:R-:W-:-:S02]  /*1470*/  IMAD.U32 R105, R132, 0x10000, RZ ;  /* 0x0001000084697824 */ /* 0x000fc400078e00ff */
[----:B------:R-:W-:Y:S01]  /*1480*/  FMUL.FTZ R161, R27, R100 ;  /* 0x000000641ba17220 */ /* 0x000fe20000410000 */
[----:B------:R-:W-:Y:S01]  /*1490*/  FADD.FTZ R96, R97, R160 ;  /* 0x000000a061607221 */ /* 0x000fe20000010000 */
[----:B------:R-:W-:Y:S01]  /*14a0*/  FMUL.FTZ R132, R115, R140 ;  /* 0x0000008c73847220 */ /* 0x000fe20000410000 */
[----:B------:R-:W-:Y:S01]  /*14b0*/  FFMA.FTZ R95, R135, R160, R94 ;  /* 0x000000a0875f7223 */ /* 0x000fe2000001005e */
[C---:B------:R-:W-:Y:S02]  /*14c0*/  PRMT R165, R133.reuse, 0x7632, R165 ;  /* 0x0000763285a57816 */ /* 0x040fe400000000a5 */
        /* <DEDUP_REMOVED lines=14> */
[----:B------:R-:W-:Y:S01]  /*15b0*/  SHF.L.U32 R174, R165, 0x10, RZ ;  /* 0x00000010a5ae7819 */ /* 0x000fe200000006ff */
[----:B------:R-:W-:Y:S01]  /*15c0*/  FMUL.FTZ R165, R23, R106 ;  /* 0x0000006a17a57220 */ /* 0x000fe20000410000 */
[----:B------:R-:W-:Y:S01]  /*15d0*/  FADD.FTZ R96, R97, R164 ;  /* 0x000000a461607221 */ /* 0x000fe20000010000 */
[----:B------:R-:W-:Y:S01]  /*15e0*/  FFMA.FTZ R95, R131, R164, R94 ;  /* 0x000000a4835f7223 */ /* 0x000fe2000001005e */
[C---:B------:R-:W-:Y:S01]  /*15f0*/  FMUL.FTZ R127, R115.reuse, R168 ;  /* 0x000000a8737f7220 */ /* 0x040fe20000410000 */
[C---:B------:R-:W-:Y:S01]  /*1600*/  FMUL.FTZ R125, R115.reuse, R172 ;  /* 0x000000ac737d7220 */ /* 0x040fe20000410000 */
[----:B------:R-:W-:Y:S01]  /*1610*/  FMUL.FTZ R138, R115, R166 ;  /* 0x000000a6738a7220 */ /* 0x000fe20000410000 */
[----:B------:R-:W-:Y:S02]  /*1620*/  IMAD.U32 R172, R101, 0x10000, RZ ;  /* 0x0001000065ac7824 */ /* 0x000fe400078e00ff */
[----:B------:R-:W-:Y:S01]  /*1630*/  FMUL.FTZ R166, R16, R105 ;  /* 0x0000006910a67220 */ /* 0x000fe20000410000 */
[----:B------:R-:W-:Y:S01]  /*1640*/  FADD.FTZ R97, R96, R165 ;  /* 0x000000a560617221 */ /* 0x000fe20000010000 */
[----:B------:R-:W-:Y:S01]  /*1650*/  FFMA.FTZ R96, R136, R165, R95 ;  /* 0x000000a588607223 */ /* 0x000fe2000001005f */
        /* <DEDUP_REMOVED lines=15> */
[----:B------:R-:W-:Y:S02]  /*1750*/  FMUL.FTZ R170, R12, R171 ;  /* 0x000000ab0caa7220 */ /* 0x000fe40000410000 */
        /* <DEDUP_REMOVED lines=15> */
[----:B------:R-:W-:-:S02]  /*1850*/  IMAD.U32 R100, R173, 0x10000, RZ ;  /* 0x00010000ad647824 */ /* 0x000fc400078e00ff */
        /* <DEDUP_REMOVED lines=24> */
.L_x_3137:
[----:B------:R-:W-:Y:S05]  /*19e0*/  BSYNC B0 ;  /* 0x0000000000007941 */ /* 0x000fea0003800000 */
.L_x_3135:
[----:B------:R-:W-:Y:S01]  /*19f0*/  LOP3.LUT P5, RZ, R104, 0xff, RZ, 0xc0, !PT ;  /* 0x000000ff68ff7812 */ /* 0x000fe200078ac0ff */
[----:B-----5:R-:W-:Y:S01]  /*1a00*/  IMAD.MOV.U32 R96, RZ, RZ, R108 ;  /* 0x000000ffff607224 */ /* 0x020fe200078e006c */
[----:B------:R-:W-:Y:S01]  /*1a10*/  SHF.R.U32.HI R92, RZ, 0x5, R0 ;  /* 0x00000005ff5c7819 */ /* 0x000fe20000011600 */
[----:B------:R-:W-:Y:S01]  /*1a20*/  UMOV UR6, 0xffffffff ;  /* 0xffffffff00067882 */ /* 0x000fe20000000000 */
[----:B------:R-:W-:Y:S02]  /*1a30*/  MOV R94, R112 ;  /* 0x00000070005e7202 */ /* 0x000fe40000000f00 */
[----:B------:R-:W-:Y:S02]  /*1a40*/  MOV R95, R110 ;  /* 0x0000006e005f7202 */ /* 0x000fe40000000f00 */
[----:B------:R-:W-:Y:S02]  /*1a50*/  LOP3.LUT R93, R92, 0x7fffff8, RZ, 0xc0, !PT ;  /* 0x07fffff85c5d7812 */ /* 0x000fe400078ec0ff */
[----:B------:R-:W-:-:S02]  /*1a60*/  LOP3.LUT P0, RZ, R0, 0x1f, RZ, 0xc0, !PT ;  /* 0x0000001f00ff7812 */ /* 0x000fc4000780c0ff */
        /* <DEDUP_REMOVED lines=23> */
.L_x_3222:
        /* <DEDUP_REMOVED lines=9> */
[----:B------:R-:W-:Y:S01]  /*1c70*/  LEA R176, R93, R96, 0x3 ;  /* 0x000000605db07211 */ /* 0x000fe200078e18ff */
[----:B------:R-:W-:-:S05]  /*1c80*/  @!P0 IMAD R175, R92, 0x8, R96 ;  /* 0x000000085caf8824 */ /* 0x000fca00078e0260 */
[----:B------:R-:W-:Y:S01]  /*1c90*/  @!P0 STS.64 [R175+0x6000], R180 ;  /* 0x006000b4af008388 */ /* 0x000fe20000000a00 */
[----:B------:R-:W-:Y:S06]  /*1ca0*/  BAR.SYNC.DEFER_BLOCKING 0x0 ;  /* 0x0000000000007b1d */ /* 0x000fec0000010000 */
[----:B------:R-:W1:Y:S04]  /*1cb0*/  LDS.128 R92, [R176+0x6000] ;  /* 0x00600000b05c7984 */ /* 0x000e680000000c00 */
[----:B0-----:R-:W0:Y:S04]  /*1cc0*/  LDS.128 R96, [R176+0x6010] ;  /* 0x00601000b0607984 */ /* 0x001e280000000c00 */
[----:B------:R-:W2:Y:S04]  /*1cd0*/  LDS.128 R100, [R176+0x6020] ;  /* 0x00602000b0647984 */ /* 0x000ea80000000c00 */
[----:B------:R-:W3:Y:S01]  /*1ce0*/  LDS.128 R104, [R176+0x6030] ;  /* 0x00603000b0687984 */ /* 0x000ee20000000c00 */
[----:B-1----:R-:W-:Y:S01]  /*1cf0*/  FADD.FTZ R177, RZ, R92 ;  /* 0x0000005cffb17221 */ /* 0x002fe20000010000 */
[----:B------:R-:W-:-:S03]  /*1d00*/  FADD.FTZ R92, RZ, R93 ;  /* 0x0000005dff5c7221 */ /* 0x000fc60000010000 */
[----:B------:R-:W-:Y:S01]  /*1d10*/  FADD.FTZ R177, R94, R177 ;  /* 0x000000b15eb17221 */ /* 0x000fe20000010000 */
[----:B------:R-:W-:Y:S01]  /*1d20*/  FADD.FTZ R92, R95, R92 ;  /* 0x0000005c5f5c7221 */ /* 0x000fe20000010000 */
[----:B------:R-:W-:Y:S02]  /*1d30*/  @P4 IADD3 R94, R119, -0x1, RZ ;  /* 0xffffffff775e4810 */ /* 0x000fe40007ffe0ff */
[----:B0-----:R-:W-:Y:S01]  /*1d40*/  FADD.FTZ R177, R177, R96 ;  /* 0x00000060b1b17221 */ /* 0x001fe20000010000 */
        /* <DEDUP_REMOVED lines=23> */
[----:B------:R-:W-:Y:S01]  /*1ec0*/  SHF.L.U32 R96, R144, 0x10, RZ ;  /* 0x0000001090607819 */ /* 0x000fe200000006ff */
[----:B------:R-:W-:Y:S06]  /*1ed0*/  BRA `(.L_x_3141) ;  /* 0x0000000000247947 */ /* 0x000fec0003800000 */
.L_x_3140:
[----:B------:R-:W-:Y:S02]  /*1ee0*/  ISETP.NE.U32.AND P0, PT, R148, RZ, PT ;  /* 0x000000ff9400720c */ /* 0x000fe40003f05070 */
[----:B------:R-:W-:Y:S02]  /*1ef0*/  ISETP.NE.AND P1, PT, R114, RZ, PT ;  /* 0x000000ff7200720c */ /* 0x000fe40003f25270 */
[----:B------:R-:W-:Y:S02]  /*1f00*/  ISETP.NE.AND.EX P0, PT, R149, RZ, PT, P0 ;  /* 0x000000ff9500720c */ /* 0x000fe40003f05300 */
[----:B------:R-:W-:-:S05]  /*1f10*/  FSEL R96, R93, RZ, !P1 ;  /* 0x000000ff5d607208 */ /* 0x000fca0004800000 */
[----:B------:R-:W-:-:S04]  /*1f20*/  FFMA.FTZ R95, R3, R94, R96 ;  /* 0x0000005e035f7223 */ /* 0x000fc80000010060 */
[----:B------:R-:W-:Y:S02]  /*1f30*/  FADD.FTZ R96, R150, -R95 ;  /* 0x8000005f96607221 */ /* 0x000fe40000010000 */
[----:B------:R-:W-:Y:S02]  /*1f40*/  @P0 IMAD.U32 R95, R144, 0x10000, RZ ;  /* 0x00010000905f0824 */ /* 0x000fe400078e00ff */
[----:B------:R-:W-:-:S04]  /*1f50*/  FMUL.FTZ R96, R115, R96 ;  /* 0x0000006073607220 */ /* 0x000fc80000410000 */
[----:B------:R-:W-:-:S07]  /*1f60*/  @P0 FADD.FTZ R96, R96, R95 ;  /* 0x0000005f60600221 */ /* 0x000fce0000010000 */
.L_x_3141:
[----:B------:R-:W-:Y:S05]  /*1f70*/  BSYNC B0 ;  /* 0x0000000000007941 */ /* 0x000fea0003800000 */
.L_x_3139:
        /* <DEDUP_REMOVED lines=18> */
.L_x_3143:
        /* <DEDUP_REMOVED lines=8> */
.L_x_3144:
[----:B------:R-:W-:Y:S05]  /*2120*/  BSYNC B0 ;  /* 0x0000000000007941 */ /* 0x000fea0003800000 */
.L_x_3142:
        /* <DEDUP_REMOVED lines=13> */
[----:B------:R-:W-:Y:S01]  /*2200*/  SHF.L.U32 R96, R145, 0x10, RZ ;  /* 0x0000001091607819 */ /* 0x000fe200000006ff */
[----:B------:R-:W-:Y:S06]  /*2210*/  BRA `(.L_x_3147) ;  /* 0x00000000001c7947 */ /* 0x000fec0003800000 */
.L_x_3146:
[----:B------:R-:W-:-:S04]  /*2220*/  ISETP.NE.AND P6, PT, R114, RZ, PT ;  /* 0x000000ff7200720c */ /* 0x000fc80003fc5270 */
[----:B------:R-:W-:-:S05]  /*2230*/  FSEL R96, R93, RZ, !P6 ;  /* 0x000000ff5d607208 */ /* 0x000fca0007000000 */
[----:B------:R-:W-:-:S04]  /*2240*/  FFMA.FTZ R95, R143, R94, R96 ;  /* 0x0000005e8f5f7223 */ /* 0x000fc80000010060 */
[----:B------:R-:W-:Y:S01]  /*2250*/  FADD.FTZ R96, R152, -R95 ;  /* 0x8000005f98607221 */ /* 0x000fe20000010000 */
[----:B------:R-:W-:-:S03]  /*2260*/  @P0 IMAD.U32 R95, R145, 0x10000, RZ ;  /* 0x00010000915f0824 */ /* 0x000fc600078e00ff */
[----:B------:R-:W-:-:S04]  /*2270*/  FMUL.FTZ R96, R115, R96 ;  /* 0x0000006073607220 */ /* 0x000fc80000410000 */
[----:B------:R-:W-:-:S07]  /*2280*/  @P0 FADD.FTZ R96, R96, R95 ;  /* 0x0000005f60600221 */ /* 0x000fce0000010000 */
.L_x_3147:
[----:B------:R-:W-:Y:S05]  /*2290*/  BSYNC B0 ;  /* 0x0000000000007941 */ /* 0x000fea0003800000 */
.L_x_3145:
        /* <DEDUP_REMOVED lines=16> */
.L_x_3149:
        /* <DEDUP_REMOVED lines=8> */
.L_x_3150:
[----:B------:R-:W-:Y:S05]  /*2420*/  BSYNC B0 ;  /* 0x0000000000007941 */ /* 0x000fea0003800000 */
.L_x_3148:
        /* <DEDUP_REMOVED lines=15> */
.L_x_3152:
[----:B------:R-:W-:-:S04]  /*2520*/  ISETP.NE.AND P6, PT, R114, RZ, PT ;  /* 0x000000ff7200720c */ /* 0x000fc80003fc5270 */
[----:B------:R-:W-:-:S05]  /*2530*/  FSEL R96, R93, RZ, !P6 ;  /* 0x000000ff5d607208 */ /* 0x000fca0007000000 */
[----:B------:R-:W-:-:S04]  /*2540*/  FFMA.FTZ R95, R141, R94, R96 ;  /* 0x0000005e8d5f7223 */ /* 0x000fc80000010060 */
[----:B------:R-:W-:Y:S01]  /*2550*/  FADD.FTZ R96, R156, -R95 ;  /* 0x8000005f9c607221 */ /* 0x000fe20000010000 */
[----:B------:R-:W-:-:S03]  /*2560*/  @P0 IMAD.U32 R95, R146, 0x10000, RZ ;  /* 0x00010000925f0824 */ /* 0x000fc600078e00ff */
[----:B------:R-:W-:-:S04]  /*2570*/  FMUL.FTZ R96, R115, R96 ;  /* 0x0000006073607220 */ /* 0x000fc80000410000 */
[----:B------:R-:W-:-:S07]  /*2580*/  @P0 FADD.FTZ R96, R96, R95 ;  /* 0x0000005f60600221 */ /* 0x000fce0000010000 */
.L_x_3153:
[----:B------:R-:W-:Y:S05]  /*2590*/  BSYNC B0 ;  /* 0x0000000000007941 */ /* 0x000fea0003800000 */
.L_x_3151:
        /* <DEDUP_REMOVED lines=16> */
.L_x_3155:
        /* <DEDUP_REMOVED lines=8> */
.L_x_3156:
[----:B------:R-:W-:Y:S05]  /*2720*/  BSYNC B0 ;  /* 0x0000000000007941 */ /* 0x000fea0003800000 */
.L_x_3154:
        /* <DEDUP_REMOVED lines=15> */
.L_x_3158:
[----:B------:R-:W-:-:S04]  /*2820*/  ISETP.NE.AND P6, PT, R114, RZ, PT ;  /* 0x000000ff7200720c */ /* 0x000fc80003fc5270 */
[----:B------:R-:W-:-:S05]  /*2830*/  FSEL R96, R93, RZ, !P6 ;  /* 0x000000ff5d607208 */ /* 0x000fca0007000000 */
[----:B------:R-:W-:-:S04]  /*2840*/  FFMA.FTZ R95, R139, R94, R96 ;  /* 0x0000005e8b5f7223 */ /* 0x000fc80000010060 */
[----:B------:R-:W-:Y:S01]  /*2850*/  FADD.FTZ R96, R154, -R95 ;  /* 0x8000005f9a607221 */ /* 0x000fe20000010000 */
[----:B------:R-:W-:-:S03]  /*2860*/  @P0 IMAD.U32 R95, R147, 0x10000, RZ ;  /* 0x00010000935f0824 */ /* 0x000fc600078e00ff */
[----:B------:R-:W-:-:S04]  /*2870*/  FMUL.FTZ R96, R115, R96 ;  /* 0x0000006073607220 */ /* 0x000fc80000410000 */
[----:B------:R-:W-:-:S07]  /*2880*/  @P0 FADD.FTZ R96, R96, R95 ;  /* 0x0000005f60600221 */ /* 0x000fce0000010000 */
.L_x_3159:
[----:B------:R-:W-:Y:S05]  /*2890*/  BSYNC B0 ;  /* 0x0000000000007941 */ /* 0x000fea0003800000 */
.L_x_3157:
        /* <DEDUP_REMOVED lines=16> */
.L_x_3161:
        /* <DEDUP_REMOVED lines=8> */
.L_x_3162:
[----:B------:R-:W-:Y:S05]  /*2a20*/  BSYNC B0 ;  /* 0x0000000000007941 */ /* 0x000fea0003800000 */
.L_x_3160:
        /* <DEDUP_REMOVED lines=17> */
[----:B0-----:R-:W-:Y:S01]  /*2b40*/  HFMA2.MMA R96, -RZ, RZ, 0, 0 ;  /* 0x00000000ff607435 */ /* 0x001fe200000001ff */
[----:B------:R-:W-:Y:S10]  /*2b50*/  @!P0 BRA `(.L_x_3165) ;  /* 0x0000000000248947 */ /* 0x000ff40003800000 */
[----:B------:R-:W-:Y:S01]  /*2b60*/  SHF.L.U32 R96, R8, 0x10, RZ ;  /* 0x0000001008607819 */ /* 0x000fe200000006ff */
[----:B------:R-:W-:Y:S06]  /*2b70*/  BRA `(.L_x_3165) ;  /* 0x00000000001c7947 */ /* 0x000fec0003800000 */
.L_x_3164:
[----:B------:R-:W-:-:S04]  /*2b80*/  ISETP.NE.AND P6, PT, R114, RZ, PT ;  /* 0x000000ff7200720c */ /* 0x000fc80003fc5270 */
[----:B0-----:R-:W-:-:S05]  /*2b90*/  FSEL R96, R93, RZ, !P6 ;  /* 0x000000ff5d607208 */ /* 0x001fca0007000000 */
[----:B------:R-:W-:-:S04]  /*2ba0*/  FFMA.FTZ R95, R137, R94, R96 ;  /* 0x0000005e895f7223 */ /* 0x000fc80000010060 */
[----:B------:R-:W-:Y:S01]  /*2bb0*/  FADD.FTZ R96, R158, -R95 ;  /* 0x8000005f9e607221 */ /* 0x000fe20000010000 */
[----:B------:R-:W-:-:S03]  /*2bc0*/  @P0 IMAD.U32 R95, R8, 0x10000, RZ ;  /* 0x00010000085f0824 */ /* 0x000fc600078e00ff */
[----:B------:R-:W-:-:S04]  /*2bd0*/  FMUL.FTZ R96, R115, R96 ;  /* 0x0000006073607220 */ /* 0x000fc80000410000 */
[----:B------:R-:W-:-:S07]  /*2be0*/  @P0 FADD.FTZ R96, R96, R95 ;  /* 0x0000005f60600221 */ /* 0x000fce0000010000 */
.L_x_3165:
[----:B------:R-:W-:Y:S05]  /*2bf0*/  BSYNC B0 ;  /* 0x0000000000007941 */ /* 0x000fea0003800000 */
.L_x_3163:
        /* <DEDUP_REMOVED lines=16> */
.L_x_3167:
        /* <DEDUP_REMOVED lines=8> */
.L_x_3168:
[----:B------:R-:W-:Y:S05]  /*2d80*/  BSYNC B0 ;  /* 0x0000000000007941 */ /* 0x000fea0003800000 */
.L_x_3166:
        /* <DEDUP_REMOVED lines=15> */
.L_x_3170:
[----:B------:R-:W-:-:S04]  /*2e80*/  ISETP.NE.AND P6, PT, R114, RZ, PT ;  /* 0x000000ff7200720c */ /* 0x000fc80003fc5270 */
[----:B------:R-:W-:-:S05]  /*2e90*/  FSEL R96, R93, RZ, !P6 ;  /* 0x000000ff5d607208 */ /* 0x000fca0007000000 */
[----:B------:R-:W-:-:S04]  /*2ea0*/  FFMA.FTZ R95, R135, R94, R96 ;  /* 0x0000005e875f7223 */ /* 0x000fc80000010060 */
[----:B------:R-:W-:Y:S01]  /*2eb0*/  FADD.FTZ R96, R160, -R95 ;  /* 0x8000005fa0607221 */ /* 0x000fe20000010000 */
[----:B------:R-:W-:-:S03]  /*2ec0*/  @P0 IMAD.U32 R95, R9, 0x10000, RZ ;  /* 0x00010000095f0824 */ /* 0x000fc600078e00ff */
[----:B------:R-:W-:-:S04]  /*2ed0*/  FMUL.FTZ R96, R115, R96 ;  /* 0x0000006073607220 */ /* 0x000fc80000410000 */
[----:B------:R-:W-:-:S07]  /*2ee0*/  @P0 FADD.FTZ R96, R96, R95 ;  /* 0x0000005f60600221 */ /* 0x000fce0000010000 */
.L_x_3171:
[----:B------:R-:W-:Y:S05]  /*2ef0*/  BSYNC B0 ;  /* 0x0000000000007941 */ /* 0x000fea0003800000 */
.L_x_3169:
        /* <DEDUP_REMOVED lines=16> */
.L_x_3173:
        /* <DEDUP_REMOVED lines=8> */
.L_x_3174:
[----:B------:R-:W-:Y:S05]  /*3080*/  BSYNC B0 ;  /* 0x0000000000007941 */ /* 0x000fea0003800000 */
.L_x_3172:
        /* <DEDUP_REMOVED lines=15> */
.L_x_3176:
[----:B------:R-:W-:-:S04]  /*3180*/  ISETP.NE.AND P6, PT, R114, RZ, PT ;  /* 0x000000ff7200720c */ /* 0x000fc80003fc5270 */
[----:B------:R-:W-:-:S05]  /*3190*/  FSEL R96, R93, RZ, !P6 ;  /* 0x000000ff5d607208 */ /* 0x000fca0007000000 */
[----:B------:R-:W-:-:S04]  /*31a0*/  FFMA.FTZ R95, R133, R94, R96 ;  /* 0x0000005e855f7223 */ /* 0x000fc80000010060 */
[----:B------:R-:W-:Y:S01]  /*31b0*/  FADD.FTZ R96, R162, -R95 ;  /* 0x8000005fa2607221 */ /* 0x000fe20000010000 */
[----:B------:R-:W-:-:S03]  /*31c0*/  @P0 IMAD.U32 R95, R10, 0x10000, RZ ;  /* 0x000100000a5f0824 */ /* 0x000fc600078e00ff */
[----:B------:R-:W-:-:S04]  /*31d0*/  FMUL.FTZ R96, R115, R96 ;  /* 0x0000006073607220 */ /* 0x000fc80000410000 */
[----:B------:R-:W-:-:S07]  /*31e0*/  @P0 FADD.FTZ R96, R96, R95 ;  /* 0x0000005f60600221 */ /* 0x000fce0000010000 */
.L_x_3177:
[----:B------:R-:W-:Y:S05]  /*31f0*/  BSYNC B0 ;  /* 0x0000000000007941 */ /* 0x000fea0003800000 */
.L_x_3175:
        /* <DEDUP_REMOVED lines=16> */
.L_x_3179:
        /* <DEDUP_REMOVED lines=8> */
.L_x_3180:
[----:B------:R-:W-:Y:S05]  /*3380*/  BSYNC B0 ;  /* 0x0000000000007941 */ /* 0x000fea0003800000 */
.L_x_3178:
        /* <DEDUP_REMOVED lines=15> */
.L_x_3182:
[----:B------:R-:W-:-:S04]  /*3480*/  ISETP.NE.AND P6, PT, R114, RZ, PT ;  /* 0x000000ff7200720c */ /* 0x000fc80003fc5270 */
[----:B------:R-:W-:-:S05]  /*3490*/  FSEL R96, R93, RZ, !P6 ;  /* 0x000000ff5d607208 */ /* 0x000fca0007000000 */
[----:B------:R-:W-:-:S04]  /*34a0*/  FFMA.FTZ R95, R131, R94, R96 ;  /* 0x0000005e835f7223 */ /* 0x000fc80000010060 */
[----:B------:R-:W-:Y:S01]  /*34b0*/  FADD.FTZ R96, R164, -R95 ;  /* 0x8000005fa4607221 */ /* 0x000fe20000010000 */
[----:B------:R-:W-:-:S03]  /*34c0*/  @P0 IMAD.U32 R95, R11, 0x10000, RZ ;  /* 0x000100000b5f0824 */ /* 0x000fc600078e00ff */
[----:B------:R-:W-:-:S04]  /*34d0*/  FMUL.FTZ R96, R115, R96 ;  /* 0x0000006073607220 */ /* 0x000fc80000410000 */
[----:B------:R-:W-:-:S07]  /*34e0*/  @P0 FADD.FTZ R96, R96, R95 ;  /* 0x0000005f60600221 */ /* 0x000fce0000010000 */
.L_x_3183:
[----:B------:R-:W-:Y:S05]  /*34f0*/  BSYNC B0 ;  /* 0x0000000000007941 */ /* 0x000fea0003800000 */
.L_x_3181:
        /* <DEDUP_REMOVED lines=16> */
.L_x_3185:
        /* <DEDUP_REMOVED lines=8> */
.L_x_3186:
[----:B------:R-:W-:Y:S05]  /*3680*/  BSYNC B0 ;  /* 0x0000000000007941 */ /* 0x000fea0003800000 */
.L_x_3184:
        /* <DEDUP_REMOVED lines=20> */
[----:B------:R-:W-:Y:S01]  /*37d0*/  IMAD.U32 R96, R4, 0x10000, RZ ;  /* 0x0001000004607824 */ /* 0x000fe200078e00ff */
[----:B------:R-:W-:Y:S06]  /*37e0*/  BRA `(.L_x_3189) ;  /* 0x00000000001c7947 */ /* 0x000fec0003800000 */
.L_x_3188:
[----:B------:R-:W-:-:S04]  /*37f0*/  ISETP.NE.AND P6, PT, R114, RZ, PT ;  /* 0x000000ff7200720c */ /* 0x000fc80003fc5270 */
[----:B0-----:R-:W-:-:S05]  /*3800*/  FSEL R96, R93, RZ, !P6 ;  /* 0x000000ff5d607208 */ /* 0x001fca0007000000 */
[----:B------:R-:W-:-:S04]  /*3810*/  FFMA.FTZ R95, R129, R94, R96 ;  /* 0x0000005e815f7223 */ /* 0x000fc80000010060 */
[----:B------:R-:W-:Y:S01]  /*3820*/  FADD.FTZ R96, R166, -R95 ;  /* 0x8000005fa6607221 */ /* 0x000fe20000010000 */
[----:B------:R-:W-:-:S03]  /*3830*/  @P0 SHF.L.U32 R95, R4, 0x10, RZ ;  /* 0x00000010045f0819 */ /* 0x000fc600000006ff */
[----:B------:R-:W-:-:S04]  /*3840*/  FMUL.FTZ R96, R115, R96 ;  /* 0x0000006073607220 */ /* 0x000fc80000410000 */
[----:B------:R-:W-:-:S07]  /*3850*/  @P0 FADD.FTZ R96, R96, R95 ;  /* 0x0000005f60600221 */ /* 0x000fce0000010000 */
.L_x_3189:
[----:B------:R-:W-:Y:S05]  /*3860*/  BSYNC B0 ;  /* 0x0000000000007941 */ /* 0x000fea0003800000 */
.L_x_3187:
        /* <DEDUP_REMOVED lines=16> */
.L_x_3191:
        /* <DEDUP_REMOVED lines=8> */
.L_x_3192:
[----:B------:R-:W-:Y:S05]  /*39f0*/  BSYNC B0 ;  /* 0x0000000000007941 */ /* 0x000fea0003800000 */
.L_x_3190:
        /* <DEDUP_REMOVED lines=13> */
[----:B------:R-:W-:Y:S01]  /*3ad0*/  IMAD.U32 R96, R5, 0x10000, RZ ;  /* 0x0001000005607824 */ /* 0x000fe200078e00ff */
[----:B------:R-:W-:Y:S06]  /*3ae0*/  BRA `(.L_x_3195) ;  /* 0x00000000001c7947 */ /* 0x000fec0003800000 */
.L_x_3194:
[----:B------:R-:W-:-:S04]  /*3af0*/  ISETP.NE.AND P6, PT, R114, RZ, PT ;  /* 0x000000ff7200720c */ /* 0x000fc80003fc5270 */
[----:B------:R-:W-:-:S05]  /*3b00*/  FSEL R96, R93, RZ, !P6 ;  /* 0x000000ff5d607208 */ /* 0x000fca0007000000 */
[----:B------:R-:W-:-:S04]  /*3b10*/  FFMA.FTZ R95, R127, R94, R96 ;  /* 0x0000005e7f5f7223 */ /* 0x000fc80000010060 */
[----:B------:R-:W-:Y:S01]  /*3b20*/  FADD.FTZ R96, R168, -R95 ;  /* 0x8000005fa8607221 */ /* 0x000fe20000010000 */
[----:B------:R-:W-:-:S03]  /*3b30*/  @P0 SHF.L.U32 R95, R5, 0x10, RZ ;  /* 0x00000010055f0819 */ /* 0x000fc600000006ff */
[----:B------:R-:W-:-:S04]  /*3b40*/  FMUL.FTZ R96, R115, R96 ;  /* 0x0000006073607220 */ /* 0x000fc80000410000 */
[----:B------:R-:W-:-:S07]  /*3b50*/  @P0 FADD.FTZ R96, R96, R95 ;  /* 0x0000005f60600221 */ /* 0x000fce0000010000 */
.L_x_3195:
[----:B------:R-:W-:Y:S05]  /*3b60*/  BSYNC B0 ;  /* 0x0000000000007941 */ /* 0x000fea0003800000 */
.L_x_3193:
        /* <DEDUP_REMOVED lines=16> */
.L_x_3197:
        /* <DEDUP_REMOVED lines=8> */
.L_x_3198:
[----:B------:R-:W-:Y:S05]  /*3cf0*/  BSYNC B0 ;  /* 0x0000000000007941 */ /* 0x000fea0003800000 */
.L_x_3196:
        /* <DEDUP_REMOVED lines=15> */
.L_x_3200:
[----:B------:R-:W-:-:S04]  /*3df0*/  ISETP.NE.AND P6, PT, R114, RZ, PT ;  /* 0x000000ff7200720c */ /* 0x000fc80003fc5270 */
[----:B------:R-:W-:-:S05]  /*3e00*/  FSEL R96, R93, RZ, !P6 ;  /* 0x000000ff5d607208 */ /* 0x000fca0007000000 */
[----:B------:R-:W-:-:S04]  /*3e10*/  FFMA.FTZ R95, R125, R94, R96 ;  /* 0x0000005e7d5f7223 */ /* 0x000fc80000010060 */
[----:B------:R-:W-:Y:S01]  /*3e20*/  FADD.FTZ R96, R170, -R95 ;  /* 0x8000005faa607221 */ /* 0x000fe20000010000 */
[----:B------:R-:W-:-:S03]  /*3e30*/  @P0 SHF.L.U32 R95, R6, 0x10, RZ ;  /* 0x00000010065f0819 */ /* 0x000fc600000006ff */
[----:B------:R-:W-:-:S04]  /*3e40*/  FMUL.FTZ R96, R115, R96 ;  /* 0x0000006073607220 */ /* 0x000fc80000410000 */
[----:B------:R-:W-:-:S07]  /*3e50*/  @P0 FADD.FTZ R96, R96, R95 ;  /* 0x0000005f60600221 */ /* 0x000fce0000010000 */
.L_x_3201:
[----:B------:R-:W-:Y:S05]  /*3e60*/  BSYNC B0 ;  /* 0x0000000000007941 */ /* 0x000fea0003800000 */
.L_x_3199:
        /* <DEDUP_REMOVED lines=16> */
.L_x_3203:
        /* <DEDUP_REMOVED lines=8> */
.L_x_3204:
[----:B------:R-:W-:Y:S05]  /*3ff0*/  BSYNC B0 ;  /* 0x0000000000007941 */ /* 0x000fea0003800000 */
.L_x_3202:
        /* <DEDUP_REMOVED lines=15> */
.L_x_3206:
[----:B------:R-:W-:-:S04]  /*40f0*/  ISETP.NE.AND P6, PT, R114, RZ, PT ;  /* 0x000000ff7200720c */ /* 0x000fc80003fc5270 */
[----:B------:R-:W-:-:S05]  /*4100*/  FSEL R96, R93, RZ, !P6 ;  /* 0x000000ff5d607208 */ /* 0x000fca0007000000 */
[----:B------:R-:W-:-:S04]  /*4110*/  FFMA.FTZ R95, R123, R94, R96 ;  /* 0x0000005e7b5f7223 */ /* 0x000fc80000010060 */
[----:B------:R-:W-:Y:S01]  /*4120*/  FADD.FTZ R96, R172, -R95 ;  /* 0x8000005fac607221 */ /* 0x000fe20000010000 */
[----:B------:R-:W-:-:S03]  /*4130*/  @P0 SHF.L.U32 R95, R7, 0x10, RZ ;  /* 0x00000010075f0819 */ /* 0x000fc600000006ff */
[----:B------:R-:W-:-:S04]  /*4140*/  FMUL.FTZ R96, R115, R96 ;  /* 0x0000006073607220 */ /* 0x000fc80000410000 */
[----:B------:R-:W-:-:S07]  /*4150*/  @P0 FADD.FTZ R96, R96, R95 ;  /* 0x0000005f60600221 */ /* 0x000fce0000010000 */
.L_x_3207:
[----:B------:R-:W-:Y:S05]  /*4160*/  BSYNC B0 ;  /* 0x0000000000007941 */ /* 0x000fea0003800000 */
.L_x_3205:
        /* <DEDUP_REMOVED lines=16> */
.L_x_3209:
        /* <DEDUP_REMOVED lines=8> */
.L_x_3210:
[----:B------:R-:W-:Y:S05]  /*42f0*/  BSYNC B0 ;  /* 0x0000000000007941 */ /* 0x000fea0003800000 */
.L_x_3208:
[----:B------:R-:W0:Y:S01]  /*4300*/  @P4 LDC.64 R100, c[0x0][0x298] ;  /* 0x0000a600ff644b82 */ /* 0x000e220000000a00 */
[----:B------:R-:W-:Y:S02]  /*4310*/  @P4 LOP3.LUT P0, RZ, R109, 0xff000000, RZ, 0xc0, !PT ;  /* 0xff0000006dff4812 */ /* 0x000fe4000780c0ff */
[----:B------:R-:W-:Y:S02]  /*4320*/  @P4 IADD3 R99, R92, 0x200, RZ ;  /* 0x000002005c634810 */ /* 0x000fe40007ffe0ff */
[----:B------:R-:W-:-:S03]  /*4330*/  SEL R104, RZ, 0x1, P5 ;  /* 0x00000001ff687807 */ /* 0x000fc60002800000 */
        /* <DEDUP_REMOVED lines=14> */
.L_x_3134:
        /* <DEDUP_REMOVED lines=23> */
.L_x_3138:
[----:B------:R-:W-:Y:S01]  /*4590*/  HFMA2.MMA R104, -RZ, RZ, 0, 9.5367431640625e-07 ;  /* 0x00000010ff687435 */ /* 0x000fe200000001ff */
[----:B------:R-:W-:Y:S01]  /*45a0*/  IMAD.MOV.U32 R105, RZ, RZ, R98 ;  /* 0x000000ffff697224 */ /* 0x000fe200078e0062 */
[----:B------:R-:W-:Y:S01]  /*45b0*/  MOV R107, 0x1f ;  /* 0x0000001f006b7802 */ /* 0x000fe20000000f00 */
[----:B------:R-:W-:-:S08]  /*45c0*/  IMAD.MOV.U32 R102, RZ, RZ, -0x1 ;  /* 0xffffffffff667424 */ /* 0x000fd000078e00ff */
[----:B------:R-:W-:Y:S05]  /*45d0*/  WARPSYNC.COLLECTIVE R102, `(.L_x_3212) ;  /* 0x0000000066087348 */ /* 0x000fea0003c00000 */
[----:B------:R0:W1:Y:S02]  /*45e0*/  SHFL.DOWN P1, R103, R105, R104, R107 ;  /* 0x0800006869677389 */ /* 0x000064000002006b */
[----:B01----:R-:W-:Y:S01]  /*45f0*/  ENDCOLLECTIVE ;  /* 0x000000000000791b */ /* 0x003fe20003800000 */
.L_x_3212:
[----:B------:R-:W-:Y:S02]  /*4600*/  MOV R105, R99 ;  /* 0x0000006300697202 */ /* 0x000fe40000000f00 */
[----:B------:R-:W-:-:S07]  /*4610*/  MOV R95, R103 ;  /* 0x00000067005f7202 */ /* 0x000fce0000000f00 */
[----:B------:R-:W-:Y:S05]  /*4620*/  WARPSYNC.COLLECTIVE R102, `(.L_x_3213) ;  /* 0x0000000066087348 */ /* 0x000fea0003c00000 */
[----:B------:R0:W1:Y:S02]  /*4630*/  SHFL.DOWN P1, R103, R105, R104, R107 ;  /* 0x0800006869677389 */ /* 0x000064000002006b */
[----:B01----:R-:W-:Y:S01]  /*4640*/  ENDCOLLECTIVE ;  /* 0x000000000000791b */ /* 0x003fe20003800000 */
.L_x_3213:
[----:B------:R-:W-:Y:S01]  /*4650*/  FADD.FTZ R95, R95, R98 ;  /* 0x000000625f5f7221 */ /* 0x000fe20000010000 */
[----:B------:R-:W-:-:S04]  /*4660*/  HFMA2.MMA R104, -RZ, RZ, 0, 4.76837158203125e-07 ;  /* 0x00000008ff687435 */ /* 0x000fc800000001ff */
[----:B------:R-:W-:Y:S01]  /*4670*/  MOV R105, R95 ;  /* 0x0000005f00697202 */ /* 0x000fe20000000f00 */
[----:B------:R-:W-:-:S07]  /*4680*/  IMAD.MOV.U32 R94, RZ, RZ, R103 ;  /* 0x000000ffff5e7224 */ /* 0x000fce00078e0067 */
[----:B------:R-:W-:Y:S05]  /*4690*/  WARPSYNC.COLLECTIVE R102, `(.L_x_3214) ;  /* 0x0000000066087348 */ /* 0x000fea0003c00000 */
[----:B------:R0:W1:Y:S02]  /*46a0*/  SHFL.DOWN P1, R103, R105, R104, R107 ;  /* 0x0800006869677389 */ /* 0x000064000002006b */
[----:B01----:R-:W-:Y:S01]  /*46b0*/  ENDCOLLECTIVE ;  /* 0x000000000000791b */ /* 0x003fe20003800000 */
.L_x_3214:
[----:B------:R-:W-:-:S05]  /*46c0*/  FADD.FTZ R94, R94, R99 ;  /* 0x000000635e5e7221 */ /* 0x000fca0000010000 */
[----:B------:R-:W-:Y:S01]  /*46d0*/  MOV R105, R94 ;  /* 0x0000005e00697202 */ /* 0x000fe20000000f00 */
[----:B------:R-:W-:-:S07]  /*46e0*/  IMAD.MOV.U32 R96, RZ, RZ, R103 ;  /* 0x000000ffff607224 */ /* 0x000fce00078e0067 */
[----:B------:R-:W-:Y:S05]  /*46f0*/  WARPSYNC.COLLECTIVE R102, `(.L_x_3215) ;  /* 0x0000000066087348 */ /* 0x000fea0003c00000 */
[----:B------:R0:W1:Y:S02]  /*4700*/  SHFL.DOWN P1, R103, R105, R104, R107 ;  /* 0x0800006869677389 */ /* 0x000064000002006b */
[----:B01----:R-:W-:Y:S01]  /*4710*/  ENDCOLLECTIVE ;  /* 0x000000000000791b */ /* 0x003fe20003800000 */
.L_x_3215:
[----:B------:R-:W-:Y:S01]  /*4720*/  FADD.FTZ R96, R95, R96 ;  /* 0x000000605f607221 */ /* 0x000fe20000010000 */
[----:B------:R-:W-:-:S03]  /*4730*/  HFMA2.MMA R104, -RZ, RZ, 0, 2.384185791015625e-07 ;  /* 0x00000004ff687435 */ /* 0x000fc600000001ff */
[----:B------:R-:W-:Y:S01]  /*4740*/  IMAD.MOV.U32 R105, RZ, RZ, R96 ;  /* 0x000000ffff697224 */ /* 0x000fe200078e0060 */
[----:B------:R-:W-:-:S07]  /*4750*/  MOV R97, R103 ;  /* 0x0000006700617202 */ /* 0x000fce0000000f00 */
[----:B------:R-:W-:Y:S05]  /*4760*/  WARPSYNC.COLLECTIVE R102, `(.L_x_3216) ;  /* 0x0000000066087348 */ /* 0x000fea0003c00000 */
[----:B------:R0:W1:Y:S02]  /*4770*/  SHFL.DOWN P1, R103, R105, R104, R107 ;  /* 0x0800006869677389 */ /* 0x000064000002006b */
[----:B01----:R-:W-:Y:S01]  /*4780*/  ENDCOLLECTIVE ;  /* 0x000000000000791b */ /* 0x003fe20003800000 */
.L_x_3216:
[----:B------:R-:W-:-:S04]  /*4790*/  FADD.FTZ R97, R94, R97 ;  /* 0x000000615e617221 */ /* 0x000fc80000010000 */
[----:B------:R-:W-:Y:S01]  /*47a0*/  IMAD.MOV.U32 R105, RZ, RZ, R97 ;  /* 0x000000ffff697224 */ /* 0x000fe200078e0061 */
[----:B------:R-:W-:-:S07]  /*47b0*/  MOV R101, R103 ;  /* 0x0000006700657202 */ /* 0x000fce0000000f00 */
[----:B------:R-:W-:Y:S05]  /*47c0*/  WARPSYNC.COLLECTIVE R102, `(.L_x_3217) ;  /* 0x0000000066087348 */ /* 0x000fea0003c00000 */
[----:B------:R0:W1:Y:S02]  /*47d0*/  SHFL.DOWN P1, R103, R105, R104, R107 ;  /* 0x0800006869677389 */ /* 0x000064000002006b */
[----:B01----:R-:W-:Y:S01]  /*47e0*/  ENDCOLLECTIVE ;  /* 0x000000000000791b */ /* 0x003fe20003800000 */
.L_x_3217:
[----:B------:R-:W-:-:S05]  /*47f0*/  FADD.FTZ R101, R96, R101 ;  /* 0x0000006560657221 */ /* 0x000fca0000010000 */
[----:B------:R-:W-:Y:S01]  /*4800*/  MOV R105, R101 ;  /* 0x0000006500697202 */ /* 0x000fe20000000f00 */
[----:B------:R-:W-:Y:S01]  /*4810*/  IMAD.MOV.U32 R104, RZ, RZ, 0x2 ;  /* 0x00000002ff687424 */ /* 0x000fe200078e00ff */
[----:B------:R-:W-:-:S07]  /*4820*/  MOV R100, R103 ;  /* 0x0000006700647202 */ /* 0x000fce0000000f00 */
[----:B------:R-:W-:Y:S05]  /*4830*/  WARPSYNC.COLLECTIVE R102, `(.L_x_3218) ;  /* 0x0000000066087348 */ /* 0x000fea0003c00000 */
[----:B------:R0:W1:Y:S02]  /*4840*/  SHFL.DOWN P1, R103, R105, R104, R107 ;  /* 0x0800006869677389 */ /* 0x000064000002006b */
[----:B01----:R-:W-:Y:S01]  /*4850*/  ENDCOLLECTIVE ;  /* 0x000000000000791b */ /* 0x003fe20003800000 */
.L_x_3218:
[----:B------:R-:W-:-:S05]  /*4860*/  FADD.FTZ R100, R97, R100 ;  /* 0x0000006461647221 */ /* 0x000fca0000010000 */
[----:B------:R-:W-:Y:S02]  /*4870*/  MOV R105, R100 ;  /* 0x0000006400697202 */ /* 0x000fe40000000f00 */
[----:B------:R-:W-:-:S07]  /*4880*/  MOV R98, R103 ;  /* 0x0000006700627202 */ /* 0x000fce0000000f00 */
[----:B------:R-:W-:Y:S05]  /*4890*/  WARPSYNC.COLLECTIVE R102, `(.L_x_3219) ;  /* 0x0000000066087348 */ /* 0x000fea0003c00000 */
[----:B------:R0:W1:Y:S02]  /*48a0*/  SHFL.DOWN P1, R103, R105, R104, R107 ;  /* 0x0800006869677389 */ /* 0x000064000002006b */
[----:B01----:R-:W-:Y:S01]  /*48b0*/  ENDCOLLECTIVE ;  /* 0x000000000000791b */ /* 0x003fe20003800000 */
.L_x_3219:
[----:B------:R-:W-:Y:S01]  /*48c0*/  FADD.FTZ R98, R101, R98 ;  /* 0x0000006265627221 */ /* 0x000fe20000010000 */
[----:B------:R-:W-:-:S04]  /*48d0*/  HFMA2.MMA R104, -RZ, RZ, 0, 5.9604644775390625e-08 ;  /* 0x00000001ff687435 */ /* 0x000fc800000001ff */
[----:B------:R-:W-:Y:S01]  /*48e0*/  MOV R105, R98 ;  /* 0x0000006200697202 */ /* 0x000fe20000000f00 */
[----:B------:R-:W-:-:S07]  /*48f0*/  IMAD.MOV.U32 R99, RZ, RZ, R103 ;  /* 0x000000ffff637224 */ /* 0x000fce00078e0067 */
[----:B------:R-:W-:Y:S05]  /*4900*/  WARPSYNC.COLLECTIVE R102, `(.L_x_3220) ;  /* 0x0000000066087348 */ /* 0x000fea0003c00000 */
[----:B------:R0:W1:Y:S02]  /*4910*/  SHFL.DOWN P1, R103, R105, R104, R107 ;  /* 0x0800006869677389 */ /* 0x000064000002006b */
[----:B01----:R-:W-:Y:S01]  /*4920*/  ENDCOLLECTIVE ;  /* 0x000000000000791b */ /* 0x003fe20003800000 */
.L_x_3220:
[----:B------:R-:W-:-:S05]  /*4930*/  FADD.FTZ R99, R100, R99 ;  /* 0x0000006364637221 */ /* 0x000fca0000010000 */
[----:B------:R-:W-:Y:S01]  /*4940*/  MOV R105, R99 ;  /* 0x0000006300697202 */ /* 0x000fe20000000f00 */
[----:B------:R-:W-:-:S07]  /*4950*/  IMAD.MOV.U32 R95, RZ, RZ, R103 ;  /* 0x000000ffff5f7224 */ /* 0x000fce00078e0067 */
[----:B------:R-:W-:Y:S05]  /*4960*/  WARPSYNC.COLLECTIVE R102, `(.L_x_3221) ;  /* 0x0000000066087348 */ /* 0x000fea0003c00000 */
[----:B------:R0:W1:Y:S02]  /*4970*/  SHFL.DOWN P1, R103, R105, R104, R107 ;  /* 0x0800006869677389 */ /* 0x000064000002006b */
[----:B01----:R-:W-:Y:S01]  /*4980*/  ENDCOLLECTIVE ;  /* 0x000000000000791b */ /* 0x003fe20003800000 */
.L_x_3221:
[----:B------:R-:W-:Y:S01]  /*4990*/  MOV R94, R103 ;  /* 0x00000067005e7202 */ /* 0x000fe20000000f00 */
[----:B------:R-:W-:Y:S06]  /*49a0*/  BRA `(.L_x_3222) ;  /* 0xffffffd0008c7947 */ /* 0x000fec000383ffff */
.L_x_3223:
        /* <DEDUP_REMOVED lines=13> */
.L_x_11312:


//--------------------- .text._ZN10layer_norm13ln_bwd_kernelINS_13Kernel_traitsIf13__nv_bfloat16S2_S2_fjLj6144ELj1ELj1ELj8ELj16ENS_18Kernel_traits_baseILj6144EfS2_S2_S2_fjLj256EEEEELb1ELb1ELb0ELb0EEEvNS_9BwdParamsE --------------------------
	.section	.text._ZN10layer_norm13ln_bwd_kernelINS_13Kernel_traitsIf13__nv_bfloat16S2_S2_fjLj6144ELj1ELj1ELj8ELj16ENS_18Kernel_traits_baseILj6144EfS2_S2_S2_fjLj256EEEEELb1ELb1ELb0ELb0EEEvNS_9BwdParamsE,"ax",@progbits
	.align	128
        .global         _ZN10layer_norm13ln_bwd_kernelINS_13Kernel_traitsIf13__nv_bfloat16S2_S2_fjLj6144ELj1ELj1ELj8ELj16ENS_18Kernel_traits_baseILj6144EfS2_S2_S2_fjLj256EEEEELb1ELb1ELb0ELb0EEEvNS_9BwdParamsE
        .type           _ZN10layer_norm13ln_bwd_kernelINS_13Kernel_traitsIf13__nv_bfloat16S2_S2_fjLj6144ELj1ELj1ELj8ELj16ENS_18Kernel_traits_baseILj6144EfS2_S2_S2_fjLj256EEEEELb1ELb1ELb0ELb0EEEvNS_9BwdParamsE,@function
        .size           _ZN10layer_norm13ln_bwd_kernelINS_13Kernel_traitsIf13__nv_bfloat16S2_S2_fjLj6144ELj1ELj1ELj8ELj16ENS_18Kernel_traits_baseILj6144EfS2_S2_S2_fjLj256EEEEELb1ELb1ELb0ELb0EEEvNS_9BwdParamsE,(.L_x_11313 - _ZN10layer_norm13ln_bwd_kernelINS_13Kernel_traitsIf13__nv_bfloat16S2_S2_fjLj6144ELj1ELj1ELj8ELj16ENS_18Kernel_traits_baseILj6144EfS2_S2_S2_fjLj256EEEEELb1ELb1ELb0ELb0EEEvNS_9BwdParamsE)
        .other          _ZN10layer_norm13ln_bwd_kernelINS_13Kernel_traitsIf13__nv_bfloat16S2_S2_fjLj6144ELj1ELj1ELj8ELj16ENS_18Kernel_traits_baseILj6144EfS2_S2_S2_fjLj256EEEEELb1ELb1ELb0ELb0EEEvNS_9BwdParamsE,@"STO_CUDA_ENTRY STV_DEFAULT"
_ZN10layer_norm13ln_bwd_kernelINS_13Kernel_traitsIf13__nv_bfloat16S2_S2_fjLj6144ELj1ELj1ELj8ELj16ENS_18Kernel_traits_baseILj6144EfS2_S2_S2_fjLj256EEEEELb1ELb1ELb0ELb0EEEvNS_9BwdParamsE:
.text._ZN10layer_norm13ln_bwd_kernelINS_13Kernel_traitsIf13__nv_bfloat16S2_S2_fjLj6144ELj1ELj1ELj8ELj16ENS_18Kernel_traits_baseILj6144EfS2_S2_S2_fjLj256EEEEELb1ELb1ELb0ELb0EEEvNS_9BwdParamsE:
        /* <DEDUP_REMOVED lines=33> */
[----:B------:R-:W-:Y:S01]  /*0210*/  @P5 LOP3.LUT R7, R7, 0x100, RZ, 0xfc, !PT ;  /* 0x0000010007075812 */ /* 0x000fe200078efcff */
[----:B------:R1:W5:Y:S04]  /*0220*/  @P5 LDG.E.128 R148, desc[UR4][R2.64+0x10] ;  /* 0x0000100402945981 */ /* 0x000368000c1e1d00 */
[----:B------:R2:W5:Y:S01]  /*0230*/  @P5 LDG.E.128 R144, desc[UR4][R8.64] ;  /* 0x0000000408905981 */ /* 0x000562000c1e1d00 */
[----:B------:R-:W1:Y:S01]  /*0240*/  @P3 LDC.64 R20, c[0x0][0x278] ;  /* 0x00009e00ff143b82 */ /* 0x000e620000000a00 */
[----:B---3--:R-:W-:-:S02]  /*0250*/  @P4 IMAD.WIDE.U32 R14, R7, 0x20, R10 ;  /* 0x00000020070e4825 */ /* 0x008fc400078e000a */
[----:B------:R2:W5:Y:S04]  /*0260*/  @P5 LDG.E.128 R140, desc[UR4][R8.64+0x10] ;  /* 0x00001004088c5981 */ /* 0x000568000c1e1d00 */
[----:B------:R2:W5:Y:S01]  /*0270*/  @P4 LDG.E.128 R136, desc[UR4][R14.64] ;  /* 0x000000040e884981 */ /* 0x000562000c1e1d00 */
[C---:B----4-:R-:W-:Y:S01]  /*0280*/  @P4 IMAD.WIDE.U32 R16, R7.reuse, 0x20, R12 ;  /* 0x0000002007104825 */ /* 0x050fe200078e000c */
[----:B------:R-:W-:Y:S02]  /*0290*/  @P4 IADD3 R7, R7, 0x100, RZ ;  /* 0x0000010007074810 */ /* 0x000fe40007ffe0ff */
[----:B------:R2:W5:Y:S04]  /*02a0*/  @P4 LDG.E.128 R132, desc[UR4][R14.64+0x10] ;  /* 0x000010040e844981 */ /* 0x000568000c1e1d00 */
[----:B------:R2:W5:Y:S01]  /*02b0*/  @P4 LDG.E.128 R128, desc[UR4][R16.64] ;  /* 0x0000000410804981 */ /* 0x000562000c1e1d00 */
[----:B0-----:R-:W-:-:S03]  /*02c0*/  @P3 IMAD.WIDE.U32 R10, R7, 0x20, R18 ;  /* 0x00000020070a3825 */ /* 0x001fc600078e0012 */
[----:B------:R2:W5:Y:S04]  /*02d0*/  @P4 LDG.E.128 R124, desc[UR4][R16.64+0x10] ;  /* 0x00001004107c4981 */ /* 0x000568000c1e1d00 */
[----:B------:R2:W5:Y:S01]  /*02e0*/  @P3 LDG.E.128 R120, desc[UR4][R10.64] ;  /* 0x000000040a783981 */ /* 0x000562000c1e1d00 */
[----:B-1----:R-:W-:-:S03]  /*02f0*/  @P3 IMAD.WIDE.U32 R12, R7, 0x20, R20 ;  /* 0x00000020070c3825 */ /* 0x002fc600078e0014 */
        /* <DEDUP_REMOVED lines=41> */
[----:B--2---:R-:W-:Y:S06]  /*0590*/  @P0 BRA `(.L_x_3224) ;  /* 0x00000034007c0947 */ /* 0x004fec0003800000 */
[----:B------:R-:W-:Y:S01]  /*05a0*/  ULDC.64 UR6, c[0x0][0x270] ;  /* 0x00009c0000067ab9 */ /* 0x000fe20000000a00 */
[----:B------:R-:W-:Y:S01]  /*05b0*/  HFMA2.MMA R172, -RZ, RZ, 0, 5.9604644775390625e-08 ;  /* 0x00000001ffac7435 */ /* 0x000fe200000001ff */
[----:B------:R-:W-:Y:S01]  /*05c0*/  ISETP.NE.U32.AND P2, PT, RZ, UR6, PT ;  /* 0x00000006ff007c0c */ /* 0x000fe2000bf45070 */
[----:B------:R-:W-:Y:S01]  /*05d0*/  ULDC.U8 UR6, c[0x0][0x2a0] ;  /* 0x0000a80000067ab9 */ /* 0x000fe20000000000 */
[----:B------:R-:W-:Y:S02]  /*05e0*/  MOV R105, RZ ;  /* 0x000000ff00697202 */ /* 0x000fe40000000f00 */
[----:B------:R-:W-:Y:S02]  /*05f0*/  ISETP.NE.AND P0, PT, RZ, UR6, PT ;  /* 0x00000006ff007c0c */ /* 0x000fe4000bf05270 */
[----:B------:R-:W-:Y:S02]  /*0600*/  ISETP.NE.AND.EX P2, PT, RZ, UR7, PT, P2 ;  /* 0x00000007ff007c0c */ /* 0x000fe4000bf45320 */
[----:B------:R-:W-:-:S11]  /*0610*/  P2R R0, PR, RZ, 0x1 ;  /* 0x00000001ff007803 */ /* 0x000fd60000000000 */
.L_x_3238:
[----:B0-----:R-:W0:Y:S01]  /*0620*/  @P2 LDC.64 R4, c[0x0][0x270] ;  /* 0x00009c00ff042b82 */ /* 0x001e220000000a00 */
[----:B------:R-:W-:Y:S02]  /*0630*/  SHF.R.S32.HI R167, RZ, 0x1f, R2 ;  /* 0x0000001fffa77819 */ /* 0x000fe40000011402 */
[----:B------:R-:W-:-:S05]  /*0640*/  ISETP.NE.AND P1, PT, R0, RZ, PT ;  /* 0x000000ff0000720c */ /* 0x000fca0003f25270 */
[----:B-1----:R-:W1:Y:S01]  /*0650*/  LDC.64 R164, c[0x0][0x250] ;  /* 0x00009400ffa47b82 */ /* 0x002e620000000a00 */
[----:B0-----:R-:W-:-:S04]  /*0660*/  @P2 LEA R166, P0, R2, R4, 0x1 ;  /* 0x0000000402a62211 */ /* 0x001fc800078008ff */
[----:B------:R-:W-:-:S03]  /*0670*/  @P2 LEA.HI.X R167, R2, R5, R167, 0x1, P0 ;  /* 0x0000000502a72211 */ /* 0x000fc600000f0ca7 */
[----:B------:R-:W0:Y:S01]  /*0680*/  LDC.64 R4, c[0x0][0x258] ;  /* 0x00009600ff047b82 */ /* 0x000e220000000a00 */
[C---:B-1----:R-:W-:Y:S01]  /*0690*/  IMAD.WIDE R164, R2.reuse, 0x4, R164 ;  /* 0x0000000402a47825 */ /* 0x042fe200078e02a4 */
[----:B-----5:R1:W5:Y:S05]  /*06a0*/  @P2 LDG.E.U16 R173, desc[UR4][R166.64] ;  /* 0x00000004a6ad2981 */ /* 0x02036a000c1e1500 */
[----:B------:R-:W2:Y:S01]  /*06b0*/  LDG.E R164, desc[UR4][R164.64] ;  /* 0x00000004a4a47981 */ /* 0x000ea2000c1e1900 */
[----:B0-----:R-:W-:-:S05]  /*06c0*/  IMAD.WIDE R168, R2, 0x4, R4 ;  /* 0x0000000402a87825 */ /* 0x001fca00078e0204 */
[----:B------:R1:W5:Y:S01]  /*06d0*/  LDG.E R194, desc[UR4][R168.64] ;  /* 0x00000004a8c27981 */ /* 0x000362000c1e1900 */
[----:B------:R-:W-:-:S05]  /*06e0*/  MOV R5, UR22 ;  /* 0x0000001600057c02 */ /* 0x000fca0008000f00 */
[----:B------:R-:W-:-:S05]  /*06f0*/  IMAD R4, R2, R5, RZ ;  /* 0x0000000502047224 */ /* 0x000fca00078e02ff */
[----:B------:R-:W-:-:S04]  /*0700*/  SHF.R.S32.HI R171, RZ, 0x1f, R4 ;  /* 0x0000001fffab7819 */ /* 0x000fc80000011404 */
[----:B------:R-:W-:Y:S02]  /*0710*/  LEA.HI R171, R171, R4, RZ, 0x3 ;  /* 0x00000004abab7211 */ /* 0x000fe400078f18ff */
[----:B------:R-:W-:Y:S01]  /*0720*/  LOP3.LUT R4, R6, 0xff, RZ, 0xc0, !PT ;  /* 0x000000ff06047812 */ /* 0x000fe200078ec0ff */
[----:B------:R-:W-:Y:S03]  /*0730*/  BSSY B0, `(.L_x_3225) ;  /* 0x0000065000007945 */ /* 0x000fe60003800000 */
[----:B------:R-:W-:Y:S02]  /*0740*/  LEA.HI.SX32 R191, R171, R4, 0x1d ;  /* 0x00000004abbf7211 */ /* 0x000fe400078feaff */
[----:B------:R-:W-:Y:S02]  /*0750*/  CS2R R176, SRZ ;  /* 0x0000000000b07805 */ /* 0x000fe4000001ff00 */
[----:B------:R-:W-:-:S02]  /*0760*/  MOV R175, R191 ;  /* 0x000000bf00af7202 */ /* 0x000fc40000000f00 */
        /* <DEDUP_REMOVED lines=17> */
[C---:B--2---:R-:W-:Y:S02]  /*0880*/  SHF.L.U32 R3, R8.reuse, 0x10, RZ ;  /* 0x0000001008037819 */ /* 0x044fe400000006ff */
[----:B------:R-:W-:Y:S02]  /*0890*/  PRMT R7, R8, 0x7632, R7 ;  /* 0x0000763208077816 */ /* 0x000fe40000000007 */
[----:B------:R-:W-:Y:S01]  /*08a0*/  SHF.L.U32 R19, R9, 0x10, RZ ;  /* 0x0000001009137819 */ /* 0x000fe200000006ff */
[----:B------:R-:W-:Y:S01]  /*08b0*/  FADD.FTZ R3, -R174, R3 ;  /* 0x00000003ae037221 */ /* 0x000fe20000010100 */
[----:B------:R-:W-:Y:S02]  /*08c0*/  SHF.L.U32 R7, R7, 0x10, RZ ;  /* 0x0000001007077819 */ /* 0x000fe400000006ff */
[----:B------:R-:W-:Y:S01]  /*08d0*/  PRMT R164, R9, 0x7632, R164 ;  /* 0x0000763209a47816 */ /* 0x000fe200000000a4 */
[----:B-----5:R-:W-:Y:S01]  /*08e0*/  FMUL.FTZ R3, R194, R3 ;  /* 0x00000003c2037220 */ /* 0x020fe20000410000 */
[----:B------:R-:W-:Y:S01]  /*08f0*/  FADD.FTZ R19, -R174, R19 ;  /* 0x00000013ae137221 */ /* 0x000fe20000010100 */
[----:B------:R-:W-:Y:S01]  /*0900*/  PRMT R165, R10, 0x7632, R165 ;  /* 0x000076320aa57816 */ /* 0x000fe200000000a5 */
[----:B------:R-:W-:Y:S01]  /*0910*/  FADD.FTZ R7, -R174, R7 ;  /* 0x00000007ae077221 */ /* 0x000fe20000010100 */
[----:B------:R-:W-:-:S02]  /*0920*/  SHF.L.U32 R167, R10, 0x10, RZ ;  /* 0x000000100aa77819 */ /* 0x000fc400000006ff */
[C---:B---3--:R-:W-:Y:S02]  /*0930*/  SHF.L.U32 R9, R12.reuse, 0x10, RZ ;  /* 0x000000100c097819 */ /* 0x048fe400000006ff */
[----:B------:R-:W-:Y:S02]  /*0940*/  PRMT R8, R12, 0x7632, R8 ;  /* 0x000076320c087816 */ /* 0x000fe40000000008 */
[----:B------:R-:W-:Y:S01]  /*0950*/  PRMT R10, R13, 0x7632, R10 ;  /* 0x000076320d0a7816 */ /* 0x000fe2000000000a */
[----:B------:R-:W-:Y:S01]  /*0960*/  FADD.FTZ R80, R80, R9 ;  /* 0x0000000950507221 */ /* 0x000fe20000010000 */
[----:B------:R-:W-:Y:S01]  /*0970*/  PRMT R168, R11, 0x7632, R168 ;  /* 0x000076320ba87816 */ /* 0x000fe200000000a8 */
[-C--:B------:R-:W-:Y:S01]  /*0980*/  FFMA.FTZ R104, R3, R9.reuse, R104 ;  /* 0x0000000903687223 */ /* 0x080fe20000010068 */
[----:B------:R-:W-:Y:S01]  /*0990*/  SHF.L.U32 R169, R11, 0x10, RZ ;  /* 0x000000100ba97819 */ /* 0x000fe200000006ff */
[----:B------:R-:W-:Y:S01]  /*09a0*/  FMUL.FTZ R20, R152, R9 ;  /* 0x0000000998147220 */ /* 0x000fe20000410000 */
[----:B------:R-:W-:Y:S01]  /*09b0*/  SHF.L.U32 R13, R13, 0x10, RZ ;  /* 0x000000100d0d7819 */ /* 0x000fe200000006ff */
[----:B------:R-:W-:Y:S01]  /*09c0*/  FMUL.FTZ R21, R194, R19 ;  /* 0x00000013c2157220 */ /* 0x000fe20000410000 */
[----:B------:R-:W-:-:S02]  /*09d0*/  PRMT R11, R14, 0x7632, R11 ;  /* 0x000076320e0b7816 */ /* 0x000fc4000000000b */
[----:B0-----:R-:W-:Y:S01]  /*09e0*/  SHF.L.U32 R17, R14, 0x10, RZ ;  /* 0x000000100e117819 */ /* 0x001fe200000006ff */
[----:B------:R-:W-:Y:S01]  /*09f0*/  FMUL.FTZ R14, R194, R7 ;  /* 0x00000007c20e7220 */ /* 0x000fe20000410000 */
[----:B------:R-:W-:Y:S02]  /*0a00*/  SHF.L.U32 R8, R8, 0x10, RZ ;  /* 0x0000001008087819 */ /* 0x000fe400000006ff */
        /* <DEDUP_REMOVED lines=8> */
[----:B------:R-:W-:Y:S01]  /*0a90*/  FADD.FTZ R9, -R174, R9 ;  /* 0x00000009ae097221 */ /* 0x000fe20000010100 */
[----:B------:R-:W-:Y:S01]  /*0aa0*/  FADD.FTZ R8, RZ, R20 ;  /* 0x00000014ff087221 */ /* 0x000fe20000010000 */
[----:B------:R-:W-:Y:S01]  /*0ab0*/  FFMA.FTZ R7, R3, R20, RZ ;  /* 0x0000001403077223 */ /* 0x000fe200000100ff */
[----:B------:R-:W-:Y:S01]  /*0ac0*/  SHF.L.U32 R170, R12, 0x10, RZ ;  /* 0x000000100caa7819 */ /* 0x000fe200000006ff */
[----:B------:R-:W-:Y:S01]  /*0ad0*/  FMUL.FTZ R12, R194, R9 ;  /* 0x00000009c20c7220 */ /* 0x000fe20000410000 */
[----:B------:R-:W-:Y:S01]  /*0ae0*/  SHF.L.U32 R165, R165, 0x10, RZ ;  /* 0x00000010a5a57819 */ /* 0x000fe200000006ff */
[----:B------:R-:W-:Y:S01]  /*0af0*/  FADD.FTZ R9, R8, R13 ;  /* 0x0000000d08097221 */ /* 0x000fe20000010000 */
[----:B------:R-:W-:Y:S01]  /*0b00*/  SHF.L.U32 R10, R10, 0x10, RZ ;  /* 0x000000100a0a7819 */ /* 0x000fe200000006ff */
[----:B------:R-:W-:Y:S01]  /*0b10*/  FFMA.FTZ R8, R14, R13, R7 ;  /* 0x0000000d0e087223 */ /* 0x000fe20000010007 */
[C---:B------:R-:W-:Y:S01]  /*0b20*/  FADD.FTZ R19, -R174.reuse, R167 ;  /* 0x000000a7ae137221 */ /* 0x040fe20000010100 */
[----:B------:R-:W-:Y:S01]  /*0b30*/  SHF.L.U32 R166, R11, 0x10, RZ ;  /* 0x000000100ba67819 */ /* 0x000fe200000006ff */
[----:B------:R-:W-:Y:S01]  /*0b40*/  FADD.FTZ R165, -R174, R165 ;  /* 0x000000a5aea57221 */ /* 0x000fe20000010100 */
[----:B------:R-:W-:Y:S01]  /*0b50*/  FMUL.FTZ R11, R155, R10 ;  /* 0x0000000a9b0b7220 */ /* 0x000fe20000410000 */
[----:B------:R-:W-:Y:S01]  /*0b60*/  FADD.FTZ R164, R9, R18 ;  /* 0x0000001209a47221 */ /* 0x000fe20000010000 */
[----:B------:R-:W-:Y:S01]  /*0b70*/  FFMA.FTZ R7, R21, R18, R8 ;  /* 0x0000001215077223 */ /* 0x000fe20000010008 */
[----:B------:R-:W-:Y:S01]  /*0b80*/  FADD.FTZ R83, R83, R10 ;  /* 0x0000000a53537221 */ /* 0x000fe20000010000 */
[----:B------:R-:W-:Y:S01]  /*0b90*/  FFMA.FTZ R107, R12, R10, R107 ;  /* 0x0000000a0c6b7223 */ /* 0x000fe2000001006b */
[C---:B------:R-:W-:Y:S01]  /*0ba0*/  FMUL.FTZ R19, R194.reuse, R19 ;  /* 0x00000013c2137220 */ /* 0x040fe20000410000 */
[----:B------:R-:W-:Y:S01]  /*0bb0*/  FMUL.FTZ R10, R194, R165 ;  /* 0x000000a5c20a7220 */ /* 0x000fe20000410000 */
[----:B------:R-:W-:Y:S01]  /*0bc0*/  FADD.FTZ R169, -R174, R169 ;  /* 0x000000a9aea97221 */ /* 0x000fe20000010100 */
[----:B------:R-:W-:Y:S01]  /*0bd0*/  FMUL.FTZ R16, R148, R17 ;  /* 0x0000001194107220 */ /* 0x000fe20000410000 */
[----:B------:R-:W-:Y:S01]  /*0be0*/  FADD.FTZ R165, R164, R11 ;  /* 0x0000000ba4a57221 */ /* 0x000fe20000010000 */
[----:B------:R-:W-:Y:S01]  /*0bf0*/  FFMA.FTZ R8, R12, R11, R7 ;  /* 0x0000000b0c087223 */ /* 0x000fe20000010007 */
[----:B------:R-:W-:Y:S01]  /*0c00*/  SHF.L.U32 R15, R15, 0x10, RZ ;  /* 0x000000100f0f7819 */ /* 0x000fe200000006ff */
[----:B------:R-:W-:Y:S01]  /*0c10*/  FADD.FTZ R76, R76, R17 ;  /* 0x000000114c4c7221 */ /* 0x000fe20000010000 */
[----:B------:R-:W-:Y:S01]  /*0c20*/  FFMA.FTZ R100, R19, R17, R100 ;  /* 0x0000001113647223 */ /* 0x000fe20000010064 */
[----:B------:R-:W-:Y:S01]  /*0c30*/  FMUL.FTZ R17, R194, R169 ;  /* 0x000000a9c2117220 */ /* 0x000fe20000410000 */
[----:B------:R-:W-:Y:S01]  /*0c40*/  SHF.L.U32 R167, R168, 0x10, RZ ;  /* 0x00000010a8a77819 */ /* 0x000fe200000006ff */
[----:B------:R-:W-:Y:S01]  /*0c50*/  FADD.FTZ R164, R165, R16 ;  /* 0x00000010a5a47221 */ /* 0x000fe20000010000 */
[----:B------:R-:W-:Y:S01]  /*0c60*/  FMUL.FTZ R9, R149, R166 ;  /* 0x000000a695097220 */ /* 0x000fe20000410000 */
[----:B------:R-:W-:Y:S01]  /*0c70*/  FFMA.FTZ R165, R19, R16, R8 ;  /* 0x0000001013a57223 */ /* 0x000fe20000010008 */
[----:B------:R-:W-:Y:S01]  /*0c80*/  FADD.FTZ R78, R78, R15 ;  /* 0x0000000f4e4e7221 */ /* 0x000fe20000010000 */
[-C--:B------:R-:W-:Y:S01]  /*0c90*/  FFMA.FTZ R102, R17, R15.reuse, R102 ;  /* 0x0000000f11667223 */ /* 0x080fe20000010066 */
[----:B------:R-:W-:Y:S01]  /*0ca0*/  FADD.FTZ R77, R77, R166 ;  /* 0x000000a64d4d7221 */ /* 0x000fe20000010000 */
[----:B------:R-:W-:Y:S01]  /*0cb0*/  FFMA.FTZ R101, R10, R166, R101 ;  /* 0x000000a60a657223 */ /* 0x000fe20000010065 */
[----:B------:R-:W-:Y:S01]  /*0cc0*/  FMUL.FTZ R15, R150, R15 ;  /* 0x0000000f960f7220 */ /* 0x000fe20000410000 */
[----:B------:R-:W-:Y:S01]  /*0cd0*/  FADD.FTZ R167, -R174, R167 ;  /* 0x000000a7aea77221 */ /* 0x000fe20000010100 */
[----:B------:R-:W-:Y:S01]  /*0ce0*/  FADD.FTZ R164, R164, R9 ;  /* 0x00000009a4a47221 */ /* 0x000fe20000010000 */
[----:B------:R-:W-:Y:S01]  /*0cf0*/  FFMA.FTZ R166, R10, R9, R165 ;  /* 0x000000090aa67223 */ /* 0x000fe200000100a5 */
[-C--:B------:R-:W-:Y:S01]  /*0d00*/  FMUL.FTZ R7, R151, R170.reuse ;  /* 0x000000aa97077220 */ /* 0x080fe20000410000 */
[----:B------:R-:W-:Y:S01]  /*0d10*/  FMUL.FTZ R8, R194, R167 ;  /* 0x000000a7c2087220 */ /* 0x000fe20000410000 */
[----:B------:R-:W-:Y:S01]  /*0d20*/  FADD.FTZ R164, R164, R15 ;  /* 0x0000000fa4a47221 */ /* 0x000fe20000010000 */
[----:B------:R-:W-:Y:S01]  /*0d30*/  FFMA.FTZ R166, R17, R15, R166 ;  /* 0x0000000f11a67223 */ /* 0x000fe200000100a6 */
[----:B------:R-:W-:Y:S01]  /*0d40*/  FADD.FTZ R79, R79, R170 ;  /* 0x000000aa4f4f7221 */ /* 0x000fe20000010000 */
[----:B------:R-:W-:Y:S01]  /*0d50*/  FFMA.FTZ R103, R8, R170, R103 ;  /* 0x000000aa08677223 */ /* 0x000fe20000010067 */
[----:B------:R-:W-:Y:S01]  /*0d60*/  FADD.FTZ R177, R164, R7 ;  /* 0x00000007a4b17221 */ /* 0x000fe20000010000 */
[----:B------:R-:W-:-:S07]  /*0d70*/  FFMA.FTZ R176, R8, R7, R166 ;  /* 0x0000000708b07223 */ /* 0x000fce00000100a6 */
.L_x_3226:
[----:B------:R-:W-:Y:S05]  /*0d80*/  BSYNC B0 ;  /* 0x0000000000007941 */ /* 0x000fea0003800000 */
.L_x_3225:
        /* <DEDUP_REMOVED lines=17> */
[----:B--2---:R-:W-:Y:S02]  /*0ea0*/  SHF.L.U32 R169, R24, 0x10, RZ ;  /* 0x0000001018a97819 */ /* 0x004fe400000006ff */
[----:B------:R-:W-:-:S03]  /*0eb0*/  SHF.L.U32 R171, R25, 0x10, RZ ;  /* 0x0000001019ab7819 */ /* 0x000fc600000006ff */
[----:B0-----:R-:W-:Y:S01]  /*0ec0*/  FADD.FTZ R23, -R174, R169 ;  /* 0x000000a9ae177221 */ /* 0x001fe20000010100 */
[----:B------:R-:W-:Y:S02]  /*0ed0*/  PRMT R170, R25, 0x7632, R170 ;  /* 0x0000763219aa7816 */ /* 0x000fe400000000aa */
[----:B------:R-:W-:Y:S01]  /*0ee0*/  SHF.L.U32 R181, R26, 0x10, RZ ;  /* 0x000000101ab57819 */ /* 0x000fe200000006ff */
[----:B-----5:R-:W-:Y:S01]  /*0ef0*/  FMUL.FTZ R23, R194, R23 ;  /* 0x00000017c2177220 */ /* 0x020fe20000410000 */
[C---:B------:R-:W-:Y:S01]  /*0f00*/  SHF.L.U32 R183, R27.reuse, 0x10, RZ ;  /* 0x000000101bb77819 */ /* 0x040fe200000006ff */
[----:B------:R-:W-:Y:S01]  /*0f10*/  FADD.FTZ R171, -R174, R171 ;  /* 0x000000abaeab7221 */ /* 0x000fe20000010100 */
[----:B------:R-:W-:Y:S02]  /*0f20*/  PRMT R179, R26, 0x7632, R179 ;  /* 0x000076321ab37816 */ /* 0x000fe400000000b3 */
[----:B------:R-:W-:Y:S01]  /*0f30*/  PRMT R182, R27, 0x7632, R182 ;  /* 0x000076321bb67816 */ /* 0x000fe200000000b6 */
[----:B------:R-:W-:Y:S01]  /*0f40*/  FADD.FTZ R27, -R174, R181 ;  /* 0x000000b5ae1b7221 */ /* 0x000fe20000010100 */
[----:B---3--:R-:W-:Y:S01]  /*0f50*/  SHF.L.U32 R25, R164, 0x10, RZ ;  /* 0x00000010a4197819 */ /* 0x008fe200000006ff */
[----:B------:R-:W-:Y:S01]  /*0f60*/  FADD.FTZ R181, -R174, R183 ;  /* 0x000000b7aeb57221 */ /* 0x000fe20000010100 */
[----:B------:R-:W-:-:S02]  /*0f70*/  PRMT R168, R24, 0x7632, R168 ;  /* 0x0000763218a87816 */ /* 0x000fc400000000a8 */
[----:B------:R-:W-:Y:S01]  /*0f80*/  PRMT R26, R165, 0x7632, R26 ;  /* 0x00007632a51a7816 */ /* 0x000fe2000000001a */
[----:B------:R-:W-:Y:S01]  /*0f90*/  FADD.FTZ R72, R72, R25 ;  /* 0x0000001948487221 */ /* 0x000fe20000010000 */
[----:B------:R-:W-:Y:S01]  /*0fa0*/  PRMT R24, R164, 0x7632, R24 ;  /* 0x00007632a4187816 */ /* 0x000fe20000000018 */
[-C--:B------:R-:W-:Y:S01]  /*0fb0*/  FFMA.FTZ R96, R23, R25.reuse, R96 ;  /* 0x0000001917607223 */ /* 0x080fe20000010060 */
[----:B------:R-:W-:Y:S01]  /*0fc0*/  SHF.L.U32 R165, R165, 0x10, RZ ;  /* 0x00000010a5a57819 */ /* 0x000fe200000006ff */
[----:B------:R-:W-:Y:S01]  /*0fd0*/  FMUL.FTZ R22, R136, R25 ;  /* 0x0000001988167220 */ /* 0x000fe20000410000 */
[C---:B------:R-:W-:Y:S01]  /*0fe0*/  FMUL.FTZ R25, R194.reuse, R171 ;  /* 0x000000abc2197220 */ /* 0x040fe20000410000 */
[----:B------:R-:W-:Y:S01]  /*0ff0*/  PRMT R180, R167, 0x7632, R180 ;  /* 0x00007632a7b47816 */ /* 0x000fe200000000b4 */
[----:B------:R-:W-:Y:S01]  /*1000*/  FMUL.FTZ R181, R194, R181 ;  /* 0x000000b5c2b57220 */ /* 0x000fe20000410000 */
[C---:B------:R-:W-:Y:S02]  /*1010*/  PRMT R164, R166.reuse, 0x7632, R164 ;  /* 0x00007632a6a47816 */ /* 0x040fe400000000a4 */
[----:B------:R-:W-:-:S02]  /*1020*/  SHF.L.U32 R169, R166, 0x10, RZ ;  /* 0x00000010a6a97819 */ /* 0x000fc400000006ff */
[----:B------:R-:W-:Y:S01]  /*1030*/  SHF.L.U32 R167, R167, 0x10, RZ ;  /* 0x00000010a7a77819 */ /* 0x000fe200000006ff */
[----:B------:R-:W-:Y:S01]  /*1040*/  FADD.FTZ R74, R74, R165 ;  /* 0x000000a54a4a7221 */ /* 0x000fe20000010000 */
[----:B------:R-:W-:Y:S01]  /*1050*/  SHF.L.U32 R166, R24, 0x10, RZ ;  /* 0x0000001018a67819 */ /* 0x000fe200000006ff */
[-C--:B------:R-:W-:Y:S01]  /*1060*/  FFMA.FTZ R98, R25, R165.reuse, R98 ;  /* 0x000000a519627223 */ /* 0x080fe20000010062 */
[----:B------:R-:W-:Y:S01]  /*1070*/  FMUL.FTZ R24, R138, R165 ;  /* 0x000000a58a187220 */ /* 0x000fe20000410000 */
[----:B------:R-:W-:Y:S01]  /*1080*/  SHF.L.U32 R165, R168, 0x10, RZ ;  /* 0x00000010a8a57819 */ /* 0x000fe200000006ff */
[----:B------:R-:W-:Y:S01]  /*1090*/  FADD.FTZ R70, R70, R167 ;  /* 0x000000a746467221 */ /* 0x000fe20000010000 */
[----:B------:R-:W-:Y:S01]  /*10a0*/  SHF.L.U32 R168, R180, 0x10, RZ ;  /* 0x00000010b4a87819 */ /* 0x000fe200000006ff */
[-C--:B------:R-:W-:Y:S01]  /*10b0*/  FFMA.FTZ R94, R181, R167.reuse, R94 ;  /* 0x000000a7b55e7223 */ /* 0x080fe2000001005e */
[----:B------:R-:W-:Y:S01]  /*10c0*/  FMUL.FTZ R180, R134, R167 ;  /* 0x000000a786b47220 */ /* 0x000fe20000410000 */
[----:B------:R-:W-:Y:S01]  /*10d0*/  FMUL.FTZ R27, R194, R27 ;  /* 0x0000001bc21b7220 */ /* 0x000fe20000410000 */
[----:B------:R-:W-:Y:S01]  /*10e0*/  SHF.L.U32 R167, R170, 0x10, RZ ;  /* 0x00000010aaa77819 */ /* 0x000fe200000006ff */
[----:B------:R-:W-:Y:S01]  /*10f0*/  FADD.FTZ R165, -R174, R165 ;  /* 0x000000a5aea57221 */ /* 0x000fe20000010100 */
[----:B------:R-:W-:Y:S01]  /*1100*/  SHF.L.U32 R178, R26, 0x10, RZ ;  /* 0x000000101ab27819 */ /* 0x000fe200000006ff */
[----:B------:R-:W-:Y:S01]  /*1110*/  FADD.FTZ R68, R68, R169 ;  /* 0x000000a944447221 */ /* 0x000fe20000010000 */
[-C--:B------:R-:W-:Y:S01]  /*1120*/  FFMA.FTZ R92, R27, R169.reuse, R92 ;  /* 0x000000a91b5c7223 */ /* 0x080fe2000001005c */
[----:B------:R-:W-:Y:S01]  /*1130*/  FMUL.FTZ R26, R132, R169 ;  /* 0x000000a9841a7220 */ /* 0x000fe20000410000 */
[----:B------:R-:W-:Y:S01]  /*1140*/  SHF.L.U32 R190, R164, 0x10, RZ ;  /* 0x00000010a4be7819 */ /* 0x000fe200000006ff */
[----:B------:R-:W-:Y:S01]  /*1150*/  FADD.FTZ R167, -R174, R167 ;  /* 0x000000a7aea77221 */ /* 0x000fe20000010100 */
[----:B------:R-:W-:Y:S01]  /*1160*/  SHF.L.U32 R169, R182, 0x10, RZ ;  /* 0x00000010b6a97819 */ /* 0x000fe200000006ff */
[C---:B------:R-:W-:Y:S01]  /*1170*/  FMUL.FTZ R182, R194.reuse, R165 ;  /* 0x000000a5c2b67220 */ /* 0x040fe20000410000 */
[----:B------:R-:W-:Y:S01]  /*1180*/  FADD.FTZ R164, R177, R22 ;  /* 0x00000016b1a47221 */ /* 0x000fe20000010000 */
[----:B------:R-:W-:Y:S01]  /*1190*/  FMUL.FTZ R183, R137, R166 ;  /* 0x000000a689b77220 */ /* 0x000fe20000410000 */
[----:B------:R-:W-:Y:S01]  /*11a0*/  FFMA.FTZ R165, R23, R22, R176 ;  /* 0x0000001617a57223 */ /* 0x000fe200000100b0 */
[----:B------:R-:W-:-:S02]  /*11b0*/  FMUL.FTZ R184, R194, R167 ;  /* 0x000000a7c2b87220 */ /* 0x000fc40000410000 */
[----:B------:R-:W-:Y:S01]  /*11c0*/  FADD.FTZ R167, R164, R183 ;  /* 0x000000b7a4a77221 */ /* 0x000fe20000010000 */
[C---:B------:R-:W-:Y:S01]  /*11d0*/  FFMA.FTZ R164, R182.reuse, R183, R165 ;  /* 0x000000b7b6a47223 */ /* 0x040fe200000100a5 */
[----:B------:R-:W-:Y:S01]  /*11e0*/  SHF.L.U32 R179, R179, 0x10, RZ ;  /* 0x00000010b3b37819 */ /* 0x000fe200000006ff */
[----:B------:R-:W-:Y:S01]  /*11f0*/  FADD.FTZ R73, R73, R166 ;  /* 0x000000a649497221 */ /* 0x000fe20000010000 */
[----:B------:R-:W-:Y:S01]  /*1200*/  FFMA.FTZ R97, R182, R166, R97 ;  /* 0x000000a6b6617223 */ /* 0x000fe20000010061 */
[----:B------:R-:W-:Y:S01]  /*1210*/  FMUL.FTZ R185, R139, R178 ;  /* 0x000000b28bb97220 */ /* 0x000fe20000410000 */
[----:B------:R-:W-:Y:S01]  /*1220*/  FADD.FTZ R166, R167, R24 ;  /* 0x00000018a7a67221 */ /* 0x000fe20000010000 */
[----:B------:R-:W-:Y:S01]  /*1230*/  FFMA.FTZ R165, R25, R24, R164 ;  /* 0x0000001819a57223 */ /* 0x000fe200000100a4 */
[----:B------:R-:W-:Y:S02]  /*1240*/  FADD.FTZ R179, -R174, R179 ;  /* 0x000000b3aeb37221 */ /* 0x000fe40000010100 */
[----:B------:R-:W-:Y:S01]  /*1250*/  FADD.FTZ R167, R166, R185 ;  /* 0x000000b9a6a77221 */ /* 0x000fe20000010000 */
[----:B------:R-:W-:Y:S01]  /*1260*/  FFMA.FTZ R164, R184, R185, R165 ;  /* 0x000000b9b8a47223 */ /* 0x000fe200000100a5 */
[----:B------:R-:W-:Y:S01]  /*1270*/  FMUL.FTZ R188, R194, R179 ;  /* 0x000000b3c2bc7220 */ /* 0x000fe20000410000 */
[----:B------:R-:W-:Y:S01]  /*1280*/  FMUL.FTZ R189, R133, R190 ;  /* 0x000000be85bd7220 */ /* 0x000fe20000410000 */
[----:B------:R-:W-:Y:S01]  /*1290*/  FADD.FTZ R166, R167, R26 ;  /* 0x0000001aa7a67221 */ /* 0x000fe20000010000 */
[----:B------:R-:W-:Y:S01]  /*12a0*/  FFMA.FTZ R165, R27, R26, R164 ;  /* 0x0000001a1ba57223 */ /* 0x000fe200000100a4 */
[----:B------:R-:W-:-:S02]  /*12b0*/  FADD.FTZ R169, -R174, R169 ;  /* 0x000000a9aea97221 */ /* 0x000fc40000010100 */
        /* <DEDUP_REMOVED lines=14> */
.L_x_3228:
[----:B------:R-:W-:Y:S05]  /*13a0*/  BSYNC B0 ;  /* 0x0000000000007941 */ /* 0x000fea0003800000 */
.L_x_3227:
        /* <DEDUP_REMOVED lines=20> */
[----:B------:R-:W-:-:S03]  /*14f0*/  SHF.L.U32 R197, R166, 0x10, RZ ;  /* 0x00000010a6c57819 */ /* 0x000fc600000006ff */
[----:B------:R-:W-:Y:S01]  /*1500*/  FADD.FTZ R195, -R174, R165 ;  /* 0x000000a5aec37221 */ /* 0x000fe20000010100 */
[----:B------:R-:W-:Y:S02]  /*1510*/  SHF.L.U32 R165, R164, 0x10, RZ ;  /* 0x00000010a4a57819 */ /* 0x000fe400000006ff */
[C---:B------:R-:W-:Y:S02]  /*1520*/  SHF.L.U32 R199, R167.reuse, 0x10, RZ ;  /* 0x00000010a7c77819 */ /* 0x040fe400000006ff */
[----:B------:R-:W-:Y:S01]  /*1530*/  PRMT R196, R166, 0x7632, R196 ;  /* 0x00007632a6c47816 */ /* 0x000fe200000000c4 */
[C---:B0-----:R-:W-:Y:S01]  /*1540*/  FADD.FTZ R179, -R174.reuse, R165 ;  /* 0x000000a5aeb37221 */ /* 0x041fe20000010100 */
[----:B------:R-:W-:Y:S01]  /*1550*/  PRMT R166, R167, 0x7632, R166 ;  /* 0x00007632a7a67816 */ /* 0x000fe200000000a6 */
[----:B------:R-:W-:Y:S01]  /*1560*/  FADD.FTZ R197, -R174, R197 ;  /* 0x000000c5aec57221 */ /* 0x000fe20000010100 */
[----:B---3--:R-:W-:Y:S01]  /*1570*/  PRMT R164, R168, 0x7632, R164 ;  /* 0x00007632a8a47816 */ /* 0x008fe200000000a4 */
[----:B------:R-:W-:Y:S01]  /*1580*/  FADD.FTZ R193, -R174, R193 ;  /* 0x000000c1aec17221 */ /* 0x000fe20000010100 */
[----:B------:R-:W-:Y:S01]  /*1590*/  SHF.L.U32 R165, R168, 0x10, RZ ;  /* 0x00000010a8a57819 */ /* 0x000fe200000006ff */
[----:B------:R-:W-:Y:S01]  /*15a0*/  FADD.FTZ R205, -R174, R199 ;  /* 0x000000c7aecd7221 */ /* 0x000fe20000010100 */
[----:B------:R-:W-:-:S02]  /*15b0*/  SHF.L.U32 R175, R175, 0x10, RZ ;  /* 0x00000010afaf7819 */ /* 0x000fc400000006ff */
[----:B------:R-:W-:Y:S01]  /*15c0*/  SHF.L.U32 R167, R196, 0x10, RZ ;  /* 0x00000010c4a77819 */ /* 0x000fe200000006ff */
[----:B-----5:R-:W-:Y:S01]  /*15d0*/  FMUL.FTZ R197, R194, R197 ;  /* 0x000000c5c2c57220 */ /* 0x020fe20000410000 */
[----:B------:R-:W-:Y:S02]  /*15e0*/  SHF.L.U32 R201, R166, 0x10, RZ ;  /* 0x00000010a6c97819 */ /* 0x000fe400000006ff */
[----:B------:R-:W-:Y:S01]  /*15f0*/  SHF.L.U32 R199, R170, 0x10, RZ ;  /* 0x00000010aac77819 */ /* 0x000fe200000006ff */
[----:B------:R-:W-:Y:S01]  /*1600*/  FMUL.FTZ R193, R194, R193 ;  /* 0x000000c1c2c17220 */ /* 0x000fe20000410000 */
[----:B------:R-:W-:Y:S01]  /*1610*/  SHF.L.U32 R166, R164, 0x10, RZ ;  /* 0x00000010a4a67819 */ /* 0x000fe200000006ff */
[----:B------:R-:W-:Y:S01]  /*1620*/  FMUL.FTZ R196, R120, R165 ;  /* 0x000000a578c47220 */ /* 0x000fe20000410000 */
[C---:B------:R-:W-:Y:S01]  /*1630*/  FADD.FTZ R175, -R174.reuse, R175 ;  /* 0x000000afaeaf7221 */ /* 0x040fe20000010100 */
[--C-:B------:R-:W-:Y:S01]  /*1640*/  FADD.FTZ R203, -R174, R167.reuse ;  /* 0x000000a7aecb7221 */ /* 0x100fe20000010100 */
[----:B------:R-:W-:Y:S01]  /*1650*/  PRMT R167, R169, 0x7632, R167 ;  /* 0x00007632a9a77816 */ /* 0x000fe200000000a7 */
[----:B------:R-:W-:Y:S01]  /*1660*/  FADD.FTZ R60, R60, R199 ;  /* 0x000000c73c3c7221 */ /* 0x000fe20000010000 */
[-C--:B------:R-:W-:Y:S01]  /*1670*/  FFMA.FTZ R84, R197, R199.reuse, R84 ;  /* 0x000000c7c5547223 */ /* 0x080fe20000010054 */
[----:B------:R-:W-:Y:S01]  /*1680*/  FMUL.FTZ R200, R116, R199 ;  /* 0x000000c774c87220 */ /* 0x000fe20000410000 */
[----:B------:R-:W-:Y:S01]  /*1690*/  SHF.L.U32 R169, R169, 0x10, RZ ;  /* 0x00000010a9a97819 */ /* 0x000fe200000006ff */
[----:B------:R-:W-:Y:S01]  /*16a0*/  FADD.FTZ R64, R64, R165 ;  /* 0x000000a540407221 */ /* 0x000fe20000010000 */
        /* <DEDUP_REMOVED lines=21> */
[C---:B------:R-:W-:Y:S01]  /*1800*/  PRMT R170, R171.reuse, 0x7632, R170 ;  /* 0x00007632abaa7816 */ /* 0x040fe200000000aa */
        /* <DEDUP_REMOVED lines=26> */
.L_x_3230:
[----:B------:R-:W-:Y:S05]  /*19b0*/  BSYNC B0 ;  /* 0x0000000000007941 */ /* 0x000fea0003800000 */
.L_x_3229:
        /* <DEDUP_REMOVED lines=27> */
.L_x_3253:
        /* <DEDUP_REMOVED lines=8> */
[----:B------:R-:W-:-:S02]  /*1bf0*/  ISETP.NE.AND P6, PT, R0, RZ, PT ;  /* 0x000000ff0000720c */ /* 0x000fc40003fc5270 */
        /* <DEDUP_REMOVED lines=28> */
[----:B------:R-:W0:Y:S02]  /*1dc0*/  LDC.64 R164, c[0x0][0x220] ;  /* 0x00008800ffa47b82 */ /* 0x000e240000000a00 */
[----:B0-----:R-:W-:-:S06]  /*1dd0*/  IMAD.WIDE.U32 R164, R191, 0x10, R164 ;  /* 0x00000010bfa47825 */ /* 0x001fcc00078e00a4 */
[----:B------:R-:W2:Y:S01]  /*1de0*/  LDG.E.128 R164, desc[UR4][R164.64] ;  /* 0x00000004a4a47981 */ /* 0x000ea2000c1e1d00 */
[----:B------:R-:W-:Y:S02]  /*1df0*/  ISETP.NE.U32.AND P0, PT, RZ, UR8, PT ;  /* 0x00000008ff007c0c */ /* 0x000fe4000bf05070 */
[----:B------:R-:W-:Y:S02]  /*1e00*/  FSEL R174, R172, RZ, !P6 ;  /* 0x000000ffacae7208 */ /* 0x000fe40007000000 */
[----:B------:R-:W-:-:S03]  /*1e10*/  ISETP.NE.AND.EX P0, PT, RZ, UR9, PT, P0 ;  /* 0x00000009ff007c0c */ /* 0x000fc6000bf05300 */
[-CC-:B------:R-:W-:Y:S01]  /*1e20*/  FFMA.FTZ R169, R3, R173.reuse, R174.reuse ;  /* 0x000000ad03a97223 */ /* 0x180fe200000100ae */
[-CC-:B------:R-:W-:Y:S01]  /*1e30*/  FFMA.FTZ R168, R14, R173.reuse, R174.reuse ;  /* 0x000000ad0ea87223 */ /* 0x180fe200000100ae */
[-CC-:B------:R-:W-:Y:S01]  /*1e40*/  FFMA.FTZ R170, R12, R173.reuse, R174.reuse ;  /* 0x000000ad0caa7223 */ /* 0x180fe200000100ae */
[----:B------:R-:W-:Y:S01]  /*1e50*/  FFMA.FTZ R211, R19, R173, R174 ;  /* 0x000000ad13d37223 */ /* 0x000fe200000100ae */
[----:B------:R-:W-:Y:S02]  /*1e60*/  FADD.FTZ R169, R20, -R169 ;  /* 0x800000a914a97221 */ /* 0x000fe40000010000 */
[----:B------:R-:W-:Y:S01]  /*1e70*/  FADD.FTZ R179, R11, -R170 ;  /* 0x800000aa0bb37221 */ /* 0x000fe20000010000 */
[----:B------:R-:W-:Y:S01]  /*1e80*/  FADD.FTZ R211, R16, -R211 ;  /* 0x800000d310d37221 */ /* 0x000fe20000010000 */
[----:B------:R-:W-:Y:S01]  /*1e90*/  FMUL.FTZ R220, R194, R169 ;  /* 0x000000a9c2dc7220 */ /* 0x000fe20000410000 */
[----:B------:R-:W-:Y:S01]  /*1ea0*/  FADD.FTZ R169, R13, -R168 ;  /* 0x800000a80da97221 */ /* 0x000fe20000010000 */
[----:B------:R-:W-:Y:S01]  /*1eb0*/  @P0 SHF.L.U32 R171, R32, 0x10, RZ ;  /* 0x0000001020ab0819 */ /* 0x000fe200000006ff */
[C---:B------:R-:W-:Y:S01]  /*1ec0*/  FMUL.FTZ R176, R194.reuse, R179 ;  /* 0x000000b3c2b07220 */ /* 0x040fe20000410000 */
[----:B------:R-:W-:Y:S01]  /*1ed0*/  @P0 PRMT R170, R33, 0x7632, R170 ;  /* 0x0000763221aa0816 */ /* 0x000fe200000000aa */
[----:B------:R-:W-:Y:S01]  /*1ee0*/  FMUL.FTZ R222, R194, R169 ;  /* 0x000000a9c2de7220 */ /* 0x000fe20000410000 */
[----:B------:R-:W-:Y:S01]  /*1ef0*/  @P0 PRMT R168, R32, 0x7632, R168 ;  /* 0x0000763220a80816 */ /* 0x000fe200000000a8 */
[----:B------:R-:W-:Y:S01]  /*1f00*/  @P0 FADD.FTZ R220, R220, R171 ;  /* 0x000000abdcdc0221 */ /* 0x000fe20000010000 */
[--C-:B------:R-:W-:Y:S01]  /*1f10*/  FFMA.FTZ R171, R21, R173, R174.reuse ;  /* 0x000000ad15ab7223 */ /* 0x100fe200000100ae */
[----:B------:R-:W-:Y:S01]  /*1f20*/  @P0 SHF.L.U32 R169, R170, 0x10, RZ ;  /* 0x00000010aaa90819 */ /* 0x000fe200000006ff */
[----:B------:R-:W-:Y:S01]  /*1f30*/  FMUL.FTZ R178, R194, R211 ;  /* 0x000000d3c2b27220 */ /* 0x000fe20000410000 */
[----:B------:R-:W-:Y:S01]  /*1f40*/  @P0 SHF.L.U32 R177, R33, 0x10, RZ ;  /* 0x0000001021b10819 */ /* 0x000fe200000006ff */
[----:B------:R-:W-:Y:S01]  /*1f50*/  FADD.FTZ R175, R18, -R171 ;  /* 0x800000ab12af7221 */ /* 0x000fe20000010000 */
[----:B------:R-:W-:Y:S01]  /*1f60*/  @P0 SHF.L.U32 R171, R168, 0x10, RZ ;  /* 0x00000010a8ab0819 */ /* 0x000fe200000006ff */
[----:B------:R-:W-:Y:S01]  /*1f70*/  @P0 FADD.FTZ R176, R176, R169 ;  /* 0x000000a9b0b00221 */ /* 0x000fe20000010000 */
[----:B------:R-:W-:Y:S01]  /*1f80*/  @P0 SHF.L.U32 R169, R34, 0x10, RZ ;  /* 0x0000001022a90819 */ /* 0x000fe200000006ff */
[----:B------:R-:W-:Y:S01]  /*1f90*/  FMUL.FTZ R218, R194, R175 ;  /* 0x000000afc2da7220 */ /* 0x000fe20000410000 */
[-CC-:B------:R-:W-:Y:S01]  /*1fa0*/  FFMA.FTZ R168, R10, R173.reuse, R174.reuse ;  /* 0x000000ad0aa87223 */ /* 0x180fe200000100ae */
[-CC-:B------:R-:W-:Y:S01]  /*1fb0*/  FFMA.FTZ R170, R17, R173.reuse, R174.reuse ;  /* 0x000000ad11aa7223 */ /* 0x180fe200000100ae */
[----:B------:R-:W-:Y:S01]  /*1fc0*/  FFMA.FTZ R174, R8, R173, R174 ;  /* 0x000000ad08ae7223 */ /* 0x000fe200000100ae */
[----:B------:R-:W-:Y:S01]  /*1fd0*/  @P0 FADD.FTZ R222, R222, R171 ;  /* 0x000000abdede0221 */ /* 0x000fe20000010000 */
[----:B------:R-:W-:Y:S01]  /*1fe0*/  @P0 FADD.FTZ R218, R218, R177 ;  /* 0x000000b1dada0221 */ /* 0x000fe20000010000 */
[----:B------:R-:W-:Y:S01]  /*1ff0*/  @P0 FADD.FTZ R178, R178, R169 ;  /* 0x000000a9b2b20221 */ /* 0x000fe20000010000 */
[----:B------:R-:W-:Y:S01]  /*2000*/  FADD.FTZ R169, R9, -R168 ;  /* 0x800000a809a97221 */ /* 0x000fe20000010000 */
[----:B------:R-:W-:Y:S01]  /*2010*/  FADD.FTZ R171, R15, -R170 ;  /* 0x800000aa0fab7221 */ /* 0x000fe20000010000 */
[----:B------:R-:W-:Y:S01]  /*2020*/  FADD.FTZ R177, R7, -R174 ;  /* 0x800000ae07b17221 */ /* 0x000fe20000010000 */
[----:B------:R-:W-:Y:S01]  /*2030*/  @P0 PRMT R168, R34, 0x7632, R168 ;  /* 0x0000763222a80816 */ /* 0x000fe200000000a8 */
[C---:B------:R-:W-:Y:S01]  /*2040*/  FMUL.FTZ R212, R194.reuse, R169 ;  /* 0x000000a9c2d47220 */ /* 0x040fe20000410000 */
[C---:B------:R-:W-:Y:S01]  /*2050*/  @P0 PRMT R174, R35.reuse, 0x7632, R174 ;  /* 0x0000763223ae0816 */ /* 0x040fe200000000ae */
[----:B------:R-:W-:Y:S01]  /*2060*/  FMUL.FTZ R170, R194, R171 ;  /* 0x000000abc2aa7220 */ /* 0x000fe20000410000 */
[----:B------:R-:W-:-:S02]  /*2070*/  @P0 SHF.L.U32 R175, R35, 0x10, RZ ;  /* 0x0000001023af0819 */ /* 0x000fc400000006ff */
[----:B------:R-:W-:Y:S02]  /*2080*/  @P0 SHF.L.U32 R169, R168, 0x10, RZ ;  /* 0x00000010a8a90819 */ /* 0x000fe400000006ff */
[----:B------:R-:W-:Y:S01]  /*2090*/  @P0 SHF.L.U32 R171, R174, 0x10, RZ ;  /* 0x00000010aeab0819 */ /* 0x000fe200000006ff */
[----:B------:R-:W-:Y:S01]  /*20a0*/  FMUL.FTZ R174, R194, R177 ;  /* 0x000000b1c2ae7220 */ /* 0x000fe20000410000 */
[----:B------:R-:W-:Y:S01]  /*20b0*/  MOV R168, R216 ;  /* 0x000000d800a87202 */ /* 0x000fe20000000f00 */
[----:B------:R-:W-:Y:S01]  /*20c0*/  @P0 FADD.FTZ R212, R212, R169 ;  /* 0x000000a9d4d40221 */ /* 0x000fe20000010000 */
[----:B------:R-:W-:Y:S01]  /*20d0*/  @P0 FADD.FTZ R170, R170, R175 ;  /* 0x000000afaaaa0221 */ /* 0x000fe20000010000 */
[----:B------:R-:W-:Y:S01]  /*20e0*/  @P0 FADD.FTZ R174, R174, R171 ;  /* 0x000000abaeae0221 */ /* 0x000fe20000010000 */
[----:B------:R-:W-:Y:S01]  /*20f0*/  LOP3.LUT P0, RZ, R168, 0xff, RZ, 0xc0, !PT ;  /* 0x000000ffa8ff7812 */ /* 0x000fe2000780c0ff */
[----:B------:R-:W-:Y:S01]  /*2100*/  FMUL.FTZ R168, R220, R209 ;  /* 0x000000d1dca87220 */ /* 0x000fe20000410000 */
[----:B------:R-:W-:-:S03]  /*2110*/  HFMA2.MMA R175, -RZ, RZ, 0, 0 ;  /* 0x00000000ffaf7435 */ /* 0x000fc600000001ff */
[----:B------:R-:W-:-:S04]  /*2120*/  FMUL.FTZ R169, R168, UR15 ;  /* 0x0000000fa8a97c20 */ /* 0x000fc80008410000 */
[----:B------:R-:W-:-:S05]  /*2130*/  FMUL.FTZ R171, R144, R169 ;  /* 0x000000a990ab7220 */ /* 0x000fca0000410000 */
[----:B------:R-:W-:Y:S02]  /*2140*/  FSEL R171, R171, RZ, P0 ;  /* 0x000000ffabab7208 */ /* 0x000fe40000000000 */
[----:B--2---:R-:W-:-:S05]  /*2150*/  @P0 SHF.L.U32 R168, R164, 0x10, RZ ;  /* 0x00000010a4a80819 */ /* 0x004fca00000006ff */
[----:B------:R-:W-:Y:S01]  /*2160*/  @P0 FMUL.FTZ R175, R169, R168 ;  /* 0x000000a8a9af0220 */ /* 0x000fe20000410000 */
[----:B------:R-:W-:-:S03]  /*2170*/  ISETP.NE.U32.AND P0, PT, RZ, UR16, PT ;  /* 0x00000010ff007c0c */ /* 0x000fc6000bf05070 */
[----:B------:R-:W-:Y:S01]  /*2180*/  FADD.FTZ R56, R56, R175 ;  /* 0x000000af38387221 */ /* 0x000fe20000010000 */
[----:B------:R-:W-:-:S13]  /*2190*/  ISETP.NE.AND.EX P0, PT, RZ, UR17, PT, P0 ;  /* 0x00000011ff007c0c */ /* 0x000fda000bf05300 */
[----:B------:R-:W0:Y:S01]  /*21a0*/  @P0 LDC.64 R168, c[0x0][0x308] ;  /* 0x0000c200ffa80b82 */ /* 0x000e220000000a00 */
[----:B------:R-:W-:Y:S02]  /*21b0*/  @P0 F2FP.BF16.F32.PACK_AB R220, RZ, R220 ;  /* 0x000000dcffdc023e */ /* 0x000fe400000010ff */
[----:B------:R-:W-:Y:S01]  /*21c0*/  @P0 F2FP.BF16.F32.PACK_AB R179, RZ, R218 ;  /* 0x000000daffb3023e */ /* 0x000fe200000010ff */
[-C--:B------:R-:W-:Y:S01]  /*21d0*/  FMUL.FTZ R218, R218, R209.reuse ;  /* 0x000000d1dada7220 */ /* 0x080fe20000410000 */
        /* <DEDUP_REMOVED lines=9> */
[----:B------:R-:W-:Y:S01]  /*2270*/  FMUL.FTZ R222, R222, UR15 ;  /* 0x0000000fdede7c20 */ /* 0x000fe20008410000 */
[----:B------:R-:W-:Y:S01]  /*2280*/  @P0 F2FP.BF16.F32.PACK_AB R223, RZ, R174 ;  /* 0x000000aeffdf023e */ /* 0x000fe200000010ff */
[-C--:B------:R-:W-:Y:S01]  /*2290*/  FMUL.FTZ R212, R212, R209.reuse ;  /* 0x000000d1d4d47220 */ /* 0x080fe20000410000 */
[----:B------:R-:W-:Y:S01]  /*22a0*/  @P0 PRMT R160, R220, 0x7610, R160 ;  /* 0x00007610dca00816 */ /* 0x000fe200000000a0 */
[----:B------:R-:W-:Y:S01]  /*22b0*/  FMUL.FTZ R174, R174, R209 ;  /* 0x000000d1aeae7220 */ /* 0x000fe20000410000 */
[----:B------:R-:W-:Y:S01]  /*22c0*/  @P0 PRMT R161, R179, 0x7610, R161 ;  /* 0x00007610b3a10816 */ /* 0x000fe200000000a1 */
[----:B------:R-:W-:Y:S01]  /*22d0*/  HFMA2.MMA R179, -RZ, RZ, 0, 0 ;  /* 0x00000000ffb37435 */ /* 0x000fe200000001ff */
[----:B------:R-:W-:Y:S01]  /*22e0*/  @P0 PRMT R162, R213, 0x7610, R162 ;  /* 0x00007610d5a20816 */ /* 0x000fe200000000a2 */
[----:B------:R-:W-:Y:S01]  /*22f0*/  FMUL.FTZ R212, R212, UR15 ;  /* 0x0000000fd4d47c20 */ /* 0x000fe20008410000 */
[----:B------:R-:W-:Y:S01]  /*2300*/  @P0 PRMT R163, R221, 0x7610, R163 ;  /* 0x00007610dda30816 */ /* 0x000fe200000000a3 */
[----:B0-----:R-:W-:Y:S01]  /*2310*/  @P0 IMAD.WIDE.U32 R168, R191, 0x10, R168 ;  /* 0x00000010bfa80825 */ /* 0x001fe200078e00a8 */
[----:B------:R-:W-:-:S03]  /*2320*/  @P0 PRMT R160, R160, 0x5410, R177 ;  /* 0x00005410a0a00816 */ /* 0x000fc600000000b1 */
[----:B------:R-:W-:Y:S01]  /*2330*/  FMUL.FTZ R177, R145, R222 ;  /* 0x000000de91b17220 */ /* 0x000fe20000410000 */
[----:B------:R-:W-:Y:S01]  /*2340*/  @P0 PRMT R161, R161, 0x5410, R211 ;  /* 0x00005410a1a10816 */ /* 0x000fe200000000d3 */
[----:B------:R-:W-:Y:S01]  /*2350*/  FMUL.FTZ R221, R170, UR15 ;  /* 0x0000000faadd7c20 */ /* 0x000fe20008410000 */
[----:B------:R-:W-:Y:S01]  /*2360*/  @P0 PRMT R162, R162, 0x5410, R219 ;  /* 0x00005410a2a20816 */ /* 0x000fe200000000db */
[----:B------:R-:W-:Y:S01]  /*2370*/  HFMA2.MMA R211, -RZ, RZ, 0, 0 ;  /* 0x00000000ffd37435 */ /* 0x000fe200000001ff */
[----:B------:R-:W-:Y:S02]  /*2380*/  @P0 PRMT R163, R163, 0x5410, R223 ;  /* 0x00005410a3a30816 */ /* 0x000fe400000000df */
[----:B------:R-:W-:-:S03]  /*2390*/  MOV R220, RZ ;  /* 0x000000ff00dc7202 */ /* 0x000fc60000000f00 */
[----:B------:R0:W-:Y:S01]  /*23a0*/  @P0 STG.E.128 desc[UR4][R168.64], R160 ;  /* 0x000000a0a8000986 */ /* 0x0001e2000c101d04 */
[----:B------:R-:W-:-:S13]  /*23b0*/  LOP3.LUT P0, RZ, R216, 0xff00, RZ, 0xc0, !PT ;  /* 0x0000ff00d8ff7812 */ /* 0x000fda000780c0ff */
[----:B------:R-:W-:-:S04]  /*23c0*/  @P0 PRMT R164, R164, 0x7632, R164 ;  /* 0x00007632a4a40816 */ /* 0x000fc800000000a4 */
[----:B------:R-:W-:Y:S01]  /*23d0*/  @P0 SHF.L.U32 R164, R164, 0x10, RZ ;  /* 0x00000010a4a40819 */ /* 0x000fe200000006ff */
[----:B0-----:R-:W-:-:S04]  /*23e0*/  FMUL.FTZ R169, R218, UR15 ;  /* 0x0000000fdaa97c20 */ /* 0x001fc80008410000 */
[----:B------:R-:W-:Y:S01]  /*23f0*/  @P0 FMUL.FTZ R220, R222, R164 ;  /* 0x000000a4dedc0220 */ /* 0x000fe20000410000 */
[----:B------:R-:W-:Y:S01]  /*2400*/  FSEL R222, R177, RZ, P0 ;  /* 0x000000ffb1de7208 */ /* 0x000fe20000000000 */
[----:B------:R-:W-:Y:S01]  /*2410*/  HFMA2.MMA R177, -RZ, RZ, 0, 0 ;  /* 0x00000000ffb17435 */ /* 0x000fe200000001ff */
[----:B------:R-:W-:Y:S01]  /*2420*/  LOP3.LUT P0, RZ, R216, 0xff0000, RZ, 0xc0, !PT ;  /* 0x00ff0000d8ff7812 */ /* 0x000fe2000780c0ff */
[----:B------:R-:W-:Y:S01]  /*2430*/  FMUL.FTZ R168, R146, R169 ;  /* 0x000000a992a87220 */ /* 0x000fe20000410000 */
[----:B------:R-:W-:-:S04]  /*2440*/  FADD.FTZ R57, R57, R220 ;  /* 0x000000dc39397221 */ /* 0x000fc80000010000 */
[----:B------:R-:W-:Y:S01]  /*2450*/  FSEL R213, R168, RZ, P0 ;  /* 0x000000ffa8d57208 */ /* 0x000fe20000000000 */
[----:B------:R-:W-:Y:S01]  /*2460*/  FMUL.FTZ R168, R176, UR15 ;  /* 0x0000000fb0a87c20 */ /* 0x000fe20008410000 */
[----:B------:R-:W-:-:S05]  /*2470*/  MOV R176, RZ ;  /* 0x000000ff00b07202 */ /* 0x000fca0000000f00 */
[----:B------:R-:W-:-:S05]  /*2480*/  @P0 SHF.L.U32 R164, R165, 0x10, RZ ;  /* 0x00000010a5a40819 */ /* 0x000fca00000006ff */
[----:B------:R-:W-:Y:S01]  /*2490*/  @P0 FMUL.FTZ R177, R169, R164 ;  /* 0x000000a4a9b10220 */ /* 0x000fe20000410000 */
[----:B------:R-:W-:Y:S01]  /*24a0*/  LOP3.LUT P0, RZ, R216, 0xff000000, RZ, 0xc0, !PT ;  /* 0xff000000d8ff7812 */ /* 0x000fe2000780c0ff */
[----:B------:R-:W-:Y:S01]  /*24b0*/  FMUL.FTZ R164, R147, R168 ;  /* 0x000000a893a47220 */ /* 0x000fe20000410000 */
[----:B------:R-:W-:Y:S01]  /*24c0*/  FMUL.FTZ R169, R178, UR15 ;  /* 0x0000000fb2a97c20 */ /* 0x000fe20008410000 */
[----:B------:R-:W-:-:S03]  /*24d0*/  FADD.FTZ R58, R58, R177 ;  /* 0x000000b13a3a7221 */ /* 0x000fc60000010000 */
[----:B------:R-:W-:-:S07]  /*24e0*/  FSEL R218, R164, RZ, P0 ;  /* 0x000000ffa4da7208 */ /* 0x000fce0000000000 */
[----:B------:R-:W-:-:S04]  /*24f0*/  @P0 PRMT R165, R165, 0x7632, R165 ;  /* 0x00007632a5a50816 */ /* 0x000fc800000000a5 */
[----:B------:R-:W-:-:S05]  /*2500*/  @P0 SHF.L.U32 R165, R165, 0x10, RZ ;  /* 0x00000010a5a50819 */ /* 0x000fca00000006ff */
[----:B------:R-:W-:Y:S01]  /*2510*/  @P0 FMUL.FTZ R176, R168, R165 ;  /* 0x000000a5a8b00220 */ /* 0x000fe20000410000 */
[----:B------:R-:W-:Y:S01]  /*2520*/  LOP3.LUT P0, RZ, R217, 0xff, RZ, 0xc0, !PT ;  /* 0x000000ffd9ff7812 */ /* 0x000fe2000780c0ff */
[----:B------:R-:W-:Y:S02]  /*2530*/  FMUL.FTZ R165, R140, R169 ;  /* 0x000000a98ca57220 */ /* 0x000fe40000410000 */
[----:B------:R-:W-:-:S03]  /*2540*/  FADD.FTZ R59, R59, R176 ;  /* 0x000000b03b3b7221 */ /* 0x000fc60000010000 */
[----:B------:R-:W-:Y:S01]  /*2550*/  FSEL R178, R165, RZ, P0 ;  /* 0x000000ffa5b27208 */ /* 0x000fe20000000000 */
[----:B------:R-:W-:-:S06]  /*2560*/  FMUL.FTZ R165, R141, R212 ;  /* 0x000000d48da57220 */ /* 0x000fcc0000410000 */
[----:B------:R-:W-:-:S05]  /*2570*/  @P0 SHF.L.U32 R164, R166, 0x10, RZ ;  /* 0x00000010a6a40819 */ /* 0x000fca00000006ff */
[----:B------:R-:W-:Y:S01]  /*2580*/  @P0 FMUL.FTZ R179, R169, R164 ;  /* 0x000000a4a9b30220 */ /* 0x000fe20000410000 */
[----:B------:R-:W-:Y:S01]  /*2590*/  LOP3.LUT P0, RZ, R217, 0xff00, RZ, 0xc0, !PT ;  /* 0x0000ff00d9ff7812 */ /* 0x000fe2000780c0ff */
[----:B------:R-:W-:Y:S02]  /*25a0*/  FMUL.FTZ R169, R142, R221 ;  /* 0x000000dd8ea97220 */ /* 0x000fe40000410000 */
[----:B------:R-:W-:Y:S01]  /*25b0*/  FADD.FTZ R52, R52, R179 ;  /* 0x000000b334347221 */ /* 0x000fe20000010000 */
[----:B------:R-:W-:-:S04]  /*25c0*/  FSEL R219, R165, RZ, P0 ;  /* 0x000000ffa5db7208 */ /* 0x000fc80000000000 */
[----:B------:R-:W-:-:S05]  /*25d0*/  F2FP.BF16.F32.PACK_AB R170, R219, R178 ;  /* 0x000000b2dbaa723e */ /* 0x000fca00000010ff */
[----:B------:R-:W-:Y:S02]  /*25e0*/  @P0 PRMT R164, R166, 0x7632, R164 ;  /* 0x00007632a6a40816 */ /* 0x000fe400000000a4 */
[----:B------:R-:W-:Y:S02]  /*25f0*/  MOV R166, RZ ;  /* 0x000000ff00a67202 */ /* 0x000fe40000000f00 */
[----:B------:R-:W-:-:S05]  /*2600*/  @P0 SHF.L.U32 R164, R164, 0x10, RZ ;  /* 0x00000010a4a40819 */ /* 0x000fca00000006ff */
[----:B------:R-:W-:Y:S01]  /*2610*/  @P0 FMUL.FTZ R166, R212, R164 ;  /* 0x000000a4d4a60220 */ /* 0x000fe20000410000 */
[----:B------:R-:W-:Y:S01]  /*2620*/  LOP3.LUT P0, RZ, R217, 0xff0000, RZ, 0xc0, !PT ;  /* 0x00ff0000d9ff7812 */ /* 0x000fe2000780c0ff */
[----:B------:R-:W0:Y:S01]  /*2630*/  LDC.64 R164, c[0x0][0x2f8] ;  /* 0x0000be00ffa47b82 */ /* 0x000e220000000a00 */
[----:B------:R-:W-:Y:S01]  /*2640*/  FMUL.FTZ R212, R174, UR15 ;  /* 0x0000000faed47c20 */ /* 0x000fe20008410000 */
[----:B------:R-:W-:Y:S01]  /*2650*/  FADD.FTZ R53, R53, R166 ;  /* 0x000000a635357221 */ /* 0x000fe20000010000 */
[----:B------:R-:W-:Y:S02]  /*2660*/  FSEL R174, R169, RZ, P0 ;  /* 0x000000ffa9ae7208 */ /* 0x000fe40000000000 */
[----:B------:R-:W-:-:S07]  /*2670*/  F2FP.BF16.F32.PACK_AB R169, R218, R213 ;  /* 0x000000d5daa9723e */ /* 0x000fce00000010ff */
[----:B------:R-:W-:-:S05]  /*2680*/  @P0 SHF.L.U32 R168, R167, 0x10, RZ ;  /* 0x00000010a7a80819 */ /* 0x000fca00000006ff */
[----:B------:R-:W-:Y:S01]  /*2690*/  @P0 FMUL.FTZ R211, R221, R168 ;  /* 0x000000a8ddd30220 */ /* 0x000fe20000410000 */
[----:B------:R-:W-:Y:S01]  /*26a0*/  FMUL.FTZ R168, R143, R212 ;  /* 0x000000d48fa87220 */ /* 0x000fe20000410000 */
[----:B------:R-:W-:Y:S02]  /*26b0*/  LOP3.LUT P0, RZ, R217, 0xff000000, RZ, 0xc0, !PT ;  /* 0xff000000d9ff7812 */ /* 0x000fe4000780c0ff */
[----:B------:R-:W-:Y:S02]  /*26c0*/  FADD.FTZ R54, R54, R211 ;  /* 0x000000d336367221 */ /* 0x000fe40000010000 */
[----:B------:R-:W-:Y:S01]  /*26d0*/  FSEL R221, R168, RZ, P0 ;  /* 0x000000ffa8dd7208 */ /* 0x000fe20000000000 */
[----:B0-----:R-:W-:Y:S01]  /*26e0*/  IMAD.WIDE.U32 R164, R191, 0x10, R164 ;  /* 0x00000010bfa47825 */ /* 0x001fe200078e00a4 */
[----:B------:R-:W-:Y:S02]  /*26f0*/  F2FP.BF16.F32.PACK_AB R168, R222, R171 ;  /* 0x000000abdea8723e */ /* 0x000fe400000010ff */
[----:B------:R-:W-:-:S02]  /*2700*/  F2FP.BF16.F32.PACK_AB R171, R221, R174 ;  /* 0x000000aeddab723e */ /* 0x000fc400000010ff */
[----:B------:R-:W-:Y:S02]  /*2710*/  MOV R174, RZ ;  /* 0x000000ff00ae7202 */ /* 0x000fe40000000f00 */
[----:B------:R-:W-:Y:S01]  /*2720*/  IADD3 R191, R191, 0x100, RZ ;  /* 0x00000100bfbf7810 */ /* 0x000fe20007ffe0ff */
[----:B------:R0:W-:Y:S01]  /*2730*/  STG.E.128 desc[UR4][R164.64], R168 ;  /* 0x000000a8a4007986 */ /* 0x0001e2000c101d04 */
[----:B------:R-:W-:-:S04]  /*2740*/  @P0 PRMT R167, R167, 0x7632, R167 ;  /* 0x00007632a7a70816 */ /* 0x000fc800000000a7 */
[----:B------:R-:W-:-:S05]  /*2750*/  @P0 SHF.L.U32 R167, R167, 0x10, RZ ;  /* 0x00000010a7a70819 */ /* 0x000fca00000006ff */
[----:B------:R-:W-:-:S04]  /*2760*/  @P0 FMUL.FTZ R174, R212, R167 ;  /* 0x000000a7d4ae0220 */ /* 0x000fc80000410000 */
[----:B------:R-:W-:-:S07]  /*2770*/  FADD.FTZ R55, R55, R174 ;  /* 0x000000ae37377221 */ /* 0x000fce0000010000 */
.L_x_3233:
[----:B------:R-:W-:Y:S05]  /*2780*/  BSYNC B0 ;  /* 0x0000000000007941 */ /* 0x000fea0003800000 */
.L_x_3232:
[----:B------:R-:W-:Y:S04]  /*2790*/  BSSY B0, `(.L_x_3234) ;  /* 0x000009e000007945 */ /* 0x000fe80003800000 */
[----:B------:R-:W-:Y:S05]  /*27a0*/  @!P4 BRA `(.L_x_3235) ;  /* 0x000000080070c947 */ /* 0x000fea0003800000 */
[----:B0-----:R-:W0:Y:S02]  /*27b0*/  LDC.64 R164, c[0x0][0x220] ;  /* 0x00008800ffa47b82 */ /* 0x001e240000000a00 */
        /* <DEDUP_REMOVED lines=28> */
[--C-:B------:R-:W-:Y:S01]  /*2980*/  FFMA.FTZ R168, R188, R173, R174.reuse ;  /* 0x000000adbca87223 */ /* 0x100fe200000100ae */
[----:B------:R-:W-:Y:S01]  /*2990*/  FMUL.FTZ R218, R194, R175 ;  /* 0x000000afc2da7220 */ /* 0x000fe20000410000 */
[----:B------:R-:W-:Y:S01]  /*29a0*/  @P0 FADD.FTZ R222, R222, R171 ;  /* 0x000000abdede0221 */ /* 0x000fe20000010000 */
[-CC-:B------:R-:W-:Y:S01]  /*29b0*/  FFMA.FTZ R171, R181, R173.reuse, R174.reuse ;  /* 0x000000adb5ab7223 */ /* 0x180fe200000100ae */
[----:B------:R-:W-:Y:S01]  /*29c0*/  FFMA.FTZ R175, R192, R173, R174 ;  /* 0x000000adc0af7223 */ /* 0x000fe200000100ae */
[----:B------:R-:W-:Y:S01]  /*29d0*/  @P0 FADD.FTZ R178, R178, R169 ;  /* 0x000000a9b2b20221 */ /* 0x000fe20000010000 */
[--C-:B------:R-:W-:Y:S01]  /*29e0*/  FADD.FTZ R169, R189, -R168.reuse ;  /* 0x800000a8bda97221 */ /* 0x100fe20000010000 */
[----:B------:R-:W-:Y:S01]  /*29f0*/  FADD.FTZ R171, R180, -R171 ;  /* 0x800000abb4ab7221 */ /* 0x000fe20000010000 */
[----:B------:R-:W-:Y:S01]  /*2a00*/  @P0 FADD.FTZ R218, R218, R177 ;  /* 0x000000b1dada0221 */ /* 0x000fe20000010000 */
[----:B------:R-:W-:Y:S01]  /*2a10*/  @P0 PRMT R168, R30, 0x7632, R168 ;  /* 0x000076321ea80816 */ /* 0x000fe200000000a8 */
[----:B------:R-:W-:Y:S01]  /*2a20*/  FADD.FTZ R177, R190, -R175 ;  /* 0x800000afbeb17221 */ /* 0x000fe20000010000 */
[C---:B------:R-:W-:Y:S01]  /*2a30*/  @P0 PRMT R174, R31.reuse, 0x7632, R174 ;  /* 0x000076321fae0816 */ /* 0x040fe200000000ae */
[C---:B------:R-:W-:Y:S01]  /*2a40*/  FMUL.FTZ R212, R194.reuse, R169 ;  /* 0x000000a9c2d47220 */ /* 0x040fe20000410000 */
        /* <DEDUP_REMOVED lines=114> */
.L_x_3235:
[----:B------:R-:W-:Y:S05]  /*3170*/  BSYNC B0 ;  /* 0x0000000000007941 */ /* 0x000fea0003800000 */
.L_x_3234:
[----:B------:R-:W-:Y:S04]  /*3180*/  BSSY B0, `(.L_x_3236) ;  /* 0x000009c000007945 */ /* 0x000fe80003800000 */
[----:B------:R-:W-:Y:S05]  /*3190*/  @!P3 BRA `(.L_x_3237) ;  /* 0x000000080068b947 */ /* 0x000fea0003800000 */
[----:B------:R-:W-:Y:S02]  /*31a0*/  ISETP.NE.U32.AND P0, PT, RZ, UR8, PT ;  /* 0x00000008ff007c0c */ /* 0x000fe4000bf05070 */
[----:B01----:R-:W-:Y:S02]  /*31b0*/  FSEL R170, R172, RZ, !P6 ;  /* 0x000000ffacaa7208 */ /* 0x003fe40007000000 */
[----:B------:R-:W-:-:S03]  /*31c0*/  ISETP.NE.AND.EX P0, PT, RZ, UR9, PT, P0 ;  /* 0x00000009ff007c0c */ /* 0x000fc6000bf05300 */
        /* <DEDUP_REMOVED lines=8> */
[C---:B------:R-:W-:Y:S01]  /*3250*/  FMUL.FTZ R212, R194.reuse, R165 ;  /* 0x000000a5c2d47220 */ /* 0x040fe20000410000 */
[----:B------:R-:W-:Y:S01]  /*3260*/  FMUL.FTZ R218, R194, R169 ;  /* 0x000000a9c2da7220 */ /* 0x000fe20000410000 */
[----:B------:R-:W-:Y:S01]  /*3270*/  @P0 PRMT R164, R156, 0x7632, R164 ;  /* 0x000076329ca40816 */ /* 0x000fe200000000a4 */
[----:B------:R-:W-:Y:S01]  /*3280*/  FMUL.FTZ R176, R194, R175 ;  /* 0x000000afc2b07220 */ /* 0x000fe20000410000 */
[----:B------:R-:W-:Y:S01]  /*3290*/  FADD.FTZ R171, R198, -R167 ;  /* 0x800000a7c6ab7221 */ /* 0x000fe20000010000 */
[----:B------:R-:W-:Y:S01]  /*32a0*/  @P0 SHF.L.U32 R167, R156, 0x10, RZ ;  /* 0x000000109ca70819 */ /* 0x000fe200000006ff */
[----:B------:R-:W-:Y:S01]  /*32b0*/  FADD.FTZ R177, R200, -R177 ;  /* 0x800000b1c8b17221 */ /* 0x000fe20000010000 */
[----:B------:R-:W-:Y:S01]  /*32c0*/  @P0 SHF.L.U32 R165, R164, 0x10, RZ ;  /* 0x00000010a4a50819 */ /* 0x000fe200000006ff */
[----:B------:R-:W-:Y:S01]  /*32d0*/  FFMA.FTZ R168, R206, R173, R170 ;  /* 0x000000adcea87223 */ /* 0x000fe200000100aa */
[----:B------:R-:W-:Y:S01]  /*32e0*/  @P0 PRMT R164, R157, 0x7632, R164 ;  /* 0x000076329da40816 */ /* 0x000fe200000000a4 */
[----:B------:R-:W-:Y:S01]  /*32f0*/  @P0 FADD.FTZ R212, R212, R167 ;  /* 0x000000a7d4d40221 */ /* 0x000fe20000010000 */
[----:B------:R-:W-:Y:S01]  /*3300*/  @P0 PRMT R166, R158, 0x7632, R166 ;  /* 0x000076329ea60816 */ /* 0x000fe200000000a6 */
[----:B------:R-:W-:Y:S01]  /*3310*/  @P0 FADD.FTZ R218, R218, R165 ;  /* 0x000000a5dada0221 */ /* 0x000fe20000010000 */
[----:B------:R-:W-:Y:S01]  /*3320*/  @P0 SHF.L.U32 R165, R164, 0x10, RZ ;  /* 0x00000010a4a50819 */ /* 0x000fe200000006ff */
[----:B------:R-:W-:Y:S01]  /*3330*/  FMUL.FTZ R174, R194, R177 ;  /* 0x000000b1c2ae7220 */ /* 0x000fe20000410000 */
[----:B------:R-:W-:Y:S01]  /*3340*/  @P0 SHF.L.U32 R167, R158, 0x10, RZ ;  /* 0x000000109ea70819 */ /* 0x000fe200000006ff */
[-CC-:B------:R-:W-:Y:S01]  /*3350*/  FFMA.FTZ R211, R203, R173.reuse, R170.reuse ;  /* 0x000000adcbd37223 */ /* 0x180fe200000100aa */
[----:B------:R-:W-:Y:S01]  /*3360*/  @P0 SHF.L.U32 R169, R166, 0x10, RZ ;  /* 0x00000010a6a90819 */ /* 0x000fe200000006ff */
[----:B------:R-:W-:Y:S01]  /*3370*/  @P0 FADD.FTZ R176, R176, R165 ;  /* 0x000000a5b0b00221 */ /* 0x000fe20000010000 */
[----:B------:R-:W-:Y:S01]  /*3380*/  FFMA.FTZ R170, R210, R173, R170 ;  /* 0x000000add2aa7223 */ /* 0x000fe200000100aa */
[----:B------:R-:W0:Y:S01]  /*3390*/  LDC.64 R164, c[0x0][0x220] ;  /* 0x00008800ffa47b82 */ /* 0x000e220000000a00 */
[----:B------:R-:W-:Y:S01]  /*33a0*/  @P0 FADD.FTZ R174, R174, R167 ;  /* 0x000000a7aeae0221 */ /* 0x000fe20000010000 */
[----:B------:R-:W-:Y:S01]  /*33b0*/  @P0 SHF.L.U32 R173, R157, 0x10, RZ ;  /* 0x000000109dad0819 */ /* 0x000fe200000006ff */
[--C-:B------:R-:W-:Y:S01]  /*33c0*/  FADD.FTZ R179, R205, -R168.reuse ;  /* 0x800000a8cdb37221 */ /* 0x100fe20000010000 */
[----:B------:R-:W-:Y:S01]  /*33d0*/  FMUL.FTZ R178, R194, R171 ;  /* 0x000000abc2b27220 */ /* 0x000fe20000410000 */
[----:B------:R-:W-:Y:S01]  /*33e0*/  FADD.FTZ R211, R208, -R211 ;  /* 0x800000d3d0d37221 */ /* 0x000fe20000010000 */
[----:B------:R-:W-:Y:S01]  /*33f0*/  @P0 PRMT R168, R159, 0x7632, R168 ;  /* 0x000076329fa80816 */ /* 0x000fe200000000a8 */
[----:B------:R-:W-:Y:S01]  /*3400*/  FADD.FTZ R213, R207, -R170 ;  /* 0x800000aacfd57221 */ /* 0x000fe20000010000 */
[----:B------:R-:W-:Y:S01]  /*3410*/  @P0 FADD.FTZ R178, R178, R173 ;  /* 0x000000adb2b20221 */ /* 0x000fe20000010000 */
[C---:B------:R-:W-:Y:S01]  /*3420*/  FMUL.FTZ R170, R194.reuse, R179 ;  /* 0x000000b3c2aa7220 */ /* 0x040fe20000410000 */
[C---:B------:R-:W-:Y:S01]  /*3430*/  FMUL.FTZ R172, R194.reuse, R211 ;  /* 0x000000d3c2ac7220 */ /* 0x040fe20000410000 */
[----:B------:R-:W-:Y:S01]  /*3440*/  @P0 SHF.L.U32 R171, R159, 0x10, RZ ;  /* 0x000000109fab0819 */ /* 0x000fe200000006ff */
[----:B------:R-:W-:Y:S01]  /*3450*/  FMUL.FTZ R194, R194, R213 ;  /* 0x000000d5c2c27220 */ /* 0x000fe20000410000 */
[----:B------:R-:W-:Y:S01]  /*3460*/  @P0 SHF.L.U32 R173, R168, 0x10, RZ ;  /* 0x00000010a8ad0819 */ /* 0x000fe200000006ff */
[----:B------:R-:W-:-:S02]  /*3470*/  @P0 FADD.FTZ R170, R170, R169 ;  /* 0x000000a9aaaa0221 */ /* 0x000fc40000010000 */
[----:B------:R-:W-:Y:S02]  /*3480*/  @P0 FADD.FTZ R172, R172, R171 ;  /* 0x000000abacac0221 */ /* 0x000fe40000010000 */
[----:B------:R-:W-:Y:S01]  /*3490*/  @P0 FADD.FTZ R194, R194, R173 ;  /* 0x000000adc2c20221 */ /* 0x000fe20000010000 */
[----:B------:R-:W-:-:S04]  /*34a0*/  ISETP.NE.U32.AND P0, PT, RZ, UR16, PT ;  /* 0x00000010ff007c0c */ /* 0x000fc8000bf05070 */
[----:B------:R-:W-:Y:S01]  /*34b0*/  ISETP.NE.AND.EX P0, PT, RZ, UR17, PT, P0 ;  /* 0x00000011ff007c0c */ /* 0x000fe2000bf05300 */
[----:B0-----:R-:W-:-:S06]  /*34c0*/  IMAD.WIDE.U32 R164, R191, 0x10, R164 ;  /* 0x00000010bfa47825 */ /* 0x001fcc00078e00a4 */
[----:B------:R-:W2:Y:S06]  /*34d0*/  LDG.E.128 R164, desc[UR4][R164.64] ;  /* 0x00000004a4a47981 */ /* 0x000eac000c1e1d00 */
[----:B------:R-:W-:Y:S02]  /*34e0*/  @P0 F2FP.BF16.F32.PACK_AB R171, RZ, R212 ;  /* 0x000000d4ffab023e */ /* 0x000fe400000010ff */
[----:B------:R-:W-:Y:S02]  /*34f0*/  @P0 F2FP.BF16.F32.PACK_AB R175, RZ, R178 ;  /* 0x000000b2ffaf023e */ /* 0x000fe400000010ff */
[----:B------:R-:W-:-:S02]  /*3500*/  @P0 F2FP.BF16.F32.PACK_AB R179, RZ, R174 ;  /* 0x000000aeffb3023e */ /* 0x000fc400000010ff */
[----:B------:R-:W-:Y:S02]  /*3510*/  @P0 F2FP.BF16.F32.PACK_AB R213, RZ, R172 ;  /* 0x000000acffd5023e */ /* 0x000fe400000010ff */
[----:B------:R-:W-:Y:S02]  /*3520*/  @P0 LEA R168, P6, R191, UR16, 0x4 ;  /* 0x00000010bfa80c11 */ /* 0x000fe4000f8c20ff */
[----:B------:R-:W-:Y:S02]  /*3530*/  @P0 F2FP.BF16.F32.PACK_AB R173, RZ, R218 ;  /* 0x000000daffad023e */ /* 0x000fe400000010ff */
[----:B------:R-:W-:Y:S02]  /*3540*/  @P0 F2FP.BF16.F32.PACK_AB R177, RZ, R176 ;  /* 0x000000b0ffb1023e */ /* 0x000fe400000010ff */
[----:B------:R-:W-:Y:S02]  /*3550*/  @P0 F2FP.BF16.F32.PACK_AB R211, RZ, R170 ;  /* 0x000000aaffd3023e */ /* 0x000fe400000010ff */
[----:B------:R-:W-:-:S02]  /*3560*/  @P0 F2FP.BF16.F32.PACK_AB R219, RZ, R194 ;  /* 0x000000c2ffdb023e */ /* 0x000fc400000010ff */
[----:B------:R-:W-:Y:S02]  /*3570*/  @P0 PRMT R160, R171, 0x7610, R160 ;  /* 0x00007610aba00816 */ /* 0x000fe400000000a0 */
[----:B------:R-:W-:Y:S02]  /*3580*/  @P0 PRMT R161, R175, 0x7610, R161 ;  /* 0x00007610afa10816 */ /* 0x000fe400000000a1 */
[----:B------:R-:W-:Y:S02]  /*3590*/  @P0 PRMT R162, R179, 0x7610, R162 ;  /* 0x00007610b3a20816 */ /* 0x000fe400000000a2 */
[----:B------:R-:W-:Y:S02]  /*35a0*/  @P0 PRMT R163, R213, 0x7610, R163 ;  /* 0x00007610d5a30816 */ /* 0x000fe400000000a3 */
[----:B------:R-:W-:Y:S02]  /*35b0*/  @P0 LEA.HI.X R169, R191, UR17, RZ, 0x4, P6 ;  /* 0x00000011bfa90c11 */ /* 0x000fe4000b0f24ff */
[----:B------:R-:W-:-:S02]  /*35c0*/  @P0 PRMT R160, R160, 0x5410, R173 ;  /* 0x00005410a0a00816 */ /* 0x000fc400000000ad */
[----:B------:R-:W-:Y:S02]  /*35d0*/  @P0 PRMT R161, R161, 0x5410, R177 ;  /* 0x00005410a1a10816 */ /* 0x000fe400000000b1 */
[----:B------:R-:W-:Y:S02]  /*35e0*/  @P0 PRMT R162, R162, 0x5410, R211 ;  /* 0x00005410a2a20816 */ /* 0x000fe400000000d3 */
[----:B------:R-:W-:Y:S02]  /*35f0*/  @P0 PRMT R163, R163, 0x5410, R219 ;  /* 0x00005410a3a30816 */ /* 0x000fe400000000db */
[----:B------:R-:W-:-:S03]  /*3600*/  MOV R171, R186 ;  /* 0x000000ba00ab7202 */ /* 0x000fc60000000f00 */
[----:B------:R0:W-:Y:S01]  /*3610*/  @P0 STG.E.128 desc[UR4][R168.64], R160 ;  /* 0x000000a0a8000986 */ /* 0x0001e2000c101d04 */
[----:B------:R-:W-:Y:S01]  /*3620*/  LOP3.LUT P0, RZ, R171, 0xff, RZ, 0xc0, !PT ;  /* 0x000000ffabff7812 */ /* 0x000fe2000780c0ff */
[----:B------:R-:W-:Y:S01]  /*3630*/  FMUL.FTZ R212, R212, R209 ;  /* 0x000000d1d4d47220 */ /* 0x000fe20000410000 */
[----:B------:R-:W-:-:S03]  /*3640*/  HFMA2.MMA R173, -RZ, RZ, 0, 0 ;  /* 0x00000000ffad7435 */ /* 0x000fc600000001ff */
[----:B------:R-:W-:-:S04]  /*3650*/  FMUL.FTZ R212, R212, UR15 ;  /* 0x0000000fd4d47c20 */ /* 0x000fc80008410000 */
[----:B------:R-:W-:Y:S01]  /*3660*/  FMUL.FTZ R175, R112, R212 ;  /* 0x000000d470af7220 */ /* 0x000fe20000410000 */
[----:B------:R-:W-:-:S04]  /*3670*/  FMUL.FTZ R218, R218, R209 ;  /* 0x000000d1dada7220 */ /* 0x000fc80000410000 */
[----:B------:R-:W-:-:S04]  /*3680*/  FMUL.FTZ R218, R218, UR15 ;  /* 0x0000000fdada7c20 */ /* 0x000fc80008410000 */
[----:B0-----:R-:W-:Y:S01]  /*3690*/  FMUL.FTZ R168, R113, R218 ;  /* 0x000000da71a87220 */ /* 0x001fe20000410000 */
[----:B------:R-:W-:-:S04]  /*36a0*/  FMUL.FTZ R178, R178, R209 ;  /* 0x000000d1b2b27220 */ /* 0x000fc80000410000 */
[----:B------:R-:W-:Y:S01]  /*36b0*/  FMUL.FTZ R169, R178, UR15 ;  /* 0x0000000fb2a97c20 */ /* 0x000fe20008410000 */
[-C--:B------:R-:W-:Y:S01]  /*36c0*/  FMUL.FTZ R176, R176, R209.reuse ;  /* 0x000000d1b0b07220 */ /* 0x080fe20000410000 */
[----:B------:R-:W-:-:S04]  /*36d0*/  FMUL.FTZ R174, R174, R209 ;  /* 0x000000d1aeae7220 */ /* 0x000fc80000410000 */
[----:B------:R-:W-:Y:S01]  /*36e0*/  FMUL.FTZ R179, R174, UR15 ;  /* 0x0000000faeb37c20 */ /* 0x000fe20008410000 */
[----:B------:R-:W-:-:S04]  /*36f0*/  FMUL.FTZ R170, R170, R209 ;  /* 0x000000d1aaaa7220 */ /* 0x000fc80000410000 */
[----:B------:R-:W-:Y:S01]  /*3700*/  FMUL.FTZ R170, R170, UR15 ;  /* 0x0000000faaaa7c20 */ /* 0x000fe20008410000 */
[----:B------:R-:W-:-:S04]  /*3710*/  FMUL.FTZ R172, R172, R209 ;  /* 0x000000d1acac7220 */ /* 0x000fc80000410000 */
[----:B------:R-:W-:Y:S01]  /*3720*/  FMUL.FTZ R213, R172, UR15 ;  /* 0x0000000facd57c20 */ /* 0x000fe20008410000 */
[----:B------:R-:W-:-:S04]  /*3730*/  FMUL.FTZ R194, R194, R209 ;  /* 0x000000d1c2c27220 */ /* 0x000fc80000410000 */
[----:B------:R-:W-:Y:S01]  /*3740*/  FMUL.FTZ R194, R194, UR15 ;  /* 0x0000000fc2c27c20 */ /* 0x000fe20008410000 */
[----:B--2---:R-:W-:-:S05]  /*3750*/  @P0 SHF.L.U32 R171, R164, 0x10, RZ ;  /* 0x00000010a4ab0819 */ /* 0x004fca00000006ff */
[----:B------:R-:W-:Y:S01]  /*3760*/  @P0 FMUL.FTZ R173, R212, R171 ;  /* 0x000000abd4ad0220 */ /* 0x000fe20000410000 */
[----:B------:R-:W-:Y:S02]  /*3770*/  FSEL R171, R175, RZ, P0 ;  /* 0x000000ffafab7208 */ /* 0x000fe40000000000 */
[----:B------:R-:W-:Y:S02]  /*3780*/  LOP3.LUT P0, RZ, R186, 0xff00, RZ, 0xc0, !PT ;  /* 0x0000ff00baff7812 */ /* 0x000fe4000780c0ff */
[----:B------:R-:W-:-:S11]  /*3790*/  MOV R212, RZ ;  /* 0x000000ff00d47202 */ /* 0x000fd60000000f00 */
[----:B------:R-:W-:-:S04]  /*37a0*/  @P0 PRMT R164, R164, 0x7632, R164 ;  /* 0x00007632a4a40816 */ /* 0x000fc800000000a4 */
[----:B------:R-:W-:-:S05]  /*37b0*/  @P0 SHF.L.U32 R164, R164, 0x10, RZ ;  /* 0x00000010a4a40819 */ /* 0x000fca00000006ff */
[----:B------:R-:W-:Y:S01]  /*37c0*/  @P0 FMUL.FTZ R212, R218, R164 ;  /* 0x000000a4dad40220 */ /* 0x000fe20000410000 */
[----:B------:R-:W-:Y:S02]  /*37d0*/  FSEL R218, R168, RZ, P0 ;  /* 0x000000ffa8da7208 */ /* 0x000fe40000000000 */
[----:B------:R-:W-:Y:S01]  /*37e0*/  LOP3.LUT P0, RZ, R186, 0xff0000, RZ, 0xc0, !PT ;  /* 0x00ff0000baff7812 */ /* 0x000fe2000780c0ff */
[----:B------:R-:W-:Y:S01]  /*37f0*/  HFMA2.MMA R175, -RZ, RZ, 0, 0 ;  /* 0x00000000ffaf7435 */ /* 0x000fe200000001ff */
[----:B------:R-:W-:-:S11]  /*3800*/  FMUL.FTZ R168, R114, R169 ;  /* 0x000000a972a87220 */ /* 0x000fd60000410000 */
[----:B------:R-:W-:-:S05]  /*3810*/  @P0 SHF.L.U32 R164, R165, 0x10, RZ ;  /* 0x00000010a5a40819 */ /* 0x000fca00000006ff */
[----:B------:R-:W-:Y:S01]  /*3820*/  @P0 FMUL.FTZ R175, R169, R164 ;  /* 0x000000a4a9af0220 */ /* 0x000fe20000410000 */
[----:B------:R-:W-:Y:S02]  /*3830*/  FSEL R169, R168, RZ, P0 ;  /* 0x000000ffa8a97208 */ /* 0x000fe40000000000 */
[----:B------:R-:W-:Y:S01]  /*3840*/  LOP3.LUT P0, RZ, R186, 0xff000000, RZ, 0xc0, !PT ;  /* 0xff000000baff7812 */ /* 0x000fe2000780c0ff */
[----:B------:R-:W-:Y:S01]  /*3850*/  FMUL.FTZ R168, R176, UR15 ;  /* 0x0000000fb0a87c20 */ /* 0x000fe20008410000 */
[----:B------:R-:W-:-:S03]  /*3860*/  CS2R R176, SRZ ;  /* 0x0000000000b07805 */ /* 0x000fc6000001ff00 */
[----:B------:R-:W-:-:S08]  /*3870*/  FMUL.FTZ R164, R115, R168 ;  /* 0x000000a873a47220 */ /* 0x000fd00000410000 */
[----:B------:R-:W-:-:S04]  /*3880*/  @P0 PRMT R165, R165, 0x7632, R165 ;  /* 0x00007632a5a50816 */ /* 0x000fc800000000a5 */
[----:B------:R-:W-:Y:S02]  /*3890*/  @P0 SHF.L.U32 R165, R165, 0x10, RZ ;  /* 0x00000010a5a50819 */ /* 0x000fe400000006ff */
[----:B------:R-:W-:-:S03]  /*38a0*/  FSEL R178, R164, RZ, P0 ;  /* 0x000000ffa4b27208 */ /* 0x000fc60000000000 */
[----:B------:R-:W-:Y:S01]  /*38b0*/  @P0 FMUL.FTZ R176, R168, R165 ;  /* 0x000000a5a8b00220 */ /* 0x000fe20000410000 */
[----:B------:R-:W-:Y:S01]  /*38c0*/  LOP3.LUT P0, RZ, R187, 0xff, RZ, 0xc0, !PT ;  /* 0x000000ffbbff7812 */ /* 0x000fe2000780c0ff */
[----:B------:R-:W-:-:S05]  /*38d0*/  FMUL.FTZ R165, R108, R179 ;  /* 0x000000b36ca57220 */ /* 0x000fca0000410000 */
[----:B------:R-:W-:-:S07]  /*38e0*/  FSEL R174, R165, RZ, P0 ;  /* 0x000000ffa5ae7208 */ /* 0x000fce0000000000 */
[----:B------:R-:W-:-:S05]  /*38f0*/  @P0 SHF.L.U32 R164, R166, 0x10, RZ ;  /* 0x00000010a6a40819 */ /* 0x000fca00000006ff */
[----:B------:R-:W-:Y:S01]  /*3900*/  @P0 FMUL.FTZ R177, R179, R164 ;  /* 0x000000a4b3b10220 */ /* 0x000fe20000410000 */
[----:B------:R-:W-:Y:S01]  /*3910*/  LOP3.LUT P0, RZ, R187, 0xff00, RZ, 0xc0, !PT ;  /* 0x0000ff00bbff7812 */ /* 0x000fe2000780c0ff */
[----:B------:R-:W-:-:S12]  /*3920*/  FMUL.FTZ R165, R109, R170 ;  /* 0x000000aa6da57220 */ /* 0x000fd80000410000 */
[----:B------:R-:W-:-:S04]  /*3930*/  @P0 PRMT R164, R166, 0x7632, R164 ;  /* 0x00007632a6a40816 */ /* 0x000fc800000000a4 */
[----:B------:R-:W-:Y:S02]  /*3940*/  @P0 SHF.L.U32 R164, R164, 0x10, RZ ;  /* 0x00000010a4a40819 */ /* 0x000fe400000006ff */
[----:B------:R-:W-:Y:S02]  /*3950*/  MOV R166, RZ ;  /* 0x000000ff00a67202 */ /* 0x000fe40000000f00 */
[----:B------:R-:W-:Y:S01]  /*3960*/  FSEL R211, R165, RZ, P0 ;  /* 0x000000ffa5d37208 */ /* 0x000fe20000000000 */
[----:B------:R-:W-:Y:S01]  /*3970*/  @P0 FMUL.FTZ R166, R170, R164 ;  /* 0x000000a4aaa60220 */ /* 0x000fe20000410000 */
[----:B------:R-:W-:Y:S01]  /*3980*/  LOP3.LUT P0, RZ, R187, 0xff0000, RZ, 0xc0, !PT ;  /* 0x00ff0000bbff7812 */ /* 0x000fe2000780c0ff */
[----:B------:R-:W-:Y:S01]  /*3990*/  HFMA2.MMA R179, -RZ, RZ, 0, 0 ;  /* 0x00000000ffb37435 */ /* 0x000fe200000001ff */
[----:B------:R-:W-:-:S05]  /*39a0*/  FMUL.FTZ R165, R110, R213 ;  /* 0x000000d56ea57220 */ /* 0x000fca0000410000 */
[----:B------:R-:W-:-:S06]  /*39b0*/  FSEL R172, R165, RZ, P0 ;  /* 0x000000ffa5ac7208 */ /* 0x000fcc0000000000 */
[----:B------:R-:W-:-:S05]  /*39c0*/  @P0 SHF.L.U32 R164, R167, 0x10, RZ ;  /* 0x00000010a7a40819 */ /* 0x000fca00000006ff */
[----:B------:R-:W-:Y:S01]  /*39d0*/  @P0 FMUL.FTZ R179, R213, R164 ;  /* 0x000000a4d5b30220 */ /* 0x000fe20000410000 */
[----:B------:R-:W-:Y:S01]  /*39e0*/  LEA R164, P0, R191, UR18, 0x4 ;  /* 0x00000012bfa47c11 */ /* 0x000fe2000f8020ff */
[----:B------:R-:W-:-:S03]  /*39f0*/  FMUL.FTZ R168, R111, R194 ;  /* 0x000000c26fa87220 */ /* 0x000fc60000410000 */
[----:B------:R-:W-:Y:S02]  /*3a00*/  LEA.HI.X R165, R191, UR19, RZ, 0x4, P0 ;  /* 0x00000013bfa57c11 */ /* 0x000fe400080f24ff */
[----:B------:R-:W-:-:S04]  /*3a10*/  LOP3.LUT P0, RZ, R187, 0xff000000, RZ, 0xc0, !PT ;  /* 0xff000000bbff7812 */ /* 0x000fc8000780c0ff */
[----:B------:R-:W-:Y:S02]  /*3a20*/  FSEL R191, R168, RZ, P0 ;  /* 0x000000ffa8bf7208 */ /* 0x000fe40000000000 */
[----:B------:R-:W-:Y:S02]  /*3a30*/  F2FP.BF16.F32.PACK_AB R168, R218, R171 ;  /* 0x000000abdaa8723e */ /* 0x000fe400000010ff */
[----:B------:R-:W-:Y:S02]  /*3a40*/  F2FP.BF16.F32.PACK_AB R169, R178, R169 ;  /* 0x000000a9b2a9723e */ /* 0x000fe400000010ff */
[----:B------:R-:W-:Y:S02]  /*3a50*/  F2FP.BF16.F32.PACK_AB R170, R211, R174 ;  /* 0x000000aed3aa723e */ /* 0x000fe400000010ff */
[----:B------:R-:W-:-:S05]  /*3a60*/  F2FP.BF16.F32.PACK_AB R171, R191, R172 ;  /* 0x000000acbfab723e */ /* 0x000fca00000010ff */
[----:B------:R2:W-:Y:S01]  /*3a70*/  STG.E.128 desc[UR4][R164.64], R168 ;  /* 0x000000a8a4007986 */ /* 0x0005e2000c101d04 */
[----:B------:R-:W-:-:S04]  /*3a80*/  @P0 PRMT R167, R167, 0x7632, R167 ;  /* 0x00007632a7a70816 */ /* 0x000fc800000000a7 */
[----:B------:R-:W-:Y:S02]  /*3a90*/  @P0 SHF.L.U32 R167, R167, 0x10, RZ ;  /* 0x00000010a7a70819 */ /* 0x000fe400000006ff */
[----:B------:R-:W-:-:S03]  /*3aa0*/  MOV R172, RZ ;  /* 0x000000ff00ac7202 */ /* 0x000fc60000000f00 */
[----:B------:R-:W-:Y:S01]  /*3ab0*/  @P0 FMUL.FTZ R172, R194, R167 ;  /* 0x000000a7c2ac0220 */ /* 0x000fe20000410000 */
[----:B------:R-:W-:Y:S01]  /*3ac0*/  FADD.FTZ R40, R40, R173 ;  /* 0x000000ad28287221 */ /* 0x000fe20000010000 */
[----:B------:R-:W-:Y:S01]  /*3ad0*/  FADD.FTZ R41, R41, R212 ;  /* 0x000000d429297221 */ /* 0x000fe20000010000 */
[----:B------:R-:W-:Y:S01]  /*3ae0*/  FADD.FTZ R42, R42, R175 ;  /* 0x000000af2a2a7221 */ /* 0x000fe20000010000 */
[----:B------:R-:W-:Y:S01]  /*3af0*/  FADD.FTZ R43, R43, R176 ;  /* 0x000000b02b2b7221 */ /* 0x000fe20000010000 */
[----:B------:R-:W-:Y:S01]  /*3b00*/  FADD.FTZ R36, R36, R177 ;  /* 0x000000b124247221 */ /* 0x000fe20000010000 */
[----:B------:R-:W-:Y:S01]  /*3b10*/  FADD.FTZ R37, R37, R166 ;  /* 0x000000a625257221 */ /* 0x000fe20000010000 */
[----:B------:R-:W-:Y:S01]  /*3b20*/  FADD.FTZ R38, R38, R179 ;  /* 0x000000b326267221 */ /* 0x000fe20000010000 */
[----:B--2---:R-:W-:-:S07]  /*3b30*/  FADD.FTZ R39, R39, R172 ;  /* 0x000000ac27277221 */ /* 0x004fce0000010000 */
.L_x_3237:
[----:B------:R-:W-:Y:S05]  /*3b40*/  BSYNC B0 ;  /* 0x0000000000007941 */ /* 0x000fea0003800000 */
.L_x_3236:
[----:B------:R-:W-:Y:S02]  /*3b50*/  IADD3 R2, R2, UR20, RZ ;  /* 0x0000001402027c10 */ /* 0x000fe4000fffe0ff */
[----:B------:R-:W-:Y:S02]  /*3b60*/  SEL R172, RZ, 0x1, P1 ;  /* 0x00000001ffac7807 */ /* 0x000fe40000800000 */
[----:B------:R-:W-:-:S13]  /*3b70*/  ISETP.GE.AND P0, PT, R2, UR21, PT ;  /* 0x0000001502007c0c */ /* 0x000fda000bf06270 */
[----:B------:R-:W-:Y:S05]  /*3b80*/  @!P0 BRA `(.L_x_3238) ;  /* 0xffffffc800a48947 */ /* 0x000fea000383ffff */
.L_x_3224:
        /* <DEDUP_REMOVED lines=8> */
[----:B------:R-:W3:Y:S08]  /*3c10*/  LDC.64 R4, c[0x0][0x2d8] ;  /* 0x0000b600ff047b82 */ /* 0x000ef00000000a00 */
[----:B------:R-:W4:Y:S01]  /*3c20*/  LDC.64 R6, c[0x0][0x2f0] ;  /* 0x0000bc00ff067b82 */ /* 0x000f220000000a00 */
[----:B--2---:R-:W-:-:S05]  /*3c30*/  IMAD.WIDE.U32 R2, R9, 0x20, R2 ;  /* 0x0000002009027825 */ /* 0x004fca00078e0002 */
[----:B------:R2:W-:Y:S01]  /*3c40*/  STG.E.128 desc[UR4][R2.64], R80 ;  /* 0x0000005002007986 */ /* 0x0005e2000c101d04 */
[----:B---3--:R-:W-:-:S03]  /*3c50*/  IMAD.WIDE.U32 R4, R9, 0x20, R4 ;  /* 0x0000002009047825 */ /* 0x008fc600078e0004 */
[----:B------:R2:W-:Y:S04]  /*3c60*/  STG.E.128 desc[UR4][R2.64+0x10], R76 ;  /* 0x0000104c02007986 */ /* 0x0005e8000c101d04 */
[----:B------:R2:W-:Y:S01]  /*3c70*/  STG.E.128 desc[UR4][R4.64], R104 ;  /* 0x0000006804007986 */ /* 0x0005e2000c101d04 */
[----:B----4-:R-:W-:-:S03]  /*3c80*/  IMAD.WIDE.U32 R6, R9, 0x20, R6 ;  /* 0x0000002009067825 */ /* 0x010fc600078e0006 */
[----:B------:R2:W-:Y:S01]  /*3c90*/  STG.E.128 desc[UR4][R4.64+0x10], R100 ;  /* 0x0000106404007986 */ /* 0x0005e2000c101d04 */
[----:B------:R-:W-:-:S03]  /*3ca0*/  IADD3 R9, R9, 0x100, RZ ;  /* 0x0000010009097810 */ /* 0x000fc60007ffe0ff */
[----:B------:R2:W-:Y:S04]  /*3cb0*/  STG.E.128 desc[UR4][R6.64], R56 ;  /* 0x0000003806007986 */ /* 0x0005e8000c101d04 */
[----:B------:R2:W-:Y:S02]  /*3cc0*/  STG.E.128 desc[UR4][R6.64+0x10], R52 ;  /* 0x0000103406007986 */ /* 0x0005e4000c101d04 */
.L_x_3240:
[----:B------:R-:W-:Y:S05]  /*3cd0*/  BSYNC B0 ;  /* 0x0000000000007941 */ /* 0x000fea0003800000 */
.L_x_3239:
[----:B------:R-:W-:Y:S04]  /*3ce0*/  BSSY B0, `(.L_x_3241) ;  /* 0x000000f000007945 */ /* 0x000fe80003800000 */
[----:B------:R-:W-:Y:S05]  /*3cf0*/  @!P4 BRA `(.L_x_3242) ;  /* 0x000000000034c947 */ /* 0x000fea0003800000 */
[----:B--2---:R-:W2:Y:S08]  /*3d00*/  LDC.64 R2, c[0x0][0x2d0] ;  /* 0x0000b400ff027b82 */ /* 0x004eb00000000a00 */
        /* <DEDUP_REMOVED lines=12> */
.L_x_3242:
[----:B------:R-:W-:Y:S05]  /*3dd0*/  BSYNC B0 ;  /* 0x0000000000007941 */ /* 0x000fea0003800000 */
.L_x_3241:
[----:B------:R-:W-:Y:S05]  /*3de0*/  @!P3 EXIT ;  /* 0x000000000000b94d */ /* 0x000fea0003800000 */
[----:B--2---:R-:W2:Y:S08]  /*3df0*/  LDC.64 R2, c[0x0][0x2d0] ;  /* 0x0000b400ff027b82 */ /* 0x004eb00000000a00 */
[----:B------:R-:W3:Y:S08]  /*3e00*/  LDC.64 R4, c[0x0][0x2d8] ;  /* 0x0000b600ff047b82 */ /* 0x000ef00000000a00 */
[----:B------:R-:W4:Y:S01]  /*3e10*/  LDC.64 R6, c[0x0][0x2f0] ;  /* 0x0000bc00ff067b82 */ /* 0x000f220000000a00 */
[----:B--2---:R-:W-:-:S05]  /*3e20*/  IMAD.WIDE.U32 R2, R9, 0x20, R2 ;  /* 0x0000002009027825 */ /* 0x004fca00078e0002 */
[----:B------:R-:W-:Y:S01]  /*3e30*/  STG.E.128 desc[UR4][R2.64], R64 ;  /* 0x0000004002007986 */ /* 0x000fe2000c101d04 */
[----:B---3--:R-:W-:-:S03]  /*3e40*/  IMAD.WIDE.U32 R4, R9, 0x20, R4 ;  /* 0x0000002009047825 */ /* 0x008fc600078e0004 */
[----:B------:R-:W-:Y:S04]  /*3e50*/  STG.E.128 desc[UR4][R2.64+0x10], R60 ;  /* 0x0000103c02007986 */ /* 0x000fe8000c101d04 */
[----:B------:R-:W-:Y:S01]  /*3e60*/  STG.E.128 desc[UR4][R4.64], R88 ;  /* 0x0000005804007986 */ /* 0x000fe2000c101d04 */
[----:B----4-:R-:W-:-:S03]  /*3e70*/  IMAD.WIDE.U32 R6, R9, 0x20, R6 ;  /* 0x0000002009067825 */ /* 0x010fc600078e0006 */
[----:B------:R-:W-:Y:S04]  /*3e80*/  STG.E.128 desc[UR4][R4.64+0x10], R84 ;  /* 0x0000105404007986 */ /* 0x000fe8000c101d04 */
[----:B------:R-:W-:Y:S04]  /*3e90*/  STG.E.128 desc[UR4][R6.64], R40 ;  /* 0x0000002806007986 */ /* 0x000fe8000c101d04 */
[----:B------:R-:W-:Y:S01]  /*3ea0*/  STG.E.128 desc[UR4][R6.64+0x10], R36 ;  /* 0x0000102406007986 */ /* 0x000fe2000c101d04 */
[----:B------:R-:W-:Y:S05]  /*3eb0*/  EXIT ;  /* 0x000000000000794d */ /* 0x000fea0003800000 */
.L_x_3231:
[----:B------:R-:W-:Y:S02]  /*3ec0*/  MOV R175, R177 ;  /* 0x000000b100af7202 */ /* 0x000fe40000000f00 */
[----:B------:R-:W-:Y:S02]  /*3ed0*/  MOV R178, 0x10 ;  /* 0x0000001000b27802 */ /* 0x000fe40000000f00 */
[----:B------:R-:W-:Y:S02]  /*3ee0*/  MOV R179, 0x1f ;  /* 0x0000001f00b37802 */ /* 0x000fe40000000f00 */
[----:B------:R-:W-:-:S07]  /*3ef0*/  MOV R174, 0xffffffff ;  /* 0xffffffff00ae7802 */ /* 0x000fce0000000f00 */
[----:B------:R-:W-:Y:S05]  /*3f00*/  WARPSYNC.COLLECTIVE R174, `(.L_x_3243) ;  /* 0x00000000ae087348 */ /* 0x000fea0003c00000 */
[----:B------:R0:W1:Y:S02]  /*3f10*/  SHFL.DOWN P6, R213, R175, R178, R179 ;  /* 0x080000b2afd57389 */ /* 0x00006400000c00b3 */
[----:B01----:R-:W-:Y:S01]  /*3f20*/  ENDCOLLECTIVE ;  /* 0x000000000000791b */ /* 0x003fe20003800000 */
.L_x_3243:
[----:B------:R-:W-:Y:S02]  /*3f30*/  MOV R175, R176 ;  /* 0x000000b000af7202 */ /* 0x000fe40000000f00 */
[----:B------:R-:W-:-:S07]  /*3f40*/  MOV R166, R213 ;  /* 0x000000d500a67202 */ /* 0x000fce0000000f00 */
[----:B------:R-:W-:Y:S05]  /*3f50*/  WARPSYNC.COLLECTIVE R174, `(.L_x_3244) ;  /* 0x00000000ae087348 */ /* 0x000fea0003c00000 */
[----:B------:R0:W1:Y:S02]  /*3f60*/  SHFL.DOWN P6, R213, R175, R178, R179 ;  /* 0x080000b2afd57389 */ /* 0x00006400000c00b3 */
[----:B01----:R-:W-:Y:S01]  /*3f70*/  ENDCOLLECTIVE ;  /* 0x000000000000791b */ /* 0x003fe20003800000 */
.L_x_3244:
[----:B------:R-:W-:-:S05]  /*3f80*/  FADD.FTZ R166, R166, R177 ;  /* 0x000000b1a6a67221 */ /* 0x000fca0000010000 */
[----:B------:R-:W-:Y:S02]  /*3f90*/  MOV R175, R166 ;  /* 0x000000a600af7202 */ /* 0x000fe40000000f00 */
[----:B------:R-:W-:Y:S02]  /*3fa0*/  MOV R178, 0x8 ;  /* 0x0000000800b27802 */ /* 0x000fe40000000f00 */
[----:B------:R-:W-:-:S07]  /*3fb0*/  MOV R167, R213 ;  /* 0x000000d500a77202 */ /* 0x000fce0000000f00 */
[----:B------:R-:W-:Y:S05]  /*3fc0*/  WARPSYNC.COLLECTIVE R174, `(.L_x_3245) ;  /* 0x00000000ae087348 */ /* 0x000fea0003c00000 */
[----:B------:R0:W1:Y:S02]  /*3fd0*/  SHFL.DOWN P6, R213, R175, R178, R179 ;  /* 0x080000b2afd57389 */ /* 0x00006400000c00b3 */
[----:B01----:R-:W-:Y:S01]  /*3fe0*/  ENDCOLLECTIVE ;  /* 0x000000000000791b */ /* 0x003fe20003800000 */
.L_x_3245:
[----:B------:R-:W-:-:S05]  /*3ff0*/  FADD.FTZ R167, R167, R176 ;  /* 0x000000b0a7a77221 */ /* 0x000fca0000010000 */
[----:B------:R-:W-:Y:S02]  /*4000*/  MOV R175, R167 ;  /* 0x000000a700af7202 */ /* 0x000fe40000000f00 */
[----:B------:R-:W-:-:S07]  /*4010*/  MOV R169, R213 ;  /* 0x000000d500a97202 */ /* 0x000fce0000000f00 */
[----:B------:R-:W-:Y:S05]  /*4020*/  WARPSYNC.COLLECTIVE R174, `(.L_x_3246) ;  /* 0x00000000ae087348 */ /* 0x000fea0003c00000 */
[----:B------:R0:W1:Y:S02]  /*4030*/  SHFL.DOWN P6, R213, R175, R178, R179 ;  /* 0x080000b2afd57389 */ /* 0x00006400000c00b3 */
[----:B01----:R-:W-:Y:S01]  /*4040*/  ENDCOLLECTIVE ;  /* 0x000000000000791b */ /* 0x003fe20003800000 */
.L_x_3246:
[----:B------:R-:W-:-:S05]  /*4050*/  FADD.FTZ R169, R166, R169 ;  /* 0x000000a9a6a97221 */ /* 0x000fca0000010000 */
[----:B------:R-:W-:Y:S02]  /*4060*/  MOV R175, R169 ;  /* 0x000000a900af7202 */ /* 0x000fe40000000f00 */
[----:B------:R-:W-:Y:S02]  /*4070*/  MOV R178, 0x4 ;  /* 0x0000000400b27802 */ /* 0x000fe40000000f00 */
[----:B------:R-:W-:-:S07]  /*4080*/  MOV R168, R213 ;  /* 0x000000d500a87202 */ /* 0x000fce0000000f00 */
[----:B------:R-:W-:Y:S05]  /*4090*/  WARPSYNC.COLLECTIVE R174, `(.L_x_3247) ;  /* 0x00000000ae087348 */ /* 0x000fea0003c00000 */
[----:B------:R0:W1:Y:S02]  /*40a0*/  SHFL.DOWN P6, R213, R175, R178, R179 ;  /* 0x080000b2afd57389 */ /* 0x00006400000c00b3 */
[----:B01----:R-:W-:Y:S01]  /*40b0*/  ENDCOLLECTIVE ;  /* 0x000000000000791b */ /* 0x003fe20003800000 */
.L_x_3247:
[----:B------:R-:W-:-:S05]  /*40c0*/  FADD.FTZ R168, R167, R168 ;  /* 0x000000a8a7a87221 */ /* 0x000fca0000010000 */
[----:B------:R-:W-:Y:S02]  /*40d0*/  MOV R175, R168 ;  /* 0x000000a800af7202 */ /* 0x000fe40000000f00 */
[----:B------:R-:W-:-:S07]  /*40e0*/  MOV R170, R213 ;  /* 0x000000d500aa7202 */ /* 0x000fce0000000f00 */
[----:B------:R-:W-:Y:S05]  /*40f0*/  WARPSYNC.COLLECTIVE R174, `(.L_x_3248) ;  /* 0x00000000ae087348 */ /* 0x000fea0003c00000 */
[----:B------:R0:W1:Y:S02]  /*4100*/  SHFL.DOWN P6, R213, R175, R178, R179 ;  /* 0x080000b2afd57389 */ /* 0x00006400000c00b3 */
[----:B01----:R-:W-:Y:S01]  /*4110*/  ENDCOLLECTIVE ;  /* 0x000000000000791b */ /* 0x003fe20003800000 */
.L_x_3248:
[----:B------:R-:W-:-:S05]  /*4120*/  FADD.FTZ R170, R169, R170 ;  /* 0x000000aaa9aa7221 */ /* 0x000fca0000010000 */
[----:B------:R-:W-:Y:S02]  /*4130*/  MOV R175, R170 ;  /* 0x000000aa00af7202 */ /* 0x000fe40000000f00 */
[----:B------:R-:W-:Y:S02]  /*4140*/  MOV R178, 0x2 ;  /* 0x0000000200b27802 */ /* 0x000fe40000000f00 */
[----:B------:R-:W-:-:S07]  /*4150*/  MOV R171, R213 ;  /* 0x000000d500ab7202 */ /* 0x000fce0000000f00 */
[----:B------:R-:W-:Y:S05]  /*4160*/  WARPSYNC.COLLECTIVE R174, `(.L_x_3249) ;  /* 0x00000000ae087348 */ /* 0x000fea0003c00000 */
[----:B------:R0:W1:Y:S02]  /*4170*/  SHFL.DOWN P6, R213, R175, R178, R179 ;  /* 0x080000b2afd57389 */ /* 0x00006400000c00b3 */
[----:B01----:R-:W-:Y:S01]  /*4180*/  ENDCOLLECTIVE ;  /* 0x000000000000791b */ /* 0x003fe20003800000 */
.L_x_3249:
[----:B------:R-:W-:-:S05]  /*4190*/  FADD.FTZ R171, R168, R171 ;  /* 0x000000aba8ab7221 */ /* 0x000fca0000010000 */
[----:B------:R-:W-:Y:S02]  /*41a0*/  MOV R175, R171 ;  /* 0x000000ab00af7202 */ /* 0x000fe40000000f00 */
[----:B------:R-:W-:-:S07]  /*41b0*/  MOV R173, R213 ;  /* 0x000000d500ad7202 */ /* 0x000fce0000000f00 */
[----:B------:R-:W-:Y:S05]  /*41c0*/  WARPSYNC.COLLECTIVE R174, `(.L_x_3250) ;  /* 0x00000000ae087348 */ /* 0x000fea0003c00000 */
[----:B------:R0:W1:Y:S02]  /*41d0*/  SHFL.DOWN P6, R213, R175, R178, R179 ;  /* 0x080000b2afd57389 */ /* 0x00006400000c00b3 */
[----:B01----:R-:W-:Y:S01]  /*41e0*/  ENDCOLLECTIVE ;  /* 0x000000000000791b */ /* 0x003fe20003800000 */
.L_x_3250:
[----:B------:R-:W-:-:S05]  /*41f0*/  FADD.FTZ R173, R170, R173 ;  /* 0x000000adaaad7221 */ /* 0x000fca0000010000 */
[----:B------:R-:W-:Y:S02]  /*4200*/  MOV R175, R173 ;  /* 0x000000ad00af7202 */ /* 0x000fe40000000f00 */
[----:B------:R-:W-:Y:S02]  /*4210*/  MOV R178, 0x1 ;  /* 0x0000000100b27802 */ /* 0x000fe40000000f00 */
[----:B------:R-:W-:-:S07]  /*4220*/  MOV R172, R213 ;  /* 0x000000d500ac7202 */ /* 0x000fce0000000f00 */
[----:B------:R-:W-:Y:S05]  /*4230*/  WARPSYNC.COLLECTIVE R174, `(.L_x_3251) ;  /* 0x00000000ae087348 */ /* 0x000fea0003c00000 */
[----:B------:R0:W1:Y:S02]  /*4240*/  SHFL.DOWN P6, R213, R175, R178, R179 ;  /* 0x080000b2afd57389 */ /* 0x00006400000c00b3 */
[----:B01----:R-:W-:Y:S01]  /*4250*/  ENDCOLLECTIVE ;  /* 0x000000000000791b */ /* 0x003fe20003800000 */
.L_x_3251:
[----:B------:R-:W-:-:S05]  /*4260*/  FADD.FTZ R172, R171, R172 ;  /* 0x000000acabac7221 */ /* 0x000fca0000010000 */
[----:B------:R-:W-:Y:S02]  /*4270*/  MOV R175, R172 ;  /* 0x000000ac00af7202 */ /* 0x000fe40000000f00 */
[----:B------:R-:W-:-:S07]  /*4280*/  MOV R212, R213 ;  /* 0x000000d500d47202 */ /* 0x000fce0000000f00 */
[----:B------:R-:W-:Y:S05]  /*4290*/  WARPSYNC.COLLECTIVE R174, `(.L_x_3252) ;  /* 0x00000000ae087348 */ /* 0x000fea0003c00000 */
[----:B------:R0:W1:Y:S02]  /*42a0*/  SHFL.DOWN P6, R213, R175, R178, R179 ;  /* 0x080000b2afd57389 */ /* 0x00006400000c00b3 */
[----:B01----:R-:W-:Y:S01]  /*42b0*/  ENDCOLLECTIVE ;  /* 0x000000000000791b */ /* 0x003fe20003800000 */
.L_x_3252:
[----:B------:R-:W-:Y:S05]  /*42c0*/  BRA `(.L_x_3253) ;  /* 0xffffffd800287947 */ /* 0x000fea000383ffff */
.L_x_3254:
        /* <DEDUP_REMOVED lines=11> */
.L_x_11313:


//--------------------- .text._ZN10layer_norm13ln_bwd_kernelINS_13Kernel_traitsIf13__nv_bfloat16S2_S2_fjLj6144ELj1ELj1ELj8ELj16ENS_18Kernel_traits_baseILj6144EfS2_S2_S2_fjLj256EEEEELb1ELb1ELb0ELb1EEEvNS_9BwdParamsE --------------------------
	.section	.text._ZN10layer_norm13ln_bwd_kernelINS_13Kernel_traitsIf13__nv_bfloat16S2_S2_fjLj6144ELj1ELj1ELj8ELj16ENS_18Kernel_traits_baseILj6144EfS2_S2_S2_fjLj256EEEEELb1ELb1ELb0ELb1EEEvNS_9BwdParamsE,"ax",@progbits
	.align	128
        .global         _ZN10layer_norm13ln_bwd_kernelINS_13Kernel_traitsIf13__nv_bfloat16S2_S2_fjLj6144ELj1ELj1ELj8ELj16ENS_18Kernel_traits_baseILj6144EfS2_S2_S2_fjLj256EEEEELb1ELb1ELb0ELb1EEEvNS_9BwdParamsE
        .type           _ZN10layer_norm13ln_bwd_kernelINS_13Kernel_traitsIf13__nv_bfloat16S2_S2_fjLj6144ELj1ELj1ELj8ELj16ENS_18Kernel_traits_baseILj6144EfS2_S2_S2_fjLj256EEEEELb1ELb1ELb0ELb1EEEvNS_9BwdParamsE,@function
        .size           _ZN10layer_norm13ln_bwd_kernelINS_13Kernel_traitsIf13__nv_bfloat16S2_S2_fjLj6144ELj1ELj1ELj8ELj16ENS_18Kernel_traits_baseILj6144EfS2_S2_S2_fjLj256EEEEELb1ELb1ELb0ELb1EEEvNS_9BwdParamsE,(.L_x_11314 - _ZN10layer_norm13ln_bwd_kernelINS_13Kernel_traitsIf13__nv_bfloat16S2_S2_fjLj6144ELj1ELj1ELj8ELj16ENS_18Kernel_traits_baseILj6144EfS2_S2_S2_fjLj256EEEEELb1ELb1ELb0ELb1EEEvNS_9BwdParamsE)
        .other          _ZN10layer_norm13ln_bwd_kernelINS_13Kernel_traitsIf13__nv_bfloat16S2_S2_fjLj6144ELj1ELj1ELj8ELj16ENS_18Kernel_traits_baseILj6144EfS2_S2_S2_fjLj256EEEEELb1ELb1ELb0ELb1EEEvNS_9BwdParamsE,@"STO_CUDA_ENTRY STV_DEFAULT"
_ZN10layer_norm13ln_bwd_kernelINS_13Kernel_traitsIf13__nv_bfloat16S2_S2_fjLj6144ELj1ELj1ELj8ELj16ENS_18Kernel_traits_baseILj6144EfS2_S2_S2_fjLj256EEEEELb1ELb1ELb0ELb1EEEvNS_9BwdParamsE:
.text._ZN10layer_norm13ln_bwd_kernelINS_13Kernel_traitsIf13__nv_bfloat16S2_S2_fjLj6144ELj1ELj1ELj8ELj16ENS_18Kernel_traits_baseILj6144EfS2_S2_S2_fjLj256EEEEELb1ELb1ELb0ELb1EEEvNS_9BwdParamsE:
        /* <DEDUP_REMOVED lines=53> */
.L_x_3255:
        /* <DEDUP_REMOVED lines=23> */
[----:B------:R-:W-:Y:S01]  /*04c0*/  CS2R R104, SRZ ;  /* 0x0000000000687805 */ /* 0x000fe2000001ff00 */
[----:B------:R-:W-:Y:S01]  /*04d0*/  HFMA2.MMA R170, -RZ, RZ, 0, 0 ;  /* 0x00000000ffaa7435 */ /* 0x000fe200000001ff */
[----:B------:R-:W-:-:S02]  /*04e0*/  ISETP.NE.AND.EX P0, PT, RZ, UR5, PT, P0 ;  /* 0x00000005ff007c0c */ /* 0x000fc4000bf05300 */
        /* <DEDUP_REMOVED lines=35> */
.L_x_3259:
[----:B------:R-:W0:Y:S01]  /*0720*/  LDC.64 R84, c[0x0][0x238] ;  /* 0x00008e00ff547b82 */ /* 0x000e220000000a00 */
[----:B------:R-:W-:Y:S01]  /*0730*/  IMAD R68, R171, UR11, RZ ;  /* 0x0000000bab447c24 */ /* 0x000fe2000f8e02ff */
[----:B------:R-:W-:-:S04]  /*0740*/  SHF.R.S32.HI R70, RZ, 0x1f, R171 ;  /* 0x0000001fff467819 */ /* 0x000fc800000114ab */
[----:B------:R-:W-:Y:S02]  /*0750*/  SHF.R.S32.HI R69, RZ, 0x1f, R68 ;  /* 0x0000001fff457819 */ /* 0x000fe40000011444 */
[----:B------:R-:W1:Y:S02]  /*0760*/  @P0 LDC.64 R86, c[0x0][0x270] ;  /* 0x00009c00ff560b82 */ /* 0x000e640000000a00 */
[----:B------:R-:W-:Y:S02]  /*0770*/  LEA.HI R69, R69, R68, RZ, 0x3 ;  /* 0x0000004445457211 */ /* 0x000fe400078f18ff */
[----:B------:R-:W-:-:S04]  /*0780*/  LOP3.LUT R68, R100, 0xff, RZ, 0xc0, !PT ;  /* 0x000000ff64447812 */ /* 0x000fc800078ec0ff */
[----:B------:R-:W2:Y:S01]  /*0790*/  LDC.64 R94, c[0x0][0x250] ;  /* 0x00009400ff5e7b82 */ /* 0x000ea20000000a00 */
[----:B------:R-:W-:-:S07]  /*07a0*/  LEA.HI.SX32 R181, R69, R68, 0x1d ;  /* 0x0000004445b57211 */ /* 0x000fce00078feaff */
[----:B------:R-:W3:Y:S01]  /*07b0*/  LDC.64 R2, c[0x0][0x2b8] ;  /* 0x0000ae00ff027b82 */ /* 0x000ee20000000a00 */
[----:B0-----:R-:W-:-:S07]  /*07c0*/  IMAD.WIDE.U32 R68, R181, 0x10, R84 ;  /* 0x00000010b5447825 */ /* 0x001fce00078e0054 */
[----:B------:R-:W0:Y:S01]  /*07d0*/  LDC.64 R92, c[0x0][0x258] ;  /* 0x00009600ff5c7b82 */ /* 0x000e220000000a00 */
[----:B------:R-:W-:Y:S02]  /*07e0*/  IADD3 R179, R181, 0x100, RZ ;  /* 0x00000100b5b37810 */ /* 0x000fe40007ffe0ff */
[----:B-1----:R-:W-:Y:S02]  /*07f0*/  @P0 LEA R86, P1, R171, R86, 0x1 ;  /* 0x00000056ab560211 */ /* 0x002fe400078208ff */
[----:B------:R-:W-:Y:S01]  /*0800*/  IADD3 R175, R181, 0x200, RZ ;  /* 0x00000200b5af7810 */ /* 0x000fe20007ffe0ff */
[----:B------:R-:W-:Y:S01]  /*0810*/  IMAD.WIDE.U32 R76, R179, 0x10, R84 ;  /* 0x00000010b34c7825 */ /* 0x000fe200078e0054 */
[C---:B------:R-:W-:Y:S02]  /*0820*/  @P0 LEA.HI.X R87, R171.reuse, R87, R70, 0x1, P1 ;  /* 0x00000057ab570211 */ /* 0x040fe400008f0c46 */
[----:B------:R-:W4:Y:S01]  /*0830*/  LDG.E.128 R68, desc[UR6][R68.64] ;  /* 0x0000000644447981 */ /* 0x000f22000c1e1d00 */
[----:B--2---:R-:W-:-:S03]  /*0840*/  IMAD.WIDE R94, R171, 0x4, R94 ;  /* 0x00000004ab5e7825 */ /* 0x004fc600078e025e */
[----:B------:R-:W2:Y:S01]  /*0850*/  @P0 LDG.E.U16 R178, desc[UR6][R86.64] ;  /* 0x0000000656b20981 */ /* 0x000ea2000c1e1500 */
[----:B------:R-:W-:-:S03]  /*0860*/  IMAD.WIDE.U32 R84, R175, 0x10, R84 ;  /* 0x00000010af547825 */ /* 0x000fc600078e0054 */
[----:B------:R1:W2:Y:S04]  /*0870*/  LDG.E R188, desc[UR6][R94.64] ;  /* 0x000000065ebc7981 */ /* 0x0002a8000c1e1900 */
[----:B------:R-:W2:Y:S01]  /*0880*/  LDG.E.128 R76, desc[UR6][R76.64] ;  /* 0x000000064c4c7981 */ /* 0x000ea2000c1e1d00 */
[----:B---3--:R-:W-:-:S03]  /*0890*/  IMAD.WIDE.U32 R72, R181, 0x10, R2 ;  /* 0x00000010b5487825 */ /* 0x008fc600078e0002 */
[----:B------:R-:W3:Y:S01]  /*08a0*/  LDG.E.128 R84, desc[UR6][R84.64] ;  /* 0x0000000654547981 */ /* 0x000ee2000c1e1d00 */
[----:B0-----:R-:W-:-:S03]  /*08b0*/  IMAD.WIDE R182, R171, 0x4, R92 ;  /* 0x00000004abb67825 */ /* 0x001fc600078e025c */
[----:B------:R-:W3:Y:S01]  /*08c0*/  LDG.E.128 R72, desc[UR6][R72.64] ;  /* 0x0000000648487981 */ /* 0x000ee2000c1e1d00 */
[----:B------:R-:W-:-:S03]  /*08d0*/  IMAD.WIDE.U32 R80, R179, 0x10, R2 ;  /* 0x00000010b3507825 */ /* 0x000fc600078e0002 */
[----:B------:R-:W3:Y:S04]  /*08e0*/  LDG.E R174, desc[UR6][R182.64] ;  /* 0x00000006b6ae7981 */ /* 0x000ee8000c1e1900 */
[----:B------:R-:W3:Y:S01]  /*08f0*/  LDG.E.128 R80, desc[UR6][R80.64] ;  /* 0x0000000650507981 */ /* 0x000ee2000c1e1d00 */
[----:B------:R-:W-:Y:S01]  /*0900*/  IMAD.WIDE.U32 R88, R175, 0x10, R2 ;  /* 0x00000010af587825 */ /* 0x000fe200078e0002 */
[----:B------:R-:W-:Y:S01]  /*0910*/  ISETP.NE.U32.AND P1, PT, RZ, UR12, PT ;  /* 0x0000000cff007c0c */ /* 0x000fe2000bf25070 */
[----:B------:R-:W1:Y:S03]  /*0920*/  LDC.64 R2, c[0x0][0x240] ;  /* 0x00009000ff027b82 */ /* 0x000e660000000a00 */
[----:B------:R-:W-:Y:S01]  /*0930*/  ISETP.NE.AND.EX P1, PT, RZ, UR13, PT, P1 ;  /* 0x0000000dff007c0c */ /* 0x000fe2000bf25310 */
[----:B------:R-:W3:-:S12]  /*0940*/  LDG.E.128 R88, desc[UR6][R88.64] ;  /* 0x0000000658587981 */ /* 0x000ed8000c1e1d00 */
[----:B------:R-:W0:Y:S01]  /*0950*/  @P1 LDC.64 R92, c[0x0][0x2c8] ;  /* 0x0000b200ff5c1b82 */ /* 0x000e220000000a00 */
[----:B-1----:R-:W-:-:S07]  /*0960*/  IMAD.WIDE.U32 R94, R181, 0x8, R2 ;  /* 0x00000008b55e7825 */ /* 0x002fce00078e0002 */
[----:B------:R-:W1:Y:S01]  /*0970*/  @P1 LDC.64 R96, c[0x0][0x2c8] ;  /* 0x0000b200ff601b82 */ /* 0x000e620000000a00 */
[----:B-----5:R-:W5:Y:S07]  /*0980*/  LDG.E.64 R94, desc[UR6][R94.64] ;  /* 0x000000065e5e7981 */ /* 0x020f6e000c1e1b00 */
[----:B------:R-:W1:Y:S01]  /*0990*/  @P1 LDC.64 R98, c[0x0][0x2c8] ;  /* 0x0000b200ff621b82 */ /* 0x000e620000000a00 */
[----:B0-----:R-:W-:-:S04]  /*09a0*/  @P1 IMAD.WIDE.U32 R176, R181, 0x10, R92 ;  /* 0x00000010b5b01825 */ /* 0x001fc800078e005c */
[--C-:B------:R-:W-:Y:S01]  /*09b0*/  IMAD.WIDE.U32 R92, R179, 0x8, R2.reuse ;  /* 0x00000008b35c7825 */ /* 0x100fe200078e0002 */
[----:B------:R-:W-:Y:S01]  /*09c0*/  LOP3.LUT P3, RZ, R0, 0xff, RZ, 0xc0, !PT ;  /* 0x000000ff00ff7812 */ /* 0x000fe2000786c0ff */
[----:B------:R0:W5:Y:S02]  /*09d0*/  @P1 LDG.E.128 R52, desc[UR6][R176.64] ;  /* 0x00000006b0341981 */ /* 0x000164000c1e1d00 */
[----:B------:R-:W-:Y:S02]  /*09e0*/  IMAD.WIDE.U32 R2, R175, 0x8, R2 ;  /* 0x00000008af027825 */ /* 0x000fe400078e0002 */
[----:B------:R-:W5:Y:S04]  /*09f0*/  LDG.E.64 R92, desc[UR6][R92.64] ;  /* 0x000000065c5c7981 */ /* 0x000f68000c1e1b00 */
[----:B------:R-:W5:Y:S01]  /*0a00*/  LDG.E.64 R2, desc[UR6][R2.64] ;  /* 0x0000000602027981 */ /* 0x000f62000c1e1b00 */
[----:B------:R-:W-:Y:S01]  /*0a10*/  ISETP.NE.AND P4, PT, RZ, UR10, PT ;  /* 0x0000000aff007c0c */ /* 0x000fe2000bf85270 */
[----:B-1----:R-:W-:-:S04]  /*0a20*/  @P1 IMAD.WIDE.U32 R96, R179, 0x10, R96 ;  /* 0x00000010b3601825 */ /* 0x002fc800078e0060 */
[----:B0-----:R-:W-:Y:S01]  /*0a30*/  IMAD.MOV.U32 R176, RZ, RZ, 0x3f800000 ;  /* 0x3f800000ffb07424 */ /* 0x001fe200078e00ff */
[----:B------:R0:W5:Y:S01]  /*0a40*/  @P1 LDG.E.128 R56, desc[UR6][R96.64] ;  /* 0x0000000660381981 */ /* 0x000162000c1e1d00 */
[----:B------:R-:W-:-:S05]  /*0a50*/  @P1 IMAD.WIDE.U32 R98, R175, 0x10, R98 ;  /* 0x00000010af621825 */ /* 0x000fca00078e0062 */
[----:B------:R1:W5:Y:S01]  /*0a60*/  @P1 LDG.E.128 R60, desc[UR6][R98.64] ;  /* 0x00000006623c1981 */ /* 0x000362000c1e1d00 */
[----:B------:R-:W-:Y:S01]  /*0a70*/  UMOV UR4, 0xffffffff ;  /* 0xffffffff00047882 */ /* 0x000fe20000000000 */
[----:B------:R-:W-:Y:S02]  /*0a80*/  LOP3.LUT P2, RZ, R100, 0x1f, RZ, 0xc0, !PT ;  /* 0x0000001f64ff7812 */ /* 0x000fe4000784c0ff */
[----:B----4-:R-:W-:-:S04]  /*0a90*/  PRMT R0, R68, 0x7632, R0 ;  /* 0x0000763244007816 */ /* 0x010fc80000000000 */
[----:B------:R-:W-:Y:S02]  /*0aa0*/  SHF.L.U32 R0, R0, 0x10, RZ ;  /* 0x0000001000007819 */ /* 0x000fe400000006ff */
[----:B--2---:R-:W-:Y:S02]  /*0ab0*/  FSEL R197, R188, RZ, !P4 ;  /* 0x000000ffbcc57208 */ /* 0x004fe40006000000 */
[----:B------:R-:W-:Y:S02]  /*0ac0*/  SHF.L.U32 R177, R68, 0x10, RZ ;  /* 0x0000001044b17819 */ /* 0x000fe400000006ff */
[----:B------:R-:W-:Y:S01]  /*0ad0*/  PRMT R185, R78, 0x7632, R185 ;  /* 0x000076324eb97816 */ /* 0x000fe200000000b9 */
[----:B------:R-:W-:Y:S01]  /*0ae0*/  FADD.FTZ R209, -R197, R0 ;  /* 0x00000000c5d17221 */ /* 0x000fe20000010100 */
[----:B---3--:R-:W-:Y:S02]  /*0af0*/  PRMT R191, R86, 0x7632, R191 ;  /* 0x0000763256bf7816 */ /* 0x008fe400000000bf */
[----:B------:R-:W-:-:S02]  /*0b00*/  SHF.L.U32 R185, R185, 0x10, RZ ;  /* 0x00000010b9b97819 */ /* 0x000fc400000006ff */
[----:B------:R-:W-:Y:S02]  /*0b10*/  SHF.L.U32 R0, R191, 0x10, RZ ;  /* 0x00000010bf007819 */ /* 0x000fe400000006ff */
[----:B------:R-:W-:Y:S02]  /*0b20*/  SHF.L.U32 R184, R71, 0x10, RZ ;  /* 0x0000001047b87819 */ /* 0x000fe400000006ff */
[C---:B------:R-:W-:Y:S02]  /*0b30*/  PRMT R186, R79.reuse, 0x7632, R186 ;  /* 0x000076324fba7816 */ /* 0x040fe400000000ba */
[----:B------:R-:W-:Y:S01]  /*0b40*/  SHF.L.U32 R187, R79, 0x10, RZ ;  /* 0x000000104fbb7819 */ /* 0x000fe200000006ff */
[----:B------:R-:W-:Y:S01]  /*0b50*/  FADD.FTZ R79, -R197, R177 ;  /* 0x000000b1c54f7221 */ /* 0x000fe20000010100 */
[----:B------:R-:W-:Y:S01]  /*0b60*/  PRMT R180, R69, 0x7632, R180 ;  /* 0x0000763245b47816 */ /* 0x000fe200000000b4 */
[C---:B------:R-:W-:Y:S01]  /*0b70*/  FADD.FTZ R199, -R197.reuse, R185 ;  /* 0x000000b9c5c77221 */ /* 0x040fe20000010100 */
[----:B------:R-:W-:Y:S01]  /*0b80*/  @P0 SHF.L.U32 R176, R178, 0x10, RZ ;  /* 0x00000010b2b00819 */ /* 0x000fe200000006ff */
[----:B------:R-:W-:Y:S01]  /*0b90*/  FADD.FTZ R185, -R197, R0 ;  /* 0x00000000c5b97221 */ /* 0x000fe20000010100 */
[----:B------:R-:W-:Y:S01]  /*0ba0*/  SHF.L.U32 R69, R69, 0x10, RZ ;  /* 0x0000001045457819 */ /* 0x000fe200000006ff */
[C---:B------:R-:W-:Y:S01]  /*0bb0*/  FADD.FTZ R203, -R197.reuse, R184 ;  /* 0x000000b8c5cb7221 */ /* 0x040fe20000010100 */
[----:B------:R-:W-:Y:S01]  /*0bc0*/  SHF.L.U32 R217, R72, 0x10, RZ ;  /* 0x0000001048d97819 */ /* 0x000fe200000006ff */
[----:B------:R-:W-:Y:S01]  /*0bd0*/  FMUL.FTZ R0, R174, R79 ;  /* 0x0000004fae007220 */ /* 0x000fe20000410000 */
[----:B------:R-:W-:Y:S01]  /*0be0*/  PRMT R178, R72, 0x7632, R178 ;  /* 0x0000763248b27816 */ /* 0x000fe200000000b2 */
[----:B------:R-:W-:Y:S01]  /*0bf0*/  FADD.FTZ R215, -R197, R69 ;  /* 0x00000045c5d77221 */ /* 0x000fe20000010100 */
[C---:B0-----:R-:W-:Y:S01]  /*0c00*/  PRMT R96, R75.reuse, 0x7632, R96 ;  /* 0x000076324b607816 */ /* 0x041fe20000000060 */
[----:B------:R-:W-:Y:S01]  /*0c10*/  IMAD.U32 R75, R75, 0x10000, RZ ;  /* 0x000100004b4b7824 */ /* 0x000fe200078e00ff */
[----:B------:R-:W-:Y:S01]  /*0c20*/  PRMT R68, R83, 0x7632, R68 ;  /* 0x0000763253447816 */ /* 0x000fe20000000044 */
[----:B------:R-:W-:Y:S01]  /*0c30*/  FADD.FTZ R172, R217, R172 ;  /* 0x000000acd9ac7221 */ /* 0x000fe20000010000 */
[----:B------:R-:W-:Y:S01]  /*0c40*/  SHF.L.U32 R178, R178, 0x10, RZ ;  /* 0x00000010b2b27819 */ /* 0x000fe200000006ff */
[----:B------:R-:W-:Y:S01]  /*0c50*/  FFMA.FTZ R173, R0, R217, R173 ;  /* 0x000000d900ad7223 */ /* 0x000fe200000100ad */
[----:B------:R-:W-:Y:S01]  /*0c60*/  FMUL.FTZ R203, R174, R203 ;  /* 0x000000cbaecb7220 */ /* 0x000fe20000410000 */
[----:B------:R-:W-:Y:S01]  /*0c70*/  FMUL.FTZ R217, R48, R217 ;  /* 0x000000d930d97220 */ /* 0x000fe20000410000 */
[----:B-1----:R-:W-:Y:S01]  /*0c80*/  PRMT R99, R70, 0x7632, R99 ;  /* 0x0000763246637816 */ /* 0x002fe20000000063 */
[----:B------:R-:W-:Y:S01]  /*0c90*/  FMUL.FTZ R215, R174, R215 ;  /* 0x000000d7aed77220 */ /* 0x000fe20000410000 */
[----:B------:R-:W-:Y:S01]  /*0ca0*/  SHF.L.U32 R182, R70, 0x10, RZ ;  /* 0x0000001046b67819 */ /* 0x000fe200000006ff */
[----:B------:R-:W-:Y:S01]  /*0cb0*/  FADD.FTZ R159, R75, R159 ;  /* 0x0000009f4b9f7221 */ /* 0x000fe20000010000 */
[----:B------:R-:W-:Y:S01]  /*0cc0*/  SHF.L.U32 R211, R73, 0x10, RZ ;  /* 0x0000001049d37819 */ /* 0x000fe200000006ff */
[-C--:B------:R-:W-:Y:S01]  /*0cd0*/  FFMA.FTZ R160, R203, R75.reuse, R160 ;  /* 0x0000004bcba07223 */ /* 0x080fe200000100a0 */
[----:B------:R-:W-:Y:S01]  /*0ce0*/  PRMT R98, R73, 0x7632, R98 ;  /* 0x0000763249627816 */ /* 0x000fe20000000062 */
[----:B------:R-:W-:Y:S01]  /*0cf0*/  FMUL.FTZ R208, R46, R75 ;  /* 0x0000004b2ed07220 */ /* 0x000fe20000410000 */
[----:B------:R-:W-:Y:S01]  /*0d00*/  PRMT R70, R82, 0x7632, R70 ;  /* 0x0000763252467816 */ /* 0x000fe20000000046 */
[----:B------:R-:W-:Y:S01]  /*0d10*/  FMUL.FTZ R216, R49, R178 ;  /* 0x000000b231d87220 */ /* 0x000fe20000410000 */
[----:B------:R-:W-:Y:S01]  /*0d20*/  SHF.L.U32 R180, R180, 0x10, RZ ;  /* 0x00000010b4b47819 */ /* 0x000fe200000006ff */
[----:B------:R-:W-:Y:S01]  /*0d30*/  FADD.FTZ R75, RZ, R217 ;  /* 0x000000d9ff4b7221 */ /* 0x000fe20000010000 */
[----:B------:R-:W-:-:S02]  /*0d40*/  IMAD.U32 R206, R68, 0x10000, RZ ;  /* 0x0001000044ce7824 */ /* 0x000fc400078e00ff */
[----:B------:R-:W-:Y:S01]  /*0d50*/  FMUL.FTZ R209, R174, R209 ;  /* 0x000000d1aed17220 */ /* 0x000fe20000410000 */
[----:B------:R-:W-:Y:S01]  /*0d60*/  FFMA.FTZ R68, R0, R217, RZ ;  /* 0x000000d900447223 */ /* 0x000fe200000100ff */
[----:B------:R-:W-:Y:S01]  /*0d70*/  PRMT R183, R71, 0x7632, R183 ;  /* 0x0000763247b77816 */ /* 0x000fe200000000b7 */
[----:B------:R-:W-:Y:S01]  /*0d80*/  FADD.FTZ R213, -R197, R182 ;  /* 0x000000b6c5d57221 */ /* 0x000fe20000010100 */
[----:B------:R-:W-:Y:S01]  /*0d90*/  PRMT R188, R84, 0x7632, R188 ;  /* 0x0000763254bc7816 */ /* 0x000fe200000000bc */
[----:B------:R-:W-:Y:S01]  /*0da0*/  FADD.FTZ R167, R211, R167 ;  /* 0x000000a7d3a77221 */ /* 0x000fe20000010000 */
[----:B------:R-:W-:Y:S01]  /*0db0*/  SHF.L.U32 R99, R99, 0x10, RZ ;  /* 0x0000001063637819 */ /* 0x000fe200000006ff */
[-C--:B------:R-:W-:Y:S01]  /*0dc0*/  FFMA.FTZ R168, R215, R211.reuse, R168 ;  /* 0x000000d3d7a87223 */ /* 0x080fe200000100a8 */
[----:B------:R-:W-:Y:S01]  /*0dd0*/  PRMT R71, R81, 0x7632, R71 ;  /* 0x0000763251477816 */ /* 0x000fe20000000047 */
[----:B------:R-:W-:Y:S01]  /*0de0*/  FMUL.FTZ R211, R50, R211 ;  /* 0x000000d332d37220 */ /* 0x000fe20000410000 */
[----:B------:R-:W-:-:S02]  /*0df0*/  SHF.L.U32 R98, R98, 0x10, RZ ;  /* 0x0000001062627819 */ /* 0x000fc400000006ff */
[----:B------:R-:W-:Y:S01]  /*0e00*/  SHF.L.U32 R204, R70, 0x10, RZ ;  /* 0x0000001046cc7819 */ /* 0x000fe200000006ff */
[----:B------:R-:W-:Y:S01]  /*0e10*/  FADD.FTZ R70, R75, R216 ;  /* 0x000000d84b467221 */ /* 0x000fe20000010000 */
[----:B------:R-:W-:Y:S01]  /*0e20*/  FADD.FTZ R221, -R197, R180 ;  /* 0x000000b4c5dd7221 */ /* 0x000fe20000010100 */
[----:B------:R-:W-:Y:S01]  /*0e30*/  FFMA.FTZ R68, R209, R216, R68 ;  /* 0x000000d8d1447223 */ /* 0x000fe20000010044 */
[C---:B------:R-:W-:Y:S01]  /*0e40*/  PRMT R97, R74.reuse, 0x7632, R97 ;  /* 0x000076324a617816 */ /* 0x040fe20000000061 */
        /* <DEDUP_REMOVED lines=21> */
[----:B------:R-:W-:Y:S01]  /*0fa0*/  PRMT R189, R85, 0x7632, R189 ;  /* 0x0000763255bd7816 */ /* 0x000fe200000000bd */
[----:B------:R-:W-:Y:S01]  /*0fb0*/  FFMA.FTZ R68, R213, R210, R68 ;  /* 0x000000d2d5447223 */ /* 0x000fe20000010044 */
[----:B------:R-:W-:-:S02]  /*0fc0*/  PRMT R73, R76, 0x7632, R73 ;  /* 0x000076324c497816 */ /* 0x000fc40000000049 */
[----:B------:R-:W-:Y:S02]  /*0fd0*/  PRMT R74, R77, 0x7632, R74 ;  /* 0x000076324d4a7816 */ /* 0x000fe4000000004a */
[----:B------:R-:W-:Y:S01]  /*0fe0*/  PRMT R192, R87, 0x7632, R192 ;  /* 0x0000763257c07816 */ /* 0x000fe200000000c0 */
[----:B------:R-:W-:Y:S01]  /*0ff0*/  FADD.FTZ R207, -R197, R183 ;  /* 0x000000b7c5cf7221 */ /* 0x000fe20000010100 */
[----:B------:R-:W-:Y:S01]  /*1000*/  SHF.L.U32 R86, R86, 0x10, RZ ;  /* 0x0000001056567819 */ /* 0x000fe200000006ff */
[----:B------:R-:W-:Y:S01]  /*1010*/  FADD.FTZ R71, R71, R212 ;  /* 0x000000d447477221 */ /* 0x000fe20000010000 */
[----:B------:R-:W-:Y:S01]  /*1020*/  SHF.L.U32 R96, R96, 0x10, RZ ;  /* 0x0000001060607819 */ /* 0x000fe200000006ff */
[----:B------:R-:W-:Y:S01]  /*1030*/  FFMA.FTZ R68, R219, R212, R68 ;  /* 0x000000d4db447223 */ /* 0x000fe20000010044 */
[----:B------:R-:W-:Y:S02]  /*1040*/  SHF.L.U32 R76, R76, 0x10, RZ ;  /* 0x000000104c4c7819 */ /* 0x000fe400000006ff */
[----:B------:R-:W-:-:S02]  /*1050*/  SHF.L.U32 R77, R77, 0x10, RZ ;  /* 0x000000104d4d7819 */ /* 0x000fc400000006ff */
[----:B------:R-:W-:Y:S01]  /*1060*/  SHF.L.U32 R183, R189, 0x10, RZ ;  /* 0x00000010bdb77819 */ /* 0x000fe200000006ff */
[----:B------:R-:W-:Y:S01]  /*1070*/  IMAD.U32 R84, R84, 0x10000, RZ ;  /* 0x0001000054547824 */ /* 0x000fe200078e00ff */
[----:B------:R-:W-:Y:S01]  /*1080*/  SHF.L.U32 R78, R78, 0x10, RZ ;  /* 0x000000104e4e7819 */ /* 0x000fe200000006ff */
[----:B------:R-:W-:Y:S01]  /*1090*/  IMAD.U32 R74, R74, 0x10000, RZ ;  /* 0x000100004a4a7824 */ /* 0x000fe200078e00ff */
[----:B------:R-:W-:Y:S02]  /*10a0*/  PRMT R72, R80, 0x7632, R72 ;  /* 0x0000763250487816 */ /* 0x000fe40000000048 */
[----:B------:R-:W-:Y:S02]  /*10b0*/  SHF.L.U32 R190, R85, 0x10, RZ ;  /* 0x0000001055be7819 */ /* 0x000fe400000006ff */
[----:B------:R-:W-:Y:S02]  /*10c0*/  SHF.L.U32 R194, R87, 0x10, RZ ;  /* 0x0000001057c27819 */ /* 0x000fe400000006ff */
[----:B------:R-:W-:-:S02]  /*10d0*/  SHF.L.U32 R193, R73, 0x10, RZ ;  /* 0x0000001049c17819 */ /* 0x000fc400000006ff */
        /* <DEDUP_REMOVED lines=23> */
[----:B------:R-:W-:Y:S01]  /*1250*/  SHF.L.U32 R72, R72, 0x10, RZ ;  /* 0x0000001048487819 */ /* 0x000fe200000006ff */
[----:B------:R-:W-:Y:S01]  /*1260*/  FMUL.FTZ R197, R40, R80 ;  /* 0x0000005028c57220 */ /* 0x000fe20000410000 */
        /* <DEDUP_REMOVED lines=36> */
[----:B------:R-:W-:Y:S01]  /*14b0*/  PRMT R180, R88, 0x7632, R180 ;  /* 0x0000763258b47816 */ /* 0x000fe200000000b4 */
[----:B------:R-:W-:Y:S01]  /*14c0*/  FADD.FTZ R132, R206, R132 ;  /* 0x00000084ce847221 */ /* 0x000fe20000010000 */
[----:B------:R-:W-:Y:S01]  /*14d0*/  SHF.L.U32 R88, R88, 0x10, RZ ;  /* 0x0000001058587819 */ /* 0x000fe200000006ff */
[-C--:B------:R-:W-:Y:S01]  /*14e0*/  FFMA.FTZ R148, R201, R206.reuse, R148 ;  /* 0x000000cec9947223 */ /* 0x080fe20000010094 */
[----:B------:R-:W-:Y:S01]  /*14f0*/  FMUL.FTZ R206, R39, R206 ;  /* 0x000000ce27ce7220 */ /* 0x000fe20000410000 */
[----:B------:R-:W-:Y:S01]  /*1500*/  FADD.FTZ R73, R73, R192 ;  /* 0x000000c049497221 */ /* 0x000fe20000010000 */
[----:B------:R-:W-:Y:S01]  /*1510*/  FFMA.FTZ R68, R194, R192, R71 ;  /* 0x000000c0c2447223 */ /* 0x000fe20000010047 */
[----:B------:R-:W-:Y:S01]  /*1520*/  SHF.L.U32 R180, R180, 0x10, RZ ;  /* 0x00000010b4b47819 */ /* 0x000fe200000006ff */
[----:B------:R-:W-:Y:S01]  /*1530*/  FMUL.FTZ R177, R174, R177 ;  /* 0x000000b1aeb17220 */ /* 0x000fe20000410000 */
[C---:B------:R-:W-:Y:S01]  /*1540*/  PRMT R74, R91.reuse, 0x7632, R74 ;  /* 0x000076325b4a7816 */ /* 0x040fe2000000004a */
[----:B------:R-:W-:Y:S01]  /*1550*/  IMAD.U32 R99, R90, 0x10000, RZ ;  /* 0x000100005a637824 */ /* 0x000fe200078e00ff */
[----:B------:R-:W-:Y:S01]  /*1560*/  SHF.L.U32 R187, R91, 0x10, RZ ;  /* 0x000000105bbb7819 */ /* 0x000fe200000006ff */
[----:B------:R-:W-:Y:S01]  /*1570*/  FMUL.FTZ R91, R32, R88 ;  /* 0x00000058205b7220 */ /* 0x000fe20000410000 */
[----:B------:R-:W-:Y:S01]  /*1580*/  PRMT R184, R90, 0x7632, R184 ;  /* 0x000076325ab87816 */ /* 0x000fe200000000b8 */
[----:B------:R-:W-:Y:S01]  /*1590*/  FADD.FTZ R70, R73, R206 ;  /* 0x000000ce49467221 */ /* 0x000fe20000010000 */
[----:B------:R-:W-:Y:S01]  /*15a0*/  FMUL.FTZ R90, R174, R225 ;  /* 0x000000e1ae5a7220 */ /* 0x000fe20000410000 */
[----:B------:R-:W-:Y:S01]  /*15b0*/  FFMA.FTZ R71, R201, R206, R68 ;  /* 0x000000cec9477223 */ /* 0x000fe20000010044 */
[----:B------:R-:W-:Y:S01]  /*15c0*/  FADD.FTZ R169, R178, R169 ;  /* 0x000000a9b2a97221 */ /* 0x000fe20000010000 */
[----:B------:R-:W-:Y:S01]  /*15d0*/  FFMA.FTZ R170, R209, R178, R170 ;  /* 0x000000b2d1aa7223 */ /* 0x000fe200000100aa */
[----:B------:R-:W-:Y:S01]  /*15e0*/  PRMT R182, R89, 0x7632, R182 ;  /* 0x0000763259b67816 */ /* 0x000fe200000000b6 */
[----:B------:R-:W-:Y:S01]  /*15f0*/  FMUL.FTZ R178, R174, R69 ;  /* 0x00000045aeb27220 */ /* 0x000fe20000410000 */
[----:B------:R-:W-:Y:S01]  /*1600*/  FADD.FTZ R130, R180, R130 ;  /* 0x00000082b4827221 */ /* 0x000fe20000010000 */
[-C--:B------:R-:W-:Y:S01]  /*1610*/  FFMA.FTZ R146, R177, R180.reuse, R146 ;  /* 0x000000b4b1927223 */ /* 0x080fe20000010092 */
[----:B------:R-:W-:Y:S01]  /*1620*/  SHF.L.U32 R89, R89, 0x10, RZ ;  /* 0x0000001059597819 */ /* 0x000fe200000006ff */
[----:B------:R-:W-:Y:S01]  /*1630*/  FMUL.FTZ R180, R33, R180 ;  /* 0x000000b421b47220 */ /* 0x000fe20000410000 */
[----:B------:R-:W-:Y:S01]  /*1640*/  FADD.FTZ R69, R70, R91 ;  /* 0x0000005b46457221 */ /* 0x000fe20000010000 */
[----:B------:R-:W-:Y:S01]  /*1650*/  FFMA.FTZ R68, R90, R91, R71 ;  /* 0x0000005b5a447223 */ /* 0x000fe20000010047 */
[----:B------:R-:W-:Y:S01]  /*1660*/  SHF.L.U32 R182, R182, 0x10, RZ ;  /* 0x00000010b6b67819 */ /* 0x000fe200000006ff */
[----:B------:R-:W-:Y:S01]  /*1670*/  FADD.FTZ R157, R96, R157 ;  /* 0x0000009d609d7221 */ /* 0x000fe20000010000 */
[----:B------:R-:W-:Y:S01]  /*1680*/  FFMA.FTZ R158, R207, R96, R158 ;  /* 0x00000060cf9e7223 */ /* 0x000fe2000001009e */
        /* <DEDUP_REMOVED lines=69> */
.L_x_3270:
        /* <DEDUP_REMOVED lines=12> */
.L_x_3258:
        /* <DEDUP_REMOVED lines=10> */
[----:B------:R-:W-:Y:S02]  /*1c40*/  ISETP.NE.U32.AND P2, PT, RZ, UR16, PT ;  /* 0x00000010ff007c0c */ /* 0x000fe4000bf45070 */
[----:B------:R-:W-:Y:S02]  /*1c50*/  @!P3 IADD3 R72, R72, 0x8, RZ ;  /* 0x000000084848b810 */ /* 0x000fe40007ffe0ff */
[----:B------:R-:W-:Y:S01]  /*1c60*/  ISETP.NE.AND.EX P2, PT, RZ, UR17, PT, P2 ;  /* 0x00000011ff007c0c */ /* 0x000fe2000bf45320 */
        /* <DEDUP_REMOVED lines=19> */
[----:B------:R-:W-:Y:S01]  /*1da0*/  FADD.FTZ R72, R72, R85 ;  /* 0x0000005548487221 */ /* 0x000fe20000010000 */
[----:B------:R-:W-:Y:S02]  /*1db0*/  CS2R R84, SRZ ;  /* 0x0000000000547805 */ /* 0x000fe4000001ff00 */
[----:B------:R-:W-:Y:S01]  /*1dc0*/  FADD.FTZ R86, R86, R223 ;  /* 0x000000df56567221 */ /* 0x000fe20000010000 */
[----:B------:R-:W-:-:S03]  /*1dd0*/  FADD.FTZ R72, R87, R72 ;  /* 0x0000004857487221 */ /* 0x000fc60000010000 */
[----:B------:R-:W-:Y:S01]  /*1de0*/  FMUL.FTZ R83, R86, UR14 ;  /* 0x0000000e56537c20 */ /* 0x000fe20008410000 */
[----:B------:R-:W-:Y:S01]  /*1df0*/  FMUL.FTZ R82, R72, UR14 ;  /* 0x0000000e48527c20 */ /* 0x000fe20008410000 */
[----:B------:R-:W-:Y:S02]  /*1e00*/  MOV R72, R94 ;  /* 0x0000005e00487202 */ /* 0x000fe40000000f00 */
[----:B------:R-:W-:Y:S02]  /*1e10*/  CS2R R86, SRZ ;  /* 0x0000000000567805 */ /* 0x000fe4000001ff00 */
[----:B------:R-:W-:Y:S02]  /*1e20*/  FSEL R83, R83, RZ, !P4 ;  /* 0x000000ff53537208 */ /* 0x000fe40006000000 */
[----:B------:R-:W-:Y:S02]  /*1e30*/  LOP3.LUT P5, RZ, R72, 0xff, RZ, 0xc0, !PT ;  /* 0x000000ff48ff7812 */ /* 0x000fe400078ac0ff */
[----:B------:R-:W-:Y:S01]  /*1e40*/  LOP3.LUT P4, RZ, R94, 0xff0000, RZ, 0xc0, !PT ;  /* 0x00ff00005eff7812 */ /* 0x000fe2000788c0ff */
[-CC-:B------:R-:W-:Y:S01]  /*1e50*/  FFMA.FTZ R0, R0, R82.reuse, R83.reuse ;  /* 0x0000005200007223 */ /* 0x180fe20000010053 */
[-CC-:B------:R-:W-:Y:S01]  /*1e60*/  FFMA.FTZ R72, R215, R82.reuse, R83.reuse ;  /* 0x00000052d7487223 */ /* 0x180fe20000010053 */
[-CC-:B------:R-:W-:Y:S01]  /*1e70*/  FFMA.FTZ R209, R209, R82.reuse, R83.reuse ;  /* 0x00000052d1d17223 */ /* 0x180fe20000010053 */
[-C--:B------:R-:W-:Y:S01]  /*1e80*/  FFMA.FTZ R221, R221, R82.reuse, R83 ;  /* 0x00000052dddd7223 */ /* 0x080fe20000010053 */
[----:B------:R-:W-:Y:S01]  /*1e90*/  FADD.FTZ R79, R217, -R0 ;  /* 0x80000000d94f7221 */ /* 0x000fe20000010000 */
[--C-:B------:R-:W-:Y:S01]  /*1ea0*/  FADD.FTZ R211, R211, -R72.reuse ;  /* 0x80000048d3d37221 */ /* 0x100fe20000010000 */
[----:B------:R-:W-:Y:S01]  /*1eb0*/  @P1 PRMT R72, R52, 0x7632, R72 ;  /* 0x0000763234481816 */ /* 0x000fe20000000048 */
[----:B------:R-:W-:Y:S01]  /*1ec0*/  FADD.FTZ R209, R216, -R209 ;  /* 0x800000d1d8d17221 */ /* 0x000fe20000010000 */
[----:B------:R-:W-:Y:S01]  /*1ed0*/  @P1 SHF.L.U32 R0, R52, 0x10, RZ ;  /* 0x0000001034001819 */ /* 0x000fe200000006ff */
[----:B------:R-:W-:Y:S01]  /*1ee0*/  FMUL.FTZ R79, R174, R79 ;  /* 0x0000004fae4f7220 */ /* 0x000fe20000410000 */
[----:B------:R-:W-:Y:S01]  /*1ef0*/  FFMA.FTZ R203, R203, R82, R83 ;  /* 0x00000052cbcb7223 */ /* 0x000fe20000010053 */
[----:B------:R-:W-:-:S02]  /*1f00*/  @P1 IMAD.U32 R72, R72, 0x10000, RZ ;  /* 0x0001000048481824 */ /* 0x000fc400078e00ff */
[----:B------:R-:W-:Y:S01]  /*1f10*/  FMUL.FTZ R77, R174, R209 ;  /* 0x000000d1ae4d7220 */ /* 0x000fe20000410000 */
[----:B------:R-:W-:Y:S01]  /*1f20*/  @P1 FADD.FTZ R79, R79, R0 ;  /* 0x000000004f4f1221 */ /* 0x000fe20000010000 */
[----:B------:R-:W-:Y:S01]  /*1f30*/  HFMA2.MMA R0, -RZ, RZ, 0, 0 ;  /* 0x00000000ff007435 */ /* 0x000fe200000001ff */
[----:B------:R-:W-:Y:S01]  /*1f40*/  FADD.FTZ R221, R214, -R221 ;  /* 0x800000ddd6dd7221 */ /* 0x000fe20000010000 */
[----:B------:R-:W-:Y:S01]  /*1f50*/  @P1 FADD.FTZ R77, R77, R72 ;  /* 0x000000484d4d1221 */ /* 0x000fe20000010000 */
[----:B------:R-:W-:Y:S01]  /*1f60*/  FMUL.FTZ R72, R79, R176 ;  /* 0x000000b04f487220 */ /* 0x000fe20000410000 */
[----:B------:R-:W-:Y:S01]  /*1f70*/  FADD.FTZ R209, R208, -R203 ;  /* 0x800000cbd0d17221 */ /* 0x000fe20000010000 */
[-C--:B------:R-:W-:Y:S01]  /*1f80*/  FFMA.FTZ R213, R213, R82.reuse, R83 ;  /* 0x00000052d5d57223 */ /* 0x080fe20000010053 */
[----:B------:R-:W-:Y:S01]  /*1f90*/  FMUL.FTZ R211, R174, R211 ;  /* 0x000000d3aed37220 */ /* 0x000fe20000410000 */
[----:B------:R-:W-:Y:S01]  /*1fa0*/  FMUL.FTZ R72, R72, UR15 ;  /* 0x0000000f48487c20 */ /* 0x000fe20008410000 */
[----:B------:R-:W-:Y:S01]  /*1fb0*/  FMUL.FTZ R221, R174, R221 ;  /* 0x000000ddaedd7220 */ /* 0x000fe20000410000 */
[----:B------:R-:W-:Y:S01]  /*1fc0*/  FADD.FTZ R213, R210, -R213 ;  /* 0x800000d5d2d57221 */ /* 0x000fe20000010000 */
[--C-:B------:R-:W-:Y:S01]  /*1fd0*/  FFMA.FTZ R78, R207, R82, R83.reuse ;  /* 0x00000052cf4e7223 */ /* 0x100fe20000010053 */
[----:B------:R-:W-:Y:S01]  /*1fe0*/  FMUL.FTZ R76, R24, R72 ;  /* 0x00000048184c7220 */ /* 0x000fe20000410000 */
[----:B------:R-:W-:Y:S01]  /*1ff0*/  FFMA.FTZ R219, R219, R82, R83 ;  /* 0x00000052dbdb7223 */ /* 0x000fe20000010053 */
[C---:B------:R-:W-:Y:S01]  /*2000*/  FMUL.FTZ R213, R174.reuse, R213 ;  /* 0x000000d5aed57220 */ /* 0x040fe20000410000 */
[----:B------:R-:W-:Y:S01]  /*2010*/  FADD.FTZ R205, R205, -R78 ;  /* 0x8000004ecdcd7221 */ /* 0x000fe20000010000 */
[----:B------:R-:W-:Y:S01]  /*2020*/  FMUL.FTZ R209, R174, R209 ;  /* 0x000000d1aed17220 */ /* 0x000fe20000410000 */
[----:B------:R-:W-:Y:S01]  /*2030*/  FSEL R76, R76, RZ, P5 ;  /* 0x000000ff4c4c7208 */ /* 0x000fe20002800000 */
[----:B------:R-:W-:Y:S01]  /*2040*/  FADD.FTZ R219, R212, -R219 ;  /* 0x800000dbd4db7221 */ /* 0x000fe20000010000 */
[----:B------:R-:W-:Y:S01]  /*2050*/  FMUL.FTZ R205, R174, R205 ;  /* 0x000000cdaecd7220 */ /* 0x000fe20000410000 */
[----:B------:R-:W-:-:S02]  /*2060*/  @P2 F2FP.BF16.F32.PACK_AB R79, RZ, R79 ;  /* 0x0000004fff4f223e */ /* 0x000fc400000010ff */
[----:B------:R-:W-:Y:S02]  /*2070*/  FMUL.FTZ R219, R174, R219 ;  /* 0x000000dbaedb7220 */ /* 0x000fe40000410000 */
[----:B------:R-:W-:Y:S02]  /*2080*/  @P2 PRMT R64, R79, 0x7610, R64 ;  /* 0x000076104f402816 */ /* 0x000fe40000000040 */
[C---:B--2---:R-:W-:Y:S02]  /*2090*/  @P5 SHF.L.U32 R73, R68.reuse, 0x10, RZ ;  /* 0x0000001044495819 */ /* 0x044fe400000006ff */
[----:B------:R-:W-:Y:S01]  /*20a0*/  @P6 PRMT R74, R68, 0x7632, R74 ;  /* 0x00007632444a6816 */ /* 0x000fe2000000004a */
[----:B------:R-:W-:Y:S01]  /*20b0*/  FMUL.FTZ R68, R77, R176 ;  /* 0x000000b04d447220 */ /* 0x000fe20000410000 */
[----:B------:R-:W-:Y:S01]  /*20c0*/  @P4 SHF.L.U32 R78, R69, 0x10, RZ ;  /* 0x00000010454e4819 */ /* 0x000fe200000006ff */
[----:B------:R-:W-:Y:S01]  /*20d0*/  @P5 FMUL.FTZ R84, R72, R73 ;  /* 0x0000004948545220 */ /* 0x000fe20000410000 */
[----:B------:R-:W-:Y:S01]  /*20e0*/  @P6 SHF.L.U32 R74, R74, 0x10, RZ ;  /* 0x000000104a4a6819 */ /* 0x000fe200000006ff */
[----:B------:R-:W-:Y:S01]  /*20f0*/  FMUL.FTZ R68, R68, UR15 ;  /* 0x0000000f44447c20 */ /* 0x000fe20008410000 */
[----:B------:R-:W-:-:S02]  /*2100*/  LOP3.LUT P5, RZ, R94, 0xff000000, RZ, 0xc0, !PT ;  /* 0xff0000005eff7812 */ /* 0x000fc400078ac0ff */
[----:B------:R-:W-:Y:S01]  /*2110*/  @P1 PRMT R72, R53, 0x7632, R72 ;  /* 0x0000763235481816 */ /* 0x000fe20000000048 */
[----:B------:R-:W-:Y:S01]  /*2120*/  @P6 FMUL.FTZ R0, R68, R74 ;  /* 0x0000004a44006220 */ /* 0x000fe20000410000 */
[----:B------:R-:W-:Y:S01]  /*2130*/  FMUL.FTZ R203, R25, R68 ;  /* 0x0000004419cb7220 */ /* 0x000fe20000410000 */
[----:B------:R-:W-:Y:S02]  /*2140*/  @P1 SHF.L.U32 R68, R53, 0x10, RZ ;  /* 0x0000001035441819 */ /* 0x000fe400000006ff */
[----:B------:R-:W-:Y:S02]  /*2150*/  @P1 SHF.L.U32 R72, R72, 0x10, RZ ;  /* 0x0000001048481819 */ /* 0x000fe400000006ff */
[----:B------:R-:W-:Y:S01]  /*2160*/  @P1 SHF.L.U32 R74, R54, 0x10, RZ ;  /* 0x00000010364a1819 */ /* 0x000fe200000006ff */
[----:B------:R-:W-:Y:S01]  /*2170*/  @P1 FADD.FTZ R211, R211, R68 ;  /* 0x00000044d3d31221 */ /* 0x000fe20000010000 */
[----:B------:R-:W-:Y:S01]  /*2180*/  FSEL R203, R203, RZ, P6 ;  /* 0x000000ffcbcb7208 */ /* 0x000fe20003000000 */
[----:B------:R-:W-:Y:S01]  /*2190*/  @P1 FADD.FTZ R221, R221, R72 ;  /* 0x00000048dddd1221 */ /* 0x000fe20000010000 */
[----:B------:R-:W-:Y:S01]  /*21a0*/  @P5 PRMT R80, R69, 0x7632, R80 ;  /* 0x0000763245505816 */ /* 0x000fe20000000050 */
[-C--:B------:R-:W-:Y:S01]  /*21b0*/  FMUL.FTZ R68, R211, R176.reuse ;  /* 0x000000b0d3447220 */ /* 0x080fe20000410000 */
[----:B------:R-:W-:Y:S01]  /*21c0*/  LOP3.LUT P6, RZ, R95, 0xff, RZ, 0xc0, !PT ;  /* 0x000000ff5fff7812 */ /* 0x000fe200078cc0ff */
[----:B------:R-:W-:Y:S01]  /*21d0*/  FMUL.FTZ R69, R221, R176 ;  /* 0x000000b0dd457220 */ /* 0x000fe20000410000 */
[----:B------:R-:W-:Y:S01]  /*21e0*/  @P1 FADD.FTZ R213, R213, R74 ;  /* 0x0000004ad5d51221 */ /* 0x000fe20000010000 */
[----:B------:R-:W0:Y:S01]  /*21f0*/  LDC.64 R72, c[0x0][0x2f8] ;  /* 0x0000be00ff487b82 */ /* 0x000e220000000a00 */
[----:B------:R-:W-:Y:S01]  /*2200*/  FMUL.FTZ R207, R68, UR15 ;  /* 0x0000000f44cf7c20 */ /* 0x000fe20008410000 */
[----:B------:R-:W-:-:S02]  /*2210*/  @P5 IMAD.U32 R80, R80, 0x10000, RZ ;  /* 0x0001000050505824 */ /* 0x000fc400078e00ff */
[----:B------:R-:W-:Y:S01]  /*2220*/  FMUL.FTZ R69, R69, UR15 ;  /* 0x0000000f45457c20 */ /* 0x000fe20008410000 */
[----:B------:R-:W-:Y:S01]  /*2230*/  FMUL.FTZ R81, R213, R176 ;  /* 0x000000b0d5517220 */ /* 0x000fe20000410000 */
[----:B------:R-:W-:Y:S01]  /*2240*/  FMUL.FTZ R68, R26, R207 ;  /* 0x000000cf1a447220 */ /* 0x000fe20000410000 */
[----:B------:R-:W-:Y:S01]  /*2250*/  @P4 FMUL.FTZ R87, R207, R78 ;  /* 0x0000004ecf574220 */ /* 0x000fe20000410000 */
[----:B------:R-:W-:Y:S01]  /*2260*/  @P5 FMUL.FTZ R86, R69, R80 ;  /* 0x0000005045565220 */ /* 0x000fe20000410000 */
[----:B------:R-:W1:Y:S01]  /*2270*/  @P2 LDC.64 R74, c[0x0][0x308] ;  /* 0x0000c200ff4a2b82 */ /* 0x000e620000000a00 */
[----:B------:R-:W-:Y:S01]  /*2280*/  FMUL.FTZ R69, R27, R69 ;  /* 0x000000451b457220 */ /* 0x000fe20000410000 */
[----:B------:R-:W-:Y:S01]  /*2290*/  @P6 SHF.L.U32 R94, R70, 0x10, RZ ;  /* 0x00000010465e6819 */ /* 0x000fe200000006ff */
[----:B------:R-:W-:Y:S01]  /*22a0*/  FMUL.FTZ R81, R81, UR15 ;  /* 0x0000000f51517c20 */ /* 0x000fe20008410000 */
[----:B------:R-:W-:Y:S02]  /*22b0*/  FSEL R207, R68, RZ, P4 ;  /* 0x000000ff44cf7208 */ /* 0x000fe40002000000 */
[----:B------:R-:W-:Y:S01]  /*22c0*/  @P1 PRMT R68, R54, 0x7632, R68 ;  /* 0x0000763236441816 */ /* 0x000fe20000000044 */
[----:B------:R-:W-:Y:S01]  /*22d0*/  @P6 FMUL.FTZ R85, R81, R94 ;  /* 0x0000005e51556220 */ /* 0x000fe20000410000 */
[----:B------:R-:W-:-:S02]  /*22e0*/  FSEL R210, R69, RZ, P5 ;  /* 0x000000ff45d27208 */ /* 0x000fc40002800000 */
[C---:B------:R-:W-:Y:S02]  /*22f0*/  @P1 PRMT R69, R55.reuse, 0x7632, R69 ;  /* 0x0000763237451816 */ /* 0x040fe40000000045 */
[----:B------:R-:W-:Y:S02]  /*2300*/  @P1 SHF.L.U32 R80, R55, 0x10, RZ ;  /* 0x0000001037501819 */ /* 0x000fe400000006ff */
[----:B------:R-:W-:Y:S01]  /*2310*/  @P1 SHF.L.U32 R78, R68, 0x10, RZ ;  /* 0x00000010444e1819 */ /* 0x000fe200000006ff */
[----:B------:R-:W-:Y:S01]  /*2320*/  FMUL.FTZ R68, R20, R81 ;  /* 0x0000005114447220 */ /* 0x000fe20000410000 */
[----:B------:R-:W-:Y:S01]  /*2330*/  @P1 SHF.L.U32 R94, R69, 0x10, RZ ;  /* 0x00000010455e1819 */ /* 0x000fe200000006ff */
[----:B------:R-:W-:Y:S01]  /*2340*/  @P1 FADD.FTZ R209, R209, R80 ;  /* 0x00000050d1d11221 */ /* 0x000fe20000010000 */
[----:B0-----:R-:W-:-:S04]  /*2350*/  IMAD.WIDE.U32 R80, R181, 0x10, R72 ;  /* 0x00000010b5507825 */ /* 0x001fc800078e0048 */
[----:B------:R-:W-:Y:S01]  /*2360*/  @P1 FADD.FTZ R219, R219, R78 ;  /* 0x0000004edbdb1221 */ /* 0x000fe20000010000 */
[----:B------:R-:W-:Y:S01]  /*2370*/  FSEL R212, R68, RZ, P6 ;  /* 0x000000ff44d47208 */ /* 0x000fe20003000000 */
[----:B------:R-:W-:Y:S01]  /*2380*/  @P1 FADD.FTZ R205, R205, R94 ;  /* 0x0000005ecdcd1221 */ /* 0x000fe20000010000 */
[----:B------:R-:W-:Y:S01]  /*2390*/  @P2 F2FP.BF16.F32.PACK_AB R73, RZ, R209 ;  /* 0x000000d1ff49223e */ /* 0x000fe200000010ff */
[----:B------:R-:W-:Y:S01]  /*23a0*/  FMUL.FTZ R209, R209, R176 ;  /* 0x000000b0d1d17220 */ /* 0x000fe20000410000 */
[----:B-1----:R-:W-:Y:S01]  /*23b0*/  @P2 IMAD.WIDE.U32 R68, R181, 0x10, R74 ;  /* 0x00000010b5442825 */ /* 0x002fe200078e004a */
[----:B------:R-:W-:-:S03]  /*23c0*/  @P2 F2FP.BF16.F32.PACK_AB R74, RZ, R219 ;  /* 0x000000dbff4a223e */ /* 0x000fc600000010ff */
[-C--:B------:R-:W-:Y:S01]  /*23d0*/  FMUL.FTZ R208, R205, R176.reuse ;  /* 0x000000b0cdd07220 */ /* 0x080fe20000410000 */
[----:B------:R-:W-:Y:S01]  /*23e0*/  FMUL.FTZ R219, R219, R176 ;  /* 0x000000b0dbdb7220 */ /* 0x000fe20000410000 */
[----:B------:R-:W-:Y:S01]  /*23f0*/  FMUL.FTZ R209, R209, UR15 ;  /* 0x0000000fd1d17c20 */ /* 0x000fe20008410000 */
[----:B------:R-:W-:Y:S01]  /*2400*/  LOP3.LUT P5, RZ, R95, 0xff0000, RZ, 0xc0, !PT ;  /* 0x00ff00005fff7812 */ /* 0x000fe200078ac0ff */
[----:B------:R-:W-:Y:S01]  /*2410*/  FMUL.FTZ R208, R208, UR15 ;  /* 0x0000000fd0d07c20 */ /* 0x000fe20008410000 */
[----:B------:R-:W-:Y:S01]  /*2420*/  FMUL.FTZ R219, R219, UR15 ;  /* 0x0000000fdbdb7c20 */ /* 0x000fe20008410000 */
[----:B------:R-:W-:Y:S01]  /*2430*/  FMUL.FTZ R75, R22, R209 ;  /* 0x000000d1164b7220 */ /* 0x000fe20000410000 */
[----:B------:R-:W-:Y:S01]  /*2440*/  LOP3.LUT P6, RZ, R95, 0xff000000, RZ, 0xc0, !PT ;  /* 0xff0000005fff7812 */ /* 0x000fe200078cc0ff */
[----:B------:R-:W-:Y:S01]  /*2450*/  FMUL.FTZ R78, R23, R208 ;  /* 0x000000d0174e7220 */ /* 0x000fe20000410000 */
[----:B------:R-:W-:Y:S01]  /*2460*/  FMUL.FTZ R72, R21, R219 ;  /* 0x000000db15487220 */ /* 0x000fe20000410000 */
[----:B------:R-:W-:-:S02]  /*2470*/  LOP3.LUT P4, RZ, R95, 0xff00, RZ, 0xc0, !PT ;  /* 0x0000ff005fff7812 */ /* 0x000fc4000788c0ff */
[----:B------:R-:W-:Y:S02]  /*2480*/  @P2 F2FP.BF16.F32.PACK_AB R211, RZ, R211 ;  /* 0x000000d3ffd3223e */ /* 0x000fe400000010ff */
[----:B------:R-:W-:Y:S02]  /*2490*/  @P2 F2FP.BF16.F32.PACK_AB R213, RZ, R213 ;  /* 0x000000d5ffd5223e */ /* 0x000fe400000010ff */
[----:B------:R-:W-:Y:S02]  /*24a0*/  @P2 PRMT R67, R73, 0x7610, R67 ;  /* 0x0000761049432816 */ /* 0x000fe40000000043 */
[----:B------:R-:W-:Y:S02]  /*24b0*/  FSEL R75, R75, RZ, P5 ;  /* 0x000000ff4b4b7208 */ /* 0x000fe40002800000 */
[----:B------:R-:W-:Y:S02]  /*24c0*/  FSEL R78, R78, RZ, P6 ;  /* 0x000000ff4e4e7208 */ /* 0x000fe40003000000 */
[----:B------:R-:W-:-:S02]  /*24d0*/  @P2 F2FP.BF16.F32.PACK_AB R77, RZ, R77 ;  /* 0x0000004dff4d223e */ /* 0x000fc400000010ff */
[----:B------:R-:W-:Y:S02]  /*24e0*/  @P2 F2FP.BF16.F32.PACK_AB R221, RZ, R221 ;  /* 0x000000ddffdd223e */ /* 0x000fe400000010ff */
[----:B------:R-:W-:Y:S02]  /*24f0*/  @P2 F2FP.BF16.F32.PACK_AB R94, RZ, R205 ;  /* 0x000000cdff5e223e */ /* 0x000fe400000010ff */
[----:B------:R-:W-:Y:S02]  /*2500*/  @P2 PRMT R65, R211, 0x7610, R65 ;  /* 0x00007610d3412816 */ /* 0x000fe40000000041 */
[----:B------:R-:W-:Y:S02]  /*2510*/  @P2 PRMT R66, R213, 0x7610, R66 ;  /* 0x00007610d5422816 */ /* 0x000fe40000000042 */
[----:B------:R-:W-:Y:S02]  /*2520*/  FSEL R73, R72, RZ, P4 ;  /* 0x000000ff48497208 */ /* 0x000fe40002000000 */
[----:B------:R-:W-:-:S02]  /*2530*/  F2FP.BF16.F32.PACK_AB R79, R78, R75 ;  /* 0x0000004b4e4f723e */ /* 0x000fc400000010ff */
[----:B------:R-:W-:Y:S02]  /*2540*/  @P2 PRMT R64, R64, 0x5410, R77 ;  /* 0x0000541040402816 */ /* 0x000fe4000000004d */
[----:B------:R-:W-:Y:S02]  /*2550*/  @P2 PRMT R65, R65, 0x5410, R221 ;  /* 0x0000541041412816 */ /* 0x000fe400000000dd */
[----:B------:R-:W-:Y:S01]  /*2560*/  F2FP.BF16.F32.PACK_AB R78, R73, R212 ;  /* 0x000000d4494e723e */ /* 0x000fe200000010ff */
[----:B------:R-:W-:Y:S01]  /*2570*/  IMAD.WIDE.U32 R72, R179, 0x10, R88 ;  /* 0x00000010b3487825 */ /* 0x000fe200078e0058 */
[----:B------:R-:W-:Y:S02]  /*2580*/  @P2 PRMT R66, R66, 0x5410, R74 ;  /* 0x0000541042422816 */ /* 0x000fe4000000004a */
[----:B------:R-:W-:Y:S02]  /*2590*/  @P2 PRMT R67, R67, 0x5410, R94 ;  /* 0x0000541043432816 */ /* 0x000fe4000000005e */
[----:B------:R-:W-:-:S02]  /*25a0*/  F2FP.BF16.F32.PACK_AB R77, R210, R207 ;  /* 0x000000cfd24d723e */ /* 0x000fc400000010ff */
[----:B------:R-:W-:Y:S01]  /*25b0*/  F2FP.BF16.F32.PACK_AB R76, R203, R76 ;  /* 0x0000004ccb4c723e */ /* 0x000fe200000010ff */
[----:B------:R0:W-:Y:S04]  /*25c0*/  @P2 STG.E.128 desc[UR6][R68.64], R64 ;  /* 0x0000004044002986 */ /* 0x0001e8000c101d06 */
[----:B------:R1:W-:Y:S04]  /*25d0*/  STG.E.128 desc[UR6][R80.64], R76 ;  /* 0x0000004c50007986 */ /* 0x0003e8000c101d06 */
[----:B------:R-:W2:Y:S01]  /*25e0*/  LDG.E.128 R72, desc[UR6][R72.64] ;  /* 0x0000000648487981 */ /* 0x000ea2000c1e1d00 */
[----:B------:R-:W-:Y:S01]  /*25f0*/  @P4 PRMT R70, R70, 0x7632, R70 ;  /* 0x0000763246464816 */ /* 0x000fe20000000046 */
[--C-:B------:R-:W-:Y:S01]  /*2600*/  FFMA.FTZ R202, R202, R82, R83.reuse ;  /* 0x00000052caca7223 */ /* 0x100fe20000010053 */
[----:B------:R-:W-:Y:S01]  /*2610*/  MOV R95, R92 ;  /* 0x0000005c005f7202 */ /* 0x000fe20000000f00 */
[-C--:B------:R-:W-:Y:S01]  /*2620*/  FFMA.FTZ R193, R193, R82.reuse, R83 ;  /* 0x00000052c1c17223 */ /* 0x080fe20000010053 */
[----:B------:R-:W-:Y:S01]  /*2630*/  @P4 SHF.L.U32 R70, R70, 0x10, RZ ;  /* 0x0000001046464819 */ /* 0x000fe200000006ff */
[----:B------:R-:W-:Y:S01]  /*2640*/  FADD.FTZ R197, R197, -R202 ;  /* 0x800000cac5c57221 */ /* 0x000fe20000010000 */
[----:B------:R-:W-:Y:S01]  /*2650*/  MOV R94, RZ ;  /* 0x000000ff005e7202 */ /* 0x000fe20000000f00 */
[----:B------:R-:W-:Y:S01]  /*2660*/  FADD.FTZ R193, R190, -R193 ;  /* 0x800000c1bec17221 */ /* 0x000fe20000010000 */
[--C-:B------:R-:W-:Y:S01]  /*2670*/  FFMA.FTZ R181, R194, R82, R83.reuse ;  /* 0x00000052c2b57223 */ /* 0x100fe20000010053 */
[----:B------:R-:W-:Y:S01]  /*2680*/  @P4 FMUL.FTZ R94, R219, R70 ;  /* 0x00000046db5e4220 */ /* 0x000fe20000410000 */
[----:B------:R-:W-:Y:S01]  /*2690*/  LOP3.LUT P4, RZ, R95, 0xff, RZ, 0xc0, !PT ;  /* 0x000000ff5fff7812 */ /* 0x000fe2000788c0ff */
[----:B------:R-:W-:Y:S01]  /*26a0*/  HFMA2.MMA R95, -RZ, RZ, 0, 0 ;  /* 0x00000000ff5f7435 */ /* 0x000fe200000001ff */
[----:B0-----:R-:W-:Y:S01]  /*26b0*/  @P5 SHF.L.U32 R68, R71, 0x10, RZ ;  /* 0x0000001047445819 */ /* 0x001fe200000006ff */
[-CC-:B------:R-:W-:Y:S01]  /*26c0*/  FFMA.FTZ R69, R200, R82.reuse, R83.reuse ;  /* 0x00000052c8457223 */ /* 0x180fe20000010053 */
[----:B-1----:R-:W-:Y:S01]  /*26d0*/  FFMA.FTZ R79, R199, R82, R83 ;  /* 0x00000052c74f7223 */ /* 0x002fe20000010053 */
[----:B------:R-:W-:Y:S01]  /*26e0*/  FMUL.FTZ R197, R174, R197 ;  /* 0x000000c5aec57220 */ /* 0x000fe20000410000 */
[----:B------:R-:W-:Y:S01]  /*26f0*/  @P1 SHF.L.U32 R76, R57, 0x10, RZ ;  /* 0x00000010394c1819 */ /* 0x000fe200000006ff */
[----:B------:R-:W-:Y:S01]  /*2700*/  @P5 FMUL.FTZ R95, R209, R68 ;  /* 0x00000044d15f5220 */ /* 0x000fe20000410000 */
[--C-:B------:R-:W-:Y:S01]  /*2710*/  FADD.FTZ R77, R196, -R69.reuse ;  /* 0x80000045c44d7221 */ /* 0x100fe20000010000 */
[----:B------:R-:W-:Y:S01]  /*2720*/  LOP3.LUT P5, RZ, R92, 0xff00, RZ, 0xc0, !PT ;  /* 0x0000ff005cff7812 */ /* 0x000fe200078ac0ff */
[C---:B------:R-:W-:Y:S01]  /*2730*/  @P1 IMAD.U32 R68, R56.reuse, 0x10000, RZ ;  /* 0x0001000038441824 */ /* 0x040fe200078e00ff */
[----:B------:R-:W-:Y:S01]  /*2740*/  @P1 PRMT R69, R56, 0x7632, R69 ;  /* 0x0000763238451816 */ /* 0x000fe20000000045 */
[----:B------:R-:W-:Y:S01]  /*2750*/  FADD.FTZ R203, R204, -R79 ;  /* 0x8000004fcccb7221 */ /* 0x000fe20000010000 */
[C---:B------:R-:W-:Y:S01]  /*2760*/  FMUL.FTZ R79, R174.reuse, R193 ;  /* 0x000000c1ae4f7220 */ /* 0x040fe20000410000 */
[----:B------:R-:W-:Y:S01]  /*2770*/  @P1 FADD.FTZ R197, R197, R68 ;  /* 0x00000044c5c51221 */ /* 0x000fe20000010000 */
[----:B------:R-:W-:Y:S01]  /*2780*/  @P1 SHF.L.U32 R70, R69, 0x10, RZ ;  /* 0x0000001045461819 */ /* 0x000fe200000006ff */
[----:B------:R-:W-:Y:S01]  /*2790*/  FMUL.FTZ R69, R174, R77 ;  /* 0x0000004dae457220 */ /* 0x000fe20000410000 */
[----:B------:R-:W-:Y:S01]  /*27a0*/  @P6 PRMT R71, R71, 0x7632, R71 ;  /* 0x0000763247476816 */ /* 0x000fe20000000047 */
[----:B------:R-:W-:Y:S01]  /*27b0*/  FMUL.FTZ R68, R197, R176 ;  /* 0x000000b0c5447220 */ /* 0x000fe20000410000 */
[----:B------:R-:W-:Y:S01]  /*27c0*/  FFMA.FTZ R191, R191, R82, R83 ;  /* 0x00000052bfbf7223 */ /* 0x000fe20000010053 */
[----:B------:R-:W-:Y:S01]  /*27d0*/  @P1 FADD.FTZ R79, R79, R70 ;  /* 0x000000464f4f1221 */ /* 0x000fe20000010000 */
[----:B------:R-:W-:Y:S01]  /*27e0*/  @P1 FADD.FTZ R69, R69, R76 ;  /* 0x0000004c45451221 */ /* 0x000fe20000010000 */
[----:B------:R-:W-:Y:S01]  /*27f0*/  @P6 SHF.L.U32 R71, R71, 0x10, RZ ;  /* 0x0000001047476819 */ /* 0x000fe200000006ff */
[----:B------:R-:W-:Y:S01]  /*2800*/  FADD.FTZ R205, R192, -R181 ;  /* 0x800000b5c0cd7221 */ /* 0x000fe20000010000 */
[----:B------:R-:W-:Y:S01]  /*2810*/  FMUL.FTZ R70, R79, R176 ;  /* 0x000000b04f467220 */ /* 0x000fe20000410000 */
[----:B------:R-:W-:Y:S01]  /*2820*/  HFMA2.MMA R181, -RZ, RZ, 0, 0 ;  /* 0x00000000ffb57435 */ /* 0x000fe200000001ff */
[----:B------:R-:W-:Y:S01]  /*2830*/  FMUL.FTZ R77, R68, UR15 ;  /* 0x0000000f444d7c20 */ /* 0x000fe20008410000 */
[----:B------:R-:W-:Y:S01]  /*2840*/  FADD.FTZ R81, R188, -R191 ;  /* 0x800000bfbc517221 */ /* 0x000fe20000010000 */
[----:B------:R-:W-:Y:S01]  /*2850*/  MOV R188, RZ ;  /* 0x000000ff00bc7202 */ /* 0x000fe20000000f00 */
[----:B------:R-:W-:Y:S01]  /*2860*/  FMUL.FTZ R70, R70, UR15 ;  /* 0x0000000f46467c20 */ /* 0x000fe20008410000 */
[----:B------:R-:W-:Y:S01]  /*2870*/  CS2R R190, SRZ ;  /* 0x0000000000be7805 */ /* 0x000fe2000001ff00 */
[----:B------:R-:W-:Y:S01]  /*2880*/  @P6 FMUL.FTZ R188, R208, R71 ;  /* 0x00000047d0bc6220 */ /* 0x000fe20000410000 */
[----:B------:R-:W-:Y:S01]  /*2890*/  FMUL.FTZ R68, R16, R77 ;  /* 0x0000004d10447220 */ /* 0x000fe20000410000 */
[----:B------:R-:W-:Y:S01]  /*28a0*/  LOP3.LUT P6, RZ, R92, 0xff0000, RZ, 0xc0, !PT ;  /* 0x00ff00005cff7812 */ /* 0x000fe200078cc0ff */
[-CC-:B------:R-:W-:Y:S01]  /*28b0*/  FFMA.FTZ R198, R198, R82.reuse, R83.reuse ;  /* 0x00000052c6c67223 */ /* 0x180fe20000010053 */
[----:B------:R-:W-:Y:S01]  /*28c0*/  HFMA2.MMA R193, -RZ, RZ, 0, 0 ;  /* 0x00000000ffc17435 */ /* 0x000fe200000001ff */
[----:B------:R-:W-:Y:S01]  /*28d0*/  FFMA.FTZ R201, R201, R82, R83 ;  /* 0x00000052c9c97223 */ /* 0x000fe20000010053 */
[----:B------:R-:W-:Y:S01]  /*28e0*/  FSEL R68, R68, RZ, P4 ;  /* 0x000000ff44447208 */ /* 0x000fe20002000000 */
[----:B------:R-:W-:Y:S01]  /*28f0*/  FADD.FTZ R199, R195, -R198 ;  /* 0x800000c6c3c77221 */ /* 0x000fe20000010000 */
[----:B------:R-:W-:Y:S01]  /*2900*/  FMUL.FTZ R195, R174, R81 ;  /* 0x00000051aec37220 */ /* 0x000fe20000410000 */
[----:B------:R-:W-:Y:S01]  /*2910*/  FADD.FTZ R201, R206, -R201 ;  /* 0x800000c9cec97221 */ /* 0x000fe20000010000 */
[----:B------:R-:W0:Y:S01]  /*2920*/  @P2 LDC.64 R80, c[0x0][0x308] ;  /* 0x0000c200ff502b82 */ /* 0x000e220000000a00 */
[C---:B------:R-:W-:Y:S01]  /*2930*/  FMUL.FTZ R199, R174.reuse, R199 ;  /* 0x000000c7aec77220 */ /* 0x040fe20000410000 */
[C---:B------:R-:W-:Y:S01]  /*2940*/  FMUL.FTZ R205, R174.reuse, R205 ;  /* 0x000000cdaecd7220 */ /* 0x040fe20000410000 */
[C---:B------:R-:W-:Y:S01]  /*2950*/  FMUL.FTZ R201, R174.reuse, R201 ;  /* 0x000000c9aec97220 */ /* 0x040fe20000410000 */
[----:B------:R-:W-:Y:S01]  /*2960*/  FMUL.FTZ R203, R174, R203 ;  /* 0x000000cbaecb7220 */ /* 0x000fe20000410000 */
[----:B------:R-:W-:-:S02]  /*2970*/  @P2 F2FP.BF16.F32.PACK_AB R197, RZ, R197 ;  /* 0x000000c5ffc5223e */ /* 0x000fc400000010ff */
[----:B------:R-:W-:Y:S02]  /*2980*/  @P2 F2FP.BF16.F32.PACK_AB R79, RZ, R79 ;  /* 0x0000004fff4f223e */ /* 0x000fe400000010ff */
[----:B------:R-:W-:-:S04]  /*2990*/  @P2 PRMT R64, R197, 0x7610, R64 ;  /* 0x00007610c5402816 */ /* 0x000fc80000000040 */
[----:B------:R-:W-:Y:S01]  /*29a0*/  @P2 PRMT R64, R64, 0x5410, R79 ;  /* 0x0000541040402816 */ /* 0x000fe2000000004f */
[----:B0-----:R-:W-:Y:S01]  /*29b0*/  @P2 IMAD.WIDE.U32 R80, R179, 0x10, R80 ;  /* 0x00000010b3502825 */ /* 0x001fe200078e0050 */
[C---:B--2---:R-:W-:Y:S02]  /*29c0*/  @P5 PRMT R76, R72.reuse, 0x7632, R76 ;  /* 0x00007632484c5816 */ /* 0x044fe4000000004c */
[----:B------:R-:W-:Y:S02]  /*29d0*/  @P4 SHF.L.U32 R72, R72, 0x10, RZ ;  /* 0x0000001048484819 */ /* 0x000fe400000006ff */
[----:B------:R-:W-:Y:S02]  /*29e0*/  @P5 SHF.L.U32 R76, R76, 0x10, RZ ;  /* 0x000000104c4c5819 */ /* 0x000fe400000006ff */
[----:B------:R-:W-:Y:S01]  /*29f0*/  @P6 SHF.L.U32 R71, R73, 0x10, RZ ;  /* 0x0000001049476819 */ /* 0x000fe200000006ff */
[----:B------:R-:W-:Y:S01]  /*2a00*/  @P4 FMUL.FTZ R191, R77, R72 ;  /* 0x000000484dbf4220 */ /* 0x000fe20000410000 */
[----:B------:R-:W-:Y:S01]  /*2a10*/  FMUL.FTZ R77, R17, R70 ;  /* 0x00000046114d7220 */ /* 0x000fe20000410000 */
[----:B------:R-:W-:Y:S01]  /*2a20*/  @P5 FMUL.FTZ R181, R70, R76 ;  /* 0x0000004c46b55220 */ /* 0x000fe20000410000 */
[----:B------:R-:W-:Y:S01]  /*2a30*/  @P1 PRMT R70, R57, 0x7632, R70 ;  /* 0x0000763239461816 */ /* 0x000fe20000000046 */
[----:B------:R-:W-:Y:S01]  /*2a40*/  @P1 IMAD.U32 R76, R58, 0x10000, RZ ;  /* 0x000100003a4c1824 */ /* 0x000fe200078e00ff */
[----:B------:R-:W-:-:S02]  /*2a50*/  LOP3.LUT P4, RZ, R92, 0xff000000, RZ, 0xc0, !PT ;  /* 0xff0000005cff7812 */ /* 0x000fc4000788c0ff */
[----:B------:R-:W-:Y:S01]  /*2a60*/  @P1 SHF.L.U32 R72, R70, 0x10, RZ ;  /* 0x0000001046481819 */ /* 0x000fe200000006ff */
[-C--:B------:R-:W-:Y:S01]  /*2a70*/  FMUL.FTZ R70, R69, R176.reuse ;  /* 0x000000b045467220 */ /* 0x080fe20000410000 */
[----:B------:R-:W-:Y:S01]  /*2a80*/  FSEL R77, R77, RZ, P5 ;  /* 0x000000ff4d4d7208 */ /* 0x000fe20002800000 */
[----:B------:R-:W-:Y:S01]  /*2a90*/  @P1 FADD.FTZ R199, R199, R76 ;  /* 0x0000004cc7c71221 */ /* 0x000fe20000010000 */
[----:B------:R-:W-:Y:S01]  /*2aa0*/  LOP3.LUT P5, RZ, R93, 0xff, RZ, 0xc0, !PT ;  /* 0x000000ff5dff7812 */ /* 0x000fe200078ac0ff */
[----:B------:R-:W-:Y:S01]  /*2ab0*/  @P1 FADD.FTZ R195, R195, R72 ;  /* 0x00000048c3c31221 */ /* 0x000fe20000010000 */
[----:B------:R-:W-:Y:S01]  /*2ac0*/  FMUL.FTZ R78, R70, UR15 ;  /* 0x0000000f464e7c20 */ /* 0x000fe20008410000 */
[----:B------:R-:W-:Y:S02]  /*2ad0*/  MOV R92, RZ ;  /* 0x000000ff005c7202 */ /* 0x000fe40000000f00 */
[-C--:B------:R-:W-:Y:S01]  /*2ae0*/  FMUL.FTZ R70, R195, R176.reuse ;  /* 0x000000b0c3467220 */ /* 0x080fe20000410000 */
[----:B------:R-:W-:Y:S01]  /*2af0*/  @P6 FMUL.FTZ R92, R78, R71 ;  /* 0x000000474e5c6220 */ /* 0x000fe20000410000 */
[----:B------:R-:W-:Y:S01]  /*2b00*/  FMUL.FTZ R71, R199, R176 ;  /* 0x000000b0c7477220 */ /* 0x000fe20000410000 */
[----:B------:R-:W-:Y:S01]  /*2b10*/  @P4 PRMT R73, R73, 0x7632, R73 ;  /* 0x0000763249494816 */ /* 0x000fe20000000049 */
[----:B------:R-:W-:Y:S01]  /*2b20*/  FMUL.FTZ R76, R70, UR15 ;  /* 0x0000000f464c7c20 */ /* 0x000fe20008410000 */
[----:B------:R-:W-:Y:S01]  /*2b30*/  FMUL.FTZ R70, R18, R78 ;  /* 0x0000004e12467220 */ /* 0x000fe20000410000 */
[----:B------:R-:W-:Y:S01]  /*2b40*/  FMUL.FTZ R207, R71, UR15 ;  /* 0x0000000f47cf7c20 */ /* 0x000fe20008410000 */
[----:B------:R-:W-:Y:S01]  /*2b50*/  @P4 SHF.L.U32 R73, R73, 0x10, RZ ;  /* 0x0000001049494819 */ /* 0x000fe200000006ff */
[----:B------:R-:W-:Y:S01]  /*2b60*/  FMUL.FTZ R71, R19, R76 ;  /* 0x0000004c13477220 */ /* 0x000fe20000410000 */
[----:B------:R-:W-:-:S02]  /*2b70*/  @P5 SHF.L.U32 R72, R74, 0x10, RZ ;  /* 0x000000104a485819 */ /* 0x000fc400000006ff */
[----:B------:R-:W-:Y:S01]  /*2b80*/  FSEL R196, R70, RZ, P6 ;  /* 0x000000ff46c47208 */ /* 0x000fe20003000000 */
[----:B------:R-:W-:Y:S01]  /*2b90*/  @P4 FMUL.FTZ R193, R76, R73 ;  /* 0x000000494cc14220 */ /* 0x000fe20000410000 */
[----:B------:R-:W-:Y:S01]  /*2ba0*/  FMUL.FTZ R70, R12, R207 ;  /* 0x000000cf0c467220 */ /* 0x000fe20000410000 */
[----:B------:R-:W-:Y:S01]  /*2bb0*/  @P5 FMUL.FTZ R190, R207, R72 ;  /* 0x00000048cfbe5220 */ /* 0x000fe20000410000 */
[----:B------:R-:W-:Y:S02]  /*2bc0*/  FSEL R207, R71, RZ, P4 ;  /* 0x000000ff47cf7208 */ /* 0x000fe40002000000 */
[----:B------:R-:W-:Y:S02]  /*2bd0*/  @P1 PRMT R73, R59, 0x7632, R73 ;  /* 0x000076323b491816 */ /* 0x000fe40000000049 */
[----:B------:R-:W-:Y:S02]  /*2be0*/  @P1 PRMT R71, R58, 0x7632, R71 ;  /* 0x000076323a471816 */ /* 0x000fe40000000047 */
[----:B------:R-:W-:-:S02]  /*2bf0*/  FSEL R198, R70, RZ, P5 ;  /* 0x000000ff46c67208 */ /* 0x000fc40002800000 */
[----:B------:R-:W-:Y:S02]  /*2c00*/  @P1 SHF.L.U32 R76, R59, 0x10, RZ ;  /* 0x000000103b4c1819 */ /* 0x000fe400000006ff */
[----:B------:R-:W-:Y:S02]  /*2c10*/  @P1 SHF.L.U32 R78, R73, 0x10, RZ ;  /* 0x00000010494e1819 */ /* 0x000fe400000006ff */
[----:B------:R-:W-:Y:S01]  /*2c20*/  @P1 SHF.L.U32 R70, R71, 0x10, RZ ;  /* 0x0000001047461819 */ /* 0x000fe200000006ff */
[----:B------:R-:W-:Y:S01]  /*2c30*/  @P1 FADD.FTZ R205, R205, R76 ;  /* 0x0000004ccdcd1221 */ /* 0x000fe20000010000 */
[----:B------:R-:W-:Y:S01]  /*2c40*/  LEA R72, P5, R179, UR18, 0x4 ;  /* 0x00000012b3487c11 */ /* 0x000fe2000f8a20ff */
[----:B------:R-:W-:Y:S01]  /*2c50*/  @P1 FADD.FTZ R201, R201, R78 ;  /* 0x0000004ec9c91221 */ /* 0x000fe20000010000 */
[----:B------:R-:W-:Y:S01]  /*2c60*/  @P2 F2FP.BF16.F32.PACK_AB R76, RZ, R69 ;  /* 0x00000045ff4c223e */ /* 0x000fe200000010ff */
[----:B------:R-:W-:Y:S01]  /*2c70*/  @P1 FADD.FTZ R203, R203, R70 ;  /* 0x00000046cbcb1221 */ /* 0x000fe20000010000 */
[-C--:B------:R-:W-:Y:S01]  /*2c80*/  FMUL.FTZ R70, R205, R176.reuse ;  /* 0x000000b0cd467220 */ /* 0x080fe20000410000 */
[-C--:B------:R-:W-:Y:S01]  /*2c90*/  FMUL.FTZ R192, R201, R176.reuse ;  /* 0x000000b0c9c07220 */ /* 0x080fe20000410000 */
[----:B------:R-:W-:Y:S01]  /*2ca0*/  LEA.HI.X R73, R179, UR19, RZ, 0x4, P5 ;  /* 0x00000013b3497c11 */ /* 0x000fe2000a8f24ff */
[----:B------:R-:W-:Y:S01]  /*2cb0*/  FMUL.FTZ R194, R203, R176 ;  /* 0x000000b0cbc27220 */ /* 0x000fe20000410000 */
[----:B------:R-:W-:Y:S01]  /*2cc0*/  FMUL.FTZ R179, R70, UR15 ;  /* 0x0000000f46b37c20 */ /* 0x000fe20008410000 */
[----:B------:R-:W-:Y:S01]  /*2cd0*/  FMUL.FTZ R192, R192, UR15 ;  /* 0x0000000fc0c07c20 */ /* 0x000fe20008410000 */
[----:B------:R-:W-:Y:S01]  /*2ce0*/  LOP3.LUT P4, RZ, R93, 0xff0000, RZ, 0xc0, !PT ;  /* 0x00ff00005dff7812 */ /* 0x000fe2000788c0ff */
[----:B------:R-:W-:Y:S01]  /*2cf0*/  FMUL.FTZ R194, R194, UR15 ;  /* 0x0000000fc2c27c20 */ /* 0x000fe20008410000 */
[----:B------:R-:W-:Y:S01]  /*2d00*/  FMUL.FTZ R70, R14, R179 ;  /* 0x000000b30e467220 */ /* 0x000fe20000410000 */
[----:B------:R-:W-:Y:S01]  /*2d10*/  FMUL.FTZ R71, R15, R192 ;  /* 0x000000c00f477220 */ /* 0x000fe20000410000 */
[----:B------:R-:W-:Y:S01]  /*2d20*/  LOP3.LUT P5, RZ, R93, 0xff000000, RZ, 0xc0, !PT ;  /* 0xff0000005dff7812 */ /* 0x000fe200078ac0ff */
[----:B------:R-:W-:Y:S01]  /*2d30*/  FMUL.FTZ R69, R13, R194 ;  /* 0x000000c20d457220 */ /* 0x000fe20000410000 */
[----:B------:R-:W-:-:S02]  /*2d40*/  LOP3.LUT P6, RZ, R93, 0xff00, RZ, 0xc0, !PT ;  /* 0x0000ff005dff7812 */ /* 0x000fc400078cc0ff */
[----:B------:R-:W-:Y:S02]  /*2d50*/  @P2 F2FP.BF16.F32.PACK_AB R199, RZ, R199 ;  /* 0x000000c7ffc7223e */ /* 0x000fe400000010ff */
[----:B------:R-:W-:Y:S02]  /*2d60*/  @P2 F2FP.BF16.F32.PACK_AB R205, RZ, R205 ;  /* 0x000000cdffcd223e */ /* 0x000fe400000010ff */
[----:B------:R-:W-:Y:S02]  /*2d70*/  FSEL R70, R70, RZ, P4 ;  /* 0x000000ff46467208 */ /* 0x000fe40002000000 */
[----:B------:R-:W-:Y:S02]  /*2d80*/  FSEL R71, R71, RZ, P5 ;  /* 0x000000ff47477208 */ /* 0x000fe40002800000 */
[----:B------:R-:W-:Y:S02]  /*2d90*/  @P2 F2FP.BF16.F32.PACK_AB R195, RZ, R195 ;  /* 0x000000c3ffc3223e */ /* 0x000fe400000010ff */
[----:B------:R-:W-:-:S02]  /*2da0*/  @P2 F2FP.BF16.F32.PACK_AB R203, RZ, R203 ;  /* 0x000000cbffcb223e */ /* 0x000fc400000010ff */
[----:B------:R-:W-:Y:S02]  /*2db0*/  FSEL R69, R69, RZ, P6 ;  /* 0x000000ff45457208 */ /* 0x000fe40003000000 */
[----:B------:R-:W-:Y:S02]  /*2dc0*/  @P2 F2FP.BF16.F32.PACK_AB R201, RZ, R201 ;  /* 0x000000c9ffc9223e */ /* 0x000fe400000010ff */
[----:B------:R-:W-:Y:S02]  /*2dd0*/  @P2 PRMT R65, R76, 0x7610, R65 ;  /* 0x000076104c412816 */ /* 0x000fe40000000041 */
[----:B------:R-:W-:Y:S02]  /*2de0*/  @P2 PRMT R66, R199, 0x7610, R66 ;  /* 0x00007610c7422816 */ /* 0x000fe40000000042 */
[----:B------:R-:W-:Y:S02]  /*2df0*/  @P2 PRMT R67, R205, 0x7610, R67 ;  /* 0x00007610cd432816 */ /* 0x000fe40000000043 */
[----:B------:R-:W-:-:S02]  /*2e00*/  F2FP.BF16.F32.PACK_AB R71, R71, R70 ;  /* 0x000000464747723e */ /* 0x000fc400000010ff */
[----:B------:R-:W-:Y:S02]  /*2e10*/  F2FP.BF16.F32.PACK_AB R70, R69, R198 ;  /* 0x000000c64546723e */ /* 0x000fe400000010ff */
[----:B------:R-:W-:Y:S01]  /*2e20*/  F2FP.BF16.F32.PACK_AB R68, R77, R68 ;  /* 0x000000444d44723e */ /* 0x000fe200000010ff */
[----:B------:R-:W-:Y:S01]  /*2e30*/  IMAD.WIDE.U32 R76, R175, 0x10, R88 ;  /* 0x00000010af4c7825 */ /* 0x000fe200078e0058 */
[----:B------:R-:W-:Y:S02]  /*2e40*/  @P2 PRMT R65, R65, 0x5410, R195 ;  /* 0x0000541041412816 */ /* 0x000fe400000000c3 */
[----:B------:R-:W-:Y:S02]  /*2e50*/  @P2 PRMT R66, R66, 0x5410, R203 ;  /* 0x0000541042422816 */ /* 0x000fe400000000cb */
[----:B------:R-:W-:Y:S02]  /*2e60*/  @P2 PRMT R67, R67, 0x5410, R201 ;  /* 0x0000541043432816 */ /* 0x000fe400000000c9 */
[----:B------:R-:W-:-:S03]  /*2e70*/  F2FP.BF16.F32.PACK_AB R69, R207, R196 ;  /* 0x000000c4cf45723e */ /* 0x000fc600000010ff */
[----:B------:R-:W-:Y:S04]  /*2e80*/  @P2 STG.E.128 desc[UR6][R80.64], R64 ;  /* 0x0000004050002986 */ /* 0x000fe8000c101d06 */
[----:B------:R0:W-:Y:S04]  /*2e90*/  STG.E.128 desc[UR6][R72.64], R68 ;  /* 0x0000004448007986 */ /* 0x0001e8000c101d06 */
[----:B------:R-:W2:Y:S01]  /*2ea0*/  LDG.E.128 R76, desc[UR6][R76.64] ;  /* 0x000000064c4c7981 */ /* 0x000ea2000c1e1d00 */
[-CC-:B------:R-:W-:Y:S01]  /*2eb0*/  FFMA.FTZ R90, R90, R82.reuse, R83.reuse ;  /* 0x000000525a5a7223 */ /* 0x180fe20000010053 */
[-CC-:B------:R-:W-:Y:S01]  /*2ec0*/  FFMA.FTZ R183, R183, R82.reuse, R83.reuse ;  /* 0x00000052b7b77223 */ /* 0x180fe20000010053 */
[-CC-:B------:R-:W-:Y:S01]  /*2ed0*/  FFMA.FTZ R177, R177, R82.reuse, R83.reuse ;  /* 0x00000052b1b17223 */ /* 0x180fe20000010053 */
[-C--:B------:R-:W-:Y:S01]  /*2ee0*/  FFMA.FTZ R96, R96, R82.reuse, R83 ;  /* 0x0000005260607223 */ /* 0x080fe20000010053 */
[----:B------:R-:W-:Y:S01]  /*2ef0*/  FADD.FTZ R91, R91, -R90 ;  /* 0x8000005a5b5b7221 */ /* 0x000fe20000010000 */
[----:B------:R-:W-:Y:S01]  /*2f00*/  FADD.FTZ R183, R182, -R183 ;  /* 0x800000b7b6b77221 */ /* 0x000fe20000010000 */
[----:B------:R-:W-:Y:S01]  /*2f10*/  FADD.FTZ R177, R180, -R177 ;  /* 0x800000b1b4b17221 */ /* 0x000fe20000010000 */
[----:B------:R-:W-:Y:S01]  /*2f20*/  FADD.FTZ R97, R97, -R96 ;  /* 0x8000006061617221 */ /* 0x000fe20000010000 */
[C---:B------:R-:W-:Y:S01]  /*2f30*/  FMUL.FTZ R91, R174.reuse, R91 ;  /* 0x0000005bae5b7220 */ /* 0x040fe20000410000 */
[----:B------:R-:W-:Y:S01]  /*2f40*/  FMUL.FTZ R183, R174, R183 ;  /* 0x000000b7aeb77220 */ /* 0x000fe20000410000 */
[-CC-:B------:R-:W-:Y:S01]  /*2f50*/  FFMA.FTZ R98, R98, R82.reuse, R83.reuse ;  /* 0x0000005262627223 */ /* 0x180fe20000010053 */
[-CC-:B------:R-:W-:Y:S01]  /*2f60*/  FFMA.FTZ R185, R185, R82.reuse, R83.reuse ;  /* 0x00000052b9b97223 */ /* 0x180fe20000010053 */
[-C--:B------:R-:W-:Y:S01]  /*2f70*/  FFMA.FTZ R178, R178, R82.reuse, R83 ;  /* 0x00000052b2b27223 */ /* 0x080fe20000010053 */
[----:B0-----:R-:W-:Y:S01]  /*2f80*/  @P1 PRMT R71, R61, 0x7632, R71 ;  /* 0x000076323d471816 */ /* 0x001fe20000000047 */
[----:B------:R-:W-:Y:S01]  /*2f90*/  FMUL.FTZ R177, R174, R177 ;  /* 0x000000b1aeb17220 */ /* 0x000fe20000410000 */
[C---:B------:R-:W-:Y:S01]  /*2fa0*/  @P1 PRMT R69, R60.reuse, 0x7632, R69 ;  /* 0x000076323c451816 */ /* 0x040fe20000000045 */
[----:B------:R-:W-:Y:S01]  /*2fb0*/  FFMA.FTZ R83, R189, R82, R83 ;  /* 0x00000052bd537223 */ /* 0x000fe20000010053 */
[----:B------:R-:W-:Y:S01]  /*2fc0*/  @P1 SHF.L.U32 R68, R60, 0x10, RZ ;  /* 0x000000103c441819 */ /* 0x000fe200000006ff */
[----:B------:R-:W-:Y:S01]  /*2fd0*/  FMUL.FTZ R97, R174, R97 ;  /* 0x00000061ae617220 */ /* 0x000fe20000410000 */
[----:B------:R-:W-:Y:S01]  /*2fe0*/  @P1 SHF.L.U32 R80, R71, 0x10, RZ ;  /* 0x0000001047501819 */ /* 0x000fe200000006ff */
[----:B------:R-:W-:Y:S01]  /*2ff0*/  FADD.FTZ R99, R99, -R98 ;  /* 0x8000006263637221 */ /* 0x000fe20000010000 */
[----:B------:R-:W-:Y:S01]  /*3000*/  @P1 SHF.L.U32 R70, R69, 0x10, RZ ;  /* 0x0000001045461819 */ /* 0x000fe200000006ff */
[----:B------:R-:W-:Y:S01]  /*3010*/  @P1 FADD.FTZ R91, R91, R68 ;  /* 0x000000445b5b1221 */ /* 0x000fe20000010000 */
[----:B------:R-:W-:Y:S01]  /*3020*/  @P1 PRMT R73, R63, 0x7632, R73 ;  /* 0x000076323f491816 */ /* 0x000fe20000000049 */
[----:B------:R-:W-:Y:S01]  /*3030*/  @P1 FADD.FTZ R183, R183, R80 ;  /* 0x00000050b7b71221 */ /* 0x000fe20000010000 */
[----:B------:R-:W-:Y:S01]  /*3040*/  @P5 PRMT R68, R75, 0x7632, R68 ;  /* 0x000076324b445816 */ /* 0x000fe20000000044 */
[----:B------:R-:W-:Y:S01]  /*3050*/  @P1 FADD.FTZ R177, R177, R70 ;  /* 0x00000046b1b11221 */ /* 0x000fe20000010000 */
[----:B------:R-:W-:Y:S01]  /*3060*/  @P1 PRMT R69, R62, 0x7632, R69 ;  /* 0x000076323e451816 */ /* 0x000fe20000000045 */
[----:B------:R-:W-:Y:S01]  /*3070*/  FADD.FTZ R185, R184, -R185 ;  /* 0x800000b9b8b97221 */ /* 0x000fe20000010000 */
[----:B------:R-:W-:Y:S01]  /*3080*/  @P1 SHF.L.U32 R72, R61, 0x10, RZ ;  /* 0x000000103d481819 */ /* 0x000fe200000006ff */
[----:B------:R-:W-:Y:S01]  /*3090*/  FADD.FTZ R187, R187, -R178 ;  /* 0x800000b2bbbb7221 */ /* 0x000fe20000010000 */
[----:B------:R-:W-:Y:S01]  /*30a0*/  @P6 PRMT R74, R74, 0x7632, R74 ;  /* 0x000076324a4a6816 */ /* 0x000fe2000000004a */
[----:B------:R-:W-:Y:S01]  /*30b0*/  FADD.FTZ R83, R186, -R83 ;  /* 0x80000053ba537221 */ /* 0x000fe20000010000 */
[----:B------:R-:W-:Y:S01]  /*30c0*/  @P4 SHF.L.U32 R89, R75, 0x10, RZ ;  /* 0x000000104b594819 */ /* 0x000fe200000006ff */
[----:B------:R-:W-:Y:S01]  /*30d0*/  HFMA2.MMA R71, -RZ, RZ, 0, 0 ;  /* 0x00000000ff477435 */ /* 0x000fe200000001ff */
[----:B------:R-:W-:Y:S01]  /*30e0*/  @P1 SHF.L.U32 R80, R73, 0x10, RZ ;  /* 0x0000001049501819 */ /* 0x000fe200000006ff */
[----:B------:R-:W-:Y:S01]  /*30f0*/  IMAD.MOV.U32 R88, RZ, RZ, RZ ;  /* 0x000000ffff587224 */ /* 0x000fe200078e00ff */
[----:B------:R-:W-:Y:S01]  /*3100*/  @P1 SHF.L.U32 R70, R69, 0x10, RZ ;  /* 0x0000001045461819 */ /* 0x000fe200000006ff */
[----:B------:R-:W-:Y:S01]  /*3110*/  @P1 FADD.FTZ R97, R97, R72 ;  /* 0x0000004861611221 */ /* 0x000fe20000010000 */
[----:B------:R-:W-:Y:S01]  /*3120*/  @P5 SHF.L.U32 R73, R68, 0x10, RZ ;  /* 0x0000001044495819 */ /* 0x000fe200000006ff */
[----:B------:R-:W-:Y:S01]  /*3130*/  @P4 FMUL.FTZ R88, R179, R89 ;  /* 0x00000059b3584220 */ /* 0x000fe20000410000 */
[----:B------:R-:W-:Y:S01]  /*3140*/  @P6 SHF.L.U32 R69, R74, 0x10, RZ ;  /* 0x000000104a456819 */ /* 0x000fe200000006ff */
[----:B------:R-:W-:Y:S01]  /*3150*/  FMUL.FTZ R99, R174, R99 ;  /* 0x00000063ae637220 */ /* 0x000fe20000410000 */
[----:B------:R-:W-:Y:S01]  /*3160*/  @P1 SHF.L.U32 R82, R62, 0x10, RZ ;  /* 0x000000103e521819 */ /* 0x000fe200000006ff */
[C---:B------:R-:W-:Y:S01]  /*3170*/  FMUL.FTZ R185, R174.reuse, R185 ;  /* 0x000000b9aeb97220 */ /* 0x040fe20000410000 */
[----:B------:R-:W-:Y:S01]  /*3180*/  @P1 SHF.L.U32 R72, R63, 0x10, RZ ;  /* 0x000000103f481819 */ /* 0x000fe200000006ff */
[C---:B------:R-:W-:Y:S01]  /*3190*/  FMUL.FTZ R187, R174.reuse, R187 ;  /* 0x000000bbaebb7220 */ /* 0x040fe20000410000 */
[----:B------:R-:W-:Y:S01]  /*31a0*/  FMUL.FTZ R89, R174, R83 ;  /* 0x00000053ae597220 */ /* 0x000fe20000410000 */
[----:B------:R-:W-:Y:S01]  /*31b0*/  IMAD.MOV.U32 R75, RZ, RZ, RZ ;  /* 0x000000ffff4b7224 */ /* 0x000fe200078e00ff */
[----:B------:R-:W-:Y:S01]  /*31c0*/  MOV R93, R2 ;  /* 0x00000002005d7202 */ /* 0x000fe20000000f00 */
[----:B------:R-:W-:Y:S01]  /*31d0*/  @P5 FMUL.FTZ R75, R192, R73 ;  /* 0x00000049c04b5220 */ /* 0x000fe20000410000 */
[----:B------:R-:W-:Y:S01]  /*31e0*/  @P6 FMUL.FTZ R71, R194, R69 ;  /* 0x00000045c2476220 */ /* 0x000fe20000410000 */
[----:B------:R-:W-:Y:S01]  /*31f0*/  LOP3.LUT P5, RZ, R2, 0xff0000, RZ, 0xc0, !PT ;  /* 0x00ff000002ff7812 */ /* 0x000fe200078ac0ff */
[----:B------:R-:W0:Y:S01]  /*3200*/  @P2 LDC.64 R68, c[0x0][0x308] ;  /* 0x0000c200ff442b82 */ /* 0x000e220000000a00 */
[----:B------:R-:W-:Y:S01]  /*3210*/  @P1 FADD.FTZ R99, R99, R82 ;  /* 0x0000005263631221 */ /* 0x000fe20000010000 */
[----:B------:R-:W-:Y:S01]  /*3220*/  @P1 FADD.FTZ R185, R185, R70 ;  /* 0x00000046b9b91221 */ /* 0x000fe20000010000 */
[----:B------:R-:W-:Y:S01]  /*3230*/  @P1 FADD.FTZ R187, R187, R72 ;  /* 0x00000048bbbb1221 */ /* 0x000fe20000010000 */
[----:B------:R-:W-:Y:S01]  /*3240*/  @P1 FADD.FTZ R89, R89, R80 ;  /* 0x0000005059591221 */ /* 0x000fe20000010000 */
[----:B------:R-:W-:Y:S01]  /*3250*/  LOP3.LUT P4, RZ, R93, 0xff, RZ, 0xc0, !PT ;  /* 0x000000ff5dff7812 */ /* 0x000fe2000788c0ff */
[----:B------:R-:W-:Y:S01]  /*3260*/  FADD.FTZ R119, R86, R119 ;  /* 0x0000007756777221 */ /* 0x000fe20000010000 */
[----:B------:R-:W-:Y:S01]  /*3270*/  @P2 F2FP.BF16.F32.PACK_AB R73, RZ, R97 ;  /* 0x00000061ff49223e */ /* 0x000fe200000010ff */
[-C--:B------:R-:W-:Y:S01]  /*3280*/  FMUL.FTZ R97, R97, R176.reuse ;  /* 0x000000b061617220 */ /* 0x080fe20000410000 */
[----:B------:R-:W-:Y:S01]  /*3290*/  LOP3.LUT P1, RZ, R3, 0xff, RZ, 0xc0, !PT ;  /* 0x000000ff03ff7812 */ /* 0x000fe2000782c0ff */
[----:B------:R-:W-:Y:S01]  /*32a0*/  FADD.FTZ R155, R84, R155 ;  /* 0x0000009b549b7221 */ /* 0x000fe20000010000 */
[----:B------:R-:W-:Y:S01]  /*32b0*/  @P2 F2FP.BF16.F32.PACK_AB R70, RZ, R91 ;  /* 0x0000005bff46223e */ /* 0x000fe200000010ff */
[-C--:B------:R-:W-:Y:S01]  /*32c0*/  FMUL.FTZ R91, R91, R176.reuse ;  /* 0x000000b05b5b7220 */ /* 0x080fe20000410000 */
[----:B------:R-:W-:Y:S01]  /*32d0*/  @P2 F2FP.BF16.F32.PACK_AB R74, RZ, R183 ;  /* 0x000000b7ff4a223e */ /* 0x000fe200000010ff */
[----:B------:R-:W-:Y:S01]  /*32e0*/  FMUL.FTZ R97, R97, UR15 ;  /* 0x0000000f61617c20 */ /* 0x000fe20008410000 */
[----:B------:R-:W-:Y:S01]  /*32f0*/  @P2 PRMT R65, R73, 0x7610, R65 ;  /* 0x0000761049412816 */ /* 0x000fe20000000041 */
[----:B------:R-:W-:Y:S01]  /*3300*/  FMUL.FTZ R91, R91, UR15 ;  /* 0x0000000f5b5b7c20 */ /* 0x000fe20008410000 */
[----:B------:R-:W-:Y:S01]  /*3310*/  @P2 F2FP.BF16.F32.PACK_AB R72, RZ, R177 ;  /* 0x000000b1ff48223e */ /* 0x000fe200000010ff */
[-C--:B------:R-:W-:Y:S01]  /*3320*/  FMUL.FTZ R177, R177, R176.reuse ;  /* 0x000000b0b1b17220 */ /* 0x080fe20000410000 */
[----:B------:R-:W-:Y:S01]  /*3330*/  @P2 PRMT R64, R70, 0x7610, R64 ;  /* 0x0000761046402816 */ /* 0x000fe20000000040 */
[-C--:B------:R-:W-:Y:S01]  /*3340*/  FMUL.FTZ R183, R183, R176.reuse ;  /* 0x000000b0b7b77220 */ /* 0x080fe20000410000 */
[----:B------:R-:W-:Y:S01]  /*3350*/  @P2 F2FP.BF16.F32.PACK_AB R80, RZ, R99 ;  /* 0x00000063ff50223e */ /* 0x000fe200000010ff */
[-C--:B------:R-:W-:Y:S01]  /*3360*/  FMUL.FTZ R99, R99, R176.reuse ;  /* 0x000000b063637220 */ /* 0x080fe20000410000 */
[----:B------:R-:W-:Y:S01]  /*3370*/  @P2 F2FP.BF16.F32.PACK_AB R82, RZ, R187 ;  /* 0x000000bbff52223e */ /* 0x000fe200000010ff */
[-C--:B------:R-:W-:Y:S01]  /*3380*/  FMUL.FTZ R187, R187, R176.reuse ;  /* 0x000000b0bbbb7220 */ /* 0x080fe20000410000 */
[----:B------:R-:W-:Y:S01]  /*3390*/  @P2 PRMT R65, R65, 0x5410, R74 ;  /* 0x0000541041412816 */ /* 0x000fe2000000004a */
[----:B------:R-:W-:Y:S01]  /*33a0*/  HFMA2.MMA R74, -RZ, RZ, 0, 0 ;  /* 0x00000000ff4a7435 */ /* 0x000fe200000001ff */
[----:B------:R-:W-:Y:S01]  /*33b0*/  @P2 PRMT R64, R64, 0x5410, R72 ;  /* 0x0000541040402816 */ /* 0x000fe20000000048 */
[----:B------:R-:W-:Y:S01]  /*33c0*/  FMUL.FTZ R99, R99, UR15 ;  /* 0x0000000f63637c20 */ /* 0x000fe20008410000 */
[----:B------:R-:W-:Y:S01]  /*33d0*/  @P2 F2FP.BF16.F32.PACK_AB R81, RZ, R185 ;  /* 0x000000b9ff51223e */ /* 0x000fe200000010ff */
[----:B------:R-:W-:Y:S01]  /*33e0*/  FMUL.FTZ R185, R185, R176 ;  /* 0x000000b0b9b97220 */ /* 0x000fe20000410000 */
[----:B------:R-:W-:Y:S01]  /*33f0*/  @P2 PRMT R66, R80, 0x7610, R66 ;  /* 0x0000761050422816 */ /* 0x000fe20000000042 */
[----:B0-----:R-:W-:Y:S01]  /*3400*/  @P2 IMAD.WIDE.U32 R68, R175, 0x10, R68 ;  /* 0x00000010af442825 */ /* 0x001fe200078e0044 */
[----:B------:R-:W-:-:S03]  /*3410*/  @P2 F2FP.BF16.F32.PACK_AB R83, RZ, R89 ;  /* 0x00000059ff53223e */ /* 0x000fc600000010ff */
        /* <DEDUP_REMOVED lines=8> */
[----:B------:R-:W-:Y:S01]  /*34a0*/  FMUL.FTZ R177, R177, UR15 ;  /* 0x0000000fb1b17c20 */ /* 0x000fe20008410000 */
[----:B------:R-:W-:Y:S01]  /*34b0*/  MOV R83, RZ ;  /* 0x000000ff00537202 */ /* 0x000fe20000000f00 */
[----:B------:R-:W-:Y:S01]  /*34c0*/  FMUL.FTZ R84, R183, UR15 ;  /* 0x0000000fb7547c20 */ /* 0x000fe20008410000 */
[----:B------:R0:W-:Y:S01]  /*34d0*/  @P2 STG.E.128 desc[UR6][R68.64], R64 ;  /* 0x0000004044002986 */ /* 0x0001e2000c101d06 */
[----:B------:R-:W-:Y:S01]  /*34e0*/  LOP3.LUT P6, RZ, R3, 0xff0000, RZ, 0xc0, !PT ;  /* 0x00ff000003ff7812 */ /* 0x000fe200078cc0ff */
[----:B------:R-:W-:Y:S01]  /*34f0*/  FADD.FTZ R121, R0, R121 ;  /* 0x0000007900797221 */ /* 0x000fe20000010000 */
[----:B------:R-:W-:Y:S01]  /*3500*/  LOP3.LUT P2, RZ, R2, 0xff00, RZ, 0xc0, !PT ;  /* 0x0000ff0002ff7812 */ /* 0x000fe2000784c0ff */
[----:B------:R-:W-:Y:S01]  /*3510*/  FMUL.FTZ R0, R9, R177 ;  /* 0x000000b109007220 */ /* 0x000fe20000410000 */
[----:B------:R-:W-:Y:S01]  /*3520*/  FADD.FTZ R112, R71, R112 ;  /* 0x0000007047707221 */ /* 0x000fe20000010000 */
[----:B------:R-:W-:Y:S01]  /*3530*/  FADD.FTZ R110, R75, R110 ;  /* 0x0000006e4b6e7221 */ /* 0x000fe20000010000 */
[----:B------:R-:W-:Y:S01]  /*3540*/  IADD3 R171, R171, UR20, RZ ;  /* 0x00000014abab7c10 */ /* 0x000fe2000fffe0ff */
        /* <DEDUP_REMOVED lines=10> */
[----:B0-----:R-:W-:Y:S01]  /*35f0*/  FMUL.FTZ R68, R6, R187 ;  /* 0x000000bb06447220 */ /* 0x001fe20000410000 */
[----:B------:R-:W-:Y:S01]  /*3600*/  FMUL.FTZ R69, R7, R86 ;  /* 0x0000005607457220 */ /* 0x000fe20000410000 */
[----:B------:R-:W-:-:S03]  /*3610*/  FADD.FTZ R114, R193, R114 ;  /* 0x00000072c1727221 */ /* 0x000fc60000010000 */
[----:B------:R-:W-:Y:S02]  /*3620*/  FSEL R68, R68, RZ, P6 ;  /* 0x000000ff44447208 */ /* 0x000fe40003000000 */
[----:B--2---:R-:W-:Y:S01]  /*3630*/  @P5 SHF.L.U32 R72, R77, 0x10, RZ ;  /* 0x000000104d485819 */ /* 0x004fe200000006ff */
[----:B------:R-:W-:Y:S01]  /*3640*/  @P4 IMAD.U32 R70, R76, 0x10000, RZ ;  /* 0x000100004c464824 */ /* 0x000fe200078e00ff */
[----:B------:R-:W-:Y:S02]  /*3650*/  @P1 SHF.L.U32 R73, R78, 0x10, RZ ;  /* 0x000000104e491819 */ /* 0x000fe400000006ff */
[----:B------:R-:W-:Y:S01]  /*3660*/  @P2 PRMT R76, R76, 0x7632, R76 ;  /* 0x000076324c4c2816 */ /* 0x000fe2000000004c */
[----:B------:R-:W-:Y:S01]  /*3670*/  @P5 FMUL.FTZ R74, R97, R72 ;  /* 0x00000048614a5220 */ /* 0x000fe20000410000 */
[----:B------:R-:W-:Y:S01]  /*3680*/  FMUL.FTZ R72, R10, R97 ;  /* 0x000000610a487220 */ /* 0x000fe20000410000 */
[----:B------:R-:W-:Y:S01]  /*3690*/  @P4 FMUL.FTZ R81, R91, R70 ;  /* 0x000000465b514220 */ /* 0x000fe20000410000 */
[----:B------:R-:W-:Y:S01]  /*36a0*/  @P1 FMUL.FTZ R83, R99, R73 ;  /* 0x0000004963531220 */ /* 0x000fe20000410000 */
[----:B------:R-:W-:Y:S01]  /*36b0*/  FMUL.FTZ R70, R8, R91 ;  /* 0x0000005b08467220 */ /* 0x000fe20000410000 */
[----:B------:R-:W-:Y:S01]  /*36c0*/  FMUL.FTZ R73, R4, R99 ;  /* 0x0000006304497220 */ /* 0x000fe20000410000 */
[----:B------:R-:W-:Y:S01]  /*36d0*/  FSEL R82, R72, RZ, P5 ;  /* 0x000000ff48527208 */ /* 0x000fe20002800000 */
[----:B------:R-:W-:Y:S01]  /*36e0*/  FADD.FTZ R156, R81, R156 ;  /* 0x0000009c519c7221 */ /* 0x000fe20000010000 */
[----:B------:R-:W-:Y:S01]  /*36f0*/  LEA R72, P5, R175, UR18, 0x4 ;  /* 0x00000012af487c11 */ /* 0x000fe2000f8a20ff */
[----:B------:R-:W-:Y:S01]  /*3700*/  FADD.FTZ R101, R74, R101 ;  /* 0x000000654a657221 */ /* 0x000fe20000010000 */
[----:B------:R-:W-:Y:S01]  /*3710*/  FSEL R80, R70, RZ, P4 ;  /* 0x000000ff46507208 */ /* 0x000fe20002000000 */
[----:B------:R-:W-:Y:S01]  /*3720*/  FADD.FTZ R106, R83, R106 ;  /* 0x0000006a536a7221 */ /* 0x000fe20000010000 */
[----:B------:R-:W-:-:S02]  /*3730*/  FSEL R70, R73, RZ, P1 ;  /* 0x000000ff49467208 */ /* 0x000fc40000800000 */
[----:B------:R-:W-:Y:S02]  /*3740*/  LOP3.LUT P1, RZ, R3, 0xff00, RZ, 0xc0, !PT ;  /* 0x0000ff0003ff7812 */ /* 0x000fe4000782c0ff */
[----:B------:R-:W-:Y:S02]  /*3750*/  LEA.HI.X R73, R175, UR19, RZ, 0x4, P5 ;  /* 0x00000013af497c11 */ /* 0x000fe4000a8f24ff */
[----:B------:R-:W-:Y:S01]  /*3760*/  LOP3.LUT P5, RZ, R3, 0xff000000, RZ, 0xc0, !PT ;  /* 0xff00000003ff7812 */ /* 0x000fe200078ac0ff */
[----:B------:R-:W-:Y:S01]  /*3770*/  FMUL.FTZ R3, R5, R185 ;  /* 0x000000b905037220 */ /* 0x000fe20000410000 */
[----:B------:R-:W-:Y:S01]  /*3780*/  LOP3.LUT P4, RZ, R2, 0xff000000, RZ, 0xc0, !PT ;  /* 0xff00000002ff7812 */ /* 0x000fe2000788c0ff */
[----:B------:R-:W-:Y:S01]  /*3790*/  FMUL.FTZ R2, R11, R84 ;  /* 0x000000540b027220 */ /* 0x000fe20000410000 */
[----:B------:R-:W-:Y:S02]  /*37a0*/  FSEL R71, R69, RZ, P5 ;  /* 0x000000ff45477208 */ /* 0x000fe40002800000 */
[----:B------:R-:W-:-:S02]  /*37b0*/  FSEL R75, R3, RZ, P1 ;  /* 0x000000ff034b7208 */ /* 0x000fc40000800000 */
[----:B------:R-:W-:Y:S02]  /*37c0*/  FSEL R69, R2, RZ, P4 ;  /* 0x000000ff02457208 */ /* 0x000fe40002000000 */
[----:B------:R-:W-:Y:S01]  /*37d0*/  FSEL R3, R0, RZ, P2 ;  /* 0x000000ff00037208 */ /* 0x000fe20001000000 */
[----:B------:R-:W-:Y:S01]  /*37e0*/  HFMA2.MMA R0, -RZ, RZ, 0, 0 ;  /* 0x00000000ff007435 */ /* 0x000fe200000001ff */
[----:B------:R-:W-:Y:S02]  /*37f0*/  F2FP.BF16.F32.PACK_AB R71, R71, R68 ;  /* 0x000000444747723e */ /* 0x000fe400000010ff */
[----:B------:R-:W-:Y:S02]  /*3800*/  F2FP.BF16.F32.PACK_AB R70, R75, R70 ;  /* 0x000000464b46723e */ /* 0x000fe400000010ff */
[----:B------:R-:W-:Y:S01]  /*3810*/  F2FP.BF16.F32.PACK_AB R69, R69, R82 ;  /* 0x000000524545723e */ /* 0x000fe200000010ff */
[----:B------:R-:W-:Y:S01]  /*3820*/  HFMA2.MMA R82, -RZ, RZ, 0, 0 ;  /* 0x00000000ff527435 */ /* 0x000fe200000001ff */
[----:B------:R-:W-:-:S02]  /*3830*/  F2FP.BF16.F32.PACK_AB R68, R3, R80 ;  /* 0x000000500344723e */ /* 0x000fc400000010ff */
[----:B------:R-:W-:Y:S02]  /*3840*/  CS2R R2, SRZ ;  /* 0x0000000000027805 */ /* 0x000fe4000001ff00 */
[----:B------:R-:W-:Y:S02]  /*3850*/  @P1 PRMT R78, R78, 0x7632, R78 ;  /* 0x000076324e4e1816 */ /* 0x000fe4000000004e */
[----:B------:R-:W-:Y:S01]  /*3860*/  @P4 PRMT R77, R77, 0x7632, R77 ;  /* 0x000076324d4d4816 */ /* 0x000fe2000000004d */
[----:B------:R0:W-:Y:S01]  /*3870*/  STG.E.128 desc[UR6][R72.64], R68 ;  /* 0x0000004448007986 */ /* 0x0001e2000c101d06 */
[C---:B------:R-:W-:Y:S01]  /*3880*/  @P6 SHF.L.U32 R80, R79.reuse, 0x10, RZ ;  /* 0x000000104f506819 */ /* 0x040fe200000006ff */
[----:B------:R-:W-:Y:S01]  /*3890*/  @P1 IMAD.U32 R78, R78, 0x10000, RZ ;  /* 0x000100004e4e1824 */ /* 0x000fe200078e00ff */
[----:B------:R-:W-:Y:S02]  /*38a0*/  @P2 SHF.L.U32 R76, R76, 0x10, RZ ;  /* 0x000000104c4c2819 */ /* 0x000fe400000006ff */
[----:B------:R-:W-:Y:S01]  /*38b0*/  @P5 PRMT R79, R79, 0x7632, R79 ;  /* 0x000076324f4f5816 */ /* 0x000fe2000000004f */
[----:B------:R-:W-:Y:S01]  /*38c0*/  @P1 FMUL.FTZ R2, R185, R78 ;  /* 0x0000004eb9021220 */ /* 0x000fe20000410000 */
[----:B------:R-:W-:Y:S01]  /*38d0*/  ISETP.GE.AND P1, PT, R171, UR21, PT ;  /* 0x00000015ab007c0c */ /* 0x000fe2000bf26270 */
[----:B------:R-:W-:Y:S01]  /*38e0*/  @P2 FMUL.FTZ R3, R177, R76 ;  /* 0x0000004cb1032220 */ /* 0x000fe20000410000 */
[----:B------:R-:W-:Y:S01]  /*38f0*/  @P4 SHF.L.U32 R77, R77, 0x10, RZ ;  /* 0x000000104d4d4819 */ /* 0x000fe200000006ff */
[----:B------:R-:W-:Y:S01]  /*3900*/  FADD.FTZ R107, R2, R107 ;  /* 0x0000006b026b7221 */ /* 0x000fe20000010000 */
[----:B------:R-:W-:Y:S01]  /*3910*/  @P5 SHF.L.U32 R79, R79, 0x10, RZ ;  /* 0x000000104f4f5819 */ /* 0x000fe200000006ff */
[----:B------:R-:W-:Y:S01]  /*3920*/  FADD.FTZ R102, R3, R102 ;  /* 0x0000006603667221 */ /* 0x000fe20000010000 */
[----:B------:R-:W-:Y:S01]  /*3930*/  MOV R75, RZ ;  /* 0x000000ff004b7202 */ /* 0x000fe20000000f00 */
[----:B------:R-:W-:Y:S01]  /*3940*/  @P4 FMUL.FTZ R0, R84, R77 ;  /* 0x0000004d54004220 */ /* 0x000fe20000410000 */
[----:B------:R-:W-:Y:S01]  /*3950*/  @P6 FMUL.FTZ R75, R187, R80 ;  /* 0x00000050bb4b6220 */ /* 0x000fe20000410000 */
[----:B------:R-:W-:Y:S01]  /*3960*/  @P5 FMUL.FTZ R82, R86, R79 ;  /* 0x0000004f56525220 */ /* 0x000fe20000410000 */
[----:B------:R-:W-:Y:S01]  /*3970*/  SEL R3, RZ, 0x1, P3 ;  /* 0x00000001ff037807 */ /* 0x000fe20001800000 */
[----:B------:R-:W-:Y:S01]  /*3980*/  FADD.FTZ R103, R0, R103 ;  /* 0x0000006700677221 */ /* 0x000fe20000010000 */
[----:B------:R-:W-:Y:S01]  /*3990*/  FADD.FTZ R104, R75, R104 ;  /* 0x000000684b687221 */ /* 0x000fe20000010000 */
[----:B------:R-:W-:Y:S01]  /*39a0*/  FADD.FTZ R105, R82, R105 ;  /* 0x0000006952697221 */ /* 0x000fe20000010000 */
[----:B------:R-:W-:Y:S01]  /*39b0*/  PRMT R0, R3, 0x7610, R0 ;  /* 0x0000761003007816 */ /* 0x000fe20000000000 */
[----:B0-----:R-:W-:Y:S06]  /*39c0*/  @!P1 BRA `(.L_x_3259) ;  /* 0xffffffcc00549947 */ /* 0x001fec000383ffff */
        /* <DEDUP_REMOVED lines=69> */
.L_x_3256:
        /* <DEDUP_REMOVED lines=31> */
.L_x_3257:
[----:B------:R-:W-:Y:S01]  /*4010*/  HFMA2.MMA R81, -RZ, RZ, 0, 1.847743988037109375e-06 ;  /* 0x0000001fff517435 */ /* 0x000fe200000001ff */
[----:B------:R-:W-:Y:S01]  /*4020*/  IMAD.MOV.U32 R79, RZ, RZ, R71 ;  /* 0x000000ffff4f7224 */ /* 0x000fe200078e0047 */
[----:B------:R-:W-:Y:S02]  /*4030*/  MOV R78, 0x10 ;  /* 0x00000010004e7802 */ /* 0x000fe40000000f00 */
[----:B------:R-:W-:-:S07]  /*4040*/  MOV R76, 0xffffffff ;  /* 0xffffffff004c7802 */ /* 0x000fce0000000f00 */
[----:B-----5:R-:W-:Y:S05]  /*4050*/  WARPSYNC.COLLECTIVE R76, `(.L_x_3260) ;  /* 0x000000004c087348 */ /* 0x020fea0003c00000 */
[----:B------:R0:W1:Y:S02]  /*4060*/  SHFL.DOWN P5, R77, R79, R78, R81 ;  /* 0x0800004e4f4d7389 */ /* 0x00006400000a0051 */
[----:B01---5:R-:W-:Y:S01]  /*4070*/  ENDCOLLECTIVE ;  /* 0x000000000000791b */ /* 0x023fe20003800000 */
.L_x_3260:
[----:B------:R-:W-:Y:S02]  /*4080*/  MOV R79, R69 ;  /* 0x00000045004f7202 */ /* 0x000fe40000000f00 */
[----:B------:R-:W-:-:S07]  /*4090*/  MOV R68, R77 ;  /* 0x0000004d00447202 */ /* 0x000fce0000000f00 */
[----:B------:R-:W-:Y:S05]  /*40a0*/  WARPSYNC.COLLECTIVE R76, `(.L_x_3261) ;  /* 0x000000004c087348 */ /* 0x000fea0003c00000 */
[----:B------:R0:W1:Y:S02]  /*40b0*/  SHFL.DOWN P5, R77, R79, R78, R81 ;  /* 0x0800004e4f4d7389 */ /* 0x00006400000a0051 */
[----:B01----:R-:W-:Y:S01]  /*40c0*/  ENDCOLLECTIVE ;  /* 0x000000000000791b */ /* 0x003fe20003800000 */
.L_x_3261:
[----:B------:R-:W-:Y:S01]  /*40d0*/  FADD.FTZ R68, R71, R68 ;  /* 0x0000004447447221 */ /* 0x000fe20000010000 */
[----:B------:R-:W-:-:S04]  /*40e0*/  HFMA2.MMA R78, -RZ, RZ, 0, 4.76837158203125e-07 ;  /* 0x00000008ff4e7435 */ /* 0x000fc800000001ff */
[----:B------:R-:W-:Y:S02]  /*40f0*/  MOV R79, R68 ;  /* 0x00000044004f7202 */ /* 0x000fe40000000f00 */
[----:B------:R-:W-:-:S07]  /*4100*/  MOV R70, R77 ;  /* 0x0000004d00467202 */ /* 0x000fce0000000f00 */
[----:B------:R-:W-:Y:S05]  /*4110*/  WARPSYNC.COLLECTIVE R76, `(.L_x_3262) ;  /* 0x000000004c087348 */ /* 0x000fea0003c00000 */
[----:B------:R0:W1:Y:S02]  /*4120*/  SHFL.DOWN P5, R77, R79, R78, R81 ;  /* 0x0800004e4f4d7389 */ /* 0x00006400000a0051 */
[----:B01----:R-:W-:Y:S01]  /*4130*/  ENDCOLLECTIVE ;  /* 0x000000000000791b */ /* 0x003fe20003800000 */
.L_x_3262:
[----:B------:R-:W-:-:S05]  /*4140*/  FADD.FTZ R70, R69, R70 ;  /* 0x0000004645467221 */ /* 0x000fca0000010000 */
[----:B------:R-:W-:Y:S01]  /*4150*/  MOV R79, R70 ;  /* 0x00000046004f7202 */ /* 0x000fe20000000f00 */
[----:B------:R-:W-:-:S07]  /*4160*/  IMAD.MOV.U32 R73, RZ, RZ, R77 ;  /* 0x000000ffff497224 */ /* 0x000fce00078e004d */
[----:B------:R-:W-:Y:S05]  /*4170*/  WARPSYNC.COLLECTIVE R76, `(.L_x_3263) ;  /* 0x000000004c087348 */ /* 0x000fea0003c00000 */
[----:B------:R0:W1:Y:S02]  /*4180*/  SHFL.DOWN P5, R77, R79, R78, R81 ;  /* 0x0800004e4f4d7389 */ /* 0x00006400000a0051 */
[----:B01----:R-:W-:Y:S01]  /*4190*/  ENDCOLLECTIVE ;  /* 0x000000000000791b */ /* 0x003fe20003800000 */
.L_x_3263:
[----:B------:R-:W-:Y:S01]  /*41a0*/  FADD.FTZ R73, R68, R73 ;  /* 0x0000004944497221 */ /* 0x000fe20000010000 */
[----:B------:R-:W-:-:S04]  /*41b0*/  HFMA2.MMA R78, -RZ, RZ, 0, 2.384185791015625e-07 ;  /* 0x00000004ff4e7435 */ /* 0x000fc800000001ff */
[----:B------:R-:W-:Y:S02]  /*41c0*/  MOV R79, R73 ;  /* 0x00000049004f7202 */ /* 0x000fe40000000f00 */
[----:B------:R-:W-:-:S07]  /*41d0*/  MOV R75, R77 ;  /* 0x0000004d004b7202 */ /* 0x000fce0000000f00 */
[----:B------:R-:W-:Y:S05]  /*41e0*/  WARPSYNC.COLLECTIVE R76, `(.L_x_3264) ;  /* 0x000000004c087348 */ /* 0x000fea0003c00000 */
[----:B------:R0:W1:Y:S02]  /*41f0*/  SHFL.DOWN P5, R77, R79, R78, R81 ;  /* 0x0800004e4f4d7389 */ /* 0x00006400000a0051 */
[----:B01----:R-:W-:Y:S01]  /*4200*/  ENDCOLLECTIVE ;  /* 0x000000000000791b */ /* 0x003fe20003800000 */
.L_x_3264:
[----:B------:R-:W-:-:S05]  /*4210*/  FADD.FTZ R75, R70, R75 ;  /* 0x0000004b464b7221 */ /* 0x000fca0000010000 */
[----:B------:R-:W-:Y:S02]  /*4220*/  MOV R79, R75 ;  /* 0x0000004b004f7202 */ /* 0x000fe40000000f00 */
[----:B------:R-:W-:-:S07]  /*4230*/  MOV R72, R77 ;  /* 0x0000004d00487202 */ /* 0x000fce0000000f00 */
[----:B------:R-:W-:Y:S05]  /*4240*/  WARPSYNC.COLLECTIVE R76, `(.L_x_3265) ;  /* 0x000000004c087348 */ /* 0x000fea0003c00000 */
[----:B------:R0:W1:Y:S02]  /*4250*/  SHFL.DOWN P5, R77, R79, R78, R81 ;  /* 0x0800004e4f4d7389 */ /* 0x00006400000a0051 */
[----:B01----:R-:W-:Y:S01]  /*4260*/  ENDCOLLECTIVE ;  /* 0x000000000000791b */ /* 0x003fe20003800000 */
.L_x_3265:
[----:B------:R-:W-:-:S05]  /*4270*/  FADD.FTZ R72, R73, R72 ;  /* 0x0000004849487221 */ /* 0x000fca0000010000 */
[----:B------:R-:W-:Y:S01]  /*4280*/  MOV R79, R72 ;  /* 0x00000048004f7202 */ /* 0x000fe20000000f00 */
[----:B------:R-:W-:Y:S01]  /*4290*/  IMAD.MOV.U32 R78, RZ, RZ, 0x2 ;  /* 0x00000002ff4e7424 */ /* 0x000fe200078e00ff */
[----:B------:R-:W-:-:S07]  /*42a0*/  MOV R74, R77 ;  /* 0x0000004d004a7202 */ /* 0x000fce0000000f00 */
[----:B------:R-:W-:Y:S05]  /*42b0*/  WARPSYNC.COLLECTIVE R76, `(.L_x_3266) ;  /* 0x000000004c087348 */ /* 0x000fea0003c00000 */
[----:B------:R0:W1:Y:S02]  /*42c0*/  SHFL.DOWN P5, R77, R79, R78, R81 ;  /* 0x0800004e4f4d7389 */ /* 0x00006400000a0051 */
[----:B01----:R-:W-:Y:S01]  /*42d0*/  ENDCOLLECTIVE ;  /* 0x000000000000791b */ /* 0x003fe20003800000 */
.L_x_3266:
[----:B------:R-:W-:-:S05]  /*42e0*/  FADD.FTZ R74, R75, R74 ;  /* 0x0000004a4b4a7221 */ /* 0x000fca0000010000 */
[----:B------:R-:W-:Y:S02]  /*42f0*/  MOV R79, R74 ;  /* 0x0000004a004f7202 */ /* 0x000fe40000000f00 */
[----:B------:R-:W-:-:S07]  /*4300*/  MOV R69, R77 ;  /* 0x0000004d00457202 */ /* 0x000fce0000000f00 */
[----:B------:R-:W-:Y:S05]  /*4310*/  WARPSYNC.COLLECTIVE R76, `(.L_x_3267) ;  /* 0x000000004c087348 */ /* 0x000fea0003c00000 */
[----:B------:R0:W1:Y:S02]  /*4320*/  SHFL.DOWN P5, R77, R79, R78, R81 ;  /* 0x0800004e4f4d7389 */ /* 0x00006400000a0051 */
[----:B01----:R-:W-:Y:S01]  /*4330*/  ENDCOLLECTIVE ;  /* 0x000000000000791b */ /* 0x003fe20003800000 */
.L_x_3267:
[----:B------:R-:W-:Y:S01]  /*4340*/  FADD.FTZ R69, R72, R69 ;  /* 0x0000004548457221 */ /* 0x000fe20000010000 */
[----:B------:R-:W-:-:S04]  /*4350*/  HFMA2.MMA R78, -RZ, RZ, 0, 5.9604644775390625e-08 ;  /* 0x00000001ff4e7435 */ /* 0x000fc800000001ff */
[----:B------:R-:W-:Y:S02]  /*4360*/  MOV R79, R69 ;  /* 0x00000045004f7202 */ /* 0x000fe40000000f00 */
[----:B------:R-:W-:-:S07]  /*4370*/  MOV R71, R77 ;  /* 0x0000004d00477202 */ /* 0x000fce0000000f00 */
[----:B------:R-:W-:Y:S05]  /*4380*/  WARPSYNC.COLLECTIVE R76, `(.L_x_3268) ;  /* 0x000000004c087348 */ /* 0x000fea0003c00000 */
[----:B------:R0:W1:Y:S02]  /*4390*/  SHFL.DOWN P5, R77, R79, R78, R81 ;  /* 0x0800004e4f4d7389 */ /* 0x00006400000a0051 */
[----:B01----:R-:W-:Y:S01]  /*43a0*/  ENDCOLLECTIVE ;  /* 0x000000000000791b */ /* 0x003fe20003800000 */
.L_x_3268:
[----:B------:R-:W-:-:S05]  /*43b0*/  FADD.FTZ R71, R74, R71 ;  /* 0x000000474a477221 */ /* 0x000fca0000010000 */
[----:B------:R-:W-:Y:S02]  /*43c0*/  MOV R79, R71 ;  /* 0x00000047004f7202 */ /* 0x000fe40000000f00 */
[----:B------:R-:W-:-:S07]  /*43d0*/  MOV R68, R77 ;  /* 0x0000004d00447202 */ /* 0x000fce0000000f00 */
[----:B------:R-:W-:Y:S05]  /*43e0*/  WARPSYNC.COLLECTIVE R76, `(.L_x_3269) ;  /* 0x000000004c087348 */ /* 0x000fea0003c00000 */
[----:B------:R0:W1:Y:S02]  /*43f0*/  SHFL.DOWN P5, R77, R79, R78, R81 ;  /* 0x0800004e4f4d7389 */ /* 0x00006400000a0051 */
[----:B01----:R-:W-:Y:S01]  /*4400*/  ENDCOLLECTIVE ;  /* 0x000000000000791b */ /* 0x003fe20003800000 */
.L_x_3269:
[----:B------:R-:W-:Y:S01]  /*4410*/  MOV R70, R77 ;  /* 0x0000004d00467202 */ /* 0x000fe20000000f00 */
[----:B------:R-:W-:Y:S06]  /*4420*/  BRA `(.L_x_3270) ;  /* 0xffffffd400ac7947 */ /* 0x000fec000383ffff */
.L_x_3271:
        /* <DEDUP_REMOVED lines=13> */
.L_x_11314:


//--------------------- .text._ZN10layer_norm22ln_bwd_finalize_kernelINS_22Kernel_traits_finalizeILj6144Ef13__nv_bfloat16S2_S2_fjLb1ELj1024ELj4ENS_18Kernel_traits_baseILj6144EfS2_S2_S2_fjLj1024EEEEELb1ELb0EEEvNS_9BwdParamsE --------------------------
	.section	.text._ZN10layer_norm22ln_bwd_finalize_kernelINS_22Kernel_traits_finalizeILj6144Ef13__nv_bfloat16S2_S2_fjLb1ELj1024ELj4ENS_18Kernel_traits_baseILj6144EfS2_S2_S2_fjLj1024EEEEELb1ELb0EEEvNS_9BwdParamsE,"ax",@progbits
	.align	128
        .global         _ZN10layer_norm22ln_bwd_finalize_kernelINS_22Kernel_traits_finalizeILj6144Ef13__nv_bfloat16S2_S2_fjLb1ELj1024ELj4ENS_18Kernel_traits_baseILj6144EfS2_S2_S2_fjLj1024EEEEELb1ELb0EEEvNS_9BwdParamsE
        .type           _ZN10layer_norm22ln_bwd_finalize_kernelINS_22Kernel_traits_finalizeILj6144Ef13__nv_bfloat16S2_S2_fjLb1ELj1024ELj4ENS_18Kernel_traits_baseILj6144EfS2_S2_S2_fjLj1024EEEEELb1ELb0EEEvNS_9BwdParamsE,@function
        .size           _ZN10layer_norm22ln_bwd_finalize_kernelINS_22Kernel_traits_finalizeILj6144Ef13__nv_bfloat16S2_S2_fjLb1ELj1024ELj4ENS_18Kernel_traits_baseILj6144EfS2_S2_S2_fjLj1024EEEEELb1ELb0EEEvNS_9BwdParamsE,(.L_x_11315 - _ZN10layer_norm22ln_bwd_finalize_kernelINS_22Kernel_traits_finalizeILj6144Ef13__nv_bfloat16S2_S2_fjLb1ELj1024ELj4ENS_18Kernel_traits_baseILj6144EfS2_S2_S2_fjLj1024EEEEELb1ELb0EEEvNS_9BwdParamsE)
        .other          _ZN10layer_norm22ln_bwd_finalize_kernelINS_22Kernel_traits_finalizeILj6144Ef13__nv_bfloat16S2_S2_fjLb1ELj1024ELj4ENS_18Kernel_traits_baseILj6144EfS2_S2_S2_fjLj1024EEEEELb1ELb0EEEvNS_9BwdParamsE,@"STO_CUDA_ENTRY STV_DEFAULT"
_ZN10layer_norm22ln_bwd_finalize_kernelINS_22Kernel_traits_finalizeILj6144Ef13__nv_bfloat16S2_S2_fjLb1ELj1024ELj4ENS_18Kernel_traits_baseILj6144EfS2_S2_S2_fjLj1024EEEEELb1ELb0EEEvNS_9BwdParamsE:
.text._ZN10layer_norm22ln_bwd_finalize_kernelINS_22Kernel_traits_finalizeILj6144Ef13__nv_bfloat16S2_S2_fjLb1ELj1024ELj4ENS_18Kernel_traits_baseILj6144EfS2_S2_S2_fjLj1024EEEEELb1ELb0EEEvNS_9BwdParamsE:
        /* <DEDUP_REMOVED lines=24> */
.L_x_3284:
[----:B0--3--:R-:W0:Y:S01]  /*0180*/  LDC R8, c[0x0][0x210] ;  /* 0x00008400ff087b82 */ /* 0x009e220000000800 */
[----:B------:R-:W-:Y:S01]  /*0190*/  BSSY B0, `(.L_x_3272) ;  /* 0x0000086000007945 */ /* 0x000fe20003800000 */
[----:B------:R-:W-:Y:S01]  /*01a0*/  HFMA2.MMA R11, -RZ, RZ, 0, 0 ;  /* 0x00000000ff0b7435 */ /* 0x000fe200000001ff */
[----:B------:R-:W-:Y:S01]  /*01b0*/  MOV R22, RZ ;  /* 0x000000ff00167202 */ /* 0x000fe20000000f00 */
[----:B------:R-:W-:-:S04]  /*01c0*/  HFMA2.MMA R24, -RZ, RZ, 0, 0 ;  /* 0x00000000ff187435 */ /* 0x000fc800000001ff */
[----:B-1----:R-:W1:Y:S01]  /*01d0*/  LDC R9, c[0x0][0x218] ;  /* 0x00008600ff097b82 */ /* 0x002e620000000800 */
[----:B0-----:R-:W-:-:S04]  /*01e0*/  ISETP.GE.U32.AND P1, PT, R3, R8, PT ;  /* 0x000000080300720c */ /* 0x001fc80003f26070 */
[----:B-1----:R-:W-:-:S13]  /*01f0*/  ISETP.GE.U32.OR P1, PT, R4, R9, P1 ;  /* 0x000000090400720c */ /* 0x002fda0000f26470 */
[----:B--2---:R-:W-:Y:S05]  /*0200*/  @P1 BRA `(.L_x_3273) ;  /* 0x0000000400f81947 */ /* 0x004fea0003800000 */
[----:B------:R-:W-:Y:S01]  /*0210*/  ISETP.GE.U32.AND P2, PT, R3, R8, PT ;  /* 0x000000080300720c */ /* 0x000fe20003f46070 */
[----:B------:R-:W-:-:S12]  /*0220*/  IMAD.MOV.U32 R23, RZ, RZ, R3 ;  /* 0x000000ffff177224 */ /* 0x000fd800078e0003 */
        /* <DEDUP_REMOVED lines=13> */
[----:B------:R-:W-:Y:S02]  /*0300*/  ISETP.LE.U32.OR P1, PT, R10, 0x60, P1 ;  /* 0x000000600a00780c */ /* 0x000fe40000f23470 */
[----:B------:R-:W-:Y:S02]  /*0310*/  MOV R24, RZ ;  /* 0x000000ff00187202 */ /* 0x000fe40000000f00 */
[----:B------:R-:W-:Y:S02]  /*0320*/  MOV R22, RZ ;  /* 0x000000ff00167202 */ /* 0x000fe40000000f00 */
[----:B------:R-:W-:Y:S01]  /*0330*/  MOV R11, RZ ;  /* 0x000000ff000b7202 */ /* 0x000fe20000000f00 */
[----:B------:R-:W-:Y:S01]  /*0340*/  BSSY B1, `(.L_x_3274) ;  /* 0x0000039000017945 */ /* 0x000fe20003800000 */
[----:B---3--:R-:W-:Y:S01]  /*0350*/  @P2 FADD.FTZ R24, R24, R13 ;  /* 0x0000000d18182221 */ /* 0x008fe20000010000 */
[----:B----4-:R-:W-:Y:S02]  /*0360*/  @P2 FADD.FTZ R22, R22, R15 ;  /* 0x0000000f16162221 */ /* 0x010fe40000010000 */
[----:B--2---:R-:W-:Y:S01]  /*0370*/  @P2 FADD.FTZ R11, R11, R16 ;  /* 0x000000100b0b2221 */ /* 0x004fe20000010000 */
[----:B------:R-:W-:Y:S01]  /*0380*/  PLOP3.LUT P2, PT, P2, PT, PT, 0x8, 0x0 ;  /* 0x000000000000781c */ /* 0x000fe2000174e170 */
[----:B------:R-:W-:-:S12]  /*0390*/  @P1 BRA `(.L_x_3275) ;  /* 0x0000000000cc1947 */ /* 0x000fd80003800000 */
[----:B------:R-:W-:Y:S02]  /*03a0*/  PLOP3.LUT P2, PT, PT, PT, PT, 0x8, 0x0 ;  /* 0x000000000000781c */ /* 0x000fe40003f4e170 */
[----:B------:R-:W-:-:S11]  /*03b0*/  IADD3 R12, R8, -0x60, RZ ;  /* 0xffffffa0080c7810 */ /* 0x000fd60007ffe0ff */
.L_x_3276:
[----:B------:R-:W0:Y:S01]  /*03c0*/  LDC.64 R14, c[0x0][0x2d0] ;  /* 0x0000b400ff0e7b82 */ /* 0x000e220000000a00 */
[C---:B------:R-:W-:Y:S01]  /*03d0*/  IADD3 R27, R23.reuse, 0x20, RZ ;  /* 0x00000020171b7810 */ /* 0x040fe20007ffe0ff */
[----:B------:R-:W-:-:S04]  /*03e0*/  IMAD R25, R23, R9, R4 ;  /* 0x0000000917197224 */ /* 0x000fc800078e0204 */
[----:B------:R-:W-:Y:S02]  /*03f0*/  IMAD R27, R27, R9, R4 ;  /* 0x000000091b1b7224 */ /* 0x000fe400078e0204 */
[----:B0-----:R-:W-:-:S04]  /*0400*/  IMAD.WIDE.U32 R20, R25, 0x4, R14 ;  /* 0x0000000419147825 */ /* 0x001fc800078e000e */
[----:B------:R-:W-:Y:S01]  /*0410*/  IMAD.WIDE.U32 R16, R27, 0x4, R14 ;  /* 0x000000041b107825 */ /* 0x000fe200078e000e */
[----:B------:R0:W2:Y:S04]  /*0420*/  LDG.E R26, desc[UR6][R20.64] ;  /* 0x00000006141a7981 */ /* 0x0000a8000c1e1900 */
[----:B------:R1:W3:Y:S01]  /*0430*/  LDG.E R10, desc[UR6][R16.64] ;  /* 0x00000006100a7981 */ /* 0x0002e2000c1e1900 */
[C---:B------:R-:W-:Y:S01]  /*0440*/  VIADD R19, R23.reuse, 0x40 ;  /* 0x0000004017137836 */ /* 0x040fe20000000000 */
[----:B------:R-:W-:-:S03]  /*0450*/  IADD3 R29, R23, 0x60, RZ ;  /* 0x00000060171d7810 */ /* 0x000fc60007ffe0ff */
[-CC-:B------:R-:W-:Y:S02]  /*0460*/  IMAD R19, R19, R9.reuse, R4.reuse ;  /* 0x0000000913137224 */ /* 0x180fe400078e0204 */
[----:B------:R-:W-:Y:S02]  /*0470*/  IMAD R29, R29, R9, R4 ;  /* 0x000000091d1d7224 */ /* 0x000fe400078e0204 */
[--C-:B0-----:R-:W-:Y:S01]  /*0480*/  IMAD.WIDE.U32 R20, R19, 0x4, R14.reuse ;  /* 0x0000000413147825 */ /* 0x101fe200078e000e */
[----:B-1----:R-:W0:Y:S03]  /*0490*/  LDC.64 R16, c[0x0][0x2d8] ;  /* 0x0000b600ff107b82 */ /* 0x002e260000000a00 */
        /* <DEDUP_REMOVED lines=23> */
[----:B------:R-:W-:-:S04]  /*0610*/  IADD3 R23, R23, 0x80, RZ ;  /* 0x0000008017177810 */ /* 0x000fc80007ffe0ff */
        /* <DEDUP_REMOVED lines=11> */
.L_x_3275:
[----:B------:R-:W-:Y:S05]  /*06d0*/  BSYNC B1 ;  /* 0x0000000000017941 */ /* 0x000fea0003800000 */
.L_x_3274:
        /* <DEDUP_REMOVED lines=31> */
.L_x_3278:
[----:B------:R-:W-:Y:S05]  /*08d0*/  BSYNC B1 ;  /* 0x0000000000017941 */ /* 0x000fea0003800000 */
.L_x_3277:
        /* <DEDUP_REMOVED lines=16> */
.L_x_3279:
[----:B------:R-:W-:Y:S05]  /*09e0*/  BSYNC B1 ;  /* 0x0000000000017941 */ /* 0x000fea0003800000 */
.L_x_3273:
[----:B------:R-:W-:Y:S05]  /*09f0*/  BSYNC B0 ;  /* 0x0000000000007941 */ /* 0x000fea0003800000 */
.L_x_3272:
        /* <DEDUP_REMOVED lines=40> */
.L_x_3300:
        /* <DEDUP_REMOVED lines=8> */
.L_x_3280:
[----:B------:R-:W-:Y:S01]  /*0d00*/  SHF.L.U32 R8, R5, 0x1, RZ ;  /* 0x0000000105087819 */ /* 0x000fe200000006ff */
[----:B------:R-:W-:Y:S05]  /*0d10*/  WARPSYNC.ALL ;  /* 0x0000000000007948 */ /* 0x000fea0003800000 */
[----:B------:R-:W-:Y:S01]  /*0d20*/  BAR.SYNC.DEFER_BLOCKING 0x0 ;  /* 0x0000000000007b1d */ /* 0x000fe20000010000 */
[----:B------:R-:W-:-:S05]  /*0d30*/  ISETP.GE.U32.OR P1, PT, R8, R9, P0 ;  /* 0x000000090800720c */ /* 0x000fca0000726470 */
[----:B------:R-:W-:Y:S08]  /*0d40*/  BSSY B0, `(.L_x_3282) ;  /* 0x0000010000007945 */ /* 0x000ff00003800000 */
[----:B------:R-:W-:Y:S05]  /*0d50*/  @P1 BRA `(.L_x_3283) ;  /* 0x0000000000381947 */ /* 0x000fea0003800000 */
[----:B------:R-:W-:Y:S01]  /*0d60*/  SHF.L.U32 R8, R0, 0x3, RZ ;  /* 0x0000000300087819 */ /* 0x000fe200000006ff */
[----:B------:R-:W3:Y:S03]  /*0d70*/  LDC.64 R16, c[0x0][0x318] ;  /* 0x0000c600ff107b82 */ /* 0x000ee60000000a00 */
[----:B------:R-:W-:-:S05]  /*0d80*/  LOP3.LUT R20, R8, 0xf8, RZ, 0xc0, !PT ;  /* 0x000000f808147812 */ /* 0x000fca00078ec0ff */
[----:B0-2---:R-:W0:Y:S01]  /*0d90*/  LDS.64 R12, [R20+UR4+0x3000] ;  /* 0x00300004140c7984 */ /* 0x005e220008000a00 */
[----:B------:R-:W2:Y:S03]  /*0da0*/  LDC.64 R18, c[0x0][0x310] ;  /* 0x0000c400ff127b82 */ /* 0x000ea60000000a00 */
[----:B------:R-:W4:Y:S04]  /*0db0*/  LDS.64 R10, [R20+UR4+0x3080] ;  /* 0x00308004140a7984 */ /* 0x000f280008000a00 */
[----:B------:R-:W5:Y:S01]  /*0dc0*/  LDS.64 R8, [R20+UR4+0x3100] ;  /* 0x0031000414087984 */ /* 0x000f620008000a00 */
[----:B------:R-:W1:Y:S01]  /*0dd0*/  LDC.64 R14, c[0x0][0x330] ;  /* 0x0000cc00ff0e7b82 */ /* 0x000e620000000a00 */
[----:B---3--:R-:W-:-:S04]  /*0de0*/  IMAD.WIDE.U32 R16, R5, 0x8, R16 ;  /* 0x0000000805107825 */ /* 0x008fc800078e0010 */
[----:B--2---:R-:W-:-:S04]  /*0df0*/  IMAD.WIDE.U32 R18, R5, 0x8, R18 ;  /* 0x0000000805127825 */ /* 0x004fc800078e0012 */
[----:B-1----:R-:W-:Y:S01]  /*0e00*/  IMAD.WIDE.U32 R14, R5, 0x8, R14 ;  /* 0x00000008050e7825 */ /* 0x002fe200078e000e */
[----:B0-----:R3:W-:Y:S04]  /*0e10*/  STG.E.64 desc[UR6][R16.64], R12 ;  /* 0x0000000c10007986 */ /* 0x0017e8000c101b06 */
[----:B----4-:R3:W-:Y:S04]  /*0e20*/  STG.E.64 desc[UR6][R18.64], R10 ;  /* 0x0000000a12007986 */ /* 0x0107e8000c101b06 */
[----:B-----5:R3:W-:Y:S02]  /*0e30*/  STG.E.64 desc[UR6][R14.64], R8 ;  /* 0x000000080e007986 */ /* 0x0207e4000c101b06 */
.L_x_3283:
[----:B------:R-:W-:Y:S05]  /*0e40*/  BSYNC B0 ;  /* 0x0000000000007941 */ /* 0x000fea0003800000 */
.L_x_3282:
[C---:B------:R-:W-:Y:S01]  /*0e50*/  ISETP.GT.U32.AND P1, PT, R4.reuse, -0x1801, PT ;  /* 0xffffe7ff0400780c */ /* 0x040fe20003f24070 */
[----:B------:R-:W-:Y:S01]  /*0e60*/  VIADD R4, R4, 0x1800 ;  /* 0x0000180004047836 */ /* 0x000fe20000000000 */
[----:B------:R-:W-:-:S11]  /*0e70*/  IADD3 R5, R5, 0xc00, RZ ;  /* 0x00000c0005057810 */ /* 0x000fd60007ffe0ff */
[----:B------:R-:W-:Y:S05]  /*0e80*/  @P1 BRA `(.L_x_3284) ;  /* 0xfffffff000bc1947 */ /* 0x000fea000383ffff */
[----:B------:R-:W-:Y:S05]  /*0e90*/  EXIT ;  /* 0x000000000000794d */ /* 0x000fea0003800000 */
.L_x_3281:
[----:B0-----:R-:W-:Y:S01]  /*0ea0*/  HFMA2.MMA R24, -RZ, RZ, 0, 5.9604644775390625e-08 ;  /* 0x00000001ff187435 */ /* 0x001fe200000001ff */
[----:B----4-:R-:W-:Y:S02]  /*0eb0*/  MOV R23, R10 ;  /* 0x0000000a00177202 */ /* 0x010fe40000000f00 */
[----:B------:R-:W-:Y:S02]  /*0ec0*/  MOV R25, 0x1f ;  /* 0x0000001f00197802 */ /* 0x000fe40000000f00 */
[----:B------:R-:W-:-:S07]  /*0ed0*/  MOV R20, 0xffffffff ;  /* 0xffffffff00147802 */ /* 0x000fce0000000f00 */
[----:B-123--:R-:W-:Y:S05]  /*0ee0*/  WARPSYNC.COLLECTIVE R20, `(.L_x_3285) ;  /* 0x0000000014087348 */ /* 0x00efea0003c00000 */
[----:B------:R0:W4:Y:S02]  /*0ef0*/  SHFL.BFLY P2, R22, R23, R24, R25 ;  /* 0x0c00001817167389 */ /* 0x0001240000040019 */
[----:B01234-:R-:W-:Y:S01]  /*0f00*/  ENDCOLLECTIVE ;  /* 0x000000000000791b */ /* 0x01ffe20003800000 */
.L_x_3285:
[----:B------:R-:W-:Y:S01]  /*0f10*/  IMAD.MOV.U32 R24, RZ, RZ, 0x2 ;  /* 0x00000002ff187424 */ /* 0x000fe200078e00ff */
[----:B------:R-:W-:-:S05]  /*0f20*/  MOV R11, R22 ;  /* 0x00000016000b7202 */ /* 0x000fca0000000f00 */
[----:B------:R-:W-:-:S05]  /*0f30*/  FADD.FTZ R11, R10, R11 ;  /* 0x0000000b0a0b7221 */ /* 0x000fca0000010000 */
[----:B------:R-:W-:-:S07]  /*0f40*/  MOV R23, R11 ;  /* 0x0000000b00177202 */ /* 0x000fce0000000f00 */
[----:B------:R-:W-:Y:S05]  /*0f50*/  WARPSYNC.COLLECTIVE R20, `(.L_x_3286) ;  /* 0x0000000014087348 */ /* 0x000fea0003c00000 */
[----:B------:R0:W1:Y:S02]  /*0f60*/  SHFL.BFLY P2, R22, R23, R24, R25 ;  /* 0x0c00001817167389 */ /* 0x0000640000040019 */
[----:B01----:R-:W-:Y:S01]  /*0f70*/  ENDCOLLECTIVE ;  /* 0x000000000000791b */ /* 0x003fe20003800000 */
.L_x_3286:
[----:B------:R-:W-:Y:S01]  /*0f80*/  HFMA2.MMA R24, -RZ, RZ, 0, 2.384185791015625e-07 ;  /* 0x00000004ff187435 */ /* 0x000fe200000001ff */
[----:B------:R-:W-:-:S05]  /*0f90*/  MOV R14, R22 ;  /* 0x00000016000e7202 */ /* 0x000fca0000000f00 */
[----:B------:R-:W-:-:S05]  /*0fa0*/  FADD.FTZ R14, R11, R14 ;  /* 0x0000000e0b0e7221 */ /* 0x000fca0000010000 */
[----:B------:R-:W-:-:S07]  /*0fb0*/  MOV R23, R14 ;  /* 0x0000000e00177202 */ /* 0x000fce0000000f00 */
[----:B------:R-:W-:Y:S05]  /*0fc0*/  WARPSYNC.COLLECTIVE R20, `(.L_x_3287) ;  /* 0x0000000014087348 */ /* 0x000fea0003c00000 */
[----:B------:R0:W1:Y:S02]  /*0fd0*/  SHFL.BFLY P2, R22, R23, R24, R25 ;  /* 0x0c00001817167389 */ /* 0x0000640000040019 */
[----:B01----:R-:W-:Y:S01]  /*0fe0*/  ENDCOLLECTIVE ;  /* 0x000000000000791b */ /* 0x003fe20003800000 */
.L_x_3287:
[----:B------:R-:W-:Y:S01]  /*0ff0*/  HFMA2.MMA R24, -RZ, RZ, 0, 4.76837158203125e-07 ;  /* 0x00000008ff187435 */ /* 0x000fe200000001ff */
[----:B------:R-:W-:-:S05]  /*1000*/  MOV R13, R22 ;  /* 0x00000016000d7202 */ /* 0x000fca0000000f00 */
[----:B------:R-:W-:-:S05]  /*1010*/  FADD.FTZ R13, R14, R13 ;  /* 0x0000000d0e0d7221 */ /* 0x000fca0000010000 */
[----:B------:R-:W-:-:S07]  /*1020*/  MOV R23, R13 ;  /* 0x0000000d00177202 */ /* 0x000fce0000000f00 */
[----:B------:R-:W-:Y:S05]  /*1030*/  WARPSYNC.COLLECTIVE R20, `(.L_x_3288) ;  /* 0x0000000014087348 */ /* 0x000fea0003c00000 */
[----:B------:R0:W1:Y:S02]  /*1040*/  SHFL.BFLY P2, R22, R23, R24, R25 ;  /* 0x0c00001817167389 */ /* 0x0000640000040019 */
[----:B01----:R-:W-:Y:S01]  /*1050*/  ENDCOLLECTIVE ;  /* 0x000000000000791b */ /* 0x003fe20003800000 */
.L_x_3288:
[----:B------:R-:W-:Y:S01]  /*1060*/  HFMA2.MMA R24, -RZ, RZ, 0, 9.5367431640625e-07 ;  /* 0x00000010ff187435 */ /* 0x000fe200000001ff */
[----:B------:R-:W-:-:S05]  /*1070*/  MOV R10, R22 ;  /* 0x00000016000a7202 */ /* 0x000fca0000000f00 */
[----:B------:R-:W-:-:S04]  /*1080*/  FADD.FTZ R11, R13, R10 ;  /* 0x0000000a0d0b7221 */ /* 0x000fc80000010000 */
[----:B------:R-:W-:-:S07]  /*1090*/  IMAD.MOV.U32 R23, RZ, RZ, R11 ;  /* 0x000000ffff177224 */ /* 0x000fce00078e000b */
[----:B------:R-:W-:Y:S05]  /*10a0*/  WARPSYNC.COLLECTIVE R20, `(.L_x_3289) ;  /* 0x0000000014087348 */ /* 0x000fea0003c00000 */
[----:B------:R0:W1:Y:S02]  /*10b0*/  SHFL.BFLY P2, R22, R23, R24, R25 ;  /* 0x0c00001817167389 */ /* 0x0000640000040019 */
[----:B01----:R-:W-:Y:S01]  /*10c0*/  ENDCOLLECTIVE ;  /* 0x000000000000791b */ /* 0x003fe20003800000 */
.L_x_3289:
[----:B------:R-:W-:Y:S01]  /*10d0*/  HFMA2.MMA R24, -RZ, RZ, 0, 5.9604644775390625e-08 ;  /* 0x00000001ff187435 */ /* 0x000fe200000001ff */
[----:B------:R-:W-:Y:S02]  /*10e0*/  MOV R23, R12 ;  /* 0x0000000c00177202 */ /* 0x000fe40000000f00 */
[----:B------:R-:W-:-:S08]  /*10f0*/  MOV R10, R22 ;  /* 0x00000016000a7202 */ /* 0x000fd00000000f00 */
[----:B------:R-:W-:Y:S05]  /*1100*/  WARPSYNC.COLLECTIVE R20, `(.L_x_3290) ;  /* 0x0000000014087348 */ /* 0x000fea0003c00000 */
[----:B------:R0:W1:Y:S02]  /*1110*/  SHFL.BFLY P2, R22, R23, R24, R25 ;  /* 0x0c00001817167389 */ /* 0x0000640000040019 */
[----:B01----:R-:W-:Y:S01]  /*1120*/  ENDCOLLECTIVE ;  /* 0x000000000000791b */ /* 0x003fe20003800000 */
.L_x_3290:
[----:B------:R-:W-:Y:S01]  /*1130*/  HFMA2.MMA R24, -RZ, RZ, 0, 1.1920928955078125e-07 ;  /* 0x00000002ff187435 */ /* 0x000fe200000001ff */
[----:B------:R-:W-:-:S05]  /*1140*/  MOV R13, R22 ;  /* 0x00000016000d7202 */ /* 0x000fca0000000f00 */
[----:B------:R-:W-:-:S05]  /*1150*/  FADD.FTZ R15, R12, R13 ;  /* 0x0000000d0c0f7221 */ /* 0x000fca0000010000 */
[----:B------:R-:W-:-:S07]  /*1160*/  MOV R23, R15 ;  /* 0x0000000f00177202 */ /* 0x000fce0000000f00 */
[----:B------:R-:W-:Y:S05]  /*1170*/  WARPSYNC.COLLECTIVE R20, `(.L_x_3291) ;  /* 0x0000000014087348 */ /* 0x000fea0003c00000 */
[----:B------:R0:W1:Y:S02]  /*1180*/  SHFL.BFLY P2, R22, R23, R24, R25 ;  /* 0x0c00001817167389 */ /* 0x0000640000040019 */
[----:B01----:R-:W-:Y:S01]  /*1190*/  ENDCOLLECTIVE ;  /* 0x000000000000791b */ /* 0x003fe20003800000 */
.L_x_3291:
[----:B------:R-:W-:Y:S01]  /*11a0*/  HFMA2.MMA R24, -RZ, RZ, 0, 2.384185791015625e-07 ;  /* 0x00000004ff187435 */ /* 0x000fe200000001ff */
[----:B------:R-:W-:-:S04]  /*11b0*/  IMAD.MOV.U32 R16, RZ, RZ, R22 ;  /* 0x000000ffff107224 */ /* 0x000fc800078e0016 */
[----:B------:R-:W-:-:S05]  /*11c0*/  FADD.FTZ R16, R15, R16 ;  /* 0x000000100f107221 */ /* 0x000fca0000010000 */
[----:B------:R-:W-:-:S07]  /*11d0*/  MOV R23, R16 ;  /* 0x0000001000177202 */ /* 0x000fce0000000f00 */
[----:B------:R-:W-:Y:S05]  /*11e0*/  WARPSYNC.COLLECTIVE R20, `(.L_x_3292) ;  /* 0x0000000014087348 */ /* 0x000fea0003c00000 */
[----:B------:R0:W1:Y:S02]  /*11f0*/  SHFL.BFLY P2, R22, R23, R24, R25 ;  /* 0x0c00001817167389 */ /* 0x0000640000040019 */
[----:B01----:R-:W-:Y:S01]  /*1200*/  ENDCOLLECTIVE ;  /* 0x000000000000791b */ /* 0x003fe20003800000 */
.L_x_3292:
[----:B------:R-:W-:Y:S01]  /*1210*/  HFMA2.MMA R24, -RZ, RZ, 0, 4.76837158203125e-07 ;  /* 0x00000008ff187435 */ /* 0x000fe200000001ff */
[----:B------:R-:W-:-:S05]  /*1220*/  MOV R17, R22 ;  /* 0x0000001600117202 */ /* 0x000fca0000000f00 */
[----:B------:R-:W-:-:S05]  /*1230*/  FADD.FTZ R17, R16, R17 ;  /* 0x0000001110117221 */ /* 0x000fca0000010000 */
[----:B------:R-:W-:-:S07]  /*1240*/  MOV R23, R17 ;  /* 0x0000001100177202 */ /* 0x000fce0000000f00 */
[----:B------:R-:W-:Y:S05]  /*1250*/  WARPSYNC.COLLECTIVE R20, `(.L_x_3293) ;  /* 0x0000000014087348 */ /* 0x000fea0003c00000 */
[----:B------:R0:W1:Y:S02]  /*1260*/  SHFL.BFLY P2, R22, R23, R24, R25 ;  /* 0x0c00001817167389 */ /* 0x0000640000040019 */
[----:B01----:R-:W-:Y:S01]  /*1270*/  ENDCOLLECTIVE ;  /* 0x000000000000791b */ /* 0x003fe20003800000 */
.L_x_3293:
[----:B------:R-:W-:Y:S01]  /*1280*/  IMAD.MOV.U32 R24, RZ, RZ, 0x10 ;  /* 0x00000010ff187424 */ /* 0x000fe200078e00ff */
[----:B------:R-:W-:-:S05]  /*1290*/  MOV R12, R22 ;  /* 0x00000016000c7202 */ /* 0x000fca0000000f00 */
[----:B------:R-:W-:-:S05]  /*12a0*/  FADD.FTZ R12, R17, R12 ;  /* 0x0000000c110c7221 */ /* 0x000fca0000010000 */
[----:B------:R-:W-:-:S07]  /*12b0*/  MOV R23, R12 ;  /* 0x0000000c00177202 */ /* 0x000fce0000000f00 */
[----:B------:R-:W-:Y:S05]  /*12c0*/  WARPSYNC.COLLECTIVE R20, `(.L_x_3294) ;  /* 0x0000000014087348 */ /* 0x000fea0003c00000 */
[----:B------:R0:W1:Y:S02]  /*12d0*/  SHFL.BFLY P2, R22, R23, R24, R25 ;  /* 0x0c00001817167389 */ /* 0x0000640000040019 */
[----:B01----:R-:W-:Y:S01]  /*12e0*/  ENDCOLLECTIVE ;  /* 0x000000000000791b */ /* 0x003fe20003800000 */
.L_x_3294:
[----:B------:R-:W-:Y:S01]  /*12f0*/  HFMA2.MMA R24, -RZ, RZ, 0, 5.9604644775390625e-08 ;  /* 0x00000001ff187435 */ /* 0x000fe200000001ff */
[----:B------:R-:W-:Y:S02]  /*1300*/  MOV R23, R8 ;  /* 0x0000000800177202 */ /* 0x000fe40000000f00 */
[----:B------:R-:W-:-:S08]  /*1310*/  MOV R15, R22 ;  /* 0x00000016000f7202 */ /* 0x000fd00000000f00 */
[----:B------:R-:W-:Y:S05]  /*1320*/  WARPSYNC.COLLECTIVE R20, `(.L_x_3295) ;  /* 0x0000000014087348 */ /* 0x000fea0003c00000 */
[----:B------:R0:W1:Y:S02]  /*1330*/  SHFL.BFLY P2, R22, R23, R24, R25 ;  /* 0x0c00001817167389 */ /* 0x0000640000040019 */
[----:B01----:R-:W-:Y:S01]  /*1340*/  ENDCOLLECTIVE ;  /* 0x000000000000791b */ /* 0x003fe20003800000 */
.L_x_3295:
[----:B------:R-:W-:Y:S01]  /*1350*/  HFMA2.MMA R24, -RZ, RZ, 0, 1.1920928955078125e-07 ;  /* 0x00000002ff187435 */ /* 0x000fe200000001ff */
[----:B------:R-:W-:-:S05]  /*1360*/  MOV R17, R22 ;  /* 0x0000001600117202 */ /* 0x000fca0000000f00 */
[----:B------:R-:W-:-:S05]  /*1370*/  FADD.FTZ R18, R8, R17 ;  /* 0x0000001108127221 */ /* 0x000fca0000010000 */
[----:B------:R-:W-:-:S07]  /*1380*/  MOV R23, R18 ;  /* 0x0000001200177202 */ /* 0x000fce0000000f00 */
[----:B------:R-:W-:Y:S05]  /*1390*/  WARPSYNC.COLLECTIVE R20, `(.L_x_3296) ;  /* 0x0000000014087348 */ /* 0x000fea0003c00000 */
[----:B------:R0:W1:Y:S02]  /*13a0*/  SHFL.BFLY P2, R22, R23, R24, R25 ;  /* 0x0c00001817167389 */ /* 0x0000640000040019 */
[----:B01----:R-:W-:Y:S01]  /*13b0*/  ENDCOLLECTIVE ;  /* 0x000000000000791b */ /* 0x003fe20003800000 */
.L_x_3296:
[----:B------:R-:W-:Y:S01]  /*13c0*/  HFMA2.MMA R24, -RZ, RZ, 0, 2.384185791015625e-07 ;  /* 0x00000004ff187435 */ /* 0x000fe200000001ff */
[----:B------:R-:W-:-:S05]  /*13d0*/  MOV R13, R22 ;  /* 0x00000016000d7202 */ /* 0x000fca0000000f00 */
[----:B------:R-:W-:-:S04]  /*13e0*/  FADD.FTZ R19, R18, R13 ;  /* 0x0000000d12137221 */ /* 0x000fc80000010000 */
[----:B------:R-:W-:-:S07]  /*13f0*/  IMAD.MOV.U32 R23, RZ, RZ, R19 ;  /* 0x000000ffff177224 */ /* 0x000fce00078e0013 */
[----:B------:R-:W-:Y:S05]  /*1400*/  WARPSYNC.COLLECTIVE R20, `(.L_x_3297) ;  /* 0x0000000014087348 */ /* 0x000fea0003c00000 */
[----:B------:R0:W1:Y:S02]  /*1410*/  SHFL.BFLY P2, R22, R23, R24, R25 ;  /* 0x0c00001817167389 */ /* 0x0000640000040019 */
[----:B01----:R-:W-:Y:S01]  /*1420*/  ENDCOLLECTIVE ;  /* 0x000000000000791b */ /* 0x003fe20003800000 */
.L_x_3297:
[----:B------:R-:W-:Y:S01]  /*1430*/  HFMA2.MMA R24, -RZ, RZ, 0, 4.76837158203125e-07 ;  /* 0x00000008ff187435 */ /* 0x000fe200000001ff */
[----:B------:R-:W-:-:S05]  /*1440*/  MOV R8, R22 ;  /* 0x0000001600087202 */ /* 0x000fca0000000f00 */
[----:B------:R-:W-:-:S05]  /*1450*/  FADD.FTZ R8, R19, R8 ;  /* 0x0000000813087221 */ /* 0x000fca0000010000 */
[----:B------:R-:W-:-:S07]  /*1460*/  MOV R23, R8 ;  /* 0x0000000800177202 */ /* 0x000fce0000000f00 */
[----:B------:R-:W-:Y:S05]  /*1470*/  WARPSYNC.COLLECTIVE R20, `(.L_x_3298) ;  /* 0x0000000014087348 */ /* 0x000fea0003c00000 */
[----:B------:R0:W1:Y:S02]  /*1480*/  SHFL.BFLY P2, R22, R23, R24, R25 ;  /* 0x0c00001817167389 */ /* 0x0000640000040019 */
[----:B01----:R-:W-:Y:S01]  /*1490*/  ENDCOLLECTIVE ;  /* 0x000000000000791b */ /* 0x003fe20003800000 */
.L_x_3298:
[----:B------:R-:W-:Y:S01]  /*14a0*/  HFMA2.MMA R24, -RZ, RZ, 0, 9.5367431640625e-07 ;  /* 0x00000010ff187435 */ /* 0x000fe200000001ff */
[----:B------:R-:W-:-:S05]  /*14b0*/  MOV R21, R22 ;  /* 0x0000001600157202 */ /* 0x000fca0000000f00 */
[----:B------:R-:W-:-:S05]  /*14c0*/  FADD.FTZ R21, R8, R21 ;  /* 0x0000001508157221 */ /* 0x000fca0000010000 */
[----:B------:R-:W-:-:S07]  /*14d0*/  MOV R23, R21 ;  /* 0x0000001500177202 */ /* 0x000fce0000000f00 */
[----:B------:R-:W-:Y:S05]  /*14e0*/  WARPSYNC.COLLECTIVE R20, `(.L_x_3299) ;  /* 0x0000000014087348 */ /* 0x000fea0003c00000 */
[----:B------:R0:W1:Y:S02]  /*14f0*/  SHFL.BFLY P2, R22, R23, R24, R25 ;  /* 0x0c00001817167389 */ /* 0x0000640000040019 */
[----:B01----:R-:W-:Y:S01]  /*1500*/  ENDCOLLECTIVE ;  /* 0x000000000000791b */ /* 0x003fe20003800000 */
.L_x_3299:
[----:B------:R-:W-:Y:S01]  /*1510*/  MOV R14, R22 ;  /* 0x00000016000e7202 */ /* 0x000fe20000000f00 */
[----:B------:R-:W-:Y:S06]  /*1520*/  BRA `(.L_x_3300) ;  /* 0xfffffff400d47947 */ /* 0x000fec000383ffff */
.L_x_3301:
        /* <DEDUP_REMOVED lines=13> */
.L_x_11315:


//--------------------- .text._ZN10layer_norm13ln_bwd_kernelINS_13Kernel_traitsIf13__nv_bfloat16S2_S2_fjLj6144ELj1ELj1ELj8ELj16ENS_18Kernel_traits_baseILj6144EfS2_S2_S2_fjLj256EEEEELb1ELb1ELb1ELb0EEEvNS_9BwdParamsE --------------------------
	.section	.text._ZN10layer_norm13ln_bwd_kernelINS_13Kernel_traitsIf13__nv_bfloat16S2_S2_fjLj6144ELj1ELj1ELj8ELj16ENS_18Kernel_traits_baseILj6144EfS2_S2_S2_fjLj256EEEEELb1ELb1ELb1ELb0EEEvNS_9BwdParamsE,"ax",@progbits
	.align	128
        .global         _ZN10layer_norm13ln_bwd_kernelINS_13Kernel_traitsIf13__nv_bfloat16S2_S2_fjLj6144ELj1ELj1ELj8ELj16ENS_18Kernel_traits_baseILj6144EfS2_S2_S2_fjLj256EEEEELb1ELb1ELb1ELb0EEEvNS_9BwdParamsE
        .type           _ZN10layer_norm13ln_bwd_kernelINS_13Kernel_traitsIf13__nv_bfloat16S2_S2_fjLj6144ELj1ELj1ELj8ELj16ENS_18Kernel_traits_baseILj6144EfS2_S2_S2_fjLj256EEEEELb1ELb1ELb1ELb0EEEvNS_9BwdParamsE,@function
        .size           _ZN10layer_norm13ln_bwd_kernelINS_13Kernel_traitsIf13__nv_bfloat16S2_S2_fjLj6144ELj1ELj1ELj8ELj16ENS_18Kernel_traits_baseILj6144EfS2_S2_S2_fjLj256EEEEELb1ELb1ELb1ELb0EEEvNS_9BwdParamsE,(.L_x_11316 - _ZN10layer_norm13ln_bwd_kernelINS_13Kernel_traitsIf13__nv_bfloat16S2_S2_fjLj6144ELj1ELj1ELj8ELj16ENS_18Kernel_traits_baseILj6144EfS2_S2_S2_fjLj256EEEEELb1ELb1ELb1ELb0EEEvNS_9BwdParamsE)
        .other          _ZN10layer_norm13ln_bwd_kernelINS_13Kernel_traitsIf13__nv_bfloat16S2_S2_fjLj6144ELj1ELj1ELj8ELj16ENS_18Kernel_traits_baseILj6144EfS2_S2_S2_fjLj256EEEEELb1ELb1ELb1ELb0EEEvNS_9BwdParamsE,@"STO_CUDA_ENTRY STV_DEFAULT"
_ZN10layer_norm13ln_bwd_kernelINS_13Kernel_traitsIf13__nv_bfloat16S2_S2_fjLj6144ELj1ELj1ELj8ELj16ENS_18Kernel_traits_baseILj6144EfS2_S2_S2_fjLj256EEEEELb1ELb1ELb1ELb0EEEvNS_9BwdParamsE:
.text._ZN10layer_norm13ln_bwd_kernelINS_13Kernel_traitsIf13__nv_bfloat16S2_S2_fjLj6144ELj1ELj1ELj8ELj16ENS_18Kernel_traits_baseILj6144EfS2_S2_S2_fjLj256EEEEELb1ELb1ELb1ELb0EEEvNS_9BwdParamsE:
        /* <DEDUP_REMOVED lines=37> */
[----:B----4-:R-:W-:-:S03]  /*0250*/  @P1 IMAD.WIDE.U32 R16, R23, 0x20, R12 ;  /* 0x0000002017101825 */ /* 0x010fc600078e000c */
[----:B------:R3:W5:Y:S01]  /*0260*/  @P1 LDG.E.128 R136, desc[UR4][R14.64+0x10] ;  /* 0x000010040e881981 */ /* 0x000762000c1e1d00 */
[----:B------:R-:W-:-:S03]  /*0270*/  @P1 VIADD R23, R23, 0x100 ;  /* 0x0000010017171836 */ /* 0x000fc60000000000 */
        /* <DEDUP_REMOVED lines=49> */
[----:B------:R-:W-:Y:S01]  /*0590*/  HFMA2.MMA R182, -RZ, RZ, 0, 5.9604644775390625e-08 ;  /* 0x00000001ffb67435 */ /* 0x000fe200000001ff */
[----:B------:R-:W-:-:S10]  /*05a0*/  MOV R109, RZ ;  /* 0x000000ff006d7202 */ /* 0x000fd40000000f00 */
.L_x_3447:
        /* <DEDUP_REMOVED lines=23> */
[----:B------:R-:W-:-:S10]  /*0720*/  IMAD.MOV.U32 R179, RZ, RZ, R10 ;  /* 0x000000ffffb37224 */ /* 0x000fd400078e000a */
        /* <DEDUP_REMOVED lines=10> */
[----:B-1----:R-:W-:-:S05]  /*07d0*/  IMAD.WIDE.U32 R174, R177, 0x8, R174 ;  /* 0x00000008b1ae7825 */ /* 0x002fca00078e00ae */
[----:B------:R2:W5:Y:S01]  /*07e0*/  LDG.E.64 R198, desc[UR4][R174.64] ;  /* 0x00000004aec67981 */ /* 0x000562000c1e1b00 */
[----:B------:R-:W-:Y:S02]  /*07f0*/  IADD3 R179, R10, 0x100, RZ ;  /* 0x000001000ab37810 */ /* 0x000fe40007ffe0ff */
[----:B------:R-:W-:-:S07]  /*0800*/  IADD3 R177, R177, 0x100, RZ ;  /* 0x00000100b1b17810 */ /* 0x000fce0007ffe0ff */
.L_x_3306:
[----:B------:R-:W-:Y:S05]  /*0810*/  BSYNC B1 ;  /* 0x0000000000017941 */ /* 0x000fea0003800000 */
.L_x_3305:
[----:B------:R-:W-:Y:S04]  /*0820*/  BSSY B1, `(.L_x_3307) ;  /* 0x000000b000017945 */ /* 0x000fe80003800000 */
[----:B------:R-:W-:Y:S05]  /*0830*/  @!P1 BRA `(.L_x_3308) ;  /* 0x0000000000249947 */ /* 0x000fea0003800000 */
[----:B------:R-:W1:Y:S01]  /*0840*/  LDC.64 R196, c[0x0][0x240] ;  /* 0x00009000ffc47b82 */ /* 0x000e620000000a00 */
[----:B------:R-:W-:-:S04]  /*0850*/  ISETP.NE.U32.AND P4, PT, RZ, UR8, PT ;  /* 0x00000008ff007c0c */ /* 0x000fc8000bf85070 */
[----:B------:R-:W-:-:S13]  /*0860*/  ISETP.NE.AND.EX P4, PT, RZ, UR9, PT, P4 ;  /* 0x00000009ff007c0c */ /* 0x000fda000bf85340 */
[----:B--2---:R-:W-:-:S05]  /*0870*/  @P4 IMAD.WIDE.U32 R172, R179, 0x10, R180 ;  /* 0x00000010b3ac4825 */ /* 0x004fca00078e00b4 */
[----:B------:R3:W5:Y:S01]  /*0880*/  @P4 LDG.E.128 R32, desc[UR4][R172.64] ;  /* 0x00000004ac204981 */ /* 0x000762000c1e1d00 */
[----:B-1----:R-:W-:-:S06]  /*0890*/  IMAD.WIDE.U32 R196, R177, 0x8, R196 ;  /* 0x00000008b1c47825 */ /* 0x002fcc00078e00c4 */
[----:B------:R-:W5:Y:S01]  /*08a0*/  LDG.E.64 R196, desc[UR4][R196.64] ;  /* 0x00000004c4c47981 */ /* 0x000f62000c1e1b00 */
[----:B------:R-:W-:Y:S01]  /*08b0*/  VIADD R177, R177, 0x100 ;  /* 0x00000100b1b17836 */ /* 0x000fe20000000000 */
[----:B---3--:R-:W-:-:S07]  /*08c0*/  IADD3 R179, R179, 0x100, RZ ;  /* 0x00000100b3b37810 */ /* 0x008fce0007ffe0ff */
.L_x_3308:
[----:B------:R-:W-:Y:S05]  /*08d0*/  BSYNC B1 ;  /* 0x0000000000017941 */ /* 0x000fea0003800000 */
.L_x_3307:
[----:B------:R-:W-:Y:S01]  /*08e0*/  ISETP.NE.AND P4, PT, R0, RZ, PT ;  /* 0x000000ff0000720c */ /* 0x000fe20003f85270 */
[----:B------:R-:W-:Y:S01]  /*08f0*/  IMAD.MOV.U32 R228, RZ, RZ, RZ ;  /* 0x000000ffffe47224 */ /* 0x000fe200078e00ff */
[----:B------:R-:W-:-:S11]  /*0900*/  MOV R227, RZ ;  /* 0x000000ff00e37202 */ /* 0x000fd60000000f00 */
[----:B------:R-:W-:Y:S05]  /*0910*/  @!P4 BRA `(.L_x_3309) ;  /* 0x000000140004c947 */ /* 0x000fea0003800000 */
[----:B------:R-:W1:Y:S01]  /*0920*/  LDC.64 R194, c[0x0][0x240] ;  /* 0x00009000ffc27b82 */ /* 0x000e620000000a00 */
[----:B------:R-:W-:-:S04]  /*0930*/  ISETP.NE.U32.AND P4, PT, RZ, UR8, PT ;  /* 0x00000008ff007c0c */ /* 0x000fc8000bf85070 */
[----:B------:R-:W-:-:S13]  /*0940*/  ISETP.NE.AND.EX P4, PT, RZ, UR9, PT, P4 ;  /* 0x00000009ff007c0c */ /* 0x000fda000bf85340 */
[----:B------:R-:W-:-:S05]  /*0950*/  @P4 IMAD.WIDE.U32 R180, R179, 0x10, R180 ;  /* 0x00000010b3b44825 */ /* 0x000fca00078e00b4 */
[----:B------:R3:W5:Y:S01]  /*0960*/  @P4 LDG.E.128 R28, desc[UR4][R180.64] ;  /* 0x00000004b41c4981 */ /* 0x000762000c1e1d00 */
[----:B-1----:R-:W-:-:S06]  /*0970*/  IMAD.WIDE.U32 R194, R177, 0x8, R194 ;  /* 0x00000008b1c27825 */ /* 0x002fcc00078e00c2 */
[----:B------:R-:W5:Y:S01]  /*0980*/  LDG.E.64 R194, desc[UR4][R194.64] ;  /* 0x00000004c2c27981 */ /* 0x000f62000c1e1b00 */
[----:B------:R-:W-:Y:S01]  /*0990*/  HFMA2.MMA R228, -RZ, RZ, 0, 0 ;  /* 0x00000000ffe47435 */ /* 0x000fe200000001ff */
[----:B---3--:R-:W-:Y:S10]  /*09a0*/  BRA `(.L_x_3309) ;  /* 0x0000001000e07947 */ /* 0x008ff40003800000 */
.L_x_3304:
[----:B------:R-:W1:Y:S02]  /*09b0*/  LDC.64 R174, c[0x0][0x250] ;  /* 0x00009400ffae7b82 */ /* 0x000e640000000a00 */
[----:B-1----:R-:W-:-:S06]  /*09c0*/  IMAD.WIDE R174, R5, 0x4, R174 ;  /* 0x0000000405ae7825 */ /* 0x002fcc00078e02ae */
[----:B------:R-:W2:Y:S01]  /*09d0*/  LDG.E R174, desc[UR4][R174.64] ;  /* 0x00000004aeae7981 */ /* 0x000ea2000c1e1900 */
[----:B-----5:R-:W-:Y:S01]  /*09e0*/  ISETP.GE.AND P3, PT, R2, 0x1, PT ;  /* 0x000000010200780c */ /* 0x020fe20003f66270 */
[----:B------:R-:W-:Y:S01]  /*09f0*/  VIADD R177, R183, 0xffffffff ;  /* 0xffffffffb7b17836 */ /* 0x000fe20000000000 */
[----:B0-----:R-:W-:Y:S01]  /*0a00*/  ISETP.NE.AND P4, PT, R6, RZ, PT ;  /* 0x000000ff0600720c */ /* 0x001fe20003f85270 */
[----:B------:R-:W-:Y:S01]  /*0a10*/  BSSY B1, `(.L_x_3310) ;  /* 0x000006f000017945 */ /* 0x000fe20003800000 */
[----:B------:R-:W-:Y:S01]  /*0a20*/  HFMA2.MMA R227, -RZ, RZ, 0, 0 ;  /* 0x00000000ffe37435 */ /* 0x000fe200000001ff */
[----:B------:R-:W-:Y:S01]  /*0a30*/  IMAD R177, R177, R8, RZ ;  /* 0x00000008b1b17224 */ /* 0x000fe200078e02ff */
[----:B------:R-:W-:Y:S01]  /*0a40*/  MOV R219, RZ ;  /* 0x000000ff00db7202 */ /* 0x000fe20000000f00 */
[----:B------:R-:W-:Y:S01]  /*0a50*/  IMAD.MOV.U32 R228, RZ, RZ, RZ ;  /* 0x000000ffffe47224 */ /* 0x000fe200078e00ff */
[----:B------:R-:W-:Y:S02]  /*0a60*/  MOV R225, R10 ;  /* 0x0000000a00e17202 */ /* 0x000fe40000000f00 */
        /* <DEDUP_REMOVED lines=20> */
[----:B------:R0:W5:Y:S11]  /*0bb0*/  LDG.E.64 R198, desc[UR4][R20.64] ;  /* 0x0000000414c67981 */ /* 0x000176000c1e1b00 */
[----:B------:R1:W5:Y:S01]  /*0bc0*/  @P4 LDG.E.128 R36, desc[UR4][R172.64] ;  /* 0x00000004ac244981 */ /* 0x000362000c1e1d00 */
[----:B------:R-:W-:-:S02]  /*0bd0*/  IADD3 R225, R10, 0x100, RZ ;  /* 0x000001000ae17810 */ /* 0x000fc40007ffe0ff */
[----:B------:R-:W-:Y:S02]  /*0be0*/  IADD3 R218, R218, 0x100, RZ ;  /* 0x00000100dada7810 */ /* 0x000fe40007ffe0ff */
[----:B------:R-:W-:Y:S02]  /*0bf0*/  IADD3 R219, R219, 0x100, RZ ;  /* 0x00000100dbdb7810 */ /* 0x000fe40007ffe0ff */
[C---:B---3--:R-:W-:Y:S01]  /*0c00*/  SHF.L.U32 R22, R12.reuse, 0x10, RZ ;  /* 0x000000100c167819 */ /* 0x048fe200000006ff */
[C---:B------:R-:W-:Y:S01]  /*0c10*/  IMAD.U32 R24, R13.reuse, 0x10000, RZ ;  /* 0x000100000d187824 */ /* 0x040fe200078e00ff */
[----:B------:R-:W-:Y:S02]  /*0c20*/  PRMT R3, R12, 0x7632, R3 ;  /* 0x000076320c037816 */ /* 0x000fe40000000003 */
[----:B------:R-:W-:Y:S01]  /*0c30*/  PRMT R23, R13, 0x7632, R23 ;  /* 0x000076320d177816 */ /* 0x000fe20000000017 */
[----:B------:R-:W-:Y:S01]  /*0c40*/  FADD.FTZ R11, -R183, R22 ;  /* 0x00000016b70b7221 */ /* 0x000fe20000010100 */
[----:B------:R-:W-:-:S02]  /*0c50*/  SHF.L.U32 R174, R14, 0x10, RZ ;  /* 0x000000100eae7819 */ /* 0x000fc400000006ff */
[C---:B------:R-:W-:Y:S01]  /*0c60*/  PRMT R175, R15.reuse, 0x7632, R175 ;  /* 0x000076320faf7816 */ /* 0x040fe200000000af */
[C---:B----4-:R-:W-:Y:S01]  /*0c70*/  IMAD.U32 R13, R16.reuse, 0x10000, RZ ;  /* 0x00010000100d7824 */ /* 0x050fe200078e00ff */
[----:B------:R-:W-:Y:S01]  /*0c80*/  SHF.L.U32 R176, R15, 0x10, RZ ;  /* 0x000000100fb07819 */ /* 0x000fe200000006ff */
[----:B------:R-:W-:Y:S01]  /*0c90*/  FADD.FTZ R15, -R183, R24 ;  /* 0x00000018b70f7221 */ /* 0x000fe20000010100 */
[----:B------:R-:W-:Y:S02]  /*0ca0*/  PRMT R12, R16, 0x7632, R12 ;  /* 0x00007632100c7816 */ /* 0x000fe4000000000c */
[C---:B------:R-:W-:Y:S02]  /*0cb0*/  PRMT R16, R18.reuse, 0x7632, R16 ;  /* 0x0000763212107816 */ /* 0x040fe40000000010 */
[----:B0-----:R-:W-:Y:S01]  /*0cc0*/  SHF.L.U32 R21, R18, 0x10, RZ ;  /* 0x0000001012157819 */ /* 0x001fe200000006ff */
[----:B------:R-:W-:Y:S01]  /*0cd0*/  IMAD.U32 R177, R19, 0x10000, RZ ;  /* 0x0001000013b17824 */ /* 0x000fe200078e00ff */
[----:B------:R-:W-:-:S02]  /*0ce0*/  PRMT R26, R14, 0x7632, R26 ;  /* 0x000076320e1a7816 */ /* 0x000fc4000000001a */
[----:B------:R-:W-:Y:S01]  /*0cf0*/  SHF.L.U32 R18, R3, 0x10, RZ ;  /* 0x0000001003127819 */ /* 0x000fe200000006ff */
[C---:B------:R-:W-:Y:S01]  /*0d00*/  FMUL.FTZ R3, R4.reuse, R11 ;  /* 0x0000000b04037220 */ /* 0x040fe20000410000 */
[----:B------:R-:W-:Y:S02]  /*0d10*/  PRMT R14, R17, 0x7632, R14 ;  /* 0x00007632110e7816 */ /* 0x000fe4000000000e */
[----:B-1----:R-:W-:Y:S01]  /*0d20*/  PRMT R173, R19, 0x7632, R173 ;  /* 0x0000763213ad7816 */ /* 0x002fe200000000ad */
[----:B------:R-:W-:Y:S01]  /*0d30*/  FADD.FTZ R19, -R183, R174 ;  /* 0x000000aeb7137221 */ /* 0x000fe20000010100 */
[----:B------:R-:W-:Y:S01]  /*0d40*/  SHF.L.U32 R17, R17, 0x10, RZ ;  /* 0x0000001011117819 */ /* 0x000fe200000006ff */
[----:B------:R-:W-:Y:S01]  /*0d50*/  FMUL.FTZ R11, R4, R15 ;  /* 0x0000000f040b7220 */ /* 0x000fe20000410000 */
[----:B------:R-:W-:Y:S01]  /*0d60*/  IMAD.U32 R22, R12, 0x10000, RZ ;  /* 0x000100000c167824 */ /* 0x000fe200078e00ff */
[----:B------:R-:W-:Y:S01]  /*0d70*/  SHF.L.U32 R24, R26, 0x10, RZ ;  /* 0x000000101a187819 */ /* 0x000fe200000006ff */
[----:B------:R-:W-:Y:S01]  /*0d80*/  FADD.FTZ R84, R84, R13 ;  /* 0x0000000d54547221 */ /* 0x000fe20000010000 */
[-C--:B------:R-:W-:Y:S01]  /*0d90*/  FFMA.FTZ R108, R3, R13.reuse, R108 ;  /* 0x0000000d036c7223 */ /* 0x080fe2000001006c */
[----:B------:R-:W-:Y:S01]  /*0da0*/  FMUL.FTZ R12, R156, R13 ;  /* 0x0000000d9c0c7220 */ /* 0x000fe20000410000 */
[----:B------:R-:W-:Y:S01]  /*0db0*/  SHF.L.U32 R26, R14, 0x10, RZ ;  /* 0x000000100e1a7819 */ /* 0x000fe200000006ff */
[----:B------:R-:W-:Y:S01]  /*0dc0*/  FMUL.FTZ R13, R4, R19 ;  /* 0x00000013040d7220 */ /* 0x000fe20000410000 */
[----:B------:R-:W-:-:S02]  /*0dd0*/  IMAD.U32 R20, R23, 0x10000, RZ ;  /* 0x0001000017147824 */ /* 0x000fc400078e00ff */
[----:B------:R-:W-:Y:S01]  /*0de0*/  FADD.FTZ R86, R86, R17 ;  /* 0x0000001156567221 */ /* 0x000fe20000010000 */
[-C--:B------:R-:W-:Y:S01]  /*0df0*/  FFMA.FTZ R110, R11, R17.reuse, R110 ;  /* 0x000000110b6e7223 */ /* 0x080fe2000001006e */
[----:B------:R-:W-:Y:S01]  /*0e00*/  FMUL.FTZ R14, R158, R17 ;  /* 0x000000119e0e7220 */ /* 0x000fe20000410000 */
[C---:B------:R-:W-:Y:S01]  /*0e10*/  FADD.FTZ R23, -R183.reuse, R176 ;  /* 0x000000b0b7177221 */ /* 0x040fe20000010100 */
[----:B------:R-:W-:Y:S01]  /*0e20*/  FADD.FTZ R17, -R183, R18 ;  /* 0x00000012b7117221 */ /* 0x000fe20000010100 */
[----:B------:R-:W-:Y:S01]  /*0e30*/  SHF.L.U32 R172, R16, 0x10, RZ ;  /* 0x0000001010ac7819 */ /* 0x000fe200000006ff */
[----:B------:R-:W-:Y:S01]  /*0e40*/  FADD.FTZ R80, R80, R21 ;  /* 0x0000001550507221 */ /* 0x000fe20000010000 */
[-C--:B------:R-:W-:Y:S01]  /*0e50*/  FFMA.FTZ R104, R13, R21.reuse, R104 ;  /* 0x000000150d687223 */ /* 0x080fe20000010068 */
[----:B------:R-:W-:Y:S01]  /*0e60*/  FMUL.FTZ R16, R152, R21 ;  /* 0x0000001598107220 */ /* 0x000fe20000410000 */
[C---:B------:R-:W-:Y:S01]  /*0e70*/  FADD.FTZ R21, -R183.reuse, R20 ;  /* 0x00000014b7157221 */ /* 0x040fe20000010100 */
[C---:B------:R-:W-:Y:S01]  /*0e80*/  FMUL.FTZ R15, R4.reuse, R23 ;  /* 0x00000017040f7220 */ /* 0x040fe20000410000 */
[----:B------:R-:W-:Y:S01]  /*0e90*/  FMUL.FTZ R20, R4, R17 ;  /* 0x0000001104147220 */ /* 0x000fe20000410000 */
[----:B------:R-:W-:Y:S01]  /*0ea0*/  FADD.FTZ R23, -R183, R24 ;  /* 0x00000018b7177221 */ /* 0x000fe20000010100 */
        /* <DEDUP_REMOVED lines=17> */
[----:B------:R-:W-:-:S02]  /*0fc0*/  IMAD.U32 R176, R173, 0x10000, RZ ;  /* 0x00010000adb07824 */ /* 0x000fc400078e00ff */
[----:B------:R-:W-:Y:S01]  /*0fd0*/  FADD.FTZ R173, -R183, R174 ;  /* 0x000000aeb7ad7221 */ /* 0x000fe20000010100 */
        /* <DEDUP_REMOVED lines=9> */
[----:B------:R-:W-:-:S02]  /*1070*/  FMUL.FTZ R23, R155, R176 ;  /* 0x000000b09b177220 */ /* 0x000fc40000410000 */
[----:B------:R-:W-:Y:S01]  /*1080*/  FADD.FTZ R174, R173, R18 ;  /* 0x00000012adae7221 */ /* 0x000fe20000010000 */
[C---:B------:R-:W-:Y:S01]  /*1090*/  FFMA.FTZ R173, R15.reuse, R18, R172 ;  /* 0x000000120fad7223 */ /* 0x040fe200000100ac */
[----:B------:R-:W-:Y:S01]  /*10a0*/  FADD.FTZ R82, R82, R177 ;  /* 0x000000b152527221 */ /* 0x000fe20000010000 */
[----:B------:R-:W-:Y:S01]  /*10b0*/  FFMA.FTZ R106, R15, R177, R106 ;  /* 0x000000b10f6a7223 */ /* 0x000fe2000001006a */
[----:B------:R-:W-:Y:S01]  /*10c0*/  FADD.FTZ R83, R83, R176 ;  /* 0x000000b053537221 */ /* 0x000fe20000010000 */
[----:B------:R-:W-:Y:S01]  /*10d0*/  FFMA.FTZ R107, R26, R176, R107 ;  /* 0x000000b01a6b7223 */ /* 0x000fe2000001006b */
[----:B------:R-:W-:Y:S01]  /*10e0*/  FADD.FTZ R227, R174, R23 ;  /* 0x00000017aee37221 */ /* 0x000fe20000010000 */
[----:B------:R-:W-:-:S07]  /*10f0*/  FFMA.FTZ R228, R26, R23, R173 ;  /* 0x000000171ae47223 */ /* 0x000fce00000100ad */
.L_x_3311:
[----:B------:R-:W-:Y:S05]  /*1100*/  BSYNC B1 ;  /* 0x0000000000017941 */ /* 0x000fea0003800000 */
.L_x_3310:
        /* <DEDUP_REMOVED lines=15> */
[----:B------:R-:W-:Y:S01]  /*1200*/  IADD3 R218, R218, 0x100, RZ ;  /* 0x00000100dada7810 */ /* 0x000fe20007ffe0ff */
[----:B------:R-:W-:Y:S01]  /*1210*/  VIADD R225, R225, 0x100 ;  /* 0x00000100e1e17836 */ /* 0x000fe20000000000 */
[----:B------:R-:W-:Y:S02]  /*1220*/  IADD3 R219, R219, 0x100, RZ ;  /* 0x00000100dbdb7810 */ /* 0x000fe40007ffe0ff */
[C---:B---3--:R-:W-:Y:S01]  /*1230*/  PRMT R27, R172.reuse, 0x7632, R27 ;  /* 0x00007632ac1b7816 */ /* 0x048fe2000000001b */
[----:B------:R-:W-:Y:S01]  /*1240*/  IMAD.U32 R172, R172, 0x10000, RZ ;  /* 0x00010000acac7824 */ /* 0x000fe200078e00ff */
[----:B------:R-:W-:Y:S01]  /*1250*/  PRMT R188, R173, 0x7632, R188 ;  /* 0x00007632adbc7816 */ /* 0x000fe200000000bc */
[----:B------:R-:W-:Y:S01]  /*1260*/  IMAD.U32 R200, R175, 0x10000, RZ ;  /* 0x00010000afc87824 */ /* 0x000fe200078e00ff */
[----:B------:R-:W-:Y:S01]  /*1270*/  SHF.L.U32 R190, R173, 0x10, RZ ;  /* 0x00000010adbe7819 */ /* 0x000fe200000006ff */
[----:B------:R-:W-:Y:S01]  /*1280*/  FADD.FTZ R173, -R183, R172 ;  /* 0x000000acb7ad7221 */ /* 0x000fe20000010100 */
[----:B------:R-:W-:-:S02]  /*1290*/  PRMT R191, R174, 0x7632, R191 ;  /* 0x00007632aebf7816 */ /* 0x000fc400000000bf */
[----:B------:R-:W-:Y:S02]  /*12a0*/  SHF.L.U32 R192, R174, 0x10, RZ ;  /* 0x00000010aec07819 */ /* 0x000fe400000006ff */
[----:B------:R-:W-:Y:S01]  /*12b0*/  PRMT R193, R175, 0x7632, R193 ;  /* 0x00007632afc17816 */ /* 0x000fe200000000c1 */
[----:B------:R-:W-:Y:S01]  /*12c0*/  IMAD.U32 R172, R27, 0x10000, RZ ;  /* 0x000100001bac7824 */ /* 0x000fe200078e00ff */
[C---:B----4-:R-:W-:Y:S02]  /*12d0*/  PRMT R174, R176.reuse, 0x7632, R174 ;  /* 0x00007632b0ae7816 */ /* 0x050fe400000000ae */
[----:B------:R-:W-:Y:S01]  /*12e0*/  SHF.L.U32 R175, R176, 0x10, RZ ;  /* 0x00000010b0af7819 */ /* 0x000fe200000006ff */
[C---:B0-----:R-:W-:Y:S01]  /*12f0*/  IMAD.U32 R185, R178.reuse, 0x10000, RZ ;  /* 0x00010000b2b97824 */ /* 0x041fe200078e00ff */
[----:B------:R-:W-:Y:S01]  /*1300*/  PRMT R184, R178, 0x7632, R184 ;  /* 0x00007632b2b87816 */ /* 0x000fe200000000b8 */
[----:B------:R-:W-:Y:S01]  /*1310*/  FMUL.FTZ R27, R4, R173 ;  /* 0x000000ad041b7220 */ /* 0x000fe20000410000 */
[----:B------:R-:W-:Y:S01]  /*1320*/  SHF.L.U32 R178, R188, 0x10, RZ ;  /* 0x00000010bcb27819 */ /* 0x000fe200000006ff */
[----:B------:R-:W-:Y:S01]  /*1330*/  FMUL.FTZ R188, R140, R175 ;  /* 0x000000af8cbc7220 */ /* 0x000fe20000410000 */
[----:B------:R-:W-:Y:S01]  /*1340*/  PRMT R201, R179, 0x7632, R201 ;  /* 0x00007632b3c97816 */ /* 0x000fe200000000c9 */
[----:B------:R-:W-:Y:S01]  /*1350*/  FADD.FTZ R173, -R183, R172 ;  /* 0x000000acb7ad7221 */ /* 0x000fe20000010100 */
[----:B------:R-:W-:-:S02]  /*1360*/  SHF.L.U32 R174, R174, 0x10, RZ ;  /* 0x00000010aeae7819 */ /* 0x000fc400000006ff */
[----:B------:R-:W-:Y:S01]  /*1370*/  SHF.L.U32 R203, R179, 0x10, RZ ;  /* 0x00000010b3cb7819 */ /* 0x000fe200000006ff */
[----:B------:R-:W-:Y:S01]  /*1380*/  FADD.FTZ R179, -R183, R192 ;  /* 0x000000c0b7b37221 */ /* 0x000fe20000010100 */
[----:B------:R-:W-:Y:S02]  /*1390*/  IMAD.U32 R204, R193, 0x10000, RZ ;  /* 0x00010000c1cc7824 */ /* 0x000fe400078e00ff */
[----:B------:R-:W-:Y:S01]  /*13a0*/  FADD.FTZ R76, R76, R175 ;  /* 0x000000af4c4c7221 */ /* 0x000fe20000010000 */
[----:B------:R-:W-:Y:S01]  /*13b0*/  FFMA.FTZ R100, R27, R175, R100 ;  /* 0x000000af1b647223 */ /* 0x000fe20000010064 */
[----:B------:R-:W-:Y:S01]  /*13c0*/  PRMT R176, R177, 0x7632, R176 ;  /* 0x00007632b1b07816 */ /* 0x000fe200000000b0 */
[----:B------:R-:W-:Y:S01]  /*13d0*/  FADD.FTZ R175, -R183, R178 ;  /* 0x000000b2b7af7221 */ /* 0x000fe20000010100 */
[----:B------:R-:W-:Y:S01]  /*13e0*/  SHF.L.U32 R230, R201, 0x10, RZ ;  /* 0x00000010c9e67819 */ /* 0x000fe200000006ff */
[----:B------:R-:W-:Y:S01]  /*13f0*/  FADD.FTZ R187, -R183, R200 ;  /* 0x000000c8b7bb7221 */ /* 0x000fe20000010100 */
[----:B------:R-:W-:Y:S01]  /*1400*/  SHF.L.U32 R177, R177, 0x10, RZ ;  /* 0x00000010b1b17819 */ /* 0x000fe200000006ff */
[C---:B------:R-:W-:Y:S01]  /*1410*/  FMUL.FTZ R202, R4.reuse, R173 ;  /* 0x000000ad04ca7220 */ /* 0x040fe20000410000 */
[----:B------:R-:W-:Y:S01]  /*1420*/  SHF.L.U32 R186, R191, 0x10, RZ ;  /* 0x00000010bfba7819 */ /* 0x000fe200000006ff */
[----:B------:R-:W-:Y:S01]  /*1430*/  FADD.FTZ R172, R227, R188 ;  /* 0x000000bce3ac7221 */ /* 0x000fe20000010000 */
[----:B------:R-:W-:Y:S01]  /*1440*/  FMUL.FTZ R201, R141, R174 ;  /* 0x000000ae8dc97220 */ /* 0x000fe20000410000 */
[----:B------:R-:W-:Y:S01]  /*1450*/  FADD.FTZ R189, -R183, R190 ;  /* 0x000000beb7bd7221 */ /* 0x000fe20000010100 */
[C---:B------:R-:W-:Y:S01]  /*1460*/  FMUL.FTZ R191, R4.reuse, R179 ;  /* 0x000000b304bf7220 */ /* 0x040fe20000410000 */
[----:B------:R-:W-:Y:S01]  /*1470*/  FFMA.FTZ R173, R27, R188, R228 ;  /* 0x000000bc1bad7223 */ /* 0x000fe200000100e4 */
[----:B------:R-:W-:Y:S01]  /*1480*/  FADD.FTZ R179, -R183, R204 ;  /* 0x000000ccb7b37221 */ /* 0x000fe20000010100 */
[----:B------:R-:W-:Y:S01]  /*1490*/  FMUL.FTZ R204, R4, R175 ;  /* 0x000000af04cc7220 */ /* 0x000fe20000410000 */
        /* <DEDUP_REMOVED lines=41> */
.L_x_3313:
[----:B------:R-:W-:Y:S05]  /*1730*/  BSYNC B1 ;  /* 0x0000000000017941 */ /* 0x000fea0003800000 */
.L_x_3312:
        /* <DEDUP_REMOVED lines=18> */
[C---:B------:R-:W-:Y:S02]  /*1860*/  PRMT R186, R173.reuse, 0x7632, R186 ;  /* 0x00007632adba7816 */ /* 0x040fe400000000ba */
[----:B------:R-:W-:Y:S01]  /*1870*/  SHF.L.U32 R210, R173, 0x10, RZ ;  /* 0x00000010add27819 */ /* 0x000fe200000006ff */
[----:B------:R-:W-:Y:S01]  /*1880*/  FADD.FTZ R173, -R183, R172 ;  /* 0x000000acb7ad7221 */ /* 0x000fe20000010100 */
[----:B------:R-:W-:-:S02]  /*1890*/  SHF.L.U32 R174, R174, 0x10, RZ ;  /* 0x00000010aeae7819 */ /* 0x000fc400000006ff */
[----:B------:R-:W-:Y:S01]  /*18a0*/  SHF.L.U32 R172, R25, 0x10, RZ ;  /* 0x0000001019ac7819 */ /* 0x000fe200000006ff */
[----:B------:R-:W-:Y:S02]  /*18b0*/  IMAD.U32 R214, R175, 0x10000, RZ ;  /* 0x00010000afd67824 */ /* 0x000fe400078e00ff */
[----:B------:R-:W-:Y:S01]  /*18c0*/  FADD.FTZ R211, -R183, R174 ;  /* 0x000000aeb7d37221 */ /* 0x000fe20000010100 */
[----:B------:R-:W-:Y:S01]  /*18d0*/  SHF.L.U32 R174, R187, 0x10, RZ ;  /* 0x00000010bbae7819 */ /* 0x000fe200000006ff */
[----:B0-----:R-:W-:Y:S01]  /*18e0*/  FADD.FTZ R181, -R183, R172 ;  /* 0x000000acb7b57221 */ /* 0x001fe20000010100 */
[----:B------:R-:W-:Y:S02]  /*18f0*/  PRMT R212, R175, 0x7632, R212 ;  /* 0x00007632afd47816 */ /* 0x000fe400000000d4 */
[C---:B----4-:R-:W-:Y:S02]  /*1900*/  PRMT R172, R176.reuse, 0x7632, R172 ;  /* 0x00007632b0ac7816 */ /* 0x050fe400000000ac */
[----:B------:R-:W-:Y:S01]  /*1910*/  SHF.L.U32 R175, R176, 0x10, RZ ;  /* 0x00000010b0af7819 */ /* 0x000fe200000006ff */
[C---:B------:R-:W-:Y:S01]  /*1920*/  FADD.FTZ R187, -R183.reuse, R174 ;  /* 0x000000aeb7bb7221 */ /* 0x040fe20000010100 */
[----:B------:R-:W-:Y:S01]  /*1930*/  FADD.FTZ R209, -R183, R210 ;  /* 0x000000d2b7d17221 */ /* 0x000fe20000010100 */
[----:B------:R-:W-:Y:S01]  /*1940*/  SHF.L.U32 R174, R172, 0x10, RZ ;  /* 0x00000010acae7819 */ /* 0x000fe200000006ff */
[----:B------:R-:W-:Y:S01]  /*1950*/  FMUL.FTZ R25, R4, R173 ;  /* 0x000000ad04197220 */ /* 0x000fe20000410000 */
[----:B------:R-:W-:Y:S01]  /*1960*/  FMUL.FTZ R210, R124, R175 ;  /* 0x000000af7cd27220 */ /* 0x000fe20000410000 */
[----:B------:R-:W-:Y:S01]  /*1970*/  PRMT R176, R177, 0x7632, R176 ;  /* 0x00007632b1b07816 */ /* 0x000fe200000000b0 */
[----:B------:R-:W-:Y:S01]  /*1980*/  IMAD.U32 R212, R212, 0x10000, RZ ;  /* 0x00010000d4d47824 */ /* 0x000fe200078e00ff */
[----:B------:R-:W-:Y:S01]  /*1990*/  SHF.L.U32 R186, R186, 0x10, RZ ;  /* 0x00000010baba7819 */ /* 0x000fe200000006ff */
[----:B------:R-:W-:Y:S01]  /*19a0*/  FADD.FTZ R172, R227, R210 ;  /* 0x000000d2e3ac7221 */ /* 0x000fe20000010000 */
[----:B------:R-:W-:Y:S01]  /*19b0*/  SHF.L.U32 R177, R177, 0x10, RZ ;  /* 0x00000010b1b17819 */ /* 0x000fe200000006ff */
[----:B------:R-:W-:Y:S01]  /*19c0*/  FMUL.FTZ R215, R125, R174 ;  /* 0x000000ae7dd77220 */ /* 0x000fe20000410000 */
[----:B------:R-:W-:Y:S01]  /*19d0*/  FMUL.FTZ R216, R4, R181 ;  /* 0x000000b504d87220 */ /* 0x000fe20000410000 */
[C---:B------:R-:W-:Y:S01]  /*19e0*/  FFMA.FTZ R173, R25.reuse, R210, R228 ;  /* 0x000000d219ad7223 */ /* 0x040fe200000100e4 */
[----:B------:R-:W-:Y:S01]  /*19f0*/  FADD.FTZ R68, R68, R175 ;  /* 0x000000af44447221 */ /* 0x000fe20000010000 */
[----:B------:R-:W-:Y:S01]  /*1a00*/  FFMA.FTZ R92, R25, R175, R92 ;  /* 0x000000af195c7223 */ /* 0x000fe2000001005c */
[C---:B------:R-:W-:Y:S01]  /*1a10*/  FADD.FTZ R219, -R183.reuse, R212 ;  /* 0x000000d4b7db7221 */ /* 0x040fe20000010100 */
[----:B------:R-:W-:Y:S01]  /*1a20*/  SHF.L.U32 R176, R176, 0x10, RZ ;  /* 0x00000010b0b07819 */ /* 0x000fe200000006ff */
[----:B------:R-:W-:Y:S01]  /*1a30*/  FADD.FTZ R175, R172, R215 ;  /* 0x000000d7acaf7221 */ /* 0x000fe20000010000 */
[C---:B------:R-:W-:Y:S01]  /*1a40*/  FADD.FTZ R185, -R183.reuse, R186 ;  /* 0x000000bab7b97221 */ /* 0x040fe20000010100 */
[----:B------:R-:W-:Y:S01]  /*1a50*/  FMUL.FTZ R209, R4, R209 ;  /* 0x000000d104d17220 */ /* 0x000fe20000410000 */
[----:B------:R-:W-:Y:S01]  /*1a60*/  FMUL.FTZ R212, R126, R177 ;  /* 0x000000b17ed47220 */ /* 0x000fe20000410000 */
[----:B------:R-:W-:Y:S01]  /*1a70*/  FFMA.FTZ R172, R216, R215, R173 ;  /* 0x000000d7d8ac7223 */ /* 0x000fe200000100ad */
[----:B------:R-:W-:Y:S01]  /*1a80*/  FADD.FTZ R213, -R183, R214 ;  /* 0x000000d6b7d57221 */ /* 0x000fe20000010100 */
        /* <DEDUP_REMOVED lines=42> */
.L_x_3309:
[----:B------:R-:W-:Y:S05]  /*1d30*/  BSYNC B0 ;  /* 0x0000000000007941 */ /* 0x000fea0003800000 */
.L_x_3303:
[----:B------:R-:W-:Y:S01]  /*1d40*/  LOP3.LUT P5, RZ, R182, 0xff, RZ, 0xc0, !PT ;  /* 0x000000ffb6ff7812 */ /* 0x000fe200078ac0ff */
[----:B------:R-:W-:Y:S01]  /*1d50*/  UMOV UR11, 0xffffffff ;  /* 0xffffffff000b7882 */ /* 0x000fe20000000000 */
[----:B--2---:R-:W-:Y:S02]  /*1d60*/  SHF.R.U32.HI R172, RZ, 0x5, R9 ;  /* 0x00000005ffac7819 */ /* 0x004fe40000011609 */
        /* <DEDUP_REMOVED lines=23> */
.L_x_3462:
        /* <DEDUP_REMOVED lines=9> */
[----:B------:R-:W-:Y:S01]  /*1f70*/  @!P4 LEA R227, R172, R174, 0x3 ;  /* 0x000000aeace3c211 */ /* 0x000fe200078e18ff */
[----:B------:R-:W-:-:S04]  /*1f80*/  IMAD R228, R173, 0x8, R174 ;  /* 0x00000008ade47824 */ /* 0x000fc800078e02ae */
[----:B------:R-:W-:Y:S01]  /*1f90*/  @!P4 STS.64 [R227+0x6000], R218 ;  /* 0x006000dae300c388 */ /* 0x000fe20000000a00 */
[----:B------:R-:W-:Y:S06]  /*1fa0*/  BAR.SYNC.DEFER_BLOCKING 0x0 ;  /* 0x0000000000007b1d */ /* 0x000fec0000010000 */
[----:B------:R-:W2:Y:S04]  /*1fb0*/  LDS.128 R172, [R228+0x6000] ;  /* 0x00600000e4ac7984 */ /* 0x000ea80000000c00 */
[----:B------:R-:W3:Y:S04]  /*1fc0*/  LDS.128 R176, [R228+0x6010] ;  /* 0x00601000e4b07984 */ /* 0x000ee80000000c00 */
[----:B-1----:R-:W1:Y:S04]  /*1fd0*/  LDS.128 R180, [R228+0x6020] ;  /* 0x00602000e4b47984 */ /* 0x002e680000000c00 */
[----:B------:R-:W4:Y:S01]  /*1fe0*/  LDS.128 R184, [R228+0x6030] ;  /* 0x00603000e4b87984 */ /* 0x000f220000000c00 */
[----:B--2---:R-:W-:Y:S01]  /*1ff0*/  FADD.FTZ R229, RZ, R172 ;  /* 0x000000acffe57221 */ /* 0x004fe20000010000 */
[----:B------:R-:W-:Y:S01]  /*2000*/  FADD.FTZ R172, RZ, R173 ;  /* 0x000000adffac7221 */ /* 0x000fe20000010000 */
[----:B------:R-:W-:-:S02]  /*2010*/  @P3 IADD3 R173, R2, -0x1, RZ ;  /* 0xffffffff02ad3810 */ /* 0x000fc40007ffe0ff */
[----:B------:R-:W-:Y:S01]  /*2020*/  FADD.FTZ R229, R174, R229 ;  /* 0x000000e5aee57221 */ /* 0x000fe20000010000 */
[----:B------:R-:W-:Y:S02]  /*2030*/  FADD.FTZ R172, R175, R172 ;  /* 0x000000acafac7221 */ /* 0x000fe40000010000 */
[----:B------:R-:W-:Y:S02]  /*2040*/  @P3 IMAD R173, R173, R8, RZ ;  /* 0x00000008adad3224 */ /* 0x000fe400078e02ff */
[----:B---3--:R-:W-:Y:S01]  /*2050*/  FADD.FTZ R229, R229, R176 ;  /* 0x000000b0e5e57221 */ /* 0x008fe20000010000 */
[----:B------:R-:W-:Y:S01]  /*2060*/  FADD.FTZ R172, R172, R177 ;  /* 0x000000b1acac7221 */ /* 0x000fe20000010000 */
[----:B------:R-:W-:Y:S02]  /*2070*/  HFMA2.MMA R177, -RZ, RZ, 0, 0 ;  /* 0x00000000ffb17435 */ /* 0x000fe400000001ff */
[----:B------:R-:W-:Y:S01]  /*2080*/  FADD.FTZ R229, R178, R229 ;  /* 0x000000e5b2e57221 */ /* 0x000fe20000010000 */
[----:B------:R-:W-:Y:S01]  /*2090*/  FADD.FTZ R172, R179, R172 ;  /* 0x000000acb3ac7221 */ /* 0x000fe20000010000 */
[----:B------:R-:W-:-:S02]  /*20a0*/  @P3 SHF.R.S32.HI R2, RZ, 0x1f, R173 ;  /* 0x0000001fff023819 */ /* 0x000fc400000114ad */
[----:B-1----:R-:W-:Y:S01]  /*20b0*/  FADD.FTZ R229, R229, R180 ;  /* 0x000000b4e5e57221 */ /* 0x002fe20000010000 */
[----:B------:R-:W-:Y:S01]  /*20c0*/  FADD.FTZ R172, R172, R181 ;  /* 0x000000b5acac7221 */ /* 0x000fe20000010000 */
[----:B------:R-:W-:Y:S02]  /*20d0*/  @P3 LEA.HI R174, R2, R173, RZ, 0x3 ;  /* 0x000000ad02ae3211 */ /* 0x000fe400078f18ff */
[----:B------:R-:W-:Y:S01]  /*20e0*/  FADD.FTZ R229, R182, R229 ;  /* 0x000000e5b6e57221 */ /* 0x000fe20000010000 */
[----:B------:R-:W-:Y:S01]  /*20f0*/  FADD.FTZ R172, R183, R172 ;  /* 0x000000acb7ac7221 */ /* 0x000fe20000010000 */
[----:B------:R-:W-:Y:S02]  /*2100*/  @P3 LEA.HI.SX32 R177, R174, R7, 0x1d ;  /* 0x00000007aeb13211 */ /* 0x000fe400078feaff */
        /* <DEDUP_REMOVED lines=12> */
.L_x_3318:
[----:B------:R-:W-:Y:S05]  /*21d0*/  BSYNC B1 ;  /* 0x0000000000017941 */ /* 0x000fea0003800000 */
.L_x_3317:
        /* <DEDUP_REMOVED lines=9> */
.L_x_3320:
        /* <DEDUP_REMOVED lines=10> */
.L_x_3321:
[----:B------:R-:W-:Y:S05]  /*2310*/  BSYNC B1 ;  /* 0x0000000000017941 */ /* 0x000fea0003800000 */
.L_x_3319:
[----:B------:R-:W-:Y:S01]  /*2320*/  ISETP.NE.U32.AND P5, PT, RZ, UR6, PT ;  /* 0x00000006ff007c0c */ /* 0x000fe2000bfa5070 */
[----:B------:R-:W-:Y:S03]  /*2330*/  BSSY B1, `(.L_x_3322) ;  /* 0x000000f000017945 */ /* 0x000fe60003800000 */
[----:B------:R-:W-:-:S13]  /*2340*/  ISETP.NE.AND.EX P5, PT, RZ, UR7, PT, P5 ;  /* 0x00000007ff007c0c */ /* 0x000fda000bfa5350 */
[----:B------:R-:W-:Y:S01]  /*2350*/  @P5 F2FP.BF16.F32.PACK_AB R172, RZ, R173 ;  /* 0x000000adffac523e */ /* 0x000fe200000010ff */
[----:B------:R-:W-:Y:S06]  /*2360*/  @!P3 BRA `(.L_x_3323) ;  /* 0x00000000002cb947 */ /* 0x000fec0003800000 */
[----:B-----5:R-:W-:Y:S01]  /*2370*/  LOP3.LUT P6, RZ, R198, 0xff, RZ, 0xc0, !PT ;  /* 0x000000ffc6ff7812 */ /* 0x020fe200078cc0ff */
[----:B------:R-:W-:Y:S01]  /*2380*/  FMUL.FTZ R173, R173, UR13 ;  /* 0x0000000dadad7c20 */ /* 0x000fe20008410000 */
[----:B------:R-:W-:-:S03]  /*2390*/  HFMA2.MMA R175, -RZ, RZ, 0, 0 ;  /* 0x00000000ffaf7435 */ /* 0x000fc600000001ff */
[----:B------:R-:W-:-:S04]  /*23a0*/  FMUL.FTZ R178, R173, UR12 ;  /* 0x0000000cadb27c20 */ /* 0x000fc80008410000 */
[----:B------:R-:W-:-:S04]  /*23b0*/  FMUL.FTZ R174, R144, R178 ;  /* 0x000000b290ae7220 */ /* 0x000fc80000410000 */
[----:B------:R-:W-:Y:S02]  /*23c0*/  @P6 SHF.L.U32 R173, R160, 0x10, RZ ;  /* 0x00000010a0ad6819 */ /* 0x000fe400000006ff */
[----:B------:R-:W-:-:S03]  /*23d0*/  FSEL R174, R174, RZ, P6 ;  /* 0x000000ffaeae7208 */ /* 0x000fc60003000000 */
[----:B------:R-:W-:Y:S01]  /*23e0*/  @P6 FMUL.FTZ R175, R178, R173 ;  /* 0x000000adb2af6220 */ /* 0x000fe20000410000 */
[----:B------:R-:W-:-:S03]  /*23f0*/  F2FP.BF16.F32.PACK_AB R174, RZ, R174 ;  /* 0x000000aeffae723e */ /* 0x000fc600000010ff */
[----:B------:R-:W-:Y:S01]  /*2400*/  FADD.FTZ R60, R60, R175 ;  /* 0x000000af3c3c7221 */ /* 0x000fe20000010000 */
[----:B------:R-:W-:-:S07]  /*2410*/  PRMT R164, R174, 0x7610, R164 ;  /* 0x00007610aea47816 */ /* 0x000fce00000000a4 */
.L_x_3323:
[----:B------:R-:W-:Y:S05]  /*2420*/  BSYNC B1 ;  /* 0x0000000000017941 */ /* 0x000fea0003800000 */
.L_x_3322:
        /* <DEDUP_REMOVED lines=8> */
.L_x_3325:
[----:B0-----:R-:W-:Y:S02]  /*24b0*/  ISETP.NE.AND P6, PT, R6, RZ, PT ;  /* 0x000000ff0600720c */ /* 0x001fe40003fc5270 */
[----:B-----5:R-:W-:Y:S02]  /*24c0*/  @P4 PRMT R174, R36, 0x7632, R174 ;  /* 0x0000763224ae4816 */ /* 0x020fe400000000ae */
[----:B------:R-:W-:Y:S02]  /*24d0*/  FSEL R173, R2, RZ, !P6 ;  /* 0x000000ff02ad7208 */ /* 0x000fe40007000000 */
[----:B------:R-:W-:-:S03]  /*24e0*/  @P4 SHF.L.U32 R174, R174, 0x10, RZ ;  /* 0x00000010aeae4819 */ /* 0x000fc600000006ff */
[----:B------:R-:W-:-:S04]  /*24f0*/  FFMA.FTZ R172, R20, R176, R173 ;  /* 0x000000b014ac7223 */ /* 0x000fc800000100ad */
[----:B------:R-:W-:-:S04]  /*2500*/  FADD.FTZ R173, R17, -R172 ;  /* 0x800000ac11ad7221 */ /* 0x000fc80000010000 */
[----:B------:R-:W-:-:S04]  /*2510*/  FMUL.FTZ R173, R4, R173 ;  /* 0x000000ad04ad7220 */ /* 0x000fc80000410000 */
[----:B------:R-:W-:-:S07]  /*2520*/  @P4 FADD.FTZ R173, R173, R174 ;  /* 0x000000aeadad4221 */ /* 0x000fce0000010000 */
.L_x_3326:
[----:B------:R-:W-:Y:S05]  /*2530*/  BSYNC B1 ;  /* 0x0000000000017941 */ /* 0x000fea0003800000 */
.L_x_3324:
[----:B------:R-:W-:Y:S01]  /*2540*/  BSSY B1, `(.L_x_3327) ;  /* 0x000000f000017945 */ /* 0x000fe20003800000 */
[----:B------:R-:W-:-:S03]  /*2550*/  @P5 F2FP.BF16.F32.PACK_AB R172, RZ, R173 ;  /* 0x000000adffac523e */ /* 0x000fc600000010ff */
[----:B------:R-:W-:Y:S05]  /*2560*/  @!P3 BRA `(.L_x_3328) ;  /* 0x000000000030b947 */ /* 0x000fea0003800000 */
[----:B-----5:R-:W-:Y:S01]  /*2570*/  LOP3.LUT P6, RZ, R198, 0xff00, RZ, 0xc0, !PT ;  /* 0x0000ff00c6ff7812 */ /* 0x020fe200078cc0ff */
[----:B------:R-:W-:Y:S01]  /*2580*/  FMUL.FTZ R173, R173, UR13 ;  /* 0x0000000dadad7c20 */ /* 0x000fe20008410000 */
[----:B------:R-:W-:-:S03]  /*2590*/  MOV R174, RZ ;  /* 0x000000ff00ae7202 */ /* 0x000fc60000000f00 */
[----:B------:R-:W-:-:S04]  /*25a0*/  FMUL.FTZ R178, R173, UR12 ;  /* 0x0000000cadb27c20 */ /* 0x000fc80008410000 */
[----:B------:R-:W-:-:S04]  /*25b0*/  FMUL.FTZ R175, R145, R178 ;  /* 0x000000b291af7220 */ /* 0x000fc80000410000 */
[----:B------:R-:W-:Y:S02]  /*25c0*/  @P6 PRMT R173, R160, 0x7632, R173 ;  /* 0x00007632a0ad6816 */ /* 0x000fe400000000ad */
[----:B------:R-:W-:-:S03]  /*25d0*/  FSEL R175, R175, RZ, P6 ;  /* 0x000000ffafaf7208 */ /* 0x000fc60003000000 */
[----:B------:R-:W-:Y:S01]  /*25e0*/  @P6 IMAD.U32 R173, R173, 0x10000, RZ ;  /* 0x00010000adad6824 */ /* 0x000fe200078e00ff */
[----:B------:R-:W-:-:S03]  /*25f0*/  F2FP.BF16.F32.PACK_AB R175, RZ, R175 ;  /* 0x000000afffaf723e */ /* 0x000fc600000010ff */
[----:B------:R-:W-:Y:S01]  /*2600*/  @P6 FMUL.FTZ R174, R178, R173 ;  /* 0x000000adb2ae6220 */ /* 0x000fe20000410000 */
[----:B------:R-:W-:-:S03]  /*2610*/  PRMT R164, R164, 0x5410, R175 ;  /* 0x00005410a4a47816 */ /* 0x000fc600000000af */
[----:B------:R-:W-:-:S07]  /*2620*/  FADD.FTZ R61, R61, R174 ;  /* 0x000000ae3d3d7221 */ /* 0x000fce0000010000 */
.L_x_3328:
[----:B------:R-:W-:Y:S05]  /*2630*/  BSYNC B1 ;  /* 0x0000000000017941 */ /* 0x000fea0003800000 */
.L_x_3327:
[----:B------:R-:W-:Y:S01]  /*2640*/  BSSY B1, `(.L_x_3329) ;  /* 0x000000e000017945 */ /* 0x000fe20003800000 */
[----:B------:R-:W-:-:S03]  /*2650*/  @P5 PRMT R168, R168, 0x5410, R172 ;  /* 0x00005410a8a85816 */ /* 0x000fc600000000ac */
[----:B------:R-:W-:Y:S05]  /*2660*/  @P2 BRA `(.L_x_3330) ;  /* 0x0000000000102947 */ /* 0x000fea0003800000 */
[----:B------:R-:W-:Y:S01]  /*2670*/  HFMA2.MMA R173, -RZ, RZ, 0, 0 ;  /* 0x00000000ffad7435 */ /* 0x000fe200000001ff */
[----:B------:R-:W-:Y:S10]  /*2680*/  @!P4 BRA `(.L_x_3331) ;  /* 0x000000000024c947 */ /* 0x000ff40003800000 */
[----:B-----5:R-:W-:Y:S01]  /*2690*/  SHF.L.U32 R173, R37, 0x10, RZ ;  /* 0x0000001025ad7819 */ /* 0x020fe200000006ff */
[----:B------:R-:W-:Y:S06]  /*26a0*/  BRA `(.L_x_3331) ;  /* 0x00000000001c7947 */ /* 0x000fec0003800000 */
.L_x_3330:
[----:B0-----:R-:W-:-:S04]  /*26b0*/  ISETP.NE.AND P6, PT, R6, RZ, PT ;  /* 0x000000ff0600720c */ /* 0x001fc80003fc5270 */
[----:B------:R-:W-:-:S05]  /*26c0*/  FSEL R172, R2, RZ, !P6 ;  /* 0x000000ff02ac7208 */ /* 0x000fca0007000000 */
[----:B------:R-:W-:Y:S01]  /*26d0*/  FFMA.FTZ R173, R11, R176, R172 ;  /* 0x000000b00bad7223 */ /* 0x000fe200000100ac */
[----:B-----5:R-:W-:-:S03]  /*26e0*/  @P4 SHF.L.U32 R172, R37, 0x10, RZ ;  /* 0x0000001025ac4819 */ /* 0x020fc600000006ff */
[----:B------:R-:W-:-:S04]  /*26f0*/  FADD.FTZ R173, R14, -R173 ;  /* 0x800000ad0ead7221 */ /* 0x000fc80000010000 */
[----:B------:R-:W-:-:S04]  /*2700*/  FMUL.FTZ R173, R4, R173 ;  /* 0x000000ad04ad7220 */ /* 0x000fc80000410000 */
[----:B------:R-:W-:-:S07]  /*2710*/  @P4 FADD.FTZ R173, R173, R172 ;  /* 0x000000acadad4221 */ /* 0x000fce0000010000 */
.L_x_3331:
[----:B------:R-:W-:Y:S05]  /*2720*/  BSYNC B1 ;  /* 0x0000000000017941 */ /* 0x000fea0003800000 */
.L_x_3329:
[----:B------:R-:W-:Y:S01]  /*2730*/  BSSY B1, `(.L_x_3332) ;  /* 0x000000e000017945 */ /* 0x000fe20003800000 */
[----:B------:R-:W-:-:S03]  /*2740*/  @P5 F2FP.BF16.F32.PACK_AB R172, RZ, R173 ;  /* 0x000000adffac523e */ /* 0x000fc600000010ff */
[----:B------:R-:W-:Y:S05]  /*2750*/  @!P3 BRA `(.L_x_3333) ;  /* 0x00000000002cb947 */ /* 0x000fea0003800000 */
[----:B-----5:R-:W-:Y:S01]  /*2760*/  LOP3.LUT P6, RZ, R198, 0xff0000, RZ, 0xc0, !PT ;  /* 0x00ff0000c6ff7812 */ /* 0x020fe200078cc0ff */
[----:B------:R-:W-:Y:S01]  /*2770*/  FMUL.FTZ R173, R173, UR13 ;  /* 0x0000000dadad7c20 */ /* 0x000fe20008410000 */
[----:B------:R-:W-:-:S03]  /*2780*/  IMAD.MOV.U32 R175, RZ, RZ, RZ ;  /* 0x000000ffffaf7224 */ /* 0x000fc600078e00ff */
        /* <DEDUP_REMOVED lines=8> */
.L_x_3333:
[----:B------:R-:W-:Y:S05]  /*2810*/  BSYNC B1 ;  /* 0x0000000000017941 */ /* 0x000fea0003800000 */
.L_x_3332:
        /* <DEDUP_REMOVED lines=8> */
.L_x_3335:
[----:B0-----:R-:W-:Y:S02]  /*28a0*/  ISETP.NE.AND P6, PT, R6, RZ, PT ;  /* 0x000000ff0600720c */ /* 0x001fe40003fc5270 */
[----:B-----5:R-:W-:Y:S02]  /*28b0*/  @P4 PRMT R174, R37, 0x7632, R174 ;  /* 0x0000763225ae4816 */ /* 0x020fe400000000ae */
[----:B------:R-:W-:-:S03]  /*28c0*/  FSEL R173, R2, RZ, !P6 ;  /* 0x000000ff02ad7208 */ /* 0x000fc60007000000 */
[----:B------:R-:W-:Y:S02]  /*28d0*/  @P4 IMAD.U32 R174, R174, 0x10000, RZ ;  /* 0x00010000aeae4824 */ /* 0x000fe400078e00ff */
[----:B------:R-:W-:-:S04]  /*28e0*/  FFMA.FTZ R172, R22, R176, R173 ;  /* 0x000000b016ac7223 */ /* 0x000fc800000100ad */
[----:B------:R-:W-:-:S04]  /*28f0*/  FADD.FTZ R173, R19, -R172 ;  /* 0x800000ac13ad7221 */ /* 0x000fc80000010000 */
[----:B------:R-:W-:-:S04]  /*2900*/  FMUL.FTZ R173, R4, R173 ;  /* 0x000000ad04ad7220 */ /* 0x000fc80000410000 */
[----:B------:R-:W-:-:S07]  /*2910*/  @P4 FADD.FTZ R173, R173, R174 ;  /* 0x000000aeadad4221 */ /* 0x000fce0000010000 */
.L_x_3336:
[----:B------:R-:W-:Y:S05]  /*2920*/  BSYNC B1 ;  /* 0x0000000000017941 */ /* 0x000fea0003800000 */
.L_x_3334:
[----:B------:R-:W-:Y:S01]  /*2930*/  BSSY B1, `(.L_x_3337) ;  /* 0x000000f000017945 */ /* 0x000fe20003800000 */
[----:B------:R-:W-:-:S03]  /*2940*/  @P5 F2FP.BF16.F32.PACK_AB R172, RZ, R173 ;  /* 0x000000adffac523e */ /* 0x000fc600000010ff */
[----:B------:R-:W-:Y:S05]  /*2950*/  @!P3 BRA `(.L_x_3338) ;  /* 0x000000000030b947 */ /* 0x000fea0003800000 */
[----:B-----5:R-:W-:Y:S01]  /*2960*/  LOP3.LUT P6, RZ, R198, 0xff000000, RZ, 0xc0, !PT ;  /* 0xff000000c6ff7812 */ /* 0x020fe200078cc0ff */
[----:B------:R-:W-:Y:S01]  /*2970*/  FMUL.FTZ R173, R173, UR13 ;  /* 0x0000000dadad7c20 */ /* 0x000fe20008410000 */
[----:B------:R-:W-:-:S03]  /*2980*/  HFMA2.MMA R174, -RZ, RZ, 0, 0 ;  /* 0x00000000ffae7435 */ /* 0x000fc600000001ff */
[----:B------:R-:W-:-:S04]  /*2990*/  FMUL.FTZ R178, R173, UR12 ;  /* 0x0000000cadb27c20 */ /* 0x000fc80008410000 */
[----:B------:R-:W-:-:S04]  /*29a0*/  FMUL.FTZ R175, R147, R178 ;  /* 0x000000b293af7220 */ /* 0x000fc80000410000 */
[----:B------:R-:W-:Y:S02]  /*29b0*/  @P6 PRMT R173, R161, 0x7632, R173 ;  /* 0x00007632a1ad6816 */ /* 0x000fe400000000ad */
[----:B------:R-:W-:Y:S02]  /*29c0*/  FSEL R175, R175, RZ, P6 ;  /* 0x000000ffafaf7208 */ /* 0x000fe40003000000 */
[----:B------:R-:W-:Y:S02]  /*29d0*/  @P6 SHF.L.U32 R173, R173, 0x10, RZ ;  /* 0x00000010adad6819 */ /* 0x000fe400000006ff */
[----:B------:R-:W-:-:S03]  /*29e0*/  F2FP.BF16.F32.PACK_AB R175, RZ, R175 ;  /* 0x000000afffaf723e */ /* 0x000fc600000010ff */
[----:B------:R-:W-:Y:S01]  /*29f0*/  @P6 FMUL.FTZ R174, R178, R173 ;  /* 0x000000adb2ae6220 */ /* 0x000fe20000410000 */
[----:B------:R-:W-:-:S03]  /*2a00*/  PRMT R165, R165, 0x5410, R175 ;  /* 0x00005410a5a57816 */ /* 0x000fc600000000af */
[----:B------:R-:W-:-:S07]  /*2a10*/  FADD.FTZ R63, R63, R174 ;  /* 0x000000ae3f3f7221 */ /* 0x000fce0000010000 */
.L_x_3338:
[----:B------:R-:W-:Y:S05]  /*2a20*/  BSYNC B1 ;  /* 0x0000000000017941 */ /* 0x000fea0003800000 */
.L_x_3337:
[----:B------:R-:W-:Y:S01]  /*2a30*/  BSSY B1, `(.L_x_3339) ;  /* 0x000000e000017945 */ /* 0x000fe20003800000 */
[----:B------:R-:W-:-:S03]  /*2a40*/  @P5 PRMT R169, R169, 0x5410, R172 ;  /* 0x00005410a9a95816 */ /* 0x000fc600000000ac */
[----:B------:R-:W-:Y:S05]  /*2a50*/  @P2 BRA `(.L_x_3340) ;  /* 0x0000000000102947 */ /* 0x000fea0003800000 */
[----:B------:R-:W-:Y:S01]  /*2a60*/  MOV R173, RZ ;  /* 0x000000ff00ad7202 */ /* 0x000fe20000000f00 */
[----:B------:R-:W-:Y:S06]  /*2a70*/  @!P4 BRA `(.L_x_3341) ;  /* 0x000000000024c947 */ /* 0x000fec0003800000 */
[----:B-----5:R-:W-:Y:S01]  /*2a80*/  IMAD.U32 R173, R38, 0x10000, RZ ;  /* 0x0001000026ad7824 */ /* 0x020fe200078e00ff */
[----:B------:R-:W-:Y:S06]  /*2a90*/  BRA `(.L_x_3341) ;  /* 0x00000000001c7947 */ /* 0x000fec0003800000 */
.L_x_3340:
[----:B0-----:R-:W-:-:S04]  /*2aa0*/  ISETP.NE.AND P6, PT, R6, RZ, PT ;  /* 0x000000ff0600720c */ /* 0x001fc80003fc5270 */
[----:B------:R-:W-:-:S05]  /*2ab0*/  FSEL R172, R2, RZ, !P6 ;  /* 0x000000ff02ac7208 */ /* 0x000fca0007000000 */
[----:B------:R-:W-:Y:S01]  /*2ac0*/  FFMA.FTZ R173, R13, R176, R172 ;  /* 0x000000b00dad7223 */ /* 0x000fe200000100ac */
[----:B-----5:R-:W-:-:S03]  /*2ad0*/  @P4 SHF.L.U32 R172, R38, 0x10, RZ ;  /* 0x0000001026ac4819 */ /* 0x020fc600000006ff */
[----:B------:R-:W-:-:S04]  /*2ae0*/  FADD.FTZ R173, R16, -R173 ;  /* 0x800000ad10ad7221 */ /* 0x000fc80000010000 */
[----:B------:R-:W-:-:S04]  /*2af0*/  FMUL.FTZ R173, R4, R173 ;  /* 0x000000ad04ad7220 */ /* 0x000fc80000410000 */
[----:B------:R-:W-:-:S07]  /*2b00*/  @P4 FADD.FTZ R173, R173, R172 ;  /* 0x000000acadad4221 */ /* 0x000fce0000010000 */
.L_x_3341:
[----:B------:R-:W-:Y:S05]  /*2b10*/  BSYNC B1 ;  /* 0x0000000000017941 */ /* 0x000fea0003800000 */
.L_x_3339:
        /* <DEDUP_REMOVED lines=14> */
.L_x_3343:
[----:B------:R-:W-:Y:S05]  /*2c00*/  BSYNC B1 ;  /* 0x0000000000017941 */ /* 0x000fea0003800000 */
.L_x_3342:
        /* <DEDUP_REMOVED lines=8> */
.L_x_3345:
        /* <DEDUP_REMOVED lines=8> */
.L_x_3346:
[----:B------:R-:W-:Y:S05]  /*2d10*/  BSYNC B1 ;  /* 0x0000000000017941 */ /* 0x000fea0003800000 */
.L_x_3344:
        /* <DEDUP_REMOVED lines=15> */
.L_x_3348:
[----:B------:R-:W-:Y:S05]  /*2e10*/  BSYNC B1 ;  /* 0x0000000000017941 */ /* 0x000fea0003800000 */
.L_x_3347:
[----:B------:R-:W-:Y:S01]  /*2e20*/  BSSY B1, `(.L_x_3349) ;  /* 0x000000e000017945 */ /* 0x000fe20003800000 */
[----:B------:R-:W-:-:S03]  /*2e30*/  @P5 PRMT R170, R170, 0x5410, R172 ;  /* 0x00005410aaaa5816 */ /* 0x000fc600000000ac */
[----:B------:R-:W-:Y:S05]  /*2e40*/  @P2 BRA `(.L_x_3350) ;  /* 0x0000000000102947 */ /* 0x000fea0003800000 */
[----:B------:R-:W-:Y:S01]  /*2e50*/  HFMA2.MMA R173, -RZ, RZ, 0, 0 ;  /* 0x00000000ffad7435 */ /* 0x000fe200000001ff */
[----:B------:R-:W-:Y:S10]  /*2e60*/  @!P4 BRA `(.L_x_3351) ;  /* 0x000000000024c947 */ /* 0x000ff40003800000 */
[----:B-----5:R-:W-:Y:S01]  /*2e70*/  SHF.L.U32 R173, R39, 0x10, RZ ;  /* 0x0000001027ad7819 */ /* 0x020fe200000006ff */
[----:B------:R-:W-:Y:S06]  /*2e80*/  BRA `(.L_x_3351) ;  /* 0x00000000001c7947 */ /* 0x000fec0003800000 */
.L_x_3350:
[----:B0-----:R-:W-:-:S04]  /*2e90*/  ISETP.NE.AND P6, PT, R6, RZ, PT ;  /* 0x000000ff0600720c */ /* 0x001fc80003fc5270 */
[----:B------:R-:W-:-:S05]  /*2ea0*/  FSEL R172, R2, RZ, !P6 ;  /* 0x000000ff02ac7208 */ /* 0x000fca0007000000 */
[----:B------:R-:W-:Y:S01]  /*2eb0*/  FFMA.FTZ R173, R15, R176, R172 ;  /* 0x000000b00fad7223 */ /* 0x000fe200000100ac */
[----:B-----5:R-:W-:-:S03]  /*2ec0*/  @P4 SHF.L.U32 R172, R39, 0x10, RZ ;  /* 0x0000001027ac4819 */ /* 0x020fc600000006ff */
[----:B------:R-:W-:-:S04]  /*2ed0*/  FADD.FTZ R173, R18, -R173 ;  /* 0x800000ad12ad7221 */ /* 0x000fc80000010000 */
[----:B------:R-:W-:-:S04]  /*2ee0*/  FMUL.FTZ R173, R4, R173 ;  /* 0x000000ad04ad7220 */ /* 0x000fc80000410000 */
[----:B------:R-:W-:-:S07]  /*2ef0*/  @P4 FADD.FTZ R173, R173, R172 ;  /* 0x000000acadad4221 */ /* 0x000fce0000010000 */
.L_x_3351:
[----:B------:R-:W-:Y:S05]  /*2f00*/  BSYNC B1 ;  /* 0x0000000000017941 */ /* 0x000fea0003800000 */
.L_x_3349:
        /* <DEDUP_REMOVED lines=14> */
.L_x_3353:
[----:B------:R-:W-:Y:S05]  /*2ff0*/  BSYNC B1 ;  /* 0x0000000000017941 */ /* 0x000fea0003800000 */
.L_x_3352:
        /* <DEDUP_REMOVED lines=8> */
.L_x_3355:
        /* <DEDUP_REMOVED lines=8> */
.L_x_3356:
[----:B------:R-:W-:Y:S05]  /*3100*/  BSYNC B1 ;  /* 0x0000000000017941 */ /* 0x000fea0003800000 */
.L_x_3354:
[----:B------:R-:W1:Y:S01]  /*3110*/  @P5 LDC.64 R174, c[0x0][0x308] ;  /* 0x0000c200ffae5b82 */ /* 0x000e620000000a00 */
[----:B------:R-:W-:Y:S01]  /*3120*/  @P5 F2FP.BF16.F32.PACK_AB R179, RZ, R178 ;  /* 0x000000b2ffb3523e */ /* 0x000fe200000010ff */
[----:B------:R-:W-:Y:S03]  /*3130*/  BSSY B1, `(.L_x_3357) ;  /* 0x0000012000017945 */ /* 0x000fe60003800000 */
[----:B------:R-:W-:-:S03]  /*3140*/  @P5 PRMT R171, R171, 0x5410, R179 ;  /* 0x00005410abab5816 */ /* 0x000fc600000000b3 */
[----:B------:R-:W2:Y:S01]  /*3150*/  @P3 LDC.64 R172, c[0x0][0x2f8] ;  /* 0x0000be00ffac3b82 */ /* 0x000ea20000000a00 */
[----:B-1----:R-:W-:-:S04]  /*3160*/  @P5 IMAD.WIDE.U32 R174, R10, 0x10, R174 ;  /* 0x000000100aae5825 */ /* 0x002fc800078e00ae */
[----:B--2---:R-:W-:Y:S01]  /*3170*/  @P3 IMAD.WIDE.U32 R172, R177, 0x10, R172 ;  /* 0x00000010b1ac3825 */ /* 0x004fe200078e00ac */
[----:B------:R-:W-:Y:S06]  /*3180*/  @!P3 BRA `(.L_x_3358) ;  /* 0x000000000030b947 */ /* 0x000fec0003800000 */
[----:B-----5:R-:W-:Y:S01]  /*3190*/  LOP3.LUT P4, RZ, R199, 0xff000000, RZ, 0xc0, !PT ;  /* 0xff000000c7ff7812 */ /* 0x020fe2000788c0ff */
[----:B------:R-:W-:-:S04]  /*31a0*/  FMUL.FTZ R178, R178, UR13 ;  /* 0x0000000db2b27c20 */ /* 0x000fc80008410000 */
[----:B------:R-:W-:Y:S01]  /*31b0*/  FMUL.FTZ R182, R178, UR12 ;  /* 0x0000000cb2b67c20 */ /* 0x000fe20008410000 */
[----:B------:R-:W-:-:S03]  /*31c0*/  HFMA2.MMA R178, -RZ, RZ, 0, 0 ;  /* 0x00000000ffb27435 */ /* 0x000fc600000001ff */
        /* <DEDUP_REMOVED lines=8> */
.L_x_3358:
[----:B------:R-:W-:Y:S05]  /*3250*/  BSYNC B1 ;  /* 0x0000000000017941 */ /* 0x000fea0003800000 */
.L_x_3357:
[----:B------:R1:W-:Y:S01]  /*3260*/  @P5 STG.E.128 desc[UR4][R174.64], R168 ;  /* 0x000000a8ae005986 */ /* 0x0003e2000c101d04 */
[----:B------:R-:W-:Y:S01]  /*3270*/  IADD3 R10, R10, 0x100, RZ ;  /* 0x000001000a0a7810 */ /* 0x000fe20007ffe0ff */
[----:B------:R-:W-:Y:S02]  /*3280*/  VIADD R177, R177, 0x100 ;  /* 0x00000100b1b17836 */ /* 0x000fe40000000000 */
[----:B------:R1:W-:Y:S05]  /*3290*/  @P3 STG.E.128 desc[UR4][R172.64], R164 ;  /* 0x000000a4ac003986 */ /* 0x0003ea000c101d04 */
.L_x_3316:
[----:B------:R-:W-:Y:S05]  /*32a0*/  BSYNC B0 ;  /* 0x0000000000007941 */ /* 0x000fea0003800000 */
.L_x_3315:
[----:B------:R-:W-:Y:S04]  /*32b0*/  BSSY B0, `(.L_x_3359) ;  /* 0x0000114000007945 */ /* 0x000fe80003800000 */
[----:B------:R-:W-:Y:S05]  /*32c0*/  @!P1 BRA `(.L_x_3360) ;  /* 0x0000001000489947 */ /* 0x000fea0003800000 */
[----:B------:R-:W-:Y:S04]  /*32d0*/  BSSY B1, `(.L_x_3361) ;  /* 0x0000005000017945 */ /* 0x000fe80003800000 */
[----:B------:R-:W-:Y:S05]  /*32e0*/  @!P3 BRA `(.L_x_3362) ;  /* 0x00000000000cb947 */ /* 0x000fea0003800000 */
[----:B-----5:R-:W2:Y:S02]  /*32f0*/  LDC.64 R160, c[0x0][0x220] ;  /* 0x00008800ffa07b82 */ /* 0x020ea40000000a00 */
[----:B--2---:R-:W-:-:S06]  /*3300*/  IMAD.WIDE.U32 R160, R177, 0x10, R160 ;  /* 0x00000010b1a07825 */ /* 0x004fcc00078e00a0 */
[----:B------:R-:W5:Y:S02]  /*3310*/  LDG.E.128 R160, desc[UR4][R160.64] ;  /* 0x00000004a0a07981 */ /* 0x000f64000c1e1d00 */
.L_x_3362:
[----:B------:R-:W-:Y:S05]  /*3320*/  BSYNC B1 ;  /* 0x0000000000017941 */ /* 0x000fea0003800000 */
.L_x_3361:
        /* <DEDUP_REMOVED lines=9> */
.L_x_3364:
        /* <DEDUP_REMOVED lines=8> */
[----:B-----5:R-:W-:-:S05]  /*3440*/  @P4 SHF.L.U32 R172, R32, 0x10, RZ ;  /* 0x0000001020ac4819 */ /* 0x020fca00000006ff */
[----:B------:R-:W-:-:S07]  /*3450*/  @P4 FADD.FTZ R173, R173, R172 ;  /* 0x000000acadad4221 */ /* 0x000fce0000010000 */
.L_x_3365:
[----:B------:R-:W-:Y:S05]  /*3460*/  BSYNC B1 ;  /* 0x0000000000017941 */ /* 0x000fea0003800000 */
.L_x_3363:
[----:B------:R-:W-:Y:S01]  /*3470*/  ISETP.NE.U32.AND P5, PT, RZ, UR6, PT ;  /* 0x00000006ff007c0c */ /* 0x000fe2000bfa5070 */
[----:B------:R-:W-:Y:S03]  /*3480*/  BSSY B1, `(.L_x_3366) ;  /* 0x000000f000017945 */ /* 0x000fe60003800000 */
[----:B------:R-:W-:-:S13]  /*3490*/  ISETP.NE.AND.EX P5, PT, RZ, UR7, PT, P5 ;  /* 0x00000007ff007c0c */ /* 0x000fda000bfa5350 */
[----:B------:R-:W-:Y:S01]  /*34a0*/  @P5 F2FP.BF16.F32.PACK_AB R172, RZ, R173 ;  /* 0x000000adffac523e */ /* 0x000fe200000010ff */
[----:B------:R-:W-:Y:S06]  /*34b0*/  @!P3 BRA `(.L_x_3367) ;  /* 0x00000000002cb947 */ /* 0x000fec0003800000 */
        /* <DEDUP_REMOVED lines=11> */
.L_x_3367:
[----:B------:R-:W-:Y:S05]  /*3570*/  BSYNC B1 ;  /* 0x0000000000017941 */ /* 0x000fea0003800000 */
.L_x_3366:
[----:B------:R-:W-:Y:S01]  /*3580*/  BSSY B1, `(.L_x_3368) ;  /* 0x0000010000017945 */ /* 0x000fe20003800000 */
[----:B------:R-:W-:-:S03]  /*3590*/  @P5 PRMT R168, R172, 0x7610, R168 ;  /* 0x00007610aca85816 */ /* 0x000fc600000000a8 */
[----:B------:R-:W-:Y:S05]  /*35a0*/  @P2 BRA `(.L_x_3369) ;  /* 0x0000000000142947 */ /* 0x000fea0003800000 */
[----:B------:R-:W-:Y:S01]  /*35b0*/  HFMA2.MMA R173, -RZ, RZ, 0, 0 ;  /* 0x00000000ffad7435 */ /* 0x000fe200000001ff */
[----:B------:R-:W-:Y:S10]  /*35c0*/  @!P4 BRA `(.L_x_3370) ;  /* 0x00000000002cc947 */ /* 0x000ff40003800000 */
[----:B-----5:R-:W-:-:S04]  /*35d0*/  PRMT R173, R32, 0x7632, R173 ;  /* 0x0000763220ad7816 */ /* 0x020fc800000000ad */
[----:B------:R-:W-:Y:S01]  /*35e0*/  SHF.L.U32 R173, R173, 0x10, RZ ;  /* 0x00000010adad7819 */ /* 0x000fe200000006ff */
[----:B------:R-:W-:Y:S06]  /*35f0*/  BRA `(.L_x_3370) ;  /* 0x0000000000207947 */ /* 0x000fec0003800000 */
.L_x_3369:
        /* <DEDUP_REMOVED lines=8> */
.L_x_3370:
[----:B------:R-:W-:Y:S05]  /*3680*/  BSYNC B1 ;  /* 0x0000000000017941 */ /* 0x000fea0003800000 */
.L_x_3368:
        /* <DEDUP_REMOVED lines=15> */
.L_x_3372:
[----:B------:R-:W-:Y:S05]  /*3780*/  BSYNC B1 ;  /* 0x0000000000017941 */ /* 0x000fea0003800000 */
.L_x_3371:
[----:B------:R-:W-:Y:S01]  /*3790*/  BSSY B1, `(.L_x_3373) ;  /* 0x000000e000017945 */ /* 0x000fe20003800000 */
[----:B------:R-:W-:-:S03]  /*37a0*/  @P5 PRMT R168, R168, 0x5410, R172 ;  /* 0x00005410a8a85816 */ /* 0x000fc600000000ac */
[----:B------:R-:W-:Y:S05]  /*37b0*/  @P2 BRA `(.L_x_3374) ;  /* 0x0000000000102947 */ /* 0x000fea0003800000 */
[----:B------:R-:W-:Y:S01]  /*37c0*/  HFMA2.MMA R173, -RZ, RZ, 0, 0 ;  /* 0x00000000ffad7435 */ /* 0x000fe200000001ff */
[----:B------:R-:W-:Y:S10]  /*37d0*/  @!P4 BRA `(.L_x_3375) ;  /* 0x000000000024c947 */ /* 0x000ff40003800000 */
[----:B-----5:R-:W-:Y:S01]  /*37e0*/  IMAD.U32 R173, R33, 0x10000, RZ ;  /* 0x0001000021ad7824 */ /* 0x020fe200078e00ff */
[----:B------:R-:W-:Y:S06]  /*37f0*/  BRA `(.L_x_3375) ;  /* 0x00000000001c7947 */ /* 0x000fec0003800000 */
.L_x_3374:
[----:B0-----:R-:W-:-:S04]  /*3800*/  ISETP.NE.AND P6, PT, R6, RZ, PT ;  /* 0x000000ff0600720c */ /* 0x001fc80003fc5270 */
[----:B------:R-:W-:-:S05]  /*3810*/  FSEL R172, R2, RZ, !P6 ;  /* 0x000000ff02ac7208 */ /* 0x000fca0007000000 */
[----:B------:R-:W-:Y:S01]  /*3820*/  FFMA.FTZ R173, R189, R176, R172 ;  /* 0x000000b0bdad7223 */ /* 0x000fe200000100ac */
[----:B-----5:R-:W-:-:S03]  /*3830*/  @P4 SHF.L.U32 R172, R33, 0x10, RZ ;  /* 0x0000001021ac4819 */ /* 0x020fc600000006ff */
[----:B------:R-:W-:-:S04]  /*3840*/  FADD.FTZ R173, R190, -R173 ;  /* 0x800000adbead7221 */ /* 0x000fc80000010000 */
[----:B------:R-:W-:-:S04]  /*3850*/  FMUL.FTZ R173, R4, R173 ;  /* 0x000000ad04ad7220 */ /* 0x000fc80000410000 */
[----:B------:R-:W-:-:S07]  /*3860*/  @P4 FADD.FTZ R173, R173, R172 ;  /* 0x000000acadad4221 */ /* 0x000fce0000010000 */
.L_x_3375:
[----:B------:R-:W-:Y:S05]  /*3870*/  BSYNC B1 ;  /* 0x0000000000017941 */ /* 0x000fea0003800000 */
.L_x_3373:
        /* <DEDUP_REMOVED lines=14> */
.L_x_3377:
[----:B------:R-:W-:Y:S05]  /*3960*/  BSYNC B1 ;  /* 0x0000000000017941 */ /* 0x000fea0003800000 */
.L_x_3376:
        /* <DEDUP_REMOVED lines=8> */
.L_x_3379:
        /* <DEDUP_REMOVED lines=8> */
.L_x_3380:
[----:B------:R-:W-:Y:S05]  /*3a70*/  BSYNC B1 ;  /* 0x0000000000017941 */ /* 0x000fea0003800000 */
.L_x_3378:
        /* <DEDUP_REMOVED lines=15> */
.L_x_3382:
[----:B------:R-:W-:Y:S05]  /*3b70*/  BSYNC B1 ;  /* 0x0000000000017941 */ /* 0x000fea0003800000 */
.L_x_3381:
[----:B------:R-:W-:Y:S01]  /*3b80*/  BSSY B1, `(.L_x_3383) ;  /* 0x000000e000017945 */ /* 0x000fe20003800000 */
[----:B------:R-:W-:-:S03]  /*3b90*/  @P5 PRMT R169, R169, 0x5410, R172 ;  /* 0x00005410a9a95816 */ /* 0x000fc600000000ac */
[----:B------:R-:W-:Y:S05]  /*3ba0*/  @P2 BRA `(.L_x_3384) ;  /* 0x0000000000102947 */ /* 0x000fea0003800000 */
[----:B------:R-:W-:Y:S01]  /*3bb0*/  MOV R173, RZ ;  /* 0x000000ff00ad7202 */ /* 0x000fe20000000f00 */
[----:B------:R-:W-:Y:S06]  /*3bc0*/  @!P4 BRA `(.L_x_3385) ;  /* 0x000000000024c947 */ /* 0x000fec0003800000 */
[----:B-----5:R-:W-:Y:S01]  /*3bd0*/  SHF.L.U32 R173, R34, 0x10, RZ ;  /* 0x0000001022ad7819 */ /* 0x020fe200000006ff */
[----:B------:R-:W-:Y:S06]  /*3be0*/  BRA `(.L_x_3385) ;  /* 0x00000000001c7947 */ /* 0x000fec0003800000 */
.L_x_3384:
[----:B0-----:R-:W-:-:S04]  /*3bf0*/  ISETP.NE.AND P6, PT, R6, RZ, PT ;  /* 0x000000ff0600720c */ /* 0x001fc80003fc5270 */
[----:B------:R-:W-:-:S05]  /*3c00*/  FSEL R172, R2, RZ, !P6 ;  /* 0x000000ff02ac7208 */ /* 0x000fca0007000000 */
[----:B------:R-:W-:Y:S01]  /*3c10*/  FFMA.FTZ R173, R191, R176, R172 ;  /* 0x000000b0bfad7223 */ /* 0x000fe200000100ac */
[----:B-----5:R-:W-:-:S03]  /*3c20*/  @P4 SHF.L.U32 R172, R34, 0x10, RZ ;  /* 0x0000001022ac4819 */ /* 0x020fc600000006ff */
[----:B------:R-:W-:-:S04]  /*3c30*/  FADD.FTZ R173, R192, -R173 ;  /* 0x800000adc0ad7221 */ /* 0x000fc80000010000 */
[----:B------:R-:W-:-:S04]  /*3c40*/  FMUL.FTZ R173, R4, R173 ;  /* 0x000000ad04ad7220 */ /* 0x000fc80000410000 */
[----:B------:R-:W-:-:S07]  /*3c50*/  @P4 FADD.FTZ R173, R173, R172 ;  /* 0x000000acadad4221 */ /* 0x000fce0000010000 */
.L_x_3385:
[----:B------:R-:W-:Y:S05]  /*3c60*/  BSYNC B1 ;  /* 0x0000000000017941 */ /* 0x000fea0003800000 */
.L_x_3383:
        /* <DEDUP_REMOVED lines=14> */
.L_x_3387:
[----:B------:R-:W-:Y:S05]  /*3d50*/  BSYNC B1 ;  /* 0x0000000000017941 */ /* 0x000fea0003800000 */
.L_x_3386:
        /* <DEDUP_REMOVED lines=8> */
.L_x_3389:
        /* <DEDUP_REMOVED lines=8> */
.L_x_3390:
[----:B------:R-:W-:Y:S05]  /*3e60*/  BSYNC B1 ;  /* 0x0000000000017941 */ /* 0x000fea0003800000 */
.L_x_3388:
        /* <DEDUP_REMOVED lines=15> */
.L_x_3392:
[----:B------:R-:W-:Y:S05]  /*3f60*/  BSYNC B1 ;  /* 0x0000000000017941 */ /* 0x000fea0003800000 */
.L_x_3391:
[----:B------:R-:W-:Y:S01]  /*3f70*/  BSSY B1, `(.L_x_3393) ;  /* 0x000000e000017945 */ /* 0x000fe20003800000 */
[----:B------:R-:W-:-:S03]  /*3f80*/  @P5 PRMT R170, R170, 0x5410, R172 ;  /* 0x00005410aaaa5816 */ /* 0x000fc600000000ac */
[----:B------:R-:W-:Y:S05]  /*3f90*/  @P2 BRA `(.L_x_3394) ;  /* 0x0000000000102947 */ /* 0x000fea0003800000 */
[----:B------:R-:W-:Y:S01]  /*3fa0*/  HFMA2.MMA R173, -RZ, RZ, 0, 0 ;  /* 0x00000000ffad7435 */ /* 0x000fe200000001ff */
[----:B------:R-:W-:Y:S10]  /*3fb0*/  @!P4 BRA `(.L_x_3395) ;  /* 0x000000000024c947 */ /* 0x000ff40003800000 */
[----:B-----5:R-:W-:Y:S01]  /*3fc0*/  IMAD.U32 R173, R35, 0x10000, RZ ;  /* 0x0001000023ad7824 */ /* 0x020fe200078e00ff */
[----:B------:R-:W-:Y:S06]  /*3fd0*/  BRA `(.L_x_3395) ;  /* 0x00000000001c7947 */ /* 0x000fec0003800000 */
.L_x_3394:
[----:B0-----:R-:W-:-:S04]  /*3fe0*/  ISETP.NE.AND P6, PT, R6, RZ, PT ;  /* 0x000000ff0600720c */ /* 0x001fc80003fc5270 */
[----:B------:R-:W-:-:S05]  /*3ff0*/  FSEL R172, R2, RZ, !P6 ;  /* 0x000000ff02ac7208 */ /* 0x000fca0007000000 */
[----:B------:R-:W-:Y:S01]  /*4000*/  FFMA.FTZ R173, R193, R176, R172 ;  /* 0x000000b0c1ad7223 */ /* 0x000fe200000100ac */
[----:B-----5:R-:W-:-:S03]  /*4010*/  @P4 SHF.L.U32 R172, R35, 0x10, RZ ;  /* 0x0000001023ac4819 */ /* 0x020fc600000006ff */
[----:B------:R-:W-:-:S04]  /*4020*/  FADD.FTZ R173, R200, -R173 ;  /* 0x800000adc8ad7221 */ /* 0x000fc80000010000 */
[----:B------:R-:W-:-:S04]  /*4030*/  FMUL.FTZ R173, R4, R173 ;  /* 0x000000ad04ad7220 */ /* 0x000fc80000410000 */
[----:B------:R-:W-:-:S07]  /*4040*/  @P4 FADD.FTZ R173, R173, R172 ;  /* 0x000000acadad4221 */ /* 0x000fce0000010000 */
.L_x_3395:
[----:B------:R-:W-:Y:S05]  /*4050*/  BSYNC B1 ;  /* 0x0000000000017941 */ /* 0x000fea0003800000 */
.L_x_3393:
        /* <DEDUP_REMOVED lines=14> */
.L_x_3397:
[----:B------:R-:W-:Y:S05]  /*4140*/  BSYNC B1 ;  /* 0x0000000000017941 */ /* 0x000fea0003800000 */
.L_x_3396:
        /* <DEDUP_REMOVED lines=8> */
.L_x_3399:
        /* <DEDUP_REMOVED lines=8> */
.L_x_3400:
[----:B------:R-:W-:Y:S05]  /*4250*/  BSYNC B1 ;  /* 0x0000000000017941 */ /* 0x000fea0003800000 */
.L_x_3398:
        /* <DEDUP_REMOVED lines=20> */
.L_x_3402:
[----:B------:R-:W-:Y:S05]  /*43a0*/  BSYNC B1 ;  /* 0x0000000000017941 */ /* 0x000fea0003800000 */
.L_x_3401:
[----:B------:R2:W-:Y:S01]  /*43b0*/  @P5 STG.E.128 desc[UR4][R174.64], R168 ;  /* 0x000000a8ae005986 */ /* 0x0005e2000c101d04 */
[----:B------:R-:W-:Y:S02]  /*43c0*/  IADD3 R10, R10, 0x100, RZ ;  /* 0x000001000a0a7810 */ /* 0x000fe40007ffe0ff */
[----:B------:R-:W-:Y:S01]  /*43d0*/  IADD3 R177, R177, 0x100, RZ ;  /* 0x00000100b1b17810 */ /* 0x000fe20007ffe0ff */
[----:B------:R2:W-:Y:S06]  /*43e0*/  @P3 STG.E.128 desc[UR4][R172.64], R164 ;  /* 0x000000a4ac003986 */ /* 0x0005ec000c101d04 */
.L_x_3360:
[----:B------:R-:W-:Y:S05]  /*43f0*/  BSYNC B0 ;  /* 0x0000000000007941 */ /* 0x000fea0003800000 */
.L_x_3359:
[----:B------:R-:W-:Y:S01]  /*4400*/  ISETP.NE.AND P4, PT, R0, RZ, PT ;  /* 0x000000ff0000720c */ /* 0x000fe20003f85270 */
[----:B------:R-:W-:-:S12]  /*4410*/  BSSY B0, `(.L_x_3403) ;  /* 0x0000112000007945 */ /* 0x000fd80003800000 */
[----:B------:R-:W-:Y:S05]  /*4420*/  @!P4 BRA `(.L_x_3404) ;  /* 0x000000100040c947 */ /* 0x000fea0003800000 */
[----:B------:R-:W-:Y:S04]  /*4430*/  BSSY B1, `(.L_x_3405) ;  /* 0x0000005000017945 */ /* 0x000fe80003800000 */
[----:B------:R-:W-:Y:S05]  /*4440*/  @!P3 BRA `(.L_x_3406) ;  /* 0x00000000000cb947 */ /* 0x000fea0003800000 */
[----:B-----5:R-:W3:Y:S02]  /*4450*/  LDC.64 R160, c[0x0][0x220] ;  /* 0x00008800ffa07b82 */ /* 0x020ee40000000a00 */
[----:B---3--:R-:W-:-:S06]  /*4460*/  IMAD.WIDE.U32 R160, R177, 0x10, R160 ;  /* 0x00000010b1a07825 */ /* 0x008fcc00078e00a0 */
[----:B------:R-:W5:Y:S02]  /*4470*/  LDG.E.128 R160, desc[UR4][R160.64] ;  /* 0x00000004a0a07981 */ /* 0x000f64000c1e1d00 */
.L_x_3406:
[----:B------:R-:W-:Y:S05]  /*4480*/  BSYNC B1 ;  /* 0x0000000000017941 */ /* 0x000fea0003800000 */
.L_x_3405:
[----:B------:R-:W-:Y:S04]  /*4490*/  BSSY B1, `(.L_x_3407) ;  /* 0x0000013000017945 */ /* 0x000fe80003800000 */
[----:B------:R-:W-:Y:S05]  /*44a0*/  @P2 BRA `(.L_x_3408) ;  /* 0x00000000001c2947 */ /* 0x000fea0003800000 */
[----:B------:R-:W-:Y:S01]  /*44b0*/  UISETP.NE.U32.AND UP0, UPT, UR8, URZ, UPT ;  /* 0x0000003f0800728c */ /* 0x000fe2000bf05070 */
[----:B-12---:R-:W-:-:S03]  /*44c0*/  MOV R173, RZ ;  /* 0x000000ff00ad7202 */ /* 0x006fc60000000f00 */
[----:B------:R-:W-:-:S06]  /*44d0*/  UISETP.NE.AND.EX UP0, UPT, UR9, URZ, UPT, UP0 ;  /* 0x0000003f0900728c */ /* 0x000fcc000bf05300 */
[----:B------:R-:W-:-:S13]  /*44e0*/  PLOP3.LUT P4, PT, PT, PT, UP0, 0x80, 0x0 ;  /* 0x000000000000781c */ /* 0x000fda0003f8f008 */
[----:B------:R-:W-:Y:S05]  /*44f0*/  @!P4 BRA `(.L_x_3409) ;  /* 0x000000000030c947 */ /* 0x000fea0003800000 */
[----:B-----5:R-:W-:Y:S01]  /*4500*/  IMAD.U32 R173, R28, 0x10000, RZ ;  /* 0x000100001cad7824 */ /* 0x020fe200078e00ff */
[----:B------:R-:W-:Y:S06]  /*4510*/  BRA `(.L_x_3409) ;  /* 0x0000000000287947 */ /* 0x000fec0003800000 */
.L_x_3408:
        /* <DEDUP_REMOVED lines=10> */
.L_x_3409:
[----:B------:R-:W-:Y:S05]  /*45c0*/  BSYNC B1 ;  /* 0x0000000000017941 */ /* 0x000fea0003800000 */
.L_x_3407:
        /* <DEDUP_REMOVED lines=16> */
.L_x_3411:
[----:B------:R-:W-:Y:S05]  /*46d0*/  BSYNC B1 ;  /* 0x0000000000017941 */ /* 0x000fea0003800000 */
.L_x_3410:
        /* <DEDUP_REMOVED lines=8> */
.L_x_3413:
        /* <DEDUP_REMOVED lines=8> */
.L_x_3414:
[----:B------:R-:W-:Y:S05]  /*47e0*/  BSYNC B1 ;  /* 0x0000000000017941 */ /* 0x000fea0003800000 */
.L_x_3412:
        /* <DEDUP_REMOVED lines=15> */
.L_x_3416:
[----:B------:R-:W-:Y:S05]  /*48e0*/  BSYNC B1 ;  /* 0x0000000000017941 */ /* 0x000fea0003800000 */
.L_x_3415:
[----:B------:R-:W-:Y:S01]  /*48f0*/  BSSY B1, `(.L_x_3417) ;  /* 0x000000e000017945 */ /* 0x000fe20003800000 */
[----:B------:R-:W-:-:S03]  /*4900*/  @P5 PRMT R168, R168, 0x5410, R172 ;  /* 0x00005410a8a85816 */ /* 0x000fc600000000ac */
[----:B------:R-:W-:Y:S05]  /*4910*/  @P2 BRA `(.L_x_3418) ;  /* 0x0000000000102947 */ /* 0x000fea0003800000 */
[----:B------:R-:W-:Y:S01]  /*4920*/  HFMA2.MMA R173, -RZ, RZ, 0, 0 ;  /* 0x00000000ffad7435 */ /* 0x000fe200000001ff */
[----:B------:R-:W-:Y:S10]  /*4930*/  @!P4 BRA `(.L_x_3419) ;  /* 0x000000000024c947 */ /* 0x000ff40003800000 */
[----:B-----5:R-:W-:Y:S01]  /*4940*/  SHF.L.U32 R173, R29, 0x10, RZ ;  /* 0x000000101dad7819 */ /* 0x020fe200000006ff */
[----:B------:R-:W-:Y:S06]  /*4950*/  BRA `(.L_x_3419) ;  /* 0x00000000001c7947 */ /* 0x000fec0003800000 */
.L_x_3418:
[----:B0-----:R-:W-:-:S04]  /*4960*/  ISETP.NE.AND P6, PT, R6, RZ, PT ;  /* 0x000000ff0600720c */ /* 0x001fc80003fc5270 */
[----:B------:R-:W-:-:S05]  /*4970*/  FSEL R172, R2, RZ, !P6 ;  /* 0x000000ff02ac7208 */ /* 0x000fca0007000000 */
[----:B------:R-:W-:Y:S01]  /*4980*/  FFMA.FTZ R173, R209, R176, R172 ;  /* 0x000000b0d1ad7223 */ /* 0x000fe200000100ac */
[----:B-----5:R-:W-:-:S03]  /*4990*/  @P4 SHF.L.U32 R172, R29, 0x10, RZ ;  /* 0x000000101dac4819 */ /* 0x020fc600000006ff */
[----:B------:R-:W-:-:S04]  /*49a0*/  FADD.FTZ R173, R212, -R173 ;  /* 0x800000add4ad7221 */ /* 0x000fc80000010000 */
[----:B------:R-:W-:-:S04]  /*49b0*/  FMUL.FTZ R173, R4, R173 ;  /* 0x000000ad04ad7220 */ /* 0x000fc80000410000 */
[----:B------:R-:W-:-:S07]  /*49c0*/  @P4 FADD.FTZ R173, R173, R172 ;  /* 0x000000acadad4221 */ /* 0x000fce0000010000 */
.L_x_3419:
[----:B------:R-:W-:Y:S05]  /*49d0*/  BSYNC B1 ;  /* 0x0000000000017941 */ /* 0x000fea0003800000 */
.L_x_3417:
        /* <DEDUP_REMOVED lines=14> */
.L_x_3421:
[----:B------:R-:W-:Y:S05]  /*4ac0*/  BSYNC B1 ;  /* 0x0000000000017941 */ /* 0x000fea0003800000 */
.L_x_3420:
        /* <DEDUP_REMOVED lines=8> */
.L_x_3423:
        /* <DEDUP_REMOVED lines=8> */
.L_x_3424:
[----:B------:R-:W-:Y:S05]  /*4bd0*/  BSYNC B1 ;  /* 0x0000000000017941 */ /* 0x000fea0003800000 */
.L_x_3422:
        /* <DEDUP_REMOVED lines=15> */
.L_x_3426:
[----:B------:R-:W-:Y:S05]  /*4cd0*/  BSYNC B1 ;  /* 0x0000000000017941 */ /* 0x000fea0003800000 */
.L_x_3425:
[----:B------:R-:W-:Y:S01]  /*4ce0*/  BSSY B1, `(.L_x_3427) ;  /* 0x000000e000017945 */ /* 0x000fe20003800000 */
[----:B------:R-:W-:-:S03]  /*4cf0*/  @P5 PRMT R169, R169, 0x5410, R172 ;  /* 0x00005410a9a95816 */ /* 0x000fc600000000ac */
[----:B------:R-:W-:Y:S05]  /*4d00*/  @P2 BRA `(.L_x_3428) ;  /* 0x0000000000102947 */ /* 0x000fea0003800000 */
[----:B------:R-:W-:Y:S01]  /*4d10*/  MOV R173, RZ ;  /* 0x000000ff00ad7202 */ /* 0x000fe20000000f00 */
[----:B------:R-:W-:Y:S06]  /*4d20*/  @!P4 BRA `(.L_x_3429) ;  /* 0x000000000024c947 */ /* 0x000fec0003800000 */
[----:B-----5:R-:W-:Y:S01]  /*4d30*/  IMAD.U32 R173, R30, 0x10000, RZ ;  /* 0x000100001ead7824 */ /* 0x020fe200078e00ff */
[----:B------:R-:W-:Y:S06]  /*4d40*/  BRA `(.L_x_3429) ;  /* 0x00000000001c7947 */ /* 0x000fec0003800000 */
.L_x_3428:
[----:B0-----:R-:W-:-:S04]  /*4d50*/  ISETP.NE.AND P6, PT, R6, RZ, PT ;  /* 0x000000ff0600720c */ /* 0x001fc80003fc5270 */
[----:B------:R-:W-:-:S05]  /*4d60*/  FSEL R172, R2, RZ, !P6 ;  /* 0x000000ff02ac7208 */ /* 0x000fca0007000000 */
[----:B------:R-:W-:Y:S01]  /*4d70*/  FFMA.FTZ R173, R211, R176, R172 ;  /* 0x000000b0d3ad7223 */ /* 0x000fe200000100ac */
[----:B-----5:R-:W-:-:S03]  /*4d80*/  @P4 SHF.L.U32 R172, R30, 0x10, RZ ;  /* 0x000000101eac4819 */ /* 0x020fc600000006ff */
[----:B------:R-:W-:-:S04]  /*4d90*/  FADD.FTZ R173, R214, -R173 ;  /* 0x800000add6ad7221 */ /* 0x000fc80000010000 */
[----:B------:R-:W-:-:S04]  /*4da0*/  FMUL.FTZ R173, R4, R173 ;  /* 0x000000ad04ad7220 */ /* 0x000fc80000410000 */
[----:B------:R-:W-:-:S07]  /*4db0*/  @P4 FADD.FTZ R173, R173, R172 ;  /* 0x000000acadad4221 */ /* 0x000fce0000010000 */
.L_x_3429:
[----:B------:R-:W-:Y:S05]  /*4dc0*/  BSYNC B1 ;  /* 0x0000000000017941 */ /* 0x000fea0003800000 */
.L_x_3427:
        /* <DEDUP_REMOVED lines=14> */
.L_x_3431:
[----:B------:R-:W-:Y:S05]  /*4eb0*/  BSYNC B1 ;  /* 0x0000000000017941 */ /* 0x000fea0003800000 */
.L_x_3430:
        /* <DEDUP_REMOVED lines=8> */
.L_x_3433:
        /* <DEDUP_REMOVED lines=8> */
.L_x_3434:
[----:B------:R-:W-:Y:S05]  /*4fc0*/  BSYNC B1 ;  /* 0x0000000000017941 */ /* 0x000fea0003800000 */
.L_x_3432:
        /* <DEDUP_REMOVED lines=15> */
.L_x_3436:
[----:B------:R-:W-:Y:S05]  /*50c0*/  BSYNC B1 ;  /* 0x0000000000017941 */ /* 0x000fea0003800000 */
.L_x_3435:
[----:B------:R-:W-:Y:S01]  /*50d0*/  BSSY B1, `(.L_x_3437) ;  /* 0x000000e000017945 */ /* 0x000fe20003800000 */
[----:B------:R-:W-:-:S03]  /*50e0*/  @P5 PRMT R170, R170, 0x5410, R172 ;  /* 0x00005410aaaa5816 */ /* 0x000fc600000000ac */
[----:B------:R-:W-:Y:S05]  /*50f0*/  @P2 BRA `(.L_x_3438) ;  /* 0x0000000000102947 */ /* 0x000fea0003800000 */
[----:B------:R-:W-:Y:S01]  /*5100*/  HFMA2.MMA R173, -RZ, RZ, 0, 0 ;  /* 0x00000000ffad7435 */ /* 0x000fe200000001ff */
[----:B------:R-:W-:Y:S10]  /*5110*/  @!P4 BRA `(.L_x_3439) ;  /* 0x000000000024c947 */ /* 0x000ff40003800000 */
[----:B-----5:R-:W-:Y:S01]  /*5120*/  SHF.L.U32 R173, R31, 0x10, RZ ;  /* 0x000000101fad7819 */ /* 0x020fe200000006ff */
[----:B------:R-:W-:Y:S06]  /*5130*/  BRA `(.L_x_3439) ;  /* 0x00000000001c7947 */ /* 0x000fec0003800000 */
.L_x_3438:
[----:B0-----:R-:W-:-:S04]  /*5140*/  ISETP.NE.AND P6, PT, R6, RZ, PT ;  /* 0x000000ff0600720c */ /* 0x001fc80003fc5270 */
[----:B------:R-:W-:-:S05]  /*5150*/  FSEL R172, R2, RZ, !P6 ;  /* 0x000000ff02ac7208 */ /* 0x000fca0007000000 */
[----:B------:R-:W-:Y:S01]  /*5160*/  FFMA.FTZ R173, R213, R176, R172 ;  /* 0x000000b0d5ad7223 */ /* 0x000fe200000100ac */
[----:B-----5:R-:W-:-:S03]  /*5170*/  @P4 SHF.L.U32 R172, R31, 0x10, RZ ;  /* 0x000000101fac4819 */ /* 0x020fc600000006ff */
[----:B------:R-:W-:-:S04]  /*5180*/  FADD.FTZ R173, R224, -R173 ;  /* 0x800000ade0ad7221 */ /* 0x000fc80000010000 */
[----:B------:R-:W-:-:S04]  /*5190*/  FMUL.FTZ R173, R4, R173 ;  /* 0x000000ad04ad7220 */ /* 0x000fc80000410000 */
[----:B------:R-:W-:-:S07]  /*51a0*/  @P4 FADD.FTZ R173, R173, R172 ;  /* 0x000000acadad4221 */ /* 0x000fce0000010000 */
.L_x_3439:
[----:B------:R-:W-:Y:S05]  /*51b0*/  BSYNC B1 ;  /* 0x0000000000017941 */ /* 0x000fea0003800000 */
.L_x_3437:
        /* <DEDUP_REMOVED lines=14> */
.L_x_3441:
[----:B------:R-:W-:Y:S05]  /*52a0*/  BSYNC B1 ;  /* 0x0000000000017941 */ /* 0x000fea0003800000 */
.L_x_3440:
        /* <DEDUP_REMOVED lines=8> */
.L_x_3443:
[----:B0-----:R-:W-:-:S04]  /*5330*/  ISETP.NE.AND P2, PT, R6, RZ, PT ;  /* 0x000000ff0600720c */ /* 0x001fc80003f45270 */
[----:B------:R-:W-:Y:S02]  /*5340*/  FSEL R173, R2, RZ, !P2 ;  /* 0x000000ff02ad7208 */ /* 0x000fe40005000000 */
[----:B-----5:R-:W-:-:S03]  /*5350*/  @P4 PRMT R2, R31, 0x7632, R2 ;  /* 0x000076321f024816 */ /* 0x020fc60000000002 */
[----:B------:R-:W-:Y:S02]  /*5360*/  FFMA.FTZ R176, R226, R176, R173 ;  /* 0x000000b0e2b07223 */ /* 0x000fe400000100ad */
[----:B------:R-:W-:Y:S02]  /*5370*/  @P4 IMAD.U32 R175, R2, 0x10000, RZ ;  /* 0x0001000002af4824 */ /* 0x000fe400078e00ff */
[----:B------:R-:W-:-:S04]  /*5380*/  FADD.FTZ R173, R223, -R176 ;  /* 0x800000b0dfad7221 */ /* 0x000fc80000010000 */
[----:B------:R-:W-:-:S04]  /*5390*/  FMUL.FTZ R4, R4, R173 ;  /* 0x000000ad04047220 */ /* 0x000fc80000410000 */
[----:B------:R-:W-:-:S07]  /*53a0*/  @P4 FADD.FTZ R4, R4, R175 ;  /* 0x000000af04044221 */ /* 0x000fce0000010000 */
.L_x_3444:
[----:B------:R-:W-:Y:S05]  /*53b0*/  BSYNC B1 ;  /* 0x0000000000017941 */ /* 0x000fea0003800000 */
.L_x_3442:
        /* <DEDUP_REMOVED lines=20> */
.L_x_3446:
[----:B------:R-:W-:Y:S05]  /*5500*/  BSYNC B1 ;  /* 0x0000000000017941 */ /* 0x000fea0003800000 */
.L_x_3445:
[----:B------:R3:W-:Y:S04]  /*5510*/  @P5 STG.E.128 desc[UR4][R174.64], R168 ;  /* 0x000000a8ae005986 */ /* 0x0007e8000c101d04 */
[----:B------:R3:W-:Y:S02]  /*5520*/  @P3 STG.E.128 desc[UR4][R172.64], R164 ;  /* 0x000000a4ac003986 */ /* 0x0007e4000c101d04 */
.L_x_3404:
[----:B------:R-:W-:Y:S05]  /*5530*/  BSYNC B0 ;  /* 0x0000000000007941 */ /* 0x000fea0003800000 */
.L_x_3403:
[----:B------:R-:W-:Y:S02]  /*5540*/  IADD3 R5, R5, UR14, RZ ;  /* 0x0000000e05057c10 */ /* 0x000fe4000fffe0ff */
[----:B------:R-:W-:Y:S02]  /*5550*/  ISETP.NE.AND P3, PT, R225, RZ, PT ;  /* 0x000000ffe100720c */ /* 0x000fe40003f65270 */
[----:B------:R-:W-:Y:S02]  /*5560*/  ISETP.GE.AND P2, PT, R5, UR15, PT ;  /* 0x0000000f05007c0c */ /* 0x000fe4000bf46270 */
[----:B------:R-:W-:-:S11]  /*5570*/  SEL R182, RZ, 0x1, P3 ;  /* 0x00000001ffb67807 */ /* 0x000fd60001800000 */
[----:B------:R-:W-:Y:S05]  /*5580*/  @!P2 BRA `(.L_x_3447) ;  /* 0xffffffb00008a947 */ /* 0x000fea000383ffff */
.L_x_3302:
        /* <DEDUP_REMOVED lines=8> */
[----:B------:R-:W1:Y:S08]  /*5610*/  LDC.64 R4, c[0x0][0x2d8] ;  /* 0x0000b600ff047b82 */ /* 0x000e700000000a00 */
[----:B0-----:R-:W0:Y:S01]  /*5620*/  LDC.64 R6, c[0x0][0x2f0] ;  /* 0x0000bc00ff067b82 */ /* 0x001e220000000a00 */
[----:B----4-:R-:W-:-:S05]  /*5630*/  IMAD.WIDE.U32 R2, R9, 0x20, R2 ;  /* 0x0000002009027825 */ /* 0x010fca00078e0002 */
[----:B------:R4:W-:Y:S01]  /*5640*/  STG.E.128 desc[UR4][R2.64], R84 ;  /* 0x0000005402007986 */ /* 0x0009e2000c101d04 */
[----:B-1----:R-:W-:-:S03]  /*5650*/  IMAD.WIDE.U32 R4, R9, 0x20, R4 ;  /* 0x0000002009047825 */ /* 0x002fc600078e0004 */
[----:B------:R4:W-:Y:S04]  /*5660*/  STG.E.128 desc[UR4][R2.64+0x10], R80 ;  /* 0x0000105002007986 */ /* 0x0009e8000c101d04 */
[----:B------:R4:W-:Y:S01]  /*5670*/  STG.E.128 desc[UR4][R4.64], R108 ;  /* 0x0000006c04007986 */ /* 0x0009e2000c101d04 */
[----:B0-----:R-:W-:-:S03]  /*5680*/  IMAD.WIDE.U32 R6, R9, 0x20, R6 ;  /* 0x0000002009067825 */ /* 0x001fc600078e0006 */
[----:B------:R4:W-:Y:S01]  /*5690*/  STG.E.128 desc[UR4][R4.64+0x10], R104 ;  /* 0x0000106804007986 */ /* 0x0009e2000c101d04 */
[----:B------:R-:W-:-:S03]  /*56a0*/  VIADD R9, R9, 0x100 ;  /* 0x0000010009097836 */ /* 0x000fc60000000000 */
[----:B------:R4:W-:Y:S04]  /*56b0*/  STG.E.128 desc[UR4][R6.64], R60 ;  /* 0x0000003c06007986 */ /* 0x0009e8000c101d04 */
[----:B------:R4:W-:Y:S02]  /*56c0*/  STG.E.128 desc[UR4][R6.64+0x10], R56 ;  /* 0x0000103806007986 */ /* 0x0009e4000c101d04 */
.L_x_3449:
[----:B------:R-:W-:Y:S05]  /*56d0*/  BSYNC B0 ;  /* 0x0000000000007941 */ /* 0x000fea0003800000 */
.L_x_3448:
[----:B------:R-:W-:Y:S04]  /*56e0*/  BSSY B0, `(.L_x_3450) ;  /* 0x000000f000007945 */ /* 0x000fe80003800000 */
[----:B------:R-:W-:Y:S05]  /*56f0*/  @!P1 BRA `(.L_x_3451) ;  /* 0x0000000000349947 */ /* 0x000fea0003800000 */
[----:B----4-:R-:W4:Y:S08]  /*5700*/  LDC.64 R2, c[0x0][0x2d0] ;  /* 0x0000b400ff027b82 */ /* 0x010f300000000a00 */
        /* <DEDUP_REMOVED lines=12> */
.L_x_3451:
[----:B------:R-:W-:Y:S05]  /*57d0*/  BSYNC B0 ;  /* 0x0000000000007941 */ /* 0x000fea0003800000 */
.L_x_3450:
[----:B------:R-:W-:-:S13]  /*57e0*/  ISETP.NE.AND P0, PT, R0, RZ, PT ;  /* 0x000000ff0000720c */ /* 0x000fda0003f05270 */
[----:B------:R-:W-:Y:S05]  /*57f0*/  @!P0 EXIT ;  /* 0x000000000000894d */ /* 0x000fea0003800000 */
[----:B----4-:R-:W4:Y:S08]  /*5800*/  LDC.64 R2, c[0x0][0x2d0] ;  /* 0x0000b400ff027b82 */ /* 0x010f300000000a00 */
[----:B------:R-:W1:Y:S08]  /*5810*/  LDC.64 R4, c[0x0][0x2d8] ;  /* 0x0000b600ff047b82 */ /* 0x000e700000000a00 */
[----:B0-----:R-:W0:Y:S01]  /*5820*/  LDC.64 R6, c[0x0][0x2f0] ;  /* 0x0000bc00ff067b82 */ /* 0x001e220000000a00 */
[----:B----4-:R-:W-:-:S05]  /*5830*/  IMAD.WIDE.U32 R2, R9, 0x20, R2 ;  /* 0x0000002009027825 */ /* 0x010fca00078e0002 */
        /* <DEDUP_REMOVED lines=9> */
.L_x_3314:
[----:B------:R-:W-:Y:S01]  /*58d0*/  HFMA2.MMA R184, -RZ, RZ, 0, 9.5367431640625e-07 ;  /* 0x00000010ffb87435 */ /* 0x000fe200000001ff */
[----:B------:R-:W-:Y:S01]  /*58e0*/  MOV R183, R227 ;  /* 0x000000e300b77202 */ /* 0x000fe20000000f00 */
[----:B------:R-:W-:Y:S01]  /*58f0*/  IMAD.MOV.U32 R185, RZ, RZ, 0x1f ;  /* 0x0000001fffb97424 */ /* 0x000fe200078e00ff */
[----:B------:R-:W-:-:S08]  /*5900*/  MOV R182, 0xffffffff ;  /* 0xffffffff00b67802 */ /* 0x000fd00000000f00 */
[----:B0----5:R-:W-:Y:S05]  /*5910*/  WARPSYNC.COLLECTIVE R182, `(.L_x_3452) ;  /* 0x00000000b6087348 */ /* 0x021fea0003c00000 */
[----:B------:R1:W2:Y:S02]  /*5920*/  SHFL.DOWN P5, R219, R183, R184, R185 ;  /* 0x080000b8b7db7389 */ /* 0x0002a400000a00b9 */
[----:B012--5:R-:W-:Y:S01]  /*5930*/  ENDCOLLECTIVE ;  /* 0x000000000000791b */ /* 0x027fe20003800000 */
.L_x_3452:
[----:B------:R-:W-:Y:S02]  /*5940*/  MOV R183, R228 ;  /* 0x000000e400b77202 */ /* 0x000fe40000000f00 */
[----:B------:R-:W-:-:S07]  /*5950*/  MOV R174, R219 ;  /* 0x000000db00ae7202 */ /* 0x000fce0000000f00 */
[----:B------:R-:W-:Y:S05]  /*5960*/  WARPSYNC.COLLECTIVE R182, `(.L_x_3453) ;  /* 0x00000000b6087348 */ /* 0x000fea0003c00000 */
[----:B------:R0:W1:Y:S02]  /*5970*/  SHFL.DOWN P5, R219, R183, R184, R185 ;  /* 0x080000b8b7db7389 */ /* 0x00006400000a00b9 */
[----:B01----:R-:W-:Y:S01]  /*5980*/  ENDCOLLECTIVE ;  /* 0x000000000000791b */ /* 0x003fe20003800000 */
.L_x_3453:
[----:B------:R-:W-:Y:S01]  /*5990*/  FADD.FTZ R174, R174, R227 ;  /* 0x000000e3aeae7221 */ /* 0x000fe20000010000 */
[----:B------:R-:W-:-:S04]  /*59a0*/  HFMA2.MMA R184, -RZ, RZ, 0, 4.76837158203125e-07 ;  /* 0x00000008ffb87435 */ /* 0x000fc800000001ff */
[----:B------:R-:W-:Y:S01]  /*59b0*/  MOV R183, R174 ;  /* 0x000000ae00b77202 */ /* 0x000fe20000000f00 */
[----:B------:R-:W-:-:S07]  /*59c0*/  IMAD.MOV.U32 R175, RZ, RZ, R219 ;  /* 0x000000ffffaf7224 */ /* 0x000fce00078e00db */
[----:B------:R-:W-:Y:S05]  /*59d0*/  WARPSYNC.COLLECTIVE R182, `(.L_x_3454) ;  /* 0x00000000b6087348 */ /* 0x000fea0003c00000 */
[----:B------:R0:W1:Y:S02]  /*59e0*/  SHFL.DOWN P5, R219, R183, R184, R185 ;  /* 0x080000b8b7db7389 */ /* 0x00006400000a00b9 */
[----:B01----:R-:W-:Y:S01]  /*59f0*/  ENDCOLLECTIVE ;  /* 0x000000000000791b */ /* 0x003fe20003800000 */
.L_x_3454:
[----:B------:R-:W-:-:S04]  /*5a00*/  FADD.FTZ R175, R175, R228 ;  /* 0x000000e4afaf7221 */ /* 0x000fc80000010000 */
[----:B------:R-:W-:Y:S01]  /*5a10*/  IMAD.MOV.U32 R183, RZ, RZ, R175 ;  /* 0x000000ffffb77224 */ /* 0x000fe200078e00af */
[----:B------:R-:W-:-:S07]  /*5a20*/  MOV R177, R219 ;  /* 0x000000db00b17202 */ /* 0x000fce0000000f00 */
[----:B------:R-:W-:Y:S05]  /*5a30*/  WARPSYNC.COLLECTIVE R182, `(.L_x_3455) ;  /* 0x00000000b6087348 */ /* 0x000fea0003c00000 */
[----:B------:R0:W1:Y:S02]  /*5a40*/  SHFL.DOWN P5, R219, R183, R184, R185 ;  /* 0x080000b8b7db7389 */ /* 0x00006400000a00b9 */
[----:B01----:R-:W-:Y:S01]  /*5a50*/  ENDCOLLECTIVE ;  /* 0x000000000000791b */ /* 0x003fe20003800000 */
.L_x_3455:
[----:B------:R-:W-:Y:S01]  /*5a60*/  FADD.FTZ R177, R174, R177 ;  /* 0x000000b1aeb17221 */ /* 0x000fe20000010000 */
[----:B------:R-:W-:-:S04]  /*5a70*/  HFMA2.MMA R184, -RZ, RZ, 0, 2.384185791015625e-07 ;  /* 0x00000004ffb87435 */ /* 0x000fc800000001ff */
[----:B------:R-:W-:Y:S02]  /*5a80*/  MOV R183, R177 ;  /* 0x000000b100b77202 */ /* 0x000fe40000000f00 */
[----:B------:R-:W-:-:S07]  /*5a90*/  MOV R176, R219 ;  /* 0x000000db00b07202 */ /* 0x000fce0000000f00 */
[----:B------:R-:W-:Y:S05]  /*5aa0*/  WARPSYNC.COLLECTIVE R182, `(.L_x_3456) ;  /* 0x00000000b6087348 */ /* 0x000fea0003c00000 */
[----:B------:R0:W1:Y:S02]  /*5ab0*/  SHFL.DOWN P5, R219, R183, R184, R185 ;  /* 0x080000b8b7db7389 */ /* 0x00006400000a00b9 */
[----:B01----:R-:W-:Y:S01]  /*5ac0*/  ENDCOLLECTIVE ;  /* 0x000000000000791b */ /* 0x003fe20003800000 */
.L_x_3456:
[----:B------:R-:W-:-:S05]  /*5ad0*/  FADD.FTZ R176, R175, R176 ;  /* 0x000000b0afb07221 */ /* 0x000fca0000010000 */
[----:B------:R-:W-:Y:S01]  /*5ae0*/  MOV R183, R176 ;  /* 0x000000b000b77202 */ /* 0x000fe20000000f00 */
[----:B------:R-:W-:-:S07]  /*5af0*/  IMAD.MOV.U32 R178, RZ, RZ, R219 ;  /* 0x000000ffffb27224 */ /* 0x000fce00078e00db */
[----:B------:R-:W-:Y:S05]  /*5b00*/  WARPSYNC.COLLECTIVE R182, `(.L_x_3457) ;  /* 0x00000000b6087348 */ /* 0x000fea0003c00000 */
[----:B------:R0:W1:Y:S02]  /*5b10*/  SHFL.DOWN P5, R219, R183, R184, R185 ;  /* 0x080000b8b7db7389 */ /* 0x00006400000a00b9 */
[----:B01----:R-:W-:Y:S01]  /*5b20*/  ENDCOLLECTIVE ;  /* 0x000000000000791b */ /* 0x003fe20003800000 */
.L_x_3457:
[----:B------:R-:W-:-:S05]  /*5b30*/  FADD.FTZ R178, R177, R178 ;  /* 0x000000b2b1b27221 */ /* 0x000fca0000010000 */
[----:B------:R-:W-:Y:S01]  /*5b40*/  MOV R183, R178 ;  /* 0x000000b200b77202 */ /* 0x000fe20000000f00 */
[----:B------:R-:W-:Y:S01]  /*5b50*/  IMAD.MOV.U32 R184, RZ, RZ, 0x2 ;  /* 0x00000002ffb87424 */ /* 0x000fe200078e00ff */
[----:B------:R-:W-:-:S07]  /*5b60*/  MOV R179, R219 ;  /* 0x000000db00b37202 */ /* 0x000fce0000000f00 */
[----:B------:R-:W-:Y:S05]  /*5b70*/  WARPSYNC.COLLECTIVE R182, `(.L_x_3458) ;  /* 0x00000000b6087348 */ /* 0x000fea0003c00000 */
[----:B------:R0:W1:Y:S02]  /*5b80*/  SHFL.DOWN P5, R219, R183, R184, R185 ;  /* 0x080000b8b7db7389 */ /* 0x00006400000a00b9 */
[----:B01----:R-:W-:Y:S01]  /*5b90*/  ENDCOLLECTIVE ;  /* 0x000000000000791b */ /* 0x003fe20003800000 */
.L_x_3458:
[----:B------:R-:W-:-:S05]  /*5ba0*/  FADD.FTZ R179, R176, R179 ;  /* 0x000000b3b0b37221 */ /* 0x000fca0000010000 */
[----:B------:R-:W-:Y:S02]  /*5bb0*/  MOV R183, R179 ;  /* 0x000000b300b77202 */ /* 0x000fe40000000f00 */
[----:B------:R-:W-:-:S07]  /*5bc0*/  MOV R181, R219 ;  /* 0x000000db00b57202 */ /* 0x000fce0000000f00 */
[----:B------:R-:W-:Y:S05]  /*5bd0*/  WARPSYNC.COLLECTIVE R182, `(.L_x_3459) ;  /* 0x00000000b6087348 */ /* 0x000fea0003c00000 */
[----:B------:R0:W1:Y:S02]  /*5be0*/  SHFL.DOWN P5, R219, R183, R184, R185 ;  /* 0x080000b8b7db7389 */ /* 0x00006400000a00b9 */
[----:B01----:R-:W-:Y:S01]  /*5bf0*/  ENDCOLLECTIVE ;  /* 0x000000000000791b */ /* 0x003fe20003800000 */
.L_x_3459:
[----:B------:R-:W-:Y:S01]  /*5c00*/  FADD.FTZ R181, R178, R181 ;  /* 0x000000b5b2b57221 */ /* 0x000fe20000010000 */
[----:B------:R-:W-:-:S03]  /*5c10*/  HFMA2.MMA R184, -RZ, RZ, 0, 5.9604644775390625e-08 ;  /* 0x00000001ffb87435 */ /* 0x000fc600000001ff */
[----:B------:R-:W-:Y:S01]  /*5c20*/  IMAD.MOV.U32 R183, RZ, RZ, R181 ;  /* 0x000000ffffb77224 */ /* 0x000fe200078e00b5 */
[----:B------:R-:W-:-:S07]  /*5c30*/  MOV R180, R219 ;  /* 0x000000db00b47202 */ /* 0x000fce0000000f00 */
[----:B------:R-:W-:Y:S05]  /*5c40*/  WARPSYNC.COLLECTIVE R182, `(.L_x_3460) ;  /* 0x00000000b6087348 */ /* 0x000fea0003c00000 */
[----:B------:R0:W1:Y:S02]  /*5c50*/  SHFL.DOWN P5, R219, R183, R184, R185 ;  /* 0x080000b8b7db7389 */ /* 0x00006400000a00b9 */
[----:B01----:R-:W-:Y:S01]  /*5c60*/  ENDCOLLECTIVE ;  /* 0x000000000000791b */ /* 0x003fe20003800000 */
.L_x_3460:
[----:B------:R-:W-:-:S05]  /*5c70*/  FADD.FTZ R180, R179, R180 ;  /* 0x000000b4b3b47221 */ /* 0x000fca0000010000 */
[----:B------:R-:W-:Y:S02]  /*5c80*/  MOV R183, R180 ;  /* 0x000000b400b77202 */ /* 0x000fe40000000f00 */
[----:B------:R-:W-:-:S07]  /*5c90*/  MOV R218, R219 ;  /* 0x000000db00da7202 */ /* 0x000fce0000000f00 */
[----:B------:R-:W-:Y:S05]  /*5ca0*/  WARPSYNC.COLLECTIVE R182, `(.L_x_3461) ;  /* 0x00000000b6087348 */ /* 0x000fea0003c00000 */
[----:B------:R0:W1:Y:S02]  /*5cb0*/  SHFL.DOWN P5, R219, R183, R184, R185 ;  /* 0x080000b8b7db7389 */ /* 0x00006400000a00b9 */
[----:B01----:R-:W-:Y:S01]  /*5cc0*/  ENDCOLLECTIVE ;  /* 0x000000000000791b */ /* 0x003fe20003800000 */
.L_x_3461:
[----:B------:R-:W-:Y:S05]  /*5cd0*/  BRA `(.L_x_3462) ;  /* 0xffffffc000807947 */ /* 0x000fea000383ffff */
.L_x_3463:
        /* <DEDUP_REMOVED lines=10> */
.L_x_11316:


//--------------------- .text._ZN10layer_norm22ln_bwd_finalize_kernelINS_22Kernel_traits_finalizeILj6144Ef13__nv_bfloat16S2_S2_fjLb1ELj1024ELj4ENS_18Kernel_traits_baseILj6144EfS2_S2_S2_fjLj1024EEEEELb1ELb1EEEvNS_9BwdParamsE --------------------------
	.section	.text._ZN10layer_norm22ln_bwd_finalize_kernelINS_22Kernel_traits_finalizeILj6144Ef13__nv_bfloat16S2_S2_fjLb1ELj1024ELj4ENS_18Kernel_traits_baseILj6144EfS2_S2_S2_fjLj1024EEEEELb1ELb1EEEvNS_9BwdParamsE,"ax",@progbits
	.align	128
        .global         _ZN10layer_norm22ln_bwd_finalize_kernelINS_22Kernel_traits_finalizeILj6144Ef13__nv_bfloat16S2_S2_fjLb1ELj1024ELj4ENS_18Kernel_traits_baseILj6144EfS2_S2_S2_fjLj1024EEEEELb1ELb1EEEvNS_9BwdParamsE
        .type           _ZN10layer_norm22ln_bwd_finalize_kernelINS_22Kernel_traits_finalizeILj6144Ef13__nv_bfloat16S2_S2_fjLb1ELj1024ELj4ENS_18Kernel_traits_baseILj6144EfS2_S2_S2_fjLj1024EEEEELb1ELb1EEEvNS_9BwdParamsE,@function
        .size           _ZN10layer_norm22ln_bwd_finalize_kernelINS_22Kernel_traits_finalizeILj6144Ef13__nv_bfloat16S2_S2_fjLb1ELj1024ELj4ENS_18Kernel_traits_baseILj6144EfS2_S2_S2_fjLj1024EEEEELb1ELb1EEEvNS_9BwdParamsE,(.L_x_11317 - _ZN10layer_norm22ln_bwd_finalize_kernelINS_22Kernel_traits_finalizeILj6144Ef13__nv_bfloat16S2_S2_fjLb1ELj1024ELj4ENS_18Kernel_traits_baseILj6144EfS2_S2_S2_fjLj1024EEEEELb1ELb1EEEvNS_9BwdParamsE)
        .other          _ZN10layer_norm22ln_bwd_finalize_kernelINS_22Kernel_traits_finalizeILj6144Ef13__nv_bfloat16S2_S2_fjLb1ELj1024ELj4ENS_18Kernel_traits_baseILj6144EfS2_S2_S2_fjLj1024EEEEELb1ELb1EEEvNS_9BwdParamsE,@"STO_CUDA_ENTRY STV_DEFAULT"
_ZN10layer_norm22ln_bwd_finalize_kernelINS_22Kernel_traits_finalizeILj6144Ef13__nv_bfloat16S2_S2_fjLb1ELj1024ELj4ENS_18Kernel_traits_baseILj6144EfS2_S2_S2_fjLj1024EEEEELb1ELb1EEEvNS_9BwdParamsE:
.text._ZN10layer_norm22ln_bwd_finalize_kernelINS_22Kernel_traits_finalizeILj6144Ef13__nv_bfloat16S2_S2_fjLb1ELj1024ELj4ENS_18Kernel_traits_baseILj6144EfS2_S2_S2_fjLj1024EEEEELb1ELb1EEEvNS_9BwdParamsE:
        /* <DEDUP_REMOVED lines=25> */
.L_x_3475:
        /* <DEDUP_REMOVED lines=20> */
[CC--:B------:R-:W-:Y:S02]  /*02d0*/  ISETP.GE.U32.AND P1, PT, R21.reuse, R8.reuse, PT ;  /* 0x000000081500720c */ /* 0x0c0fe40003f26070 */
[----:B------:R-:W-:-:S04]  /*02e0*/  IADD3 R9, -R21, R8, RZ ;  /* 0x0000000815097210 */ /* 0x000fc80007ffe1ff */
        /* <DEDUP_REMOVED lines=9> */
[----:B------:R-:W-:Y:S01]  /*0380*/  PLOP3.LUT P2, PT, PT, PT, PT, 0x8, 0x0 ;  /* 0x000000000000781c */ /* 0x000fe20003f4e170 */
[----:B------:R-:W-:-:S12]  /*0390*/  VIADD R9, R8, 0xffffffa0 ;  /* 0xffffffa008097836 */ /* 0x000fd80000000000 */
.L_x_3468:
        /* <DEDUP_REMOVED lines=49> */
.L_x_3467:
[----:B------:R-:W-:Y:S05]  /*06b0*/  BSYNC B1 ;  /* 0x0000000000017941 */ /* 0x000fea0003800000 */
.L_x_3466:
        /* <DEDUP_REMOVED lines=32> */
.L_x_3470:
[----:B------:R-:W-:Y:S05]  /*08c0*/  BSYNC B1 ;  /* 0x0000000000017941 */ /* 0x000fea0003800000 */
.L_x_3469:
        /* <DEDUP_REMOVED lines=16> */
.L_x_3465:
[----:B------:R-:W-:Y:S05]  /*09d0*/  BSYNC B0 ;  /* 0x0000000000007941 */ /* 0x000fea0003800000 */
.L_x_3464:
        /* <DEDUP_REMOVED lines=40> */
.L_x_3491:
        /* <DEDUP_REMOVED lines=8> */
.L_x_3471:
        /* <DEDUP_REMOVED lines=8> */
[----:B------:R-:W4:Y:S03]  /*0d60*/  LDC.64 R18, c[0x0][0x310] ;  /* 0x0000c400ff127b82 */ /* 0x000f260000000a00 */
[----:B01----:R-:W0:Y:S04]  /*0d70*/  LDS.64 R10, [R20+UR4+0x3080] ;  /* 0x00308004140a7984 */ /* 0x003e280008000a00 */
[----:B------:R-:W1:Y:S01]  /*0d80*/  LDS.64 R8, [R20+UR4+0x3100] ;  /* 0x0031000414087984 */ /* 0x000e620008000a00 */
[----:B------:R-:W5:Y:S01]  /*0d90*/  LDC.64 R14, c[0x0][0x330] ;  /* 0x0000cc00ff0e7b82 */ /* 0x000f620000000a00 */
[----:B--2---:R-:W-:-:S04]  /*0da0*/  IMAD.WIDE.U32 R16, R5, 0x8, R16 ;  /* 0x0000000805107825 */ /* 0x004fc800078e0010 */
[----:B----4-:R-:W-:-:S04]  /*0db0*/  IMAD.WIDE.U32 R18, R5, 0x8, R18 ;  /* 0x0000000805127825 */ /* 0x010fc800078e0012 */
[----:B-----5:R-:W-:Y:S01]  /*0dc0*/  IMAD.WIDE.U32 R14, R5, 0x8, R14 ;  /* 0x00000008050e7825 */ /* 0x020fe200078e000e */
[----:B---3--:R3:W-:Y:S04]  /*0dd0*/  STG.E.64 desc[UR6][R16.64], R12 ;  /* 0x0000000c10007986 */ /* 0x0087e8000c101b06 */
[----:B0-----:R3:W-:Y:S04]  /*0de0*/  STG.E.64 desc[UR6][R18.64], R10 ;  /* 0x0000000a12007986 */ /* 0x0017e8000c101b06 */
[----:B-1----:R3:W-:Y:S02]  /*0df0*/  STG.E.64 desc[UR6][R14.64], R8 ;  /* 0x000000080e007986 */ /* 0x0027e4000c101b06 */
.L_x_3474:
[----:B------:R-:W-:Y:S05]  /*0e00*/  BSYNC B0 ;  /* 0x0000000000007941 */ /* 0x000fea0003800000 */
.L_x_3473:
[C---:B------:R-:W-:Y:S01]  /*0e10*/  ISETP.GT.U32.AND P1, PT, R4.reuse, -0x1801, PT ;  /* 0xffffe7ff0400780c */ /* 0x040fe20003f24070 */
[----:B------:R-:W-:Y:S01]  /*0e20*/  VIADD R4, R4, 0x1800 ;  /* 0x0000180004047836 */ /* 0x000fe20000000000 */
[----:B------:R-:W-:-:S11]  /*0e30*/  IADD3 R5, R5, 0xc00, RZ ;  /* 0x00000c0005057810 */ /* 0x000fd60007ffe0ff */
[----:B------:R-:W-:Y:S05]  /*0e40*/  @P1 BRA `(.L_x_3475) ;  /* 0xfffffff000d01947 */ /* 0x000fea000383ffff */
[----:B------:R-:W-:Y:S05]  /*0e50*/  EXIT ;  /* 0x000000000000794d */ /* 0x000fea0003800000 */
.L_x_3472:
[----:B------:R-:W-:Y:S01]  /*0e60*/  HFMA2.MMA R22, -RZ, RZ, 0, 5.9604644775390625e-08 ;  /* 0x00000001ff167435 */ /* 0x000fe200000001ff */
[----:B---3--:R-:W-:Y:S02]  /*0e70*/  MOV R23, R8 ;  /* 0x0000000800177202 */ /* 0x008fe40000000f00 */
[----:B------:R-:W-:Y:S02]  /*0e80*/  MOV R25, 0x1f ;  /* 0x0000001f00197802 */ /* 0x000fe40000000f00 */
[----:B------:R-:W-:-:S07]  /*0e90*/  MOV R20, 0xffffffff ;  /* 0xffffffff00147802 */ /* 0x000fce0000000f00 */
[----:B012---:R-:W-:Y:S05]  /*0ea0*/  WARPSYNC.COLLECTIVE R20, `(.L_x_3476) ;  /* 0x0000000014087348 */ /* 0x007fea0003c00000 */
[----:B------:R3:W4:Y:S02]  /*0eb0*/  SHFL.BFLY P2, R21, R23, R22, R25 ;  /* 0x0c00001617157389 */ /* 0x0007240000040019 */
[----:B01234-:R-:W-:Y:S01]  /*0ec0*/  ENDCOLLECTIVE ;  /* 0x000000000000791b */ /* 0x01ffe20003800000 */
.L_x_3476:
[----:B------:R-:W-:Y:S01]  /*0ed0*/  HFMA2.MMA R22, -RZ, RZ, 0, 1.1920928955078125e-07 ;  /* 0x00000002ff167435 */ /* 0x000fe200000001ff */
[----:B------:R-:W-:-:S05]  /*0ee0*/  MOV R9, R21 ;  /* 0x0000001500097202 */ /* 0x000fca0000000f00 */
[----:B------:R-:W-:-:S05]  /*0ef0*/  FADD.FTZ R9, R8, R9 ;  /* 0x0000000908097221 */ /* 0x000fca0000010000 */
[----:B------:R-:W-:-:S07]  /*0f00*/  MOV R23, R9 ;  /* 0x0000000900177202 */ /* 0x000fce0000000f00 */
[----:B------:R-:W-:Y:S05]  /*0f10*/  WARPSYNC.COLLECTIVE R20, `(.L_x_3477) ;  /* 0x0000000014087348 */ /* 0x000fea0003c00000 */
[----:B------:R0:W1:Y:S02]  /*0f20*/  SHFL.BFLY P2, R21, R23, R22, R25 ;  /* 0x0c00001617157389 */ /* 0x0000640000040019 */
[----:B01----:R-:W-:Y:S01]  /*0f30*/  ENDCOLLECTIVE ;  /* 0x000000000000791b */ /* 0x003fe20003800000 */
.L_x_3477:
[----:B------:R-:W-:Y:S01]  /*0f40*/  HFMA2.MMA R22, -RZ, RZ, 0, 2.384185791015625e-07 ;  /* 0x00000004ff167435 */ /* 0x000fe200000001ff */
[----:B------:R-:W-:-:S04]  /*0f50*/  IMAD.MOV.U32 R12, RZ, RZ, R21 ;  /* 0x000000ffff0c7224 */ /* 0x000fc800078e0015 */
[----:B------:R-:W-:-:S05]  /*0f60*/  FADD.FTZ R12, R9, R12 ;  /* 0x0000000c090c7221 */ /* 0x000fca0000010000 */
[----:B------:R-:W-:-:S07]  /*0f70*/  MOV R23, R12 ;  /* 0x0000000c00177202 */ /* 0x000fce0000000f00 */
[----:B------:R-:W-:Y:S05]  /*0f80*/  WARPSYNC.COLLECTIVE R20, `(.L_x_3478) ;  /* 0x0000000014087348 */ /* 0x000fea0003c00000 */
[----:B------:R0:W1:Y:S02]  /*0f90*/  SHFL.BFLY P2, R21, R23, R22, R25 ;  /* 0x0c00001617157389 */ /* 0x0000640000040019 */
[----:B01----:R-:W-:Y:S01]  /*0fa0*/  ENDCOLLECTIVE ;  /* 0x000000000000791b */ /* 0x003fe20003800000 */
.L_x_3478:
[----:B------:R-:W-:Y:S01]  /*0fb0*/  HFMA2.MMA R22, -RZ, RZ, 0, 4.76837158203125e-07 ;  /* 0x00000008ff167435 */ /* 0x000fe200000001ff */
[----:B------:R-:W-:-:S05]  /*0fc0*/  MOV R13, R21 ;  /* 0x00000015000d7202 */ /* 0x000fca0000000f00 */
[----:B------:R-:W-:-:S05]  /*0fd0*/  FADD.FTZ R13, R12, R13 ;  /* 0x0000000d0c0d7221 */ /* 0x000fca0000010000 */
[----:B------:R-:W-:-:S07]  /*0fe0*/  MOV R23, R13 ;  /* 0x0000000d00177202 */ /* 0x000fce0000000f00 */
[----:B------:R-:W-:Y:S05]  /*0ff0*/  WARPSYNC.COLLECTIVE R20, `(.L_x_3479) ;  /* 0x0000000014087348 */ /* 0x000fea0003c00000 */
[----:B------:R0:W1:Y:S02]  /*1000*/  SHFL.BFLY P2, R21, R23, R22, R25 ;  /* 0x0c00001617157389 */ /* 0x0000640000040019 */
[----:B01----:R-:W-:Y:S01]  /*1010*/  ENDCOLLECTIVE ;  /* 0x000000000000791b */ /* 0x003fe20003800000 */
.L_x_3479:
[----:B------:R-:W-:Y:S01]  /*1020*/  HFMA2.MMA R22, -RZ, RZ, 0, 9.5367431640625e-07 ;  /* 0x00000010ff167435 */ /* 0x000fe200000001ff */
[----:B------:R-:W-:-:S05]  /*1030*/  MOV R8, R21 ;  /* 0x0000001500087202 */ /* 0x000fca0000000f00 */
[----:B------:R-:W-:-:S05]  /*1040*/  FADD.FTZ R9, R13, R8 ;  /* 0x000000080d097221 */ /* 0x000fca0000010000 */
[----:B------:R-:W-:-:S07]  /*1050*/  MOV R23, R9 ;  /* 0x0000000900177202 */ /* 0x000fce0000000f00 */
[----:B------:R-:W-:Y:S05]  /*1060*/  WARPSYNC.COLLECTIVE R20, `(.L_x_3480) ;  /* 0x0000000014087348 */ /* 0x000fea0003c00000 */
[----:B------:R0:W1:Y:S02]  /*1070*/  SHFL.BFLY P2, R21, R23, R22, R25 ;  /* 0x0c00001617157389 */ /* 0x0000640000040019 */
[----:B01----:R-:W-:Y:S01]  /*1080*/  ENDCOLLECTIVE ;  /* 0x000000000000791b */ /* 0x003fe20003800000 */
.L_x_3480:
[----:B------:R-:W-:Y:S01]  /*1090*/  HFMA2.MMA R22, -RZ, RZ, 0, 5.9604644775390625e-08 ;  /* 0x00000001ff167435 */ /* 0x000fe200000001ff */
[----:B------:R-:W-:Y:S01]  /*10a0*/  IMAD.MOV.U32 R23, RZ, RZ, R11 ;  /* 0x000000ffff177224 */ /* 0x000fe200078e000b */
[----:B------:R-:W-:-:S09]  /*10b0*/  MOV R8, R21 ;  /* 0x0000001500087202 */ /* 0x000fd20000000f00 */
[----:B------:R-:W-:Y:S05]  /*10c0*/  WARPSYNC.COLLECTIVE R20, `(.L_x_3481) ;  /* 0x0000000014087348 */ /* 0x000fea0003c00000 */
[----:B------:R0:W1:Y:S02]  /*10d0*/  SHFL.BFLY P2, R21, R23, R22, R25 ;  /* 0x0c00001617157389 */ /* 0x0000640000040019 */
[----:B01----:R-:W-:Y:S01]  /*10e0*/  ENDCOLLECTIVE ;  /* 0x000000000000791b */ /* 0x003fe20003800000 */
.L_x_3481:
[----:B------:R-:W-:Y:S01]  /*10f0*/  HFMA2.MMA R22, -RZ, RZ, 0, 1.1920928955078125e-07 ;  /* 0x00000002ff167435 */ /* 0x000fe200000001ff */
[----:B------:R-:W-:-:S05]  /*1100*/  MOV R12, R21 ;  /* 0x00000015000c7202 */ /* 0x000fca0000000f00 */
[----:B------:R-:W-:-:S05]  /*1110*/  FADD.FTZ R14, R11, R12 ;  /* 0x0000000c0b0e7221 */ /* 0x000fca0000010000 */
[----:B------:R-:W-:-:S07]  /*1120*/  MOV R23, R14 ;  /* 0x0000000e00177202 */ /* 0x000fce0000000f00 */
[----:B------:R-:W-:Y:S05]  /*1130*/  WARPSYNC.COLLECTIVE R20, `(.L_x_3482) ;  /* 0x0000000014087348 */ /* 0x000fea0003c00000 */
[----:B------:R0:W1:Y:S02]  /*1140*/  SHFL.BFLY P2, R21, R23, R22, R25 ;  /* 0x0c00001617157389 */ /* 0x0000640000040019 */
[----:B01----:R-:W-:Y:S01]  /*1150*/  ENDCOLLECTIVE ;  /* 0x000000000000791b */ /* 0x003fe20003800000 */
.L_x_3482:
[----:B------:R-:W-:Y:S01]  /*1160*/  HFMA2.MMA R22, -RZ, RZ, 0, 2.384185791015625e-07 ;  /* 0x00000004ff167435 */ /* 0x000fe200000001ff */
[----:B------:R-:W-:-:S05]  /*1170*/  MOV R13, R21 ;  /* 0x00000015000d7202 */ /* 0x000fca0000000f00 */
[----:B------:R-:W-:-:S05]  /*1180*/  FADD.FTZ R15, R14, R13 ;  /* 0x0000000d0e0f7221 */ /* 0x000fca0000010000 */
[----:B------:R-:W-:-:S07]  /*1190*/  MOV R23, R15 ;  /* 0x0000000f00177202 */ /* 0x000fce0000000f00 */
[----:B------:R-:W-:Y:S05]  /*11a0*/  WARPSYNC.COLLECTIVE R20, `(.L_x_3483) ;  /* 0x0000000014087348 */ /* 0x000fea0003c00000 */
[----:B------:R0:W1:Y:S02]  /*11b0*/  SHFL.BFLY P2, R21, R23, R22, R25 ;  /* 0x0c00001617157389 */ /* 0x0000640000040019 */
[----:B01----:R-:W-:Y:S01]  /*11c0*/  ENDCOLLECTIVE ;  /* 0x000000000000791b */ /* 0x003fe20003800000 */
.L_x_3483:
[----:B------:R-:W-:Y:S01]  /*11d0*/  IMAD.MOV.U32 R22, RZ, RZ, 0x8 ;  /* 0x00000008ff167424 */ /* 0x000fe200078e00ff */
[----:B------:R-:W-:-:S05]  /*11e0*/  MOV R16, R21 ;  /* 0x0000001500107202 */ /* 0x000fca0000000f00 */
[----:B------:R-:W-:-:S05]  /*11f0*/  FADD.FTZ R16, R15, R16 ;  /* 0x000000100f107221 */ /* 0x000fca0000010000 */
[----:B------:R-:W-:-:S07]  /*1200*/  MOV R23, R16 ;  /* 0x0000001000177202 */ /* 0x000fce0000000f00 */
[----:B------:R-:W-:Y:S05]  /*1210*/  WARPSYNC.COLLECTIVE R20, `(.L_x_3484) ;  /* 0x0000000014087348 */ /* 0x000fea0003c00000 */
[----:B------:R0:W1:Y:S02]  /*1220*/  SHFL.BFLY P2, R21, R23, R22, R25 ;  /* 0x0c00001617157389 */ /* 0x0000640000040019 */
[----:B01----:R-:W-:Y:S01]  /*1230*/  ENDCOLLECTIVE ;  /* 0x000000000000791b */ /* 0x003fe20003800000 */
.L_x_3484:
[----:B------:R-:W-:Y:S01]  /*1240*/  HFMA2.MMA R22, -RZ, RZ, 0, 9.5367431640625e-07 ;  /* 0x00000010ff167435 */ /* 0x000fe200000001ff */
[----:B------:R-:W-:-:S05]  /*1250*/  MOV R11, R21 ;  /* 0x00000015000b7202 */ /* 0x000fca0000000f00 */
[----:B------:R-:W-:-:S05]  /*1260*/  FADD.FTZ R11, R16, R11 ;  /* 0x0000000b100b7221 */ /* 0x000fca0000010000 */
[----:B------:R-:W-:-:S07]  /*1270*/  MOV R23, R11 ;  /* 0x0000000b00177202 */ /* 0x000fce0000000f00 */
[----:B------:R-:W-:Y:S05]  /*1280*/  WARPSYNC.COLLECTIVE R20, `(.L_x_3485) ;  /* 0x0000000014087348 */ /* 0x000fea0003c00000 */
[----:B------:R0:W1:Y:S02]  /*1290*/  SHFL.BFLY P2, R21, R23, R22, R25 ;  /* 0x0c00001617157389 */ /* 0x0000640000040019 */
[----:B01----:R-:W-:Y:S01]  /*12a0*/  ENDCOLLECTIVE ;  /* 0x000000000000791b */ /* 0x003fe20003800000 */
.L_x_3485:
[----:B------:R-:W-:Y:S01]  /*12b0*/  HFMA2.MMA R22, -RZ, RZ, 0, 5.9604644775390625e-08 ;  /* 0x00000001ff167435 */ /* 0x000fe200000001ff */
[----:B------:R-:W-:Y:S02]  /*12c0*/  MOV R23, R10 ;  /* 0x0000000a00177202 */ /* 0x000fe40000000f00 */
[----:B------:R-:W-:-:S08]  /*12d0*/  MOV R12, R21 ;  /* 0x00000015000c7202 */ /* 0x000fd00000000f00 */
[----:B------:R-:W-:Y:S05]  /*12e0*/  WARPSYNC.COLLECTIVE R20, `(.L_x_3486) ;  /* 0x0000000014087348 */ /* 0x000fea0003c00000 */
[----:B------:R0:W1:Y:S02]  /*12f0*/  SHFL.BFLY P2, R21, R23, R22, R25 ;  /* 0x0c00001617157389 */ /* 0x0000640000040019 */
[----:B01----:R-:W-:Y:S01]  /*1300*/  ENDCOLLECTIVE ;  /* 0x000000000000791b */ /* 0x003fe20003800000 */
.L_x_3486:
[----:B------:R-:W-:Y:S01]  /*1310*/  HFMA2.MMA R22, -RZ, RZ, 0, 1.1920928955078125e-07 ;  /* 0x00000002ff167435 */ /* 0x000fe200000001ff */
[----:B------:R-:W-:-:S05]  /*1320*/  MOV R13, R21 ;  /* 0x00000015000d7202 */ /* 0x000fca0000000f00 */
[----:B------:R-:W-:-:S05]  /*1330*/  FADD.FTZ R17, R10, R13 ;  /* 0x0000000d0a117221 */ /* 0x000fca0000010000 */
[----:B------:R-:W-:-:S07]  /*1340*/  MOV R23, R17 ;  /* 0x0000001100177202 */ /* 0x000fce0000000f00 */
[----:B------:R-:W-:Y:S05]  /*1350*/  WARPSYNC.COLLECTIVE R20, `(.L_x_3487) ;  /* 0x0000000014087348 */ /* 0x000fea0003c00000 */
[----:B------:R0:W1:Y:S02]  /*1360*/  SHFL.BFLY P2, R21, R23, R22, R25 ;  /* 0x0c00001617157389 */ /* 0x0000640000040019 */
[----:B01----:R-:W-:Y:S01]  /*1370*/  ENDCOLLECTIVE ;  /* 0x000000000000791b */ /* 0x003fe20003800000 */
.L_x_3487:
[----:B------:R-:W-:Y:S01]  /*1380*/  HFMA2.MMA R22, -RZ, RZ, 0, 2.384185791015625e-07 ;  /* 0x00000004ff167435 */ /* 0x000fe200000001ff */
[----:B------:R-:W-:-:S04]  /*1390*/  IMAD.MOV.U32 R16, RZ, RZ, R21 ;  /* 0x000000ffff107224 */ /* 0x000fc800078e0015 */
[----:B------:R-:W-:-:S05]  /*13a0*/  FADD.FTZ R18, R17, R16 ;  /* 0x0000001011127221 */ /* 0x000fca0000010000 */
[----:B------:R-:W-:-:S07]  /*13b0*/  MOV R23, R18 ;  /* 0x0000001200177202 */ /* 0x000fce0000000f00 */
[----:B------:R-:W-:Y:S05]  /*13c0*/  WARPSYNC.COLLECTIVE R20, `(.L_x_3488) ;  /* 0x0000000014087348 */ /* 0x000fea0003c00000 */
[----:B------:R0:W1:Y:S02]  /*13d0*/  SHFL.BFLY P2, R21, R23, R22, R25 ;  /* 0x0c00001617157389 */ /* 0x0000640000040019 */
[----:B01----:R-:W-:Y:S01]  /*13e0*/  ENDCOLLECTIVE ;  /* 0x000000000000791b */ /* 0x003fe20003800000 */
.L_x_3488:
[----:B------:R-:W-:Y:S01]  /*13f0*/  HFMA2.MMA R22, -RZ, RZ, 0, 4.76837158203125e-07 ;  /* 0x00000008ff167435 */ /* 0x000fe200000001ff */
[----:B------:R-:W-:-:S05]  /*1400*/  MOV R19, R21 ;  /* 0x0000001500137202 */ /* 0x000fca0000000f00 */
[----:B------:R-:W-:-:S05]  /*1410*/  FADD.FTZ R19, R18, R19 ;  /* 0x0000001312137221 */ /* 0x000fca0000010000 */
[----:B------:R-:W-:-:S07]  /*1420*/  MOV R23, R19 ;  /* 0x0000001300177202 */ /* 0x000fce0000000f00 */
[----:B------:R-:W-:Y:S05]  /*1430*/  WARPSYNC.COLLECTIVE R20, `(.L_x_3489) ;  /* 0x0000000014087348 */ /* 0x000fea0003c00000 */
[----:B------:R0:W1:Y:S02]  /*1440*/  SHFL.BFLY P2, R21, R23, R22, R25 ;  /* 0x0c00001617157389 */ /* 0x0000640000040019 */
[----:B01----:R-:W-:Y:S01]  /*1450*/  ENDCOLLECTIVE ;  /* 0x000000000000791b */ /* 0x003fe20003800000 */
.L_x_3489:
[----:B------:R-:W-:Y:S01]  /*1460*/  HFMA2.MMA R22, -RZ, RZ, 0, 9.5367431640625e-07 ;  /* 0x00000010ff167435 */ /* 0x000fe200000001ff */
[----:B------:R-:W-:-:S05]  /*1470*/  MOV R10, R21 ;  /* 0x00000015000a7202 */ /* 0x000fca0000000f00 */
[----:B------:R-:W-:-:S05]  /*1480*/  FADD.FTZ R10, R19, R10 ;  /* 0x0000000a130a7221 */ /* 0x000fca0000010000 */
[----:B------:R-:W-:-:S07]  /*1490*/  MOV R23, R10 ;  /* 0x0000000a00177202 */ /* 0x000fce0000000f00 */
[----:B------:R-:W-:Y:S05]  /*14a0*/  WARPSYNC.COLLECTIVE R20, `(.L_x_3490) ;  /* 0x0000000014087348 */ /* 0x000fea0003c00000 */
[----:B------:R0:W1:Y:S02]  /*14b0*/  SHFL.BFLY P2, R21, R23, R22, R25 ;  /* 0x0c00001617157389 */ /* 0x0000640000040019 */
[----:B01----:R-:W-:Y:S01]  /*14c0*/  ENDCOLLECTIVE ;  /* 0x000000000000791b */ /* 0x003fe20003800000 */
.L_x_3490:
[----:B------:R-:W-:Y:S01]  /*14d0*/  MOV R15, R21 ;  /* 0x00000015000f7202 */ /* 0x000fe20000000f00 */
[----:B------:R-:W-:Y:S06]  /*14e0*/  BRA `(.L_x_3491) ;  /* 0xfffffff400dc7947 */ /* 0x000fec000383ffff */
.L_x_3492:
        /* <DEDUP_REMOVED lines=9> */
.L_x_11317:


//--------------------- .text._ZN10layer_norm13ln_bwd_kernelINS_13Kernel_traitsIf13__nv_bfloat16S2_S2_fjLj6144ELj1ELj1ELj8ELj16ENS_18Kernel_traits_baseILj6144EfS2_S2_S2_fjLj256EEEEELb1ELb1ELb1ELb1EEEvNS_9BwdParamsE --------------------------
	.section	.text._ZN10layer_norm13ln_bwd_kernelINS_13Kernel_traitsIf13__nv_bfloat16S2_S2_fjLj6144ELj1ELj1ELj8ELj16ENS_18Kernel_traits_baseILj6144EfS2_S2_S2_fjLj256EEEEELb1ELb1ELb1ELb1EEEvNS_9BwdParamsE,"ax",@progbits
	.align	128
        .global         _ZN10layer_norm13ln_bwd_kernelINS_13Kernel_traitsIf13__nv_bfloat16S2_S2_fjLj6144ELj1ELj1ELj8ELj16ENS_18Kernel_traits_baseILj6144EfS2_S2_S2_fjLj256EEEEELb1ELb1ELb1ELb1EEEvNS_9BwdParamsE
        .type           _ZN10layer_norm13ln_bwd_kernelINS_13Kernel_traitsIf13__nv_bfloat16S2_S2_fjLj6144ELj1ELj1ELj8ELj16ENS_18Kernel_traits_baseILj6144EfS2_S2_S2_fjLj256EEEEELb1ELb1ELb1ELb1EEEvNS_9BwdParamsE,@function
        .size           _ZN10layer_norm13ln_bwd_kernelINS_13Kernel_traitsIf13__nv_bfloat16S2_S2_fjLj6144ELj1ELj1ELj8ELj16ENS_18Kernel_traits_baseILj6144EfS2_S2_S2_fjLj256EEEEELb1ELb1ELb1ELb1EEEvNS_9BwdParamsE,(.L_x_11318 - _ZN10layer_norm13ln_bwd_kernelINS_13Kernel_traitsIf13__nv_bfloat16S2_S2_fjLj6144ELj1ELj1ELj8ELj16ENS_18Kernel_traits_baseILj6144EfS2_S2_S2_fjLj256EEEEELb1ELb1ELb1ELb1EEEvNS_9BwdParamsE)
        .other          _ZN10layer_norm13ln_bwd_kernelINS_13Kernel_traitsIf13__nv_bfloat16S2_S2_fjLj6144ELj1ELj1ELj8ELj16ENS_18Kernel_traits_baseILj6144EfS2_S2_S2_fjLj256EEEEELb1ELb1ELb1ELb1EEEvNS_9BwdParamsE,@"STO_CUDA_ENTRY STV_DEFAULT"
_ZN10layer_norm13ln_bwd_kernelINS_13Kernel_traitsIf13__nv_bfloat16S2_S2_fjLj6144ELj1ELj1ELj8ELj16ENS_18Kernel_traits_baseILj6144EfS2_S2_S2_fjLj256EEEEELb1ELb1ELb1ELb1EEEvNS_9BwdParamsE:
.text._ZN10layer_norm13ln_bwd_kernelINS_13Kernel_traitsIf13__nv_bfloat16S2_S2_fjLj6144ELj1ELj1ELj8ELj16ENS_18Kernel_traits_baseILj6144EfS2_S2_S2_fjLj256EEEEELb1ELb1ELb1ELb1EEEvNS_9BwdParamsE:
[----:B------:R-:W-:Y:S01]  /*0000*/  LDC R1, c[0x0][0x28] ;  /* 0x00000a00ff017b82 */ /* 0x000fe20000000800 */
[----:B------:R-:W0:Y:S07]  /*0010*/  S2R R5, SR_TID.X ;  /* 0x0000000000057919 */ /* 0x000e2e0000002100 */
[----:B------:R-:W0:Y:S01]  /*0020*/  S2UR UR4, SR_CTAID.X ;  /* 0x00000000000479c3 */ /* 0x000e220000002500 */
[----:B------:R-:W-:Y:S01]  /*0030*/  ULDC UR12, c[0x0][0x290] ;  /* 0x0000a400000c7ab9 */ /* 0x000fe20000000800 */
[----:B------:R-:W-:Y:S01]  /*0040*/  ULDC.64 UR16, c[0x0][0x298] ;  /* 0x0000a60000107ab9 */ /* 0x000fe20000000a00 */
        /* <DEDUP_REMOVED lines=45> */
.L_x_3493:
        /* <DEDUP_REMOVED lines=58> */
.L_x_3623:
[----:B0-----:R-:W0:Y:S08]  /*06c0*/  LDC.64 R6, c[0x0][0x288] ;  /* 0x0000a200ff067b82 */ /* 0x001e300000000a00 */
[----:B------:R-:W1:Y:S08]  /*06d0*/  LDC.64 R178, c[0x0][0x258] ;  /* 0x00009600ffb27b82 */ /* 0x000e700000000a00 */
[----:B------:R-:W2:Y:S01]  /*06e0*/  LDC.64 R176, c[0x0][0x280] ;  /* 0x0000a000ffb07b82 */ /* 0x000ea20000000a00 */
[----:B0-----:R-:W-:-:S07]  /*06f0*/  IMAD.WIDE R6, R4, 0x4, R6 ;  /* 0x0000000404067825 */ /* 0x001fce00078e0206 */
[----:B------:R-:W0:Y:S01]  /*0700*/  LDC R185, c[0x0][0x218] ;  /* 0x00008600ffb97b82 */ /* 0x000e220000000800 */
[----:B------:R3:W4:Y:S01]  /*0710*/  LDG.E R188, desc[UR4][R6.64] ;  /* 0x0000000406bc7981 */ /* 0x000722000c1e1900 */
[----:B-1----:R-:W-:-:S06]  /*0720*/  IMAD.WIDE R180, R4, 0x4, R178 ;  /* 0x0000000404b47825 */ /* 0x002fcc00078e02b2 */
[----:B------:R-:W1:Y:S01]  /*0730*/  LDC.64 R182, c[0x0][0x250] ;  /* 0x00009400ffb67b82 */ /* 0x000e620000000a00 */
[----:B------:R-:W-:Y:S01]  /*0740*/  BSSY B0, `(.L_x_3495) ;  /* 0x000014c000007945 */ /* 0x000fe20003800000 */
[----:B-----5:R3:W5:Y:S01]  /*0750*/  LDG.E R0, desc[UR4][R180.64] ;  /* 0x00000004b4007981 */ /* 0x020762000c1e1900 */
[----:B--2---:R-:W-:-:S05]  /*0760*/  IMAD.WIDE R178, R4, 0x4, R176 ;  /* 0x0000000404b27825 */ /* 0x004fca00078e02b0 */
[----:B------:R-:W2:Y:S01]  /*0770*/  LDC.64 R176, c[0x0][0x2c8] ;  /* 0x0000b200ffb07b82 */ /* 0x000ea20000000a00 */
[----:B------:R2:W5:Y:S01]  /*0780*/  LDG.E R187, desc[UR4][R178.64] ;  /* 0x00000004b2bb7981 */ /* 0x000562000c1e1900 */
[----:B0-----:R-:W-:-:S05]  /*0790*/  IMAD R186, R4, R185, RZ ;  /* 0x000000b904ba7224 */ /* 0x001fca00078e02ff */
[----:B------:R-:W-:-:S04]  /*07a0*/  SHF.R.S32.HI R189, RZ, 0x1f, R186 ;  /* 0x0000001fffbd7819 */ /* 0x000fc800000114ba */
[----:B------:R-:W-:Y:S02]  /*07b0*/  LEA.HI R189, R189, R186, RZ, 0x3 ;  /* 0x000000babdbd7211 */ /* 0x000fe400078f18ff */
[----:B------:R-:W-:-:S04]  /*07c0*/  LOP3.LUT R186, R5, 0xff, RZ, 0xc0, !PT ;  /* 0x000000ff05ba7812 */ /* 0x000fc800078ec0ff */
[----:B------:R-:W-:Y:S01]  /*07d0*/  LEA.HI.SX32 R225, R189, R186, 0x1d ;  /* 0x000000babde17211 */ /* 0x000fe200078feaff */
[C---:B-1----:R-:W-:Y:S01]  /*07e0*/  IMAD.WIDE R182, R4.reuse, 0x4, R182 ;  /* 0x0000000404b67825 */ /* 0x042fe200078e02b6 */
[----:B------:R-:W-:Y:S02]  /*07f0*/  IADD3 R4, R4, UR10, RZ ;  /* 0x0000000a04047c10 */ /* 0x000fe4000fffe0ff */
[C---:B---3--:R-:W-:Y:S01]  /*0800*/  IADD3 R7, R225.reuse, 0x200, RZ ;  /* 0x00000200e1077810 */ /* 0x048fe20007ffe0ff */
[C---:B------:R-:W-:Y:S01]  /*0810*/  VIADD R6, R225.reuse, 0x100 ;  /* 0x00000100e1067836 */ /* 0x040fe20000000000 */
[----:B------:R-:W-:Y:S01]  /*0820*/  ISETP.GE.AND P3, PT, R4, UR11, PT ;  /* 0x0000000b04007c0c */ /* 0x000fe2000bf66270 */
[----:B--2---:R-:W-:-:S04]  /*0830*/  IMAD.WIDE.U32 R180, R225, 0x10, R176 ;  /* 0x00000010e1b47825 */ /* 0x004fc800078e00b0 */
[----:B------:R-:W-:-:S04]  /*0840*/  IMAD.WIDE.U32 R178, R6, 0x10, R176 ;  /* 0x0000001006b27825 */ /* 0x000fc800078e00b0 */
[----:B------:R-:W-:Y:S01]  /*0850*/  IMAD.WIDE.U32 R176, R7, 0x10, R176 ;  /* 0x0000001007b07825 */ /* 0x000fe200078e00b0 */
[----:B----4-:R-:W-:-:S13]  /*0860*/  ISETP.GT.AND P2, PT, R188, RZ, PT ;  /* 0x000000ffbc00720c */ /* 0x010fda0003f44270 */
[----:B------:R-:W-:Y:S05]  /*0870*/  @P2 BRA `(.L_x_3496) ;  /* 0x0000000000642947 */ /* 0x000fea0003800000 */
[----:B-----5:R-:W-:Y:S01]  /*0880*/  ISETP.GE.AND P4, PT, R187, 0x1, PT ;  /* 0x00000001bb00780c */ /* 0x020fe20003f86270 */
[----:B------:R-:W0:Y:S01]  /*0890*/  LDC.64 R208, c[0x0][0x240] ;  /* 0x00009000ffd07b82 */ /* 0x000e220000000a00 */
[----:B------:R-:W-:Y:S01]  /*08a0*/  IMAD.U32 R228, RZ, RZ, UR18 ;  /* 0x00000012ffe47e24 */ /* 0x000fe2000f8e00ff */
[----:B------:R-:W-:Y:S02]  /*08b0*/  MOV R227, UR19 ;  /* 0x0000001300e37c02 */ /* 0x000fe40008000f00 */
[----:B------:R-:W-:Y:S02]  /*08c0*/  MOV R213, RZ ;  /* 0x000000ff00d57202 */ /* 0x000fe40000000f00 */
        /* <DEDUP_REMOVED lines=20> */
.L_x_3496:
        /* <DEDUP_REMOVED lines=11> */
[----:B------:R-:W4:Y:S01]  /*0ac0*/  LDG.E.128 R28, desc[UR4][R28.64] ;  /* 0x000000041c1c7981 */ /* 0x000f22000c1e1d00 */
[----:B------:R-:W-:-:S04]  /*0ad0*/  IMAD.WIDE.U32 R20, R6, 0x10, R12 ;  /* 0x0000001006147825 */ /* 0x000fc800078e000c */
[C-C-:B-1----:R-:W-:Y:S01]  /*0ae0*/  IMAD.WIDE.U32 R24, R3.reuse, 0x10, R8.reuse ;  /* 0x0000001003187825 */ /* 0x142fe200078e0008 */
[----:B------:R-:W-:Y:S01]  /*0af0*/  IADD3 R3, R3, 0x200, RZ ;  /* 0x0000020003037810 */ /* 0x000fe20007ffe0ff */
[----:B------:R-:W4:Y:S02]  /*0b00*/  LDG.E.128 R20, desc[UR4][R20.64] ;  /* 0x0000000414147981 */ /* 0x000f24000c1e1d00 */
[----:B------:R-:W-:Y:S02]  /*0b10*/  IMAD.WIDE.U32 R16, R17, 0x10, R8 ;  /* 0x0000001011107825 */ /* 0x000fe400078e0008 */
[----:B------:R-:W4:Y:S02]  /*0b20*/  LDG.E.128 R24, desc[UR4][R24.64] ;  /* 0x0000000418187981 */ /* 0x000f24000c1e1d00 */
[----:B------:R-:W-:Y:S02]  /*0b30*/  IMAD.WIDE.U32 R12, R7, 0x10, R12 ;  /* 0x00000010070c7825 */ /* 0x000fe400078e000c */
[----:B------:R-:W4:Y:S02]  /*0b40*/  LDG.E.128 R16, desc[UR4][R16.64] ;  /* 0x0000000410107981 */ /* 0x000f24000c1e1d00 */
[----:B------:R-:W-:-:S02]  /*0b50*/  IMAD.WIDE.U32 R8, R3, 0x10, R8 ;  /* 0x0000001003087825 */ /* 0x000fc400078e0008 */
[----:B------:R-:W4:Y:S04]  /*0b60*/  LDG.E.128 R12, desc[UR4][R12.64] ;  /* 0x000000040c0c7981 */ /* 0x000f28000c1e1d00 */
[----:B------:R-:W4:Y:S01]  /*0b70*/  LDG.E.128 R8, desc[UR4][R8.64] ;  /* 0x0000000408087981 */ /* 0x000f22000c1e1d00 */
[----:B-----5:R-:W-:Y:S01]  /*0b80*/  ISETP.GE.AND P4, PT, R187, 0x1, PT ;  /* 0x00000001bb00780c */ /* 0x020fe20003f86270 */
[----:B------:R-:W-:-:S12]  /*0b90*/  HFMA2.MMA R213, -RZ, RZ, 0, 0 ;  /* 0x00000000ffd57435 */ /* 0x000fd800000001ff */
[----:B------:R-:W-:-:S05]  /*0ba0*/  @P4 IADD3 R188, R187, -0x1, RZ ;  /* 0xffffffffbbbc4810 */ /* 0x000fca0007ffe0ff */
[----:B------:R-:W-:-:S05]  /*0bb0*/  @P4 IMAD R188, R188, R185, RZ ;  /* 0x000000b9bcbc4224 */ /* 0x000fca00078e02ff */
[----:B------:R-:W-:-:S04]  /*0bc0*/  @P4 SHF.R.S32.HI R3, RZ, 0x1f, R188 ;  /* 0x0000001fff034819 */ /* 0x000fc800000114bc */
[----:B------:R-:W-:-:S04]  /*0bd0*/  @P4 LEA.HI R3, R3, R188, RZ, 0x3 ;  /* 0x000000bc03034211 */ /* 0x000fc800078f18ff */
        /* <DEDUP_REMOVED lines=19> */
[----:B0-----:R-:W-:Y:S02]  /*0d10*/  SHF.L.U32 R181, R30, 0x10, RZ ;  /* 0x000000101eb57819 */ /* 0x001fe400000006ff */
[----:B------:R-:W-:Y:S01]  /*0d20*/  PRMT R3, R28, 0x7632, R3 ;  /* 0x000076321c037816 */ /* 0x000fe20000000003 */
[----:B------:R-:W-:Y:S01]  /*0d30*/  IMAD.U32 R194, R194, 0x10000, RZ ;  /* 0x00010000c2c27824 */ /* 0x000fe200078e00ff */
[----:B------:R-:W-:Y:S02]  /*0d40*/  SHF.L.U32 R28, R28, 0x10, RZ ;  /* 0x000000101c1c7819 */ /* 0x000fe400000006ff */
[----:B-1----:R-:W-:Y:S01]  /*0d50*/  SHF.L.U32 R176, R31, 0x10, RZ ;  /* 0x000000101fb07819 */ /* 0x002fe200000006ff */
[----:B------:R-:W-:Y:S01]  /*0d60*/  FADD.FTZ R221, -R205, R194 ;  /* 0x000000c2cddd7221 */ /* 0x000fe20000010100 */
[----:B------:R-:W-:-:S02]  /*0d70*/  SHF.L.U32 R3, R3, 0x10, RZ ;  /* 0x0000001003037819 */ /* 0x000fc400000006ff */
[----:B------:R-:W-:Y:S02]  /*0d80*/  PRMT R188, R26, 0x7632, R188 ;  /* 0x000076321abc7816 */ /* 0x000fe400000000bc */
[C---:B------:R-:W-:Y:S02]  /*0d90*/  PRMT R178, R16.reuse, 0x7632, R178 ;  /* 0x0000763210b27816 */ /* 0x040fe400000000b2 */
[----:B------:R-:W-:Y:S02]  /*0da0*/  SHF.L.U32 R199, R16, 0x10, RZ ;  /* 0x0000001010c77819 */ /* 0x000fe400000006ff */
[C---:B------:R-:W-:Y:S01]  /*0db0*/  PRMT R16, R12.reuse, 0x7632, R16 ;  /* 0x000076320c107816 */ /* 0x040fe20000000010 */
[----:B------:R-:W-:Y:S01]  /*0dc0*/  IMAD.U32 R203, R15, 0x10000, RZ ;  /* 0x000100000fcb7824 */ /* 0x000fe200078e00ff */
[----:B------:R-:W-:Y:S01]  /*0dd0*/  SHF.L.U32 R198, R13, 0x10, RZ ;  /* 0x000000100dc67819 */ /* 0x000fe200000006ff */
[----:B------:R-:W-:Y:S01]  /*0de0*/  IMAD.U32 R12, R12, 0x10000, RZ ;  /* 0x000100000c0c7824 */ /* 0x000fe200078e00ff */
[----:B------:R-:W-:Y:S01]  /*0df0*/  PRMT R202, R15, 0x7632, R202 ;  /* 0x000076320fca7816 */ /* 0x000fe200000000ca */
[----:B------:R-:W-:Y:S01]  /*0e00*/  FADD.FTZ R15, -R205, R181 ;  /* 0x000000b5cd0f7221 */ /* 0x000fe20000010100 */
[C---:B------:R-:W-:Y:S01]  /*0e10*/  PRMT R182, R18.reuse, 0x7632, R182 ;  /* 0x0000763212b67816 */ /* 0x040fe200000000b6 */
[----:B------:R-:W-:Y:S01]  /*0e20*/  IMAD.U32 R191, R17, 0x10000, RZ ;  /* 0x0001000011bf7824 */ /* 0x000fe200078e00ff */
[----:B------:R-:W-:Y:S01]  /*0e30*/  SHF.L.U32 R189, R18, 0x10, RZ ;  /* 0x0000001012bd7819 */ /* 0x000fe200000006ff */
[C---:B------:R-:W-:Y:S01]  /*0e40*/  IMAD.U32 R201, R24.reuse, 0x10000, RZ ;  /* 0x0001000018c97824 */ /* 0x040fe200078e00ff */
[----:B------:R-:W-:-:S02]  /*0e50*/  PRMT R30, R24, 0x7632, R30 ;  /* 0x00007632181e7816 */ /* 0x000fc4000000001e */
[----:B------:R-:W-:Y:S01]  /*0e60*/  PRMT R180, R17, 0x7632, R180 ;  /* 0x0000763211b47816 */ /* 0x000fe200000000b4 */
[----:B------:R-:W-:Y:S01]  /*0e70*/  FADD.FTZ R17, -R205, R176 ;  /* 0x000000b0cd117221 */ /* 0x000fe20000010100 */
[----:B------:R-:W-:Y:S01]  /*0e80*/  PRMT R18, R13, 0x7632, R18 ;  /* 0x000076320d127816 */ /* 0x000fe20000000012 */
[----:B------:R-:W-:Y:S01]  /*0e90*/  FADD.FTZ R13, -R205, R28 ;  /* 0x0000001ccd0d7221 */ /* 0x000fe20000010100 */
[----:B------:R-:W-:Y:S01]  /*0ea0*/  PRMT R196, R31, 0x7632, R196 ;  /* 0x000076321fc47816 */ /* 0x000fe200000000c4 */
[----:B------:R-:W-:Y:S01]  /*0eb0*/  IMAD.U32 R193, R27, 0x10000, RZ ;  /* 0x000100001bc17824 */ /* 0x000fe200078e00ff */
[----:B------:R-:W-:Y:S01]  /*0ec0*/  SHF.L.U32 R177, R23, 0x10, RZ ;  /* 0x0000001017b17819 */ /* 0x000fe200000006ff */
[----:B------:R-:W-:Y:S01]  /*0ed0*/  FADD.FTZ R239, -R205, R12 ;  /* 0x0000000ccdef7221 */ /* 0x000fe20000010100 */
[----:B------:R-:W-:Y:S01]  /*0ee0*/  PRMT R192, R25, 0x7632, R192 ;  /* 0x0000763219c07816 */ /* 0x000fe200000000c0 */
[----:B------:R-:W-:Y:S01]  /*0ef0*/  FADD.FTZ R243, -R205, R198 ;  /* 0x000000c6cdf37221 */ /* 0x000fe20000010100 */
[----:B------:R-:W-:-:S02]  /*0f00*/  SHF.L.U32 R197, R25, 0x10, RZ ;  /* 0x0000001019c57819 */ /* 0x000fc400000006ff */
[----:B------:R-:W-:Y:S02]  /*0f10*/  SHF.L.U32 R195, R26, 0x10, RZ ;  /* 0x000000101ac37819 */ /* 0x000fe400000006ff */
[----:B------:R-:W-:Y:S02]  /*0f20*/  PRMT R31, R27, 0x7632, R31 ;  /* 0x000076321b1f7816 */ /* 0x000fe4000000001f */
[----:B------:R-:W-:Y:S02]  /*0f30*/  PRMT R200, R14, 0x7632, R200 ;  /* 0x000076320ec87816 */ /* 0x000fe400000000c8 */
[C---:B------:R-:W-:Y:S02]  /*0f40*/  PRMT R176, R11.reuse, 0x7632, R176 ;  /* 0x000076320bb07816 */ /* 0x040fe400000000b0 */
[----:B------:R-:W-:Y:S01]  /*0f50*/  SHF.L.U32 R181, R11, 0x10, RZ ;  /* 0x000000100bb57819 */ /* 0x000fe200000006ff */
[----:B------:R-:W-:Y:S01]  /*0f60*/  FMUL.FTZ R11, R0, R15 ;  /* 0x0000000f000b7220 */ /* 0x000fe20000410000 */
[----:B------:R-:W-:Y:S01]  /*0f70*/  PRMT R190, R29, 0x7632, R190 ;  /* 0x000076321dbe7816 */ /* 0x000fe200000000be */
[----:B------:R-:W-:Y:S01]  /*0f80*/  FADD.FTZ R217, -R205, R3 ;  /* 0x00000003cdd97221 */ /* 0x000fe20000010100 */
[----:B------:R-:W-:Y:S01]  /*0f90*/  PRMT R24, R20, 0x7632, R24 ;  /* 0x0000763214187816 */ /* 0x000fe20000000018 */
[----:B------:R-:W-:Y:S01]  /*0fa0*/  FMUL.FTZ R12, R0, R221 ;  /* 0x000000dd000c7220 */ /* 0x000fe20000410000 */
[----:B------:R-:W-:-:S02]  /*0fb0*/  PRMT R25, R21, 0x7632, R25 ;  /* 0x0000763215197816 */ /* 0x000fc40000000019 */
[----:B------:R-:W-:Y:S02]  /*0fc0*/  PRMT R26, R22, 0x7632, R26 ;  /* 0x00007632161a7816 */ /* 0x000fe4000000001a */
[----:B------:R-:W-:Y:S02]  /*0fd0*/  PRMT R27, R23, 0x7632, R27 ;  /* 0x00007632171b7816 */ /* 0x000fe4000000001b */
[----:B------:R-:W-:Y:S01]  /*0fe0*/  SHF.L.U32 R188, R188, 0x10, RZ ;  /* 0x00000010bcbc7819 */ /* 0x000fe200000006ff */
[----:B------:R-:W-:Y:S01]  /*0ff0*/  FMUL.FTZ R3, R0, R13 ;  /* 0x0000000d00037220 */ /* 0x000fe20000410000 */
[----:B------:R-:W-:Y:S01]  /*1000*/  SHF.L.U32 R198, R30, 0x10, RZ ;  /* 0x000000101ec67819 */ /* 0x000fe200000006ff */
[----:B------:R-:W-:Y:S01]  /*1010*/  FMUL.FTZ R30, R88, R201 ;  /* 0x000000c9581e7220 */ /* 0x000fe20000410000 */
[----:B------:R-:W-:Y:S01]  /*1020*/  IMAD.U32 R29, R29, 0x10000, RZ ;  /* 0x000100001d1d7824 */ /* 0x000fe200078e00ff */
[----:B------:R-:W-:Y:S01]  /*1030*/  SHF.L.U32 R21, R21, 0x10, RZ ;  /* 0x0000001015157819 */ /* 0x000fe200000006ff */
[----:B------:R-:W-:Y:S01]  /*1040*/  FADD.FTZ R235, -R205, R177 ;  /* 0x000000b1cdeb7221 */ /* 0x000fe20000010100 */
[----:B------:R-:W-:Y:S01]  /*1050*/  SHF.L.U32 R200, R200, 0x10, RZ ;  /* 0x00000010c8c87819 */ /* 0x000fe200000006ff */
[----:B------:R-:W-:Y:S01]  /*1060*/  IMAD.U32 R177, R202, 0x10000, RZ ;  /* 0x00010000cab17824 */ /* 0x000fe200078e00ff */
[----:B------:R-:W-:Y:S01]  /*1070*/  SHF.L.U32 R20, R20, 0x10, RZ ;  /* 0x0000001014147819 */ /* 0x000fe200000006ff */
[-C--:B------:R-:W-:Y:S01]  /*1080*/  FFMA.FTZ R96, R11, R195.reuse, R96 ;  /* 0x000000c30b607223 */ /* 0x080fe20000010060 */
[----:B------:R-:W-:Y:S01]  /*1090*/  PRMT R183, R19, 0x7632, R183 ;  /* 0x0000763213b77816 */ /* 0x000fe200000000b7 */
[----:B------:R-:W-:Y:S01]  /*10a0*/  FADD.FTZ R120, R120, R195 ;  /* 0x000000c378787221 */ /* 0x000fe20000010000 */
[----:B------:R-:W-:Y:S01]  /*10b0*/  SHF.L.U32 R14, R14, 0x10, RZ ;  /* 0x000000100e0e7819 */ /* 0x000fe200000006ff */
[----:B------:R-:W-:Y:S01]  /*10c0*/  FMUL.FTZ R194, R84, R195 ;  /* 0x000000c354c27220 */ /* 0x000fe20000410000 */
[----:B------:R-:W-:Y:S01]  /*10d0*/  SHF.L.U32 R190, R190, 0x10, RZ ;  /* 0x00000010bebe7819 */ /* 0x000fe200000006ff */
[----:B------:R-:W-:Y:S01]  /*10e0*/  IMAD.U32 R22, R22, 0x10000, RZ ;  /* 0x0001000016167824 */ /* 0x000fe200078e00ff */
[----:B------:R-:W-:Y:S01]  /*10f0*/  SHF.L.U32 R196, R196, 0x10, RZ ;  /* 0x00000010c4c47819 */ /* 0x000fe200000006ff */
[----:B------:R-:W-:Y:S01]  /*1100*/  IMAD.U32 R25, R25, 0x10000, RZ ;  /* 0x0001000019197824 */ /* 0x000fe200078e00ff */
[----:B------:R-:W-:Y:S01]  /*1110*/  SHF.L.U32 R24, R24, 0x10, RZ ;  /* 0x0000001018187819 */ /* 0x000fe200000006ff */
[----:B------:R-:W-:Y:S01]  /*1120*/  IMAD.U32 R16, R16, 0x10000, RZ ;  /* 0x0001000010107824 */ /* 0x000fe200078e00ff */
[----:B------:R-:W-:Y:S01]  /*1130*/  SHF.L.U32 R26, R26, 0x10, RZ ;  /* 0x000000101a1a7819 */ /* 0x000fe200000006ff */
[-C--:B------:R-:W-:Y:S01]  /*1140*/  FFMA.FTZ R97, R12, R188.reuse, R97 ;  /* 0x000000bc0c617223 */ /* 0x080fe20000010061 */
[----:B------:R-:W-:Y:S01]  /*1150*/  SHF.L.U32 R27, R27, 0x10, RZ ;  /* 0x000000101b1b7819 */ /* 0x000fe200000006ff */
[----:B------:R-:W-:Y:S01]  /*1160*/  FADD.FTZ R121, R121, R188 ;  /* 0x000000bc79797221 */ /* 0x000fe20000010000 */
[----:B------:R-:W-:Y:S01]  /*1170*/  SHF.L.U32 R18, R18, 0x10, RZ ;  /* 0x0000001012127819 */ /* 0x000fe200000006ff */
[----:B------:R-:W-:Y:S01]  /*1180*/  FMUL.FTZ R195, R85, R188 ;  /* 0x000000bc55c37220 */ /* 0x000fe20000410000 */
[----:B------:R-:W-:Y:S01]  /*1190*/  SHF.L.U32 R202, R31, 0x10, RZ ;  /* 0x000000101fca7819 */ /* 0x000fe200000006ff */
[----:B------:R-:W-:Y:S01]  /*11a0*/  FFMA.FTZ R92, R3, R201, R92 ;  /* 0x000000c9035c7223 */ /* 0x000fe2000001005c */
[----:B------:R-:W-:Y:S01]  /*11b0*/  PRMT R206, R8, 0x7632, R206 ;  /* 0x0000763208ce7816 */ /* 0x000fe200000000ce */
[----:B------:R-:W-:Y:S01]  /*11c0*/  FADD.FTZ R116, R116, R201 ;  /* 0x000000c974747221 */ /* 0x000fe20000010000 */
[----:B------:R-:W-:Y:S01]  /*11d0*/  SHF.L.U32 R215, R8, 0x10, RZ ;  /* 0x0000001008d77819 */ /* 0x000fe200000006ff */
[----:B------:R-:W-:Y:S01]  /*11e0*/  FMUL.FTZ R31, R89, R198 ;  /* 0x000000c6591f7220 */ /* 0x000fe20000410000 */
[----:B------:R-:W-:Y:S01]  /*11f0*/  FADD.FTZ R188, RZ, R30 ;  /* 0x0000001effbc7221 */ /* 0x000fe20000010000 */
[----:B------:R-:W-:Y:S01]  /*1200*/  FADD.FTZ R29, -R205, R29 ;  /* 0x0000001dcd1d7221 */ /* 0x000fe20000010100 */
[C---:B------:R-:W-:Y:S01]  /*1210*/  FMUL.FTZ R8, R0.reuse, R217 ;  /* 0x000000d900087220 */ /* 0x040fe20000410000 */
[----:B------:R-:W-:Y:S01]  /*1220*/  FFMA.FTZ R201, R3, R30, RZ ;  /* 0x0000001e03c97223 */ /* 0x000fe200000100ff */
[----:B------:R-:W-:Y:S01]  /*1230*/  SHF.L.U32 R179, R19, 0x10, RZ ;  /* 0x0000001013b37819 */ /* 0x000fe200000006ff */
        /* <DEDUP_REMOVED lines=16> */
[----:B------:R-:W-:Y:S01]  /*1340*/  IMAD.U32 R200, R192, 0x10000, RZ ;  /* 0x00010000c0c87824 */ /* 0x000fe200078e00ff */
[----:B------:R-:W-:Y:S01]  /*1350*/  PRMT R205, R9, 0x7632, R205 ;  /* 0x0000763209cd7816 */ /* 0x000fe200000000cd */
[----:B------:R-:W-:Y:S01]  /*1360*/  IMAD.U32 R220, R183, 0x10000, RZ ;  /* 0x00010000b7dc7824 */ /* 0x000fe200078e00ff */
[----:B------:R-:W-:Y:S01]  /*1370*/  SHF.L.U32 R203, R9, 0x10, RZ ;  /* 0x0000001009cb7819 */ /* 0x000fe200000006ff */
[----:B------:R-:W-:Y:S01]  /*1380*/  FMUL.FTZ R192, R90, R197 ;  /* 0x000000c55ac07220 */ /* 0x000fe20000410000 */
[----:B------:R-:W-:-:S02]  /*1390*/  IMAD.U32 R216, R178, 0x10000, RZ ;  /* 0x00010000b2d87824 */ /* 0x000fc400078e00ff */
[----:B------:R-:W-:Y:S01]  /*13a0*/  FADD.FTZ R183, R188, R31 ;  /* 0x0000001fbcb77221 */ /* 0x000fe20000010000 */
[----:B------:R-:W-:Y:S01]  /*13b0*/  FMUL.FTZ R9, R0, R29 ;  /* 0x0000001d00097220 */ /* 0x000fe20000410000 */
[----:B------:R-:W-:Y:S01]  /*13c0*/  FFMA.FTZ R178, R8, R31, R201 ;  /* 0x0000001f08b27223 */ /* 0x000fe200000100c9 */
[C---:B------:R-:W-:Y:S01]  /*13d0*/  FMUL.FTZ R17, R0.reuse, R21 ;  /* 0x0000001500117220 */ /* 0x040fe20000410000 */
[----:B------:R-:W-:Y:S01]  /*13e0*/  FMUL.FTZ R21, R0, R235 ;  /* 0x000000eb00157220 */ /* 0x000fe20000410000 */
[-C--:B------:R-:W-:Y:S01]  /*13f0*/  FFMA.FTZ R98, R13, R193.reuse, R98 ;  /* 0x000000c10d627223 */ /* 0x080fe20000010062 */
[----:B------:R-:W-:Y:S01]  /*1400*/  FADD.FTZ R122, R122, R193 ;  /* 0x000000c17a7a7221 */ /* 0x000fe20000010000 */
[----:B------:R-:W-:Y:S01]  /*1410*/  FMUL.FTZ R196, R86, R193 ;  /* 0x000000c156c47220 */ /* 0x000fe20000410000 */
[----:B------:R-:W-:Y:S01]  /*1420*/  SHF.L.U32 R218, R180, 0x10, RZ ;  /* 0x00000010b4da7819 */ /* 0x000fe200000006ff */
[C---:B------:R-:W-:Y:S01]  /*1430*/  IMAD.U32 R207, R10.reuse, 0x10000, RZ ;  /* 0x000100000acf7824 */ /* 0x040fe200078e00ff */
[----:B------:R-:W-:Y:S01]  /*1440*/  PRMT R190, R10, 0x7632, R190 ;  /* 0x000076320abe7816 */ /* 0x000fe200000000be */
        /* <DEDUP_REMOVED lines=37> */
[C---:B------:R-:W-:Y:S01]  /*16a0*/  FMUL.FTZ R18, R0.reuse, R231 ;  /* 0x000000e700127220 */ /* 0x040fe20000410000 */
[----:B------:R-:W-:Y:S01]  /*16b0*/  FADD.FTZ R180, R183, R200 ;  /* 0x000000c8b7b47221 */ /* 0x000fe20000010000 */
[----:B------:R-:W-:Y:S01]  /*16c0*/  FFMA.FTZ R179, R17, R200, R178 ;  /* 0x000000c811b37223 */ /* 0x000fe200000100b2 */
[----:B------:R-:W-:Y:S01]  /*16d0*/  FMUL.FTZ R25, R0, R243 ;  /* 0x000000f300197220 */ /* 0x000fe20000410000 */
[----:B------:R-:W-:Y:S01]  /*16e0*/  FFMA.FTZ R99, R14, R202, R99 ;  /* 0x000000ca0e637223 */ /* 0x000fe20000010063 */
[----:B------:R-:W-:Y:S01]  /*16f0*/  FADD.FTZ R123, R123, R202 ;  /* 0x000000ca7b7b7221 */ /* 0x000fe20000010000 */
        /* <DEDUP_REMOVED lines=10> */
[----:B------:R-:W-:Y:S01]  /*17a0*/  FMUL.FTZ R20, R0, R233 ;  /* 0x000000e900147220 */ /* 0x000fe20000410000 */
[----:B------:R-:W-:-:S02]  /*17b0*/  FFMA.FTZ R179, R19, R202, R178 ;  /* 0x000000ca13b37223 */ /* 0x000fc400000100b2 */
[----:B------:R-:W-:Y:S02]  /*17c0*/  FADD.FTZ R183, R180, R203 ;  /* 0x000000cbb4b77221 */ /* 0x000fe40000010000 */
[----:B------:R-:W-:Y:S01]  /*17d0*/  FFMA.FTZ R178, R20, R203, R179 ;  /* 0x000000cb14b27223 */ /* 0x000fe200000100b3 */
[----:B------:R-:W-:Y:S01]  /*17e0*/  SHF.L.U32 R222, R205, 0x10, RZ ;  /* 0x00000010cdde7819 */ /* 0x000fe200000006ff */
[----:B------:R-:W-:Y:S01]  /*17f0*/  FMUL.FTZ R205, R79, R220 ;  /* 0x000000dc4fcd7220 */ /* 0x000fe20000410000 */
[----:B------:R-:W-:Y:S01]  /*1800*/  FADD.FTZ R180, R183, R204 ;  /* 0x000000ccb7b47221 */ /* 0x000fe20000010000 */
[C---:B------:R-:W-:Y:S01]  /*1810*/  FMUL.FTZ R22, R0.reuse, R237 ;  /* 0x000000ed00167220 */ /* 0x040fe20000410000 */
[----:B------:R-:W-:Y:S01]  /*1820*/  FFMA.FTZ R179, R21, R204, R178 ;  /* 0x000000cc15b37223 */ /* 0x000fe200000100b2 */
[----:B------:R-:W-:Y:S01]  /*1830*/  FMUL.FTZ R27, R0, R247 ;  /* 0x000000f7001b7220 */ /* 0x000fe20000410000 */
[----:B------:R-:W-:Y:S01]  /*1840*/  SHF.L.U32 R188, R206, 0x10, RZ ;  /* 0x00000010cebc7819 */ /* 0x000fe200000006ff */
[----:B------:R-:W-:Y:S01]  /*1850*/  FADD.FTZ R183, R180, R205 ;  /* 0x000000cdb4b77221 */ /* 0x000fe20000010000 */
[----:B------:R-:W-:Y:S01]  /*1860*/  FMUL.FTZ R23, R0, R239 ;  /* 0x000000ef00177220 */ /* 0x000fe20000410000 */
[----:B------:R-:W-:Y:S01]  /*1870*/  FMUL.FTZ R206, R72, R215 ;  /* 0x000000d748ce7220 */ /* 0x000fe20000410000 */
[----:B------:R-:W-:Y:S01]  /*1880*/  FFMA.FTZ R180, R22, R205, R179 ;  /* 0x000000cd16b47223 */ /* 0x000fe200000100b3 */
[----:B------:R-:W-:Y:S01]  /*1890*/  FFMA.FTZ R101, R16, R216, R101 ;  /* 0x000000d810657223 */ /* 0x000fe20000010065 */
[----:B------:R-:W-:Y:S01]  /*18a0*/  FADD.FTZ R125, R125, R216 ;  /* 0x000000d87d7d7221 */ /* 0x000fe20000010000 */
[-C--:B------:R-:W-:Y:S01]  /*18b0*/  FFMA.FTZ R112, R27, R207.reuse, R112 ;  /* 0x000000cf1b707223 */ /* 0x080fe20000010070 */
[----:B------:R-:W-:Y:S01]  /*18c0*/  FADD.FTZ R136, R136, R207 ;  /* 0x000000cf88887221 */ /* 0x000fe20000010000 */
[----:B------:R-:W-:Y:S01]  /*18d0*/  FMUL.FTZ R216, R68, R207 ;  /* 0x000000cf44d87220 */ /* 0x000fe20000410000 */
[----:B------:R-:W-:Y:S01]  /*18e0*/  FMUL.FTZ R24, R0, R241 ;  /* 0x000000f100187220 */ /* 0x000fe20000410000 */
[----:B------:R-:W-:Y:S01]  /*18f0*/  FMUL.FTZ R207, R73, R188 ;  /* 0x000000bc49cf7220 */ /* 0x000fe20000410000 */
[----:B------:R-:W-:Y:S01]  /*1900*/  FADD.FTZ R178, R183, R206 ;  /* 0x000000ceb7b27221 */ /* 0x000fe20000010000 */
[----:B------:R-:W-:Y:S01]  /*1910*/  FFMA.FTZ R179, R23, R206, R180 ;  /* 0x000000ce17b37223 */ /* 0x000fe200000100b4 */
[----:B------:R-:W-:-:S02]  /*1920*/  SHF.L.U32 R180, R176, 0x10, RZ ;  /* 0x00000010b0b47819 */ /* 0x000fc400000006ff */
        /* <DEDUP_REMOVED lines=8> */
[----:B------:R-:W-:Y:S02]  /*19b0*/  IMAD.U32 R190, R190, 0x10000, RZ ;  /* 0x00010000bebe7824 */ /* 0x000fe400078e00ff */
        /* <DEDUP_REMOVED lines=36> */
.L_x_3497:
[----:B------:R-:W-:Y:S05]  /*1c00*/  BSYNC B0 ;  /* 0x0000000000007941 */ /* 0x000fea0003800000 */
.L_x_3495:
        /* <DEDUP_REMOVED lines=31> */
.L_x_3634:
[----:B------:R-:W3:Y:S01]  /*1e00*/  S2R R181, SR_CgaCtaId ;  /* 0x0000000000b57919 */ /* 0x000ee20000008800 */
[----:B------:R-:W-:Y:S01]  /*1e10*/  @P4 VIADD R180, R187, 0xffffffff ;  /* 0xffffffffbbb44836 */ /* 0x000fe20000000000 */
[----:B------:R-:W-:Y:S01]  /*1e20*/  @!P0 LOP3.LUT R179, R179, 0x7, RZ, 0xc0, !PT ;  /* 0x00000007b3b38812 */ /* 0x000fe200078ec0ff */
[----:B-1----:R-:W-:Y:S01]  /*1e30*/  FADD.FTZ R218, R182, R191 ;  /* 0x000000bfb6da7221 */ /* 0x002fe20000010000 */
[----:B--2---:R-:W-:Y:S01]  /*1e40*/  FADD.FTZ R219, R183, R188 ;  /* 0x000000bcb7db7221 */ /* 0x004fe20000010000 */
[----:B------:R-:W-:Y:S01]  /*1e50*/  @P4 IMAD R180, R180, R185, RZ ;  /* 0x000000b9b4b44224 */ /* 0x000fe200078e02ff */
[----:B------:R-:W-:Y:S01]  /*1e60*/  @!P0 IADD3 R179, R178, R179, RZ ;  /* 0x000000b3b2b38210 */ /* 0x000fe20007ffe0ff */
[----:B------:R-:W1:Y:S01]  /*1e70*/  @P4 LDC.64 R176, c[0x0][0x220] ;  /* 0x00008800ffb04b82 */ /* 0x000e620000000a00 */
[----:B------:R-:W-:Y:S05]  /*1e80*/  WARPSYNC.ALL ;  /* 0x0000000000007948 */ /* 0x000fea0003800000 */
[----:B------:R-:W-:Y:S01]  /*1e90*/  @P4 SHF.R.S32.HI R185, RZ, 0x1f, R180 ;  /* 0x0000001fffb94819 */ /* 0x000fe200000114b4 */
[----:B------:R-:W-:-:S03]  /*1ea0*/  HFMA2.MMA R229, -RZ, RZ, 0, 0 ;  /* 0x00000000ffe57435 */ /* 0x000fc600000001ff */
[----:B------:R-:W-:Y:S02]  /*1eb0*/  @P4 LEA.HI R185, R185, R180, RZ, 0x3 ;  /* 0x000000b4b9b94211 */ /* 0x000fe400078f18ff */
[----:B------:R-:W-:Y:S02]  /*1ec0*/  MOV R180, 0x400 ;  /* 0x0000040000b47802 */ /* 0x000fe40000000f00 */
[----:B------:R-:W-:-:S05]  /*1ed0*/  @P4 LEA.HI.SX32 R229, R185, R186, 0x1d ;  /* 0x000000bab9e54211 */ /* 0x000fca00078feaff */
[----:B-1----:R-:W-:Y:S01]  /*1ee0*/  @P4 IMAD.WIDE.U32 R220, R229, 0x10, R176 ;  /* 0x00000010e5dc4825 */ /* 0x002fe200078e00b0 */
[----:B---3--:R-:W-:-:S05]  /*1ef0*/  LEA R180, R181, R180, 0x18 ;  /* 0x000000b4b5b47211 */ /* 0x008fca00078ec0ff */
[----:B------:R-:W-:-:S05]  /*1f00*/  @!P0 IMAD R232, R179, 0x8, R180 ;  /* 0x00000008b3e88824 */ /* 0x000fca00078e02b4 */
        /* <DEDUP_REMOVED lines=34> */
.L_x_3500:
        /* <DEDUP_REMOVED lines=9> */
.L_x_3501:
[----:B------:R-:W-:Y:S05]  /*21c0*/  BSYNC B0 ;  /* 0x0000000000007941 */ /* 0x000fea0003800000 */
.L_x_3499:
[----:B------:R-:W-:Y:S01]  /*21d0*/  ISETP.NE.U32.AND P1, PT, RZ, UR14, PT ;  /* 0x0000000eff007c0c */ /* 0x000fe2000bf25070 */
[----:B------:R-:W-:Y:S03]  /*21e0*/  BSSY B0, `(.L_x_3502) ;  /* 0x000000f000007945 */ /* 0x000fe60003800000 */
[----:B------:R-:W-:-:S13]  /*21f0*/  ISETP.NE.AND.EX P1, PT, RZ, UR15, PT, P1 ;  /* 0x0000000fff007c0c */ /* 0x000fda000bf25310 */
[----:B------:R-:W-:Y:S01]  /*2200*/  @P1 F2FP.BF16.F32.PACK_AB R176, RZ, R177 ;  /* 0x000000b1ffb0123e */ /* 0x000fe200000010ff */
[----:B------:R-:W-:Y:S06]  /*2210*/  @!P4 BRA `(.L_x_3503) ;  /* 0x00000000002cc947 */ /* 0x000fec0003800000 */
[----:B------:R-:W-:Y:S01]  /*2220*/  LOP3.LUT P6, RZ, R231, 0xff, RZ, 0xc0, !PT ;  /* 0x000000ffe7ff7812 */ /* 0x000fe200078cc0ff */
[----:B------:R-:W-:-:S04]  /*2230*/  FMUL.FTZ R177, R177, UR17 ;  /* 0x00000011b1b17c20 */ /* 0x000fc80008410000 */
[----:B------:R-:W-:Y:S01]  /*2240*/  FMUL.FTZ R183, R177, UR16 ;  /* 0x00000010b1b77c20 */ /* 0x000fe20008410000 */
[----:B------:R-:W-:-:S03]  /*2250*/  MOV R177, RZ ;  /* 0x000000ff00b17202 */ /* 0x000fc60000000f00 */
[----:B------:R-:W-:-:S04]  /*2260*/  FMUL.FTZ R179, R64, R183 ;  /* 0x000000b740b37220 */ /* 0x000fc80000410000 */
[----:B-----5:R-:W-:Y:S01]  /*2270*/  @P6 IMAD.U32 R178, R164, 0x10000, RZ ;  /* 0x00010000a4b26824 */ /* 0x020fe200078e00ff */
[----:B------:R-:W-:-:S03]  /*2280*/  FSEL R179, R179, RZ, P6 ;  /* 0x000000ffb3b37208 */ /* 0x000fc60003000000 */
[----:B------:R-:W-:Y:S01]  /*2290*/  @P6 FMUL.FTZ R177, R183, R178 ;  /* 0x000000b2b7b16220 */ /* 0x000fe20000410000 */
[----:B------:R-:W-:-:S03]  /*22a0*/  F2FP.BF16.F32.PACK_AB R179, RZ, R179 ;  /* 0x000000b3ffb3723e */ /* 0x000fc600000010ff */
[----:B------:R-:W-:Y:S01]  /*22b0*/  FADD.FTZ R160, R160, R177 ;  /* 0x000000b1a0a07221 */ /* 0x000fe20000010000 */
[----:B------:R-:W-:-:S07]  /*22c0*/  PRMT R168, R179, 0x7610, R168 ;  /* 0x00007610b3a87816 */ /* 0x000fce00000000a8 */
.L_x_3503:
[----:B------:R-:W-:Y:S05]  /*22d0*/  BSYNC B0 ;  /* 0x0000000000007941 */ /* 0x000fea0003800000 */
.L_x_3502:
[----:B------:R-:W-:Y:S01]  /*22e0*/  BSSY B0, `(.L_x_3504) ;  /* 0x0000010000007945 */ /* 0x000fe20003800000 */
[----:B------:R-:W-:-:S03]  /*22f0*/  @P1 PRMT R172, R176, 0x7610, R172 ;  /* 0x00007610b0ac1816 */ /* 0x000fc600000000ac */
[----:B------:R-:W-:Y:S05]  /*2300*/  @P2 BRA `(.L_x_3505) ;  /* 0x0000000000142947 */ /* 0x000fea0003800000 */
[----:B------:R-:W-:Y:S01]  /*2310*/  HFMA2.MMA R177, -RZ, RZ, 0, 0 ;  /* 0x00000000ffb17435 */ /* 0x000fe200000001ff */
[----:B------:R-:W-:Y:S10]  /*2320*/  @!P0 BRA `(.L_x_3506) ;  /* 0x00000000002c8947 */ /* 0x000ff40003800000 */
[----:B------:R-:W-:-:S04]  /*2330*/  PRMT R177, R40, 0x7632, R177 ;  /* 0x0000763228b17816 */ /* 0x000fc800000000b1 */
[----:B------:R-:W-:Y:S01]  /*2340*/  SHF.L.U32 R177, R177, 0x10, RZ ;  /* 0x00000010b1b17819 */ /* 0x000fe200000006ff */
[----:B------:R-:W-:Y:S06]  /*2350*/  BRA `(.L_x_3506) ;  /* 0x0000000000207947 */ /* 0x000fec0003800000 */
.L_x_3505:
        /* <DEDUP_REMOVED lines=8> */
.L_x_3506:
[----:B------:R-:W-:Y:S05]  /*23e0*/  BSYNC B0 ;  /* 0x0000000000007941 */ /* 0x000fea0003800000 */
.L_x_3504:
[----:B------:R-:W-:Y:S01]  /*23f0*/  BSSY B0, `(.L_x_3507) ;  /* 0x000000f000007945 */ /* 0x000fe20003800000 */
[----:B------:R-:W-:-:S03]  /*2400*/  @P1 F2FP.BF16.F32.PACK_AB R176, RZ, R177 ;  /* 0x000000b1ffb0123e */ /* 0x000fc600000010ff */
[----:B------:R-:W-:Y:S05]  /*2410*/  @!P4 BRA `(.L_x_3508) ;  /* 0x000000000030c947 */ /* 0x000fea0003800000 */
[----:B------:R-:W-:Y:S01]  /*2420*/  LOP3.LUT P6, RZ, R212, 0xff00, RZ, 0xc0, !PT ;  /* 0x0000ff00d4ff7812 */ /* 0x000fe200078cc0ff */
[----:B------:R-:W-:Y:S01]  /*2430*/  FMUL.FTZ R177, R177, UR17 ;  /* 0x00000011b1b17c20 */ /* 0x000fe20008410000 */
[----:B------:R-:W-:-:S03]  /*2440*/  MOV R178, RZ ;  /* 0x000000ff00b27202 */ /* 0x000fc60000000f00 */
[----:B------:R-:W-:-:S04]  /*2450*/  FMUL.FTZ R182, R177, UR16 ;  /* 0x00000010b1b67c20 */ /* 0x000fc80008410000 */
[----:B------:R-:W-:-:S04]  /*2460*/  FMUL.FTZ R177, R65, R182 ;  /* 0x000000b641b17220 */ /* 0x000fc80000410000 */
[----:B-----5:R-:W-:Y:S02]  /*2470*/  @P6 PRMT R179, R164, 0x7632, R179 ;  /* 0x00007632a4b36816 */ /* 0x020fe400000000b3 */
[----:B------:R-:W-:Y:S02]  /*2480*/  FSEL R177, R177, RZ, P6 ;  /* 0x000000ffb1b17208 */ /* 0x000fe40003000000 */
[----:B------:R-:W-:Y:S02]  /*2490*/  @P6 SHF.L.U32 R179, R179, 0x10, RZ ;  /* 0x00000010b3b36819 */ /* 0x000fe400000006ff */
[----:B------:R-:W-:-:S03]  /*24a0*/  F2FP.BF16.F32.PACK_AB R177, RZ, R177 ;  /* 0x000000b1ffb1723e */ /* 0x000fc600000010ff */
[----:B------:R-:W-:Y:S01]  /*24b0*/  @P6 FMUL.FTZ R178, R182, R179 ;  /* 0x000000b3b6b26220 */ /* 0x000fe20000410000 */
[----:B------:R-:W-:-:S03]  /*24c0*/  PRMT R168, R168, 0x5410, R177 ;  /* 0x00005410a8a87816 */ /* 0x000fc600000000b1 */
[----:B------:R-:W-:-:S07]  /*24d0*/  FADD.FTZ R161, R161, R178 ;  /* 0x000000b2a1a17221 */ /* 0x000fce0000010000 */
.L_x_3508:
[----:B------:R-:W-:Y:S05]  /*24e0*/  BSYNC B0 ;  /* 0x0000000000007941 */ /* 0x000fea0003800000 */
.L_x_3507:
[----:B------:R-:W-:Y:S01]  /*24f0*/  BSSY B0, `(.L_x_3509) ;  /* 0x000000e000007945 */ /* 0x000fe20003800000 */
[----:B------:R-:W-:-:S03]  /*2500*/  @P1 PRMT R172, R172, 0x5410, R176 ;  /* 0x00005410acac1816 */ /* 0x000fc600000000b0 */
[----:B------:R-:W-:Y:S05]  /*2510*/  @P2 BRA `(.L_x_3510) ;  /* 0x0000000000102947 */ /* 0x000fea0003800000 */
[----:B------:R-:W-:Y:S01]  /*2520*/  IMAD.MOV.U32 R177, RZ, RZ, RZ ;  /* 0x000000ffffb17224 */ /* 0x000fe200078e00ff */
[----:B------:R-:W-:Y:S06]  /*2530*/  @!P0 BRA `(.L_x_3511) ;  /* 0x0000000000248947 */ /* 0x000fec0003800000 */
[----:B------:R-:W-:Y:S01]  /*2540*/  SHF.L.U32 R177, R41, 0x10, RZ ;  /* 0x0000001029b17819 */ /* 0x000fe200000006ff */
[----:B------:R-:W-:Y:S06]  /*2550*/  BRA `(.L_x_3511) ;  /* 0x00000000001c7947 */ /* 0x000fec0003800000 */
.L_x_3510:
[----:B------:R-:W-:-:S04]  /*2560*/  ISETP.NE.AND P6, PT, R2, RZ, PT ;  /* 0x000000ff0200720c */ /* 0x000fc80003fc5270 */
[----:B------:R-:W-:-:S05]  /*2570*/  FSEL R176, R180, RZ, !P6 ;  /* 0x000000ffb4b07208 */ /* 0x000fca0007000000 */
[----:B------:R-:W-:Y:S01]  /*2580*/  FFMA.FTZ R177, R9, R181, R176 ;  /* 0x000000b509b17223 */ /* 0x000fe200000100b0 */
[----:B------:R-:W-:-:S03]  /*2590*/  @P0 SHF.L.U32 R176, R41, 0x10, RZ ;  /* 0x0000001029b00819 */ /* 0x000fc600000006ff */
[----:B------:R-:W-:-:S04]  /*25a0*/  FADD.FTZ R177, R192, -R177 ;  /* 0x800000b1c0b17221 */ /* 0x000fc80000010000 */
[----:B------:R-:W-:-:S04]  /*25b0*/  FMUL.FTZ R177, R0, R177 ;  /* 0x000000b100b17220 */ /* 0x000fc80000410000 */
[----:B------:R-:W-:-:S07]  /*25c0*/  @P0 FADD.FTZ R177, R177, R176 ;  /* 0x000000b0b1b10221 */ /* 0x000fce0000010000 */
.L_x_3511:
[----:B------:R-:W-:Y:S05]  /*25d0*/  BSYNC B0 ;  /* 0x0000000000007941 */ /* 0x000fea0003800000 */
.L_x_3509:
[----:B------:R-:W-:Y:S01]  /*25e0*/  BSSY B0, `(.L_x_3512) ;  /* 0x000000e000007945 */ /* 0x000fe20003800000 */
[----:B------:R-:W-:-:S03]  /*25f0*/  @P1 F2FP.BF16.F32.PACK_AB R176, RZ, R177 ;  /* 0x000000b1ffb0123e */ /* 0x000fc600000010ff */
[----:B------:R-:W-:Y:S05]  /*2600*/  @!P4 BRA `(.L_x_3513) ;  /* 0x00000000002cc947 */ /* 0x000fea0003800000 */
[----:B------:R-:W-:Y:S01]  /*2610*/  LOP3.LUT P6, RZ, R212, 0xff0000, RZ, 0xc0, !PT ;  /* 0x00ff0000d4ff7812 */ /* 0x000fe200078cc0ff */
[----:B------:R-:W-:-:S04]  /*2620*/  FMUL.FTZ R177, R177, UR17 ;  /* 0x00000011b1b17c20 */ /* 0x000fc80008410000 */
[----:B------:R-:W-:Y:S01]  /*2630*/  FMUL.FTZ R183, R177, UR16 ;  /* 0x00000010b1b77c20 */ /* 0x000fe20008410000 */
[----:B------:R-:W-:-:S03]  /*2640*/  IMAD.MOV.U32 R177, RZ, RZ, RZ ;  /* 0x000000ffffb17224 */ /* 0x000fc600078e00ff */
[----:B------:R-:W-:-:S04]  /*2650*/  FMUL.FTZ R179, R66, R183 ;  /* 0x000000b742b37220 */ /* 0x000fc80000410000 */
[----:B-----5:R-:W-:Y:S02]  /*2660*/  @P6 SHF.L.U32 R178, R165, 0x10, RZ ;  /* 0x00000010a5b26819 */ /* 0x020fe400000006ff */
[----:B------:R-:W-:-:S03]  /*2670*/  FSEL R179, R179, RZ, P6 ;  /* 0x000000ffb3b37208 */ /* 0x000fc60003000000 */
[----:B------:R-:W-:Y:S01]  /*2680*/  @P6 FMUL.FTZ R177, R183, R178 ;  /* 0x000000b2b7b16220 */ /* 0x000fe20000410000 */
[----:B------:R-:W-:-:S03]  /*2690*/  F2FP.BF16.F32.PACK_AB R179, RZ, R179 ;  /* 0x000000b3ffb3723e */ /* 0x000fc600000010ff */
[----:B------:R-:W-:Y:S01]  /*26a0*/  FADD.FTZ R162, R162, R177 ;  /* 0x000000b1a2a27221 */ /* 0x000fe20000010000 */
[----:B------:R-:W-:-:S07]  /*26b0*/  PRMT R169, R179, 0x7610, R169 ;  /* 0x00007610b3a97816 */ /* 0x000fce00000000a9 */
.L_x_3513:
[----:B------:R-:W-:Y:S05]  /*26c0*/  BSYNC B0 ;  /* 0x0000000000007941 */ /* 0x000fea0003800000 */
.L_x_3512:
        /* <DEDUP_REMOVED lines=8> */
.L_x_3515:
        /* <DEDUP_REMOVED lines=8> */
.L_x_3516:
[----:B------:R-:W-:Y:S05]  /*27d0*/  BSYNC B0 ;  /* 0x0000000000007941 */ /* 0x000fea0003800000 */
.L_x_3514:
        /* <DEDUP_REMOVED lines=9> */
[----:B------:R-:W-:-:S03]  /*2870*/  FSEL R177, R177, RZ, P6 ;  /* 0x000000ffb1b17208 */ /* 0x000fc60003000000 */
[----:B------:R-:W-:Y:S01]  /*2880*/  @P6 IMAD.U32 R179, R179, 0x10000, RZ ;  /* 0x00010000b3b36824 */ /* 0x000fe200078e00ff */
[----:B------:R-:W-:-:S03]  /*2890*/  F2FP.BF16.F32.PACK_AB R177, RZ, R177 ;  /* 0x000000b1ffb1723e */ /* 0x000fc600000010ff */
[----:B------:R-:W-:Y:S01]  /*28a0*/  @P6 FMUL.FTZ R178, R182, R179 ;  /* 0x000000b3b6b26220 */ /* 0x000fe20000410000 */
[----:B------:R-:W-:-:S03]  /*28b0*/  PRMT R169, R169, 0x5410, R177 ;  /* 0x00005410a9a97816 */ /* 0x000fc600000000b1 */
[----:B------:R-:W-:-:S07]  /*28c0*/  FADD.FTZ R163, R163, R178 ;  /* 0x000000b2a3a37221 */ /* 0x000fce0000010000 */
.L_x_3518:
[----:B------:R-:W-:Y:S05]  /*28d0*/  BSYNC B0 ;  /* 0x0000000000007941 */ /* 0x000fea0003800000 */
.L_x_3517:
[----:B------:R-:W-:Y:S01]  /*28e0*/  BSSY B0, `(.L_x_3519) ;  /* 0x000000e000007945 */ /* 0x000fe20003800000 */
[----:B------:R-:W-:-:S03]  /*28f0*/  @P1 PRMT R173, R173, 0x5410, R176 ;  /* 0x00005410adad1816 */ /* 0x000fc600000000b0 */
[----:B------:R-:W-:Y:S05]  /*2900*/  @P2 BRA `(.L_x_3520) ;  /* 0x0000000000102947 */ /* 0x000fea0003800000 */
[----:B------:R-:W-:Y:S01]  /*2910*/  HFMA2.MMA R177, -RZ, RZ, 0, 0 ;  /* 0x00000000ffb17435 */ /* 0x000fe200000001ff */
[----:B------:R-:W-:Y:S10]  /*2920*/  @!P0 BRA `(.L_x_3521) ;  /* 0x0000000000248947 */ /* 0x000ff40003800000 */
[----:B------:R-:W-:Y:S01]  /*2930*/  SHF.L.U32 R177, R42, 0x10, RZ ;  /* 0x000000102ab17819 */ /* 0x000fe200000006ff */
[----:B------:R-:W-:Y:S06]  /*2940*/  BRA `(.L_x_3521) ;  /* 0x00000000001c7947 */ /* 0x000fec0003800000 */
.L_x_3520:
[----:B------:R-:W-:-:S04]  /*2950*/  ISETP.NE.AND P6, PT, R2, RZ, PT ;  /* 0x000000ff0200720c */ /* 0x000fc80003fc5270 */
[----:B------:R-:W-:-:S05]  /*2960*/  FSEL R176, R180, RZ, !P6 ;  /* 0x000000ffb4b07208 */ /* 0x000fca0007000000 */
[----:B------:R-:W-:Y:S01]  /*2970*/  FFMA.FTZ R177, R11, R181, R176 ;  /* 0x000000b50bb17223 */ /* 0x000fe200000100b0 */
[----:B------:R-:W-:-:S03]  /*2980*/  @P0 IMAD.U32 R176, R42, 0x10000, RZ ;  /* 0x000100002ab00824 */ /* 0x000fc600078e00ff */
[----:B------:R-:W-:-:S04]  /*2990*/  FADD.FTZ R177, R194, -R177 ;  /* 0x800000b1c2b17221 */ /* 0x000fc80000010000 */
[----:B------:R-:W-:-:S04]  /*29a0*/  FMUL.FTZ R177, R0, R177 ;  /* 0x000000b100b17220 */ /* 0x000fc80000410000 */
[----:B------:R-:W-:-:S07]  /*29b0*/  @P0 FADD.FTZ R177, R177, R176 ;  /* 0x000000b0b1b10221 */ /* 0x000fce0000010000 */
.L_x_3521:
[----:B------:R-:W-:Y:S05]  /*29c0*/  BSYNC B0 ;  /* 0x0000000000007941 */ /* 0x000fea0003800000 */
.L_x_3519:
[----:B------:R-:W-:Y:S01]  /*29d0*/  BSSY B0, `(.L_x_3522) ;  /* 0x000000e000007945 */ /* 0x000fe20003800000 */
[----:B------:R-:W-:-:S03]  /*29e0*/  @P1 F2FP.BF16.F32.PACK_AB R176, RZ, R177 ;  /* 0x000000b1ffb0123e */ /* 0x000fc600000010ff */
[----:B------:R-:W-:Y:S05]  /*29f0*/  @!P4 BRA `(.L_x_3523) ;  /* 0x00000000002cc947 */ /* 0x000fea0003800000 */
[----:B------:R-:W-:Y:S01]  /*2a00*/  LOP3.LUT P6, RZ, R213, 0xff, RZ, 0xc0, !PT ;  /* 0x000000ffd5ff7812 */ /* 0x000fe200078cc0ff */
[----:B------:R-:W-:-:S04]  /*2a10*/  FMUL.FTZ R177, R177, UR17 ;  /* 0x00000011b1b17c20 */ /* 0x000fc80008410000 */
[----:B------:R-:W-:Y:S01]  /*2a20*/  FMUL.FTZ R183, R177, UR16 ;  /* 0x00000010b1b77c20 */ /* 0x000fe20008410000 */
[----:B------:R-:W-:-:S03]  /*2a30*/  MOV R177, RZ ;  /* 0x000000ff00b17202 */ /* 0x000fc60000000f00 */
[----:B------:R-:W-:-:S04]  /*2a40*/  FMUL.FTZ R179, R60, R183 ;  /* 0x000000b73cb37220 */ /* 0x000fc80000410000 */
[----:B-----5:R-:W-:Y:S02]  /*2a50*/  @P6 SHF.L.U32 R178, R166, 0x10, RZ ;  /* 0x00000010a6b26819 */ /* 0x020fe400000006ff */
[----:B------:R-:W-:-:S03]  /*2a60*/  FSEL R179, R179, RZ, P6 ;  /* 0x000000ffb3b37208 */ /* 0x000fc60003000000 */
[----:B------:R-:W-:Y:S01]  /*2a70*/  @P6 FMUL.FTZ R177, R183, R178 ;  /* 0x000000b2b7b16220 */ /* 0x000fe20000410000 */
[----:B------:R-:W-:-:S03]  /*2a80*/  F2FP.BF16.F32.PACK_AB R179, RZ, R179 ;  /* 0x000000b3ffb3723e */ /* 0x000fc600000010ff */
[----:B------:R-:W-:Y:S01]  /*2a90*/  FADD.FTZ R156, R156, R177 ;  /* 0x000000b19c9c7221 */ /* 0x000fe20000010000 */
[----:B------:R-:W-:-:S07]  /*2aa0*/  PRMT R170, R179, 0x7610, R170 ;  /* 0x00007610b3aa7816 */ /* 0x000fce00000000aa */
.L_x_3523:
[----:B------:R-:W-:Y:S05]  /*2ab0*/  BSYNC B0 ;  /* 0x0000000000007941 */ /* 0x000fea0003800000 */
.L_x_3522:
        /* <DEDUP_REMOVED lines=8> */
.L_x_3525:
        /* <DEDUP_REMOVED lines=8> */
.L_x_3526:
[----:B------:R-:W-:Y:S05]  /*2bc0*/  BSYNC B0 ;  /* 0x0000000000007941 */ /* 0x000fea0003800000 */
.L_x_3524:
[----:B------:R-:W-:Y:S01]  /*2bd0*/  BSSY B0, `(.L_x_3527) ;  /* 0x000000f000007945 */ /* 0x000fe20003800000 */
[----:B------:R-:W-:-:S03]  /*2be0*/  @P1 F2FP.BF16.F32.PACK_AB R176, RZ, R177 ;  /* 0x000000b1ffb0123e */ /* 0x000fc600000010ff */
[----:B------:R-:W-:Y:S05]  /*2bf0*/  @!P4 BRA `(.L_x_3528) ;  /* 0x000000000030c947 */ /* 0x000fea0003800000 */
[----:B------:R-:W-:Y:S01]  /*2c00*/  LOP3.LUT P6, RZ, R213, 0xff00, RZ, 0xc0, !PT ;  /* 0x0000ff00d5ff7812 */ /* 0x000fe200078cc0ff */
[----:B------:R-:W-:Y:S01]  /*2c10*/  FMUL.FTZ R177, R177, UR17 ;  /* 0x00000011b1b17c20 */ /* 0x000fe20008410000 */
[----:B------:R-:W-:-:S03]  /*2c20*/  IMAD.MOV.U32 R178, RZ, RZ, RZ ;  /* 0x000000ffffb27224 */ /* 0x000fc600078e00ff */
        /* <DEDUP_REMOVED lines=9> */
.L_x_3528:
[----:B------:R-:W-:Y:S05]  /*2cc0*/  BSYNC B0 ;  /* 0x0000000000007941 */ /* 0x000fea0003800000 */
.L_x_3527:
[----:B------:R-:W-:Y:S01]  /*2cd0*/  BSSY B0, `(.L_x_3529) ;  /* 0x000000e000007945 */ /* 0x000fe20003800000 */
[----:B------:R-:W-:-:S03]  /*2ce0*/  @P1 PRMT R174, R174, 0x5410, R176 ;  /* 0x00005410aeae1816 */ /* 0x000fc600000000b0 */
[----:B------:R-:W-:Y:S05]  /*2cf0*/  @P2 BRA `(.L_x_3530) ;  /* 0x0000000000102947 */ /* 0x000fea0003800000 */
[----:B------:R-:W-:Y:S01]  /*2d00*/  HFMA2.MMA R177, -RZ, RZ, 0, 0 ;  /* 0x00000000ffb17435 */ /* 0x000fe200000001ff */
[----:B------:R-:W-:Y:S10]  /*2d10*/  @!P0 BRA `(.L_x_3531) ;  /* 0x0000000000248947 */ /* 0x000ff40003800000 */
[----:B------:R-:W-:Y:S01]  /*2d20*/  IMAD.U32 R177, R43, 0x10000, RZ ;  /* 0x000100002bb17824 */ /* 0x000fe200078e00ff */
[----:B------:R-:W-:Y:S06]  /*2d30*/  BRA `(.L_x_3531) ;  /* 0x00000000001c7947 */ /* 0x000fec0003800000 */
.L_x_3530:
[----:B------:R-:W-:-:S04]  /*2d40*/  ISETP.NE.AND P6, PT, R2, RZ, PT ;  /* 0x000000ff0200720c */ /* 0x000fc80003fc5270 */
[----:B------:R-:W-:-:S05]  /*2d50*/  FSEL R176, R180, RZ, !P6 ;  /* 0x000000ffb4b07208 */ /* 0x000fca0007000000 */
[----:B------:R-:W-:Y:S01]  /*2d60*/  FFMA.FTZ R177, R13, R181, R176 ;  /* 0x000000b50db17223 */ /* 0x000fe200000100b0 */
[----:B------:R-:W-:-:S03]  /*2d70*/  @P0 SHF.L.U32 R176, R43, 0x10, RZ ;  /* 0x000000102bb00819 */ /* 0x000fc600000006ff */
[----:B------:R-:W-:-:S04]  /*2d80*/  FADD.FTZ R177, R196, -R177 ;  /* 0x800000b1c4b17221 */ /* 0x000fc80000010000 */
[----:B------:R-:W-:-:S04]  /*2d90*/  FMUL.FTZ R177, R0, R177 ;  /* 0x000000b100b17220 */ /* 0x000fc80000410000 */
[----:B------:R-:W-:-:S07]  /*2da0*/  @P0 FADD.FTZ R177, R177, R176 ;  /* 0x000000b0b1b10221 */ /* 0x000fce0000010000 */
.L_x_3531:
[----:B------:R-:W-:Y:S05]  /*2db0*/  BSYNC B0 ;  /* 0x0000000000007941 */ /* 0x000fea0003800000 */
.L_x_3529:
        /* <DEDUP_REMOVED lines=14> */
.L_x_3533:
[----:B------:R-:W-:Y:S05]  /*2ea0*/  BSYNC B0 ;  /* 0x0000000000007941 */ /* 0x000fea0003800000 */
.L_x_3532:
        /* <DEDUP_REMOVED lines=8> */
.L_x_3535:
        /* <DEDUP_REMOVED lines=8> */
.L_x_3536:
[----:B------:R-:W-:Y:S05]  /*2fb0*/  BSYNC B0 ;  /* 0x0000000000007941 */ /* 0x000fea0003800000 */
.L_x_3534:
        /* <DEDUP_REMOVED lines=9> */
[----:B------:R-:W-:-:S04]  /*3050*/  FMUL.FTZ R182, R182, UR17 ;  /* 0x00000011b6b67c20 */ /* 0x000fc80008410000 */
[----:B------:R-:W-:Y:S01]  /*3060*/  FMUL.FTZ R186, R182, UR16 ;  /* 0x00000010b6ba7c20 */ /* 0x000fe20008410000 */
[----:B------:R-:W-:-:S03]  /*3070*/  MOV R182, RZ ;  /* 0x000000ff00b67202 */ /* 0x000fc60000000f00 */
        /* <DEDUP_REMOVED lines=8> */
.L_x_3538:
[----:B------:R-:W-:Y:S05]  /*3100*/  BSYNC B0 ;  /* 0x0000000000007941 */ /* 0x000fea0003800000 */
.L_x_3537:
[----:B------:R0:W-:Y:S01]  /*3110*/  @P1 STG.E.128 desc[UR4][R176.64], R172 ;  /* 0x000000acb0001986 */ /* 0x0001e2000c101d04 */
[----:B------:R-:W-:Y:S03]  /*3120*/  BSSY B0, `(.L_x_3539) ;  /* 0x0000007000007945 */ /* 0x000fe60003800000 */
[----:B------:R0:W-:Y:S01]  /*3130*/  @P4 STG.E.128 desc[UR4][R178.64], R168 ;  /* 0x000000a8b2004986 */ /* 0x0001e2000c101d04 */
[----:B------:R-:W-:Y:S05]  /*3140*/  @!P4 BRA `(.L_x_3540) ;  /* 0x000000000010c947 */ /* 0x000fea0003800000 */
[----:B-----5:R-:W1:Y:S01]  /*3150*/  LDC.64 R164, c[0x0][0x220] ;  /* 0x00008800ffa47b82 */ /* 0x020e620000000a00 */
[----:B------:R-:W-:-:S04]  /*3160*/  VIADD R167, R229, 0x100 ;  /* 0x00000100e5a77836 */ /* 0x000fc80000000000 */
[----:B-1----:R-:W-:-:S06]  /*3170*/  IMAD.WIDE.U32 R164, R167, 0x10, R164 ;  /* 0x00000010a7a47825 */ /* 0x002fcc00078e00a4 */
[----:B------:R-:W5:Y:S02]  /*3180*/  LDG.E.128 R164, desc[UR4][R164.64] ;  /* 0x00000004a4a47981 */ /* 0x000f64000c1e1d00 */
.L_x_3540:
[----:B------:R-:W-:Y:S05]  /*3190*/  BSYNC B0 ;  /* 0x0000000000007941 */ /* 0x000fea0003800000 */
.L_x_3539:
[----:B------:R-:W-:Y:S04]  /*31a0*/  BSSY B0, `(.L_x_3541) ;  /* 0x000000d000007945 */ /* 0x000fe80003800000 */
[----:B------:R-:W-:Y:S05]  /*31b0*/  @P2 BRA `(.L_x_3542) ;  /* 0x0000000000102947 */ /* 0x000fea0003800000 */
[----:B0-----:R-:W-:Y:S01]  /*31c0*/  HFMA2.MMA R177, -RZ, RZ, 0, 0 ;  /* 0x00000000ffb17435 */ /* 0x001fe200000001ff */
[----:B------:R-:W-:Y:S10]  /*31d0*/  @!P0 BRA `(.L_x_3543) ;  /* 0x0000000000248947 */ /* 0x000ff40003800000 */
[----:B------:R-:W-:Y:S01]  /*31e0*/  SHF.L.U32 R177, R36, 0x10, RZ ;  /* 0x0000001024b17819 */ /* 0x000fe200000006ff */
[----:B------:R-:W-:Y:S06]  /*31f0*/  BRA `(.L_x_3543) ;  /* 0x00000000001c7947 */ /* 0x000fec0003800000 */
.L_x_3542:
[----:B------:R-:W-:-:S04]  /*3200*/  ISETP.NE.AND P6, PT, R2, RZ, PT ;  /* 0x000000ff0200720c */ /* 0x000fc80003fc5270 */
[----:B0-----:R-:W-:-:S05]  /*3210*/  FSEL R176, R180, RZ, !P6 ;  /* 0x000000ffb4b07208 */ /* 0x001fca0007000000 */
[----:B------:R-:W-:Y:S01]  /*3220*/  FFMA.FTZ R177, R15, R181, R176 ;  /* 0x000000b50fb17223 */ /* 0x000fe200000100b0 */
[----:B------:R-:W-:-:S03]  /*3230*/  @P0 IMAD.U32 R176, R36, 0x10000, RZ ;  /* 0x0001000024b00824 */ /* 0x000fc600078e00ff */
[----:B------:R-:W-:-:S04]  /*3240*/  FADD.FTZ R177, R198, -R177 ;  /* 0x800000b1c6b17221 */ /* 0x000fc80000010000 */
[----:B------:R-:W-:-:S04]  /*3250*/  FMUL.FTZ R177, R0, R177 ;  /* 0x000000b100b17220 */ /* 0x000fc80000410000 */
[----:B------:R-:W-:-:S07]  /*3260*/  @P0 FADD.FTZ R177, R177, R176 ;  /* 0x000000b0b1b10221 */ /* 0x000fce0000010000 */
.L_x_3543:
[----:B------:R-:W-:Y:S05]  /*3270*/  BSYNC B0 ;  /* 0x0000000000007941 */ /* 0x000fea0003800000 */
.L_x_3541:
        /* <DEDUP_REMOVED lines=14> */
.L_x_3545:
[----:B------:R-:W-:Y:S05]  /*3360*/  BSYNC B0 ;  /* 0x0000000000007941 */ /* 0x000fea0003800000 */
.L_x_3544:
        /* <DEDUP_REMOVED lines=8> */
.L_x_3547:
        /* <DEDUP_REMOVED lines=8> */
.L_x_3548:
[----:B------:R-:W-:Y:S05]  /*3470*/  BSYNC B0 ;  /* 0x0000000000007941 */ /* 0x000fea0003800000 */
.L_x_3546:
        /* <DEDUP_REMOVED lines=15> */
.L_x_3550:
[----:B------:R-:W-:Y:S05]  /*3570*/  BSYNC B0 ;  /* 0x0000000000007941 */ /* 0x000fea0003800000 */
.L_x_3549:
[----:B------:R-:W-:Y:S01]  /*3580*/  BSSY B0, `(.L_x_3551) ;  /* 0x000000e000007945 */ /* 0x000fe20003800000 */
[----:B------:R-:W-:-:S03]  /*3590*/  @P1 PRMT R172, R172, 0x5410, R176 ;  /* 0x00005410acac1816 */ /* 0x000fc600000000b0 */
[----:B------:R-:W-:Y:S05]  /*35a0*/  @P2 BRA `(.L_x_3552) ;  /* 0x0000000000102947 */ /* 0x000fea0003800000 */
[----:B------:R-:W-:Y:S01]  /*35b0*/  HFMA2.MMA R177, -RZ, RZ, 0, 0 ;  /* 0x00000000ffb17435 */ /* 0x000fe200000001ff */
[----:B------:R-:W-:Y:S10]  /*35c0*/  @!P0 BRA `(.L_x_3553) ;  /* 0x0000000000248947 */ /* 0x000ff40003800000 */
[----:B------:R-:W-:Y:S01]  /*35d0*/  IMAD.U32 R177, R37, 0x10000, RZ ;  /* 0x0001000025b17824 */ /* 0x000fe200078e00ff */
[----:B------:R-:W-:Y:S06]  /*35e0*/  BRA `(.L_x_3553) ;  /* 0x00000000001c7947 */ /* 0x000fec0003800000 */
.L_x_3552:
[----:B------:R-:W-:-:S04]  /*35f0*/  ISETP.NE.AND P6, PT, R2, RZ, PT ;  /* 0x000000ff0200720c */ /* 0x000fc80003fc5270 */
[----:B------:R-:W-:-:S05]  /*3600*/  FSEL R176, R180, RZ, !P6 ;  /* 0x000000ffb4b07208 */ /* 0x000fca0007000000 */
[----:B------:R-:W-:Y:S01]  /*3610*/  FFMA.FTZ R177, R17, R181, R176 ;  /* 0x000000b511b17223 */ /* 0x000fe200000100b0 */
[----:B------:R-:W-:-:S03]  /*3620*/  @P0 SHF.L.U32 R176, R37, 0x10, RZ ;  /* 0x0000001025b00819 */ /* 0x000fc600000006ff */
[----:B------:R-:W-:-:S04]  /*3630*/  FADD.FTZ R177, R200, -R177 ;  /* 0x800000b1c8b17221 */ /* 0x000fc80000010000 */
[----:B------:R-:W-:-:S04]  /*3640*/  FMUL.FTZ R177, R0, R177 ;  /* 0x000000b100b17220 */ /* 0x000fc80000410000 */
[----:B------:R-:W-:-:S07]  /*3650*/  @P0 FADD.FTZ R177, R177, R176 ;  /* 0x000000b0b1b10221 */ /* 0x000fce0000010000 */
.L_x_3553:
[----:B------:R-:W-:Y:S05]  /*3660*/  BSYNC B0 ;  /* 0x0000000000007941 */ /* 0x000fea0003800000 */
.L_x_3551:
        /* <DEDUP_REMOVED lines=14> */
.L_x_3555:
[----:B------:R-:W-:Y:S05]  /*3750*/  BSYNC B0 ;  /* 0x0000000000007941 */ /* 0x000fea0003800000 */
.L_x_3554:
        /* <DEDUP_REMOVED lines=8> */
.L_x_3557:
        /* <DEDUP_REMOVED lines=8> */
.L_x_3558:
[----:B------:R-:W-:Y:S05]  /*3860*/  BSYNC B0 ;  /* 0x0000000000007941 */ /* 0x000fea0003800000 */
.L_x_3556:
        /* <DEDUP_REMOVED lines=15> */
.L_x_3560:
[----:B------:R-:W-:Y:S05]  /*3960*/  BSYNC B0 ;  /* 0x0000000000007941 */ /* 0x000fea0003800000 */
.L_x_3559:
[----:B------:R-:W-:Y:S01]  /*3970*/  BSSY B0, `(.L_x_3561) ;  /* 0x000000e000007945 */ /* 0x000fe20003800000 */
[----:B------:R-:W-:-:S03]  /*3980*/  @P1 PRMT R173, R173, 0x5410, R176 ;  /* 0x00005410adad1816 */ /* 0x000fc600000000b0 */
[----:B------:R-:W-:Y:S05]  /*3990*/  @P2 BRA `(.L_x_3562) ;  /* 0x0000000000102947 */ /* 0x000fea0003800000 */
[----:B------:R-:W-:Y:S01]  /*39a0*/  IMAD.MOV.U32 R177, RZ, RZ, RZ ;  /* 0x000000ffffb17224 */ /* 0x000fe200078e00ff */
[----:B------:R-:W-:Y:S06]  /*39b0*/  @!P0 BRA `(.L_x_3563) ;  /* 0x0000000000248947 */ /* 0x000fec0003800000 */
[----:B------:R-:W-:Y:S01]  /*39c0*/  SHF.L.U32 R177, R38, 0x10, RZ ;  /* 0x0000001026b17819 */ /* 0x000fe200000006ff */
[----:B------:R-:W-:Y:S06]  /*39d0*/  BRA `(.L_x_3563) ;  /* 0x00000000001c7947 */ /* 0x000fec0003800000 */
.L_x_3562:
[----:B------:R-:W-:-:S04]  /*39e0*/  ISETP.NE.AND P6, PT, R2, RZ, PT ;  /* 0x000000ff0200720c */ /* 0x000fc80003fc5270 */
[----:B------:R-:W-:-:S05]  /*39f0*/  FSEL R176, R180, RZ, !P6 ;  /* 0x000000ffb4b07208 */ /* 0x000fca0007000000 */
[----:B------:R-:W-:Y:S01]  /*3a00*/  FFMA.FTZ R177, R19, R181, R176 ;  /* 0x000000b513b17223 */ /* 0x000fe200000100b0 */
[----:B------:R-:W-:-:S03]  /*3a10*/  @P0 SHF.L.U32 R176, R38, 0x10, RZ ;  /* 0x0000001026b00819 */ /* 0x000fc600000006ff */
[----:B------:R-:W-:-:S04]  /*3a20*/  FADD.FTZ R177, R202, -R177 ;  /* 0x800000b1cab17221 */ /* 0x000fc80000010000 */
[----:B------:R-:W-:-:S04]  /*3a30*/  FMUL.FTZ R177, R0, R177 ;  /* 0x000000b100b17220 */ /* 0x000fc80000410000 */
[----:B------:R-:W-:-:S07]  /*3a40*/  @P0 FADD.FTZ R177, R177, R176 ;  /* 0x000000b0b1b10221 */ /* 0x000fce0000010000 */
.L_x_3563:
[----:B------:R-:W-:Y:S05]  /*3a50*/  BSYNC B0 ;  /* 0x0000000000007941 */ /* 0x000fea0003800000 */
.L_x_3561:
        /* <DEDUP_REMOVED lines=14> */
.L_x_3565:
[----:B------:R-:W-:Y:S05]  /*3b40*/  BSYNC B0 ;  /* 0x0000000000007941 */ /* 0x000fea0003800000 */
.L_x_3564:
        /* <DEDUP_REMOVED lines=8> */
.L_x_3567:
        /* <DEDUP_REMOVED lines=8> */
.L_x_3568:
[----:B------:R-:W-:Y:S05]  /*3c50*/  BSYNC B0 ;  /* 0x0000000000007941 */ /* 0x000fea0003800000 */
.L_x_3566:
        /* <DEDUP_REMOVED lines=15> */
.L_x_3570:
[----:B------:R-:W-:Y:S05]  /*3d50*/  BSYNC B0 ;  /* 0x0000000000007941 */ /* 0x000fea0003800000 */
.L_x_3569:
[----:B------:R-:W-:Y:S01]  /*3d60*/  BSSY B0, `(.L_x_3571) ;  /* 0x000000e000007945 */ /* 0x000fe20003800000 */
[----:B------:R-:W-:-:S03]  /*3d70*/  @P1 PRMT R174, R174, 0x5410, R176 ;  /* 0x00005410aeae1816 */ /* 0x000fc600000000b0 */
[----:B------:R-:W-:Y:S05]  /*3d80*/  @P2 BRA `(.L_x_3572) ;  /* 0x0000000000102947 */ /* 0x000fea0003800000 */
[----:B------:R-:W-:Y:S01]  /*3d90*/  HFMA2.MMA R177, -RZ, RZ, 0, 0 ;  /* 0x00000000ffb17435 */ /* 0x000fe200000001ff */
[----:B------:R-:W-:Y:S10]  /*3da0*/  @!P0 BRA `(.L_x_3573) ;  /* 0x0000000000248947 */ /* 0x000ff40003800000 */
[----:B------:R-:W-:Y:S01]  /*3db0*/  SHF.L.U32 R177, R39, 0x10, RZ ;  /* 0x0000001027b17819 */ /* 0x000fe200000006ff */
[----:B------:R-:W-:Y:S06]  /*3dc0*/  BRA `(.L_x_3573) ;  /* 0x00000000001c7947 */ /* 0x000fec0003800000 */
.L_x_3572:
[----:B------:R-:W-:-:S04]  /*3dd0*/  ISETP.NE.AND P6, PT, R2, RZ, PT ;  /* 0x000000ff0200720c */ /* 0x000fc80003fc5270 */
[----:B------:R-:W-:-:S05]  /*3de0*/  FSEL R176, R180, RZ, !P6 ;  /* 0x000000ffb4b07208 */ /* 0x000fca0007000000 */
[----:B------:R-:W-:Y:S01]  /*3df0*/  FFMA.FTZ R177, R21, R181, R176 ;  /* 0x000000b515b17223 */ /* 0x000fe200000100b0 */
[----:B------:R-:W-:-:S03]  /*3e00*/  @P0 IMAD.U32 R176, R39, 0x10000, RZ ;  /* 0x0001000027b00824 */ /* 0x000fc600078e00ff */
[----:B------:R-:W-:-:S04]  /*3e10*/  FADD.FTZ R177, R204, -R177 ;  /* 0x800000b1ccb17221 */ /* 0x000fc80000010000 */
[----:B------:R-:W-:-:S04]  /*3e20*/  FMUL.FTZ R177, R0, R177 ;  /* 0x000000b100b17220 */ /* 0x000fc80000410000 */
[----:B------:R-:W-:-:S07]  /*3e30*/  @P0 FADD.FTZ R177, R177, R176 ;  /* 0x000000b0b1b10221 */ /* 0x000fce0000010000 */
.L_x_3573:
[----:B------:R-:W-:Y:S05]  /*3e40*/  BSYNC B0 ;  /* 0x0000000000007941 */ /* 0x000fea0003800000 */
.L_x_3571:
        /* <DEDUP_REMOVED lines=14> */
.L_x_3575:
[----:B------:R-:W-:Y:S05]  /*3f30*/  BSYNC B0 ;  /* 0x0000000000007941 */ /* 0x000fea0003800000 */
.L_x_3574:
        /* <DEDUP_REMOVED lines=8> */
.L_x_3577:
        /* <DEDUP_REMOVED lines=8> */
.L_x_3578:
[----:B------:R-:W-:Y:S05]  /*4040*/  BSYNC B0 ;  /* 0x0000000000007941 */ /* 0x000fea0003800000 */
.L_x_3576:
[----:B------:R-:W0:Y:S01]  /*4050*/  @P1 LDC.64 R176, c[0x0][0x308] ;  /* 0x0000c200ffb01b82 */ /* 0x000e220000000a00 */
[----:B------:R-:W-:Y:S01]  /*4060*/  @P4 VIADD R185, R229, 0x100 ;  /* 0x00000100e5b94836 */ /* 0x000fe20000000000 */
[----:B------:R-:W-:Y:S01]  /*4070*/  @P1 F2FP.BF16.F32.PACK_AB R183, RZ, R182 ;  /* 0x000000b6ffb7123e */ /* 0x000fe200000010ff */
[----:B------:R-:W-:Y:S03]  /*4080*/  BSSY B0, `(.L_x_3579) ;  /* 0x0000012000007945 */ /* 0x000fe60003800000 */
[----:B------:R-:W-:Y:S02]  /*4090*/  @P1 PRMT R175, R175, 0x5410, R183 ;  /* 0x00005410afaf1816 */ /* 0x000fe400000000b7 */
[----:B------:R-:W1:Y:S01]  /*40a0*/  @P4 LDC.64 R178, c[0x0][0x2f8] ;  /* 0x0000be00ffb24b82 */ /* 0x000e620000000a00 */
[----:B0-----:R-:W-:-:S04]  /*40b0*/  @P1 IMAD.WIDE.U32 R176, R6, 0x10, R176 ;  /* 0x0000001006b01825 */ /* 0x001fc800078e00b0 */
[----:B-1----:R-:W-:Y:S01]  /*40c0*/  @P4 IMAD.WIDE.U32 R178, R185, 0x10, R178 ;  /* 0x00000010b9b24825 */ /* 0x002fe200078e00b2 */
[----:B------:R-:W-:Y:S06]  /*40d0*/  @!P4 BRA `(.L_x_3580) ;  /* 0x000000000030c947 */ /* 0x000fec0003800000 */
[----:B------:R-:W-:Y:S01]  /*40e0*/  LOP3.LUT P6, RZ, R211, 0xff000000, RZ, 0xc0, !PT ;  /* 0xff000000d3ff7812 */ /* 0x000fe200078cc0ff */
[----:B------:R-:W-:Y:S01]  /*40f0*/  FMUL.FTZ R182, R182, UR17 ;  /* 0x00000011b6b67c20 */ /* 0x000fe20008410000 */
[----:B------:R-:W-:-:S03]  /*4100*/  HFMA2.MMA R6, -RZ, RZ, 0, 0 ;  /* 0x00000000ff067435 */ /* 0x000fc600000001ff */
        /* <DEDUP_REMOVED lines=9> */
.L_x_3580:
[----:B------:R-:W-:Y:S05]  /*41a0*/  BSYNC B0 ;  /* 0x0000000000007941 */ /* 0x000fea0003800000 */
.L_x_3579:
[----:B------:R0:W-:Y:S01]  /*41b0*/  @P1 STG.E.128 desc[UR4][R176.64], R172 ;  /* 0x000000acb0001986 */ /* 0x0001e2000c101d04 */
[----:B------:R-:W-:Y:S01]  /*41c0*/  BSSY B0, `(.L_x_3581) ;  /* 0x0000007000007945 */ /* 0x000fe20003800000 */
[----:B------:R-:W-:Y:S02]  /*41d0*/  VIADD R229, R229, 0x200 ;  /* 0x00000200e5e57836 */ /* 0x000fe40000000000 */
[----:B------:R0:W-:Y:S01]  /*41e0*/  @P4 STG.E.128 desc[UR4][R178.64], R168 ;  /* 0x000000a8b2004986 */ /* 0x0001e2000c101d04 */
[----:B------:R-:W-:Y:S05]  /*41f0*/  @!P4 BRA `(.L_x_3582) ;  /* 0x00000000000cc947 */ /* 0x000fea0003800000 */
[----:B-----5:R-:W1:Y:S02]  /*4200*/  LDC.64 R164, c[0x0][0x220] ;  /* 0x00008800ffa47b82 */ /* 0x020e640000000a00 */
[----:B-1----:R-:W-:-:S06]  /*4210*/  IMAD.WIDE.U32 R164, R229, 0x10, R164 ;  /* 0x00000010e5a47825 */ /* 0x002fcc00078e00a4 */
[----:B------:R-:W5:Y:S02]  /*4220*/  LDG.E.128 R164, desc[UR4][R164.64] ;  /* 0x00000004a4a47981 */ /* 0x000f64000c1e1d00 */
.L_x_3582:
[----:B------:R-:W-:Y:S05]  /*4230*/  BSYNC B0 ;  /* 0x0000000000007941 */ /* 0x000fea0003800000 */
.L_x_3581:
[----:B------:R-:W-:Y:S04]  /*4240*/  BSSY B0, `(.L_x_3583) ;  /* 0x000000d000007945 */ /* 0x000fe80003800000 */
[----:B------:R-:W-:Y:S05]  /*4250*/  @P2 BRA `(.L_x_3584) ;  /* 0x0000000000102947 */ /* 0x000fea0003800000 */
[----:B0-----:R-:W-:Y:S01]  /*4260*/  MOV R177, RZ ;  /* 0x000000ff00b17202 */ /* 0x001fe20000000f00 */
[----:B------:R-:W-:Y:S06]  /*4270*/  @!P0 BRA `(.L_x_3585) ;  /* 0x0000000000248947 */ /* 0x000fec0003800000 */
[----:B------:R-:W-:Y:S01]  /*4280*/  SHF.L.U32 R177, R32, 0x10, RZ ;  /* 0x0000001020b17819 */ /* 0x000fe200000006ff */
[----:B------:R-:W-:Y:S06]  /*4290*/  BRA `(.L_x_3585) ;  /* 0x00000000001c7947 */ /* 0x000fec0003800000 */
.L_x_3584:
[----:B------:R-:W-:-:S04]  /*42a0*/  ISETP.NE.AND P6, PT, R2, RZ, PT ;  /* 0x000000ff0200720c */ /* 0x000fc80003fc5270 */
[----:B------:R-:W-:-:S05]  /*42b0*/  FSEL R6, R180, RZ, !P6 ;  /* 0x000000ffb4067208 */ /* 0x000fca0007000000 */
[----:B0-----:R-:W-:Y:S01]  /*42c0*/  FFMA.FTZ R177, R23, R181, R6 ;  /* 0x000000b517b17223 */ /* 0x001fe20000010006 */
[----:B------:R-:W-:-:S03]  /*42d0*/  @P0 IMAD.U32 R6, R32, 0x10000, RZ ;  /* 0x0001000020060824 */ /* 0x000fc600078e00ff */
[----:B------:R-:W-:-:S04]  /*42e0*/  FADD.FTZ R177, R206, -R177 ;  /* 0x800000b1ceb17221 */ /* 0x000fc80000010000 */
[----:B------:R-:W-:-:S04]  /*42f0*/  FMUL.FTZ R177, R0, R177 ;  /* 0x000000b100b17220 */ /* 0x000fc80000410000 */
[----:B------:R-:W-:-:S07]  /*4300*/  @P0 FADD.FTZ R177, R177, R6 ;  /* 0x00000006b1b10221 */ /* 0x000fce0000010000 */
.L_x_3585:
[----:B------:R-:W-:Y:S05]  /*4310*/  BSYNC B0 ;  /* 0x0000000000007941 */ /* 0x000fea0003800000 */
.L_x_3583:
[----:B------:R-:W-:Y:S01]  /*4320*/  BSSY B0, `(.L_x_3586) ;  /* 0x000000e000007945 */ /* 0x000fe20003800000 */
[----:B------:R-:W-:-:S03]  /*4330*/  @P1 F2FP.BF16.F32.PACK_AB R6, RZ, R177 ;  /* 0x000000b1ff06123e */ /* 0x000fc600000010ff */
[----:B------:R-:W-:Y:S05]  /*4340*/  @!P4 BRA `(.L_x_3587) ;  /* 0x00000000002cc947 */ /* 0x000fea0003800000 */
[----:B------:R-:W-:Y:S01]  /*4350*/  LOP3.LUT P6, RZ, R226, 0xff, RZ, 0xc0, !PT ;  /* 0x000000ffe2ff7812 */ /* 0x000fe200078cc0ff */
[----:B------:R-:W-:-:S04]  /*4360*/  FMUL.FTZ R177, R177, UR17 ;  /* 0x00000011b1b17c20 */ /* 0x000fc80008410000 */
[----:B------:R-:W-:Y:S01]  /*4370*/  FMUL.FTZ R179, R177, UR16 ;  /* 0x00000010b1b37c20 */ /* 0x000fe20008410000 */
[----:B------:R-:W-:-:S03]  /*4380*/  HFMA2.MMA R177, -RZ, RZ, 0, 0 ;  /* 0x00000000ffb17435 */ /* 0x000fc600000001ff */
[----:B------:R-:W-:-:S04]  /*4390*/  FMUL.FTZ R176, R48, R179 ;  /* 0x000000b330b07220 */ /* 0x000fc80000410000 */
[----:B-----5:R-:W-:Y:S02]  /*43a0*/  @P6 SHF.L.U32 R178, R164, 0x10, RZ ;  /* 0x00000010a4b26819 */ /* 0x020fe400000006ff */
[----:B------:R-:W-:-:S03]  /*43b0*/  FSEL R176, R176, RZ, P6 ;  /* 0x000000ffb0b07208 */ /* 0x000fc60003000000 */
[----:B------:R-:W-:Y:S01]  /*43c0*/  @P6 FMUL.FTZ R177, R178, R179 ;  /* 0x000000b3b2b16220 */ /* 0x000fe20000410000 */
[----:B------:R-:W-:-:S03]  /*43d0*/  F2FP.BF16.F32.PACK_AB R176, RZ, R176 ;  /* 0x000000b0ffb0723e */ /* 0x000fc600000010ff */
[----:B------:R-:W-:Y:S01]  /*43e0*/  FADD.FTZ R144, R144, R177 ;  /* 0x000000b190907221 */ /* 0x000fe20000010000 */
[----:B------:R-:W-:-:S07]  /*43f0*/  PRMT R168, R176, 0x7610, R168 ;  /* 0x00007610b0a87816 */ /* 0x000fce00000000a8 */
.L_x_3587:
[----:B------:R-:W-:Y:S05]  /*4400*/  BSYNC B0 ;  /* 0x0000000000007941 */ /* 0x000fea0003800000 */
.L_x_3586:
        /* <DEDUP_REMOVED lines=8> */
.L_x_3589:
        /* <DEDUP_REMOVED lines=8> */
.L_x_3590:
[----:B------:R-:W-:Y:S05]  /*4510*/  BSYNC B0 ;  /* 0x0000000000007941 */ /* 0x000fea0003800000 */
.L_x_3588:
        /* <DEDUP_REMOVED lines=15> */
.L_x_3592:
[----:B------:R-:W-:Y:S05]  /*4610*/  BSYNC B0 ;  /* 0x0000000000007941 */ /* 0x000fea0003800000 */
.L_x_3591:
[----:B------:R-:W-:Y:S01]  /*4620*/  BSSY B0, `(.L_x_3593) ;  /* 0x000000e000007945 */ /* 0x000fe20003800000 */
[----:B------:R-:W-:-:S03]  /*4630*/  @P1 PRMT R172, R172, 0x5410, R6 ;  /* 0x00005410acac1816 */ /* 0x000fc60000000006 */
[----:B------:R-:W-:Y:S05]  /*4640*/  @P2 BRA `(.L_x_3594) ;  /* 0x0000000000102947 */ /* 0x000fea0003800000 */
[----:B------:R-:W-:Y:S01]  /*4650*/  MOV R177, RZ ;  /* 0x000000ff00b17202 */ /* 0x000fe20000000f00 */
[----:B------:R-:W-:Y:S06]  /*4660*/  @!P0 BRA `(.L_x_3595) ;  /* 0x0000000000248947 */ /* 0x000fec0003800000 */
[----:B------:R-:W-:Y:S01]  /*4670*/  IMAD.U32 R177, R33, 0x10000, RZ ;  /* 0x0001000021b17824 */ /* 0x000fe200078e00ff */
[----:B------:R-:W-:Y:S06]  /*4680*/  BRA `(.L_x_3595) ;  /* 0x00000000001c7947 */ /* 0x000fec0003800000 */
.L_x_3594:
[----:B------:R-:W-:-:S04]  /*4690*/  ISETP.NE.AND P6, PT, R2, RZ, PT ;  /* 0x000000ff0200720c */ /* 0x000fc80003fc5270 */
[----:B------:R-:W-:-:S05]  /*46a0*/  FSEL R6, R180, RZ, !P6 ;  /* 0x000000ffb4067208 */ /* 0x000fca0007000000 */
[----:B------:R-:W-:Y:S01]  /*46b0*/  FFMA.FTZ R177, R25, R181, R6 ;  /* 0x000000b519b17223 */ /* 0x000fe20000010006 */
[----:B------:R-:W-:-:S03]  /*46c0*/  @P0 SHF.L.U32 R6, R33, 0x10, RZ ;  /* 0x0000001021060819 */ /* 0x000fc600000006ff */
[----:B------:R-:W-:-:S04]  /*46d0*/  FADD.FTZ R177, R214, -R177 ;  /* 0x800000b1d6b17221 */ /* 0x000fc80000010000 */
[----:B------:R-:W-:-:S04]  /*46e0*/  FMUL.FTZ R177, R0, R177 ;  /* 0x000000b100b17220 */ /* 0x000fc80000410000 */
[----:B------:R-:W-:-:S07]  /*46f0*/  @P0 FADD.FTZ R177, R177, R6 ;  /* 0x00000006b1b10221 */ /* 0x000fce0000010000 */
.L_x_3595:
[----:B------:R-:W-:Y:S05]  /*4700*/  BSYNC B0 ;  /* 0x0000000000007941 */ /* 0x000fea0003800000 */
.L_x_3593:
        /* <DEDUP_REMOVED lines=8> */
[----:B-----5:R-:W-:Y:S01]  /*4790*/  @P6 IMAD.U32 R178, R165, 0x10000, RZ ;  /* 0x00010000a5b26824 */ /* 0x020fe200078e00ff */
[----:B------:R-:W-:-:S03]  /*47a0*/  FSEL R176, R176, RZ, P6 ;  /* 0x000000ffb0b07208 */ /* 0x000fc60003000000 */
[----:B------:R-:W-:Y:S01]  /*47b0*/  @P6 FMUL.FTZ R177, R178, R179 ;  /* 0x000000b3b2b16220 */ /* 0x000fe20000410000 */
[----:B------:R-:W-:-:S03]  /*47c0*/  F2FP.BF16.F32.PACK_AB R176, RZ, R176 ;  /* 0x000000b0ffb0723e */ /* 0x000fc600000010ff */
[----:B------:R-:W-:Y:S01]  /*47d0*/  FADD.FTZ R146, R146, R177 ;  /* 0x000000b192927221 */ /* 0x000fe20000010000 */
[----:B------:R-:W-:-:S07]  /*47e0*/  PRMT R169, R176, 0x7610, R169 ;  /* 0x00007610b0a97816 */ /* 0x000fce00000000a9 */
.L_x_3597:
[----:B------:R-:W-:Y:S05]  /*47f0*/  BSYNC B0 ;  /* 0x0000000000007941 */ /* 0x000fea0003800000 */
.L_x_3596:
        /* <DEDUP_REMOVED lines=8> */
.L_x_3599:
        /* <DEDUP_REMOVED lines=8> */
.L_x_3600:
[----:B------:R-:W-:Y:S05]  /*4900*/  BSYNC B0 ;  /* 0x0000000000007941 */ /* 0x000fea0003800000 */
.L_x_3598:
[----:B------:R-:W-:Y:S01]  /*4910*/  BSSY B0, `(.L_x_3601) ;  /* 0x000000f000007945 */ /* 0x000fe20003800000 */
[----:B------:R-:W-:-:S03]  /*4920*/  @P1 F2FP.BF16.F32.PACK_AB R6, RZ, R177 ;  /* 0x000000b1ff06123e */ /* 0x000fc600000010ff */
[----:B------:R-:W-:Y:S05]  /*4930*/  @!P4 BRA `(.L_x_3602) ;  /* 0x000000000030c947 */ /* 0x000fea0003800000 */
        /* <DEDUP_REMOVED lines=12> */
.L_x_3602:
[----:B------:R-:W-:Y:S05]  /*4a00*/  BSYNC B0 ;  /* 0x0000000000007941 */ /* 0x000fea0003800000 */
.L_x_3601:
[----:B------:R-:W-:Y:S01]  /*4a10*/  BSSY B0, `(.L_x_3603) ;  /* 0x000000e000007945 */ /* 0x000fe20003800000 */
[----:B------:R-:W-:-:S03]  /*4a20*/  @P1 PRMT R173, R173, 0x5410, R6 ;  /* 0x00005410adad1816 */ /* 0x000fc60000000006 */
[----:B------:R-:W-:Y:S05]  /*4a30*/  @P2 BRA `(.L_x_3604) ;  /* 0x0000000000102947 */ /* 0x000fea0003800000 */
[----:B------:R-:W-:Y:S01]  /*4a40*/  IMAD.MOV.U32 R177, RZ, RZ, RZ ;  /* 0x000000ffffb17224 */ /* 0x000fe200078e00ff */
[----:B------:R-:W-:Y:S06]  /*4a50*/  @!P0 BRA `(.L_x_3605) ;  /* 0x0000000000248947 */ /* 0x000fec0003800000 */
[----:B------:R-:W-:Y:S01]  /*4a60*/  SHF.L.U32 R177, R34, 0x10, RZ ;  /* 0x0000001022b17819 */ /* 0x000fe200000006ff */
[----:B------:R-:W-:Y:S06]  /*4a70*/  BRA `(.L_x_3605) ;  /* 0x00000000001c7947 */ /* 0x000fec0003800000 */
.L_x_3604:
[----:B------:R-:W-:-:S04]  /*4a80*/  ISETP.NE.AND P6, PT, R2, RZ, PT ;  /* 0x000000ff0200720c */ /* 0x000fc80003fc5270 */
[----:B------:R-:W-:-:S05]  /*4a90*/  FSEL R6, R180, RZ, !P6 ;  /* 0x000000ffb4067208 */ /* 0x000fca0007000000 */
[----:B------:R-:W-:Y:S01]  /*4aa0*/  FFMA.FTZ R177, R27, R181, R6 ;  /* 0x000000b51bb17223 */ /* 0x000fe20000010006 */
[----:B------:R-:W-:-:S03]  /*4ab0*/  @P0 SHF.L.U32 R6, R34, 0x10, RZ ;  /* 0x0000001022060819 */ /* 0x000fc600000006ff */
[----:B------:R-:W-:-:S04]  /*4ac0*/  FADD.FTZ R177, R216, -R177 ;  /* 0x800000b1d8b17221 */ /* 0x000fc80000010000 */
[----:B------:R-:W-:-:S04]  /*4ad0*/  FMUL.FTZ R177, R0, R177 ;  /* 0x000000b100b17220 */ /* 0x000fc80000410000 */
[----:B------:R-:W-:-:S07]  /*4ae0*/  @P0 FADD.FTZ R177, R177, R6 ;  /* 0x00000006b1b10221 */ /* 0x000fce0000010000 */
.L_x_3605:
[----:B------:R-:W-:Y:S05]  /*4af0*/  BSYNC B0 ;  /* 0x0000000000007941 */ /* 0x000fea0003800000 */
.L_x_3603:
        /* <DEDUP_REMOVED lines=14> */
.L_x_3607:
[----:B------:R-:W-:Y:S05]  /*4be0*/  BSYNC B0 ;  /* 0x0000000000007941 */ /* 0x000fea0003800000 */
.L_x_3606:
[----:B------:R-:W-:Y:S01]  /*4bf0*/  BSSY B0, `(.L_x_3608) ;  /* 0x0000010000007945 */ /* 0x000fe20003800000 */
[----:B------:R-:W-:-:S03]  /*4c00*/  @P1 PRMT R174, R6, 0x7610, R174 ;  /* 0x0000761006ae1816 */ /* 0x000fc600000000ae */
[----:B------:R-:W-:Y:S05]  /*4c10*/  @P2 BRA `(.L_x_3609) ;  /* 0x0000000000142947 */ /* 0x000fea0003800000 */
[----:B------:R-:W-:Y:S01]  /*4c20*/  MOV R177, RZ ;  /* 0x000000ff00b17202 */ /* 0x000fe20000000f00 */
[----:B------:R-:W-:Y:S06]  /*4c30*/  @!P0 BRA `(.L_x_3610) ;  /* 0x00000000002c8947 */ /* 0x000fec0003800000 */
[----:B------:R-:W-:-:S05]  /*4c40*/  PRMT R177, R34, 0x7632, R177 ;  /* 0x0000763222b17816 */ /* 0x000fca00000000b1 */
[----:B------:R-:W-:Y:S01]  /*4c50*/  IMAD.U32 R177, R177, 0x10000, RZ ;  /* 0x00010000b1b17824 */ /* 0x000fe200078e00ff */
[----:B------:R-:W-:Y:S06]  /*4c60*/  BRA `(.L_x_3610) ;  /* 0x0000000000207947 */ /* 0x000fec0003800000 */
.L_x_3609:
        /* <DEDUP_REMOVED lines=8> */
.L_x_3610:
[----:B------:R-:W-:Y:S05]  /*4cf0*/  BSYNC B0 ;  /* 0x0000000000007941 */ /* 0x000fea0003800000 */
.L_x_3608:
        /* <DEDUP_REMOVED lines=15> */
.L_x_3612:
[----:B------:R-:W-:Y:S05]  /*4df0*/  BSYNC B0 ;  /* 0x0000000000007941 */ /* 0x000fea0003800000 */
.L_x_3611:
[----:B------:R-:W-:Y:S01]  /*4e00*/  BSSY B0, `(.L_x_3613) ;  /* 0x000000e000007945 */ /* 0x000fe20003800000 */
[----:B------:R-:W-:-:S03]  /*4e10*/  @P1 PRMT R174, R174, 0x5410, R6 ;  /* 0x00005410aeae1816 */ /* 0x000fc60000000006 */
[----:B------:R-:W-:Y:S05]  /*4e20*/  @P2 BRA `(.L_x_3614) ;  /* 0x0000000000102947 */ /* 0x000fea0003800000 */
[----:B------:R-:W-:Y:S01]  /*4e30*/  MOV R177, RZ ;  /* 0x000000ff00b17202 */ /* 0x000fe20000000f00 */
[----:B------:R-:W-:Y:S06]  /*4e40*/  @!P0 BRA `(.L_x_3615) ;  /* 0x0000000000248947 */ /* 0x000fec0003800000 */
[----:B------:R-:W-:Y:S01]  /*4e50*/  SHF.L.U32 R177, R35, 0x10, RZ ;  /* 0x0000001023b17819 */ /* 0x000fe200000006ff */
[----:B------:R-:W-:Y:S06]  /*4e60*/  BRA `(.L_x_3615) ;  /* 0x00000000001c7947 */ /* 0x000fec0003800000 */
.L_x_3614:
[----:B------:R-:W-:-:S04]  /*4e70*/  ISETP.NE.AND P6, PT, R2, RZ, PT ;  /* 0x000000ff0200720c */ /* 0x000fc80003fc5270 */
[----:B------:R-:W-:-:S05]  /*4e80*/  FSEL R6, R180, RZ, !P6 ;  /* 0x000000ffb4067208 */ /* 0x000fca0007000000 */
[----:B------:R-:W-:Y:S01]  /*4e90*/  FFMA.FTZ R177, R29, R181, R6 ;  /* 0x000000b51db17223 */ /* 0x000fe20000010006 */
[----:B------:R-:W-:-:S03]  /*4ea0*/  @P0 IMAD.U32 R6, R35, 0x10000, RZ ;  /* 0x0001000023060824 */ /* 0x000fc600078e00ff */
[----:B------:R-:W-:-:S04]  /*4eb0*/  FADD.FTZ R177, R222, -R177 ;  /* 0x800000b1deb17221 */ /* 0x000fc80000010000 */
[----:B------:R-:W-:-:S04]  /*4ec0*/  FMUL.FTZ R177, R0, R177 ;  /* 0x000000b100b17220 */ /* 0x000fc80000410000 */
[----:B------:R-:W-:-:S07]  /*4ed0*/  @P0 FADD.FTZ R177, R177, R6 ;  /* 0x00000006b1b10221 */ /* 0x000fce0000010000 */
.L_x_3615:
[----:B------:R-:W-:Y:S05]  /*4ee0*/  BSYNC B0 ;  /* 0x0000000000007941 */ /* 0x000fea0003800000 */
.L_x_3613:
        /* <DEDUP_REMOVED lines=14> */
.L_x_3617:
[----:B------:R-:W-:Y:S05]  /*4fd0*/  BSYNC B0 ;  /* 0x0000000000007941 */ /* 0x000fea0003800000 */
.L_x_3616:
        /* <DEDUP_REMOVED lines=8> */
.L_x_3619:
        /* <DEDUP_REMOVED lines=8> */
.L_x_3620:
[----:B------:R-:W-:Y:S05]  /*50e0*/  BSYNC B0 ;  /* 0x0000000000007941 */ /* 0x000fea0003800000 */
.L_x_3618:
[----:B------:R-:W-:Y:S01]  /*50f0*/  @P1 F2FP.BF16.F32.PACK_AB R6, RZ, R0 ;  /* 0x00000000ff06123e */ /* 0x000fe200000010ff */
[----:B------:R-:W-:Y:S03]  /*5100*/  BSSY B0, `(.L_x_3621) ;  /* 0x000000f000007945 */ /* 0x000fe60003800000 */
[----:B------:R-:W-:Y:S01]  /*5110*/  @P1 PRMT R175, R175, 0x5410, R6 ;  /* 0x00005410afaf1816 */ /* 0x000fe20000000006 */
[----:B------:R-:W-:Y:S06]  /*5120*/  @!P4 BRA `(.L_x_3622) ;  /* 0x000000000030c947 */ /* 0x000fec0003800000 */
[----:B------:R-:W-:Y:S01]  /*5130*/  LOP3.LUT P0, RZ, R209, 0xff000000, RZ, 0xc0, !PT ;  /* 0xff000000d1ff7812 */ /* 0x000fe2000780c0ff */
[----:B------:R-:W-:-:S04]  /*5140*/  FMUL.FTZ R0, R0, UR17 ;  /* 0x0000001100007c20 */ /* 0x000fc80008410000 */
[----:B------:R-:W-:Y:S01]  /*5150*/  FMUL.FTZ R177, R0, UR16 ;  /* 0x0000001000b17c20 */ /* 0x000fe20008410000 */
[----:B------:R-:W-:-:S03]  /*5160*/  IMAD.MOV.U32 R0, RZ, RZ, RZ ;  /* 0x000000ffff007224 */ /* 0x000fc600078e00ff */
        /* <DEDUP_REMOVED lines=8> */
.L_x_3622:
[----:B------:R-:W-:Y:S05]  /*51f0*/  BSYNC B0 ;  /* 0x0000000000007941 */ /* 0x000fea0003800000 */
.L_x_3621:
        /* <DEDUP_REMOVED lines=8> */
.L_x_3494:
        /* <DEDUP_REMOVED lines=31> */
.L_x_3498:
[----:B------:R-:W-:Y:S01]  /*5470*/  HFMA2.MMA R218, -RZ, RZ, 0, 9.5367431640625e-07 ;  /* 0x00000010ffda7435 */ /* 0x000fe200000001ff */
[----:B------:R-:W-:Y:S01]  /*5480*/  MOV R219, R182 ;  /* 0x000000b600db7202 */ /* 0x000fe20000000f00 */
[----:B------:R-:W-:Y:S01]  /*5490*/  IMAD.MOV.U32 R221, RZ, RZ, 0x1f ;  /* 0x0000001fffdd7424 */ /* 0x000fe200078e00ff */
[----:B------:R-:W-:-:S08]  /*54a0*/  MOV R190, 0xffffffff ;  /* 0xffffffff00be7802 */ /* 0x000fd00000000f00 */
[----:B------:R-:W-:Y:S05]  /*54b0*/  WARPSYNC.COLLECTIVE R190, `(.L_x_3624) ;  /* 0x00000000be087348 */ /* 0x000fea0003c00000 */
[----:B------:R0:W1:Y:S02]  /*54c0*/  SHFL.DOWN P1, R188, R219, R218, R221 ;  /* 0x080000dadbbc7389 */ /* 0x00006400000200dd */
[----:B01----:R-:W-:Y:S01]  /*54d0*/  ENDCOLLECTIVE ;  /* 0x000000000000791b */ /* 0x003fe20003800000 */
.L_x_3624:
[----:B------:R-:W-:Y:S02]  /*54e0*/  MOV R219, R183 ;  /* 0x000000b700db7202 */ /* 0x000fe40000000f00 */
[----:B------:R-:W-:-:S07]  /*54f0*/  MOV R177, R188 ;  /* 0x000000bc00b17202 */ /* 0x000fce0000000f00 */
[----:B------:R-:W-:Y:S05]  /*5500*/  WARPSYNC.COLLECTIVE R190, `(.L_x_3625) ;  /* 0x00000000be087348 */ /* 0x000fea0003c00000 */
[----:B------:R0:W1:Y:S02]  /*5510*/  SHFL.DOWN P1, R188, R219, R218, R221 ;  /* 0x080000dadbbc7389 */ /* 0x00006400000200dd */
[----:B01----:R-:W-:Y:S01]  /*5520*/  ENDCOLLECTIVE ;  /* 0x000000000000791b */ /* 0x003fe20003800000 */
.L_x_3625:
[----:B------:R-:W-:Y:S01]  /*5530*/  FADD.FTZ R177, R177, R182 ;  /* 0x000000b6b1b17221 */ /* 0x000fe20000010000 */
[----:B------:R-:W-:-:S04]  /*5540*/  HFMA2.MMA R218, -RZ, RZ, 0, 4.76837158203125e-07 ;  /* 0x00000008ffda7435 */ /* 0x000fc800000001ff */
[----:B------:R-:W-:Y:S01]  /*5550*/  MOV R219, R177 ;  /* 0x000000b100db7202 */ /* 0x000fe20000000f00 */
[----:B------:R-:W-:-:S07]  /*5560*/  IMAD.MOV.U32 R176, RZ, RZ, R188 ;  /* 0x000000ffffb07224 */ /* 0x000fce00078e00bc */
[----:B------:R-:W-:Y:S05]  /*5570*/  WARPSYNC.COLLECTIVE R190, `(.L_x_3626) ;  /* 0x00000000be087348 */ /* 0x000fea0003c00000 */
[----:B------:R0:W1:Y:S02]  /*5580*/  SHFL.DOWN P1, R188, R219, R218, R221 ;  /* 0x080000dadbbc7389 */ /* 0x00006400000200dd */
[----:B01----:R-:W-:Y:S01]  /*5590*/  ENDCOLLECTIVE ;  /* 0x000000000000791b */ /* 0x003fe20003800000 */
.L_x_3626:
[----:B------:R-:W-:-:S04]  /*55a0*/  FADD.FTZ R176, R176, R183 ;  /* 0x000000b7b0b07221 */ /* 0x000fc80000010000 */
[----:B------:R-:W-:Y:S01]  /*55b0*/  IMAD.MOV.U32 R219, RZ, RZ, R176 ;  /* 0x000000ffffdb7224 */ /* 0x000fe200078e00b0 */
[----:B------:R-:W-:-:S07]  /*55c0*/  MOV R180, R188 ;  /* 0x000000bc00b47202 */ /* 0x000fce0000000f00 */
[----:B------:R-:W-:Y:S05]  /*55d0*/  WARPSYNC.COLLECTIVE R190, `(.L_x_3627) ;  /* 0x00000000be087348 */ /* 0x000fea0003c00000 */
[----:B------:R0:W1:Y:S02]  /*55e0*/  SHFL.DOWN P1, R188, R219, R218, R221 ;  /* 0x080000dadbbc7389 */ /* 0x00006400000200dd */
[----:B01----:R-:W-:Y:S01]  /*55f0*/  ENDCOLLECTIVE ;  /* 0x000000000000791b */ /* 0x003fe20003800000 */
.L_x_3627:
[----:B------:R-:W-:Y:S01]  /*5600*/  FADD.FTZ R180, R177, R180 ;  /* 0x000000b4b1b47221 */ /* 0x000fe20000010000 */
[----:B------:R-:W-:-:S04]  /*5610*/  HFMA2.MMA R218, -RZ, RZ, 0, 2.384185791015625e-07 ;  /* 0x00000004ffda7435 */ /* 0x000fc800000001ff */
[----:B------:R-:W-:Y:S02]  /*5620*/  MOV R219, R180 ;  /* 0x000000b400db7202 */ /* 0x000fe40000000f00 */
[----:B------:R-:W-:-:S07]  /*5630*/  MOV R181, R188 ;  /* 0x000000bc00b57202 */ /* 0x000fce0000000f00 */
[----:B------:R-:W-:Y:S05]  /*5640*/  WARPSYNC.COLLECTIVE R190, `(.L_x_3628) ;  /* 0x00000000be087348 */ /* 0x000fea0003c00000 */
[----:B------:R0:W1:Y:S02]  /*5650*/  SHFL.DOWN P1, R188, R219, R218, R221 ;  /* 0x080000dadbbc7389 */ /* 0x00006400000200dd */
[----:B01----:R-:W-:Y:S01]  /*5660*/  ENDCOLLECTIVE ;  /* 0x000000000000791b */ /* 0x003fe20003800000 */
.L_x_3628:
[----:B------:R-:W-:-:S05]  /*5670*/  FADD.FTZ R181, R176, R181 ;  /* 0x000000b5b0b57221 */ /* 0x000fca0000010000 */
[----:B------:R-:W-:Y:S01]  /*5680*/  MOV R219, R181 ;  /* 0x000000b500db7202 */ /* 0x000fe20000000f00 */
[----:B------:R-:W-:-:S07]  /*5690*/  IMAD.MOV.U32 R189, RZ, RZ, R188 ;  /* 0x000000ffffbd7224 */ /* 0x000fce00078e00bc */
[----:B------:R-:W-:Y:S05]  /*56a0*/  WARPSYNC.COLLECTIVE R190, `(.L_x_3629) ;  /* 0x00000000be087348 */ /* 0x000fea0003c00000 */
[----:B------:R0:W1:Y:S02]  /*56b0*/  SHFL.DOWN P1, R188, R219, R218, R221 ;  /* 0x080000dadbbc7389 */ /* 0x00006400000200dd */
[----:B01----:R-:W-:Y:S01]  /*56c0*/  ENDCOLLECTIVE ;  /* 0x000000000000791b */ /* 0x003fe20003800000 */
.L_x_3629:
[----:B------:R-:W-:-:S05]  /*56d0*/  FADD.FTZ R189, R180, R189 ;  /* 0x000000bdb4bd7221 */ /* 0x000fca0000010000 */
[----:B------:R-:W-:Y:S01]  /*56e0*/  MOV R219, R189 ;  /* 0x000000bd00db7202 */ /* 0x000fe20000000f00 */
[----:B------:R-:W-:Y:S01]  /*56f0*/  IMAD.MOV.U32 R218, RZ, RZ, 0x2 ;  /* 0x00000002ffda7424 */ /* 0x000fe200078e00ff */
[----:B------:R-:W-:-:S07]  /*5700*/  MOV R184, R188 ;  /* 0x000000bc00b87202 */ /* 0x000fce0000000f00 */
[----:B------:R-:W-:Y:S05]  /*5710*/  WARPSYNC.COLLECTIVE R190, `(.L_x_3630) ;  /* 0x00000000be087348 */ /* 0x000fea0003c00000 */
[----:B------:R0:W1:Y:S02]  /*5720*/  SHFL.DOWN P1, R188, R219, R218, R221 ;  /* 0x080000dadbbc7389 */ /* 0x00006400000200dd */
[----:B01----:R-:W-:Y:S01]  /*5730*/  ENDCOLLECTIVE ;  /* 0x000000000000791b */ /* 0x003fe20003800000 */
.L_x_3630:
[----:B------:R-:W-:-:S05]  /*5740*/  FADD.FTZ R184, R181, R184 ;  /* 0x000000b8b5b87221 */ /* 0x000fca0000010000 */
[----:B------:R-:W-:Y:S02]  /*5750*/  MOV R219, R184 ;  /* 0x000000b800db7202 */ /* 0x000fe40000000f00 */
[----:B------:R-:W-:-:S07]  /*5760*/  MOV R182, R188 ;  /* 0x000000bc00b67202 */ /* 0x000fce0000000f00 */
[----:B------:R-:W-:Y:S05]  /*5770*/  WARPSYNC.COLLECTIVE R190, `(.L_x_3631) ;  /* 0x00000000be087348 */ /* 0x000fea0003c00000 */
[----:B------:R0:W1:Y:S02]  /*5780*/  SHFL.DOWN P1, R188, R219, R218, R221 ;  /* 0x080000dadbbc7389 */ /* 0x00006400000200dd */
[----:B01----:R-:W-:Y:S01]  /*5790*/  ENDCOLLECTIVE ;  /* 0x000000000000791b */ /* 0x003fe20003800000 */
.L_x_3631:
[----:B------:R-:W-:Y:S01]  /*57a0*/  FADD.FTZ R182, R189, R182 ;  /* 0x000000b6bdb67221 */ /* 0x000fe20000010000 */
[----:B------:R-:W-:-:S03]  /*57b0*/  HFMA2.MMA R218, -RZ, RZ, 0, 5.9604644775390625e-08 ;  /* 0x00000001ffda7435 */ /* 0x000fc600000001ff */
[----:B------:R-:W-:Y:S01]  /*57c0*/  IMAD.MOV.U32 R219, RZ, RZ, R182 ;  /* 0x000000ffffdb7224 */ /* 0x000fe200078e00b6 */
[----:B------:R-:W-:-:S07]  /*57d0*/  MOV R183, R188 ;  /* 0x000000bc00b77202 */ /* 0x000fce0000000f00 */
[----:B------:R-:W-:Y:S05]  /*57e0*/  WARPSYNC.COLLECTIVE R190, `(.L_x_3632) ;  /* 0x00000000be087348 */ /* 0x000fea0003c00000 */
[----:B------:R0:W1:Y:S02]  /*57f0*/  SHFL.DOWN P1, R188, R219, R218, R221 ;  /* 0x080000dadbbc7389 */ /* 0x00006400000200dd */
[----:B01----:R-:W-:Y:S01]  /*5800*/  ENDCOLLECTIVE ;  /* 0x000000000000791b */ /* 0x003fe20003800000 */
.L_x_3632:
[----:B------:R-:W-:-:S05]  /*5810*/  FADD.FTZ R183, R184, R183 ;  /* 0x000000b7b8b77221 */ /* 0x000fca0000010000 */
[----:B------:R-:W-:Y:S02]  /*5820*/  MOV R219, R183 ;  /* 0x000000b700db7202 */ /* 0x000fe40000000f00 */
[----:B------:R-:W-:-:S07]  /*5830*/  MOV R191, R188 ;  /* 0x000000bc00bf7202 */ /* 0x000fce0000000f00 */
[----:B------:R-:W-:Y:S05]  /*5840*/  WARPSYNC.COLLECTIVE R190, `(.L_x_3633) ;  /* 0x00000000be087348 */ /* 0x000fea0003c00000 */
[----:B------:R0:W1:Y:S02]  /*5850*/  SHFL.DOWN P1, R188, R219, R218, R221 ;  /* 0x080000dadbbc7389 */ /* 0x00006400000200dd */
[----:B01----:R-:W-:Y:S01]  /*5860*/  ENDCOLLECTIVE ;  /* 0x000000000000791b */ /* 0x003fe20003800000 */
.L_x_3633:
[----:B------:R-:W-:Y:S05]  /*5870*/  BRA `(.L_x_3634) ;  /* 0xffffffc400607947 */ /* 0x000fea000383ffff */
.L_x_3635:
        /* <DEDUP_REMOVED lines=16> */
.L_x_11318:


//--------------------- .text._ZN10layer_norm13ln_bwd_kernelINS_13Kernel_traitsI13__nv_bfloat16S2_fS2_fjLj6144ELj1ELj1ELj8ELj16ENS_18Kernel_traits_baseILj6144ES2_S2_fS2_fjLj256EEEEELb0ELb0ELb0ELb0EEEvNS_9BwdParamsE --------------------------
	.section	.text._ZN10layer_norm13ln_bwd_kernelINS_13Kernel_traitsI13__nv_bfloat16S2_fS2_fjLj6144ELj1ELj1ELj8ELj16ENS_18Kernel_traits_baseILj6144ES2_S2_fS2_fjLj256EEEEELb0ELb0ELb0ELb0EEEvNS_9BwdParamsE,"ax",@progbits
	.align	128
        .global         _ZN10layer_norm13ln_bwd_kernelINS_13Kernel_traitsI13__nv_bfloat16S2_fS2_fjLj6144ELj1ELj1ELj8ELj16ENS_18Kernel_traits_baseILj6144ES2_S2_fS2_fjLj256EEEEELb0ELb0ELb0ELb0EEEvNS_9BwdParamsE
        .type           _ZN10layer_norm13ln_bwd_kernelINS_13Kernel_traitsI13__nv_bfloat16S2_fS2_fjLj6144ELj1ELj1ELj8ELj16ENS_18Kernel_traits_baseILj6144ES2_S2_fS2_fjLj256EEEEELb0ELb0ELb0ELb0EEEvNS_9BwdParamsE,@function
        .size           _ZN10layer_norm13ln_bwd_kernelINS_13Kernel_traitsI13__nv_bfloat16S2_fS2_fjLj6144ELj1ELj1ELj8ELj16ENS_18Kernel_traits_baseILj6144ES2_S2_fS2_fjLj256EEEEELb0ELb0ELb0ELb0EEEvNS_9BwdParamsE,(.L_x_11319 - _ZN10layer_norm13ln_bwd_kernelINS_13Kernel_traitsI13__nv_bfloat16S2_fS2_fjLj6144ELj1ELj1ELj8ELj16ENS_18Kernel_traits_baseILj6144ES2_S2_fS2_fjLj256EEEEELb0ELb0ELb0ELb0EEEvNS_9BwdParamsE)
        .other          _ZN10layer_norm13ln_bwd_kernelINS_13Kernel_traitsI13__nv_bfloat16S2_fS2_fjLj6144ELj1ELj1ELj8ELj16ENS_18Kernel_traits_baseILj6144ES2_S2_fS2_fjLj256EEEEELb0ELb0ELb0ELb0EEEvNS_9BwdParamsE,@"STO_CUDA_ENTRY STV_DEFAULT"
_ZN10layer_norm13ln_bwd_kernelINS_13Kernel_traitsI13__nv_bfloat16S2_fS2_fjLj6144ELj1ELj1ELj8ELj16ENS_18Kernel_traits_baseILj6144ES2_S2_fS2_fjLj256EEEEELb0ELb0ELb0ELb0EEEvNS_9BwdParamsE:
.text._ZN10layer_norm13ln_bwd_kernelINS_13Kernel_traitsI13__nv_bfloat16S2_fS2_fjLj6144ELj1ELj1ELj8ELj16ENS_18Kernel_traits_baseILj6144ES2_S2_fS2_fjLj256EEEEELb0ELb0ELb0ELb0EEEvNS_9BwdParamsE:
[----:B------:R-:W-:Y:S01]  /*0000*/  LDC R1, c[0x0][0x28] ;  /* 0x00000a00ff017b82 */ /* 0x000fe20000000800 */
[----:B------:R-:W0:Y:S01]  /*0010*/  S2R R175, SR_TID.X ;  /* 0x0000000000af7919 */ /* 0x000e220000002100 */
[----:B------:R-:W-:-:S06]  /*0020*/  ULDC UR4, c[0x0][0x218] ;  /* 0x0000860000047ab9 */ /* 0x000fcc0000000800 */
[----:B------:R-:W1:Y:S01]  /*0030*/  S2UR UR6, SR_CTAID.X ;  /* 0x00000000000679c3 */ /* 0x000e620000002500 */
[----:B------:R-:W-:Y:S01]  /*0040*/  MOV R0, UR4 ;  /* 0x0000000400007c02 */ /* 0x000fe20008000f00 */
[----:B------:R-:W-:Y:S01]  /*0050*/  ULDC UR7, c[0x0][0x214] ;  /* 0x0000850000077ab9 */ /* 0x000fe20000000800 */
[----:B------:R-:W-:Y:S01]  /*0060*/  ULDC.64 UR4, c[0x0][0x208] ;  /* 0x0000820000047ab9 */ /* 0x000fe20000000a00 */
[----:B------:R-:W-:Y:S01]  /*0070*/  ULDC UR13, c[0x0][0x218] ;  /* 0x00008600000d7ab9 */ /* 0x000fe20000000800 */
[----:B------:R-:W-:Y:S01]  /*0080*/  SHF.R.S32.HI R3, RZ, 0x1f, R0 ;  /* 0x0000001fff037819 */ /* 0x000fe20000011400 */
[----:B------:R-:W-:Y:S01]  /*0090*/  ULDC UR12, c[0x0][0x290] ;  /* 0x0000a400000c7ab9 */ /* 0x000fe20000000800 */
[----:B------:R-:W-:Y:S01]  /*00a0*/  ULDC.64 UR8, c[0x0][0x2c8] ;  /* 0x0000b20000087ab9 */ /* 0x000fe20000000a00 */
[----:B------:R-:W-:Y:S01]  /*00b0*/  ULDC.64 UR10, c[0x0][0x238] ;  /* 0x00008e00000a7ab9 */ /* 0x000fe20000000a00 */
[----:B------:R-:W-:Y:S01]  /*00c0*/  LEA.HI R3, R3, R0, RZ, 0x3 ;  /* 0x0000000003037211 */ /* 0x000fe200078f18ff */
        /* <DEDUP_REMOVED lines=12> */
[----:B-1----:R-:W-:-:S04]  /*0190*/  LEA.HI R113, R175, UR6, RZ, 0x18 ;  /* 0x00000006af717c11 */ /* 0x002fc8000f8fc0ff */
[----:B------:R-:W-:Y:S01]  /*01a0*/  ISETP.GE.AND P0, PT, R113, UR7, PT ;  /* 0x0000000771007c0c */ /* 0x000fe2000bf06270 */
[C---:B0-----:R-:W-:Y:S01]  /*01b0*/  @P3 IMAD.WIDE.U32 R4, R3.reuse, 0x10, R4 ;  /* 0x0000001003043825 */ /* 0x041fe200078e0004 */
[----:B------:R-:W-:Y:S02]  /*01c0*/  @P3 LOP3.LUT R3, R3, 0x100, RZ, 0xfc, !PT ;  /* 0x0000010003033812 */ /* 0x000fe400078efcff */
[----:B------:R-:W-:Y:S02]  /*01d0*/  CS2R R48, SRZ ;  /* 0x0000000000307805 */ /* 0x000fe4000001ff00 */
[----:B------:R-:W-:Y:S02]  /*01e0*/  CS2R R50, SRZ ;  /* 0x0000000000327805 */ /* 0x000fe4000001ff00 */
[----:B------:R-:W-:Y:S01]  /*01f0*/  CS2R R44, SRZ ;  /* 0x00000000002c7805 */ /* 0x000fe2000001ff00 */
[----:B------:R-:W5:Y:S01]  /*0200*/  @P3 LDG.E.128 R100, desc[UR4][R4.64] ;  /* 0x0000000404643981 */ /* 0x000f62000c1e1d00 */
[C---:B--2---:R-:W-:Y:S01]  /*0210*/  @P2 IMAD.WIDE.U32 R8, R3.reuse, 0x10, R6 ;  /* 0x0000001003082825 */ /* 0x044fe200078e0006 */
[----:B------:R-:W-:-:S02]  /*0220*/  @P2 IADD3 R3, R3, 0x100, RZ ;  /* 0x0000010003032810 */ /* 0x000fc40007ffe0ff */
[----:B------:R-:W-:Y:S02]  /*0230*/  CS2R R46, SRZ ;  /* 0x00000000002e7805 */ /* 0x000fe4000001ff00 */
[----:B------:R-:W-:Y:S02]  /*0240*/  CS2R R40, SRZ ;  /* 0x0000000000287805 */ /* 0x000fe4000001ff00 */
[----:B------:R-:W-:Y:S01]  /*0250*/  CS2R R42, SRZ ;  /* 0x00000000002a7805 */ /* 0x000fe2000001ff00 */
[----:B------:R0:W5:Y:S01]  /*0260*/  @P2 LDG.E.128 R104, desc[UR4][R8.64] ;  /* 0x0000000408682981 */ /* 0x000162000c1e1d00 */
[----:B---3--:R-:W-:Y:S01]  /*0270*/  @P1 IMAD.WIDE.U32 R6, R3, 0x10, R10 ;  /* 0x0000001003061825 */ /* 0x008fe200078e000a */
[----:B------:R-:W-:Y:S02]  /*0280*/  CS2R R36, SRZ ;  /* 0x0000000000247805 */ /* 0x000fe4000001ff00 */
[----:B------:R-:W-:Y:S02]  /*0290*/  CS2R R38, SRZ ;  /* 0x0000000000267805 */ /* 0x000fe4000001ff00 */
[----:B------:R-:W-:-:S02]  /*02a0*/  CS2R R32, SRZ ;  /* 0x0000000000207805 */ /* 0x000fc4000001ff00 */
[----:B------:R-:W-:Y:S01]  /*02b0*/  CS2R R34, SRZ ;  /* 0x0000000000227805 */ /* 0x000fe2000001ff00 */
[----:B------:R1:W5:Y:S01]  /*02c0*/  @P1 LDG.E.128 R108, desc[UR4][R6.64] ;  /* 0x00000004066c1981 */ /* 0x000362000c1e1d00 */
        /* <DEDUP_REMOVED lines=10> */
[----:B0-----:R-:W-:-:S02]  /*0370*/  CS2R R8, SRZ ;  /* 0x0000000000087805 */ /* 0x001fc4000001ff00 */
[----:B------:R-:W-:Y:S02]  /*0380*/  CS2R R10, SRZ ;  /* 0x00000000000a7805 */ /* 0x000fe4000001ff00 */
[----:B------:R-:W-:Y:S02]  /*0390*/  CS2R R4, SRZ ;  /* 0x0000000000047805 */ /* 0x000fe4000001ff00 */
[----:B-1----:R-:W-:Y:S01]  /*03a0*/  CS2R R6, SRZ ;  /* 0x0000000000067805 */ /* 0x002fe2000001ff00 */
[----:B------:R-:W-:Y:S06]  /*03b0*/  @P0 BRA `(.L_x_3636) ;  /* 0x0000002400280947 */ /* 0x000fec0003800000 */
[----:B------:R-:W0:Y:S01]  /*03c0*/  LDC.U8 R178, c[0x0][0x2a0] ;  /* 0x0000a800ffb27b82 */ /* 0x000e220000000000 */
[----:B------:R-:W-:Y:S01]  /*03d0*/  ULDC.64 UR6, c[0x0][0x270] ;  /* 0x00009c0000067ab9 */ /* 0x000fe20000000a00 */
[----:B-----5:R-:W-:Y:S01]  /*03e0*/  @P3 PRMT R112, R100, 0x7632, R112 ;  /* 0x0000763264703816 */ /* 0x020fe20000000070 */
[----:B------:R-:W-:Y:S01]  /*03f0*/  HFMA2.MMA R96, -RZ, RZ, 0, 5.9604644775390625e-08 ;  /* 0x00000001ff607435 */ /* 0x000fe200000001ff */
        /* <DEDUP_REMOVED lines=10> */
[----:B------:R-:W-:Y:S02]  /*04a0*/  ISETP.NE.U32.AND P0, PT, RZ, UR6, PT ;  /* 0x00000006ff007c0c */ /* 0x000fe4000bf05070 */
[----:B------:R-:W-:Y:S02]  /*04b0*/  @P1 PRMT R124, R111, 0x7632, R124 ;  /* 0x000076326f7c1816 */ /* 0x000fe4000000007c */
        /* <DEDUP_REMOVED lines=12> */
[----:B------:R-:W-:Y:S02]  /*0580*/  ISETP.NE.AND.EX P0, PT, RZ, UR7, PT, P0 ;  /* 0x00000007ff007c0c */ /* 0x000fe4000bf05300 */
[----:B------:R-:W-:Y:S02]  /*0590*/  MOV R49, RZ ;  /* 0x000000ff00317202 */ /* 0x000fe40000000f00 */
        /* <DEDUP_REMOVED lines=11> */
[----:B0-----:R-:W-:-:S07]  /*0650*/  SHF.L.U32 R124, R124, 0x10, RZ ;  /* 0x000000107c7c7819 */ /* 0x001fce00000006ff */
.L_x_3650:
[----:B012---:R-:W0:Y:S01]  /*0660*/  LDC.64 R84, c[0x0][0x250] ;  /* 0x00009400ff547b82 */ /* 0x007e220000000a00 */
[----:B------:R-:W-:-:S07]  /*0670*/  SHF.R.S32.HI R0, RZ, 0x1f, R113 ;  /* 0x0000001fff007819 */ /* 0x000fce0000011471 */
[----:B------:R-:W1:Y:S08]  /*0680*/  @P0 LDC.64 R88, c[0x0][0x270] ;  /* 0x00009c00ff580b82 */ /* 0x000e700000000a00 */
[----:B------:R-:W2:Y:S01]  /*0690*/  LDC.64 R86, c[0x0][0x258] ;  /* 0x00009600ff567b82 */ /* 0x000ea20000000a00 */
[----:B0-----:R-:W-:-:S06]  /*06a0*/  IMAD.WIDE R84, R113, 0x4, R84 ;  /* 0x0000000471547825 */ /* 0x001fcc00078e0254 */
[----:B------:R0:W3:Y:S01]  /*06b0*/  LDG.E R84, desc[UR4][R84.64] ;  /* 0x0000000454547981 */ /* 0x0000e2000c1e1900 */
        /* <DEDUP_REMOVED lines=11> */
[----:B------:R-:W-:Y:S02]  /*0770*/  ISETP.NE.AND P5, PT, R178, RZ, PT ;  /* 0x000000ffb200720c */ /* 0x000fe40003fa5270 */
[----:B------:R-:W-:Y:S02]  /*0780*/  LEA.HI.SX32 R125, R91, R2, 0x1d ;  /* 0x000000025b7d7211 */ /* 0x000fe400078feaff */
[----:B------:R-:W-:Y:S02]  /*0790*/  MOV R99, RZ ;  /* 0x000000ff00637202 */ /* 0x000fe40000000f00 */
[----:B------:R-:W-:-:S02]  /*07a0*/  MOV R176, RZ ;  /* 0x000000ff00b07202 */ /* 0x000fc40000000f00 */
[----:B0-----:R-:W-:Y:S02]  /*07b0*/  P2R R85, PR, RZ, 0x20 ;  /* 0x00000020ff557803 */ /* 0x001fe40000000000 */
[----:B------:R-:W-:Y:S02]  /*07c0*/  MOV R173, R125 ;  /* 0x0000007d00ad7202 */ /* 0x000fe40000000f00 */
[----:B---3--:R-:W-:Y:S01]  /*07d0*/  FSEL R98, R84, RZ, !P5 ;  /* 0x000000ff54627208 */ /* 0x008fe20006800000 */
[----:B-1----:R-:W-:Y:S06]  /*07e0*/  @!P3 BRA `(.L_x_3638) ;  /* 0x000000040048b947 */ /* 0x002fec0003800000 */
[----:B------:R-:W0:Y:S01]  /*07f0*/  LDC.64 R92, c[0x0][0x2b8] ;  /* 0x0000ae00ff5c7b82 */ /* 0x000e220000000a00 */
[----:B------:R-:W-:-:S04]  /*0800*/  LEA R162, P4, R125, UR10, 0x5 ;  /* 0x0000000a7da27c11 */ /* 0x000fc8000f8828ff */
[----:B------:R-:W-:-:S05]  /*0810*/  LEA.HI.X R163, R125, UR11, RZ, 0x5, P4 ;  /* 0x0000000b7da37c11 */ /* 0x000fca000a0f2cff */
[----:B------:R-:W2:Y:S04]  /*0820*/  LDG.E.128 R88, desc[UR4][R162.64] ;  /* 0x00000004a2587981 */ /* 0x000ea8000c1e1d00 */
[----:B------:R-:W3:Y:S01]  /*0830*/  LDG.E.128 R84, desc[UR4][R162.64+0x10] ;  /* 0x00001004a2547981 */ /* 0x000ee2000c1e1d00 */
[----:B0-----:R-:W-:-:S06]  /*0840*/  IMAD.WIDE.U32 R92, R125, 0x10, R92 ;  /* 0x000000107d5c7825 */ /* 0x001fcc00078e005c */
[----:B------:R-:W4:Y:S01]  /*0850*/  LDG.E.128 R92, desc[UR4][R92.64] ;  /* 0x000000045c5c7981 */ /* 0x000f22000c1e1d00 */
[----:B------:R-:W-:-:S04]  /*0860*/  ISETP.NE.U32.AND P4, PT, RZ, UR8, PT ;  /* 0x00000008ff007c0c */ /* 0x000fc8000bf85070 */
[----:B------:R-:W-:-:S13]  /*0870*/  ISETP.NE.AND.EX P4, PT, RZ, UR9, PT, P4 ;  /* 0x00000009ff007c0c */ /* 0x000fda000bf85340 */
[----:B------:R-:W-:-:S04]  /*0880*/  @P4 LEA R160, P5, R125, UR8, 0x5 ;  /* 0x000000087da04c11 */ /* 0x000fc8000f8a28ff */
[----:B------:R-:W-:-:S05]  /*0890*/  @P4 LEA.HI.X R161, R125, UR9, RZ, 0x5, P5 ;  /* 0x000000097da14c11 */ /* 0x000fca000a8f2cff */
[----:B------:R-:W5:Y:S04]  /*08a0*/  @P4 LDG.E.128 R52, desc[UR4][R160.64] ;  /* 0x00000004a0344981 */ /* 0x000f68000c1e1d00 */
[----:B------:R3:W5:Y:S01]  /*08b0*/  @P4 LDG.E.128 R56, desc[UR4][R160.64+0x10] ;  /* 0x00001004a0384981 */ /* 0x000762000c1e1d00 */
[C---:B--2---:R-:W-:Y:S01]  /*08c0*/  FADD.FTZ R3, -R98.reuse, R88 ;  /* 0x0000005862037221 */ /* 0x044fe20000010100 */
[C---:B------:R-:W-:Y:S01]  /*08d0*/  FADD.FTZ R99, -R98.reuse, R89 ;  /* 0x0000005962637221 */ /* 0x040fe20000010100 */
[----:B---3--:R-:W-:Y:S02]  /*08e0*/  FADD.FTZ R161, -R98, R84 ;  /* 0x0000005462a17221 */ /* 0x008fe40000010100 */
[C---:B-----5:R-:W-:Y:S02]  /*08f0*/  FMUL.FTZ R3, R126.reuse, R3 ;  /* 0x000000037e037220 */ /* 0x060fe40000410000 */
[----:B------:R-:W-:Y:S01]  /*0900*/  FMUL.FTZ R161, R126, R161 ;  /* 0x000000a17ea17220 */ /* 0x000fe20000410000 */
[----:B------:R-:W-:Y:S01]  /*0910*/  FADD.FTZ R159, -R98, R90 ;  /* 0x0000005a629f7221 */ /* 0x000fe20000010100 */
[----:B------:R-:W-:Y:S01]  /*0920*/  FMUL.FTZ R166, R126, R99 ;  /* 0x000000637ea67220 */ /* 0x000fe20000410000 */
[----:B----4-:R-:W-:-:S02]  /*0930*/  PRMT R88, R92, 0x7632, R88 ;  /* 0x000076325c587816 */ /* 0x010fc40000000058 */
[----:B------:R-:W-:Y:S02]  /*0940*/  SHF.L.U32 R89, R92, 0x10, RZ ;  /* 0x000000105c597819 */ /* 0x000fe400000006ff */
[----:B------:R-:W-:Y:S02]  /*0950*/  SHF.L.U32 R163, R94, 0x10, RZ ;  /* 0x000000105ea37819 */ /* 0x000fe400000006ff */
[----:B------:R-:W-:Y:S01]  /*0960*/  SHF.L.U32 R88, R88, 0x10, RZ ;  /* 0x0000001058587819 */ /* 0x000fe200000006ff */
[----:B------:R-:W-:Y:S01]  /*0970*/  FMUL.FTZ R160, R100, R89 ;  /* 0x0000005964a07220 */ /* 0x000fe20000410000 */
[----:B------:R-:W-:Y:S01]  /*0980*/  PRMT R92, R94, 0x7632, R92 ;  /* 0x000076325e5c7816 */ /* 0x000fe2000000005c */
[----:B------:R-:W-:Y:S01]  /*0990*/  FADD.FTZ R20, R20, R163 ;  /* 0x000000a314147221 */ /* 0x000fe20000010000 */
[----:B------:R-:W-:Y:S01]  /*09a0*/  PRMT R90, R93, 0x7632, R90 ;  /* 0x000076325d5a7816 */ /* 0x000fe2000000005a */
[-C--:B------:R-:W-:Y:S01]  /*09b0*/  FFMA.FTZ R44, R161, R163.reuse, R44 ;  /* 0x000000a3a12c7223 */ /* 0x080fe2000001002c */
[C---:B------:R-:W-:Y:S01]  /*09c0*/  PRMT R94, R95.reuse, 0x7632, R94 ;  /* 0x000076325f5e7816 */ /* 0x040fe2000000005e */
[----:B------:R-:W-:Y:S01]  /*09d0*/  FMUL.FTZ R164, R102, R163 ;  /* 0x000000a366a47220 */ /* 0x000fe20000410000 */
[----:B------:R-:W-:Y:S01]  /*09e0*/  SHF.L.U32 R172, R95, 0x10, RZ ;  /* 0x000000105fac7819 */ /* 0x000fe200000006ff */
[----:B------:R-:W-:Y:S01]  /*09f0*/  FADD.FTZ R95, -R98, R85 ;  /* 0x00000055625f7221 */ /* 0x000fe20000010100 */
[----:B------:R-:W-:Y:S01]  /*0a00*/  SHF.L.U32 R93, R93, 0x10, RZ ;  /* 0x000000105d5d7819 */ /* 0x000fe200000006ff */
[----:B------:R-:W-:Y:S01]  /*0a10*/  FMUL.FTZ R163, R112, R88 ;  /* 0x0000005870a37220 */ /* 0x000fe20000410000 */
[----:B------:R-:W-:Y:S01]  /*0a20*/  FADD.FTZ R84, RZ, R160 ;  /* 0x000000a0ff547221 */ /* 0x000fe20000010000 */
[----:B------:R-:W-:Y:S01]  /*0a30*/  FFMA.FTZ R85, R3, R160, RZ ;  /* 0x000000a003557223 */ /* 0x000fe200000100ff */
[----:B------:R-:W-:Y:S01]  /*0a40*/  FADD.FTZ R173, -R98, R87 ;  /* 0x0000005762ad7221 */ /* 0x000fe20000010100 */
[----:B------:R-:W-:Y:S01]  /*0a50*/  SHF.L.U32 R90, R90, 0x10, RZ ;  /* 0x000000105a5a7819 */ /* 0x000fe200000006ff */
[----:B------:R-:W-:Y:S01]  /*0a60*/  FADD.FTZ R87, R84, R163 ;  /* 0x000000a354577221 */ /* 0x000fe20000010000 */
[----:B------:R-:W-:Y:S01]  /*0a70*/  FADD.FTZ R91, -R98, R91 ;  /* 0x0000005b625b7221 */ /* 0x000fe20000010100 */
[----:B------:R-:W-:Y:S01]  /*0a80*/  FMUL.FTZ R159, R126, R159 ;  /* 0x0000009f7e9f7220 */ /* 0x000fe20000410000 */
[----:B------:R-:W-:Y:S01]  /*0a90*/  FMUL.FTZ R162, R101, R93 ;  /* 0x0000005d65a27220 */ /* 0x000fe20000410000 */
[----:B------:R-:W-:Y:S01]  /*0aa0*/  FFMA.FTZ R84, R166, R163, R85 ;  /* 0x000000a3a6547223 */ /* 0x000fe20000010055 */
[----:B------:R-:W-:Y:S01]  /*0ab0*/  FADD.FTZ R167, -R98, R86 ;  /* 0x0000005662a77221 */ /* 0x000fe20000010100 */
[----:B------:R-:W-:Y:S01]  /*0ac0*/  FMUL.FTZ R168, R126, R91 ;  /* 0x0000005b7ea87220 */ /* 0x000fe20000410000 */
[----:B------:R-:W-:Y:S01]  /*0ad0*/  FMUL.FTZ R165, R114, R90 ;  /* 0x0000005a72a57220 */ /* 0x000fe20000410000 */
[----:B------:R-:W-:Y:S01]  /*0ae0*/  FADD.FTZ R86, R87, R162 ;  /* 0x000000a257567221 */ /* 0x000fe20000010000 */
[----:B------:R-:W-:Y:S01]  /*0af0*/  FFMA.FTZ R85, R159, R162, R84 ;  /* 0x000000a29f557223 */ /* 0x000fe20000010054 */
[----:B------:R-:W-:-:S02]  /*0b00*/  SHF.L.U32 R92, R92, 0x10, RZ ;  /* 0x000000105c5c7819 */ /* 0x000fc400000006ff */
        /* <DEDUP_REMOVED lines=32> */
.L_x_3638:
[----:B------:R-:W-:Y:S05]  /*0d10*/  BSYNC B0 ;  /* 0x0000000000007941 */ /* 0x000fea0003800000 */
.L_x_3637:
[----:B------:R-:W-:Y:S04]  /*0d20*/  BSSY B0, `(.L_x_3639) ;  /* 0x0000054000007945 */ /* 0x000fe80003800000 */
[----:B------:R-:W-:Y:S05]  /*0d30*/  @!P2 BRA `(.L_x_3640) ;  /* 0x000000040048a947 */ /* 0x000fea0003800000 */
        /* <DEDUP_REMOVED lines=13> */
[----:B------:R-:W-:Y:S01]  /*0e10*/  IADD3 R173, R173, 0x100, RZ ;  /* 0x00000100adad7810 */ /* 0x000fe20007ffe0ff */
[C---:B--2---:R-:W-:Y:S01]  /*0e20*/  FADD.FTZ R127, -R98.reuse, R88 ;  /* 0x00000058627f7221 */ /* 0x044fe20000010100 */
[C---:B------:R-:W-:Y:S01]  /*0e30*/  FADD.FTZ R133, -R98.reuse, R89 ;  /* 0x0000005962857221 */ /* 0x040fe20000010100 */
[----:B------:R-:W-:Y:S02]  /*0e40*/  FADD.FTZ R135, -R98, R90 ;  /* 0x0000005a62877221 */ /* 0x000fe40000010100 */
[----:B-----5:R-:W-:Y:S01]  /*0e50*/  FMUL.FTZ R127, R126, R127 ;  /* 0x0000007f7e7f7220 */ /* 0x020fe20000410000 */
[----:B---3--:R-:W-:Y:S01]  /*0e60*/  FADD.FTZ R131, -R98, R84 ;  /* 0x0000005462837221 */ /* 0x008fe20000010100 */
[----:B------:R-:W-:Y:S01]  /*0e70*/  FMUL.FTZ R134, R126, R133 ;  /* 0x000000857e867220 */ /* 0x000fe20000410000 */
[----:B------:R-:W-:Y:S01]  /*0e80*/  FADD.FTZ R177, -R98, R87 ;  /* 0x0000005762b17221 */ /* 0x000fe20000010100 */
[----:B----4-:R-:W-:-:S02]  /*0e90*/  PRMT R88, R92, 0x7632, R88 ;  /* 0x000076325c587816 */ /* 0x010fc40000000058 */
[----:B------:R-:W-:Y:S02]  /*0ea0*/  SHF.L.U32 R89, R92, 0x10, RZ ;  /* 0x000000105c597819 */ /* 0x000fe400000006ff */
[----:B------:R-:W-:-:S03]  /*0eb0*/  SHF.L.U32 R88, R88, 0x10, RZ ;  /* 0x0000001058587819 */ /* 0x000fc600000006ff */
[----:B0-----:R-:W-:Y:S01]  /*0ec0*/  FMUL.FTZ R128, R104, R89 ;  /* 0x0000005968807220 */ /* 0x001fe20000410000 */
[C---:B------:R-:W-:Y:S02]  /*0ed0*/  PRMT R92, R94.reuse, 0x7632, R92 ;  /* 0x000076325e5c7816 */ /* 0x040fe4000000005c */
[----:B------:R-:W-:Y:S01]  /*0ee0*/  SHF.L.U32 R137, R94, 0x10, RZ ;  /* 0x000000105e897819 */ /* 0x000fe200000006ff */
[----:B------:R-:W-:Y:S01]  /*0ef0*/  FADD.FTZ R84, R99, R128 ;  /* 0x0000008063547221 */ /* 0x000fe20000010000 */
[----:B------:R-:W-:Y:S01]  /*0f00*/  PRMT R90, R93, 0x7632, R90 ;  /* 0x000076325d5a7816 */ /* 0x000fe2000000005a */
[----:B------:R-:W-:Y:S01]  /*0f10*/  FMUL.FTZ R133, R117, R88 ;  /* 0x0000005875857220 */ /* 0x000fe20000410000 */
[C---:B------:R-:W-:Y:S02]  /*0f20*/  PRMT R94, R95.reuse, 0x7632, R94 ;  /* 0x000076325f5e7816 */ /* 0x040fe4000000005e */
[----:B------:R-:W-:Y:S01]  /*0f30*/  SHF.L.U32 R140, R95, 0x10, RZ ;  /* 0x000000105f8c7819 */ /* 0x000fe200000006ff */
[----:B------:R-:W-:Y:S01]  /*0f40*/  FADD.FTZ R95, -R98, R85 ;  /* 0x00000055625f7221 */ /* 0x000fe20000010100 */
[----:B------:R-:W-:Y:S01]  /*0f50*/  SHF.L.U32 R93, R93, 0x10, RZ ;  /* 0x000000105d5d7819 */ /* 0x000fe200000006ff */
[----:B------:R-:W-:Y:S01]  /*0f60*/  FFMA.FTZ R85, R127, R128, R176 ;  /* 0x000000807f557223 */ /* 0x000fe200000100b0 */
        /* <DEDUP_REMOVED lines=47> */
.L_x_3640:
[----:B------:R-:W-:Y:S05]  /*1260*/  BSYNC B0 ;  /* 0x0000000000007941 */ /* 0x000fea0003800000 */
.L_x_3639:
        /* <DEDUP_REMOVED lines=17> */
[----:B------:R-:W-:Y:S02]  /*1380*/  FADD.FTZ R151, -R98, R86 ;  /* 0x0000005662977221 */ /* 0x000fe40000010100 */
[----:B-----5:R-:W-:Y:S01]  /*1390*/  FMUL.FTZ R143, R126, R143 ;  /* 0x0000008f7e8f7220 */ /* 0x020fe20000410000 */
[----:B------:R-:W-:Y:S01]  /*13a0*/  FADD.FTZ R153, -R98, R87 ;  /* 0x0000005762997221 */ /* 0x000fe20000010100 */
[C---:B------:R-:W-:Y:S01]  /*13b0*/  FMUL.FTZ R150, R126.reuse, R149 ;  /* 0x000000957e967220 */ /* 0x040fe20000410000 */
[----:B0-----:R-:W-:Y:S01]  /*13c0*/  FMUL.FTZ R145, R126, R151 ;  /* 0x000000977e917220 */ /* 0x001fe20000410000 */
[----:B----4-:R-:W-:-:S02]  /*13d0*/  PRMT R84, R88, 0x7632, R84 ;  /* 0x0000763258547816 */ /* 0x010fc40000000054 */
[----:B------:R-:W-:Y:S02]  /*13e0*/  SHF.L.U32 R85, R88, 0x10, RZ ;  /* 0x0000001058557819 */ /* 0x000fe400000006ff */
[----:B------:R-:W-:-:S03]  /*13f0*/  SHF.L.U32 R86, R84, 0x10, RZ ;  /* 0x0000001054567819 */ /* 0x000fc600000006ff */
[-C--:B------:R-:W-:Y:S01]  /*1400*/  FMUL.FTZ R144, R108, R85.reuse ;  /* 0x000000556c907220 */ /* 0x080fe20000410000 */
[C---:B------:R-:W-:Y:S01]  /*1410*/  PRMT R87, R89.reuse, 0x7632, R87 ;  /* 0x0000763259577816 */ /* 0x040fe20000000057 */
[----:B------:R-:W-:Y:S01]  /*1420*/  FADD.FTZ R8, R8, R85 ;  /* 0x0000005508087221 */ /* 0x000fe20000010000 */
[----:B------:R-:W-:Y:S01]  /*1430*/  SHF.L.U32 R89, R89, 0x10, RZ ;  /* 0x0000001059597819 */ /* 0x000fe200000006ff */
[----:B------:R-:W-:Y:S01]  /*1440*/  FFMA.FTZ R32, R143, R85, R32 ;  /* 0x000000558f207223 */ /* 0x000fe20000010020 */
        /* <DEDUP_REMOVED lines=8> */
[----:B------:R-:W-:Y:S01]  /*14d0*/  PRMT R88, R90, 0x7632, R88 ;  /* 0x000076325a587816 */ /* 0x000fe20000000058 */
[----:B---3--:R-:W-:Y:S01]  /*14e0*/  FADD.FTZ R147, -R98, R92 ;  /* 0x0000005c62937221 */ /* 0x008fe20000010100 */
        /* <DEDUP_REMOVED lines=8> */
[C---:B------:R-:W-:Y:S01]  /*1570*/  PRMT R90, R91.reuse, 0x7632, R90 ;  /* 0x000076325b5a7816 */ /* 0x040fe2000000005a */
[----:B------:R-:W-:Y:S01]  /*1580*/  FMUL.FTZ R147, R126, R147 ;  /* 0x000000937e937220 */ /* 0x000fe20000410000 */
[----:B------:R-:W-:Y:S01]  /*1590*/  SHF.L.U32 R156, R91, 0x10, RZ ;  /* 0x000000105b9c7819 */ /* 0x000fe200000006ff */
[----:B------:R-:W-:Y:S01]  /*15a0*/  FADD.FTZ R91, -R98, R94 ;  /* 0x0000005e625b7221 */ /* 0x000fe20000010100 */
        /* <DEDUP_REMOVED lines=31> */
.L_x_3642:
[----:B------:R-:W-:Y:S05]  /*17a0*/  BSYNC B0 ;  /* 0x0000000000007941 */ /* 0x000fea0003800000 */
.L_x_3641:
        /* <DEDUP_REMOVED lines=27> */
.L_x_3665:
        /* <DEDUP_REMOVED lines=41> */
[-CC-:B------:R-:W-:Y:S01]  /*1bf0*/  FFMA.FTZ R86, R168, R92.reuse, R93.reuse ;  /* 0x0000005ca8567223 */ /* 0x180fe2000001005d */
[----:B------:R-:W-:Y:S01]  /*1c00*/  ISETP.NE.AND.EX P6, PT, RZ, UR15, PT, P6 ;  /* 0x0000000fff007c0c */ /* 0x000fe2000bfc5360 */
[-C--:B------:R-:W-:Y:S01]  /*1c10*/  FFMA.FTZ R90, R170, R92.reuse, R93 ;  /* 0x0000005caa5a7223 */ /* 0x080fe2000001005d */
[----:B------:R-:W-:Y:S01]  /*1c20*/  FADD.FTZ R87, R163, -R84 ;  /* 0x80000054a3577221 */ /* 0x000fe20000010000 */
[----:B------:R-:W-:Y:S01]  /*1c30*/  FADD.FTZ R91, R162, -R91 ;  /* 0x8000005ba25b7221 */ /* 0x000fe20000010000 */
[----:B------:R-:W-:Y:S01]  /*1c40*/  ISETP.NE.U32.AND P5, PT, RZ, UR8, PT ;  /* 0x00000008ff007c0c */ /* 0x000fe2000bfa5070 */
[----:B------:R-:W-:Y:S01]  /*1c50*/  FADD.FTZ R95, R165, -R86 ;  /* 0x80000056a55f7221 */ /* 0x000fe20000010000 */
[C---:B------:R-:W-:Y:S01]  /*1c60*/  FMUL.FTZ R86, R126.reuse, R87 ;  /* 0x000000577e567220 */ /* 0x040fe20000410000 */
[----:B------:R-:W-:Y:S01]  /*1c70*/  FADD.FTZ R99, R169, -R90 ;  /* 0x8000005aa9637221 */ /* 0x000fe20000010000 */
[----:B------:R-:W-:Y:S01]  /*1c80*/  ISETP.NE.AND.EX P5, PT, RZ, UR9, PT, P5 ;  /* 0x00000009ff007c0c */ /* 0x000fe2000bfa5350 */
[----:B------:R-:W-:Y:S01]  /*1c90*/  FMUL.FTZ R87, R126, R91 ;  /* 0x0000005b7e577220 */ /* 0x000fe20000410000 */
[-CC-:B------:R-:W-:Y:S01]  /*1ca0*/  FFMA.FTZ R85, R3, R92.reuse, R93.reuse ;  /* 0x0000005c03557223 */ /* 0x180fe2000001005d */
[----:B------:R-:W0:Y:S01]  /*1cb0*/  LDC.64 R88, c[0x0][0x2f8] ;  /* 0x0000be00ff587b82 */ /* 0x000e220000000a00 */
[-CC-:B------:R-:W-:Y:S01]  /*1cc0*/  FFMA.FTZ R177, R167, R92.reuse, R93.reuse ;  /* 0x0000005ca7b17223 */ /* 0x180fe2000001005d */
[-CC-:B------:R-:W-:Y:S01]  /*1cd0*/  FFMA.FTZ R94, R174, R92.reuse, R93.reuse ;  /* 0x0000005cae5e7223 */ /* 0x180fe2000001005d */
[----:B------:R-:W-:Y:S01]  /*1ce0*/  FFMA.FTZ R97, R161, R92, R93 ;  /* 0x0000005ca1617223 */ /* 0x000fe2000001005d */
[----:B------:R-:W-:Y:S01]  /*1cf0*/  FADD.FTZ R85, R160, -R85 ;  /* 0x80000055a0557221 */ /* 0x000fe20000010000 */
[----:B------:R-:W-:Y:S01]  /*1d00*/  FADD.FTZ R177, R172, -R177 ;  /* 0x800000b1acb17221 */ /* 0x000fe20000010000 */
[----:B------:R-:W-:Y:S01]  /*1d10*/  FADD.FTZ R179, R171, -R94 ;  /* 0x8000005eabb37221 */ /* 0x000fe20000010000 */
[----:B------:R-:W-:Y:S01]  /*1d20*/  FADD.FTZ R97, R164, -R97 ;  /* 0x80000061a4617221 */ /* 0x000fe20000010000 */
[----:B------:R-:W1:Y:S01]  /*1d30*/  @P6 LDC.64 R90, c[0x0][0x308] ;  /* 0x0000c200ff5a6b82 */ /* 0x000e620000000a00 */
[C---:B------:R-:W-:Y:S01]  /*1d40*/  FMUL.FTZ R85, R126.reuse, R85 ;  /* 0x000000557e557220 */ /* 0x040fe20000410000 */
[C---:B------:R-:W-:Y:S01]  /*1d50*/  FMUL.FTZ R94, R126.reuse, R95 ;  /* 0x0000005f7e5e7220 */ /* 0x040fe20000410000 */
[C---:B------:R-:W-:Y:S01]  /*1d60*/  FMUL.FTZ R177, R126.reuse, R177 ;  /* 0x000000b17eb17220 */ /* 0x040fe20000410000 */
        /* <DEDUP_REMOVED lines=10> */
[----:B------:R-:W-:Y:S01]  /*1e10*/  @P5 FADD.FTZ R96, R57, R96 ;  /* 0x0000006039605221 */ /* 0x000fe20000010000 */
[C---:B------:R-:W-:Y:S01]  /*1e20*/  SEL R76, R85.reuse, R76, P6 ;  /* 0x0000004c554c7207 */ /* 0x040fe20003000000 */
[-C--:B------:R-:W-:Y:S01]  /*1e30*/  FMUL.FTZ R84, R85, R173.reuse ;  /* 0x000000ad55547220 */ /* 0x080fe20000410000 */
[-C--:B------:R-:W-:Y:S01]  /*1e40*/  FMUL.FTZ R85, R86, R173.reuse ;  /* 0x000000ad56557220 */ /* 0x080fe20000410000 */
[C---:B------:R-:W-:Y:S01]  /*1e50*/  SEL R78, R87.reuse, R78, P6 ;  /* 0x0000004e574e7207 */ /* 0x040fe20003000000 */
[----:B------:R-:W-:Y:S01]  /*1e60*/  FMUL.FTZ R87, R87, R173 ;  /* 0x000000ad57577220 */ /* 0x000fe20000410000 */
[C---:B------:R-:W-:Y:S01]  /*1e70*/  SEL R79, R94.reuse, R79, P6 ;  /* 0x0000004f5e4f7207 */ /* 0x040fe20003000000 */
[----:B------:R-:W-:Y:S01]  /*1e80*/  FMUL.FTZ R94, R94, R173 ;  /* 0x000000ad5e5e7220 */ /* 0x000fe20000410000 */
[----:B------:R-:W-:Y:S01]  /*1e90*/  SEL R77, R86, R77, P6 ;  /* 0x0000004d564d7207 */ /* 0x000fe20003000000 */
[-C--:B------:R-:W-:Y:S01]  /*1ea0*/  FMUL.FTZ R86, R97, R173.reuse ;  /* 0x000000ad61567220 */ /* 0x080fe20000410000 */
[C---:B------:R-:W-:Y:S01]  /*1eb0*/  SEL R82, R177.reuse, R82, P6 ;  /* 0x00000052b1527207 */ /* 0x040fe20003000000 */
[----:B------:R-:W-:Y:S01]  /*1ec0*/  FMUL.FTZ R95, R96, R173 ;  /* 0x000000ad605f7220 */ /* 0x000fe20000410000 */
[C---:B------:R-:W-:Y:S01]  /*1ed0*/  SEL R83, R98.reuse, R83, P6 ;  /* 0x0000005362537207 */ /* 0x040fe20003000000 */
[-C--:B------:R-:W-:Y:S01]  /*1ee0*/  FMUL.FTZ R177, R177, R173.reuse ;  /* 0x000000adb1b17220 */ /* 0x080fe20000410000 */
[----:B------:R-:W-:Y:S01]  /*1ef0*/  FMUL.FTZ R98, R98, R173 ;  /* 0x000000ad62627220 */ /* 0x000fe20000410000 */
[----:B------:R-:W-:Y:S01]  /*1f00*/  F2FP.BF16.F32.PACK_AB R84, R85, R84 ;  /* 0x000000545554723e */ /* 0x000fe200000010ff */
[----:B-1----:R-:W-:Y:S01]  /*1f10*/  @P6 IMAD.WIDE.U32 R90, R125, 0x20, R90 ;  /* 0x000000207d5a6825 */ /* 0x002fe200078e005a */
[----:B------:R-:W-:-:S02]  /*1f20*/  SEL R80, R97, R80, P6 ;  /* 0x0000005061507207 */ /* 0x000fc40003000000 */
[----:B------:R-:W-:Y:S01]  /*1f30*/  SEL R81, R96, R81, P6 ;  /* 0x0000005160517207 */ /* 0x000fe20003000000 */
[----:B0-----:R-:W-:Y:S01]  /*1f40*/  IMAD.WIDE.U32 R88, R125, 0x10, R88 ;  /* 0x000000107d587825 */ /* 0x001fe200078e0058 */
[----:B------:R-:W-:Y:S01]  /*1f50*/  F2FP.BF16.F32.PACK_AB R85, R94, R87 ;  /* 0x000000575e55723e */ /* 0x000fe200000010ff */
[----:B------:R0:W-:Y:S01]  /*1f60*/  @P6 STG.E.128 desc[UR4][R90.64], R76 ;  /* 0x0000004c5a006986 */ /* 0x0001e2000c101d04 */
[----:B------:R-:W-:Y:S02]  /*1f70*/  F2FP.BF16.F32.PACK_AB R86, R95, R86 ;  /* 0x000000565f56723e */ /* 0x000fe400000010ff */
[----:B------:R-:W-:Y:S01]  /*1f80*/  F2FP.BF16.F32.PACK_AB R87, R98, R177 ;  /* 0x000000b16257723e */ /* 0x000fe200000010ff */
[----:B------:R0:W-:Y:S01]  /*1f90*/  @P6 STG.E.128 desc[UR4][R90.64+0x10], R80 ;  /* 0x000010505a006986 */ /* 0x0001e2000c101d04 */
[----:B------:R-:W-:-:S03]  /*1fa0*/  IADD3 R125, R125, 0x100, RZ ;  /* 0x000001007d7d7810 */ /* 0x000fc60007ffe0ff */
[----:B------:R0:W-:Y:S04]  /*1fb0*/  STG.E.128 desc[UR4][R88.64], R84 ;  /* 0x0000005458007986 */ /* 0x0001e8000c101d04 */
.L_x_3645:
[----:B------:R-:W-:Y:S05]  /*1fc0*/  BSYNC B0 ;  /* 0x0000000000007941 */ /* 0x000fea0003800000 */
.L_x_3644:
[----:B------:R-:W-:Y:S04]  /*1fd0*/  BSSY B0, `(.L_x_3646) ;  /* 0x0000042000007945 */ /* 0x000fe80003800000 */
[----:B------:R-:W-:Y:S05]  /*1fe0*/  @!P2 BRA `(.L_x_3647) ;  /* 0x000000040000a947 */ /* 0x000fea0003800000 */
[----:B------:R-:W-:Y:S01]  /*1ff0*/  ISETP.NE.U32.AND P5, PT, RZ, UR14, PT ;  /* 0x0000000eff007c0c */ /* 0x000fe2000bfa5070 */
[-CC-:B0-----:R-:W-:Y:S01]  /*2000*/  FFMA.FTZ R84, R134, R92.reuse, R93.reuse ;  /* 0x0000005c86547223 */ /* 0x181fe2000001005d */
        /* <DEDUP_REMOVED lines=62> */
.L_x_3647:
[----:B------:R-:W-:Y:S05]  /*23f0*/  BSYNC B0 ;  /* 0x0000000000007941 */ /* 0x000fea0003800000 */
.L_x_3646:
[----:B------:R-:W-:Y:S04]  /*2400*/  BSSY B0, `(.L_x_3648) ;  /* 0x0000041000007945 */ /* 0x000fe80003800000 */
[----:B------:R-:W-:Y:S05]  /*2410*/  @!P1 BRA `(.L_x_3649) ;  /* 0x0000000000fc9947 */ /* 0x000fea0003800000 */
[----:B------:R-:W-:Y:S01]  /*2420*/  ISETP.NE.U32.AND P5, PT, RZ, UR14, PT ;  /* 0x0000000eff007c0c */ /* 0x000fe2000bfa5070 */
[----:B01----:R-:W0:Y:S01]  /*2430*/  LDC.64 R84, c[0x0][0x2f8] ;  /* 0x0000be00ff547b82 */ /* 0x003e220000000a00 */
[----:B------:R-:W-:Y:S01]  /*2440*/  ISETP.NE.U32.AND P6, PT, RZ, UR8, PT ;  /* 0x00000008ff007c0c */ /* 0x000fe2000bfc5070 */
[-CC-:B------:R-:W-:Y:S01]  /*2450*/  FFMA.FTZ R88, R150, R92.reuse, R93.reuse ;  /* 0x0000005c96587223 */ /* 0x180fe2000001005d */
[----:B------:R-:W-:Y:S01]  /*2460*/  ISETP.NE.AND.EX P5, PT, RZ, UR15, PT, P5 ;  /* 0x0000000fff007c0c */ /* 0x000fe2000bfa5350 */
[-CC-:B------:R-:W-:Y:S01]  /*2470*/  FFMA.FTZ R95, R145, R92.reuse, R93.reuse ;  /* 0x0000005c915f7223 */ /* 0x180fe2000001005d */
[----:B------:R-:W-:Y:S01]  /*2480*/  ISETP.NE.AND.EX P6, PT, RZ, UR9, PT, P6 ;  /* 0x00000009ff007c0c */ /* 0x000fe2000bfc5360 */
[-CC-:B------:R-:W-:Y:S01]  /*2490*/  FFMA.FTZ R90, R152, R92.reuse, R93.reuse ;  /* 0x0000005c985a7223 */ /* 0x180fe2000001005d */
        /* <DEDUP_REMOVED lines=10> */
[----:B------:R-:W-:Y:S01]  /*2540*/  FADD.FTZ R89, R144, -R89 ;  /* 0x8000005990597221 */ /* 0x000fe20000010000 */
[----:B------:R-:W-:Y:S01]  /*2550*/  FADD.FTZ R99, R148, -R99 ;  /* 0x8000006394637221 */ /* 0x000fe20000010000 */
[----:B------:R-:W-:Y:S01]  /*2560*/  FADD.FTZ R177, R155, -R94 ;  /* 0x8000005e9bb17221 */ /* 0x000fe20000010000 */
[----:B------:R-:W-:Y:S01]  /*2570*/  FADD.FTZ R181, R157, -R92 ;  /* 0x8000005c9db57221 */ /* 0x000fe20000010000 */
        /* <DEDUP_REMOVED lines=16> */
[----:B0-----:R-:W-:-:S04]  /*2680*/  IMAD.WIDE.U32 R90, R125, 0x10, R84 ;  /* 0x000000107d5a7825 */ /* 0x001fc800078e0054 */
[----:B------:R-:W-:Y:S01]  /*2690*/  FMUL.FTZ R84, R93, R173 ;  /* 0x000000ad5d547220 */ /* 0x000fe20000410000 */
[C---:B------:R-:W-:Y:S01]  /*26a0*/  SEL R77, R92.reuse, R77, P5 ;  /* 0x0000004d5c4d7207 */ /* 0x040fe20002800000 */
[----:B------:R-:W-:Y:S01]  /*26b0*/  FMUL.FTZ R85, R92, R173 ;  /* 0x000000ad5c557220 */ /* 0x000fe20000410000 */
[----:B-1----:R-:W-:Y:S01]  /*26c0*/  @P5 IMAD.WIDE.U32 R88, R125, 0x20, R86 ;  /* 0x000000207d585825 */ /* 0x002fe200078e0056 */
[----:B------:R-:W-:-:S03]  /*26d0*/  SEL R78, R95, R78, P5 ;  /* 0x0000004e5f4e7207 */ /* 0x000fc60002800000 */
[----:B------:R-:W-:Y:S01]  /*26e0*/  FMUL.FTZ R86, R99, R173 ;  /* 0x000000ad63567220 */ /* 0x000fe20000410000 */
[----:B------:R-:W-:Y:S01]  /*26f0*/  SEL R79, R94, R79, P5 ;  /* 0x0000004f5e4f7207 */ /* 0x000fe20002800000 */
[-C--:B------:R-:W-:Y:S01]  /*2700*/  FMUL.FTZ R87, R96, R173.reuse ;  /* 0x000000ad60577220 */ /* 0x080fe20000410000 */
[----:B------:R-:W-:Y:S01]  /*2710*/  SEL R82, R179, R82, P5 ;  /* 0x00000052b3527207 */ /* 0x000fe20002800000 */
[-C--:B------:R-:W-:Y:S01]  /*2720*/  FMUL.FTZ R95, R95, R173.reuse ;  /* 0x000000ad5f5f7220 */ /* 0x080fe20000410000 */
[-C--:B------:R-:W-:Y:S01]  /*2730*/  FMUL.FTZ R94, R94, R173.reuse ;  /* 0x000000ad5e5e7220 */ /* 0x080fe20000410000 */
[-C--:B------:R-:W-:Y:S01]  /*2740*/  FMUL.FTZ R179, R179, R173.reuse ;  /* 0x000000adb3b37220 */ /* 0x080fe20000410000 */
[----:B------:R-:W-:Y:S01]  /*2750*/  FMUL.FTZ R92, R126, R173 ;  /* 0x000000ad7e5c7220 */ /* 0x000fe20000410000 */
[----:B------:R-:W-:Y:S02]  /*2760*/  SEL R76, R93, R76, P5 ;  /* 0x0000004c5d4c7207 */ /* 0x000fe40002800000 */
[----:B------:R-:W-:-:S02]  /*2770*/  SEL R80, R99, R80, P5 ;  /* 0x0000005063507207 */ /* 0x000fc40002800000 */
[----:B------:R-:W-:Y:S01]  /*2780*/  SEL R81, R96, R81, P5 ;  /* 0x0000005160517207 */ /* 0x000fe20002800000 */
[----:B------:R2:W-:Y:S01]  /*2790*/  @P5 STG.E.128 desc[UR4][R88.64], R76 ;  /* 0x0000004c58005986 */ /* 0x0005e2000c101d04 */
[----:B------:R-:W-:Y:S02]  /*27a0*/  SEL R83, R126, R83, P5 ;  /* 0x000000537e537207 */ /* 0x000fe40002800000 */
[----:B------:R-:W-:Y:S02]  /*27b0*/  F2FP.BF16.F32.PACK_AB R84, R85, R84 ;  /* 0x000000545554723e */ /* 0x000fe400000010ff */
[----:B------:R-:W-:Y:S01]  /*27c0*/  F2FP.BF16.F32.PACK_AB R86, R87, R86 ;  /* 0x000000565756723e */ /* 0x000fe200000010ff */
[----:B------:R2:W-:Y:S01]  /*27d0*/  @P5 STG.E.128 desc[UR4][R88.64+0x10], R80 ;  /* 0x0000105058005986 */ /* 0x0005e2000c101d04 */
[----:B------:R-:W-:Y:S02]  /*27e0*/  F2FP.BF16.F32.PACK_AB R85, R94, R95 ;  /* 0x0000005f5e55723e */ /* 0x000fe400000010ff */
[----:B------:R-:W-:-:S05]  /*27f0*/  F2FP.BF16.F32.PACK_AB R87, R92, R179 ;  /* 0x000000b35c57723e */ /* 0x000fca00000010ff */
[----:B------:R2:W-:Y:S02]  /*2800*/  STG.E.128 desc[UR4][R90.64], R84 ;  /* 0x000000545a007986 */ /* 0x0005e4000c101d04 */
.L_x_3649:
[----:B------:R-:W-:Y:S05]  /*2810*/  BSYNC B0 ;  /* 0x0000000000007941 */ /* 0x000fea0003800000 */
.L_x_3648:
[----:B------:R-:W-:Y:S02]  /*2820*/  IADD3 R113, R113, UR16, RZ ;  /* 0x0000001071717c10 */ /* 0x000fe4000fffe0ff */
[----:B------:R-:W-:Y:S02]  /*2830*/  SEL R96, RZ, 0x1, P4 ;  /* 0x00000001ff607807 */ /* 0x000fe40002000000 */
[----:B------:R-:W-:-:S13]  /*2840*/  ISETP.GE.AND P5, PT, R113, UR17, PT ;  /* 0x0000001171007c0c */ /* 0x000fda000bfa6270 */
[----:B------:R-:W-:Y:S05]  /*2850*/  @!P5 BRA `(.L_x_3650) ;  /* 0xffffffdc0080d947 */ /* 0x000fea000383ffff */
.L_x_3636:
        /* <DEDUP_REMOVED lines=16> */
.L_x_3652:
[----:B------:R-:W-:Y:S05]  /*2960*/  BSYNC B0 ;  /* 0x0000000000007941 */ /* 0x000fea0003800000 */
.L_x_3651:
        /* <DEDUP_REMOVED lines=11> */
.L_x_3654:
[----:B------:R-:W-:Y:S05]  /*2a20*/  BSYNC B0 ;  /* 0x0000000000007941 */ /* 0x000fea0003800000 */
.L_x_3653:
        /* <DEDUP_REMOVED lines=10> */
.L_x_3643:
[----:B------:R-:W-:Y:S02]  /*2ad0*/  MOV R95, R99 ;  /* 0x00000063005f7202 */ /* 0x000fe40000000f00 */
[----:B------:R-:W-:Y:S02]  /*2ae0*/  MOV R96, 0x10 ;  /* 0x0000001000607802 */ /* 0x000fe40000000f00 */
[----:B------:R-:W-:Y:S02]  /*2af0*/  MOV R97, 0x1f ;  /* 0x0000001f00617802 */ /* 0x000fe40000000f00 */
[----:B------:R-:W-:-:S07]  /*2b00*/  MOV R94, 0xffffffff ;  /* 0xffffffff005e7802 */ /* 0x000fce0000000f00 */
[----:B------:R-:W-:Y:S05]  /*2b10*/  WARPSYNC.COLLECTIVE R94, `(.L_x_3655) ;  /* 0x000000005e087348 */ /* 0x000fea0003c00000 */
[----:B------:R0:W1:Y:S02]  /*2b20*/  SHFL.DOWN P6, R177, R95, R96, R97 ;  /* 0x080000605fb17389 */ /* 0x00006400000c0061 */
[----:B01----:R-:W-:Y:S01]  /*2b30*/  ENDCOLLECTIVE ;  /* 0x000000000000791b */ /* 0x003fe20003800000 */
.L_x_3655:
[----:B------:R-:W-:Y:S02]  /*2b40*/  MOV R95, R176 ;  /* 0x000000b0005f7202 */ /* 0x000fe40000000f00 */
[----:B------:R-:W-:-:S07]  /*2b50*/  MOV R86, R177 ;  /* 0x000000b100567202 */ /* 0x000fce0000000f00 */
[----:B------:R-:W-:Y:S05]  /*2b60*/  WARPSYNC.COLLECTIVE R94, `(.L_x_3656) ;  /* 0x000000005e087348 */ /* 0x000fea0003c00000 */
[----:B------:R0:W1:Y:S02]  /*2b70*/  SHFL.DOWN P6, R177, R95, R96, R97 ;  /* 0x080000605fb17389 */ /* 0x00006400000c0061 */
[----:B01----:R-:W-:Y:S01]  /*2b80*/  ENDCOLLECTIVE ;  /* 0x000000000000791b */ /* 0x003fe20003800000 */
.L_x_3656:
[----:B------:R-:W-:-:S05]  /*2b90*/  FADD.FTZ R86, R86, R99 ;  /* 0x0000006356567221 */ /* 0x000fca0000010000 */
[----:B------:R-:W-:Y:S02]  /*2ba0*/  MOV R95, R86 ;  /* 0x00000056005f7202 */ /* 0x000fe40000000f00 */
[----:B------:R-:W-:Y:S02]  /*2bb0*/  MOV R96, 0x8 ;  /* 0x0000000800607802 */ /* 0x000fe40000000f00 */
[----:B------:R-:W-:-:S07]  /*2bc0*/  MOV R87, R177 ;  /* 0x000000b100577202 */ /* 0x000fce0000000f00 */
[----:B------:R-:W-:Y:S05]  /*2bd0*/  WARPSYNC.COLLECTIVE R94, `(.L_x_3657) ;  /* 0x000000005e087348 */ /* 0x000fea0003c00000 */
[----:B------:R0:W1:Y:S02]  /*2be0*/  SHFL.DOWN P6, R177, R95, R96, R97 ;  /* 0x080000605fb17389 */ /* 0x00006400000c0061 */
[----:B01----:R-:W-:Y:S01]  /*2bf0*/  ENDCOLLECTIVE ;  /* 0x000000000000791b */ /* 0x003fe20003800000 */
.L_x_3657:
[----:B------:R-:W-:-:S05]  /*2c00*/  FADD.FTZ R87, R87, R176 ;  /* 0x000000b057577221 */ /* 0x000fca0000010000 */
[----:B------:R-:W-:Y:S02]  /*2c10*/  MOV R95, R87 ;  /* 0x00000057005f7202 */ /* 0x000fe40000000f00 */
[----:B------:R-:W-:-:S07]  /*2c20*/  MOV R89, R177 ;  /* 0x000000b100597202 */ /* 0x000fce0000000f00 */
[----:B------:R-:W-:Y:S05]  /*2c30*/  WARPSYNC.COLLECTIVE R94, `(.L_x_3658) ;  /* 0x000000005e087348 */ /* 0x000fea0003c00000 */
[----:B------:R0:W1:Y:S02]  /*2c40*/  SHFL.DOWN P6, R177, R95, R96, R97 ;  /* 0x080000605fb17389 */ /* 0x00006400000c0061 */
[----:B01----:R-:W-:Y:S01]  /*2c50*/  ENDCOLLECTIVE ;  /* 0x000000000000791b */ /* 0x003fe20003800000 */
.L_x_3658:
[----:B------:R-:W-:-:S05]  /*2c60*/  FADD.FTZ R89, R86, R89 ;  /* 0x0000005956597221 */ /* 0x000fca0000010000 */
[----:B------:R-:W-:Y:S02]  /*2c70*/  MOV R95, R89 ;  /* 0x00000059005f7202 */ /* 0x000fe40000000f00 */
[----:B------:R-:W-:Y:S02]  /*2c80*/  MOV R96, 0x4 ;  /* 0x0000000400607802 */ /* 0x000fe40000000f00 */
[----:B------:R-:W-:-:S07]  /*2c90*/  MOV R88, R177 ;  /* 0x000000b100587202 */ /* 0x000fce0000000f00 */
[----:B------:R-:W-:Y:S05]  /*2ca0*/  WARPSYNC.COLLECTIVE R94, `(.L_x_3659) ;  /* 0x000000005e087348 */ /* 0x000fea0003c00000 */
[----:B------:R0:W1:Y:S02]  /*2cb0*/  SHFL.DOWN P6, R177, R95, R96, R97 ;  /* 0x080000605fb17389 */ /* 0x00006400000c0061 */
[----:B01----:R-:W-:Y:S01]  /*2cc0*/  ENDCOLLECTIVE ;  /* 0x000000000000791b */ /* 0x003fe20003800000 */
.L_x_3659:
[----:B------:R-:W-:-:S05]  /*2cd0*/  FADD.FTZ R88, R87, R88 ;  /* 0x0000005857587221 */ /* 0x000fca0000010000 */
[----:B------:R-:W-:Y:S02]  /*2ce0*/  MOV R95, R88 ;  /* 0x00000058005f7202 */ /* 0x000fe40000000f00 */
[----:B------:R-:W-:-:S07]  /*2cf0*/  MOV R90, R177 ;  /* 0x000000b1005a7202 */ /* 0x000fce0000000f00 */
[----:B------:R-:W-:Y:S05]  /*2d00*/  WARPSYNC.COLLECTIVE R94, `(.L_x_3660) ;  /* 0x000000005e087348 */ /* 0x000fea0003c00000 */
[----:B------:R0:W1:Y:S02]  /*2d10*/  SHFL.DOWN P6, R177, R95, R96, R97 ;  /* 0x080000605fb17389 */ /* 0x00006400000c0061 */
[----:B01----:R-:W-:Y:S01]  /*2d20*/  ENDCOLLECTIVE ;  /* 0x000000000000791b */ /* 0x003fe20003800000 */
.L_x_3660:
[----:B------:R-:W-:-:S05]  /*2d30*/  FADD.FTZ R90, R89, R90 ;  /* 0x0000005a595a7221 */ /* 0x000fca0000010000 */
[----:B------:R-:W-:Y:S02]  /*2d40*/  MOV R95, R90 ;  /* 0x0000005a005f7202 */ /* 0x000fe40000000f00 */
[----:B------:R-:W-:Y:S02]  /*2d50*/  MOV R96, 0x2 ;  /* 0x0000000200607802 */ /* 0x000fe40000000f00 */
[----:B------:R-:W-:-:S07]  /*2d60*/  MOV R91, R177 ;  /* 0x000000b1005b7202 */ /* 0x000fce0000000f00 */
[----:B------:R-:W-:Y:S05]  /*2d70*/  WARPSYNC.COLLECTIVE R94, `(.L_x_3661) ;  /* 0x000000005e087348 */ /* 0x000fea0003c00000 */
[----:B------:R0:W1:Y:S02]  /*2d80*/  SHFL.DOWN P6, R177, R95, R96, R97 ;  /* 0x080000605fb17389 */ /* 0x00006400000c0061 */
[----:B01----:R-:W-:Y:S01]  /*2d90*/  ENDCOLLECTIVE ;  /* 0x000000000000791b */ /* 0x003fe20003800000 */
.L_x_3661:
[----:B------:R-:W-:-:S05]  /*2da0*/  FADD.FTZ R91, R88, R91 ;  /* 0x0000005b585b7221 */ /* 0x000fca0000010000 */
[----:B------:R-:W-:Y:S02]  /*2db0*/  MOV R95, R91 ;  /* 0x0000005b005f7202 */ /* 0x000fe40000000f00 */
[----:B------:R-:W-:-:S07]  /*2dc0*/  MOV R93, R177 ;  /* 0x000000b1005d7202 */ /* 0x000fce0000000f00 */
[----:B------:R-:W-:Y:S05]  /*2dd0*/  WARPSYNC.COLLECTIVE R94, `(.L_x_3662) ;  /* 0x000000005e087348 */ /* 0x000fea0003c00000 */
[----:B------:R0:W1:Y:S02]  /*2de0*/  SHFL.DOWN P6, R177, R95, R96, R97 ;  /* 0x080000605fb17389 */ /* 0x00006400000c0061 */
[----:B01----:R-:W-:Y:S01]  /*2df0*/  ENDCOLLECTIVE ;  /* 0x000000000000791b */ /* 0x003fe20003800000 */
.L_x_3662:
[----:B------:R-:W-:-:S05]  /*2e00*/  FADD.FTZ R93, R90, R93 ;  /* 0x0000005d5a5d7221 */ /* 0x000fca0000010000 */
[----:B------:R-:W-:Y:S02]  /*2e10*/  MOV R95, R93 ;  /* 0x0000005d005f7202 */ /* 0x000fe40000000f00 */
[----:B------:R-:W-:Y:S02]  /*2e20*/  MOV R96, 0x1 ;  /* 0x0000000100607802 */ /* 0x000fe40000000f00 */
[----:B------:R-:W-:-:S07]  /*2e30*/  MOV R92, R177 ;  /* 0x000000b1005c7202 */ /* 0x000fce0000000f00 */
[----:B------:R-:W-:Y:S05]  /*2e40*/  WARPSYNC.COLLECTIVE R94, `(.L_x_3663) ;  /* 0x000000005e087348 */ /* 0x000fea0003c00000 */
[----:B------:R0:W1:Y:S02]  /*2e50*/  SHFL.DOWN P6, R177, R95, R96, R97 ;  /* 0x080000605fb17389 */ /* 0x00006400000c0061 */
[----:B01----:R-:W-:Y:S01]  /*2e60*/  ENDCOLLECTIVE ;  /* 0x000000000000791b */ /* 0x003fe20003800000 */
.L_x_3663:
[----:B------:R-:W-:-:S05]  /*2e70*/  FADD.FTZ R92, R91, R92 ;  /* 0x0000005c5b5c7221 */ /* 0x000fca0000010000 */
[----:B------:R-:W-:Y:S02]  /*2e80*/  MOV R95, R92 ;  /* 0x0000005c005f7202 */ /* 0x000fe40000000f00 */
[----:B------:R-:W-:-:S07]  /*2e90*/  MOV R176, R177 ;  /* 0x000000b100b07202 */ /* 0x000fce0000000f00 */
[----:B------:R-:W-:Y:S05]  /*2ea0*/  WARPSYNC.COLLECTIVE R94, `(.L_x_3664) ;  /* 0x000000005e087348 */ /* 0x000fea0003c00000 */
[----:B------:R0:W1:Y:S02]  /*2eb0*/  SHFL.DOWN P6, R177, R95, R96, R97 ;  /* 0x080000605fb17389 */ /* 0x00006400000c0061 */
[----:B01----:R-:W-:Y:S01]  /*2ec0*/  ENDCOLLECTIVE ;  /* 0x000000000000791b */ /* 0x003fe20003800000 */
.L_x_3664:
[----:B------:R-:W-:Y:S05]  /*2ed0*/  BRA `(.L_x_3665) ;  /* 0xffffffe800a07947 */ /* 0x000fea000383ffff */
.L_x_3666:
        /* <DEDUP_REMOVED lines=10> */
.L_x_11319:


//--------------------- .text._ZN10layer_norm13ln_bwd_kernelINS_13Kernel_traitsI13__nv_bfloat16S2_fS2_fjLj6144ELj1ELj1ELj8ELj16ENS_18Kernel_traits_baseILj6144ES2_S2_fS2_fjLj256EEEEELb0ELb0ELb0ELb1EEEvNS_9BwdParamsE --------------------------
	.section	.text._ZN10layer_norm13ln_bwd_kernelINS_13Kernel_traitsI13__nv_bfloat16S2_fS2_fjLj6144ELj1ELj1ELj8ELj16ENS_18Kernel_traits_baseILj6144ES2_S2_fS2_fjLj256EEEEELb0ELb0ELb0ELb1EEEvNS_9BwdParamsE,"ax",@progbits
	.align	128
        .global         _ZN10layer_norm13ln_bwd_kernelINS_13Kernel_traitsI13__nv_bfloat16S2_fS2_fjLj6144ELj1ELj1ELj8ELj16ENS_18Kernel_traits_baseILj6144ES2_S2_fS2_fjLj256EEEEELb0ELb0ELb0ELb1EEEvNS_9BwdParamsE
        .type           _ZN10layer_norm13ln_bwd_kernelINS_13Kernel_traitsI13__nv_bfloat16S2_fS2_fjLj6144ELj1ELj1ELj8ELj16ENS_18Kernel_traits_baseILj6144ES2_S2_fS2_fjLj256EEEEELb0ELb0ELb0ELb1EEEvNS_9BwdParamsE,@function
        .size           _ZN10layer_norm13ln_bwd_kernelINS_13Kernel_traitsI13__nv_bfloat16S2_fS2_fjLj6144ELj1ELj1ELj8ELj16ENS_18Kernel_traits_baseILj6144ES2_S2_fS2_fjLj256EEEEELb0ELb0ELb0ELb1EEEvNS_9BwdParamsE,(.L_x_11320 - _ZN10layer_norm13ln_bwd_kernelINS_13Kernel_traitsI13__nv_bfloat16S2_fS2_fjLj6144ELj1ELj1ELj8ELj16ENS_18Kernel_traits_baseILj6144ES2_S2_fS2_fjLj256EEEEELb0ELb0ELb0ELb1EEEvNS_9BwdParamsE)
        .other          _ZN10layer_norm13ln_bwd_kernelINS_13Kernel_traitsI13__nv_bfloat16S2_fS2_fjLj6144ELj1ELj1ELj8ELj16ENS_18Kernel_traits_baseILj6144ES2_S2_fS2_fjLj256EEEEELb0ELb0ELb0ELb1EEEvNS_9BwdParamsE,@"STO_CUDA_ENTRY STV_DEFAULT"
_ZN10layer_norm13ln_bwd_kernelINS_13Kernel_traitsI13__nv_bfloat16S2_fS2_fjLj6144ELj1ELj1ELj8ELj16ENS_18Kernel_traits_baseILj6144ES2_S2_fS2_fjLj256EEEEELb0ELb0ELb0ELb1EEEvNS_9BwdParamsE:
.text._ZN10layer_norm13ln_bwd_kernelINS_13Kernel_traitsI13__nv_bfloat16S2_fS2_fjLj6144ELj1ELj1ELj8ELj16ENS_18Kernel_traits_baseILj6144ES2_S2_fS2_fjLj256EEEEELb0ELb0ELb0ELb1EEEvNS_9BwdParamsE:
        /* <DEDUP_REMOVED lines=38> */
.L_x_3667:
        /* <DEDUP_REMOVED lines=37> */
[----:B--2---:R-:W-:-:S02]  /*04b0*/  PRMT R131, R4, 0x7632, R131 ;  /* 0x0000763204837816 */ /* 0x004fc40000000083 */
[----:B------:R-:W-:Y:S02]  /*04c0*/  PRMT R132, R5, 0x7632, R132 ;  /* 0x0000763205847816 */ /* 0x000fe40000000084 */
[----:B------:R-:W-:Y:S02]  /*04d0*/  PRMT R133, R6, 0x7632, R133 ;  /* 0x0000763206857816 */ /* 0x000fe40000000085 */
[----:B------:R-:W-:Y:S02]  /*04e0*/  PRMT R134, R7, 0x7632, R134 ;  /* 0x0000763207867816 */ /* 0x000fe40000000086 */
[----:B---3--:R-:W-:Y:S02]  /*04f0*/  PRMT R135, R8, 0x7632, R135 ;  /* 0x0000763208877816 */ /* 0x008fe40000000087 */
[----:B------:R-:W-:Y:S02]  /*0500*/  PRMT R136, R9, 0x7632, R136 ;  /* 0x0000763209887816 */ /* 0x000fe40000000088 */
[----:B------:R-:W-:-:S02]  /*0510*/  PRMT R137, R10, 0x7632, R137 ;  /* 0x000076320a897816 */ /* 0x000fc40000000089 */
[----:B------:R-:W-:Y:S02]  /*0520*/  PRMT R138, R11, 0x7632, R138 ;  /* 0x000076320b8a7816 */ /* 0x000fe4000000008a */
[----:B----4-:R-:W-:Y:S02]  /*0530*/  PRMT R139, R12, 0x7632, R139 ;  /* 0x000076320c8b7816 */ /* 0x010fe4000000008b */
[----:B------:R-:W-:Y:S02]  /*0540*/  PRMT R140, R13, 0x7632, R140 ;  /* 0x000076320d8c7816 */ /* 0x000fe4000000008c */
[----:B------:R-:W-:Y:S02]  /*0550*/  PRMT R141, R14, 0x7632, R141 ;  /* 0x000076320e8d7816 */ /* 0x000fe4000000008d */
[----:B------:R-:W-:Y:S02]  /*0560*/  PRMT R142, R15, 0x7632, R142 ;  /* 0x000076320f8e7816 */ /* 0x000fe4000000008e */
        /* <DEDUP_REMOVED lines=24> */
.L_x_3671:
[----:B0-----:R-:W0:Y:S01]  /*06f0*/  LDC.64 R2, c[0x0][0x250] ;  /* 0x00009400ff027b82 */ /* 0x001e220000000a00 */
        /* <DEDUP_REMOVED lines=8> */
[----:B------:R-:W3:Y:S01]  /*0780*/  @P0 LDC.64 R56, c[0x0][0x270] ;  /* 0x00009c00ff380b82 */ /* 0x000ee20000000a00 */
[----:B0-----:R-:W-:-:S07]  /*0790*/  IMAD.WIDE R2, R143, 0x4, R2 ;  /* 0x000000048f027825 */ /* 0x001fce00078e0202 */
[----:B------:R-:W0:Y:S01]  /*07a0*/  LDC.64 R152, c[0x0][0x258] ;  /* 0x00009600ff987b82 */ /* 0x000e220000000a00 */
[----:B------:R4:W3:Y:S01]  /*07b0*/  LDG.E R164, desc[UR6][R2.64] ;  /* 0x0000000602a47981 */ /* 0x0008e2000c1e1900 */
[C---:B-1----:R-:W-:Y:S01]  /*07c0*/  IMAD.WIDE.U32 R68, R150.reuse, 0x20, R160 ;  /* 0x0000002096447825 */ /* 0x042fe200078e00a0 */
[----:B------:R-:W-:-:S04]  /*07d0*/  IADD3 R149, R150, 0x100, RZ ;  /* 0x0000010096957810 */ /* 0x000fc80007ffe0ff */
[----:B------:R-:W3:Y:S01]  /*07e0*/  LDG.E.128 R36, desc[UR6][R68.64] ;  /* 0x0000000644247981 */ /* 0x000ee2000c1e1d00 */
[C---:B--2---:R-:W-:Y:S01]  /*07f0*/  IMAD.WIDE.U32 R40, R150.reuse, 0x10, R64 ;  /* 0x0000001096287825 */ /* 0x044fe200078e0040 */
[----:B------:R-:W-:Y:S02]  /*0800*/  IADD3 R147, R150, 0x200, RZ ;  /* 0x0000020096937810 */ /* 0x000fe40007ffe0ff */
[----:B------:R-:W2:Y:S01]  /*0810*/  LDG.E.128 R44, desc[UR6][R68.64+0x10] ;  /* 0x00001006442c7981 */ /* 0x000ea2000c1e1d00 */
[----:B------:R-:W-:Y:S01]  /*0820*/  IMAD.WIDE.U32 R154, R149, 0x20, R160 ;  /* 0x00000020959a7825 */ /* 0x000fe200078e00a0 */
[----:B----4-:R-:W1:Y:S02]  /*0830*/  LDC.64 R2, c[0x0][0x2c8] ;  /* 0x0000b200ff027b82 */ /* 0x010e640000000a00 */
[----:B------:R-:W4:Y:S01]  /*0840*/  LDG.E.128 R40, desc[UR6][R40.64] ;  /* 0x0000000628287981 */ /* 0x000f22000c1e1d00 */
[----:B---3--:R-:W-:Y:S01]  /*0850*/  @P0 LEA R56, P1, R143, R56, 0x1 ;  /* 0x000000388f380211 */ /* 0x008fe200078208ff */
[----:B------:R-:W-:-:S02]  /*0860*/  IMAD.WIDE.U32 R52, R149, 0x10, R64 ;  /* 0x0000001095347825 */ /* 0x000fc400078e0040 */
[----:B------:R-:W3:Y:S01]  /*0870*/  LDG.E.128 R48, desc[UR6][R154.64] ;  /* 0x000000069a307981 */ /* 0x000ee2000c1e1d00 */
[C---:B------:R-:W-:Y:S01]  /*0880*/  @P0 LEA.HI.X R57, R143.reuse, R57, R0, 0x1, P1 ;  /* 0x000000398f390211 */ /* 0x040fe200008f0c00 */
[----:B0-----:R-:W-:-:S04]  /*0890*/  IMAD.WIDE R152, R143, 0x4, R152 ;  /* 0x000000048f987825 */ /* 0x001fc800078e0298 */
[----:B------:R-:W2:Y:S04]  /*08a0*/  @P0 LDG.E.U16 R0, desc[UR6][R56.64] ;  /* 0x0000000638000981 */ /* 0x000ea8000c1e1500 */
[----:B------:R-:W2:Y:S01]  /*08b0*/  LDG.E.128 R52, desc[UR6][R52.64] ;  /* 0x0000000634347981 */ /* 0x000ea2000c1e1d00 */
[----:B------:R-:W-:-:S03]  /*08c0*/  IMAD.WIDE.U32 R160, R147, 0x20, R160 ;  /* 0x0000002093a07825 */ /* 0x000fc600078e00a0 */
[----:B------:R-:W2:Y:S04]  /*08d0*/  LDG.E R148, desc[UR6][R152.64] ;  /* 0x0000000698947981 */ /* 0x000ea8000c1e1900 */
[----:B------:R0:W2:Y:S01]  /*08e0*/  LDG.E.128 R56, desc[UR6][R154.64+0x10] ;  /* 0x000010069a387981 */ /* 0x0000a2000c1e1d00 */
[----:B------:R-:W-:-:S03]  /*08f0*/  IMAD.WIDE.U32 R64, R147, 0x10, R64 ;  /* 0x0000001093407825 */ /* 0x000fc600078e0040 */
[----:B------:R-:W2:Y:S04]  /*0900*/  LDG.E.128 R60, desc[UR6][R160.64] ;  /* 0x00000006a03c7981 */ /* 0x000ea8000c1e1d00 */
[----:B------:R-:W2:Y:S04]  /*0910*/  LDG.E.128 R64, desc[UR6][R64.64] ;  /* 0x0000000640407981 */ /* 0x000ea8000c1e1d00 */
[----:B------:R0:W2:Y:S01]  /*0920*/  LDG.E.128 R68, desc[UR6][R160.64+0x10] ;  /* 0x00001006a0447981 */ /* 0x0000a2000c1e1d00 */
[----:B-1----:R-:W-:-:S04]  /*0930*/  ISETP.NE.U32.AND P1, PT, R2, RZ, PT ;  /* 0x000000ff0200720c */ /* 0x002fc80003f25070 */
[----:B------:R-:W-:-:S13]  /*0940*/  ISETP.NE.AND.EX P1, PT, R3, RZ, PT, P1 ;  /* 0x000000ff0300720c */ /* 0x000fda0003f25310 */
[----:B------:R-:W0:Y:S08]  /*0950*/  @P1 LDC.64 R156, c[0x0][0x2c8] ;  /* 0x0000b200ff9c1b82 */ /* 0x000e300000000a00 */
[----:B------:R-:W1:Y:S08]  /*0960*/  @P1 LDC.64 R158, c[0x0][0x2c8] ;  /* 0x0000b200ff9e1b82 */ /* 0x000e700000000a00 */
[----:B------:R-:W1:Y:S01]  /*0970*/  @P1 LDC.64 R162, c[0x0][0x2c8] ;  /* 0x0000b200ffa21b82 */ /* 0x000e620000000a00 */
[----:B------:R-:W-:Y:S01]  /*0980*/  ISETP.NE.AND P2, PT, RZ, UR8, PT ;  /* 0x00000008ff007c0c */ /* 0x000fe2000bf45270 */
[----:B0-----:R-:W-:Y:S01]  /*0990*/  @P1 IMAD.WIDE.U32 R154, R150, 0x20, R156 ;  /* 0x00000020969a1825 */ /* 0x001fe200078e009c */
[----:B------:R-:W-:-:S04]  /*09a0*/  MOV R146, 0x3f800000 ;  /* 0x3f80000000927802 */ /* 0x000fc80000000f00 */
[----:B------:R-:W5:Y:S01]  /*09b0*/  @P1 LDG.E.128 R4, desc[UR6][R154.64] ;  /* 0x000000069a041981 */ /* 0x000f62000c1e1d00 */
[----:B-1----:R-:W-:-:S03]  /*09c0*/  @P1 IMAD.WIDE.U32 R156, R149, 0x20, R158 ;  /* 0x00000020959c1825 */ /* 0x002fc600078e009e */
[----:B------:R0:W5:Y:S04]  /*09d0*/  @P1 LDG.E.128 R8, desc[UR6][R154.64+0x10] ;  /* 0x000010069a081981 */ /* 0x000168000c1e1d00 */
[----:B------:R-:W5:Y:S01]  /*09e0*/  @P1 LDG.E.128 R12, desc[UR6][R156.64] ;  /* 0x000000069c0c1981 */ /* 0x000f62000c1e1d00 */
[----:B------:R-:W-:-:S03]  /*09f0*/  @P1 IMAD.WIDE.U32 R158, R147, 0x20, R162 ;  /* 0x00000020939e1825 */ /* 0x000fc600078e00a2 */
[----:B------:R1:W5:Y:S04]  /*0a00*/  @P1 LDG.E.128 R16, desc[UR6][R156.64+0x10] ;  /* 0x000010069c101981 */ /* 0x000368000c1e1d00 */
[----:B------:R-:W5:Y:S04]  /*0a10*/  @P1 LDG.E.128 R20, desc[UR6][R158.64] ;  /* 0x000000069e141981 */ /* 0x000f68000c1e1d00 */
[----:B------:R1:W5:Y:S01]  /*0a20*/  @P1 LDG.E.128 R24, desc[UR6][R158.64+0x10] ;  /* 0x000010069e181981 */ /* 0x000362000c1e1d00 */
[----:B------:R-:W-:Y:S01]  /*0a30*/  UMOV UR4, 0xffffffff ;  /* 0xffffffff00047882 */ /* 0x000fe20000000000 */
[----:B------:R-:W-:-:S02]  /*0a40*/  LOP3.LUT P1, RZ, R72, 0x1f, RZ, 0xc0, !PT ;  /* 0x0000001f48ff7812 */ /* 0x000fc4000782c0ff */
[----:B------:R-:W-:-:S05]  /*0a50*/  FSEL R168, R164, RZ, !P2 ;  /* 0x000000ffa4a87208 */ /* 0x000fca0005000000 */
[C---:B------:R-:W-:Y:S01]  /*0a60*/  FADD.FTZ R153, -R168.reuse, R36 ;  /* 0x00000024a8997221 */ /* 0x040fe20000010100 */
[C---:B------:R-:W-:Y:S01]  /*0a70*/  FADD.FTZ R161, -R168.reuse, R37 ;  /* 0x00000025a8a17221 */ /* 0x040fe20000010100 */
[C---:B0-----:R-:W-:Y:S01]  /*0a80*/  FADD.FTZ R155, -R168.reuse, R38 ;  /* 0x00000026a89b7221 */ /* 0x041fe20000010100 */
[----:B------:R-:W-:Y:S01]  /*0a90*/  FADD.FTZ R163, -R168, R39 ;  /* 0x00000027a8a37221 */ /* 0x000fe20000010100 */
[C---:B----4-:R-:W-:Y:S02]  /*0aa0*/  PRMT R36, R40.reuse, 0x7632, R36 ;  /* 0x0000763228247816 */ /* 0x050fe40000000024 */
[----:B------:R-:W-:Y:S02]  /*0ab0*/  SHF.L.U32 R40, R40, 0x10, RZ ;  /* 0x0000001028287819 */ /* 0x000fe400000006ff */
[----:B------:R-:W-:Y:S01]  /*0ac0*/  PRMT R38, R41, 0x7632, R38 ;  /* 0x0000763229267816 */ /* 0x000fe20000000026 */
[C---:B---3--:R-:W-:Y:S01]  /*0ad0*/  FADD.FTZ R167, -R168.reuse, R48 ;  /* 0x00000030a8a77221 */ /* 0x048fe20000010100 */
[C---:B------:R-:W-:Y:S01]  /*0ae0*/  PRMT R154, R43.reuse, 0x7632, R154 ;  /* 0x000076322b9a7816 */ /* 0x040fe2000000009a */
[C---:B------:R-:W-:Y:S01]  /*0af0*/  FADD.FTZ R171, -R168.reuse, R51 ;  /* 0x00000033a8ab7221 */ /* 0x040fe20000010100 */
[----:B------:R-:W-:Y:S01]  /*0b00*/  SHF.L.U32 R165, R43, 0x10, RZ ;  /* 0x000000102ba57819 */ /* 0x000fe200000006ff */
[----:B--2---:R-:W-:Y:S01]  /*0b10*/  FADD.FTZ R43, -R168, R44 ;  /* 0x0000002ca82b7221 */ /* 0x004fe20000010100 */
[----:B------:R-:W-:Y:S01]  /*0b20*/  SHF.L.U32 R36, R36, 0x10, RZ ;  /* 0x0000001024247819 */ /* 0x000fe200000006ff */
[----:B------:R-:W-:Y:S01]  /*0b30*/  FADD.FTZ R169, -R168, R50 ;  /* 0x00000032a8a97221 */ /* 0x000fe20000010100 */
[----:B------:R-:W-:-:S02]  /*0b40*/  @P0 SHF.L.U32 R146, R0, 0x10, RZ ;  /* 0x0000001000920819 */ /* 0x000fc400000006ff */
[C---:B------:R-:W-:Y:S02]  /*0b50*/  PRMT R48, R53.reuse, 0x7632, R48 ;  /* 0x0000763235307816 */ /* 0x040fe40000000030 */
[----:B------:R-:W-:Y:S01]  /*0b60*/  SHF.L.U32 R51, R53, 0x10, RZ ;  /* 0x0000001035337819 */ /* 0x000fe200000006ff */
[C---:B------:R-:W-:Y:S01]  /*0b70*/  FMUL.FTZ R53, R148.reuse, R161 ;  /* 0x000000a194357220 */ /* 0x040fe20000410000 */
[----:B------:R-:W-:Y:S01]  /*0b80*/  FMUL.FTZ R0, R148, R153 ;  /* 0x0000009994007220 */ /* 0x000fe20000410000 */
[----:B------:R-:W-:Y:S01]  /*0b90*/  FADD.FTZ R175, -R168, R57 ;  /* 0x00000039a8af7221 */ /* 0x000fe20000010100 */
[----:B------:R-:W-:Y:S01]  /*0ba0*/  FMUL.FTZ R57, R73, R40 ;  /* 0x0000002849397220 */ /* 0x000fe20000410000 */
[----:B------:R-:W-:Y:S01]  /*0bb0*/  PRMT R50, R54, 0x7632, R50 ;  /* 0x0000763236327816 */ /* 0x000fe20000000032 */
[----:B------:R-:W-:Y:S01]  /*0bc0*/  FADD.FTZ R177, -R168, R58 ;  /* 0x0000003aa8b17221 */ /* 0x000fe20000010100 */
[----:B-1----:R-:W-:Y:S01]  /*0bd0*/  SHF.L.U32 R156, R54, 0x10, RZ ;  /* 0x00000010369c7819 */ /* 0x002fe200000006ff */
[----:B------:R-:W-:Y:S01]  /*0be0*/  FMUL.FTZ R54, R148, R43 ;  /* 0x0000002b94367220 */ /* 0x000fe20000410000 */
[----:B------:R-:W-:-:S02]  /*0bf0*/  PRMT R158, R55, 0x7632, R158 ;  /* 0x00007632379e7816 */ /* 0x000fc4000000009e */
[----:B------:R-:W-:Y:S01]  /*0c00*/  SHF.L.U32 R179, R55, 0x10, RZ ;  /* 0x0000001037b37819 */ /* 0x000fe200000006ff */
[----:B------:R-:W-:Y:S01]  /*0c10*/  FMUL.FTZ R55, R148, R163 ;  /* 0x000000a394377220 */ /* 0x000fe20000410000 */
[----:B------:R-:W-:Y:S01]  /*0c20*/  SHF.L.U32 R38, R38, 0x10, RZ ;  /* 0x0000001026267819 */ /* 0x000fe200000006ff */
[-C--:B------:R-:W-:Y:S01]  /*0c30*/  FFMA.FTZ R130, R53, R36.reuse, R130 ;  /* 0x0000002435827223 */ /* 0x080fe20000010082 */
[----:B------:R-:W-:Y:S01]  /*0c40*/  SHF.L.U32 R157, R41, 0x10, RZ ;  /* 0x00000010299d7819 */ /* 0x000fe200000006ff */
[----:B------:R-:W-:Y:S01]  /*0c50*/  FADD.FTZ R107, R36, R107 ;  /* 0x0000006b246b7221 */ /* 0x000fe20000010000 */
[----:B------:R-:W-:Y:S01]  /*0c60*/  FMUL.FTZ R58, R131, R36 ;  /* 0x00000024833a7220 */ /* 0x000fe20000410000 */
[----:B------:R-:W-:Y:S01]  /*0c70*/  FADD.FTZ R43, RZ, R57 ;  /* 0x00000039ff2b7221 */ /* 0x000fe20000010000 */
[----:B------:R-:W-:Y:S01]  /*0c80*/  FFMA.FTZ R36, R0, R57, RZ ;  /* 0x0000003900247223 */ /* 0x000fe200000100ff */
[C---:B------:R-:W-:Y:S01]  /*0c90*/  FADD.FTZ R183, -R168.reuse, R60 ;  /* 0x0000003ca8b77221 */ /* 0x040fe20000010100 */
[C---:B------:R-:W-:Y:S01]  /*0ca0*/  FADD.FTZ R45, -R168.reuse, R45 ;  /* 0x0000002da82d7221 */ /* 0x040fe20000010100 */
[C---:B------:R-:W-:Y:S01]  /*0cb0*/  FADD.FTZ R159, -R168.reuse, R46 ;  /* 0x0000002ea89f7221 */ /* 0x040fe20000010100 */
[----:B------:R-:W-:Y:S01]  /*0cc0*/  FADD.FTZ R181, -R168, R59 ;  /* 0x0000003ba8b57221 */ /* 0x000fe20000010100 */
[-C--:B------:R-:W-:Y:S01]  /*0cd0*/  FFMA.FTZ R128, R55, R38.reuse, R128 ;  /* 0x0000002637807223 */ /* 0x080fe20000010080 */
[----:B------:R-:W-:Y:S01]  /*0ce0*/  FADD.FTZ R105, R38, R105 ;  /* 0x0000006926697221 */ /* 0x000fe20000010000 */
[----:B------:R-:W-:Y:S01]  /*0cf0*/  FMUL.FTZ R60, R132, R38 ;  /* 0x00000026843c7220 */ /* 0x000fe20000410000 */
[----:B------:R-:W-:Y:S01]  /*0d00*/  PRMT R44, R52, 0x7632, R44 ;  /* 0x00007632342c7816 */ /* 0x000fe2000000002c */
[----:B------:R-:W-:Y:S01]  /*0d10*/  FMUL.FTZ R59, R74, R157 ;  /* 0x0000009d4a3b7220 */ /* 0x000fe20000410000 */
[----:B------:R-:W-:Y:S01]  /*0d20*/  SHF.L.U32 R46, R52, 0x10, RZ ;  /* 0x00000010342e7819 */ /* 0x000fe200000006ff */
[----:B------:R-:W-:Y:S01]  /*0d30*/  FADD.FTZ R38, R43, R58 ;  /* 0x0000003a2b267221 */ /* 0x000fe20000010000 */
[----:B------:R-:W-:Y:S01]  /*0d40*/  FMUL.FTZ R52, R148, R155 ;  /* 0x0000009b94347220 */ /* 0x000fe20000410000 */
[----:B------:R-:W-:Y:S01]  /*0d50*/  FFMA.FTZ R43, R53, R58, R36 ;  /* 0x0000003a352b7223 */ /* 0x000fe20000010024 */
[----:B------:R-:W-:-:S02]  /*0d60*/  PRMT R152, R42, 0x7632, R152 ;  /* 0x000076322a987816 */ /* 0x000fc40000000098 */
[C---:B------:R-:W-:Y:S02]  /*0d70*/  PRMT R164, R65.reuse, 0x7632, R164 ;  /* 0x0000763241a47816 */ /* 0x040fe400000000a4 */
[----:B------:R-:W-:Y:S01]  /*0d80*/  SHF.L.U32 R166, R65, 0x10, RZ ;  /* 0x0000001041a67819 */ /* 0x000fe200000006ff */
[----:B------:R-:W-:Y:S01]  /*0d90*/  FMUL.FTZ R65, R148, R45 ;  /* 0x0000002d94417220 */ /* 0x000fe20000410000 */
[----:B------:R-:W-:Y:S01]  /*0da0*/  SHF.L.U32 R42, R42, 0x10, RZ ;  /* 0x000000102a2a7819 */ /* 0x000fe200000006ff */
[----:B------:R-:W-:Y:S01]  /*0db0*/  FADD.FTZ R45, R38, R59 ;  /* 0x0000003b262d7221 */ /* 0x000fe20000010000 */
[----:B------:R-:W-:Y:S01]  /*0dc0*/  FFMA.FTZ R36, R52, R59, R43 ;  /* 0x0000003b34247223 */ /* 0x000fe2000001002b */
[----:B------:R-:W-:Y:S01]  /*0dd0*/  FADD.FTZ R185, -R168, R61 ;  /* 0x0000003da8b97221 */ /* 0x000fe20000010100 */
[----:B------:R-:W-:Y:S01]  /*0de0*/  SHF.L.U32 R152, R152, 0x10, RZ ;  /* 0x0000001098987819 */ /* 0x000fe200000006ff */
[----:B------:R-:W-:Y:S01]  /*0df0*/  FMUL.FTZ R61, R75, R42 ;  /* 0x0000002a4b3d7220 */ /* 0x000fe20000410000 */
[----:B------:R-:W-:Y:S01]  /*0e00*/  FADD.FTZ R38, R45, R60 ;  /* 0x0000003c2d267221 */ /* 0x000fe20000010000 */
[----:B------:R-:W-:Y:S01]  /*0e10*/  FFMA.FTZ R43, R55, R60, R36 ;  /* 0x0000003c372b7223 */ /* 0x000fe20000010024 */
[----:B------:R-:W-:Y:S01]  /*0e20*/  FADD.FTZ R187, -R168, R62 ;  /* 0x0000003ea8bb7221 */ /* 0x000fe20000010100 */
[----:B------:R-:W-:Y:S01]  /*0e30*/  FMUL.FTZ R62, R133, R152 ;  /* 0x00000098853e7220 */ /* 0x000fe20000410000 */
[----:B------:R-:W-:Y:S01]  /*0e40*/  FADD.FTZ R45, R38, R61 ;  /* 0x0000003d262d7221 */ /* 0x000fe20000010000 */
[----:B------:R-:W-:Y:S01]  /*0e50*/  FFMA.FTZ R36, R54, R61, R43 ;  /* 0x0000003d36247223 */ /* 0x000fe2000001002b */
[----:B------:R-:W-:Y:S01]  /*0e60*/  FADD.FTZ R189, -R168, R63 ;  /* 0x0000003fa8bd7221 */ /* 0x000fe20000010100 */
[----:B------:R-:W-:Y:S01]  /*0e70*/  SHF.L.U32 R154, R154, 0x10, RZ ;  /* 0x000000109a9a7819 */ /* 0x000fe200000006ff */
[----:B------:R-:W-:Y:S01]  /*0e80*/  FADD.FTZ R173, -R168, R56 ;  /* 0x00000038a8ad7221 */ /* 0x000fe20000010100 */
[----:B------:R-:W-:Y:S01]  /*0e90*/  FMUL.FTZ R63, R76, R165 ;  /* 0x000000a54c3f7220 */ /* 0x000fe20000410000 */
[----:B------:R-:W-:Y:S01]  /*0ea0*/  FADD.FTZ R38, R45, R62 ;  /* 0x0000003e2d267221 */ /* 0x000fe20000010000 */
[----:B------:R-:W-:Y:S01]  /*0eb0*/  FADD.FTZ R47, -R168, R47 ;  /* 0x0000002fa82f7221 */ /* 0x000fe20000010100 */
[----:B------:R-:W-:Y:S01]  /*0ec0*/  FMUL.FTZ R56, R148, R159 ;  /* 0x0000009f94387220 */ /* 0x000fe20000410000 */
[----:B------:R-:W-:Y:S01]  /*0ed0*/  FFMA.FTZ R43, R65, R62, R36 ;  /* 0x0000003e412b7223 */ /* 0x000fe20000010024 */
[----:B------:R-:W-:Y:S01]  /*0ee0*/  PRMT R160, R64, 0x7632, R160 ;  /* 0x0000763240a07816 */ /* 0x000fe200000000a0 */
[----:B------:R-:W-:Y:S01]  /*0ef0*/  FADD.FTZ R45, R38, R63 ;  /* 0x0000003f262d7221 */ /* 0x000fe20000010000 */
[----:B------:R-:W-:Y:S01]  /*0f00*/  SHF.L.U32 R162, R64, 0x10, RZ ;  /* 0x0000001040a27819 */ /* 0x000fe200000006ff */
[----:B------:R-:W-:Y:S01]  /*0f10*/  FMUL.FTZ R64, R134, R154 ;  /* 0x0000009a86407220 */ /* 0x000fe20000410000 */
[C---:B------:R-:W-:Y:S01]  /*0f20*/  PRMT R176, R67.reuse, 0x7632, R176 ;  /* 0x0000763243b07816 */ /* 0x040fe200000000b0 */
[----:B------:R-:W-:Y:S01]  /*0f30*/  FFMA.FTZ R36, R56, R63, R43 ;  /* 0x0000003f38247223 */ /* 0x000fe2000001002b */
[----:B------:R-:W-:Y:S01]  /*0f40*/  SHF.L.U32 R37, R67, 0x10, RZ ;  /* 0x0000001043257819 */ /* 0x000fe200000006ff */
[----:B------:R-:W-:Y:S01]  /*0f50*/  FMUL.FTZ R67, R148, R47 ;  /* 0x0000002f94437220 */ /* 0x000fe20000410000 */
[----:B------:R-:W-:Y:S01]  /*0f60*/  SHF.L.U32 R44, R44, 0x10, RZ ;  /* 0x000000102c2c7819 */ /* 0x000fe200000006ff */
[----:B------:R-:W-:Y:S01]  /*0f70*/  FMUL.FTZ R155, R77, R46 ;  /* 0x0000002e4d9b7220 */ /* 0x000fe20000410000 */
[C---:B------:R-:W-:Y:S01]  /*0f80*/  PRMT R172, R66.reuse, 0x7632, R172 ;  /* 0x0000763242ac7816 */ /* 0x040fe200000000ac */
[----:B------:R-:W-:Y:S01]  /*0f90*/  FADD.FTZ R38, R45, R64 ;  /* 0x000000402d267221 */ /* 0x000fe20000010000 */
[----:B------:R-:W-:Y:S01]  /*0fa0*/  SHF.L.U32 R174, R66, 0x10, RZ ;  /* 0x0000001042ae7819 */ /* 0x000fe200000006ff */
[----:B------:R-:W-:Y:S01]  /*0fb0*/  FADD.FTZ R49, -R168, R49 ;  /* 0x00000031a8317221 */ /* 0x000fe20000010100 */
[----:B------:R-:W-:Y:S01]  /*0fc0*/  FMUL.FTZ R66, R148, R167 ;  /* 0x000000a794427220 */ /* 0x000fe20000410000 */
[----:B------:R-:W-:Y:S01]  /*0fd0*/  FFMA.FTZ R45, R67, R64, R36 ;  /* 0x00000040432d7223 */ /* 0x000fe20000010024 */
[----:B------:R-:W-:Y:S01]  /*0fe0*/  SHF.L.U32 R170, R160, 0x10, RZ ;  /* 0x00000010a0aa7819 */ /* 0x000fe200000006ff */
[----:B------:R-:W-:Y:S01]  /*0ff0*/  FADD.FTZ R41, -R168, R69 ;  /* 0x00000045a8297221 */ /* 0x000fe20000010100 */
[----:B------:R-:W-:Y:S01]  /*1000*/  FMUL.FTZ R160, R135, R44 ;  /* 0x0000002c87a07220 */ /* 0x000fe20000410000 */
[----:B------:R-:W-:Y:S01]  /*1010*/  FADD.FTZ R43, R38, R155 ;  /* 0x0000009b262b7221 */ /* 0x000fe20000010000 */
[----:B------:R-:W-:Y:S01]  /*1020*/  FMUL.FTZ R69, R148, R49 ;  /* 0x0000003194457220 */ /* 0x000fe20000410000 */
[----:B------:R-:W-:Y:S01]  /*1030*/  FFMA.FTZ R36, R66, R155, R45 ;  /* 0x0000009b42247223 */ /* 0x000fe2000001002d */
[----:B------:R-:W-:Y:S01]  /*1040*/  FADD.FTZ R101, R154, R101 ;  /* 0x000000659a657221 */ /* 0x000fe20000010000 */
[----:B------:R-:W-:Y:S01]  /*1050*/  FFMA.FTZ R124, R67, R154, R124 ;  /* 0x0000009a437c7223 */ /* 0x000fe2000001007c */
[----:B------:R-:W-:Y:S01]  /*1060*/  FADD.FTZ R104, R157, R104 ;  /* 0x000000689d687221 */ /* 0x000fe20000010000 */
[----:B------:R-:W-:Y:S01]  /*1070*/  FFMA.FTZ R127, R52, R157, R127 ;  /* 0x0000009d347f7223 */ /* 0x000fe2000001007f */
[----:B------:R-:W-:Y:S01]  /*1080*/  SHF.L.U32 R48, R48, 0x10, RZ ;  /* 0x0000001030307819 */ /* 0x000fe200000006ff */
[----:B------:R-:W-:Y:S01]  /*1090*/  FMUL.FTZ R154, R148, R183 ;  /* 0x000000b7949a7220 */ /* 0x000fe20000410000 */
[----:B------:R-:W-:Y:S01]  /*10a0*/  FADD.FTZ R191, -R168, R68 ;  /* 0x00000044a8bf7221 */ /* 0x000fe20000010100 */
[----:B------:R-:W-:Y:S01]  /*10b0*/  FMUL.FTZ R157, R78, R51 ;  /* 0x000000334e9d7220 */ /* 0x000fe20000410000 */
[----:B------:R-:W-:Y:S01]  /*10c0*/  FADD.FTZ R38, R43, R160 ;  /* 0x000000a02b267221 */ /* 0x000fe20000010000 */
[C---:B------:R-:W-:Y:S01]  /*10d0*/  FMUL.FTZ R68, R148.reuse, R169 ;  /* 0x000000a994447220 */ /* 0x040fe20000410000 */
[----:B------:R-:W-:Y:S01]  /*10e0*/  FFMA.FTZ R43, R69, R160, R36 ;  /* 0x000000a0452b7223 */ /* 0x000fe20000010024 */
[----:B------:R-:W-:Y:S01]  /*10f0*/  FMUL.FTZ R153, R148, R171 ;  /* 0x000000ab94997220 */ /* 0x000fe20000410000 */
        /* <DEDUP_REMOVED lines=8> */
[C---:B------:R-:W-:Y:S01]  /*1180*/  FADD.FTZ R39, -R168.reuse, R70 ;  /* 0x00000046a8277221 */ /* 0x040fe20000010100 */
[----:B------:R-:W-:Y:S01]  /*1190*/  FMUL.FTZ R159, R79, R156 ;  /* 0x0000009c4f9f7220 */ /* 0x000fe20000410000 */
[----:B------:R-:W-:Y:S01]  /*11a0*/  FADD.FTZ R38, R45, R162 ;  /* 0x000000a22d267221 */ /* 0x000fe20000010000 */
[----:B------:R-:W-:Y:S01]  /*11b0*/  FADD.FTZ R71, -R168, R71 ;  /* 0x00000047a8477221 */ /* 0x000fe20000010100 */
        /* <DEDUP_REMOVED lines=14> */
[----:B------:R-:W-:Y:S01]  /*12a0*/  FFMA.FTZ R126, R65, R152, R126 ;  /* 0x00000098417e7223 */ /* 0x000fe2000001007e */
        /* <DEDUP_REMOVED lines=9> */
[----:B------:R-:W-:-:S02]  /*1340*/  FMUL.FTZ R167, R148, R185 ;  /* 0x000000b994a77220 */ /* 0x000fc40000410000 */
[----:B------:R-:W-:Y:S01]  /*1350*/  FADD.FTZ R38, R45, R168 ;  /* 0x000000a82d267221 */ /* 0x000fe20000010000 */
[----:B------:R-:W-:Y:S01]  /*1360*/  FFMA.FTZ R45, R165, R168, R36 ;  /* 0x000000a8a52d7223 */ /* 0x000fe20000010024 */
[-C--:B------:R-:W-:Y:S01]  /*1370*/  FFMA.FTZ R114, R167, R170.reuse, R114 ;  /* 0x000000aaa7727223 */ /* 0x080fe20000010072 */
[----:B------:R-:W-:Y:S01]  /*1380*/  FADD.FTZ R91, R170, R91 ;  /* 0x0000005baa5b7221 */ /* 0x000fe20000010000 */
        /* <DEDUP_REMOVED lines=11> */
[----:B------:R-:W-:Y:S01]  /*1440*/  SHF.L.U32 R179, R172, 0x10, RZ ;  /* 0x00000010acb37819 */ /* 0x000fe200000006ff */
        /* <DEDUP_REMOVED lines=13> */
[----:B------:R-:W-:Y:S01]  /*1520*/  FADD.FTZ R38, R39, R164 ;  /* 0x000000a427267221 */ /* 0x000fe20000010000 */
[----:B------:R-:W-:Y:S01]  /*1530*/  FMUL.FTZ R179, R141, R179 ;  /* 0x000000b38db37220 */ /* 0x000fe20000410000 */
[C---:B------:R-:W-:Y:S01]  /*1540*/  FFMA.FTZ R39, R173.reuse, R164, R36 ;  /* 0x000000a4ad277223 */ /* 0x040fe20000010024 */
        /* <DEDUP_REMOVED lines=49> */
.L_x_3682:
[----:B01----:R-:W-:Y:S01]  /*1860*/  FADD.FTZ R36, R36, R37 ;  /* 0x0000002524247221 */ /* 0x003fe20000010000 */
[----:B------:R-:W-:Y:S01]  /*1870*/  LOP3.LUT P4, RZ, R151, 0xff, RZ, 0xc0, !PT ;  /* 0x000000ff97ff7812 */ /* 0x000fe2000788c0ff */
[----:B--2---:R-:W-:Y:S01]  /*1880*/  FADD.FTZ R37, R38, R39 ;  /* 0x0000002726257221 */ /* 0x004fe20000010000 */
        /* <DEDUP_REMOVED lines=10> */
.L_x_3670:
[----:B------:R-:W-:Y:S05]  /*1930*/  WARPSYNC.ALL ;  /* 0x0000000000007948 */ /* 0x000fea0003800000 */
[----:B------:R-:W1:Y:S08]  /*1940*/  S2UR UR5, SR_CgaCtaId ;  /* 0x00000000000579c3 */ /* 0x000e700000008800 */
[----:B------:R-:W-:Y:S01]  /*1950*/  BAR.SYNC.DEFER_BLOCKING 0x0 ;  /* 0x0000000000007b1d */ /* 0x000fe20000010000 */
[----:B0-----:R-:W-:-:S02]  /*1960*/  SHF.R.U32.HI R36, RZ, 0x5, R72 ;  /* 0x00000005ff247819 */ /* 0x001fc40000011648 */
[----:B------:R-:W-:Y:S02]  /*1970*/  ISETP.NE.U32.AND P1, PT, R2, RZ, PT ;  /* 0x000000ff0200720c */ /* 0x000fe40003f25070 */
[----:B------:R-:W-:Y:S01]  /*1980*/  LOP3.LUT R36, R36, 0x7fffff8, RZ, 0xc0, !PT ;  /* 0x07fffff824247812 */ /* 0x000fe200078ec0ff */
[----:B------:R-:W-:Y:S01]  /*1990*/  UMOV UR4, 0x400 ;  /* 0x0000040000047882 */ /* 0x000fe20000000000 */
[----:B------:R-:W-:Y:S02]  /*19a0*/  ISETP.NE.AND.EX P1, PT, R3, RZ, PT, P1 ;  /* 0x000000ff0300720c */ /* 0x000fe40003f25310 */
[----:B------:R-:W-:Y:S01]  /*19b0*/  @!P4 IADD3 R36, R36, 0x8, RZ ;  /* 0x000000082424c810 */ /* 0x000fe20007ffe0ff */
[----:B------:R-:W0:Y:S01]  /*19c0*/  LDC.64 R2, c[0x0][0x2f8] ;  /* 0x0000be00ff027b82 */ /* 0x000e220000000a00 */
[----:B------:R-:W-:Y:S02]  /*19d0*/  ISETP.NE.U32.AND P3, PT, RZ, UR12, PT ;  /* 0x0000000cff007c0c */ /* 0x000fe4000bf65070 */
[----:B------:R-:W-:-:S02]  /*19e0*/  IADD3 R143, R143, UR14, RZ ;  /* 0x0000000e8f8f7c10 */ /* 0x000fc4000fffe0ff */
[----:B------:R-:W-:Y:S01]  /*19f0*/  ISETP.NE.AND.EX P3, PT, RZ, UR13, PT, P3 ;  /* 0x0000000dff007c0c */ /* 0x000fe2000bf65330 */
[----:B-1----:R-:W-:-:S06]  /*1a00*/  ULEA UR4, UR5, UR4, 0x18 ;  /* 0x0000000405047291 */ /* 0x002fcc000f8ec03f */
[----:B------:R-:W-:-:S05]  /*1a10*/  LEA R151, R36, UR4, 0x3 ;  /* 0x0000000424977c11 */ /* 0x000fca000f8e18ff */
        /* <DEDUP_REMOVED lines=25> */
[----:B------:R-:W-:Y:S01]  /*1bb0*/  ISETP.NE.AND.EX P2, PT, RZ, UR13, PT, P2 ;  /* 0x0000000dff007c0c */ /* 0x000fe2000bf45320 */
[-CC-:B------:R-:W-:Y:S01]  /*1bc0*/  FFMA.FTZ R53, R53, R36.reuse, R37.reuse ;  /* 0x0000002435357223 */ /* 0x180fe20000010025 */
[-CC-:B------:R-:W-:Y:S01]  /*1bd0*/  FFMA.FTZ R52, R52, R36.reuse, R37.reuse ;  /* 0x0000002434347223 */ /* 0x180fe20000010025 */
[-CC-:B------:R-:W-:Y:S01]  /*1be0*/  FFMA.FTZ R55, R55, R36.reuse, R37.reuse ;  /* 0x0000002437377223 */ /* 0x180fe20000010025 */
        /* <DEDUP_REMOVED lines=13> */
[C---:B------:R-:W-:Y:S01]  /*1cc0*/  FMUL.FTZ R45, R148.reuse, R57 ;  /* 0x00000039942d7220 */ /* 0x040fe20000410000 */
[C---:B------:R-:W-:Y:S01]  /*1cd0*/  FMUL.FTZ R0, R148.reuse, R53 ;  /* 0x0000003594007220 */ /* 0x040fe20000410000 */
[C---:B------:R-:W-:Y:S01]  /*1ce0*/  FMUL.FTZ R59, R148.reuse, R59 ;  /* 0x0000003b943b7220 */ /* 0x040fe20000410000 */
[C---:B------:R-:W-:Y:S01]  /*1cf0*/  FMUL.FTZ R44, R148.reuse, R55 ;  /* 0x00000037942c7220 */ /* 0x040fe20000410000 */
[----:B------:R-:W2:Y:S01]  /*1d00*/  @P2 LDC.64 R40, c[0x0][0x308] ;  /* 0x0000c200ff282b82 */ /* 0x000ea20000000a00 */
[C---:B------:R-:W-:Y:S01]  /*1d10*/  FMUL.FTZ R63, R148.reuse, R63 ;  /* 0x0000003f943f7220 */ /* 0x040fe20000410000 */
[C---:B------:R-:W-:Y:S01]  /*1d20*/  FMUL.FTZ R50, R148.reuse, R67 ;  /* 0x0000004394327220 */ /* 0x040fe20000410000 */
[C---:B------:R-:W-:Y:S01]  /*1d30*/  FMUL.FTZ R61, R148.reuse, R61 ;  /* 0x0000003d943d7220 */ /* 0x040fe20000410000 */
[----:B------:R-:W-:Y:S01]  /*1d40*/  FMUL.FTZ R48, R148, R65 ;  /* 0x0000004194307220 */ /* 0x000fe20000410000 */
[----:B-----5:R-:W-:Y:S01]  /*1d50*/  @P1 FADD.FTZ R45, R4, R45 ;  /* 0x0000002d042d1221 */ /* 0x020fe20000010000 */
[----:B------:R-:W-:Y:S01]  /*1d60*/  @P1 FADD.FTZ R0, R5, R0 ;  /* 0x0000000005001221 */ /* 0x000fe20000010000 */
[----:B------:R-:W-:Y:S01]  /*1d70*/  @P1 FADD.FTZ R59, R6, R59 ;  /* 0x0000003b063b1221 */ /* 0x000fe20000010000 */
[----:B------:R-:W-:Y:S01]  /*1d80*/  @P1 FADD.FTZ R44, R7, R44 ;  /* 0x0000002c072c1221 */ /* 0x000fe20000010000 */
[----:B------:R-:W-:Y:S01]  /*1d90*/  @P1 FADD.FTZ R63, R10, R63 ;  /* 0x0000003f0a3f1221 */ /* 0x000fe20000010000 */
        /* <DEDUP_REMOVED lines=17> */
[----:B------:R-:W-:Y:S01]  /*1eb0*/  @P1 FADD.FTZ R61, R8, R61 ;  /* 0x0000003d083d1221 */ /* 0x000fe20000010000 */
[----:B------:R-:W-:Y:S01]  /*1ec0*/  @P1 FADD.FTZ R48, R9, R48 ;  /* 0x0000003009301221 */ /* 0x000fe20000010000 */
[-C--:B------:R-:W-:Y:S01]  /*1ed0*/  FMUL.FTZ R36, R45, R146.reuse ;  /* 0x000000922d247220 */ /* 0x080fe20000410000 */
[-C--:B------:R-:W-:Y:S01]  /*1ee0*/  FMUL.FTZ R37, R0, R146.reuse ;  /* 0x0000009200257220 */ /* 0x080fe20000410000 */
[-C--:B------:R-:W-:Y:S01]  /*1ef0*/  FMUL.FTZ R38, R59, R146.reuse ;  /* 0x000000923b267220 */ /* 0x080fe20000410000 */
[-C--:B------:R-:W-:Y:S01]  /*1f00*/  FMUL.FTZ R39, R44, R146.reuse ;  /* 0x000000922c277220 */ /* 0x080fe20000410000 */
[-C--:B------:R-:W-:Y:S01]  /*1f10*/  FMUL.FTZ R49, R63, R146.reuse ;  /* 0x000000923f317220 */ /* 0x080fe20000410000 */
[-C--:B------:R-:W-:Y:S01]  /*1f20*/  FMUL.FTZ R52, R50, R146.reuse ;  /* 0x0000009232347220 */ /* 0x080fe20000410000 */
[-C--:B------:R-:W-:Y:S01]  /*1f30*/  FMUL.FTZ R46, R61, R146.reuse ;  /* 0x000000923d2e7220 */ /* 0x080fe20000410000 */
[----:B------:R-:W-:Y:S01]  /*1f40*/  FMUL.FTZ R47, R48, R146 ;  /* 0x00000092302f7220 */ /* 0x000fe20000410000 */
[----:B------:R-:W-:Y:S01]  /*1f50*/  FADD.FTZ R159, R159, -R70 ;  /* 0x800000469f9f7221 */ /* 0x000fe20000010000 */
[----:B------:R-:W-:Y:S01]  /*1f60*/  FADD.FTZ R163, R166, -R163 ;  /* 0x800000a3a6a37221 */ /* 0x000fe20000010000 */
[----:B------:R-:W-:Y:S01]  /*1f70*/  F2FP.BF16.F32.PACK_AB R36, R37, R36 ;  /* 0x000000242524723e */ /* 0x000fe200000010ff */
[----:B------:R-:W-:Y:S01]  /*1f80*/  FADD.FTZ R161, R161, -R152 ;  /* 0x80000098a1a17221 */ /* 0x000fe20000010000 */
[----:B------:R-:W-:Y:S01]  /*1f90*/  FADD.FTZ R165, R168, -R165 ;  /* 0x800000a5a8a57221 */ /* 0x000fe20000010000 */
[----:B------:R-:W-:Y:S01]  /*1fa0*/  F2FP.BF16.F32.PACK_AB R37, R39, R38 ;  /* 0x000000262725723e */ /* 0x000fe200000010ff */
[----:B-1----:R-:W-:Y:S01]  /*1fb0*/  @P2 IMAD.WIDE.U32 R56, R150, 0x20, R42 ;  /* 0x0000002096382825 */ /* 0x002fe200078e002a */
[----:B------:R-:W-:-:S03]  /*1fc0*/  F2FP.BF16.F32.PACK_AB R39, R52, R49 ;  /* 0x000000313427723e */ /* 0x000fc600000010ff */
[----:B------:R-:W-:Y:S01]  /*1fd0*/  FADD.FTZ R155, R155, -R66 ;  /* 0x800000429b9b7221 */ /* 0x000fe20000010000 */
[----:B------:R-:W-:Y:S01]  /*1fe0*/  F2FP.BF16.F32.PACK_AB R38, R47, R46 ;  /* 0x0000002e2f26723e */ /* 0x000fe200000010ff */
[----:B--2---:R-:W-:-:S04]  /*1ff0*/  @P2 IMAD.WIDE.U32 R52, R149, 0x20, R40 ;  /* 0x0000002095342825 */ /* 0x004fc800078e0028 */
[C---:B------:R-:W-:Y:S01]  /*2000*/  FMUL.FTZ R159, R148.reuse, R159 ;  /* 0x0000009f949f7220 */ /* 0x040fe20000410000 */
[----:B------:R-:W-:Y:S01]  /*2010*/  FMUL.FTZ R64, R148, R163 ;  /* 0x000000a394407220 */ /* 0x000fe20000410000 */
[----:B------:R-:W-:Y:S01]  /*2020*/  SEL R40, R45, R28, P3 ;  /* 0x0000001c2d287207 */ /* 0x000fe20001800000 */
[----:B------:R-:W1:Y:S01]  /*2030*/  @P2 LDC.64 R54, c[0x0][0x308] ;  /* 0x0000c200ff362b82 */ /* 0x000e620000000a00 */
[----:B------:R-:W-:Y:S01]  /*2040*/  SEL R43, R44, R31, P3 ;  /* 0x0000001f2c2b7207 */ /* 0x000fe20001800000 */
[C---:B------:R-:W-:Y:S01]  /*2050*/  FMUL.FTZ R161, R148.reuse, R161 ;  /* 0x000000a194a17220 */ /* 0x040fe20000410000 */
[----:B------:R-:W-:Y:S01]  /*2060*/  FMUL.FTZ R66, R148, R165 ;  /* 0x000000a594427220 */ /* 0x000fe20000410000 */
[----:B------:R-:W-:Y:S01]  /*2070*/  SEL R41, R0, R29, P3 ;  /* 0x0000001d00297207 */ /* 0x000fe20001800000 */
[----:B------:R-:W-:Y:S01]  /*2080*/  FADD.FTZ R69, R160, -R69 ;  /* 0x80000045a0457221 */ /* 0x000fe20000010000 */
[----:B------:R-:W-:Y:S01]  /*2090*/  SEL R42, R59, R30, P3 ;  /* 0x0000001e3b2a7207 */ /* 0x000fe20001800000 */
[----:B------:R-:W-:Y:S01]  /*20a0*/  FADD.FTZ R157, R157, -R68 ;  /* 0x800000449d9d7221 */ /* 0x000fe20000010000 */
[----:B------:R-:W-:Y:S01]  /*20b0*/  SEL R44, R61, R32, P3 ;  /* 0x000000203d2c7207 */ /* 0x000fe20001800000 */
[----:B------:R-:W-:Y:S01]  /*20c0*/  FADD.FTZ R153, R162, -R153 ;  /* 0x80000099a2997221 */ /* 0x000fe20000010000 */
[----:B------:R-:W-:Y:S01]  /*20d0*/  SEL R45, R48, R33, P3 ;  /* 0x00000021302d7207 */ /* 0x000fe20001800000 */
[----:B0-----:R-:W-:Y:S01]  /*20e0*/  IMAD.WIDE.U32 R150, R150, 0x10, R2 ;  /* 0x0000001096967825 */ /* 0x001fe200078e0002 */
[----:B------:R-:W-:-:S03]  /*20f0*/  SEL R46, R63, R34, P3 ;  /* 0x000000223f2e7207 */ /* 0x000fc60001800000 */
[----:B------:R-:W-:Y:S01]  /*2100*/  FADD.FTZ R169, R158, -R169 ;  /* 0x800000a99ea97221 */ /* 0x000fe20000010000 */
[----:B------:R-:W-:Y:S01]  /*2110*/  SEL R47, R50, R35, P3 ;  /* 0x00000023322f7207 */ /* 0x000fe20001800000 */
[----:B------:R-:W-:Y:S01]  /*2120*/  FADD.FTZ R175, R175, -R156 ;  /* 0x8000009cafaf7221 */ /* 0x000fe20000010000 */
[----:B------:R-:W-:Y:S01]  /*2130*/  @P1 FADD.FTZ R159, R16, R159 ;  /* 0x0000009f109f1221 */ /* 0x000fe20000010000 */
[----:B------:R-:W-:Y:S01]  /*2140*/  @P1 FADD.FTZ R64, R17, R64 ;  /* 0x0000004011401221 */ /* 0x000fe20000010000 */
[----:B------:R-:W-:Y:S01]  /*2150*/  FADD.FTZ R171, R171, -R154 ;  /* 0x8000009aabab7221 */ /* 0x000fe20000010000 */
[----:B------:R-:W-:Y:S01]  /*2160*/  FADD.FTZ R167, R170, -R167 ;  /* 0x800000a7aaa77221 */ /* 0x000fe20000010000 */
[----:B------:R-:W-:Y:S01]  /*2170*/  @P1 FADD.FTZ R161, R18, R161 ;  /* 0x000000a112a11221 */ /* 0x000fe20000010000 */
[----:B------:R-:W-:Y:S01]  /*2180*/  @P1 FADD.FTZ R66, R19, R66 ;  /* 0x0000004213421221 */ /* 0x000fe20000010000 */
[C---:B------:R-:W-:Y:S01]  /*2190*/  FMUL.FTZ R155, R148.reuse, R155 ;  /* 0x0000009b949b7220 */ /* 0x040fe20000410000 */
[C---:B------:R-:W-:Y:S01]  /*21a0*/  FMUL.FTZ R60, R148.reuse, R69 ;  /* 0x00000045943c7220 */ /* 0x040fe20000410000 */
[C---:B------:R-:W-:Y:S01]  /*21b0*/  FMUL.FTZ R157, R148.reuse, R157 ;  /* 0x0000009d949d7220 */ /* 0x040fe20000410000 */
[C---:B------:R-:W-:Y:S01]  /*21c0*/  FMUL.FTZ R62, R148.reuse, R153 ;  /* 0x00000099943e7220 */ /* 0x040fe20000410000 */
[----:B------:R0:W-:Y:S01]  /*21d0*/  @P2 STG.E.128 desc[UR6][R56.64], R40 ;  /* 0x0000002838002986 */ /* 0x0001e2000c101d06 */
[C---:B------:R-:W-:Y:S01]  /*21e0*/  FMUL.FTZ R169, R148.reuse, R169 ;  /* 0x000000a994a97220 */ /* 0x040fe20000410000 */
[----:B------:R-:W-:Y:S01]  /*21f0*/  FMUL.FTZ R70, R148, R175 ;  /* 0x000000af94467220 */ /* 0x000fe20000410000 */
[----:B------:R-:W-:Y:S01]  /*2200*/  FADD.FTZ R173, R164, -R173 ;  /* 0x800000ada4ad7221 */ /* 0x000fe20000010000 */
[----:B------:R-:W-:Y:S01]  /*2210*/  @P2 STG.E.128 desc[UR6][R56.64+0x10], R44 ;  /* 0x0000102c38002986 */ /* 0x000fe2000c101d06 */
[----:B------:R-:W-:Y:S01]  /*2220*/  FADD.FTZ R179, R179, -R172 ;  /* 0x800000acb3b37221 */ /* 0x000fe20000010000 */
[----:B------:R-:W-:Y:S01]  /*2230*/  FADD.FTZ R177, R174, -R177 ;  /* 0x800000b1aeb17221 */ /* 0x000fe20000010000 */
[----:B------:R-:W-:Y:S01]  /*2240*/  FADD.FTZ R71, R71, -R176 ;  /* 0x800000b047477221 */ /* 0x000fe20000010000 */
[----:B------:R2:W-:Y:S01]  /*2250*/  STG.E.128 desc[UR6][R150.64], R36 ;  /* 0x0000002496007986 */ /* 0x0005e2000c101d06 */
[C---:B------:R-:W-:Y:S01]  /*2260*/  FMUL.FTZ R171, R148.reuse, R171 ;  /* 0x000000ab94ab7220 */ /* 0x040fe20000410000 */
[----:B------:R-:W-:Y:S01]  /*2270*/  FMUL.FTZ R68, R148, R167 ;  /* 0x000000a794447220 */ /* 0x000fe20000410000 */
[-C--:B------:R-:W-:Y:S01]  /*2280*/  FMUL.FTZ R0, R161, R146.reuse ;  /* 0x00000092a1007220 */ /* 0x080fe20000410000 */
[----:B------:R-:W-:Y:S01]  /*2290*/  @P1 FADD.FTZ R155, R12, R155 ;  /* 0x0000009b0c9b1221 */ /* 0x000fe20000010000 */
[----:B------:R-:W-:Y:S01]  /*22a0*/  @P1 FADD.FTZ R60, R13, R60 ;  /* 0x0000003c0d3c1221 */ /* 0x000fe20000010000 */
[----:B------:R-:W-:Y:S01]  /*22b0*/  @P1 FADD.FTZ R157, R14, R157 ;  /* 0x0000009d0e9d1221 */ /* 0x000fe20000010000 */
[----:B------:R-:W-:Y:S01]  /*22c0*/  @P1 FADD.FTZ R62, R15, R62 ;  /* 0x0000003e0f3e1221 */ /* 0x000fe20000010000 */
[----:B------:R-:W-:Y:S01]  /*22d0*/  @P1 FADD.FTZ R169, R22, R169 ;  /* 0x000000a916a91221 */ /* 0x000fe20000010000 */
[----:B------:R-:W-:Y:S01]  /*22e0*/  @P1 FADD.FTZ R70, R23, R70 ;  /* 0x0000004617461221 */ /* 0x000fe20000010000 */
[----:B0-----:R-:W-:Y:S01]  /*22f0*/  FMUL.FTZ R41, R66, R146 ;  /* 0x0000009242297220 */ /* 0x001fe20000410000 */
[C---:B------:R-:W-:Y:S01]  /*2300*/  FMUL.FTZ R173, R148.reuse, R173 ;  /* 0x000000ad94ad7220 */ /* 0x040fe20000410000 */
[C---:B------:R-:W-:Y:S01]  /*2310*/  FMUL.FTZ R152, R148.reuse, R179 ;  /* 0x000000b394987220 */ /* 0x040fe20000410000 */
[C---:B------:R-:W-:Y:S01]  /*2320*/  FMUL.FTZ R177, R148.reuse, R177 ;  /* 0x000000b194b17220 */ /* 0x040fe20000410000 */
[----:B------:R-:W-:Y:S01]  /*2330*/  FMUL.FTZ R148, R148, R71 ;  /* 0x0000004794947220 */ /* 0x000fe20000410000 */
[----:B------:R-:W-:Y:S01]  /*2340*/  @P1 FADD.FTZ R171, R20, R171 ;  /* 0x000000ab14ab1221 */ /* 0x000fe20000010000 */
[----:B------:R-:W-:Y:S01]  /*2350*/  @P1 FADD.FTZ R68, R21, R68 ;  /* 0x0000004415441221 */ /* 0x000fe20000010000 */
[----:B------:R-:W-:Y:S01]  /*2360*/  SEL R48, R155, R28, P3 ;  /* 0x0000001c9b307207 */ /* 0x000fe20001800000 */
[-C--:B--2---:R-:W-:Y:S01]  /*2370*/  FMUL.FTZ R38, R159, R146.reuse ;  /* 0x000000929f267220 */ /* 0x084fe20000410000 */
[-C--:B------:R-:W-:Y:S01]  /*2380*/  FMUL.FTZ R39, R64, R146.reuse ;  /* 0x0000009240277220 */ /* 0x080fe20000410000 */
[----:B------:R-:W-:Y:S01]  /*2390*/  SEL R49, R60, R29, P3 ;  /* 0x0000001d3c317207 */ /* 0x000fe20001800000 */
[----:B------:R-:W-:Y:S01]  /*23a0*/  FMUL.FTZ R45, R169, R146 ;  /* 0x00000092a92d7220 */ /* 0x000fe20000410000 */
[----:B------:R-:W-:Y:S01]  /*23b0*/  SEL R50, R157, R30, P3 ;  /* 0x0000001e9d327207 */ /* 0x000fe20001800000 */
[----:B------:R-:W-:Y:S01]  /*23c0*/  @P1 FADD.FTZ R173, R24, R173 ;  /* 0x000000ad18ad1221 */ /* 0x000fe20000010000 */
[----:B------:R-:W-:Y:S01]  /*23d0*/  F2FP.BF16.F32.PACK_AB R38, R39, R38 ;  /* 0x000000262726723e */ /* 0x000fe200000010ff */
[----:B------:R-:W-:Y:S01]  /*23e0*/  @P1 FADD.FTZ R152, R25, R152 ;  /* 0x0000009819981221 */ /* 0x000fe20000010000 */
[----:B------:R-:W-:Y:S01]  /*23f0*/  F2FP.BF16.F32.PACK_AB R39, R41, R0 ;  /* 0x000000002927723e */ /* 0x000fe200000010ff */
[-C--:B------:R-:W-:Y:S01]  /*2400*/  FMUL.FTZ R0, R70, R146.reuse ;  /* 0x0000009246007220 */ /* 0x080fe20000410000 */
[----:B------:R-:W-:Y:S01]  /*2410*/  SEL R51, R62, R31, P3 ;  /* 0x0000001f3e337207 */ /* 0x000fe20001800000 */
[-C--:B------:R-:W-:Y:S01]  /*2420*/  FMUL.FTZ R44, R171, R146.reuse ;  /* 0x00000092ab2c7220 */ /* 0x080fe20000410000 */
[-C--:B------:R-:W-:Y:S01]  /*2430*/  FMUL.FTZ R41, R68, R146.reuse ;  /* 0x0000009244297220 */ /* 0x080fe20000410000 */
[----:B------:R-:W-:Y:S01]  /*2440*/  @P1 FADD.FTZ R177, R26, R177 ;  /* 0x000000b11ab11221 */ /* 0x000fe20000010000 */
[----:B------:R-:W-:Y:S01]  /*2450*/  @P1 FADD.FTZ R148, R27, R148 ;  /* 0x000000941b941221 */ /* 0x000fe20000010000 */
[-C--:B------:R-:W-:Y:S01]  /*2460*/  FMUL.FTZ R155, R155, R146.reuse ;  /* 0x000000929b9b7220 */ /* 0x080fe20000410000 */
[-C--:B------:R-:W-:Y:S01]  /*2470*/  FMUL.FTZ R60, R60, R146.reuse ;  /* 0x000000923c3c7220 */ /* 0x080fe20000410000 */
[-C--:B------:R-:W-:Y:S01]  /*2480*/  FMUL.FTZ R157, R157, R146.reuse ;  /* 0x000000929d9d7220 */ /* 0x080fe20000410000 */
[-C--:B------:R-:W-:Y:S01]  /*2490*/  FMUL.FTZ R62, R62, R146.reuse ;  /* 0x000000923e3e7220 */ /* 0x080fe20000410000 */
[----:B------:R0:W-:Y:S01]  /*24a0*/  @P2 STG.E.128 desc[UR6][R52.64], R48 ;  /* 0x0000003034002986 */ /* 0x0001e2000c101d06 */
[----:B------:R-:W-:Y:S01]  /*24b0*/  F2FP.BF16.F32.PACK_AB R45, R0, R45 ;  /* 0x0000002d002d723e */ /* 0x000fe200000010ff */
[-C--:B------:R-:W-:Y:S01]  /*24c0*/  FMUL.FTZ R46, R173, R146.reuse ;  /* 0x00000092ad2e7220 */ /* 0x080fe20000410000 */
[-C--:B------:R-:W-:Y:S01]  /*24d0*/  FMUL.FTZ R47, R152, R146.reuse ;  /* 0x00000092982f7220 */ /* 0x080fe20000410000 */
[----:B------:R-:W-:Y:S01]  /*24e0*/  FMUL.FTZ R0, R177, R146 ;  /* 0x00000092b1007220 */ /* 0x000fe20000410000 */
[----:B------:R-:W-:Y:S01]  /*24f0*/  F2FP.BF16.F32.PACK_AB R44, R41, R44 ;  /* 0x0000002c292c723e */ /* 0x000fe200000010ff */
[----:B------:R-:W-:Y:S01]  /*2500*/  IMAD.WIDE.U32 R58, R149, 0x10, R2 ;  /* 0x00000010953a7825 */ /* 0x000fe200078e0002 */
[----:B------:R-:W-:-:S02]  /*2510*/  SEL R40, R159, R32, P3 ;  /* 0x000000209f287207 */ /* 0x000fc40001800000 */
[----:B------:R-:W-:Y:S01]  /*2520*/  SEL R41, R64, R33, P3 ;  /* 0x0000002140297207 */ /* 0x000fe20001800000 */
[----:B-1----:R-:W-:Y:S01]  /*2530*/  @P2 IMAD.WIDE.U32 R54, R147, 0x20, R54 ;  /* 0x0000002093362825 */ /* 0x002fe200078e0036 */
[----:B------:R-:W-:Y:S02]  /*2540*/  SEL R42, R161, R34, P3 ;  /* 0x00000022a12a7207 */ /* 0x000fe40001800000 */
[----:B------:R-:W-:Y:S01]  /*2550*/  SEL R43, R66, R35, P3 ;  /* 0x00000023422b7207 */ /* 0x000fe20001800000 */
[----:B------:R-:W-:Y:S01]  /*2560*/  IMAD.WIDE.U32 R2, R147, 0x10, R2 ;  /* 0x0000001093027825 */ /* 0x000fe200078e0002 */
[----:B------:R-:W-:Y:S02]  /*2570*/  F2FP.BF16.F32.PACK_AB R36, R60, R155 ;  /* 0x0000009b3c24723e */ /* 0x000fe400000010ff */
[----:B------:R-:W-:Y:S01]  /*2580*/  F2FP.BF16.F32.PACK_AB R37, R62, R157 ;  /* 0x0000009d3e25723e */ /* 0x000fe200000010ff */
[----:B0-----:R-:W-:Y:S01]  /*2590*/  FMUL.FTZ R49, R148, R146 ;  /* 0x0000009294317220 */ /* 0x001fe20000410000 */
[----:B------:R-:W-:Y:S01]  /*25a0*/  SEL R28, R171, R28, P3 ;  /* 0x0000001cab1c7207 */ /* 0x000fe20001800000 */
[----:B------:R0:W-:Y:S01]  /*25b0*/  @P2 STG.E.128 desc[UR6][R52.64+0x10], R40 ;  /* 0x0000102834002986 */ /* 0x0001e2000c101d06 */
[----:B------:R-:W-:-:S02]  /*25c0*/  SEL R29, R68, R29, P3 ;  /* 0x0000001d441d7207 */ /* 0x000fc40001800000 */
[----:B------:R-:W-:Y:S01]  /*25d0*/  SEL R30, R169, R30, P3 ;  /* 0x0000001ea91e7207 */ /* 0x000fe20001800000 */
[----:B------:R0:W-:Y:S01]  /*25e0*/  STG.E.128 desc[UR6][R58.64], R36 ;  /* 0x000000243a007986 */ /* 0x0001e2000c101d06 */
[----:B------:R-:W-:Y:S02]  /*25f0*/  SEL R31, R70, R31, P3 ;  /* 0x0000001f461f7207 */ /* 0x000fe40001800000 */
[----:B------:R-:W-:Y:S02]  /*2600*/  SEL R32, R173, R32, P3 ;  /* 0x00000020ad207207 */ /* 0x000fe40001800000 */
[----:B------:R-:W-:Y:S01]  /*2610*/  SEL R33, R152, R33, P3 ;  /* 0x0000002198217207 */ /* 0x000fe20001800000 */
[----:B------:R0:W-:Y:S01]  /*2620*/  @P2 STG.E.128 desc[UR6][R54.64], R28 ;  /* 0x0000001c36002986 */ /* 0x0001e2000c101d06 */
[----:B------:R-:W-:Y:S02]  /*2630*/  F2FP.BF16.F32.PACK_AB R46, R47, R46 ;  /* 0x0000002e2f2e723e */ /* 0x000fe400000010ff */
[----:B------:R-:W-:-:S02]  /*2640*/  SEL R34, R177, R34, P3 ;  /* 0x00000022b1227207 */ /* 0x000fc40001800000 */
[----:B------:R-:W-:Y:S02]  /*2650*/  SEL R35, R148, R35, P3 ;  /* 0x0000002394237207 */ /* 0x000fe40001800000 */
[----:B------:R-:W-:Y:S02]  /*2660*/  F2FP.BF16.F32.PACK_AB R47, R49, R0 ;  /* 0x00000000312f723e */ /* 0x000fe400000010ff */
[----:B------:R-:W-:Y:S01]  /*2670*/  ISETP.GE.AND P1, PT, R143, UR15, PT ;  /* 0x0000000f8f007c0c */ /* 0x000fe2000bf26270 */
[----:B------:R0:W-:Y:S01]  /*2680*/  @P2 STG.E.128 desc[UR6][R54.64+0x10], R32 ;  /* 0x0000102036002986 */ /* 0x0001e2000c101d06 */
[----:B------:R-:W-:-:S03]  /*2690*/  SEL R151, RZ, 0x1, P4 ;  /* 0x00000001ff977807 */ /* 0x000fc60002000000 */
[----:B------:R0:W-:Y:S08]  /*26a0*/  STG.E.128 desc[UR6][R2.64], R44 ;  /* 0x0000002c02007986 */ /* 0x0001f0000c101d06 */
        /* <DEDUP_REMOVED lines=48> */
.L_x_3668:
        /* <DEDUP_REMOVED lines=23> */
.L_x_3669:
[----:B------:R-:W-:Y:S01]  /*2b20*/  HFMA2.MMA R46, -RZ, RZ, 0, 9.5367431640625e-07 ;  /* 0x00000010ff2e7435 */ /* 0x000fe200000001ff */
[----:B------:R-:W-:Y:S02]  /*2b30*/  MOV R47, R38 ;  /* 0x00000026002f7202 */ /* 0x000fe40000000f00 */
[----:B------:R-:W-:Y:S02]  /*2b40*/  MOV R49, 0x1f ;  /* 0x0000001f00317802 */ /* 0x000fe40000000f00 */
[----:B------:R-:W-:-:S07]  /*2b50*/  MOV R44, 0xffffffff ;  /* 0xffffffff002c7802 */ /* 0x000fce0000000f00 */
[----:B-----5:R-:W-:Y:S05]  /*2b60*/  WARPSYNC.COLLECTIVE R44, `(.L_x_3672) ;  /* 0x000000002c087348 */ /* 0x020fea0003c00000 */
[----:B------:R0:W1:Y:S02]  /*2b70*/  SHFL.DOWN P3, R45, R47, R46, R49 ;  /* 0x0800002e2f2d7389 */ /* 0x0000640000060031 */
[----:B01---5:R-:W-:Y:S01]  /*2b80*/  ENDCOLLECTIVE ;  /* 0x000000000000791b */ /* 0x023fe20003800000 */
.L_x_3672:
[----:B------:R-:W-:Y:S02]  /*2b90*/  MOV R47, R36 ;  /* 0x00000024002f7202 */ /* 0x000fe40000000f00 */
[----:B------:R-:W-:-:S07]  /*2ba0*/  MOV R37, R45 ;  /* 0x0000002d00257202 */ /* 0x000fce0000000f00 */
[----:B------:R-:W-:Y:S05]  /*2bb0*/  WARPSYNC.COLLECTIVE R44, `(.L_x_3673) ;  /* 0x000000002c087348 */ /* 0x000fea0003c00000 */
[----:B------:R0:W1:Y:S02]  /*2bc0*/  SHFL.DOWN P3, R45, R47, R46, R49 ;  /* 0x0800002e2f2d7389 */ /* 0x0000640000060031 */
[----:B01----:R-:W-:Y:S01]  /*2bd0*/  ENDCOLLECTIVE ;  /* 0x000000000000791b */ /* 0x003fe20003800000 */
.L_x_3673:
[----:B------:R-:W-:Y:S01]  /*2be0*/  FADD.FTZ R37, R38, R37 ;  /* 0x0000002526257221 */ /* 0x000fe20000010000 */
[----:B------:R-:W-:-:S04]  /*2bf0*/  HFMA2.MMA R46, -RZ, RZ, 0, 4.76837158203125e-07 ;  /* 0x00000008ff2e7435 */ /* 0x000fc800000001ff */
[----:B------:R-:W-:Y:S02]  /*2c00*/  MOV R47, R37 ;  /* 0x00000025002f7202 */ /* 0x000fe40000000f00 */
[----:B------:R-:W-:-:S07]  /*2c10*/  MOV R39, R45 ;  /* 0x0000002d00277202 */ /* 0x000fce0000000f00 */
[----:B------:R-:W-:Y:S05]  /*2c20*/  WARPSYNC.COLLECTIVE R44, `(.L_x_3674) ;  /* 0x000000002c087348 */ /* 0x000fea0003c00000 */
[----:B------:R0:W1:Y:S02]  /*2c30*/  SHFL.DOWN P3, R45, R47, R46, R49 ;  /* 0x0800002e2f2d7389 */ /* 0x0000640000060031 */
[----:B01----:R-:W-:Y:S01]  /*2c40*/  ENDCOLLECTIVE ;  /* 0x000000000000791b */ /* 0x003fe20003800000 */
.L_x_3674:
[----:B------:R-:W-:-:S05]  /*2c50*/  FADD.FTZ R39, R36, R39 ;  /* 0x0000002724277221 */ /* 0x000fca0000010000 */
[----:B------:R-:W-:Y:S02]  /*2c60*/  MOV R47, R39 ;  /* 0x00000027002f7202 */ /* 0x000fe40000000f00 */
[----:B------:R-:W-:-:S07]  /*2c70*/  MOV R40, R45 ;  /* 0x0000002d00287202 */ /* 0x000fce0000000f00 */
[----:B------:R-:W-:Y:S05]  /*2c80*/  WARPSYNC.COLLECTIVE R44, `(.L_x_3675) ;  /* 0x000000002c087348 */ /* 0x000fea0003c00000 */
[----:B------:R0:W1:Y:S02]  /*2c90*/  SHFL.DOWN P3, R45, R47, R46, R49 ;  /* 0x0800002e2f2d7389 */ /* 0x0000640000060031 */
[----:B01----:R-:W-:Y:S01]  /*2ca0*/  ENDCOLLECTIVE ;  /* 0x000000000000791b */ /* 0x003fe20003800000 */
.L_x_3675:
[----:B------:R-:W-:Y:S01]  /*2cb0*/  FADD.FTZ R40, R37, R40 ;  /* 0x0000002825287221 */ /* 0x000fe20000010000 */
[----:B------:R-:W-:-:S04]  /*2cc0*/  HFMA2.MMA R46, -RZ, RZ, 0, 2.384185791015625e-07 ;  /* 0x00000004ff2e7435 */ /* 0x000fc800000001ff */
[----:B------:R-:W-:Y:S02]  /*2cd0*/  MOV R47, R40 ;  /* 0x00000028002f7202 */ /* 0x000fe40000000f00 */
[----:B------:R-:W-:-:S07]  /*2ce0*/  MOV R42, R45 ;  /* 0x0000002d002a7202 */ /* 0x000fce0000000f00 */
[----:B------:R-:W-:Y:S05]  /*2cf0*/  WARPSYNC.COLLECTIVE R44, `(.L_x_3676) ;  /* 0x000000002c087348 */ /* 0x000fea0003c00000 */
[----:B------:R0:W1:Y:S02]  /*2d00*/  SHFL.DOWN P3, R45, R47, R46, R49 ;  /* 0x0800002e2f2d7389 */ /* 0x0000640000060031 */
[----:B01----:R-:W-:Y:S01]  /*2d10*/  ENDCOLLECTIVE ;  /* 0x000000000000791b */ /* 0x003fe20003800000 */
.L_x_3676:
[----:B------:R-:W-:-:S05]  /*2d20*/  FADD.FTZ R42, R39, R42 ;  /* 0x0000002a272a7221 */ /* 0x000fca0000010000 */
[----:B------:R-:W-:Y:S02]  /*2d30*/  MOV R47, R42 ;  /* 0x0000002a002f7202 */ /* 0x000fe40000000f00 */
[----:B------:R-:W-:-:S07]  /*2d40*/  MOV R41, R45 ;  /* 0x0000002d00297202 */ /* 0x000fce0000000f00 */
[----:B------:R-:W-:Y:S05]  /*2d50*/  WARPSYNC.COLLECTIVE R44, `(.L_x_3677) ;  /* 0x000000002c087348 */ /* 0x000fea0003c00000 */
[----:B------:R0:W1:Y:S02]  /*2d60*/  SHFL.DOWN P3, R45, R47, R46, R49 ;  /* 0x0800002e2f2d7389 */ /* 0x0000640000060031 */
[----:B01----:R-:W-:Y:S01]  /*2d70*/  ENDCOLLECTIVE ;  /* 0x000000000000791b */ /* 0x003fe20003800000 */
.L_x_3677:
[----:B------:R-:W-:Y:S01]  /*2d80*/  FADD.FTZ R41, R40, R41 ;  /* 0x0000002928297221 */ /* 0x000fe20000010000 */
[----:B------:R-:W-:-:S04]  /*2d90*/  HFMA2.MMA R46, -RZ, RZ, 0, 1.1920928955078125e-07 ;  /* 0x00000002ff2e7435 */ /* 0x000fc800000001ff */
[----:B------:R-:W-:Y:S02]  /*2da0*/  MOV R47, R41 ;  /* 0x00000029002f7202 */ /* 0x000fe40000000f00 */
[----:B------:R-:W-:-:S07]  /*2db0*/  MOV R43, R45 ;  /* 0x0000002d002b7202 */ /* 0x000fce0000000f00 */
[----:B------:R-:W-:Y:S05]  /*2dc0*/  WARPSYNC.COLLECTIVE R44, `(.L_x_3678) ;  /* 0x000000002c087348 */ /* 0x000fea0003c00000 */
[----:B------:R0:W1:Y:S02]  /*2dd0*/  SHFL.DOWN P3, R45, R47, R46, R49 ;  /* 0x0800002e2f2d7389 */ /* 0x0000640000060031 */
[----:B01----:R-:W-:Y:S01]  /*2de0*/  ENDCOLLECTIVE ;  /* 0x000000000000791b */ /* 0x003fe20003800000 */
.L_x_3678:
[----:B------:R-:W-:-:S05]  /*2df0*/  FADD.FTZ R43, R42, R43 ;  /* 0x0000002b2a2b7221 */ /* 0x000fca0000010000 */
[----:B------:R-:W-:Y:S02]  /*2e00*/  MOV R47, R43 ;  /* 0x0000002b002f7202 */ /* 0x000fe40000000f00 */
[----:B------:R-:W-:-:S07]  /*2e10*/  MOV R36, R45 ;  /* 0x0000002d00247202 */ /* 0x000fce0000000f00 */
[----:B------:R-:W-:Y:S05]  /*2e20*/  WARPSYNC.COLLECTIVE R44, `(.L_x_3679) ;  /* 0x000000002c087348 */ /* 0x000fea0003c00000 */
[----:B------:R0:W1:Y:S02]  /*2e30*/  SHFL.DOWN P3, R45, R47, R46, R49 ;  /* 0x0800002e2f2d7389 */ /* 0x0000640000060031 */
[----:B01----:R-:W-:Y:S01]  /*2e40*/  ENDCOLLECTIVE ;  /* 0x000000000000791b */ /* 0x003fe20003800000 */
.L_x_3679:
[----:B------:R-:W-:Y:S01]  /*2e50*/  FADD.FTZ R36, R41, R36 ;  /* 0x0000002429247221 */ /* 0x000fe20000010000 */
[----:B------:R-:W-:-:S04]  /*2e60*/  HFMA2.MMA R46, -RZ, RZ, 0, 5.9604644775390625e-08 ;  /* 0x00000001ff2e7435 */ /* 0x000fc800000001ff */
[----:B------:R-:W-:Y:S02]  /*2e70*/  MOV R47, R36 ;  /* 0x00000024002f7202 */ /* 0x000fe40000000f00 */
[----:B------:R-:W-:-:S07]  /*2e80*/  MOV R38, R45 ;  /* 0x0000002d00267202 */ /* 0x000fce0000000f00 */
[----:B------:R-:W-:Y:S05]  /*2e90*/  WARPSYNC.COLLECTIVE R44, `(.L_x_3680) ;  /* 0x000000002c087348 */ /* 0x000fea0003c00000 */
[----:B------:R0:W1:Y:S02]  /*2ea0*/  SHFL.DOWN P3, R45, R47, R46, R49 ;  /* 0x0800002e2f2d7389 */ /* 0x0000640000060031 */
[----:B01----:R-:W-:Y:S01]  /*2eb0*/  ENDCOLLECTIVE ;  /* 0x000000000000791b */ /* 0x003fe20003800000 */
.L_x_3680:
[----:B------:R-:W-:-:S05]  /*2ec0*/  FADD.FTZ R38, R43, R38 ;  /* 0x000000262b267221 */ /* 0x000fca0000010000 */
[----:B------:R-:W-:Y:S02]  /*2ed0*/  MOV R47, R38 ;  /* 0x00000026002f7202 */ /* 0x000fe40000000f00 */
[----:B------:R-:W-:-:S07]  /*2ee0*/  MOV R37, R45 ;  /* 0x0000002d00257202 */ /* 0x000fce0000000f00 */
[----:B------:R-:W-:Y:S05]  /*2ef0*/  WARPSYNC.COLLECTIVE R44, `(.L_x_3681) ;  /* 0x000000002c087348 */ /* 0x000fea0003c00000 */
[----:B------:R0:W1:Y:S02]  /*2f00*/  SHFL.DOWN P3, R45, R47, R46, R49 ;  /* 0x0800002e2f2d7389 */ /* 0x0000640000060031 */
[----:B01----:R-:W-:Y:S01]  /*2f10*/  ENDCOLLECTIVE ;  /* 0x000000000000791b */ /* 0x003fe20003800000 */
.L_x_3681:
[----:B------:R-:W-:Y:S01]  /*2f20*/  MOV R39, R45 ;  /* 0x0000002d00277202 */ /* 0x000fe20000000f00 */
[----:B------:R-:W-:Y:S06]  /*2f30*/  BRA `(.L_x_3682) ;  /* 0xffffffe800487947 */ /* 0x000fec000383ffff */
.L_x_3683:
        /* <DEDUP_REMOVED lines=12> */
.L_x_11320:


//--------------------- .text._ZN10layer_norm13ln_bwd_kernelINS_13Kernel_traitsI13__nv_bfloat16S2_fS2_fjLj6144ELj1ELj1ELj8ELj16ENS_18Kernel_traits_baseILj6144ES2_S2_fS2_fjLj256EEEEELb0ELb0ELb1ELb0EEEvNS_9BwdParamsE --------------------------
	.section	.text._ZN10layer_norm13ln_bwd_kernelINS_13Kernel_traitsI13__nv_bfloat16S2_fS2_fjLj6144ELj1ELj1ELj8ELj16ENS_18Kernel_traits_baseILj6144ES2_S2_fS2_fjLj256EEEEELb0ELb0ELb1ELb0EEEvNS_9BwdParamsE,"ax",@progbits
	.align	128
        .global         _ZN10layer_norm13ln_bwd_kernelINS_13Kernel_traitsI13__nv_bfloat16S2_fS2_fjLj6144ELj1ELj1ELj8ELj16ENS_18Kernel_traits_baseILj6144ES2_S2_fS2_fjLj256EEEEELb0ELb0ELb1ELb0EEEvNS_9BwdParamsE
        .type           _ZN10layer_norm13ln_bwd_kernelINS_13Kernel_traitsI13__nv_bfloat16S2_fS2_fjLj6144ELj1ELj1ELj8ELj16ENS_18Kernel_traits_baseILj6144ES2_S2_fS2_fjLj256EEEEELb0ELb0ELb1ELb0EEEvNS_9BwdParamsE,@function
        .size           _ZN10layer_norm13ln_bwd_kernelINS_13Kernel_traitsI13__nv_bfloat16S2_fS2_fjLj6144ELj1ELj1ELj8ELj16ENS_18Kernel_traits_baseILj6144ES2_S2_fS2_fjLj256EEEEELb0ELb0ELb1ELb0EEEvNS_9BwdParamsE,(.L_x_11321 - _ZN10layer_norm13ln_bwd_kernelINS_13Kernel_traitsI13__nv_bfloat16S2_fS2_fjLj6144ELj1ELj1ELj8ELj16ENS_18Kernel_traits_baseILj6144ES2_S2_fS2_fjLj256EEEEELb0ELb0ELb1ELb0EEEvNS_9BwdParamsE)
        .other          _ZN10layer_norm13ln_bwd_kernelINS_13Kernel_traitsI13__nv_bfloat16S2_fS2_fjLj6144ELj1ELj1ELj8ELj16ENS_18Kernel_traits_baseILj6144ES2_S2_fS2_fjLj256EEEEELb0ELb0ELb1ELb0EEEvNS_9BwdParamsE,@"STO_CUDA_ENTRY STV_DEFAULT"
_ZN10layer_norm13ln_bwd_kernelINS_13Kernel_traitsI13__nv_bfloat16S2_fS2_fjLj6144ELj1ELj1ELj8ELj16ENS_18Kernel_traits_baseILj6144ES2_S2_fS2_fjLj256EEEEELb0ELb0ELb1ELb0EEEvNS_9BwdParamsE:
.text._ZN10layer_norm13ln_bwd_kernelINS_13Kernel_traitsI13__nv_bfloat16S2_fS2_fjLj6144ELj1ELj1ELj8ELj16ENS_18Kernel_traits_baseILj6144ES2_S2_fS2_fjLj256EEEEELb0ELb0ELb1ELb0EEEvNS_9BwdParamsE:
        /* <DEDUP_REMOVED lines=28> */
[----:B------:R-:W5:Y:S01]  /*01c0*/  @P0 LDG.E.128 R52, desc[UR4][R2.64] ;  /* 0x0000000402340981 */ /* 0x000f62000c1e1d00 */
[----:B------:R-:W-:Y:S01]  /*01d0*/  ISETP.GE.AND P2, PT, R115, UR7, PT ;  /* 0x0000000773007c0c */ /* 0x000fe2000bf46270 */
[----:B-1----:R-:W-:-:S04]  /*01e0*/  @P1 IMAD.WIDE.U32 R6, R11, 0x10, R4 ;  /* 0x000000100b061825 */ /* 0x002fc800078e0004 */
[----:B------:R-:W-:Y:S01]  /*01f0*/  @P1 VIADD R11, R11, 0x100 ;  /* 0x000001000b0b1836 */ /* 0x000fe20000000000 */
[----:B------:R-:W5:Y:S03]  /*0200*/  @P1 LDG.E.128 R56, desc[UR4][R6.64] ;  /* 0x0000000406381981 */ /* 0x000f66000c1e1d00 */
[----:B--2---:R-:W-:Y:S01]  /*0210*/  @P3 IMAD.WIDE.U32 R4, R11, 0x10, R8 ;  /* 0x000000100b043825 */ /* 0x004fe200078e0008 */
[----:B------:R-:W-:Y:S02]  /*0220*/  CS2R R50, SRZ ;  /* 0x0000000000327805 */ /* 0x000fe4000001ff00 */
[----:B------:R-:W-:Y:S02]  /*0230*/  CS2R R44, SRZ ;  /* 0x00000000002c7805 */ /* 0x000fe4000001ff00 */
[----:B------:R-:W-:Y:S02]  /*0240*/  CS2R R46, SRZ ;  /* 0x00000000002e7805 */ /* 0x000fe4000001ff00 */
[----:B------:R-:W-:Y:S01]  /*0250*/  CS2R R40, SRZ ;  /* 0x0000000000287805 */ /* 0x000fe2000001ff00 */
[----:B------:R0:W5:Y:S01]  /*0260*/  @P3 LDG.E.128 R60, desc[UR4][R4.64] ;  /* 0x00000004043c3981 */ /* 0x000162000c1e1d00 */
        /* <DEDUP_REMOVED lines=17> */
[----:B0-----:R-:W-:Y:S02]  /*0380*/  CS2R R4, SRZ ;  /* 0x0000000000047805 */ /* 0x001fe4000001ff00 */
[----:B------:R-:W-:Y:S01]  /*0390*/  CS2R R6, SRZ ;  /* 0x0000000000067805 */ /* 0x000fe2000001ff00 */
[----:B------:R-:W-:Y:S06]  /*03a0*/  @P2 BRA `(.L_x_3684) ;  /* 0x0000003800002947 */ /* 0x000fec0003800000 */
[----:B------:R-:W0:Y:S01]  /*03b0*/  LDC.U8 R182, c[0x0][0x2a0] ;  /* 0x0000a800ffb67b82 */ /* 0x000e220000000000 */
[----:B------:R-:W-:Y:S01]  /*03c0*/  ULDC.64 UR6, c[0x0][0x2c8] ;  /* 0x0000b20000067ab9 */ /* 0x000fe20000000a00 */
[----:B-----5:R-:W-:Y:S01]  /*03d0*/  @P0 PRMT R114, R52, 0x7632, R114 ;  /* 0x0000763234720816 */ /* 0x020fe20000000072 */
[----:B------:R-:W-:Y:S01]  /*03e0*/  HFMA2.MMA R132, -RZ, RZ, 0, 5.9604644775390625e-08 ;  /* 0x00000001ff847435 */ /* 0x000fe200000001ff */
[----:B------:R-:W-:Y:S01]  /*03f0*/  ISETP.NE.U32.AND P2, PT, RZ, UR6, PT ;  /* 0x00000006ff007c0c */ /* 0x000fe2000bf45070 */
[----:B------:R-:W-:Y:S01]  /*0400*/  IMAD.U32 R125, R54, 0x10000, RZ ;  /* 0x00010000367d7824 */ /* 0x000fe200078e00ff */
[----:B------:R-:W-:Y:S01]  /*0410*/  @P0 PRMT R111, R55, 0x7632, R111 ;  /* 0x00007632376f0816 */ /* 0x000fe2000000006f */
[----:B------:R-:W-:Y:S01]  /*0420*/  IMAD.U32 R122, R57, 0x10000, RZ ;  /* 0x00010000397a7824 */ /* 0x000fe200078e00ff */
[----:B------:R-:W-:Y:S01]  /*0430*/  ISETP.NE.AND.EX P2, PT, RZ, UR7, PT, P2 ;  /* 0x00000007ff007c0c */ /* 0x000fe2000bf45320 */
        /* <DEDUP_REMOVED lines=16> */
[----:B------:R-:W-:Y:S02]  /*0540*/  ISETP.LT.U32.OR P2, PT, R0, 0x300, !P2 ;  /* 0x000003000000780c */ /* 0x000fe40005741470 */
        /* <DEDUP_REMOVED lines=8> */
[----:B------:R-:W-:Y:S02]  /*05d0*/  P2R R181, PR, RZ, 0x4 ;  /* 0x00000004ffb57803 */ /* 0x000fe40000000000 */
        /* <DEDUP_REMOVED lines=9> */
.L_x_3753:
[----:B0-----:R-:W0:Y:S08]  /*0670*/  LDC.64 R92, c[0x0][0x288] ;  /* 0x0000a200ff5c7b82 */ /* 0x001e300000000a00 */
[----:B-12---:R-:W1:Y:S08]  /*0680*/  LDC.64 R90, c[0x0][0x258] ;  /* 0x00009600ff5a7b82 */ /* 0x006e700000000a00 */
        /* <DEDUP_REMOVED lines=24> */
[----:B------:R0:W5:Y:S04]  /*0810*/  LDG.E.128 R52, desc[UR4][R102.64] ;  /* 0x0000000466347981 */ /* 0x000168000c1e1d00 */
[----:B------:R0:W5:Y:S02]  /*0820*/  LDG.E.128 R56, desc[UR4][R102.64+0x10] ;  /* 0x0000100466387981 */ /* 0x000164000c1e1d00 */
.L_x_3689:
[----:B------:R-:W-:-:S07]  /*0830*/  IADD3 R91, R0, 0x100, RZ ;  /* 0x00000100005b7810 */ /* 0x000fce0007ffe0ff */
.L_x_3688:
[----:B------:R-:W-:Y:S05]  /*0840*/  BSYNC B1 ;  /* 0x0000000000017941 */ /* 0x000fea0003800000 */
.L_x_3687:
[----:B------:R-:W-:Y:S04]  /*0850*/  BSSY B1, `(.L_x_3690) ;  /* 0x0000009000017945 */ /* 0x000fe80003800000 */
[----:B------:R-:W-:Y:S05]  /*0860*/  @!P1 BRA `(.L_x_3691) ;  /* 0x00000000001c9947 */ /* 0x000fea0003800000 */
[----:B------:R-:W-:-:S04]  /*0870*/  ISETP.NE.U32.AND P3, PT, RZ, UR12, PT ;  /* 0x0000000cff007c0c */ /* 0x000fc8000bf65070 */
[----:B------:R-:W-:-:S13]  /*0880*/  ISETP.NE.AND.EX P3, PT, RZ, UR13, PT, P3 ;  /* 0x0000000dff007c0c */ /* 0x000fda000bf65330 */
[----:B------:R-:W-:Y:S05]  /*0890*/  @!P3 BRA `(.L_x_3692) ;  /* 0x00000000000cb947 */ /* 0x000fea0003800000 */
[----:B------:R-:W-:-:S05]  /*08a0*/  IMAD.WIDE.U32 R88, R91, 0x20, R100 ;  /* 0x000000205b587825 */ /* 0x000fca00078e0064 */
[----:B------:R1:W5:Y:S04]  /*08b0*/  LDG.E.128 R60, desc[UR4][R88.64] ;  /* 0x00000004583c7981 */ /* 0x000368000c1e1d00 */
[----:B------:R1:W5:Y:S02]  /*08c0*/  LDG.E.128 R64, desc[UR4][R88.64+0x10] ;  /* 0x0000100458407981 */ /* 0x000364000c1e1d00 */
.L_x_3692:
[----:B------:R-:W-:-:S07]  /*08d0*/  VIADD R91, R91, 0x100 ;  /* 0x000001005b5b7836 */ /* 0x000fce0000000000 */
.L_x_3691:
[----:B------:R-:W-:Y:S05]  /*08e0*/  BSYNC B1 ;  /* 0x0000000000017941 */ /* 0x000fea0003800000 */
.L_x_3690:
[----:B------:R-:W-:Y:S01]  /*08f0*/  ISETP.NE.AND P3, PT, R181, RZ, PT ;  /* 0x000000ffb500720c */ /* 0x000fe20003f65270 */
[----:B------:R-:W-:Y:S01]  /*0900*/  HFMA2.MMA R189, -RZ, RZ, 0, 0 ;  /* 0x00000000ffbd7435 */ /* 0x000fe200000001ff */
[----:B------:R-:W-:-:S11]  /*0910*/  MOV R186, RZ ;  /* 0x000000ff00ba7202 */ /* 0x000fd60000000f00 */
[----:B------:R-:W-:Y:S05]  /*0920*/  @P3 BRA `(.L_x_3693) ;  /* 0x0000001000303947 */ /* 0x000fea0003800000 */
[----:B------:R-:W-:-:S05]  /*0930*/  IMAD.WIDE.U32 R100, R91, 0x20, R100 ;  /* 0x000000205b647825 */ /* 0x000fca00078e0064 */
[----:B------:R2:W5:Y:S04]  /*0940*/  LDG.E.128 R68, desc[UR4][R100.64] ;  /* 0x0000000464447981 */ /* 0x000568000c1e1d00 */
[----:B------:R2:W5:Y:S01]  /*0950*/  LDG.E.128 R72, desc[UR4][R100.64+0x10] ;  /* 0x0000100464487981 */ /* 0x000562000c1e1d00 */
[----:B------:R-:W-:Y:S05]  /*0960*/  BRA `(.L_x_3693) ;  /* 0x0000001000207947 */ /* 0x000fea0003800000 */
.L_x_3686:
        /* <DEDUP_REMOVED lines=17> */
[----:B0-----:R-:W-:-:S05]  /*0a80*/  IMAD.WIDE.U32 R166, R0, 0x20, R166 ;  /* 0x0000002000a67825 */ /* 0x001fca00078e00a6 */
[----:B------:R-:W2:Y:S01]  /*0a90*/  LDG.E.128 R88, desc[UR4][R166.64] ;  /* 0x00000004a6587981 */ /* 0x000ea2000c1e1d00 */
[----:B-1----:R-:W-:-:S03]  /*0aa0*/  IMAD.WIDE.U32 R92, R185, 0x10, R92 ;  /* 0x00000010b95c7825 */ /* 0x002fc600078e005c */
[----:B------:R-:W3:Y:S04]  /*0ab0*/  LDG.E.128 R96, desc[UR4][R166.64+0x10] ;  /* 0x00001004a6607981 */ /* 0x000ee8000c1e1d00 */
[----:B------:R-:W4:Y:S01]  /*0ac0*/  LDG.E.128 R92, desc[UR4][R92.64] ;  /* 0x000000045c5c7981 */ /* 0x000f22000c1e1d00 */
[----:B------:R-:W-:-:S04]  /*0ad0*/  ISETP.NE.U32.AND P3, PT, RZ, UR12, PT ;  /* 0x0000000cff007c0c */ /* 0x000fc8000bf65070 */
[----:B------:R-:W-:-:S13]  /*0ae0*/  ISETP.NE.AND.EX P3, PT, RZ, UR13, PT, P3 ;  /* 0x0000000dff007c0c */ /* 0x000fda000bf65330 */
[----:B------:R-:W5:Y:S04]  /*0af0*/  @P3 LDG.E.128 R52, desc[UR4][R102.64] ;  /* 0x0000000466343981 */ /* 0x000f68000c1e1d00 */
[----:B------:R0:W5:Y:S01]  /*0b00*/  @P3 LDG.E.128 R56, desc[UR4][R102.64+0x10] ;  /* 0x0000100466383981 */ /* 0x000162000c1e1d00 */
[----:B------:R-:W-:Y:S01]  /*0b10*/  IADD3 R187, R0, 0x100, RZ ;  /* 0x0000010000bb7810 */ /* 0x000fe20007ffe0ff */
[----:B------:R-:W-:Y:S02]  /*0b20*/  VIADD R185, R185, 0x100 ;  /* 0x00000100b9b97836 */ /* 0x000fe40000000000 */
[C---:B--2---:R-:W-:Y:S01]  /*0b30*/  FADD.FTZ R180, -R133.reuse, R89 ;  /* 0x0000005985b47221 */ /* 0x044fe20000010100 */
[C---:B------:R-:W-:Y:S01]  /*0b40*/  FADD.FTZ R88, -R133.reuse, R88 ;  /* 0x0000005885587221 */ /* 0x040fe20000010100 */
[----:B------:R-:W-:Y:S01]  /*0b50*/  FADD.FTZ R178, -R133, R91 ;  /* 0x0000005b85b27221 */ /* 0x000fe20000010100 */
[----:B----4-:R-:W-:-:S02]  /*0b60*/  PRMT R89, R92, 0x7632, R89 ;  /* 0x000076325c597816 */ /* 0x010fc40000000059 */
[----:B------:R-:W-:Y:S01]  /*0b70*/  SHF.L.U32 R92, R92, 0x10, RZ ;  /* 0x000000105c5c7819 */ /* 0x000fe200000006ff */
[----:B-----5:R-:W-:Y:S01]  /*0b80*/  FMUL.FTZ R180, R129, R180 ;  /* 0x000000b481b47220 */ /* 0x020fe20000410000 */
[----:B------:R-:W-:Y:S01]  /*0b90*/  SHF.L.U32 R89, R89, 0x10, RZ ;  /* 0x0000001059597819 */ /* 0x000fe200000006ff */
[----:B------:R-:W-:Y:S02]  /*0ba0*/  FMUL.FTZ R3, R129, R88 ;  /* 0x0000005881037220 */ /* 0x000fe40000410000 */
[----:B------:R-:W-:Y:S01]  /*0bb0*/  FMUL.FTZ R176, R127, R92 ;  /* 0x0000005c7fb07220 */ /* 0x000fe20000410000 */
[----:B------:R-:W-:Y:S01]  /*0bc0*/  FADD.FTZ R90, -R133, R90 ;  /* 0x0000005a855a7221 */ /* 0x000fe20000010100 */
[C---:B------:R-:W-:Y:S01]  /*0bd0*/  PRMT R91, R93.reuse, 0x7632, R91 ;  /* 0x000076325d5b7816 */ /* 0x040fe2000000005b */
[-C--:B------:R-:W-:Y:S01]  /*0be0*/  FFMA.FTZ R49, R180, R89.reuse, R49 ;  /* 0x00000059b4317223 */ /* 0x080fe20000010031 */
[----:B------:R-:W-:Y:S01]  /*0bf0*/  SHF.L.U32 R93, R93, 0x10, RZ ;  /* 0x000000105d5d7819 */ /* 0x000fe200000006ff */
[----:B------:R-:W-:Y:S01]  /*0c00*/  FADD.FTZ R25, R25, R89 ;  /* 0x0000005919197221 */ /* 0x000fe20000010000 */
[----:B------:R-:W-:Y:S01]  /*0c10*/  FMUL.FTZ R171, R114, R89 ;  /* 0x0000005972ab7220 */ /* 0x000fe20000410000 */
[----:B------:R-:W-:Y:S01]  /*0c20*/  FADD.FTZ R88, RZ, R176 ;  /* 0x000000b0ff587221 */ /* 0x000fe20000010000 */
[----:B------:R-:W-:Y:S01]  /*0c30*/  FFMA.FTZ R89, R3, R176, RZ ;  /* 0x000000b003597223 */ /* 0x000fe200000100ff */
[----:B------:R-:W-:Y:S01]  /*0c40*/  FMUL.FTZ R177, R129, R90 ;  /* 0x0000005a81b17220 */ /* 0x000fe20000410000 */
[----:B------:R-:W-:-:S02]  /*0c50*/  IMAD.U32 R90, R91, 0x10000, RZ ;  /* 0x000100005b5a7824 */ /* 0x000fc400078e00ff */
[----:B------:R-:W-:Y:S01]  /*0c60*/  FMUL.FTZ R178, R129, R178 ;  /* 0x000000b281b27220 */ /* 0x000fe20000410000 */
[----:B------:R-:W-:Y:S01]  /*0c70*/  FADD.FTZ R91, R88, R171 ;  /* 0x000000ab585b7221 */ /* 0x000fe20000010000 */
[----:B------:R-:W-:Y:S01]  /*0c80*/  FMUL.FTZ R174, R126, R93 ;  /* 0x0000005d7eae7220 */ /* 0x000fe20000410000 */
[----:B------:R-:W-:Y:S01]  /*0c90*/  FFMA.FTZ R88, R180, R171, R89 ;  /* 0x000000abb4587223 */ /* 0x000fe20000010059 */
[----:B------:R-:W-:Y:S01]  /*0ca0*/  PRMT R165, R94, 0x7632, R165 ;  /* 0x000076325ea57816 */ /* 0x000fe200000000a5 */
[-C--:B------:R-:W-:Y:S01]  /*0cb0*/  FFMA.FTZ R51, R178, R90.reuse, R51 ;  /* 0x0000005ab2337223 */ /* 0x080fe20000010033 */
[----:B------:R-:W-:Y:S01]  /*0cc0*/  FADD.FTZ R27, R27, R90 ;  /* 0x0000005a1b1b7221 */ /* 0x000fe20000010000 */
[----:B------:R-:W-:Y:S01]  /*0cd0*/  FMUL.FTZ R169, R113, R90 ;  /* 0x0000005a71a97220 */ /* 0x000fe20000410000 */
[----:B------:R-:W-:Y:S02]  /*0ce0*/  IMAD.U32 R94, R94, 0x10000, RZ ;  /* 0x000100005e5e7824 */ /* 0x000fe400078e00ff */
[----:B---3--:R-:W-:Y:S01]  /*0cf0*/  FADD.FTZ R96, -R133, R96 ;  /* 0x0000006085607221 */ /* 0x008fe20000010100 */
        /* <DEDUP_REMOVED lines=8> */
[----:B0-----:R-:W-:Y:S01]  /*0d80*/  PRMT R102, R95, 0x7632, R102 ;  /* 0x000076325f667816 */ /* 0x001fe20000000066 */
[----:B------:R-:W-:Y:S01]  /*0d90*/  FADD.FTZ R98, -R133, R98 ;  /* 0x0000006285627221 */ /* 0x000fe20000010100 */
        /* <DEDUP_REMOVED lines=29> */
.L_x_3695:
[----:B------:R-:W-:Y:S05]  /*0f70*/  BSYNC B1 ;  /* 0x0000000000017941 */ /* 0x000fea0003800000 */
.L_x_3694:
[----:B------:R-:W-:Y:S04]  /*0f80*/  BSSY B1, `(.L_x_3696) ;  /* 0x0000054000017945 */ /* 0x000fe80003800000 */
[----:B------:R-:W-:Y:S05]  /*0f90*/  @!P1 BRA `(.L_x_3697) ;  /* 0x0000000400489947 */ /* 0x000fea0003800000 */
        /* <DEDUP_REMOVED lines=9> */
[----:B------:R-:W-:-:S05]  /*1030*/  @P3 IMAD.WIDE.U32 R102, R187, 0x20, R100 ;  /* 0x00000020bb663825 */ /* 0x000fca00078e0064 */
[----:B------:R-:W5:Y:S04]  /*1040*/  @P3 LDG.E.128 R60, desc[UR4][R102.64] ;  /* 0x00000004663c3981 */ /* 0x000f68000c1e1d00 */
[----:B------:R0:W5:Y:S01]  /*1050*/  @P3 LDG.E.128 R64, desc[UR4][R102.64+0x10] ;  /* 0x0000100466403981 */ /* 0x000162000c1e1d00 */
[----:B------:R-:W-:Y:S02]  /*1060*/  IADD3 R185, R185, 0x100, RZ ;  /* 0x00000100b9b97810 */ /* 0x000fe40007ffe0ff */
[----:B------:R-:W-:Y:S01]  /*1070*/  IADD3 R187, R187, 0x100, RZ ;  /* 0x00000100bbbb7810 */ /* 0x000fe20007ffe0ff */
[C-C-:B---3--:R-:W-:Y:S01]  /*1080*/  FADD.FTZ R164, -R133.reuse, R89.reuse ;  /* 0x0000005985a47221 */ /* 0x148fe20000010100 */
[----:B------:R-:W-:Y:S01]  /*1090*/  FADD.FTZ R88, -R133, R88 ;  /* 0x0000005885587221 */ /* 0x000fe20000010100 */
[----:B----4-:R-:W-:-:S02]  /*10a0*/  PRMT R89, R92, 0x7632, R89 ;  /* 0x000076325c597816 */ /* 0x010fc40000000059 */
[----:B------:R-:W-:Y:S01]  /*10b0*/  SHF.L.U32 R92, R92, 0x10, RZ ;  /* 0x000000105c5c7819 */ /* 0x000fe200000006ff */
[----:B-----5:R-:W-:Y:S01]  /*10c0*/  FMUL.FTZ R164, R129, R164 ;  /* 0x000000a481a47220 */ /* 0x020fe20000410000 */
[----:B------:R-:W-:Y:S01]  /*10d0*/  SHF.L.U32 R155, R89, 0x10, RZ ;  /* 0x00000010599b7819 */ /* 0x000fe200000006ff */
[----:B------:R-:W-:Y:S02]  /*10e0*/  FMUL.FTZ R163, R129, R88 ;  /* 0x0000005881a37220 */ /* 0x000fe40000410000 */
[----:B------:R-:W-:Y:S01]  /*10f0*/  FMUL.FTZ R160, R123, R92 ;  /* 0x0000005c7ba07220 */ /* 0x000fe20000410000 */
[C---:B------:R-:W-:Y:S01]  /*1100*/  FADD.FTZ R90, -R133.reuse, R90 ;  /* 0x0000005a855a7221 */ /* 0x040fe20000010100 */
[--C-:B------:R-:W-:Y:S01]  /*1110*/  FADD.FTZ R162, -R133, R91.reuse ;  /* 0x0000005b85a27221 */ /* 0x100fe20000010100 */
[----:B------:R-:W-:Y:S01]  /*1120*/  PRMT R91, R93, 0x7632, R91 ;  /* 0x000076325d5b7816 */ /* 0x000fe2000000005b */
[-C--:B------:R-:W-:Y:S01]  /*1130*/  FFMA.FTZ R41, R164, R155.reuse, R41 ;  /* 0x0000009ba4297223 */ /* 0x080fe20000010029 */
[----:B------:R-:W-:Y:S01]  /*1140*/  FADD.FTZ R17, R17, R155 ;  /* 0x0000009b11117221 */ /* 0x000fe20000010000 */
        /* <DEDUP_REMOVED lines=15> */
[----:B--2---:R-:W-:Y:S01]  /*1240*/  FADD.FTZ R96, -R133, R96 ;  /* 0x0000006085607221 */ /* 0x004fe20000010100 */
        /* <DEDUP_REMOVED lines=8> */
[C---:B0-----:R-:W-:Y:S01]  /*12d0*/  PRMT R102, R95.reuse, 0x7632, R102 ;  /* 0x000076325f667816 */ /* 0x041fe20000000066 */
[----:B------:R-:W-:-:S02]  /*12e0*/  IMAD.U32 R95, R95, 0x10000, RZ ;  /* 0x000100005f5f7824 */ /* 0x000fc400078e00ff */
[----:B------:R-:W-:Y:S01]  /*12f0*/  FADD.FTZ R98, -R133, R98 ;  /* 0x0000006285627221 */ /* 0x000fe20000010100 */
[----:B------:R-:W-:Y:S01]  /*1300*/  FMUL.FTZ R152, R129, R152 ;  /* 0x0000009881987220 */ /* 0x000fe20000410000 */
[----:B------:R-:W-:Y:S01]  /*1310*/  FMUL.FTZ R151, R108, R149 ;  /* 0x000000956c977220 */ /* 0x000fe20000410000 */
[----:B------:R-:W-:Y:S01]  /*1320*/  FADD.FTZ R90, R91, R156 ;  /* 0x0000009c5b5a7221 */ /* 0x000fe20000010000 */
[----:B------:R-:W-:Y:S01]  /*1330*/  FFMA.FTZ R89, R159, R156, R88 ;  /* 0x0000009c9f597223 */ /* 0x000fe20000010058 */
[----:B------:R-:W-:Y:S01]  /*1340*/  FADD.FTZ R150, -R133, R99 ;  /* 0x0000006385967221 */ /* 0x000fe20000010100 */
[----:B------:R-:W-:Y:S02]  /*1350*/  IMAD.U32 R102, R102, 0x10000, RZ ;  /* 0x0001000066667824 */ /* 0x000fe400078e00ff */
        /* <DEDUP_REMOVED lines=22> */
.L_x_3697:
[----:B------:R-:W-:Y:S05]  /*14c0*/  BSYNC B1 ;  /* 0x0000000000017941 */ /* 0x000fea0003800000 */
.L_x_3696:
[----:B------:R-:W-:-:S13]  /*14d0*/  ISETP.NE.AND P3, PT, R179, RZ, PT ;  /* 0x000000ffb300720c */ /* 0x000fda0003f65270 */
[----:B------:R-:W-:Y:S05]  /*14e0*/  @!P3 BRA `(.L_x_3693) ;  /* 0x000000040040b947 */ /* 0x000fea0003800000 */
[----:B------:R-:W0:Y:S08]  /*14f0*/  LDC.64 R102, c[0x0][0x238] ;  /* 0x00008e00ff667b82 */ /* 0x000e300000000a00 */
[----:B------:R-:W1:Y:S01]  /*1500*/  LDC.64 R92, c[0x0][0x2b8] ;  /* 0x0000ae00ff5c7b82 */ /* 0x000e620000000a00 */
[----:B0-----:R-:W-:-:S05]  /*1510*/  IMAD.WIDE.U32 R102, R187, 0x20, R102 ;  /* 0x00000020bb667825 */ /* 0x001fca00078e0066 */
[----:B------:R-:W2:Y:S01]  /*1520*/  LDG.E.128 R88, desc[UR4][R102.64] ;  /* 0x0000000466587981 */ /* 0x000ea2000c1e1d00 */
[----:B-1----:R-:W-:-:S03]  /*1530*/  IMAD.WIDE.U32 R92, R185, 0x10, R92 ;  /* 0x00000010b95c7825 */ /* 0x002fc600078e005c */
[----:B------:R0:W3:Y:S04]  /*1540*/  LDG.E.128 R96, desc[UR4][R102.64+0x10] ;  /* 0x0000100466607981 */ /* 0x0000e8000c1e1d00 */
[----:B------:R-:W4:Y:S01]  /*1550*/  LDG.E.128 R92, desc[UR4][R92.64] ;  /* 0x000000045c5c7981 */ /* 0x000f22000c1e1d00 */
[----:B------:R-:W-:-:S04]  /*1560*/  ISETP.NE.U32.AND P3, PT, RZ, UR12, PT ;  /* 0x0000000cff007c0c */ /* 0x000fc8000bf65070 */
[----:B------:R-:W-:-:S13]  /*1570*/  ISETP.NE.AND.EX P3, PT, RZ, UR13, PT, P3 ;  /* 0x0000000dff007c0c */ /* 0x000fda000bf65330 */
[----:B------:R-:W-:-:S05]  /*1580*/  @P3 IMAD.WIDE.U32 R100, R187, 0x20, R100 ;  /* 0x00000020bb643825 */ /* 0x000fca00078e0064 */
[----:B------:R-:W5:Y:S04]  /*1590*/  @P3 LDG.E.128 R68, desc[UR4][R100.64] ;  /* 0x0000000464443981 */ /* 0x000f68000c1e1d00 */
[----:B------:R1:W5:Y:S01]  /*15a0*/  @P3 LDG.E.128 R72, desc[UR4][R100.64+0x10] ;  /* 0x0000100464483981 */ /* 0x000362000c1e1d00 */
[C---:B--2---:R-:W-:Y:S01]  /*15b0*/  FADD.FTZ R148, -R133.reuse, R89 ;  /* 0x0000005985947221 */ /* 0x044fe20000010100 */
[C---:B------:R-:W-:Y:S01]  /*15c0*/  FADD.FTZ R88, -R133.reuse, R88 ;  /* 0x0000005885587221 */ /* 0x040fe20000010100 */
[----:B------:R-:W-:Y:S02]  /*15d0*/  FADD.FTZ R146, -R133, R91 ;  /* 0x0000005b85927221 */ /* 0x000fe40000010100 */
[----:B-----5:R-:W-:Y:S01]  /*15e0*/  FMUL.FTZ R148, R129, R148 ;  /* 0x0000009481947220 */ /* 0x020fe20000410000 */
[----:B----4-:R-:W-:-:S02]  /*15f0*/  PRMT R89, R92, 0x7632, R89 ;  /* 0x000076325c597816 */ /* 0x010fc40000000059 */
[----:B------:R-:W-:Y:S02]  /*1600*/  SHF.L.U32 R92, R92, 0x10, RZ ;  /* 0x000000105c5c7819 */ /* 0x000fe400000006ff */
[----:B------:R-:W-:Y:S01]  /*1610*/  SHF.L.U32 R89, R89, 0x10, RZ ;  /* 0x0000001059597819 */ /* 0x000fe200000006ff */
[----:B------:R-:W-:Y:S02]  /*1620*/  FMUL.FTZ R147, R129, R88 ;  /* 0x0000005881937220 */ /* 0x000fe40000410000 */
[----:B------:R-:W-:Y:S01]  /*1630*/  FMUL.FTZ R144, R119, R92 ;  /* 0x0000005c77907220 */ /* 0x000fe20000410000 */
[----:B------:R-:W-:Y:S01]  /*1640*/  FADD.FTZ R90, -R133, R90 ;  /* 0x0000005a855a7221 */ /* 0x000fe20000010100 */
[----:B------:R-:W-:Y:S01]  /*1650*/  PRMT R91, R93, 0x7632, R91 ;  /* 0x000076325d5b7816 */ /* 0x000fe2000000005b */
[-C--:B------:R-:W-:Y:S01]  /*1660*/  FFMA.FTZ R33, R148, R89.reuse, R33 ;  /* 0x0000005994217223 */ /* 0x080fe20000010021 */
[----:B------:R-:W-:Y:S01]  /*1670*/  FADD.FTZ R9, R9, R89 ;  /* 0x0000005909097221 */ /* 0x000fe20000010000 */
[----:B------:R-:W-:Y:S01]  /*1680*/  FMUL.FTZ R138, R106, R89 ;  /* 0x000000596a8a7220 */ /* 0x000fe20000410000 */
[----:B------:R-:W-:-:S02]  /*1690*/  IMAD.U32 R93, R93, 0x10000, RZ ;  /* 0x000100005d5d7824 */ /* 0x000fc400078e00ff */
[----:B------:R-:W-:Y:S01]  /*16a0*/  FADD.FTZ R189, R189, R144 ;  /* 0x00000090bdbd7221 */ /* 0x000fe20000010000 */
[----:B------:R-:W-:Y:S01]  /*16b0*/  FFMA.FTZ R89, R147, R144, R186 ;  /* 0x0000009093597223 */ /* 0x000fe200000100ba */
[C---:B------:R-:W-:Y:S01]  /*16c0*/  FMUL.FTZ R145, R129.reuse, R90 ;  /* 0x0000005a81917220 */ /* 0x040fe20000410000 */
[----:B------:R-:W-:Y:S01]  /*16d0*/  FMUL.FTZ R146, R129, R146 ;  /* 0x0000009281927220 */ /* 0x000fe20000410000 */
[----:B------:R-:W-:Y:S02]  /*16e0*/  IMAD.U32 R90, R91, 0x10000, RZ ;  /* 0x000100005b5a7824 */ /* 0x000fe400078e00ff */
[----:B------:R-:W-:Y:S01]  /*16f0*/  FMUL.FTZ R142, R118, R93 ;  /* 0x0000005d768e7220 */ /* 0x000fe20000410000 */
[----:B------:R-:W-:Y:S01]  /*1700*/  FADD.FTZ R189, R189, R138 ;  /* 0x0000008abdbd7221 */ /* 0x000fe20000010000 */
[----:B------:R-:W-:Y:S01]  /*1710*/  FFMA.FTZ R88, R148, R138, R89 ;  /* 0x0000008a94587223 */ /* 0x000fe20000010059 */
[----:B0-----:R-:W-:Y:S01]  /*1720*/  PRMT R102, R94, 0x7632, R102 ;  /* 0x000076325e667816 */ /* 0x001fe20000000066 */
[-C--:B------:R-:W-:Y:S01]  /*1730*/  FFMA.FTZ R35, R146, R90.reuse, R35 ;  /* 0x0000005a92237223 */ /* 0x080fe20000010023 */
[----:B------:R-:W-:Y:S01]  /*1740*/  SHF.L.U32 R94, R94, 0x10, RZ ;  /* 0x000000105e5e7819 */ /* 0x000fe200000006ff */
[----:B------:R-:W-:Y:S01]  /*1750*/  FADD.FTZ R11, R11, R90 ;  /* 0x0000005a0b0b7221 */ /* 0x000fe20000010000 */
[----:B------:R-:W-:Y:S01]  /*1760*/  FMUL.FTZ R137, R105, R90 ;  /* 0x0000005a69897220 */ /* 0x000fe20000410000 */
        /* <DEDUP_REMOVED lines=9> */
[----:B-1----:R-:W-:Y:S01]  /*1800*/  PRMT R100, R95, 0x7632, R100 ;  /* 0x000076325f647816 */ /* 0x002fe20000000064 */
        /* <DEDUP_REMOVED lines=30> */
.L_x_3693:
[----:B------:R-:W-:Y:S05]  /*19f0*/  BSYNC B0 ;  /* 0x0000000000007941 */ /* 0x000fea0003800000 */
.L_x_3685:
[----:B------:R-:W-:Y:S01]  /*1a00*/  LOP3.LUT P3, RZ, R132, 0xff, RZ, 0xc0, !PT ;  /* 0x000000ff84ff7812 */ /* 0x000fe2000786c0ff */
[----:B------:R-:W-:Y:S01]  /*1a10*/  UMOV UR6, 0xffffffff ;  /* 0xffffffff00067882 */ /* 0x000fe20000000000 */
[----:B-1----:R-:W-:Y:S02]  /*1a20*/  SHF.R.U32.HI R88, RZ, 0x5, R183 ;  /* 0x00000005ff587819 */ /* 0x002fe400000116b7 */
[----:B------:R-:W-:Y:S02]  /*1a30*/  LOP3.LUT P4, RZ, R183, 0x1f, RZ, 0xc0, !PT ;  /* 0x0000001fb7ff7812 */ /* 0x000fe4000788c0ff */
[----:B------:R-:W-:-:S07]  /*1a40*/  LOP3.LUT R89, R88, 0x7fffff8, RZ, 0xc0, !PT ;  /* 0x07fffff858597812 */ /* 0x000fce00078ec0ff */
[----:B------:R-:W-:Y:S01]  /*1a50*/  @!P3 IADD3 R89, R89, 0x8, RZ ;  /* 0x000000085959b810 */ /* 0x000fe20007ffe0ff */
[----:B------:R-:W-:Y:S06]  /*1a60*/  BRA.DIV UR6, `(.L_x_3698) ;  /* 0x0000002206f07947 */ /* 0x000fec000b800000 */
[----:B------:R-:W1:Y:S04]  /*1a70*/  SHFL.DOWN PT, R90, R189, 0x10, 0x1f ;  /* 0x0a001f00bd5a7f89 */ /* 0x000e6800000e0000 */
[----:B------:R-:W3:Y:S01]  /*1a80*/  SHFL.DOWN PT, R91, R186, 0x10, 0x1f ;  /* 0x0a001f00ba5b7f89 */ /* 0x000ee200000e0000 */
[----:B-1----:R-:W-:Y:S01]  /*1a90*/  FADD.FTZ R90, R90, R189 ;  /* 0x000000bd5a5a7221 */ /* 0x002fe20000010000 */
[----:B---3--:R-:W-:-:S04]  /*1aa0*/  FADD.FTZ R91, R91, R186 ;  /* 0x000000ba5b5b7221 */ /* 0x008fc80000010000 */
        /* <DEDUP_REMOVED lines=12> */
[----:B------:R1:W3:Y:S04]  /*1b70*/  SHFL.DOWN PT, R132, R97, 0x1, 0x1f ;  /* 0x08201f0061847f89 */ /* 0x0002e800000e0000 */
[----:B------:R1:W4:Y:S02]  /*1b80*/  SHFL.DOWN PT, R133, R96, 0x1, 0x1f ;  /* 0x08201f0060857f89 */ /* 0x00032400000e0000 */
.L_x_3768:
[----:B------:R-:W0:Y:S01]  /*1b90*/  S2R R91, SR_CgaCtaId ;  /* 0x00000000005b7919 */ /* 0x000e220000008800 */
[----:B------:R-:W-:Y:S01]  /*1ba0*/  @!P4 LOP3.LUT R88, R88, 0x7, RZ, 0xc0, !PT ;  /* 0x000000075858c812 */ /* 0x000fe200078ec0ff */
[----:B---3--:R-:W-:Y:S01]  /*1bb0*/  FADD.FTZ R132, R97, R132 ;  /* 0x0000008461847221 */ /* 0x008fe20000010000 */
[----:B------:R-:W-:Y:S01]  /*1bc0*/  MOV R90, 0x400 ;  /* 0x00000400005a7802 */ /* 0x000fe20000000f00 */
[----:B----4-:R-:W-:Y:S01]  /*1bd0*/  FADD.FTZ R133, R96, R133 ;  /* 0x0000008560857221 */ /* 0x010fe20000010000 */
[----:B------:R-:W-:Y:S05]  /*1be0*/  WARPSYNC.ALL ;  /* 0x0000000000007948 */ /* 0x000fea0003800000 */
[----:B------:R-:W-:Y:S01]  /*1bf0*/  @!P4 IMAD.IADD R88, R89, 0x1, R88 ;  /* 0x000000015958c824 */ /* 0x000fe200078e0258 */
[----:B------:R-:W-:Y:S01]  /*1c00*/  BSSY B0, `(.L_x_3699) ;  /* 0x00000bf000007945 */ /* 0x000fe20003800000 */
[----:B0-----:R-:W-:-:S04]  /*1c10*/  LEA R90, R91, R90, 0x18 ;  /* 0x0000005a5b5a7211 */ /* 0x001fc800078ec0ff */
[-C--:B------:R-:W-:Y:S02]  /*1c20*/  @!P4 LEA R185, R88, R90.reuse, 0x3 ;  /* 0x0000005a58b9c211 */ /* 0x080fe400078e18ff */
[----:B------:R-:W-:-:S03]  /*1c30*/  LEA R186, R89, R90, 0x3 ;  /* 0x0000005a59ba7211 */ /* 0x000fc600078e18ff */
[----:B------:R-:W-:Y:S01]  /*1c40*/  @!P4 STS.64 [R185+0x6000], R132 ;  /* 0x00600084b900c388 */ /* 0x000fe20000000a00 */
[----:B------:R-:W-:Y:S01]  /*1c50*/  BAR.SYNC.DEFER_BLOCKING 0x0 ;  /* 0x0000000000007b1d */ /* 0x000fe20000010000 */
[----:B------:R-:W-:-:S05]  /*1c60*/  ISETP.NE.AND P4, PT, R182, RZ, PT ;  /* 0x000000ffb600720c */ /* 0x000fca0003f85270 */
[----:B------:R-:W0:Y:S04]  /*1c70*/  LDS.128 R88, [R186+0x6000] ;  /* 0x00600000ba587984 */ /* 0x000e280000000c00 */
[----:B------:R-:W3:Y:S04]  /*1c80*/  LDS.128 R92, [R186+0x6010] ;  /* 0x00601000ba5c7984 */ /* 0x000ee80000000c00 */
[----:B-1----:R-:W1:Y:S04]  /*1c90*/  LDS.128 R96, [R186+0x6020] ;  /* 0x00602000ba607984 */ /* 0x002e680000000c00 */
[----:B--2---:R-:W2:Y:S01]  /*1ca0*/  LDS.128 R100, [R186+0x6030] ;  /* 0x00603000ba647984 */ /* 0x004ea20000000c00 */
[----:B0-----:R-:W-:Y:S01]  /*1cb0*/  FADD.FTZ R187, RZ, R88 ;  /* 0x00000058ffbb7221 */ /* 0x001fe20000010000 */
[----:B------:R-:W-:-:S03]  /*1cc0*/  FADD.FTZ R88, RZ, R89 ;  /* 0x00000059ff587221 */ /* 0x000fc60000010000 */
[----:B------:R-:W-:Y:S01]  /*1cd0*/  FADD.FTZ R187, R90, R187 ;  /* 0x000000bb5abb7221 */ /* 0x000fe20000010000 */
[----:B------:R-:W-:-:S03]  /*1ce0*/  FADD.FTZ R88, R91, R88 ;  /* 0x000000585b587221 */ /* 0x000fc60000010000 */
[----:B---3--:R-:W-:Y:S01]  /*1cf0*/  FADD.FTZ R187, R187, R92 ;  /* 0x0000005cbbbb7221 */ /* 0x008fe20000010000 */
[----:B------:R-:W-:Y:S01]  /*1d00*/  FADD.FTZ R88, R88, R93 ;  /* 0x0000005d58587221 */ /* 0x000fe20000010000 */
[----:B------:R-:W-:Y:S02]  /*1d10*/  IMAD.MOV.U32 R93, RZ, RZ, RZ ;  /* 0x000000ffff5d7224 */ /* 0x000fe400078e00ff */
[----:B------:R-:W-:Y:S01]  /*1d20*/  FADD.FTZ R187, R94, R187 ;  /* 0x000000bb5ebb7221 */ /* 0x000fe20000010000 */
[----:B------:R-:W-:-:S03]  /*1d30*/  FADD.FTZ R88, R95, R88 ;  /* 0x000000585f587221 */ /* 0x000fc60000010000 */
[----:B-1----:R-:W-:Y:S01]  /*1d40*/  FADD.FTZ R187, R187, R96 ;  /* 0x00000060bbbb7221 */ /* 0x002fe20000010000 */
[----:B------:R-:W-:-:S03]  /*1d50*/  FADD.FTZ R88, R88, R97 ;  /* 0x0000006158587221 */ /* 0x000fc60000010000 */
[----:B------:R-:W-:Y:S01]  /*1d60*/  FADD.FTZ R187, R98, R187 ;  /* 0x000000bb62bb7221 */ /* 0x000fe20000010000 */
[----:B------:R-:W-:-:S03]  /*1d70*/  FADD.FTZ R88, R99, R88 ;  /* 0x0000005863587221 */ /* 0x000fc60000010000 */
[----:B--2---:R-:W-:Y:S01]  /*1d80*/  FADD.FTZ R187, R187, R100 ;  /* 0x00000064bbbb7221 */ /* 0x004fe20000010000 */
[----:B------:R-:W-:-:S03]  /*1d90*/  FADD.FTZ R88, R88, R101 ;  /* 0x0000006558587221 */ /* 0x000fc60000010000 */
[----:B------:R-:W-:Y:S01]  /*1da0*/  FADD.FTZ R102, R102, R187 ;  /* 0x000000bb66667221 */ /* 0x000fe20000010000 */
[----:B------:R-:W-:-:S03]  /*1db0*/  FADD.FTZ R88, R103, R88 ;  /* 0x0000005867587221 */ /* 0x000fc60000010000 */
[----:B------:R-:W-:Y:S01]  /*1dc0*/  FMUL.FTZ R92, R102, UR8 ;  /* 0x00000008665c7c20 */ /* 0x000fe20008410000 */
[----:B------:R-:W-:-:S04]  /*1dd0*/  FMUL.FTZ R95, R88, UR8 ;  /* 0x00000008585f7c20 */ /* 0x000fc80008410000 */
[----:B------:R-:W-:Y:S02]  /*1de0*/  FSEL R92, R92, RZ, !P4 ;  /* 0x000000ff5c5c7208 */ /* 0x000fe40006000000 */
[----:B-----5:R-:W-:-:S13]  /*1df0*/  ISETP.GE.AND P4, PT, R184, 0x1, PT ;  /* 0x00000001b800780c */ /* 0x020fda0003f86270 */
[----:B------:R-:W-:-:S05]  /*1e00*/  @P4 IADD3 R89, R184, -0x1, RZ ;  /* 0xffffffffb8594810 */ /* 0x000fca0007ffe0ff */
[----:B------:R-:W-:-:S05]  /*1e10*/  @P4 IMAD R89, R89, R130, RZ ;  /* 0x0000008259594224 */ /* 0x000fca00078e02ff */
[----:B------:R-:W-:-:S04]  /*1e20*/  @P4 SHF.R.S32.HI R90, RZ, 0x1f, R89 ;  /* 0x0000001fff5a4819 */ /* 0x000fc80000011459 */
[----:B------:R-:W-:-:S04]  /*1e30*/  @P4 LEA.HI R89, R90, R89, RZ, 0x3 ;  /* 0x000000595a594211 */ /* 0x000fc800078f18ff */
[----:B------:R-:W-:Y:S01]  /*1e40*/  @P4 LEA.HI.SX32 R93, R89, R128, 0x1d ;  /* 0x00000080595d4211 */ /* 0x000fe200078feaff */
[----:B------:R-:W-:Y:S06]  /*1e50*/  @!P0 BRA `(.L_x_3700) ;  /* 0x0000000800648947 */ /* 0x000fec0003800000 */
[----:B------:R-:W0:Y:S01]  /*1e60*/  @!P2 LDC.64 R88, c[0x0][0x2c8] ;  /* 0x0000b200ff58ab82 */ /* 0x000e220000000a00 */
[----:B------:R-:W-:Y:S01]  /*1e70*/  BSSY B1, `(.L_x_3701) ;  /* 0x000000d000017945 */ /* 0x000fe20003800000 */
[----:B0-----:R-:W-:-:S04]  /*1e80*/  @!P2 ISETP.NE.U32.AND P5, PT, R88, RZ, PT ;  /* 0x000000ff5800a20c */ /* 0x001fc80003fa5070 */
[----:B------:R-:W-:-:S04]  /*1e90*/  @!P2 ISETP.NE.AND.EX P5, PT, R89, RZ, PT, P5 ;  /* 0x000000ff5900a20c */ /* 0x000fc80003fa5350 */
[----:B------:R-:W-:Y:S01]  /*1ea0*/  @!P2 FSEL R97, R52, RZ, P5 ;  /* 0x000000ff3461a208 */ /* 0x000fe20002800000 */
[----:B------:R-:W-:Y:S08]  /*1eb0*/  @!P2 BRA `(.L_x_3702) ;  /* 0x000000000020a947 */ /* 0x000ff00003800000 */
[----:B------:R-:W-:Y:S01]  /*1ec0*/  MOV R88, UR12 ;  /* 0x0000000c00587c02 */ /* 0x000fe20008000f00 */
[----:B------:R-:W-:Y:S01]  /*1ed0*/  FFMA.FTZ R91, R3, R95, R92 ;  /* 0x0000005f035b7223 */ /* 0x000fe2000001005c */
[----:B------:R-:W-:Y:S02]  /*1ee0*/  MOV R89, UR13 ;  /* 0x0000000d00597c02 */ /* 0x000fe40008000f00 */
[----:B------:R-:W-:Y:S01]  /*1ef0*/  ISETP.NE.U32.AND P5, PT, R88, RZ, PT ;  /* 0x000000ff5800720c */ /* 0x000fe20003fa5070 */
[----:B------:R-:W-:-:S03]  /*1f00*/  FADD.FTZ R90, R176, -R91 ;  /* 0x8000005bb05a7221 */ /* 0x000fc60000010000 */
[----:B------:R-:W-:Y:S01]  /*1f10*/  ISETP.NE.AND.EX P5, PT, R89, RZ, PT, P5 ;  /* 0x000000ff5900720c */ /* 0x000fe20003fa5350 */
[----:B------:R-:W-:-:S12]  /*1f20*/  FMUL.FTZ R97, R129, R90 ;  /* 0x0000005a81617220 */ /* 0x000fd80000410000 */
[----:B------:R-:W-:-:S07]  /*1f30*/  @P5 FADD.FTZ R97, R52, R97 ;  /* 0x0000006134615221 */ /* 0x000fce0000010000 */
.L_x_3702:
[----:B------:R-:W-:Y:S05]  /*1f40*/  BSYNC B1 ;  /* 0x0000000000017941 */ /* 0x000fea0003800000 */
.L_x_3701:
[----:B------:R-:W-:Y:S01]  /*1f50*/  @!P2 ISETP.NE.U32.AND P5, PT, R88, RZ, PT ;  /* 0x000000ff5800a20c */ /* 0x000fe20003fa5070 */
[----:B------:R-:W-:Y:S03]  /*1f60*/  BSSY B1, `(.L_x_3703) ;  /* 0x000000a000017945 */ /* 0x000fe60003800000 */
[----:B------:R-:W-:-:S04]  /*1f70*/  @!P2 ISETP.NE.AND.EX P5, PT, R89, RZ, PT, P5 ;  /* 0x000000ff5900a20c */ /* 0x000fc80003fa5350 */
[----:B------:R-:W-:Y:S01]  /*1f80*/  @!P2 FSEL R94, R53, RZ, P5 ;  /* 0x000000ff355ea208 */ /* 0x000fe20002800000 */
[----:B------:R-:W-:Y:S08]  /*1f90*/  @!P2 BRA `(.L_x_3704) ;  /* 0x000000000018a947 */ /* 0x000ff00003800000 */
[----:B------:R-:W-:Y:S01]  /*1fa0*/  ISETP.NE.U32.AND P5, PT, R88, RZ, PT ;  /* 0x000000ff5800720c */ /* 0x000fe20003fa5070 */
[----:B------:R-:W-:-:S03]  /*1fb0*/  FFMA.FTZ R90, R180, R95, R92 ;  /* 0x0000005fb45a7223 */ /* 0x000fc6000001005c */
[----:B------:R-:W-:Y:S01]  /*1fc0*/  ISETP.NE.AND.EX P5, PT, R89, RZ, PT, P5 ;  /* 0x000000ff5900720c */ /* 0x000fe20003fa5350 */
[----:B------:R-:W-:-:S04]  /*1fd0*/  FADD.FTZ R90, R171, -R90 ;  /* 0x8000005aab5a7221 */ /* 0x000fc80000010000 */
[----:B------:R-:W-:-:S08]  /*1fe0*/  FMUL.FTZ R94, R129, R90 ;  /* 0x0000005a815e7220 */ /* 0x000fd00000410000 */
[----:B------:R-:W-:-:S07]  /*1ff0*/  @P5 FADD.FTZ R94, R53, R94 ;  /* 0x0000005e355e5221 */ /* 0x000fce0000010000 */
.L_x_3704:
[----:B------:R-:W-:Y:S05]  /*2000*/  BSYNC B1 ;  /* 0x0000000000017941 */ /* 0x000fea0003800000 */
.L_x_3703:
        /* <DEDUP_REMOVED lines=11> */
.L_x_3706:
[----:B------:R-:W-:Y:S05]  /*20c0*/  BSYNC B1 ;  /* 0x0000000000017941 */ /* 0x000fea0003800000 */
.L_x_3705:
        /* <DEDUP_REMOVED lines=11> */
.L_x_3708:
[----:B------:R-:W-:Y:S05]  /*2180*/  BSYNC B1 ;  /* 0x0000000000017941 */ /* 0x000fea0003800000 */
.L_x_3707:
        /* <DEDUP_REMOVED lines=11> */
.L_x_3710:
[----:B------:R-:W-:Y:S05]  /*2240*/  BSYNC B1 ;  /* 0x0000000000017941 */ /* 0x000fea0003800000 */
.L_x_3709:
        /* <DEDUP_REMOVED lines=11> */
.L_x_3712:
[----:B------:R-:W-:Y:S05]  /*2300*/  BSYNC B1 ;  /* 0x0000000000017941 */ /* 0x000fea0003800000 */
.L_x_3711:
        /* <DEDUP_REMOVED lines=11> */
.L_x_3714:
[----:B------:R-:W-:Y:S05]  /*23c0*/  BSYNC B1 ;  /* 0x0000000000017941 */ /* 0x000fea0003800000 */
.L_x_3713:
[----:B------:R-:W0:Y:S01]  /*23d0*/  LDC.64 R90, c[0x0][0x308] ;  /* 0x0000c200ff5a7b82 */ /* 0x000e220000000a00 */
[----:B------:R-:W-:Y:S01]  /*23e0*/  @!P2 ISETP.NE.U32.AND P5, PT, R88, RZ, PT ;  /* 0x000000ff5800a20c */ /* 0x000fe20003fa5070 */
[----:B------:R-:W-:Y:S03]  /*23f0*/  BSSY B1, `(.L_x_3715) ;  /* 0x000000e000017945 */ /* 0x000fe60003800000 */
[----:B------:R-:W-:-:S04]  /*2400*/  @!P2 ISETP.NE.AND.EX P5, PT, R89, RZ, PT, P5 ;  /* 0x000000ff5900a20c */ /* 0x000fc80003fa5350 */
[----:B------:R-:W-:Y:S02]  /*2410*/  @!P2 FSEL R100, R59, RZ, P5 ;  /* 0x000000ff3b64a208 */ /* 0x000fe40002800000 */
[----:B0-----:R-:W-:-:S04]  /*2420*/  ISETP.NE.U32.AND P5, PT, R90, RZ, PT ;  /* 0x000000ff5a00720c */ /* 0x001fc80003fa5070 */
[----:B------:R-:W-:-:S04]  /*2430*/  ISETP.NE.AND.EX P5, PT, R91, RZ, PT, P5 ;  /* 0x000000ff5b00720c */ /* 0x000fc80003fa5350 */
[----:B------:R-:W-:Y:S02]  /*2440*/  SEL R76, R97, R76, P5 ;  /* 0x0000004c614c7207 */ /* 0x000fe40002800000 */
[----:B------:R-:W-:Y:S01]  /*2450*/  SEL R77, R94, R77, P5 ;  /* 0x0000004d5e4d7207 */ /* 0x000fe20002800000 */
[----:B------:R-:W-:Y:S06]  /*2460*/  @!P2 BRA `(.L_x_3716) ;  /* 0x000000000018a947 */ /* 0x000fec0003800000 */
[----:B------:R-:W-:Y:S01]  /*2470*/  ISETP.NE.U32.AND P6, PT, R88, RZ, PT ;  /* 0x000000ff5800720c */ /* 0x000fe20003fc5070 */
[----:B------:R-:W-:-:S03]  /*2480*/  FFMA.FTZ R88, R166, R95, R92 ;  /* 0x0000005fa6587223 */ /* 0x000fc6000001005c */
[----:B------:R-:W-:Y:S01]  /*2490*/  ISETP.NE.AND.EX P6, PT, R89, RZ, PT, P6 ;  /* 0x000000ff5900720c */ /* 0x000fe20003fc5360 */
[----:B------:R-:W-:-:S04]  /*24a0*/  FADD.FTZ R88, R165, -R88 ;  /* 0x80000058a5587221 */ /* 0x000fc80000010000 */
[----:B------:R-:W-:-:S08]  /*24b0*/  FMUL.FTZ R100, R129, R88 ;  /* 0x0000005881647220 */ /* 0x000fd00000410000 */
[----:B------:R-:W-:-:S07]  /*24c0*/  @P6 FADD.FTZ R100, R59, R100 ;  /* 0x000000643b646221 */ /* 0x000fce0000010000 */
.L_x_3716:
[----:B------:R-:W-:Y:S05]  /*24d0*/  BSYNC B1 ;  /* 0x0000000000017941 */ /* 0x000fea0003800000 */
.L_x_3715:
[----:B------:R-:W-:Y:S01]  /*24e0*/  SEL R78, R99, R78, P5 ;  /* 0x0000004e634e7207 */ /* 0x000fe20002800000 */
[----:B------:R-:W0:Y:S01]  /*24f0*/  @P4 LDC R102, c[0x0][0x29c] ;  /* 0x0000a700ff664b82 */ /* 0x000e220000000800 */
[----:B------:R-:W-:Y:S02]  /*2500*/  SEL R79, R96, R79, P5 ;  /* 0x0000004f604f7207 */ /* 0x000fe40002800000 */
[----:B------:R-:W-:Y:S02]  /*2510*/  SEL R80, R101, R80, P5 ;  /* 0x0000005065507207 */ /* 0x000fe40002800000 */
[----:B------:R-:W-:Y:S02]  /*2520*/  SEL R81, R98, R81, P5 ;  /* 0x0000005162517207 */ /* 0x000fe40002800000 */
[----:B------:R-:W-:Y:S01]  /*2530*/  SEL R82, R103, R82, P5 ;  /* 0x0000005267527207 */ /* 0x000fe20002800000 */
[----:B------:R-:W1:Y:S01]  /*2540*/  @P4 LDC R132, c[0x0][0x29c] ;  /* 0x0000a700ff844b82 */ /* 0x000e620000000800 */
[----:B------:R-:W-:-:S02]  /*2550*/  SEL R83, R100, R83, P5 ;  /* 0x0000005364537207 */ /* 0x000fc40002800000 */
[----:B------:R-:W-:-:S04]  /*2560*/  ISETP.NE.U32.AND P5, PT, R90, RZ, PT ;  /* 0x000000ff5a00720c */ /* 0x000fc80003fa5070 */
[----:B------:R-:W-:Y:S01]  /*2570*/  ISETP.NE.AND.EX P5, PT, R91, RZ, PT, P5 ;  /* 0x000000ff5b00720c */ /* 0x000fe20003fa5350 */
[----:B------:R-:W2:Y:S08]  /*2580*/  @P4 LDC R184, c[0x0][0x29c] ;  /* 0x0000a700ffb84b82 */ /* 0x000eb00000000800 */
[----:B------:R-:W3:Y:S01]  /*2590*/  @P4 LDC R186, c[0x0][0x29c] ;  /* 0x0000a700ffba4b82 */ /* 0x000ee20000000800 */
[----:B0-----:R-:W-:-:S05]  /*25a0*/  @P4 FMUL.FTZ R97, R97, R102 ;  /* 0x0000006661614220 */ /* 0x001fca0000410000 */
[----:B------:R-:W-:Y:S02]  /*25b0*/  @P4 F2FP.BF16.F32.PACK_AB R97, RZ, R97 ;  /* 0x00000061ff61423e */ /* 0x000fe400000010ff */
[----:B------:R-:W0:Y:S01]  /*25c0*/  @P4 LDC R133, c[0x0][0x29c] ;  /* 0x0000a700ff854b82 */ /* 0x000e220000000800 */
[----:B-1----:R-:W-:Y:S01]  /*25d0*/  @P4 FMUL.FTZ R99, R99, R132 ;  /* 0x0000008463634220 */ /* 0x002fe20000410000 */
[----:B------:R-:W-:-:S04]  /*25e0*/  @P4 PRMT R84, R97, 0x7610, R84 ;  /* 0x0000761061544816 */ /* 0x000fc80000000054 */
[----:B------:R-:W-:Y:S02]  /*25f0*/  @P4 F2FP.BF16.F32.PACK_AB R99, RZ, R99 ;  /* 0x00000063ff63423e */ /* 0x000fe400000010ff */
[----:B------:R-:W1:Y:S01]  /*2600*/  @P4 LDC R185, c[0x0][0x29c] ;  /* 0x0000a700ffb94b82 */ /* 0x000e620000000800 */
[----:B--2---:R-:W-:Y:S01]  /*2610*/  @P4 FMUL.FTZ R101, R101, R184 ;  /* 0x000000b865654220 */ /* 0x004fe20000410000 */
[----:B------:R-:W-:-:S04]  /*2620*/  @P4 PRMT R85, R99, 0x7610, R85 ;  /* 0x0000761063554816 */ /* 0x000fc80000000055 */
[----:B------:R-:W-:Y:S02]  /*2630*/  @P4 F2FP.BF16.F32.PACK_AB R101, RZ, R101 ;  /* 0x00000065ff65423e */ /* 0x000fe400000010ff */
[----:B------:R-:W2:Y:S01]  /*2640*/  @P4 LDC R187, c[0x0][0x29c] ;  /* 0x0000a700ffbb4b82 */ /* 0x000ea20000000800 */
[----:B---3--:R-:W-:Y:S01]  /*2650*/  @P4 FMUL.FTZ R103, R103, R186 ;  /* 0x000000ba67674220 */ /* 0x008fe20000410000 */
[----:B------:R-:W-:-:S04]  /*2660*/  @P4 PRMT R86, R101, 0x7610, R86 ;  /* 0x0000761065564816 */ /* 0x000fc80000000056 */
[----:B------:R-:W-:Y:S02]  /*2670*/  @P4 F2FP.BF16.F32.PACK_AB R103, RZ, R103 ;  /* 0x00000067ff67423e */ /* 0x000fe400000010ff */
[----:B------:R-:W3:Y:S01]  /*2680*/  @P4 LDC R189, c[0x0][0x29c] ;  /* 0x0000a700ffbd4b82 */ /* 0x000ee20000000800 */
[----:B0-----:R-:W-:Y:S01]  /*2690*/  @P4 FMUL.FTZ R94, R94, R133 ;  /* 0x000000855e5e4220 */ /* 0x001fe20000410000 */
[----:B------:R-:W-:-:S04]  /*26a0*/  @P4 PRMT R87, R103, 0x7610, R87 ;  /* 0x0000761067574816 */ /* 0x000fc80000000057 */
[----:B------:R-:W-:Y:S02]  /*26b0*/  @P4 F2FP.BF16.F32.PACK_AB R94, RZ, R94 ;  /* 0x0000005eff5e423e */ /* 0x000fe400000010ff */
[----:B------:R-:W0:Y:S01]  /*26c0*/  @P5 LDC.64 R88, c[0x0][0x308] ;  /* 0x0000c200ff585b82 */ /* 0x000e220000000a00 */
[----:B-1----:R-:W-:Y:S01]  /*26d0*/  @P4 FMUL.FTZ R96, R96, R185 ;  /* 0x000000b960604220 */ /* 0x002fe20000410000 */
[----:B------:R-:W-:-:S04]  /*26e0*/  @P4 PRMT R84, R84, 0x5410, R94 ;  /* 0x0000541054544816 */ /* 0x000fc8000000005e */
[----:B------:R-:W-:Y:S02]  /*26f0*/  @P4 F2FP.BF16.F32.PACK_AB R96, RZ, R96 ;  /* 0x00000060ff60423e */ /* 0x000fe400000010ff */
[----:B------:R-:W1:Y:S01]  /*2700*/  @P4 LDC.64 R90, c[0x0][0x2f8] ;  /* 0x0000be00ff5a4b82 */ /* 0x000e620000000a00 */
[----:B--2---:R-:W-:Y:S01]  /*2710*/  @P4 FMUL.FTZ R98, R98, R187 ;  /* 0x000000bb62624220 */ /* 0x004fe20000410000 */
[----:B------:R-:W-:-:S04]  /*2720*/  @P4 PRMT R85, R85, 0x5410, R96 ;  /* 0x0000541055554816 */ /* 0x000fc80000000060 */
[----:B------:R-:W-:Y:S01]  /*2730*/  @P4 F2FP.BF16.F32.PACK_AB R98, RZ, R98 ;  /* 0x00000062ff62423e */ /* 0x000fe200000010ff */
[----:B---3--:R-:W-:-:S03]  /*2740*/  @P4 FMUL.FTZ R100, R100, R189 ;  /* 0x000000bd64644220 */ /* 0x008fc60000410000 */
[----:B------:R-:W-:Y:S02]  /*2750*/  @P4 PRMT R86, R86, 0x5410, R98 ;  /* 0x0000541056564816 */ /* 0x000fe40000000062 */
[----:B------:R-:W-:Y:S01]  /*2760*/  @P4 F2FP.BF16.F32.PACK_AB R100, RZ, R100 ;  /* 0x00000064ff64423e */ /* 0x000fe200000010ff */
[----:B0-----:R-:W-:-:S03]  /*2770*/  @P5 IMAD.WIDE.U32 R88, R0, 0x20, R88 ;  /* 0x0000002000585825 */ /* 0x001fc600078e0058 */
[----:B------:R-:W-:Y:S02]  /*2780*/  @P4 PRMT R87, R87, 0x5410, R100 ;  /* 0x0000541057574816 */ /* 0x000fe40000000064 */
[----:B------:R-:W-:Y:S01]  /*2790*/  IADD3 R0, R0, 0x100, RZ ;  /* 0x0000010000007810 */ /* 0x000fe20007ffe0ff */
[----:B------:R0:W-:Y:S01]  /*27a0*/  @P5 STG.E.128 desc[UR4][R88.64], R76 ;  /* 0x0000004c58005986 */ /* 0x0001e2000c101d04 */
[----:B-1----:R-:W-:-:S03]  /*27b0*/  @P4 IMAD.WIDE.U32 R90, R93, 0x10, R90 ;  /* 0x000000105d5a4825 */ /* 0x002fc600078e005a */
[----:B------:R0:W-:Y:S01]  /*27c0*/  @P5 STG.E.128 desc[UR4][R88.64+0x10], R80 ;  /* 0x0000105058005986 */ /* 0x0001e2000c101d04 */
[----:B------:R-:W-:-:S03]  /*27d0*/  VIADD R93, R93, 0x100 ;  /* 0x000001005d5d7836 */ /* 0x000fc60000000000 */
[----:B------:R0:W-:Y:S04]  /*27e0*/  @P4 STG.E.128 desc[UR4][R90.64], R84 ;  /* 0x000000545a004986 */ /* 0x0001e8000c101d04 */
.L_x_3700:
[----:B------:R-:W-:Y:S05]  /*27f0*/  BSYNC B0 ;  /* 0x0000000000007941 */ /* 0x000fea0003800000 */
.L_x_3699:
[----:B------:R-:W-:Y:S04]  /*2800*/  BSSY B0, `(.L_x_3717) ;  /* 0x000009b000007945 */ /* 0x000fe80003800000 */
[----:B------:R-:W-:Y:S05]  /*2810*/  @!P1 BRA `(.L_x_3718) ;  /* 0x0000000800649947 */ /* 0x000fea0003800000 */
[----:B0-----:R-:W0:Y:S01]  /*2820*/  @!P2 LDC.64 R88, c[0x0][0x2c8] ;  /* 0x0000b200ff58ab82 */ /* 0x001e220000000a00 */
        /* <DEDUP_REMOVED lines=13> */
.L_x_3720:
[----:B------:R-:W-:Y:S05]  /*2900*/  BSYNC B1 ;  /* 0x0000000000017941 */ /* 0x000fea0003800000 */
.L_x_3719:
        /* <DEDUP_REMOVED lines=11> */
.L_x_3722:
[----:B------:R-:W-:Y:S05]  /*29c0*/  BSYNC B1 ;  /* 0x0000000000017941 */ /* 0x000fea0003800000 */
.L_x_3721:
        /* <DEDUP_REMOVED lines=11> */
.L_x_3724:
[----:B------:R-:W-:Y:S05]  /*2a80*/  BSYNC B1 ;  /* 0x0000000000017941 */ /* 0x000fea0003800000 */
.L_x_3723:
        /* <DEDUP_REMOVED lines=11> */
.L_x_3726:
[----:B------:R-:W-:Y:S05]  /*2b40*/  BSYNC B1 ;  /* 0x0000000000017941 */ /* 0x000fea0003800000 */
.L_x_3725:
        /* <DEDUP_REMOVED lines=11> */
.L_x_3728:
[----:B------:R-:W-:Y:S05]  /*2c00*/  BSYNC B1 ;  /* 0x0000000000017941 */ /* 0x000fea0003800000 */
.L_x_3727:
        /* <DEDUP_REMOVED lines=11> */
.L_x_3730:
[----:B------:R-:W-:Y:S05]  /*2cc0*/  BSYNC B1 ;  /* 0x0000000000017941 */ /* 0x000fea0003800000 */
.L_x_3729:
        /* <DEDUP_REMOVED lines=11> */
.L_x_3732:
[----:B------:R-:W-:Y:S05]  /*2d80*/  BSYNC B1 ;  /* 0x0000000000017941 */ /* 0x000fea0003800000 */
.L_x_3731:
        /* <DEDUP_REMOVED lines=16> */
.L_x_3734:
[----:B------:R-:W-:Y:S05]  /*2e90*/  BSYNC B1 ;  /* 0x0000000000017941 */ /* 0x000fea0003800000 */
.L_x_3733:
        /* <DEDUP_REMOVED lines=42> */
[----:B------:R-:W-:Y:S01]  /*3140*/  @P4 PRMT R87, R87, 0x5410, R100 ;  /* 0x0000541057574816 */ /* 0x000fe20000000064 */
[----:B------:R-:W-:Y:S01]  /*3150*/  VIADD R0, R0, 0x100 ;  /* 0x0000010000007836 */ /* 0x000fe20000000000 */
[----:B------:R2:W-:Y:S01]  /*3160*/  @P5 STG.E.128 desc[UR4][R88.64], R76 ;  /* 0x0000004c58005986 */ /* 0x0005e2000c101d04 */
[----:B-1----:R-:W-:-:S03]  /*3170*/  @P4 IMAD.WIDE.U32 R90, R93, 0x10, R90 ;  /* 0x000000105d5a4825 */ /* 0x002fc600078e005a */
[----:B------:R2:W-:Y:S01]  /*3180*/  @P5 STG.E.128 desc[UR4][R88.64+0x10], R80 ;  /* 0x0000105058005986 */ /* 0x0005e2000c101d04 */
[----:B------:R-:W-:-:S03]  /*3190*/  IADD3 R93, R93, 0x100, RZ ;  /* 0x000001005d5d7810 */ /* 0x000fc60007ffe0ff */
[----:B------:R2:W-:Y:S04]  /*31a0*/  @P4 STG.E.128 desc[UR4][R90.64], R84 ;  /* 0x000000545a004986 */ /* 0x0005e8000c101d04 */
.L_x_3718:
[----:B------:R-:W-:Y:S05]  /*31b0*/  BSYNC B0 ;  /* 0x0000000000007941 */ /* 0x000fea0003800000 */
.L_x_3717:
[----:B------:R-:W-:Y:S01]  /*31c0*/  ISETP.NE.AND P5, PT, R179, RZ, PT ;  /* 0x000000ffb300720c */ /* 0x000fe20003fa5270 */
[----:B------:R-:W-:-:S12]  /*31d0*/  BSSY B0, `(.L_x_3735) ;  /* 0x0000099000007945 */ /* 0x000fd80003800000 */
[----:B------:R-:W-:Y:S05]  /*31e0*/  @!P5 BRA `(.L_x_3736) ;  /* 0x00000008005cd947 */ /* 0x000fea0003800000 */
[----:B0-2---:R-:W0:Y:S01]  /*31f0*/  @!P2 LDC.64 R88, c[0x0][0x2c8] ;  /* 0x0000b200ff58ab82 */ /* 0x005e220000000a00 */
        /* <DEDUP_REMOVED lines=13> */
.L_x_3738:
[----:B------:R-:W-:Y:S05]  /*32d0*/  BSYNC B1 ;  /* 0x0000000000017941 */ /* 0x000fea0003800000 */
.L_x_3737:
        /* <DEDUP_REMOVED lines=11> */
.L_x_3740:
[----:B------:R-:W-:Y:S05]  /*3390*/  BSYNC B1 ;  /* 0x0000000000017941 */ /* 0x000fea0003800000 */
.L_x_3739:
        /* <DEDUP_REMOVED lines=11> */
.L_x_3742:
[----:B------:R-:W-:Y:S05]  /*3450*/  BSYNC B1 ;  /* 0x0000000000017941 */ /* 0x000fea0003800000 */
.L_x_3741:
        /* <DEDUP_REMOVED lines=11> */
.L_x_3744:
[----:B------:R-:W-:Y:S05]  /*3510*/  BSYNC B1 ;  /* 0x0000000000017941 */ /* 0x000fea0003800000 */
.L_x_3743:
        /* <DEDUP_REMOVED lines=11> */
.L_x_3746:
[----:B------:R-:W-:Y:S05]  /*35d0*/  BSYNC B1 ;  /* 0x0000000000017941 */ /* 0x000fea0003800000 */
.L_x_3745:
        /* <DEDUP_REMOVED lines=11> */
.L_x_3748:
[----:B------:R-:W-:Y:S05]  /*3690*/  BSYNC B1 ;  /* 0x0000000000017941 */ /* 0x000fea0003800000 */
.L_x_3747:
        /* <DEDUP_REMOVED lines=11> */
.L_x_3750:
[----:B------:R-:W-:Y:S05]  /*3750*/  BSYNC B1 ;  /* 0x0000000000017941 */ /* 0x000fea0003800000 */
.L_x_3749:
[----:B------:R-:W0:Y:S01]  /*3760*/  LDC.64 R90, c[0x0][0x308] ;  /* 0x0000c200ff5a7b82 */ /* 0x000e220000000a00 */
[----:B------:R-:W-:Y:S01]  /*3770*/  @!P2 ISETP.NE.U32.AND P5, PT, R88, RZ, PT ;  /* 0x000000ff5800a20c */ /* 0x000fe20003fa5070 */
[----:B------:R-:W-:Y:S03]  /*3780*/  BSSY B1, `(.L_x_3751) ;  /* 0x000000d000017945 */ /* 0x000fe60003800000 */
[----:B------:R-:W-:-:S03]  /*3790*/  @!P2 ISETP.NE.AND.EX P5, PT, R89, RZ, PT, P5 ;  /* 0x000000ff5900a20c */ /* 0x000fc60003fa5350 */
[----:B------:R-:W1:Y:S01]  /*37a0*/  @P4 LDC R102, c[0x0][0x29c] ;  /* 0x0000a700ff664b82 */ /* 0x000e620000000800 */
[----:B------:R-:W-:Y:S02]  /*37b0*/  @!P2 FSEL R100, R75, RZ, P5 ;  /* 0x000000ff4b64a208 */ /* 0x000fe40002800000 */
[----:B0-----:R-:W-:-:S04]  /*37c0*/  ISETP.NE.U32.AND P5, PT, R90, RZ, PT ;  /* 0x000000ff5a00720c */ /* 0x001fc80003fa5070 */
[----:B------:R-:W-:Y:S01]  /*37d0*/  ISETP.NE.AND.EX P5, PT, R91, RZ, PT, P5 ;  /* 0x000000ff5b00720c */ /* 0x000fe20003fa5350 */
[----:B------:R-:W-:-:S12]  /*37e0*/  @!P2 BRA `(.L_x_3752) ;  /* 0x000000000018a947 */ /* 0x000fd80003800000 */
[----:B------:R-:W-:Y:S01]  /*37f0*/  ISETP.NE.U32.AND P2, PT, R88, RZ, PT ;  /* 0x000000ff5800720c */ /* 0x000fe20003f45070 */
[----:B------:R-:W-:-:S03]  /*3800*/  FFMA.FTZ R92, R134, R95, R92 ;  /* 0x0000005f865c7223 */ /* 0x000fc6000001005c */
[----:B------:R-:W-:Y:S01]  /*3810*/  ISETP.NE.AND.EX P2, PT, R89, RZ, PT, P2 ;  /* 0x000000ff5900720c */ /* 0x000fe20003f45320 */
[----:B------:R-:W-:-:S04]  /*3820*/  FADD.FTZ R92, R131, -R92 ;  /* 0x8000005c835c7221 */ /* 0x000fc80000010000 */
[----:B------:R-:W-:-:S08]  /*3830*/  FMUL.FTZ R100, R129, R92 ;  /* 0x0000005c81647220 */ /* 0x000fd00000410000 */
[----:B------:R-:W-:-:S07]  /*3840*/  @P2 FADD.FTZ R100, R75, R100 ;  /* 0x000000644b642221 */ /* 0x000fce0000010000 */
.L_x_3752:
[----:B------:R-:W-:Y:S05]  /*3850*/  BSYNC B1 ;  /* 0x0000000000017941 */ /* 0x000fea0003800000 */
.L_x_3751:
[----:B------:R-:W0:Y:S01]  /*3860*/  @P4 LDC R89, c[0x0][0x29c] ;  /* 0x0000a700ff594b82 */ /* 0x000e220000000800 */
[----:B------:R-:W-:Y:S02]  /*3870*/  ISETP.NE.U32.AND P2, PT, R90, RZ, PT ;  /* 0x000000ff5a00720c */ /* 0x000fe40003f45070 */
[----:B------:R-:W-:Y:S02]  /*3880*/  SEL R77, R94, R77, P5 ;  /* 0x0000004d5e4d7207 */ /* 0x000fe40002800000 */
[----:B------:R-:W-:Y:S02]  /*3890*/  ISETP.NE.AND.EX P2, PT, R91, RZ, PT, P2 ;  /* 0x000000ff5b00720c */ /* 0x000fe40003f45320 */
[----:B------:R-:W-:Y:S01]  /*38a0*/  SEL R76, R97, R76, P5 ;  /* 0x0000004c614c7207 */ /* 0x000fe20002800000 */
[----:B------:R-:W2:Y:S01]  /*38b0*/  @P4 LDC R92, c[0x0][0x29c] ;  /* 0x0000a700ff5c4b82 */ /* 0x000ea20000000800 */
[----:B------:R-:W-:Y:S01]  /*38c0*/  SEL R78, R99, R78, P5 ;  /* 0x0000004e634e7207 */ /* 0x000fe20002800000 */
[----:B-1----:R-:W-:Y:S01]  /*38d0*/  @P4 FMUL.FTZ R97, R97, R102 ;  /* 0x0000006661614220 */ /* 0x002fe20000410000 */
[----:B------:R-:W-:-:S02]  /*38e0*/  SEL R80, R101, R80, P5 ;  /* 0x0000005065507207 */ /* 0x000fc40002800000 */
[----:B------:R-:W-:Y:S02]  /*38f0*/  SEL R82, R103, R82, P5 ;  /* 0x0000005267527207 */ /* 0x000fe40002800000 */
[----:B------:R-:W-:Y:S01]  /*3900*/  SEL R79, R96, R79, P5 ;  /* 0x0000004f604f7207 */ /* 0x000fe20002800000 */
[----:B------:R-:W1:Y:S01]  /*3910*/  @P4 LDC R132, c[0x0][0x29c] ;  /* 0x0000a700ff844b82 */ /* 0x000e620000000800 */
[----:B------:R-:W-:Y:S02]  /*3920*/  SEL R81, R98, R81, P5 ;  /* 0x0000005162517207 */ /* 0x000fe40002800000 */
[----:B------:R-:W-:Y:S02]  /*3930*/  SEL R83, R100, R83, P5 ;  /* 0x0000005364537207 */ /* 0x000fe40002800000 */
[----:B------:R-:W-:-:S03]  /*3940*/  @P4 F2FP.BF16.F32.PACK_AB R97, RZ, R97 ;  /* 0x00000061ff61423e */ /* 0x000fc600000010ff */
[----:B------:R-:W3:Y:S01]  /*3950*/  @P4 LDC R184, c[0x0][0x29c] ;  /* 0x0000a700ffb84b82 */ /* 0x000ee20000000800 */
[----:B0-----:R-:W-:Y:S01]  /*3960*/  @P4 FMUL.FTZ R94, R94, R89 ;  /* 0x000000595e5e4220 */ /* 0x001fe20000410000 */
[----:B------:R-:W-:-:S04]  /*3970*/  @P4 PRMT R84, R97, 0x7610, R84 ;  /* 0x0000761061544816 */ /* 0x000fc80000000054 */
[----:B------:R-:W-:Y:S02]  /*3980*/  @P4 F2FP.BF16.F32.PACK_AB R94, RZ, R94 ;  /* 0x0000005eff5e423e */ /* 0x000fe400000010ff */
[----:B------:R-:W0:Y:S01]  /*3990*/  @P4 LDC R95, c[0x0][0x29c] ;  /* 0x0000a700ff5f4b82 */ /* 0x000e220000000800 */
[----:B--2---:R-:W-:Y:S01]  /*39a0*/  @P4 FMUL.FTZ R99, R99, R92 ;  /* 0x0000005c63634220 */ /* 0x004fe20000410000 */
[----:B------:R-:W-:-:S04]  /*39b0*/  @P4 PRMT R84, R84, 0x5410, R94 ;  /* 0x0000541054544816 */ /* 0x000fc8000000005e */
[----:B------:R-:W-:Y:S02]  /*39c0*/  @P4 F2FP.BF16.F32.PACK_AB R99, RZ, R99 ;  /* 0x00000063ff63423e */ /* 0x000fe400000010ff */
[----:B------:R-:W2:Y:S01]  /*39d0*/  @P4 LDC R129, c[0x0][0x29c] ;  /* 0x0000a700ff814b82 */ /* 0x000ea20000000800 */
[----:B-1----:R-:W-:Y:S01]  /*39e0*/  @P4 FMUL.FTZ R101, R101, R132 ;  /* 0x0000008465654220 */ /* 0x002fe20000410000 */
[----:B------:R-:W-:-:S04]  /*39f0*/  @P4 PRMT R85, R99, 0x7610, R85 ;  /* 0x0000761063554816 */ /* 0x000fc80000000055 */
[----:B------:R-:W-:Y:S02]  /*3a00*/  @P4 F2FP.BF16.F32.PACK_AB R101, RZ, R101 ;  /* 0x00000065ff65423e */ /* 0x000fe400000010ff */
[----:B------:R-:W1:Y:S01]  /*3a10*/  @P4 LDC R133, c[0x0][0x29c] ;  /* 0x0000a700ff854b82 */ /* 0x000e620000000800 */
[----:B---3--:R-:W-:Y:S01]  /*3a20*/  @P4 FMUL.FTZ R103, R103, R184 ;  /* 0x000000b867674220 */ /* 0x008fe20000410000 */
[----:B------:R-:W-:-:S04]  /*3a30*/  @P4 PRMT R86, R101, 0x7610, R86 ;  /* 0x0000761065564816 */ /* 0x000fc80000000056 */
[----:B------:R-:W-:Y:S02]  /*3a40*/  @P4 F2FP.BF16.F32.PACK_AB R103, RZ, R103 ;  /* 0x00000067ff67423e */ /* 0x000fe400000010ff */
[----:B------:R-:W3:Y:S01]  /*3a50*/  @P2 LDC.64 R90, c[0x0][0x308] ;  /* 0x0000c200ff5a2b82 */ /* 0x000ee20000000a00 */
[----:B0-----:R-:W-:Y:S01]  /*3a60*/  @P4 FMUL.FTZ R96, R96, R95 ;  /* 0x0000005f60604220 */ /* 0x001fe20000410000 */
[----:B------:R-:W-:-:S04]  /*3a70*/  @P4 PRMT R87, R103, 0x7610, R87 ;  /* 0x0000761067574816 */ /* 0x000fc80000000057 */
[----:B------:R-:W-:Y:S02]  /*3a80*/  @P4 F2FP.BF16.F32.PACK_AB R96, RZ, R96 ;  /* 0x00000060ff60423e */ /* 0x000fe400000010ff */
[----:B------:R-:W0:Y:S01]  /*3a90*/  @P4 LDC.64 R88, c[0x0][0x2f8] ;  /* 0x0000be00ff584b82 */ /* 0x000e220000000a00 */
[----:B--2---:R-:W-:Y:S01]  /*3aa0*/  @P4 FMUL.FTZ R98, R98, R129 ;  /* 0x0000008162624220 */ /* 0x004fe20000410000 */
[----:B------:R-:W-:-:S04]  /*3ab0*/  @P4 PRMT R85, R85, 0x5410, R96 ;  /* 0x0000541055554816 */ /* 0x000fc80000000060 */
[----:B------:R-:W-:Y:S01]  /*3ac0*/  @P4 F2FP.BF16.F32.PACK_AB R98, RZ, R98 ;  /* 0x00000062ff62423e */ /* 0x000fe200000010ff */
[----:B-1----:R-:W-:-:S03]  /*3ad0*/  @P4 FMUL.FTZ R100, R100, R133 ;  /* 0x0000008564644220 */ /* 0x002fc60000410000 */
[----:B------:R-:W-:Y:S02]  /*3ae0*/  @P4 PRMT R86, R86, 0x5410, R98 ;  /* 0x0000541056564816 */ /* 0x000fe40000000062 */
[----:B------:R-:W-:Y:S01]  /*3af0*/  @P4 F2FP.BF16.F32.PACK_AB R100, RZ, R100 ;  /* 0x00000064ff64423e */ /* 0x000fe200000010ff */
[----:B---3--:R-:W-:-:S03]  /*3b00*/  @P2 IMAD.WIDE.U32 R90, R0, 0x20, R90 ;  /* 0x00000020005a2825 */ /* 0x008fc600078e005a */
[----:B------:R-:W-:Y:S02]  /*3b10*/  @P4 PRMT R87, R87, 0x5410, R100 ;  /* 0x0000541057574816 */ /* 0x000fe40000000064 */
[----:B------:R1:W-:Y:S01]  /*3b20*/  @P2 STG.E.128 desc[UR4][R90.64], R76 ;  /* 0x0000004c5a002986 */ /* 0x0003e2000c101d04 */
[----:B0-----:R-:W-:-:S03]  /*3b30*/  @P4 IMAD.WIDE.U32 R88, R93, 0x10, R88 ;  /* 0x000000105d584825 */ /* 0x001fc600078e0058 */
[----:B------:R1:W-:Y:S04]  /*3b40*/  @P2 STG.E.128 desc[UR4][R90.64+0x10], R80 ;  /* 0x000010505a002986 */ /* 0x0003e8000c101d04 */
[----:B------:R1:W-:Y:S02]  /*3b50*/  @P4 STG.E.128 desc[UR4][R88.64], R84 ;  /* 0x0000005458004986 */ /* 0x0003e4000c101d04 */
.L_x_3736:
[----:B------:R-:W-:Y:S05]  /*3b60*/  BSYNC B0 ;  /* 0x0000000000007941 */ /* 0x000fea0003800000 */
.L_x_3735:
[----:B------:R-:W-:Y:S02]  /*3b70*/  IADD3 R115, R115, UR10, RZ ;  /* 0x0000000a73737c10 */ /* 0x000fe4000fffe0ff */
[----:B------:R-:W-:Y:S02]  /*3b80*/  SEL R132, RZ, 0x1, P3 ;  /* 0x00000001ff847807 */ /* 0x000fe40001800000 */
[----:B------:R-:W-:-:S13]  /*3b90*/  ISETP.GE.AND P2, PT, R115, UR11, PT ;  /* 0x0000000b73007c0c */ /* 0x000fda000bf46270 */
[----:B------:R-:W-:Y:S05]  /*3ba0*/  @!P2 BRA `(.L_x_3753) ;  /* 0xffffffc800b0a947 */ /* 0x000fea000383ffff */
.L_x_3684:
[----:B------:R-:W3:Y:S01]  /*3bb0*/  S2R R0, SR_TID.X ;  /* 0x0000000000007919 */ /* 0x000ee20000002100 */
[----:B------:R-:W3:Y:S01]  /*3bc0*/  S2UR UR6, SR_CTAID.X ;  /* 0x00000000000679c3 */ /* 0x000ee20000002500 */
[----:B------:R-:W-:Y:S01]  /*3bd0*/  BSSY B0, `(.L_x_3754) ;  /* 0x000000e000007945 */ /* 0x000fe20003800000 */
[----:B---3--:R-:W-:-:S05]  /*3be0*/  LEA.HI R3, R0, UR6, RZ, 0x18 ;  /* 0x0000000600037c11 */ /* 0x008fca000f8fc0ff */
[----:B------:R-:W-:-:S05]  /*3bf0*/  IMAD R3, R3, R130, RZ ;  /* 0x0000008203037224 */ /* 0x000fca00078e02ff */
[----:B-----5:R-:W-:Y:S01]  /*3c00*/  LEA.HI R55, R3, R128, RZ, 0x1d ;  /* 0x0000008003377211 */ /* 0x020fe200078fe8ff */
[----:B------:R-:W-:Y:S06]  /*3c10*/  @!P0 BRA `(.L_x_3755) ;  /* 0x0000000000248947 */ /* 0x000fec0003800000 */
[----:B------:R-:W3:Y:S08]  /*3c20*/  LDC.64 R2, c[0x0][0x2d0] ;  /* 0x0000b400ff027b82 */ /* 0x000ef00000000a00 */
        /* <DEDUP_REMOVED lines=8> */
.L_x_3755:
[----:B------:R-:W-:Y:S05]  /*3cb0*/  BSYNC B0 ;  /* 0x0000000000007941 */ /* 0x000fea0003800000 */
.L_x_3754:
        /* <DEDUP_REMOVED lines=11> */
.L_x_3757:
[----:B------:R-:W-:Y:S05]  /*3d70*/  BSYNC B0 ;  /* 0x0000000000007941 */ /* 0x000fea0003800000 */
.L_x_3756:
[----:B------:R-:W-:-:S13]  /*3d80*/  ISETP.NE.AND P0, PT, R179, RZ, PT ;  /* 0x000000ffb300720c */ /* 0x000fda0003f05270 */
        /* <DEDUP_REMOVED lines=10> */
.L_x_3698:
[----:B--2---:R-:W-:Y:S01]  /*3e30*/  HFMA2.MMA R100, -RZ, RZ, 0, 9.5367431640625e-07 ;  /* 0x00000010ff647435 */ /* 0x004fe200000001ff */
[----:B------:R-:W-:Y:S01]  /*3e40*/  MOV R99, R189 ;  /* 0x000000bd00637202 */ /* 0x000fe20000000f00 */
[----:B------:R-:W-:Y:S01]  /*3e50*/  IMAD.MOV.U32 R101, RZ, RZ, 0x1f ;  /* 0x0000001fff657424 */ /* 0x000fe200078e00ff */
[----:B------:R-:W-:-:S08]  /*3e60*/  MOV R98, 0xffffffff ;  /* 0xffffffff00627802 */ /* 0x000fd00000000f00 */
[----:B0----5:R-:W-:Y:S05]  /*3e70*/  WARPSYNC.COLLECTIVE R98, `(.L_x_3758) ;  /* 0x0000000062087348 */ /* 0x021fea0003c00000 */
[----:B------:R1:W2:Y:S02]  /*3e80*/  SHFL.DOWN P5, R133, R99, R100, R101 ;  /* 0x0800006463857389 */ /* 0x0002a400000a0065 */
[----:B012--5:R-:W-:Y:S01]  /*3e90*/  ENDCOLLECTIVE ;  /* 0x000000000000791b */ /* 0x027fe20003800000 */
.L_x_3758:
[----:B------:R-:W-:Y:S02]  /*3ea0*/  MOV R99, R186 ;  /* 0x000000ba00637202 */ /* 0x000fe40000000f00 */
[----:B------:R-:W-:-:S07]  /*3eb0*/  MOV R90, R133 ;  /* 0x00000085005a7202 */ /* 0x000fce0000000f00 */
[----:B------:R-:W-:Y:S05]  /*3ec0*/  WARPSYNC.COLLECTIVE R98, `(.L_x_3759) ;  /* 0x0000000062087348 */ /* 0x000fea0003c00000 */
[----:B------:R0:W1:Y:S02]  /*3ed0*/  SHFL.DOWN P5, R133, R99, R100, R101 ;  /* 0x0800006463857389 */ /* 0x00006400000a0065 */
[----:B01----:R-:W-:Y:S01]  /*3ee0*/  ENDCOLLECTIVE ;  /* 0x000000000000791b */ /* 0x003fe20003800000 */
.L_x_3759:
[----:B------:R-:W-:Y:S01]  /*3ef0*/  FADD.FTZ R90, R90, R189 ;  /* 0x000000bd5a5a7221 */ /* 0x000fe20000010000 */
[----:B------:R-:W-:-:S04]  /*3f00*/  HFMA2.MMA R100, -RZ, RZ, 0, 4.76837158203125e-07 ;  /* 0x00000008ff647435 */ /* 0x000fc800000001ff */
[----:B------:R-:W-:Y:S01]  /*3f10*/  MOV R99, R90 ;  /* 0x0000005a00637202 */ /* 0x000fe20000000f00 */
[----:B------:R-:W-:-:S07]  /*3f20*/  IMAD.MOV.U32 R91, RZ, RZ, R133 ;  /* 0x000000ffff5b7224 */ /* 0x000fce00078e0085 */
[----:B------:R-:W-:Y:S05]  /*3f30*/  WARPSYNC.COLLECTIVE R98, `(.L_x_3760) ;  /* 0x0000000062087348 */ /* 0x000fea0003c00000 */
[----:B------:R0:W1:Y:S02]  /*3f40*/  SHFL.DOWN P5, R133, R99, R100, R101 ;  /* 0x0800006463857389 */ /* 0x00006400000a0065 */
[----:B01----:R-:W-:Y:S01]  /*3f50*/  ENDCOLLECTIVE ;  /* 0x000000000000791b */ /* 0x003fe20003800000 */
.L_x_3760:
[----:B------:R-:W-:-:S04]  /*3f60*/  FADD.FTZ R91, R91, R186 ;  /* 0x000000ba5b5b7221 */ /* 0x000fc80000010000 */
[----:B------:R-:W-:Y:S01]  /*3f70*/  IMAD.MOV.U32 R99, RZ, RZ, R91 ;  /* 0x000000ffff637224 */ /* 0x000fe200078e005b */
[----:B------:R-:W-:-:S07]  /*3f80*/  MOV R93, R133 ;  /* 0x00000085005d7202 */ /* 0x000fce0000000f00 */
[----:B------:R-:W-:Y:S05]  /*3f90*/  WARPSYNC.COLLECTIVE R98, `(.L_x_3761) ;  /* 0x0000000062087348 */ /* 0x000fea0003c00000 */
[----:B------:R0:W1:Y:S02]  /*3fa0*/  SHFL.DOWN P5, R133, R99, R100, R101 ;  /* 0x0800006463857389 */ /* 0x00006400000a0065 */
[----:B01----:R-:W-:Y:S01]  /*3fb0*/  ENDCOLLECTIVE ;  /* 0x000000000000791b */ /* 0x003fe20003800000 */
.L_x_3761:
[----:B------:R-:W-:Y:S01]  /*3fc0*/  FADD.FTZ R93, R90, R93 ;  /* 0x0000005d5a5d7221 */ /* 0x000fe20000010000 */
[----:B------:R-:W-:-:S04]  /*3fd0*/  HFMA2.MMA R100, -RZ, RZ, 0, 2.384185791015625e-07 ;  /* 0x00000004ff647435 */ /* 0x000fc800000001ff */
[----:B------:R-:W-:Y:S02]  /*3fe0*/  MOV R99, R93 ;  /* 0x0000005d00637202 */ /* 0x000fe40000000f00 */
[----:B------:R-:W-:-:S07]  /*3ff0*/  MOV R92, R133 ;  /* 0x00000085005c7202 */ /* 0x000fce0000000f00 */
[----:B------:R-:W-:Y:S05]  /*4000*/  WARPSYNC.COLLECTIVE R98, `(.L_x_3762) ;  /* 0x0000000062087348 */ /* 0x000fea0003c00000 */
[----:B------:R0:W1:Y:S02]  /*4010*/  SHFL.DOWN P5, R133, R99, R100, R101 ;  /* 0x0800006463857389 */ /* 0x00006400000a0065 */
[----:B01----:R-:W-:Y:S01]  /*4020*/  ENDCOLLECTIVE ;  /* 0x000000000000791b */ /* 0x003fe20003800000 */
.L_x_3762:
[----:B------:R-:W-:-:S05]  /*4030*/  FADD.FTZ R92, R91, R92 ;  /* 0x0000005c5b5c7221 */ /* 0x000fca0000010000 */
[----:B------:R-:W-:Y:S01]  /*4040*/  MOV R99, R92 ;  /* 0x0000005c00637202 */ /* 0x000fe20000000f00 */
[----:B------:R-:W-:-:S07]  /*4050*/  IMAD.MOV.U32 R94, RZ, RZ, R133 ;  /* 0x000000ffff5e7224 */ /* 0x000fce00078e0085 */
[----:B------:R-:W-:Y:S05]  /*4060*/  WARPSYNC.COLLECTIVE R98, `(.L_x_3763) ;  /* 0x0000000062087348 */ /* 0x000fea0003c00000 */
[----:B------:R0:W1:Y:S02]  /*4070*/  SHFL.DOWN P5, R133, R99, R100, R101 ;  /* 0x0800006463857389 */ /* 0x00006400000a0065 */
[----:B01----:R-:W-:Y:S01]  /*4080*/  ENDCOLLECTIVE ;  /* 0x000000000000791b */ /* 0x003fe20003800000 */
.L_x_3763:
[----:B------:R-:W-:-:S05]  /*4090*/  FADD.FTZ R94, R93, R94 ;  /* 0x0000005e5d5e7221 */ /* 0x000fca0000010000 */
[----:B------:R-:W-:Y:S01]  /*40a0*/  MOV R99, R94 ;  /* 0x0000005e00637202 */ /* 0x000fe20000000f00 */
[----:B------:R-:W-:Y:S01]  /*40b0*/  IMAD.MOV.U32 R100, RZ, RZ, 0x2 ;  /* 0x00000002ff647424 */ /* 0x000fe200078e00ff */
[----:B------:R-:W-:-:S07]  /*40c0*/  MOV R95, R133 ;  /* 0x00000085005f7202 */ /* 0x000fce0000000f00 */
[----:B------:R-:W-:Y:S05]  /*40d0*/  WARPSYNC.COLLECTIVE R98, `(.L_x_3764) ;  /* 0x0000000062087348 */ /* 0x000fea0003c00000 */
[----:B------:R0:W1:Y:S02]  /*40e0*/  SHFL.DOWN P5, R133, R99, R100, R101 ;  /* 0x0800006463857389 */ /* 0x00006400000a0065 */
[----:B01----:R-:W-:Y:S01]  /*40f0*/  ENDCOLLECTIVE ;  /* 0x000000000000791b */ /* 0x003fe20003800000 */
.L_x_3764:
[----:B------:R-:W-:-:S05]  /*4100*/  FADD.FTZ R95, R92, R95 ;  /* 0x0000005f5c5f7221 */ /* 0x000fca0000010000 */
[----:B------:R-:W-:Y:S02]  /*4110*/  MOV R99, R95 ;  /* 0x0000005f00637202 */ /* 0x000fe40000000f00 */
[----:B------:R-:W-:-:S07]  /*4120*/  MOV R97, R133 ;  /* 0x0000008500617202 */ /* 0x000fce0000000f00 */
[----:B------:R-:W-:Y:S05]  /*4130*/  WARPSYNC.COLLECTIVE R98, `(.L_x_3765) ;  /* 0x0000000062087348 */ /* 0x000fea0003c00000 */
[----:B------:R0:W1:Y:S02]  /*4140*/  SHFL.DOWN P5, R133, R99, R100, R101 ;  /* 0x0800006463857389 */ /* 0x00006400000a0065 */
[----:B01----:R-:W-:Y:S01]  /*4150*/  ENDCOLLECTIVE ;  /* 0x000000000000791b */ /* 0x003fe20003800000 */
.L_x_3765:
[----:B------:R-:W-:Y:S01]  /*4160*/  FADD.FTZ R97, R94, R97 ;  /* 0x000000615e617221 */ /* 0x000fe20000010000 */
[----:B------:R-:W-:-:S03]  /*4170*/  HFMA2.MMA R100, -RZ, RZ, 0, 5.9604644775390625e-08 ;  /* 0x00000001ff647435 */ /* 0x000fc600000001ff */
[----:B------:R-:W-:Y:S01]  /*4180*/  IMAD.MOV.U32 R99, RZ, RZ, R97 ;  /* 0x000000ffff637224 */ /* 0x000fe200078e0061 */
[----:B------:R-:W-:-:S07]  /*4190*/  MOV R96, R133 ;  /* 0x0000008500607202 */ /* 0x000fce0000000f00 */
[----:B------:R-:W-:Y:S05]  /*41a0*/  WARPSYNC.COLLECTIVE R98, `(.L_x_3766) ;  /* 0x0000000062087348 */ /* 0x000fea0003c00000 */
[----:B------:R0:W1:Y:S02]  /*41b0*/  SHFL.DOWN P5, R133, R99, R100, R101 ;  /* 0x0800006463857389 */ /* 0x00006400000a0065 */
[----:B01----:R-:W-:Y:S01]  /*41c0*/  ENDCOLLECTIVE ;  /* 0x000000000000791b */ /* 0x003fe20003800000 */
.L_x_3766:
[----:B------:R-:W-:-:S05]  /*41d0*/  FADD.FTZ R96, R95, R96 ;  /* 0x000000605f607221 */ /* 0x000fca0000010000 */
[----:B------:R-:W-:Y:S02]  /*41e0*/  MOV R99, R96 ;  /* 0x0000006000637202 */ /* 0x000fe40000000f00 */
[----:B------:R-:W-:-:S07]  /*41f0*/  MOV R132, R133 ;  /* 0x0000008500847202 */ /* 0x000fce0000000f00 */
[----:B------:R-:W-:Y:S05]  /*4200*/  WARPSYNC.COLLECTIVE R98, `(.L_x_3767) ;  /* 0x0000000062087348 */ /* 0x000fea0003c00000 */
[----:B------:R0:W1:Y:S02]  /*4210*/  SHFL.DOWN P5, R133, R99, R100, R101 ;  /* 0x0800006463857389 */ /* 0x00006400000a0065 */
[----:B01----:R-:W-:Y:S01]  /*4220*/  ENDCOLLECTIVE ;  /* 0x000000000000791b */ /* 0x003fe20003800000 */
.L_x_3767:
[----:B------:R-:W-:Y:S05]  /*4230*/  BRA `(.L_x_3768) ;  /* 0xffffffd800547947 */ /* 0x000fea000383ffff */
.L_x_3769:
        /* <DEDUP_REMOVED lines=12> */
.L_x_11321:


//--------------------- .text._ZN10layer_norm13ln_bwd_kernelINS_13Kernel_traitsI13__nv_bfloat16S2_fS2_fjLj6144ELj1ELj1ELj8ELj16ENS_18Kernel_traits_baseILj6144ES2_S2_fS2_fjLj256EEEEELb0ELb0ELb1ELb1EEEvNS_9BwdParamsE --------------------------
	.section	.text._ZN10layer_norm13ln_bwd_kernelINS_13Kernel_traitsI13__nv_bfloat16S2_fS2_fjLj6144ELj1ELj1ELj8ELj16ENS_18Kernel_traits_baseILj6144ES2_S2_fS2_fjLj256EEEEELb0ELb0ELb1ELb1EEEvNS_9BwdParamsE,"ax",@progbits
	.align	128
        .global         _ZN10layer_norm13ln_bwd_kernelINS_13Kernel_traitsI13__nv_bfloat16S2_fS2_fjLj6144ELj1ELj1ELj8ELj16ENS_18Kernel_traits_baseILj6144ES2_S2_fS2_fjLj256EEEEELb0ELb0ELb1ELb1EEEvNS_9BwdParamsE
        .type           _ZN10layer_norm13ln_bwd_kernelINS_13Kernel_traitsI13__nv_bfloat16S2_fS2_fjLj6144ELj1ELj1ELj8ELj16ENS_18Kernel_traits_baseILj6144ES2_S2_fS2_fjLj256EEEEELb0ELb0ELb1ELb1EEEvNS_9BwdParamsE,@function
        .size           _ZN10layer_norm13ln_bwd_kernelINS_13Kernel_traitsI13__nv_bfloat16S2_fS2_fjLj6144ELj1ELj1ELj8ELj16ENS_18Kernel_traits_baseILj6144ES2_S2_fS2_fjLj256EEEEELb0ELb0ELb1ELb1EEEvNS_9BwdParamsE,(.L_x_11322 - _ZN10layer_norm13ln_bwd_kernelINS_13Kernel_traitsI13__nv_bfloat16S2_fS2_fjLj6144ELj1ELj1ELj8ELj16ENS_18Kernel_traits_baseILj6144ES2_S2_fS2_fjLj256EEEEELb0ELb0ELb1ELb1EEEvNS_9BwdParamsE)
        .other          _ZN10layer_norm13ln_bwd_kernelINS_13Kernel_traitsI13__nv_bfloat16S2_fS2_fjLj6144ELj1ELj1ELj8ELj16ENS_18Kernel_traits_baseILj6144ES2_S2_fS2_fjLj256EEEEELb0ELb0ELb1ELb1EEEvNS_9BwdParamsE,@"STO_CUDA_ENTRY STV_DEFAULT"
_ZN10layer_norm13ln_bwd_kernelINS_13Kernel_traitsI13__nv_bfloat16S2_fS2_fjLj6144ELj1ELj1ELj8ELj16ENS_18Kernel_traits_baseILj6144ES2_S2_fS2_fjLj256EEEEELb0ELb0ELb1ELb1EEEvNS_9BwdParamsE:
.text._ZN10layer_norm13ln_bwd_kernelINS_13Kernel_traitsI13__nv_bfloat16S2_fS2_fjLj6144ELj1ELj1ELj8ELj16ENS_18Kernel_traits_baseILj6144ES2_S2_fS2_fjLj256EEEEELb0ELb0ELb1ELb1EEEvNS_9BwdParamsE:
        /* <DEDUP_REMOVED lines=37> */
.L_x_3770:
        /* <DEDUP_REMOVED lines=28> */
[----:B--2---:R-:W-:Y:S01]  /*0410*/  PRMT R139, R6, 0x7632, R139 ;  /* 0x00007632068b7816 */ /* 0x004fe2000000008b */
[C---:B------:R-:W-:Y:S01]  /*0420*/  IMAD.U32 R153, R4.reuse, 0x10000, RZ ;  /* 0x0001000004997824 */ /* 0x040fe200078e00ff */
[----:B------:R-:W-:Y:S01]  /*0430*/  PRMT R141, R4, 0x7632, R141 ;  /* 0x00007632048d7816 */ /* 0x000fe2000000008d */
[----:B------:R-:W-:Y:S01]  /*0440*/  IMAD.U32 R150, R7, 0x10000, RZ ;  /* 0x0001000007967824 */ /* 0x000fe200078e00ff */
        /* <DEDUP_REMOVED lines=16> */
[----:B------:R-:W-:Y:S02]  /*0550*/  SHF.L.U32 R152, R5, 0x10, RZ ;  /* 0x0000001005987819 */ /* 0x000fe400000006ff */
[----:B------:R-:W-:Y:S02]  /*0560*/  CS2R R4, SRZ ;  /* 0x0000000000047805 */ /* 0x000fe4000001ff00 */
[----:B------:R-:W-:-:S02]  /*0570*/  SHF.L.U32 R151, R6, 0x10, RZ ;  /* 0x0000001006977819 */ /* 0x000fc400000006ff */
[----:B------:R-:W-:Y:S02]  /*0580*/  CS2R R6, SRZ ;  /* 0x0000000000067805 */ /* 0x000fe4000001ff00 */
[----:B------:R-:W-:Y:S02]  /*0590*/  SHF.L.U32 R149, R8, 0x10, RZ ;  /* 0x0000001008957819 */ /* 0x000fe400000006ff */
[----:B------:R-:W-:Y:S02]  /*05a0*/  SHF.L.U32 R148, R9, 0x10, RZ ;  /* 0x0000001009947819 */ /* 0x000fe400000006ff */
[----:B------:R-:W-:Y:S02]  /*05b0*/  CS2R R8, SRZ ;  /* 0x0000000000087805 */ /* 0x000fe4000001ff00 */
[----:B------:R-:W-:Y:S02]  /*05c0*/  SHF.L.U32 R146, R11, 0x10, RZ ;  /* 0x000000100b927819 */ /* 0x000fe400000006ff */
[----:B------:R-:W-:-:S02]  /*05d0*/  CS2R R10, SRZ ;  /* 0x00000000000a7805 */ /* 0x000fc4000001ff00 */
[----:B------:R-:W-:Y:S02]  /*05e0*/  SHF.L.U32 R145, R12, 0x10, RZ ;  /* 0x000000100c917819 */ /* 0x000fe400000006ff */
[----:B------:R-:W-:Y:S02]  /*05f0*/  CS2R R12, SRZ ;  /* 0x00000000000c7805 */ /* 0x000fe4000001ff00 */
[----:B------:R-:W-:Y:S02]  /*0600*/  SHF.L.U32 R143, R14, 0x10, RZ ;  /* 0x000000100e8f7819 */ /* 0x000fe400000006ff */
[----:B------:R-:W-:Y:S02]  /*0610*/  SHF.L.U32 R142, R15, 0x10, RZ ;  /* 0x000000100f8e7819 */ /* 0x000fe400000006ff */
[----:B------:R-:W-:Y:S02]  /*0620*/  CS2R R14, SRZ ;  /* 0x00000000000e7805 */ /* 0x000fe4000001ff00 */
        /* <DEDUP_REMOVED lines=8> */
.L_x_3824:
        /* <DEDUP_REMOVED lines=8> */
[----:B------:R4:W5:Y:S01]  /*0730*/  LDG.E R2, desc[UR4][R88.64] ;  /* 0x0000000458027981 */ /* 0x000962000c1e1900 */
[----:B--2---:R-:W-:-:S05]  /*0740*/  IMAD.WIDE R92, R154, 0x4, R92 ;  /* 0x000000049a5c7825 */ /* 0x004fca00078e025c */
[----:B------:R4:W5:Y:S01]  /*0750*/  LDG.E R186, desc[UR4][R92.64] ;  /* 0x000000045cba7981 */ /* 0x000962000c1e1900 */
[----:B0-----:R-:W-:Y:S01]  /*0760*/  IMAD R0, R154, R187, RZ ;  /* 0x000000bb9a007224 */ /* 0x001fe200078e02ff */
[----:B------:R-:W-:-:S04]  /*0770*/  LOP3.LUT R158, R155, 0xff, RZ, 0xc0, !PT ;  /* 0x000000ff9b9e7812 */ /* 0x000fc800078ec0ff */
        /* <DEDUP_REMOVED lines=11> */
[----:B------:R-:W-:Y:S01]  /*0830*/  IMAD.U32 R157, RZ, RZ, UR14 ;  /* 0x0000000eff9d7e24 */ /* 0x000fe2000f8e00ff */
[----:B------:R-:W-:Y:S01]  /*0840*/  MOV R156, UR15 ;  /* 0x0000000f009c7c02 */ /* 0x000fe20008000f00 */
[----:B------:R-:W-:Y:S01]  /*0850*/  HFMA2.MMA R88, -RZ, RZ, 0, 0 ;  /* 0x00000000ff587435 */ /* 0x000fe200000001ff */
[----:B------:R-:W-:Y:S02]  /*0860*/  IMAD.MOV.U32 R90, RZ, RZ, RZ ;  /* 0x000000ffff5a7224 */ /* 0x000fe400078e00ff */
[----:B------:R-:W-:-:S04]  /*0870*/  ISETP.NE.U32.AND P0, PT, R157, RZ, PT ;  /* 0x000000ff9d00720c */ /* 0x000fc80003f05070 */
[----:B------:R-:W-:-:S13]  /*0880*/  ISETP.NE.AND.EX P0, PT, R156, RZ, PT, P0 ;  /* 0x000000ff9c00720c */ /* 0x000fda0003f05300 */
[----:B------:R-:W-:Y:S05]  /*0890*/  @!P0 BRA `(.L_x_3774) ;  /* 0x0000000c00f08947 */ /* 0x000fea0003800000 */
[----:B------:R0:W5:Y:S04]  /*08a0*/  LDG.E.128 R52, desc[UR4][R126.64] ;  /* 0x000000047e347981 */ /* 0x000168000c1e1d00 */
[----:B------:R0:W5:Y:S04]  /*08b0*/  LDG.E.128 R56, desc[UR4][R126.64+0x10] ;  /* 0x000010047e387981 */ /* 0x000168000c1e1d00 */
[----:B------:R0:W5:Y:S04]  /*08c0*/  LDG.E.128 R60, desc[UR4][R124.64] ;  /* 0x000000047c3c7981 */ /* 0x000168000c1e1d00 */
[----:B------:R0:W5:Y:S04]  /*08d0*/  LDG.E.128 R64, desc[UR4][R124.64+0x10] ;  /* 0x000010047c407981 */ /* 0x000168000c1e1d00 */
[----:B------:R0:W5:Y:S04]  /*08e0*/  LDG.E.128 R68, desc[UR4][R128.64] ;  /* 0x0000000480447981 */ /* 0x000168000c1e1d00 */
[----:B------:R0:W5:Y:S01]  /*08f0*/  LDG.E.128 R72, desc[UR4][R128.64+0x10] ;  /* 0x0000100480487981 */ /* 0x000162000c1e1d00 */
[----:B------:R-:W-:-:S02]  /*0900*/  MOV R88, RZ ;  /* 0x000000ff00587202 */ /* 0x000fc40000000f00 */
[----:B------:R-:W-:Y:S01]  /*0910*/  MOV R90, RZ ;  /* 0x000000ff005a7202 */ /* 0x000fe20000000f00 */
[----:B------:R-:W-:Y:S06]  /*0920*/  BRA `(.L_x_3774) ;  /* 0x0000000c00cc7947 */ /* 0x000fec0003800000 */
.L_x_3773:
        /* <DEDUP_REMOVED lines=8> */
[----:B0-----:R-:W-:-:S03]  /*09b0*/  IMAD.WIDE R104, R154, 0x4, R104 ;  /* 0x000000049a687825 */ /* 0x001fc600078e0268 */
[----:B------:R-:W-:Y:S02]  /*09c0*/  IADD3 R107, R3, 0x100, RZ ;  /* 0x00000100036b7810 */ /* 0x000fe40007ffe0ff */
[----:B------:R-:W3:Y:S01]  /*09d0*/  LDG.E R160, desc[UR4][R104.64] ;  /* 0x0000000468a07981 */ /* 0x000ee2000c1e1900 */
[----:B-1----:R-:W-:-:S04]  /*09e0*/  IMAD.WIDE.U32 R156, R161, 0x20, R164 ;  /* 0x00000020a19c7825 */ /* 0x002fc800078e00a4 */
[----:B------:R-:W-:Y:S01]  /*09f0*/  IMAD.WIDE.U32 R162, R159, 0x20, R164 ;  /* 0x000000209fa27825 */ /* 0x000fe200078e00a4 */
[----:B------:R-:W4:Y:S03]  /*0a00*/  LDG.E.128 R88, desc[UR4][R156.64] ;  /* 0x000000049c587981 */ /* 0x000f26000c1e1d00 */
[--C-:B--2---:R-:W-:Y:S01]  /*0a10*/  IMAD.WIDE.U32 R92, R3, 0x10, R116.reuse ;  /* 0x00000010035c7825 */ /* 0x104fe200078e0074 */
[----:B------:R-:W2:Y:S03]  /*0a20*/  LDG.E.128 R100, desc[UR4][R162.64] ;  /* 0x00000004a2647981 */ /* 0x000ea6000c1e1d00 */
[----:B------:R-:W-:Y:S01]  /*0a30*/  IMAD.WIDE.U32 R106, R107, 0x10, R116 ;  /* 0x000000106b6a7825 */ /* 0x000fe200078e0074 */
[----:B------:R-:W2:Y:S04]  /*0a40*/  LDG.E.128 R108, desc[UR4][R162.64+0x10] ;  /* 0x00001004a26c7981 */ /* 0x000ea8000c1e1d00 */
[----:B------:R-:W2:Y:S04]  /*0a50*/  LDG.E.128 R92, desc[UR4][R92.64] ;  /* 0x000000045c5c7981 */ /* 0x000ea8000c1e1d00 */
[----:B------:R-:W2:Y:S01]  /*0a60*/  LDG.E.128 R104, desc[UR4][R106.64] ;  /* 0x000000046a687981 */ /* 0x000ea2000c1e1d00 */
[----:B------:R-:W-:-:S03]  /*0a70*/  IMAD.WIDE.U32 R164, R0, 0x20, R164 ;  /* 0x0000002000a47825 */ /* 0x000fc600078e00a4 */
[----:B------:R0:W2:Y:S04]  /*0a80*/  LDG.E.128 R96, desc[UR4][R156.64+0x10] ;  /* 0x000010049c607981 */ /* 0x0000a8000c1e1d00 */
[----:B------:R-:W2:Y:S01]  /*0a90*/  LDG.E.128 R112, desc[UR4][R164.64] ;  /* 0x00000004a4707981 */ /* 0x000ea2000c1e1d00 */
[----:B------:R-:W-:-:S03]  /*0aa0*/  IADD3 R3, R3, 0x200, RZ ;  /* 0x0000020003037810 */ /* 0x000fc60007ffe0ff */
[----:B------:R4:W2:Y:S02]  /*0ab0*/  LDG.E.128 R120, desc[UR4][R164.64+0x10] ;  /* 0x00001004a4787981 */ /* 0x0008a4000c1e1d00 */
[----:B------:R-:W-:-:S06]  /*0ac0*/  IMAD.WIDE.U32 R116, R3, 0x10, R116 ;  /* 0x0000001003747825 */ /* 0x000fcc00078e0074 */
[----:B------:R-:W2:Y:S01]  /*0ad0*/  LDG.E.128 R116, desc[UR4][R116.64] ;  /* 0x0000000474747981 */ /* 0x000ea2000c1e1d00 */
[----:B0-----:R-:W-:Y:S01]  /*0ae0*/  MOV R157, UR14 ;  /* 0x0000000e009d7c02 */ /* 0x001fe20008000f00 */
[----:B------:R-:W-:-:S03]  /*0af0*/  IMAD.U32 R156, RZ, RZ, UR15 ;  /* 0x0000000fff9c7e24 */ /* 0x000fc6000f8e00ff */
[----:B------:R-:W-:-:S04]  /*0b00*/  ISETP.NE.U32.AND P0, PT, R157, RZ, PT ;  /* 0x000000ff9d00720c */ /* 0x000fc80003f05070 */
[----:B------:R-:W-:-:S13]  /*0b10*/  ISETP.NE.AND.EX P0, PT, R156, RZ, PT, P0 ;  /* 0x000000ff9c00720c */ /* 0x000fda0003f05300 */
[----:B------:R-:W5:Y:S04]  /*0b20*/  @P0 LDG.E.128 R52, desc[UR4][R126.64] ;  /* 0x000000047e340981 */ /* 0x000f68000c1e1d00 */
[----:B------:R-:W5:Y:S04]  /*0b30*/  @P0 LDG.E.128 R56, desc[UR4][R126.64+0x10] ;  /* 0x000010047e380981 */ /* 0x000f68000c1e1d00 */
[----:B------:R-:W5:Y:S04]  /*0b40*/  @P0 LDG.E.128 R60, desc[UR4][R124.64] ;  /* 0x000000047c3c0981 */ /* 0x000f68000c1e1d00 */
[----:B------:R0:W5:Y:S04]  /*0b50*/  @P0 LDG.E.128 R64, desc[UR4][R124.64+0x10] ;  /* 0x000010047c400981 */ /* 0x000168000c1e1d00 */
[----:B------:R-:W5:Y:S04]  /*0b60*/  @P0 LDG.E.128 R68, desc[UR4][R128.64] ;  /* 0x0000000480440981 */ /* 0x000f68000c1e1d00 */
[----:B------:R1:W5:Y:S01]  /*0b70*/  @P0 LDG.E.128 R72, desc[UR4][R128.64+0x10] ;  /* 0x0000100480480981 */ /* 0x000362000c1e1d00 */
[----:B------:R-:W-:-:S04]  /*0b80*/  ISETP.NE.AND P0, PT, R181, RZ, PT ;  /* 0x000000ffb500720c */ /* 0x000fc80003f05270 */
[----:B---3--:R-:W-:-:S05]  /*0b90*/  FSEL R160, R160, RZ, !P0 ;  /* 0x000000ffa0a07208 */ /* 0x008fca0004000000 */
[C---:B----4-:R-:W-:Y:S01]  /*0ba0*/  FADD.FTZ R165, -R160.reuse, R90 ;  /* 0x0000005aa0a57221 */ /* 0x050fe20000010100 */
[C---:B------:R-:W-:Y:S01]  /*0bb0*/  FADD.FTZ R163, -R160.reuse, R89 ;  /* 0x00000059a0a37221 */ /* 0x040fe20000010100 */
[C---:B------:R-:W-:Y:S01]  /*0bc0*/  FADD.FTZ R3, -R160.reuse, R88 ;  /* 0x00000058a0037221 */ /* 0x040fe20000010100 */
[C---:B------:R-:W-:Y:S01]  /*0bd0*/  FADD.FTZ R167, -R160.reuse, R91 ;  /* 0x0000005ba0a77221 */ /* 0x040fe20000010100 */
[C---:B--2---:R-:W-:Y:S01]  /*0be0*/  FADD.FTZ R169, -R160.reuse, R100 ;  /* 0x00000064a0a97221 */ /* 0x044fe20000010100 */
[----:B------:R-:W-:Y:S01]  /*0bf0*/  FADD.FTZ R171, -R160, R102 ;  /* 0x00000066a0ab7221 */ /* 0x000fe20000010100 */
[C---:B------:R-:W-:Y:S02]  /*0c00*/  PRMT R90, R92.reuse, 0x7632, R90 ;  /* 0x000076325c5a7816 */ /* 0x040fe4000000005a */
[----:B------:R-:W-:Y:S02]  /*0c10*/  SHF.L.U32 R92, R92, 0x10, RZ ;  /* 0x000000105c5c7819 */ /* 0x000fe400000006ff */
[----:B0-----:R-:W-:Y:S01]  /*0c20*/  PRMT R124, R93, 0x7632, R124 ;  /* 0x000076325d7c7816 */ /* 0x001fe2000000007c */
[----:B------:R-:W-:Y:S01]  /*0c30*/  IMAD.U32 R179, R107, 0x10000, RZ ;  /* 0x000100006bb37824 */ /* 0x000fe200078e00ff */
[----:B------:R-:W-:-:S02]  /*0c40*/  PRMT R100, R106, 0x7632, R100 ;  /* 0x000076326a647816 */ /* 0x000fc40000000064 */
[----:B------:R-:W-:Y:S01]  /*0c50*/  SHF.L.U32 R176, R106, 0x10, RZ ;  /* 0x000000106ab07819 */ /* 0x000fe200000006ff */
[----:B-----5:R-:W-:Y:S01]  /*0c60*/  FMUL.FTZ R106, R2, R163 ;  /* 0x000000a3026a7220 */ /* 0x020fe20000410000 */
[----:B------:R-:W-:Y:S01]  /*0c70*/  SHF.L.U32 R90, R90, 0x10, RZ ;  /* 0x000000105a5a7819 */ /* 0x000fe200000006ff */
[----:B------:R-:W-:Y:S01]  /*0c80*/  FMUL.FTZ R164, R153, R92 ;  /* 0x0000005c99a47220 */ /* 0x000fe20000410000 */
[----:B------:R-:W-:Y:S02]  /*0c90*/  SHF.L.U32 R93, R93, 0x10, RZ ;  /* 0x000000105d5d7819 */ /* 0x000fe400000006ff */
[----:B------:R-:W-:Y:S01]  /*0ca0*/  PRMT R102, R107, 0x7632, R102 ;  /* 0x000076326b667816 */ /* 0x000fe20000000066 */
[----:B------:R-:W-:Y:S01]  /*0cb0*/  FMUL.FTZ R107, R2, R165 ;  /* 0x000000a5026b7220 */ /* 0x000fe20000410000 */
[----:B------:R-:W-:Y:S01]  /*0cc0*/  FADD.FTZ R173, -R160, R108 ;  /* 0x0000006ca0ad7221 */ /* 0x000fe20000010100 */
[----:B------:R-:W-:Y:S01]  /*0cd0*/  FMUL.FTZ R3, R2, R3 ;  /* 0x0000000302037220 */ /* 0x000fe20000410000 */
[----:B------:R-:W-:Y:S01]  /*0ce0*/  PRMT R125, R94, 0x7632, R125 ;  /* 0x000076325e7d7816 */ /* 0x000fe2000000007d */
[C---:B-1----:R-:W-:Y:S01]  /*0cf0*/  IMAD.U32 R129, R95.reuse, 0x10000, RZ ;  /* 0x000100005f817824 */ /* 0x042fe200078e00ff */
[----:B------:R-:W-:Y:S01]  /*0d00*/  PRMT R126, R95, 0x7632, R126 ;  /* 0x000076325f7e7816 */ /* 0x000fe2000000007e */
[----:B------:R-:W-:Y:S01]  /*0d10*/  FMUL.FTZ R108, R2, R167 ;  /* 0x000000a7026c7220 */ /* 0x000fe20000410000 */
[C---:B------:R-:W-:Y:S01]  /*0d20*/  FADD.FTZ R95, -R160.reuse, R96 ;  /* 0x00000060a05f7221 */ /* 0x040fe20000010100 */
[----:B------:R-:W-:Y:S01]  /*0d30*/  FADD.FTZ R97, -R160, R97 ;  /* 0x00000061a0617221 */ /* 0x000fe20000010100 */
[-C--:B------:R-:W-:Y:S01]  /*0d40*/  FFMA.FTZ R5, R106, R90.reuse, R5 ;  /* 0x0000005a6a057223 */ /* 0x080fe20000010005 */
[----:B------:R-:W-:Y:S01]  /*0d50*/  FADD.FTZ R37, R37, R90 ;  /* 0x0000005a25257221 */ /* 0x000fe20000010000 */
[----:B------:R-:W-:Y:S01]  /*0d60*/  FMUL.FTZ R167, R141, R90 ;  /* 0x0000005a8da77220 */ /* 0x000fe20000410000 */
[-C--:B------:R-:W-:Y:S01]  /*0d70*/  FFMA.FTZ R6, R107, R93.reuse, R6 ;  /* 0x0000005d6b067223 */ /* 0x080fe20000010006 */
[----:B------:R-:W-:Y:S01]  /*0d80*/  FADD.FTZ R38, R38, R93 ;  /* 0x0000005d26267221 */ /* 0x000fe20000010000 */
[----:B------:R-:W-:Y:S01]  /*0d90*/  FMUL.FTZ R166, R152, R93 ;  /* 0x0000005d98a67220 */ /* 0x000fe20000410000 */
[----:B------:R-:W-:Y:S01]  /*0da0*/  FADD.FTZ R90, RZ, R164 ;  /* 0x000000a4ff5a7221 */ /* 0x000fe20000010000 */
[C---:B------:R-:W-:Y:S01]  /*0db0*/  FFMA.FTZ R4, R3.reuse, R92, R4 ;  /* 0x0000005c03047223 */ /* 0x040fe20000010004 */
[----:B------:R-:W-:Y:S01]  /*0dc0*/  FADD.FTZ R36, R36, R92 ;  /* 0x0000005c24247221 */ /* 0x000fe20000010000 */
[----:B------:R-:W-:Y:S01]  /*0dd0*/  FFMA.FTZ R93, R3, R164, RZ ;  /* 0x000000a4035d7223 */ /* 0x000fe200000100ff */
[C---:B------:R-:W-:Y:S01]  /*0de0*/  FADD.FTZ R175, -R160.reuse, R109 ;  /* 0x0000006da0af7221 */ /* 0x040fe20000010100 */
[----:B------:R-:W-:Y:S01]  /*0df0*/  FADD.FTZ R177, -R160, R110 ;  /* 0x0000006ea0b17221 */ /* 0x000fe20000010100 */
[----:B------:R-:W-:Y:S01]  /*0e00*/  SHF.L.U32 R92, R125, 0x10, RZ ;  /* 0x000000107d5c7819 */ /* 0x000fe200000006ff */
[C---:B------:R-:W-:Y:S01]  /*0e10*/  FMUL.FTZ R109, R2.reuse, R95 ;  /* 0x0000005f026d7220 */ /* 0x040fe20000410000 */
[----:B------:R-:W-:Y:S01]  /*0e20*/  FMUL.FTZ R110, R2, R97 ;  /* 0x00000061026e7220 */ /* 0x000fe20000410000 */
[----:B------:R-:W-:Y:S01]  /*0e30*/  SHF.L.U32 R124, R124, 0x10, RZ ;  /* 0x000000107c7c7819 */ /* 0x000fe200000006ff */
[----:B------:R-:W-:Y:S01]  /*0e40*/  FADD.FTZ R95, R90, R167 ;  /* 0x000000a75a5f7221 */ /* 0x000fe20000010000 */
[----:B------:R-:W-:Y:S01]  /*0e50*/  FADD.FTZ R195, -R160, R115 ;  /* 0x00000073a0c37221 */ /* 0x000fe20000010100 */
[----:B------:R-:W-:Y:S01]  /*0e60*/  FFMA.FTZ R90, R106, R167, R93 ;  /* 0x000000a76a5a7223 */ /* 0x000fe2000001005d */
[----:B------:R-:W-:Y:S01]  /*0e70*/  FADD.FTZ R189, -R160, R113 ;  /* 0x00000071a0bd7221 */ /* 0x000fe20000010100 */
[----:B------:R-:W-:Y:S01]  /*0e80*/  FMUL.FTZ R115, R2, R171 ;  /* 0x000000ab02737220 */ /* 0x000fe20000410000 */
[----:B------:R-:W-:Y:S01]  /*0e90*/  SHF.L.U32 R94, R94, 0x10, RZ ;  /* 0x000000105e5e7819 */ /* 0x000fe200000006ff */
[----:B------:R-:W-:Y:S01]  /*0ea0*/  FMUL.FTZ R113, R2, R169 ;  /* 0x000000a902717220 */ /* 0x000fe20000410000 */
[----:B------:R-:W-:Y:S01]  /*0eb0*/  FADD.FTZ R33, R33, R92 ;  /* 0x0000005c21217221 */ /* 0x000fe20000010000 */
[-C--:B------:R-:W-:Y:S01]  /*0ec0*/  FFMA.FTZ R9, R110, R92.reuse, R9 ;  /* 0x0000005c6e097223 */ /* 0x080fe20000010009 */
[----:B------:R-:W-:Y:S01]  /*0ed0*/  FMUL.FTZ R171, R139, R92 ;  /* 0x0000005c8bab7220 */ /* 0x000fe20000410000 */
[----:B------:R-:W-:Y:S01]  /*0ee0*/  FMUL.FTZ R169, R140, R124 ;  /* 0x0000007c8ca97220 */ /* 0x000fe20000410000 */
[----:B------:R-:W-:Y:S01]  /*0ef0*/  FADD.FTZ R92, R95, R166 ;  /* 0x000000a65f5c7221 */ /* 0x000fe20000010000 */
[----:B------:R-:W-:Y:S01]  /*0f00*/  FFMA.FTZ R93, R107, R166, R90 ;  /* 0x000000a66b5d7223 */ /* 0x000fe2000001005a */
[----:B------:R-:W-:-:S02]  /*0f10*/  FMUL.FTZ R168, R151, R94 ;  /* 0x0000005e97a87220 */ /* 0x000fc40000410000 */
[----:B------:R-:W-:Y:S01]  /*0f20*/  FADD.FTZ R95, R92, R169 ;  /* 0x000000a95c5f7221 */ /* 0x000fe20000010000 */
[----:B------:R-:W-:Y:S01]  /*0f30*/  FFMA.FTZ R90, R108, R169, R93 ;  /* 0x000000a96c5a7223 */ /* 0x000fe2000001005d */
[C---:B------:R-:W-:Y:S02]  /*0f40*/  FADD.FTZ R127, -R160.reuse, R98 ;  /* 0x00000062a07f7221 */ /* 0x040fe40000010100 */
[----:B------:R-:W-:Y:S01]  /*0f50*/  FADD.FTZ R92, R95, R168 ;  /* 0x000000a85f5c7221 */ /* 0x000fe20000010000 */
[----:B------:R-:W-:Y:S01]  /*0f60*/  FFMA.FTZ R93, R109, R168, R90 ;  /* 0x000000a86d5d7223 */ /* 0x000fe2000001005a */
[----:B------:R-:W-:Y:S01]  /*0f70*/  FADD.FTZ R183, -R160, R111 ;  /* 0x0000006fa0b77221 */ /* 0x000fe20000010100 */
[----:B------:R-:W-:Y:S02]  /*0f80*/  IMAD.U32 R126, R126, 0x10000, RZ ;  /* 0x000100007e7e7824 */ /* 0x000fe400078e00ff */
[----:B------:R-:W-:Y:S01]  /*0f90*/  FMUL.FTZ R170, R150, R129 ;  /* 0x0000008196aa7220 */ /* 0x000fe20000410000 */
[----:B------:R-:W-:Y:S01]  /*0fa0*/  FADD.FTZ R95, R92, R171 ;  /* 0x000000ab5c5f7221 */ /* 0x000fe20000010000 */
[----:B------:R-:W-:Y:S01]  /*0fb0*/  FADD.FTZ R99, -R160, R99 ;  /* 0x00000063a0637221 */ /* 0x000fe20000010100 */
[----:B------:R-:W-:Y:S01]  /*0fc0*/  FMUL.FTZ R111, R2, R127 ;  /* 0x0000007f026f7220 */ /* 0x000fe20000410000 */
[----:B------:R-:W-:Y:S01]  /*0fd0*/  FFMA.FTZ R90, R110, R171, R93 ;  /* 0x000000ab6e5a7223 */ /* 0x000fe2000001005d */
[----:B------:R-:W-:-:S02]  /*0fe0*/  PRMT R96, R104, 0x7632, R96 ;  /* 0x0000763268607816 */ /* 0x000fc40000000060 */
[C---:B------:R-:W-:Y:S02]  /*0ff0*/  PRMT R182, R117.reuse, 0x7632, R182 ;  /* 0x0000763275b67816 */ /* 0x040fe400000000b6 */
[----:B------:R-:W-:Y:S01]  /*1000*/  SHF.L.U32 R193, R117, 0x10, RZ ;  /* 0x0000001075c17819 */ /* 0x000fe200000006ff */
[----:B------:R-:W-:Y:S01]  /*1010*/  FMUL.FTZ R117, R2, R173 ;  /* 0x000000ad02757220 */ /* 0x000fe20000410000 */
[----:B------:R-:W-:Y:S01]  /*1020*/  SHF.L.U32 R104, R104, 0x10, RZ ;  /* 0x0000001068687819 */ /* 0x000fe200000006ff */
        /* <DEDUP_REMOVED lines=8> */
[----:B------:R-:W-:Y:S01]  /*10b0*/  FADD.FTZ R101, -R160, R101 ;  /* 0x00000065a0657221 */ /* 0x000fe20000010100 */
        /* <DEDUP_REMOVED lines=16> */
[C---:B------:R-:W-:Y:S01]  /*11c0*/  PRMT R88, R119.reuse, 0x7632, R88 ;  /* 0x0000763277587816 */ /* 0x040fe20000000058 */
[----:B------:R-:W-:-:S02]  /*11d0*/  IMAD.U32 R89, R119, 0x10000, RZ ;  /* 0x0001000077597824 */ /* 0x000fc400078e00ff */
[----:B------:R-:W-:Y:S01]  /*11e0*/  FMUL.FTZ R119, R2, R177 ;  /* 0x000000b102777220 */ /* 0x000fe20000410000 */
[----:B------:R-:W-:Y:S01]  /*11f0*/  PRMT R128, R116, 0x7632, R128 ;  /* 0x0000763274807816 */ /* 0x000fe20000000080 */
        /* <DEDUP_REMOVED lines=17> */
[----:B------:R-:W-:-:S02]  /*1310*/  IMAD.U32 R102, R102, 0x10000, RZ ;  /* 0x0001000066667824 */ /* 0x000fc400078e00ff */
[----:B------:R-:W-:Y:S01]  /*1320*/  FADD.FTZ R95, R92, R179 ;  /* 0x000000b35c5f7221 */ /* 0x000fe20000010000 */
[----:B------:R-:W-:Y:S01]  /*1330*/  FFMA.FTZ R90, R118, R179, R93 ;  /* 0x000000b3765a7223 */ /* 0x000fe2000001005d */
[C---:B------:R-:W-:Y:S01]  /*1340*/  FADD.FTZ R197, -R160.reuse, R120 ;  /* 0x00000078a0c57221 */ /* 0x040fe20000010100 */
[----:B------:R-:W-:Y:S01]  /*1350*/  FADD.FTZ R199, -R160, R121 ;  /* 0x00000079a0c77221 */ /* 0x000fe20000010100 */
        /* <DEDUP_REMOVED lines=11> */
[----:B------:R-:W-:Y:S01]  /*1410*/  FADD.FTZ R201, -R160, R122 ;  /* 0x0000007aa0c97221 */ /* 0x000fe20000010100 */
[----:B------:R-:W-:Y:S01]  /*1420*/  FMUL.FTZ R122, R2, R189 ;  /* 0x000000bd027a7220 */ /* 0x000fe20000410000 */
[----:B------:R-:W-:Y:S01]  /*1430*/  FMUL.FTZ R185, R133, R128 ;  /* 0x0000008085b97220 */ /* 0x000fe20000410000 */
[----:B------:R-:W-:Y:S01]  /*1440*/  FADD.FTZ R90, R95, R180 ;  /* 0x000000b45f5a7221 */ /* 0x000fe20000010000 */
[----:B------:R-:W-:Y:S01]  /*1450*/  FFMA.FTZ R93, R121, R180, R92 ;  /* 0x000000b4795d7223 */ /* 0x000fe2000001005c */
[----:B------:R-:W-:Y:S01]  /*1460*/  FADD.FTZ R91, -R160, R123 ;  /* 0x0000007ba05b7221 */ /* 0x000fe20000010100 */
[----:B------:R-:W-:Y:S01]  /*1470*/  SHF.L.U32 R189, R182, 0x10, RZ ;  /* 0x00000010b6bd7819 */ /* 0x000fe200000006ff */
[----:B------:R-:W-:Y:S01]  /*1480*/  FMUL.FTZ R160, R2, R195 ;  /* 0x000000c302a07220 */ /* 0x000fe20000410000 */
[----:B------:R-:W-:-:S02]  /*1490*/  IMAD.U32 R92, R88, 0x10000, RZ ;  /* 0x00010000585c7824 */ /* 0x000fc400078e00ff */
[----:B------:R-:W-:Y:S01]  /*14a0*/  FMUL.FTZ R123, R2, R191 ;  /* 0x000000bf027b7220 */ /* 0x000fe20000410000 */
[----:B------:R-:W-:Y:S01]  /*14b0*/  FMUL.FTZ R182, R144, R193 ;  /* 0x000000c190b67220 */ /* 0x000fe20000410000 */
[----:B------:R-:W-:Y:S01]  /*14c0*/  FADD.FTZ R95, R90, R185 ;  /* 0x000000b95a5f7221 */ /* 0x000fe20000010000 */
[----:B------:R-:W-:Y:S01]  /*14d0*/  FFMA.FTZ R88, R122, R185, R93 ;  /* 0x000000b97a587223 */ /* 0x000fe2000001005d */
[----:B------:R-:W-:Y:S01]  /*14e0*/  FMUL.FTZ R163, R2, R197 ;  /* 0x000000c502a37220 */ /* 0x000fe20000410000 */
[-C--:B------:R-:W-:Y:S01]  /*14f0*/  FFMA.FTZ R47, R160, R189.reuse, R47 ;  /* 0x000000bda02f7223 */ /* 0x080fe2000001002f */
[----:B------:R-:W-:Y:S01]  /*1500*/  FADD.FTZ R23, R23, R189 ;  /* 0x000000bd17177221 */ /* 0x000fe20000010000 */
        /* <DEDUP_REMOVED lines=52> */
[----:B------:R-:W-:-:S07]  /*1850*/  FFMA.FTZ R88, R192, R193, R88 ;  /* 0x000000c1c0587223 */ /* 0x000fce0000010058 */
.L_x_3774:
[----:B------:R-:W-:Y:S05]  /*1860*/  BSYNC B0 ;  /* 0x0000000000007941 */ /* 0x000fea0003800000 */
.L_x_3772:
[----:B------:R-:W-:Y:S01]  /*1870*/  LOP3.LUT P4, RZ, R188, 0xff, RZ, 0xc0, !PT ;  /* 0x000000ffbcff7812 */ /* 0x000fe2000788c0ff */
[----:B------:R-:W-:Y:S01]  /*1880*/  UMOV UR6, 0xffffffff ;  /* 0xffffffff00067882 */ /* 0x000fe20000000000 */
[----:B------:R-:W-:Y:S02]  /*1890*/  SHF.R.U32.HI R89, RZ, 0x5, R155 ;  /* 0x00000005ff597819 */ /* 0x000fe4000001169b */
[----:B------:R-:W-:Y:S02]  /*18a0*/  LOP3.LUT P0, RZ, R155, 0x1f, RZ, 0xc0, !PT ;  /* 0x0000001f9bff7812 */ /* 0x000fe4000780c0ff */
[----:B------:R-:W-:-:S07]  /*18b0*/  LOP3.LUT R91, R89, 0x7fffff8, RZ, 0xc0, !PT ;  /* 0x07fffff8595b7812 */ /* 0x000fce00078ec0ff */
        /* <DEDUP_REMOVED lines=20> */
.L_x_3835:
        /* <DEDUP_REMOVED lines=8> */
[----:B-----5:R-:W-:-:S02]  /*1a80*/  ISETP.GE.AND P5, PT, R186, 0x1, PT ;  /* 0x00000001ba00780c */ /* 0x020fc40003fa6270 */
[----:B------:R-:W-:Y:S02]  /*1a90*/  ISETP.NE.AND P6, PT, R181, RZ, PT ;  /* 0x000000ffb500720c */ /* 0x000fe40003fc5270 */
[C---:B------:R-:W-:Y:S02]  /*1aa0*/  @!P3 ISETP.NE.U32.AND P2, PT, R157.reuse, RZ, PT ;  /* 0x000000ff9d00b20c */ /* 0x040fe40003f45070 */
[----:B------:R-:W-:Y:S02]  /*1ab0*/  @!P3 ISETP.NE.U32.AND P1, PT, R157, RZ, PT ;  /* 0x000000ff9d00b20c */ /* 0x000fe40003f25070 */
[C---:B------:R-:W-:Y:S02]  /*1ac0*/  @!P3 ISETP.NE.AND.EX P2, PT, R156.reuse, RZ, PT, P2 ;  /* 0x000000ff9c00b20c */ /* 0x040fe40003f45320 */
[----:B------:R-:W-:-:S03]  /*1ad0*/  @!P3 ISETP.NE.AND.EX P1, PT, R156, RZ, PT, P1 ;  /* 0x000000ff9c00b20c */ /* 0x000fc60003f25310 */
[----:B0-----:R-:W0:Y:S01]  /*1ae0*/  @P5 LDC R126, c[0x0][0x29c] ;  /* 0x0000a700ff7e5b82 */ /* 0x001e220000000800 */
[----:B------:R-:W-:-:S05]  /*1af0*/  @P5 IADD3 R186, R186, -0x1, RZ ;  /* 0xffffffffbaba5810 */ /* 0x000fca0007ffe0ff */
[----:B------:R-:W-:Y:S01]  /*1b00*/  @P5 IMAD R186, R186, R187, RZ ;  /* 0x000000bbbaba5224 */ /* 0x000fe200078e02ff */
[----:B----4-:R-:W-:Y:S01]  /*1b10*/  LEA R94, R95, R94, 0x18 ;  /* 0x0000005e5f5e7211 */ /* 0x010fe200078ec0ff */
[----:B------:R-:W2:Y:S03]  /*1b20*/  @P5 LDC R129, c[0x0][0x29c] ;  /* 0x0000a700ff815b82 */ /* 0x000ea60000000800 */
[----:B------:R-:W-:Y:S01]  /*1b30*/  @!P0 LEA R124, R92, R94, 0x3 ;  /* 0x0000005e5c7c8211 */ /* 0x000fe200078e18ff */
[----:B------:R-:W-:-:S04]  /*1b40*/  IMAD R125, R91, 0x8, R94 ;  /* 0x000000085b7d7824 */ /* 0x000fc800078e025e */
[----:B------:R3:W-:Y:S01]  /*1b50*/  @!P0 STS.64 [R124+0x6000], R104 ;  /* 0x006000687c008388 */ /* 0x0007e20000000a00 */
[----:B------:R-:W-:Y:S01]  /*1b60*/  BAR.SYNC.DEFER_BLOCKING 0x0 ;  /* 0x0000000000007b1d */ /* 0x000fe20000010000 */
[----:B------:R-:W-:-:S04]  /*1b70*/  ISETP.NE.U32.AND P0, PT, RZ, UR10, PT ;  /* 0x0000000aff007c0c */ /* 0x000fc8000bf05070 */
[----:B------:R-:W-:-:S03]  /*1b80*/  ISETP.NE.AND.EX P0, PT, RZ, UR11, PT, P0 ;  /* 0x0000000bff007c0c */ /* 0x000fc6000bf05300 */
[----:B---3--:R-:W3:Y:S08]  /*1b90*/  @P5 LDC R105, c[0x0][0x29c] ;  /* 0x0000a700ff695b82 */ /* 0x008ef00000000800 */
[----:B------:R-:W4:Y:S01]  /*1ba0*/  @P5 LDC R104, c[0x0][0x29c] ;  /* 0x0000a700ff685b82 */ /* 0x000f220000000800 */
[----:B------:R-:W0:Y:S07]  /*1bb0*/  LDS.128 R92, [R125+0x6000] ;  /* 0x006000007d5c7984 */ /* 0x000e2e0000000c00 */
[----:B------:R-:W2:Y:S01]  /*1bc0*/  @P5 LDC R124, c[0x0][0x29c] ;  /* 0x0000a700ff7c5b82 */ /* 0x000ea20000000800 */
[----:B------:R-:W3:Y:S04]  /*1bd0*/  LDS.128 R96, [R125+0x6010] ;  /* 0x006010007d607984 */ /* 0x000ee80000000c00 */
[----:B------:R-:W4:Y:S04]  /*1be0*/  LDS.128 R100, [R125+0x6020] ;  /* 0x006020007d647984 */ /* 0x000f280000000c00 */
[----:B-1----:R1:W2:Y:S02]  /*1bf0*/  LDS.128 R88, [R125+0x6030] ;  /* 0x006030007d587984 */ /* 0x0022a40000000c00 */
[----:B-1----:R-:W1:Y:S01]  /*1c00*/  @P5 LDC R125, c[0x0][0x29c] ;  /* 0x0000a700ff7d5b82 */ /* 0x002e620000000800 */
[----:B0-----:R-:W-:Y:S01]  /*1c10*/  FADD.FTZ R127, RZ, R92 ;  /* 0x0000005cff7f7221 */ /* 0x001fe20000010000 */
[----:B------:R-:W-:Y:S01]  /*1c20*/  FADD.FTZ R92, RZ, R93 ;  /* 0x0000005dff5c7221 */ /* 0x000fe20000010000 */
[----:B------:R-:W-:-:S02]  /*1c30*/  @!P3 FSEL R93, R52, RZ, P2 ;  /* 0x000000ff345db208 */ /* 0x000fc40001000000 */
[----:B------:R-:W-:Y:S01]  /*1c40*/  FADD.FTZ R127, R94, R127 ;  /* 0x0000007f5e7f7221 */ /* 0x000fe20000010000 */
[----:B------:R-:W-:Y:S02]  /*1c50*/  FADD.FTZ R92, R95, R92 ;  /* 0x0000005c5f5c7221 */ /* 0x000fe40000010000 */
[----:B------:R-:W0:Y:S01]  /*1c60*/  @P5 LDC R94, c[0x0][0x29c] ;  /* 0x0000a700ff5e5b82 */ /* 0x000e220000000800 */
[----:B------:R-:W-:Y:S01]  /*1c70*/  @!P3 ISETP.NE.U32.AND P2, PT, R157, RZ, PT ;  /* 0x000000ff9d00b20c */ /* 0x000fe20003f45070 */
[----:B---3--:R-:W-:Y:S01]  /*1c80*/  FADD.FTZ R127, R127, R96 ;  /* 0x000000607f7f7221 */ /* 0x008fe20000010000 */
[----:B------:R-:W-:-:S03]  /*1c90*/  FADD.FTZ R92, R92, R97 ;  /* 0x000000615c5c7221 */ /* 0x000fc60000010000 */
[----:B------:R-:W-:Y:S01]  /*1ca0*/  FADD.FTZ R127, R98, R127 ;  /* 0x0000007f627f7221 */ /* 0x000fe20000010000 */
[----:B------:R-:W-:Y:S01]  /*1cb0*/  FADD.FTZ R92, R99, R92 ;  /* 0x0000005c635c7221 */ /* 0x000fe20000010000 */
[----:B------:R-:W3:Y:S02]  /*1cc0*/  @P5 LDC.64 R96, c[0x0][0x2f8] ;  /* 0x0000be00ff605b82 */ /* 0x000ee40000000a00 */
[----:B----4-:R-:W-:Y:S01]  /*1cd0*/  FADD.FTZ R127, R127, R100 ;  /* 0x000000647f7f7221 */ /* 0x010fe20000010000 */
[----:B------:R-:W-:-:S03]  /*1ce0*/  FADD.FTZ R92, R92, R101 ;  /* 0x000000655c5c7221 */ /* 0x000fc60000010000 */
[----:B------:R-:W-:Y:S01]  /*1cf0*/  FADD.FTZ R127, R102, R127 ;  /* 0x0000007f667f7221 */ /* 0x000fe20000010000 */
[----:B------:R-:W-:Y:S01]  /*1d00*/  FADD.FTZ R92, R103, R92 ;  /* 0x0000005c675c7221 */ /* 0x000fe20000010000 */
[----:B------:R-:W4:Y:S02]  /*1d10*/  @P0 LDC.64 R98, c[0x0][0x308] ;  /* 0x0000c200ff620b82 */ /* 0x000f240000000a00 */
[----:B--2---:R-:W-:Y:S01]  /*1d20*/  FADD.FTZ R127, R127, R88 ;  /* 0x000000587f7f7221 */ /* 0x004fe20000010000 */
[----:B------:R-:W-:Y:S01]  /*1d30*/  FADD.FTZ R92, R92, R89 ;  /* 0x000000595c5c7221 */ /* 0x000fe20000010000 */
[----:B------:R-:W-:Y:S02]  /*1d40*/  @P5 SHF.R.S32.HI R89, RZ, 0x1f, R186 ;  /* 0x0000001fff595819 */ /* 0x000fe400000114ba */
[----:B------:R-:W-:Y:S01]  /*1d50*/  FADD.FTZ R90, R90, R127 ;  /* 0x0000007f5a5a7221 */ /* 0x000fe20000010000 */
[----:B------:R-:W-:Y:S01]  /*1d60*/  FADD.FTZ R91, R91, R92 ;  /* 0x0000005c5b5b7221 */ /* 0x000fe20000010000 */
[----:B------:R-:W2:Y:S01]  /*1d70*/  @P5 LDC R127, c[0x0][0x29c] ;  /* 0x0000a700ff7f5b82 */ /* 0x000ea20000000800 */
[----:B------:R-:W-:Y:S01]  /*1d80*/  @P5 LEA.HI R89, R89, R186, RZ, 0x3 ;  /* 0x000000ba59595211 */ /* 0x000fe200078f18ff */
[----:B------:R-:W-:Y:S01]  /*1d90*/  FMUL.FTZ R90, R90, UR8 ;  /* 0x000000085a5a7c20 */ /* 0x000fe20008410000 */
[----:B------:R-:W-:-:S04]  /*1da0*/  FMUL.FTZ R101, R91, UR8 ;  /* 0x000000085b657c20 */ /* 0x000fc80008410000 */
[----:B------:R-:W-:Y:S02]  /*1db0*/  FSEL R100, R90, RZ, !P6 ;  /* 0x000000ff5a647208 */ /* 0x000fe40007000000 */
[----:B------:R-:W-:Y:S02]  /*1dc0*/  @!P3 ISETP.NE.U32.AND P6, PT, R157, RZ, PT ;  /* 0x000000ff9d00b20c */ /* 0x000fe40003fc5070 */
[----:B------:R-:W-:Y:S02]  /*1dd0*/  @!P3 FSEL R90, R53, RZ, P1 ;  /* 0x000000ff355ab208 */ /* 0x000fe40000800000 */
[----:B------:R-:W-:Y:S02]  /*1de0*/  @!P3 ISETP.NE.AND.EX P6, PT, R156, RZ, PT, P6 ;  /* 0x000000ff9c00b20c */ /* 0x000fe40003fc5360 */
[----:B------:R-:W-:Y:S02]  /*1df0*/  @!P3 ISETP.NE.U32.AND P1, PT, R157, RZ, PT ;  /* 0x000000ff9d00b20c */ /* 0x000fe40003f25070 */
[----:B------:R-:W-:Y:S01]  /*1e00*/  @!P3 FSEL R95, R54, RZ, P6 ;  /* 0x000000ff365fb208 */ /* 0x000fe20003000000 */
[----:B-1----:R-:W-:Y:S10]  /*1e10*/  @!P3 BRA `(.L_x_3777) ;  /* 0x000000000018b947 */ /* 0x002ff40003800000 */
[----:B------:R-:W-:Y:S01]  /*1e20*/  ISETP.NE.U32.AND P6, PT, R157, RZ, PT ;  /* 0x000000ff9d00720c */ /* 0x000fe20003fc5070 */
[----:B------:R-:W-:-:S03]  /*1e30*/  FFMA.FTZ R91, R3, R101, R100 ;  /* 0x00000065035b7223 */ /* 0x000fc60000010064 */
[----:B------:R-:W-:Y:S01]  /*1e40*/  ISETP.NE.AND.EX P6, PT, R156, RZ, PT, P6 ;  /* 0x000000ff9c00720c */ /* 0x000fe20003fc5360 */
[----:B------:R-:W-:-:S04]  /*1e50*/  FADD.FTZ R91, R164, -R91 ;  /* 0x8000005ba45b7221 */ /* 0x000fc80000010000 */
[----:B------:R-:W-:-:S08]  /*1e60*/  FMUL.FTZ R93, R2, R91 ;  /* 0x0000005b025d7220 */ /* 0x000fd00000410000 */
[----:B------:R-:W-:-:S07]  /*1e70*/  @P6 FADD.FTZ R93, R52, R93 ;  /* 0x0000005d345d6221 */ /* 0x000fce0000010000 */
.L_x_3777:
[----:B------:R-:W-:Y:S05]  /*1e80*/  BSYNC B0 ;  /* 0x0000000000007941 */ /* 0x000fea0003800000 */
.L_x_3776:
[----:B------:R-:W-:Y:S04]  /*1e90*/  BSSY B0, `(.L_x_3778) ;  /* 0x0000008000007945 */ /* 0x000fe80003800000 */
[----:B------:R-:W-:Y:S05]  /*1ea0*/  @!P3 BRA `(.L_x_3779) ;  /* 0x000000000018b947 */ /* 0x000fea0003800000 */
[----:B------:R-:W-:Y:S01]  /*1eb0*/  ISETP.NE.U32.AND P6, PT, R157, RZ, PT ;  /* 0x000000ff9d00720c */ /* 0x000fe20003fc5070 */
[----:B------:R-:W-:-:S03]  /*1ec0*/  FFMA.FTZ R88, R106, R101, R100 ;  /* 0x000000656a587223 */ /* 0x000fc60000010064 */
[----:B------:R-:W-:Y:S01]  /*1ed0*/  ISETP.NE.AND.EX P6, PT, R156, RZ, PT, P6 ;  /* 0x000000ff9c00720c */ /* 0x000fe20003fc5360 */
[----:B------:R-:W-:-:S04]  /*1ee0*/  FADD.FTZ R91, R167, -R88 ;  /* 0x80000058a75b7221 */ /* 0x000fc80000010000 */
[----:B------:R-:W-:-:S08]  /*1ef0*/  FMUL.FTZ R90, R2, R91 ;  /* 0x0000005b025a7220 */ /* 0x000fd00000410000 */
[----:B------:R-:W-:-:S07]  /*1f00*/  @P6 FADD.FTZ R90, R53, R90 ;  /* 0x0000005a355a6221 */ /* 0x000fce0000010000 */
.L_x_3779:
[----:B------:R-:W-:Y:S05]  /*1f10*/  BSYNC B0 ;  /* 0x0000000000007941 */ /* 0x000fea0003800000 */
.L_x_3778:
[----:B------:R-:W-:Y:S01]  /*1f20*/  HFMA2.MMA R103, -RZ, RZ, 0, 0 ;  /* 0x00000000ff677435 */ /* 0x000fe200000001ff */
[----:B0-----:R-:W-:Y:S01]  /*1f30*/  @P5 FMUL.FTZ R88, R93, R94 ;  /* 0x0000005e5d585220 */ /* 0x001fe20000410000 */
[----:B------:R-:W-:Y:S01]  /*1f40*/  @P5 FMUL.FTZ R91, R90, R105 ;  /* 0x000000695a5b5220 */ /* 0x000fe20000410000 */
[----:B------:R-:W-:Y:S01]  /*1f50*/  @!P3 ISETP.NE.AND.EX P2, PT, R156, RZ, PT, P2 ;  /* 0x000000ff9c00b20c */ /* 0x000fe20003f45320 */
[----:B------:R-:W-:Y:S01]  /*1f60*/  BSSY B0, `(.L_x_3780) ;  /* 0x000000d000007945 */ /* 0x000fe20003800000 */
[----:B------:R-:W-:Y:S02]  /*1f70*/  @!P3 ISETP.NE.U32.AND P6, PT, R157, RZ, PT ;  /* 0x000000ff9d00b20c */ /* 0x000fe40003fc5070 */
[----:B------:R-:W-:Y:S02]  /*1f80*/  @P5 LEA.HI.SX32 R103, R89, R158, 0x1d ;  /* 0x0000009e59675211 */ /* 0x000fe400078feaff */
[----:B------:R-:W-:Y:S02]  /*1f90*/  @P5 F2FP.BF16.F32.PACK_AB R88, RZ, R88 ;  /* 0x00000058ff58523e */ /* 0x000fe400000010ff */
[----:B------:R-:W-:-:S02]  /*1fa0*/  @P5 F2FP.BF16.F32.PACK_AB R91, RZ, R91 ;  /* 0x0000005bff5b523e */ /* 0x000fc400000010ff */
[----:B------:R-:W-:Y:S01]  /*1fb0*/  @!P3 FSEL R102, R55, RZ, P2 ;  /* 0x000000ff3766b208 */ /* 0x000fe20001000000 */
[----:B------:R-:W-:Y:S06]  /*1fc0*/  @!P3 BRA `(.L_x_3781) ;  /* 0x000000000018b947 */ /* 0x000fec0003800000 */
[----:B------:R-:W-:Y:S01]  /*1fd0*/  ISETP.NE.U32.AND P2, PT, R157, RZ, PT ;  /* 0x000000ff9d00720c */ /* 0x000fe20003f45070 */
[----:B------:R-:W-:-:S03]  /*1fe0*/  FFMA.FTZ R89, R107, R101, R100 ;  /* 0x000000656b597223 */ /* 0x000fc60000010064 */
[----:B------:R-:W-:Y:S01]  /*1ff0*/  ISETP.NE.AND.EX P2, PT, R156, RZ, PT, P2 ;  /* 0x000000ff9c00720c */ /* 0x000fe20003f45320 */
[----:B------:R-:W-:-:S04]  /*2000*/  FADD.FTZ R89, R166, -R89 ;  /* 0x80000059a6597221 */ /* 0x000fc80000010000 */
[----:B------:R-:W-:-:S08]  /*2010*/  FMUL.FTZ R95, R2, R89 ;  /* 0x00000059025f7220 */ /* 0x000fd00000410000 */
[----:B------:R-:W-:-:S07]  /*2020*/  @P2 FADD.FTZ R95, R54, R95 ;  /* 0x0000005f365f2221 */ /* 0x000fce0000010000 */
.L_x_3781:
[----:B------:R-:W-:Y:S05]  /*2030*/  BSYNC B0 ;  /* 0x0000000000007941 */ /* 0x000fea0003800000 */
.L_x_3780:
        /* <DEDUP_REMOVED lines=8> */
.L_x_3783:
[----:B------:R-:W-:Y:S05]  /*20c0*/  BSYNC B0 ;  /* 0x0000000000007941 */ /* 0x000fea0003800000 */
.L_x_3782:
[----:B------:R-:W-:Y:S01]  /*20d0*/  @!P3 ISETP.NE.U32.AND P2, PT, R157, RZ, PT ;  /* 0x000000ff9d00b20c */ /* 0x000fe20003f45070 */
[----:B------:R-:W-:Y:S01]  /*20e0*/  @P5 FMUL.FTZ R89, R95, R104 ;  /* 0x000000685f595220 */ /* 0x000fe20000410000 */
[----:B------:R-:W-:Y:S01]  /*20f0*/  @P5 FMUL.FTZ R92, R102, R125 ;  /* 0x0000007d665c5220 */ /* 0x000fe20000410000 */
[----:B------:R-:W-:Y:S01]  /*2100*/  @P5 PRMT R76, R88, 0x7610, R76 ;  /* 0x00007610584c5816 */ /* 0x000fe2000000004c */
[----:B------:R-:W-:Y:S01]  /*2110*/  BSSY B0, `(.L_x_3784) ;  /* 0x000000f000007945 */ /* 0x000fe20003800000 */
[----:B------:R-:W-:Y:S02]  /*2120*/  @!P3 ISETP.NE.AND.EX P2, PT, R156, RZ, PT, P2 ;  /* 0x000000ff9c00b20c */ /* 0x000fe40003f45320 */
[----:B------:R-:W-:Y:S02]  /*2130*/  @P5 PRMT R76, R76, 0x5410, R91 ;  /* 0x000054104c4c5816 */ /* 0x000fe4000000005b */
[C---:B------:R-:W-:Y:S02]  /*2140*/  @!P3 ISETP.NE.AND.EX P1, PT, R156.reuse, RZ, PT, P1 ;  /* 0x000000ff9c00b20c */ /* 0x040fe40003f25310 */
[----:B------:R-:W-:-:S02]  /*2150*/  @!P3 ISETP.NE.AND.EX P6, PT, R156, RZ, PT, P6 ;  /* 0x000000ff9c00b20c */ /* 0x000fc40003fc5360 */
[----:B------:R-:W-:Y:S02]  /*2160*/  @P5 F2FP.BF16.F32.PACK_AB R89, RZ, R89 ;  /* 0x00000059ff59523e */ /* 0x000fe400000010ff */
[----:B------:R-:W-:Y:S02]  /*2170*/  @P5 F2FP.BF16.F32.PACK_AB R92, RZ, R92 ;  /* 0x0000005cff5c523e */ /* 0x000fe400000010ff */
        /* <DEDUP_REMOVED lines=8> */
.L_x_3785:
[----:B------:R-:W-:Y:S05]  /*2200*/  BSYNC B0 ;  /* 0x0000000000007941 */ /* 0x000fea0003800000 */
.L_x_3784:
[----:B------:R-:W-:Y:S01]  /*2210*/  BSSY B0, `(.L_x_3786) ;  /* 0x000000a000007945 */ /* 0x000fe20003800000 */
[----:B------:R-:W-:Y:S01]  /*2220*/  @P5 FMUL.FTZ R88, R91, R124 ;  /* 0x0000007c5b585220 */ /* 0x000fe20000410000 */
[----:B------:R-:W-:Y:S02]  /*2230*/  @!P3 FSEL R104, R57, RZ, P1 ;  /* 0x000000ff3968b208 */ /* 0x000fe40000800000 */
[----:B------:R-:W-:Y:S05]  /*2240*/  @!P3 BRA `(.L_x_3787) ;  /* 0x000000000018b947 */ /* 0x000fea0003800000 */
[----:B------:R-:W-:Y:S01]  /*2250*/  ISETP.NE.U32.AND P1, PT, R157, RZ, PT ;  /* 0x000000ff9d00720c */ /* 0x000fe20003f25070 */
[----:B------:R-:W-:-:S03]  /*2260*/  FFMA.FTZ R94, R110, R101, R100 ;  /* 0x000000656e5e7223 */ /* 0x000fc60000010064 */
[----:B------:R-:W-:Y:S01]  /*2270*/  ISETP.NE.AND.EX P1, PT, R156, RZ, PT, P1 ;  /* 0x000000ff9c00720c */ /* 0x000fe20003f25310 */
[----:B------:R-:W-:-:S04]  /*2280*/  FADD.FTZ R105, R171, -R94 ;  /* 0x8000005eab697221 */ /* 0x000fc80000010000 */
[----:B------:R-:W-:-:S08]  /*2290*/  FMUL.FTZ R104, R2, R105 ;  /* 0x0000006902687220 */ /* 0x000fd00000410000 */
[----:B------:R-:W-:-:S07]  /*22a0*/  @P1 FADD.FTZ R104, R57, R104 ;  /* 0x0000006839681221 */ /* 0x000fce0000010000 */
.L_x_3787:
[----:B------:R-:W-:Y:S05]  /*22b0*/  BSYNC B0 ;  /* 0x0000000000007941 */ /* 0x000fea0003800000 */
.L_x_3786:
[----:B------:R-:W-:Y:S01]  /*22c0*/  BSSY B0, `(.L_x_3788) ;  /* 0x000000a000007945 */ /* 0x000fe20003800000 */
[----:B--2---:R-:W-:Y:S01]  /*22d0*/  @P5 FMUL.FTZ R94, R104, R127 ;  /* 0x0000007f685e5220 */ /* 0x004fe20000410000 */
        /* <DEDUP_REMOVED lines=8> */
.L_x_3789:
[----:B------:R-:W-:Y:S05]  /*2360*/  BSYNC B0 ;  /* 0x0000000000007941 */ /* 0x000fea0003800000 */
.L_x_3788:
[----:B------:R-:W-:Y:S01]  /*2370*/  @P5 F2FP.BF16.F32.PACK_AB R88, RZ, R88 ;  /* 0x00000058ff58523e */ /* 0x000fe200000010ff */
[----:B------:R-:W-:Y:S01]  /*2380*/  @P5 FMUL.FTZ R124, R105, R126 ;  /* 0x0000007e697c5220 */ /* 0x000fe20000410000 */
[----:B------:R-:W-:Y:S01]  /*2390*/  ISETP.NE.U32.AND P1, PT, RZ, UR10, PT ;  /* 0x0000000aff007c0c */ /* 0x000fe2000bf25070 */
[----:B------:R-:W-:Y:S01]  /*23a0*/  BSSY B0, `(.L_x_3790) ;  /* 0x0000018000007945 */ /* 0x000fe20003800000 */
[----:B------:R-:W-:Y:S01]  /*23b0*/  @!P3 ISETP.NE.U32.AND P2, PT, R157, RZ, PT ;  /* 0x000000ff9d00b20c */ /* 0x000fe20003f45070 */
[----:B----4-:R-:W-:Y:S01]  /*23c0*/  @P0 IMAD.WIDE.U32 R98, R161, 0x20, R98 ;  /* 0x00000020a1620825 */ /* 0x010fe200078e0062 */
[----:B------:R-:W-:Y:S02]  /*23d0*/  @P5 F2FP.BF16.F32.PACK_AB R94, RZ, R94 ;  /* 0x0000005eff5e523e */ /* 0x000fe400000010ff */
[----:B------:R-:W-:Y:S02]  /*23e0*/  @P5 PRMT R78, R88, 0x7610, R78 ;  /* 0x00007610584e5816 */ /* 0x000fe4000000004e */
[----:B------:R-:W-:-:S02]  /*23f0*/  @P5 PRMT R77, R89, 0x7610, R77 ;  /* 0x00007610594d5816 */ /* 0x000fc4000000004d */
[----:B------:R-:W-:Y:S02]  /*2400*/  ISETP.NE.AND.EX P1, PT, RZ, UR11, PT, P1 ;  /* 0x0000000bff007c0c */ /* 0x000fe4000bf25310 */
[----:B------:R-:W-:Y:S02]  /*2410*/  @P5 F2FP.BF16.F32.PACK_AB R124, RZ, R124 ;  /* 0x0000007cff7c523e */ /* 0x000fe400000010ff */
[----:B------:R-:W-:Y:S02]  /*2420*/  @!P3 ISETP.NE.AND.EX P2, PT, R156, RZ, PT, P2 ;  /* 0x000000ff9c00b20c */ /* 0x000fe40003f45320 */
[----:B------:R-:W-:Y:S02]  /*2430*/  @P5 PRMT R78, R78, 0x5410, R94 ;  /* 0x000054104e4e5816 */ /* 0x000fe4000000005e */
[----:B------:R-:W-:Y:S02]  /*2440*/  @P5 PRMT R77, R77, 0x5410, R92 ;  /* 0x000054104d4d5816 */ /* 0x000fe4000000005c */
[----:B------:R-:W-:-:S02]  /*2450*/  SEL R94, R95, R82, P1 ;  /* 0x000000525f5e7207 */ /* 0x000fc40000800000 */
[----:B------:R-:W-:Y:S02]  /*2460*/  SEL R92, R93, R80, P1 ;  /* 0x000000505d5c7207 */ /* 0x000fe40000800000 */
[----:B------:R-:W-:Y:S02]  /*2470*/  SEL R95, R102, R83, P1 ;  /* 0x00000053665f7207 */ /* 0x000fe40000800000 */
[----:B------:R-:W-:Y:S02]  /*2480*/  @P5 PRMT R79, R124, 0x7610, R79 ;  /* 0x000076107c4f5816 */ /* 0x000fe4000000004f */
[----:B------:R-:W-:Y:S02]  /*2490*/  SEL R93, R90, R81, P1 ;  /* 0x000000515a5d7207 */ /* 0x000fe40000800000 */
        /* <DEDUP_REMOVED lines=8> */
.L_x_3791:
[----:B------:R-:W-:Y:S05]  /*2520*/  BSYNC B0 ;  /* 0x0000000000007941 */ /* 0x000fea0003800000 */
.L_x_3790:
[----:B------:R-:W-:Y:S01]  /*2530*/  @P5 FMUL.FTZ R124, R102, R129 ;  /* 0x00000081667c5220 */ /* 0x000fe20000410000 */
[----:B------:R-:W-:Y:S01]  /*2540*/  SEL R88, R91, R84, P1 ;  /* 0x000000545b587207 */ /* 0x000fe20000800000 */
[----:B---3--:R-:W-:Y:S01]  /*2550*/  @P5 IMAD.WIDE.U32 R96, R103, 0x10, R96 ;  /* 0x0000001067605825 */ /* 0x008fe200078e0060 */
[----:B------:R-:W-:Y:S01]  /*2560*/  SEL R89, R104, R85, P1 ;  /* 0x0000005568597207 */ /* 0x000fe20000800000 */
[----:B------:R-:W-:Y:S01]  /*2570*/  @P0 STG.E.128 desc[UR4][R98.64], R92 ;  /* 0x0000005c62000986 */ /* 0x000fe2000c101d04 */
[----:B------:R-:W-:Y:S01]  /*2580*/  @P5 F2FP.BF16.F32.PACK_AB R124, RZ, R124 ;  /* 0x0000007cff7c523e */ /* 0x000fe200000010ff */
[----:B------:R-:W0:Y:S01]  /*2590*/  @P5 LDC R104, c[0x0][0x29c] ;  /* 0x0000a700ff685b82 */ /* 0x000e220000000800 */
[----:B------:R-:W-:Y:S01]  /*25a0*/  SEL R90, R105, R86, P1 ;  /* 0x00000056695a7207 */ /* 0x000fe20000800000 */
[----:B------:R-:W-:Y:S01]  /*25b0*/  BSSY B0, `(.L_x_3792) ;  /* 0x0000021000007945 */ /* 0x000fe20003800000 */
[----:B------:R-:W-:Y:S02]  /*25c0*/  SEL R91, R102, R87, P1 ;  /* 0x00000057665b7207 */ /* 0x000fe40000800000 */
[----:B------:R-:W-:-:S02]  /*25d0*/  @P5 PRMT R79, R79, 0x5410, R124 ;  /* 0x000054104f4f5816 */ /* 0x000fc4000000007c */
[C---:B------:R-:W-:Y:S01]  /*25e0*/  @!P3 ISETP.NE.U32.AND P6, PT, R157.reuse, RZ, PT ;  /* 0x000000ff9d00b20c */ /* 0x040fe20003fc5070 */
[----:B------:R1:W-:Y:S01]  /*25f0*/  @P0 STG.E.128 desc[UR4][R98.64+0x10], R88 ;  /* 0x0000105862000986 */ /* 0x0003e2000c101d04 */
[----:B------:R-:W2:Y:S01]  /*2600*/  @P5 LDC R105, c[0x0][0x29c] ;  /* 0x0000a700ff695b82 */ /* 0x000ea20000000800 */
[----:B------:R-:W-:Y:S02]  /*2610*/  @!P3 ISETP.NE.U32.AND P2, PT, R157, RZ, PT ;  /* 0x000000ff9d00b20c */ /* 0x000fe40003f45070 */
[----:B------:R3:W-:Y:S01]  /*2620*/  @P5 STG.E.128 desc[UR4][R96.64], R76 ;  /* 0x0000004c60005986 */ /* 0x0007e2000c101d04 */
[C---:B------:R-:W-:Y:S02]  /*2630*/  @!P3 ISETP.NE.AND.EX P6, PT, R156.reuse, RZ, PT, P6 ;  /* 0x000000ff9c00b20c */ /* 0x040fe40003fc5360 */
[----:B------:R-:W-:Y:S02]  /*2640*/  @!P3 ISETP.NE.AND.EX P2, PT, R156, RZ, PT, P2 ;  /* 0x000000ff9c00b20c */ /* 0x000fe40003f45320 */
[----:B------:R-:W4:Y:S08]  /*2650*/  @P5 LDC R124, c[0x0][0x29c] ;  /* 0x0000a700ff7c5b82 */ /* 0x000f300000000800 */
[----:B------:R-:W0:Y:S01]  /*2660*/  @P5 LDC R125, c[0x0][0x29c] ;  /* 0x0000a700ff7d5b82 */ /* 0x000e220000000800 */
[----:B-1----:R-:W-:-:S02]  /*2670*/  @!P3 FSEL R89, R60, RZ, P6 ;  /* 0x000000ff3c59b208 */ /* 0x002fc40003000000 */
[----:B------:R-:W-:Y:S02]  /*2680*/  @!P3 ISETP.NE.U32.AND P6, PT, R157, RZ, PT ;  /* 0x000000ff9d00b20c */ /* 0x000fe40003fc5070 */
[----:B------:R-:W-:Y:S02]  /*2690*/  @!P3 FSEL R90, R61, RZ, P2 ;  /* 0x000000ff3d5ab208 */ /* 0x000fe40001000000 */
[----:B------:R-:W-:Y:S01]  /*26a0*/  @!P3 ISETP.NE.U32.AND P2, PT, R157, RZ, PT ;  /* 0x000000ff9d00b20c */ /* 0x000fe20003f45070 */
[----:B------:R-:W1:Y:S01]  /*26b0*/  @P5 LDC R94, c[0x0][0x29c] ;  /* 0x0000a700ff5e5b82 */ /* 0x000e620000000800 */
[C---:B------:R-:W-:Y:S02]  /*26c0*/  @!P3 ISETP.NE.AND.EX P6, PT, R156.reuse, RZ, PT, P6 ;  /* 0x000000ff9c00b20c */ /* 0x040fe40003fc5360 */
[----:B------:R-:W-:Y:S02]  /*26d0*/  @!P3 ISETP.NE.AND.EX P2, PT, R156, RZ, PT, P2 ;  /* 0x000000ff9c00b20c */ /* 0x000fe40003f45320 */
[----:B------:R-:W-:-:S02]  /*26e0*/  @!P3 FSEL R95, R62, RZ, P6 ;  /* 0x000000ff3e5fb208 */ /* 0x000fc40003000000 */
[----:B------:R-:W-:Y:S01]  /*26f0*/  @!P3 ISETP.NE.U32.AND P6, PT, R157, RZ, PT ;  /* 0x000000ff9d00b20c */ /* 0x000fe20003fc5070 */
[----:B------:R-:W0:Y:S01]  /*2700*/  @P5 LDC R127, c[0x0][0x29c] ;  /* 0x0000a700ff7f5b82 */ /* 0x000e220000000800 */
[----:B------:R-:W-:-:S07]  /*2710*/  @!P3 FSEL R102, R63, RZ, P2 ;  /* 0x000000ff3f66b208 */ /* 0x000fce0001000000 */
[----:B------:R-:W0:Y:S08]  /*2720*/  @P5 LDC R126, c[0x0][0x29c] ;  /* 0x0000a700ff7e5b82 */ /* 0x000e300000000800 */
[----:B------:R-:W0:Y:S08]  /*2730*/  @P5 LDC R129, c[0x0][0x29c] ;  /* 0x0000a700ff815b82 */ /* 0x000e300000000800 */
[----:B------:R-:W0:Y:S01]  /*2740*/  @P0 LDC.64 R98, c[0x0][0x308] ;  /* 0x0000c200ff620b82 */ /* 0x000e220000000a00 */
[----:B--234-:R-:W-:Y:S05]  /*2750*/  @!P3 BRA `(.L_x_3793) ;  /* 0x000000000018b947 */ /* 0x01cfea0003800000 */
[----:B------:R-:W-:Y:S01]  /*2760*/  ISETP.NE.U32.AND P2, PT, R157, RZ, PT ;  /* 0x000000ff9d00720c */ /* 0x000fe20003f45070 */
[----:B------:R-:W-:-:S03]  /*2770*/  FFMA.FTZ R89, R113, R101, R100 ;  /* 0x0000006571597223 */ /* 0x000fc60000010064 */
[----:B------:R-:W-:Y:S01]  /*2780*/  ISETP.NE.AND.EX P2, PT, R156, RZ, PT, P2 ;  /* 0x000000ff9c00720c */ /* 0x000fe20003f45320 */
[----:B------:R-:W-:-:S04]  /*2790*/  FADD.FTZ R89, R172, -R89 ;  /* 0x80000059ac597221 */ /* 0x000fc80000010000 */
[----:B------:R-:W-:-:S08]  /*27a0*/  FMUL.FTZ R89, R2, R89 ;  /* 0x0000005902597220 */ /* 0x000fd00000410000 */
[----:B------:R-:W-:-:S07]  /*27b0*/  @P2 FADD.FTZ R89, R60, R89 ;  /* 0x000000593c592221 */ /* 0x000fce0000010000 */
.L_x_3793:
[----:B------:R-:W-:Y:S05]  /*27c0*/  BSYNC B0 ;  /* 0x0000000000007941 */ /* 0x000fea0003800000 */
.L_x_3792:
        /* <DEDUP_REMOVED lines=8> */
.L_x_3795:
[----:B------:R-:W-:Y:S05]  /*2850*/  BSYNC B0 ;  /* 0x0000000000007941 */ /* 0x000fea0003800000 */
.L_x_3794:
[----:B0-----:R-:W-:Y:S01]  /*2860*/  @P5 FMUL.FTZ R88, R89, R104 ;  /* 0x0000006859585220 */ /* 0x001fe20000410000 */
[----:B------:R-:W-:Y:S01]  /*2870*/  @P5 FMUL.FTZ R91, R90, R105 ;  /* 0x000000695a5b5220 */ /* 0x000fe20000410000 */
[----:B------:R-:W-:Y:S01]  /*2880*/  @!P3 ISETP.NE.AND.EX P6, PT, R156, RZ, PT, P6 ;  /* 0x000000ff9c00b20c */ /* 0x000fe20003fc5360 */
[----:B------:R-:W-:Y:S01]  /*2890*/  BSSY B0, `(.L_x_3796) ;  /* 0x000000c000007945 */ /* 0x000fe20003800000 */
[----:B------:R-:W-:Y:S02]  /*28a0*/  @!P3 ISETP.NE.U32.AND P2, PT, R157, RZ, PT ;  /* 0x000000ff9d00b20c */ /* 0x000fe40003f45070 */
        /* <DEDUP_REMOVED lines=10> */
.L_x_3797:
[----:B------:R-:W-:Y:S05]  /*2950*/  BSYNC B0 ;  /* 0x0000000000007941 */ /* 0x000fea0003800000 */
.L_x_3796:
        /* <DEDUP_REMOVED lines=8> */
.L_x_3799:
[----:B------:R-:W-:Y:S05]  /*29e0*/  BSYNC B0 ;  /* 0x0000000000007941 */ /* 0x000fea0003800000 */
.L_x_3798:
        /* <DEDUP_REMOVED lines=8> */
.L_x_3801:
[----:B------:R-:W-:Y:S05]  /*2a70*/  BSYNC B0 ;  /* 0x0000000000007941 */ /* 0x000fea0003800000 */
.L_x_3800:
[----:B------:R-:W-:Y:S01]  /*2a80*/  @!P3 ISETP.NE.U32.AND P6, PT, R157, RZ, PT ;  /* 0x000000ff9d00b20c */ /* 0x000fe20003fc5070 */
[----:B------:R-:W-:Y:S01]  /*2a90*/  @P5 FMUL.FTZ R92, R95, R124 ;  /* 0x0000007c5f5c5220 */ /* 0x000fe20000410000 */
[----:B------:R-:W-:Y:S01]  /*2aa0*/  @P5 FMUL.FTZ R93, R102, R125 ;  /* 0x0000007d665d5220 */ /* 0x000fe20000410000 */
[----:B------:R-:W-:Y:S01]  /*2ab0*/  @P5 PRMT R76, R88, 0x7610, R76 ;  /* 0x00007610584c5816 */ /* 0x000fe2000000004c */
[----:B------:R-:W-:Y:S01]  /*2ac0*/  BSSY B0, `(.L_x_3802) ;  /* 0x000000f000007945 */ /* 0x000fe20003800000 */
[C---:B------:R-:W-:Y:S01]  /*2ad0*/  @!P3 ISETP.NE.AND.EX P6, PT, R156.reuse, RZ, PT, P6 ;  /* 0x000000ff9c00b20c */ /* 0x040fe20003fc5360 */
[----:B-1----:R-:W-:Y:S01]  /*2ae0*/  @P5 FMUL.FTZ R88, R105, R94 ;  /* 0x0000005e69585220 */ /* 0x002fe20000410000 */
[----:B------:R-:W-:Y:S02]  /*2af0*/  @!P3 ISETP.NE.AND.EX P2, PT, R156, RZ, PT, P2 ;  /* 0x000000ff9c00b20c */ /* 0x000fe40003f45320 */
[----:B------:R-:W-:Y:S02]  /*2b00*/  @P5 PRMT R76, R76, 0x5410, R91 ;  /* 0x000054104c4c5816 */ /* 0x000fe4000000005b */
[----:B------:R-:W-:-:S02]  /*2b10*/  @P5 F2FP.BF16.F32.PACK_AB R92, RZ, R92 ;  /* 0x0000005cff5c523e */ /* 0x000fc400000010ff */
        /* <DEDUP_REMOVED lines=9> */
.L_x_3803:
[----:B------:R-:W-:Y:S05]  /*2bb0*/  BSYNC B0 ;  /* 0x0000000000007941 */ /* 0x000fea0003800000 */
.L_x_3802:
        /* <DEDUP_REMOVED lines=10> */
.L_x_3805:
[----:B------:R-:W-:Y:S05]  /*2c60*/  BSYNC B0 ;  /* 0x0000000000007941 */ /* 0x000fea0003800000 */
.L_x_3804:
[----:B------:R-:W0:Y:S01]  /*2c70*/  @P5 LDC.64 R96, c[0x0][0x2f8] ;  /* 0x0000be00ff605b82 */ /* 0x000e220000000a00 */
[----:B------:R-:W-:Y:S01]  /*2c80*/  @P5 FMUL.FTZ R94, R125, R126 ;  /* 0x0000007e7d5e5220 */ /* 0x000fe20000410000 */
[----:B------:R-:W-:Y:S01]  /*2c90*/  @P5 F2FP.BF16.F32.PACK_AB R88, RZ, R88 ;  /* 0x00000058ff58523e */ /* 0x000fe200000010ff */
[----:B------:R-:W-:Y:S01]  /*2ca0*/  BSSY B0, `(.L_x_3806) ;  /* 0x0000019000007945 */ /* 0x000fe20003800000 */
[----:B------:R-:W-:Y:S01]  /*2cb0*/  @!P3 ISETP.NE.U32.AND P6, PT, R157, RZ, PT ;  /* 0x000000ff9d00b20c */ /* 0x000fe20003fc5070 */
[----:B------:R-:W-:Y:S01]  /*2cc0*/  @P0 IMAD.WIDE.U32 R98, R159, 0x20, R98 ;  /* 0x000000209f620825 */ /* 0x000fe200078e0062 */
[----:B------:R-:W-:Y:S02]  /*2cd0*/  @P5 F2FP.BF16.F32.PACK_AB R94, RZ, R94 ;  /* 0x0000005eff5e523e */ /* 0x000fe400000010ff */
[----:B------:R-:W-:Y:S02]  /*2ce0*/  @P5 PRMT R77, R92, 0x7610, R77 ;  /* 0x000076105c4d5816 */ /* 0x000fe4000000004d */
[----:B------:R-:W-:-:S02]  /*2cf0*/  @P5 F2FP.BF16.F32.PACK_AB R91, RZ, R91 ;  /* 0x0000005bff5b523e */ /* 0x000fc400000010ff */
[----:B------:R-:W-:Y:S02]  /*2d00*/  @P5 PRMT R78, R88, 0x7610, R78 ;  /* 0x00007610584e5816 */ /* 0x000fe4000000004e */
[----:B------:R-:W-:Y:S02]  /*2d10*/  @!P3 ISETP.NE.AND.EX P6, PT, R156, RZ, PT, P6 ;  /* 0x000000ff9c00b20c */ /* 0x000fe40003fc5360 */
[----:B------:R-:W-:Y:S02]  /*2d20*/  @P5 PRMT R79, R94, 0x7610, R79 ;  /* 0x000076105e4f5816 */ /* 0x000fe4000000004f */
[----:B------:R-:W-:Y:S02]  /*2d30*/  SEL R94, R95, R82, P1 ;  /* 0x000000525f5e7207 */ /* 0x000fe40000800000 */
[----:B------:R-:W-:Y:S02]  /*2d40*/  @P5 PRMT R77, R77, 0x5410, R93 ;  /* 0x000054104d4d5816 */ /* 0x000fe4000000005d */
[----:B------:R-:W-:-:S02]  /*2d50*/  SEL R95, R102, R83, P1 ;  /* 0x00000053665f7207 */ /* 0x000fc40000800000 */
[----:B------:R-:W-:Y:S02]  /*2d60*/  @P5 PRMT R78, R78, 0x5410, R91 ;  /* 0x000054104e4e5816 */ /* 0x000fe4000000005b */
[----:B------:R-:W-:Y:S02]  /*2d70*/  @!P3 ISETP.NE.U32.AND P2, PT, R157, RZ, PT ;  /* 0x000000ff9d00b20c */ /* 0x000fe40003f45070 */
[----:B------:R-:W-:Y:S02]  /*2d80*/  @P5 IADD3 R127, R103, 0x100, RZ ;  /* 0x00000100677f5810 */ /* 0x000fe40007ffe0ff */
[----:B------:R-:W-:Y:S02]  /*2d90*/  SEL R92, R89, R80, P1 ;  /* 0x00000050595c7207 */ /* 0x000fe40000800000 */
        /* <DEDUP_REMOVED lines=9> */
.L_x_3807:
[----:B------:R-:W-:Y:S05]  /*2e30*/  BSYNC B0 ;  /* 0x0000000000007941 */ /* 0x000fea0003800000 */
.L_x_3806:
[----:B------:R-:W-:Y:S01]  /*2e40*/  @P5 FMUL.FTZ R124, R102, R129 ;  /* 0x00000081667c5220 */ /* 0x000fe20000410000 */
[----:B------:R-:W-:Y:S01]  /*2e50*/  SEL R88, R105, R84, P1 ;  /* 0x0000005469587207 */ /* 0x000fe20000800000 */
[----:B0-----:R-:W-:Y:S01]  /*2e60*/  @P5 IMAD.WIDE.U32 R96, R127, 0x10, R96 ;  /* 0x000000107f605825 */ /* 0x001fe200078e0060 */
[----:B------:R-:W-:Y:S01]  /*2e70*/  SEL R89, R104, R85, P1 ;  /* 0x0000005568597207 */ /* 0x000fe20000800000 */
[----:B------:R0:W-:Y:S01]  /*2e80*/  @P0 STG.E.128 desc[UR4][R98.64], R92 ;  /* 0x0000005c62000986 */ /* 0x0001e2000c101d04 */
[----:B------:R-:W-:Y:S01]  /*2e90*/  @P5 F2FP.BF16.F32.PACK_AB R124, RZ, R124 ;  /* 0x0000007cff7c523e */ /* 0x000fe200000010ff */
[----:B------:R-:W1:Y:S01]  /*2ea0*/  @P5 LDC R104, c[0x0][0x29c] ;  /* 0x0000a700ff685b82 */ /* 0x000e620000000800 */
[----:B------:R-:W-:Y:S01]  /*2eb0*/  SEL R90, R125, R86, P1 ;  /* 0x000000567d5a7207 */ /* 0x000fe20000800000 */
[----:B------:R-:W-:Y:S01]  /*2ec0*/  BSSY B0, `(.L_x_3808) ;  /* 0x0000021000007945 */ /* 0x000fe20003800000 */
[----:B------:R-:W-:Y:S02]  /*2ed0*/  SEL R91, R102, R87, P1 ;  /* 0x00000057665b7207 */ /* 0x000fe40000800000 */
[----:B------:R-:W-:-:S02]  /*2ee0*/  @P5 PRMT R79, R79, 0x5410, R124 ;  /* 0x000054104f4f5816 */ /* 0x000fc4000000007c */
[----:B------:R-:W-:Y:S01]  /*2ef0*/  @!P3 ISETP.NE.AND.EX P6, PT, R156, RZ, PT, P2 ;  /* 0x000000ff9c00b20c */ /* 0x000fe20003fc5320 */
[----:B------:R2:W-:Y:S01]  /*2f00*/  @P0 STG.E.128 desc[UR4][R98.64+0x10], R88 ;  /* 0x0000105862000986 */ /* 0x0005e2000c101d04 */
[----:B------:R-:W3:Y:S01]  /*2f10*/  @P5 LDC R102, c[0x0][0x29c] ;  /* 0x0000a700ff665b82 */ /* 0x000ee20000000800 */
[C---:B------:R-:W-:Y:S02]  /*2f20*/  @!P3 ISETP.NE.U32.AND P2, PT, R157.reuse, RZ, PT ;  /* 0x000000ff9d00b20c */ /* 0x040fe40003f45070 */
[----:B------:R4:W-:Y:S01]  /*2f30*/  @P5 STG.E.128 desc[UR4][R96.64], R76 ;  /* 0x0000004c60005986 */ /* 0x0009e2000c101d04 */
[----:B------:R-:W-:Y:S02]  /*2f40*/  @!P3 FSEL R105, R68, RZ, P6 ;  /* 0x000000ff4469b208 */ /* 0x000fe40003000000 */
[----:B------:R-:W-:Y:S02]  /*2f50*/  @!P3 ISETP.NE.U32.AND P6, PT, R157, RZ, PT ;  /* 0x000000ff9d00b20c */ /* 0x000fe40003fc5070 */
[----:B0-----:R-:W0:Y:S01]  /*2f60*/  @P5 LDC R93, c[0x0][0x29c] ;  /* 0x0000a700ff5d5b82 */ /* 0x001e220000000800 */
[----:B------:R-:W-:-:S02]  /*2f70*/  @!P3 ISETP.NE.AND.EX P2, PT, R156, RZ, PT, P2 ;  /* 0x000000ff9c00b20c */ /* 0x000fc40003f45320 */
[----:B------:R-:W-:-:S05]  /*2f80*/  @!P3 ISETP.NE.AND.EX P6, PT, R156, RZ, PT, P6 ;  /* 0x000000ff9c00b20c */ /* 0x000fca0003fc5360 */
[----:B------:R-:W0:Y:S01]  /*2f90*/  @P5 LDC R125, c[0x0][0x29c] ;  /* 0x0000a700ff7d5b82 */ /* 0x000e220000000800 */
[----:B--2---:R-:W-:Y:S02]  /*2fa0*/  @!P3 FSEL R90, R69, RZ, P2 ;  /* 0x000000ff455ab208 */ /* 0x004fe40001000000 */
[C---:B------:R-:W-:Y:S02]  /*2fb0*/  @!P3 ISETP.NE.U32.AND P2, PT, R157.reuse, RZ, PT ;  /* 0x000000ff9d00b20c */ /* 0x040fe40003f45070 */
[----:B------:R-:W-:Y:S02]  /*2fc0*/  @!P3 FSEL R91, R70, RZ, P6 ;  /* 0x000000ff465bb208 */ /* 0x000fe40003000000 */
[----:B------:R-:W-:Y:S01]  /*2fd0*/  @!P3 ISETP.NE.U32.AND P6, PT, R157, RZ, PT ;  /* 0x000000ff9d00b20c */ /* 0x000fe20003fc5070 */
[----:B------:R-:W2:Y:S01]  /*2fe0*/  @P5 LDC R98, c[0x0][0x29c] ;  /* 0x0000a700ff625b82 */ /* 0x000ea20000000800 */
[C---:B------:R-:W-:Y:S02]  /*2ff0*/  @!P3 ISETP.NE.AND.EX P2, PT, R156.reuse, RZ, PT, P2 ;  /* 0x000000ff9c00b20c */ /* 0x040fe40003f45320 */
[----:B------:R-:W-:-:S02]  /*3000*/  @!P3 ISETP.NE.AND.EX P6, PT, R156, RZ, PT, P6 ;  /* 0x000000ff9c00b20c */ /* 0x000fc40003fc5360 */
[----:B------:R-:W-:Y:S02]  /*3010*/  @!P3 FSEL R94, R71, RZ, P2 ;  /* 0x000000ff475eb208 */ /* 0x000fe40001000000 */
[----:B------:R-:W-:Y:S01]  /*3020*/  @!P3 ISETP.NE.U32.AND P2, PT, R157, RZ, PT ;  /* 0x000000ff9d00b20c */ /* 0x000fe20003f45070 */
[----:B------:R-:W0:Y:S01]  /*3030*/  @P5 LDC R99, c[0x0][0x29c] ;  /* 0x0000a700ff635b82 */ /* 0x000e220000000800 */
[----:B------:R-:W-:-:S07]  /*3040*/  @!P3 FSEL R95, R72, RZ, P6 ;  /* 0x000000ff485fb208 */ /* 0x000fce0003000000 */
[----:B------:R-:W0:Y:S01]  /*3050*/  @P5 LDC R124, c[0x0][0x29c] ;  /* 0x0000a700ff7c5b82 */ /* 0x000e220000000800 */
[----:B-1--4-:R-:W-:Y:S05]  /*3060*/  @!P3 BRA `(.L_x_3809) ;  /* 0x000000000018b947 */ /* 0x012fea0003800000 */
[----:B------:R-:W-:Y:S01]  /*3070*/  ISETP.NE.U32.AND P6, PT, R157, RZ, PT ;  /* 0x000000ff9d00720c */ /* 0x000fe20003fc5070 */
[----:B------:R-:W-:-:S03]  /*3080*/  FFMA.FTZ R89, R121, R101, R100 ;  /* 0x0000006579597223 */ /* 0x000fc60000010064 */
[----:B------:R-:W-:Y:S01]  /*3090*/  ISETP.NE.AND.EX P6, PT, R156, RZ, PT, P6 ;  /* 0x000000ff9c00720c */ /* 0x000fe20003fc5360 */
[----:B------:R-:W-:-:S04]  /*30a0*/  FADD.FTZ R89, R180, -R89 ;  /* 0x80000059b4597221 */ /* 0x000fc80000010000 */
[----:B------:R-:W-:-:S08]  /*30b0*/  FMUL.FTZ R105, R2, R89 ;  /* 0x0000005902697220 */ /* 0x000fd00000410000 */
[----:B------:R-:W-:-:S07]  /*30c0*/  @P6 FADD.FTZ R105, R68, R105 ;  /* 0x0000006944696221 */ /* 0x000fce0000010000 */
.L_x_3809:
[----:B------:R-:W-:Y:S05]  /*30d0*/  BSYNC B0 ;  /* 0x0000000000007941 */ /* 0x000fea0003800000 */
.L_x_3808:
[----:B------:R-:W-:Y:S01]  /*30e0*/  BSSY B0, `(.L_x_3810) ;  /* 0x0000009000007945 */ /* 0x000fe20003800000 */
[----:B---3--:R-:W-:-:S03]  /*30f0*/  @P5 FMUL.FTZ R88, R105, R102 ;  /* 0x0000006669585220 */ /* 0x008fc60000410000 */
[----:B------:R-:W-:Y:S05]  /*3100*/  @!P3 BRA `(.L_x_3811) ;  /* 0x000000000018b947 */ /* 0x000fea0003800000 */
[----:B------:R-:W-:Y:S01]  /*3110*/  ISETP.NE.U32.AND P6, PT, R157, RZ, PT ;  /* 0x000000ff9d00720c */ /* 0x000fe20003fc5070 */
[----:B------:R-:W-:-:S03]  /*3120*/  FFMA.FTZ R90, R122, R101, R100 ;  /* 0x000000657a5a7223 */ /* 0x000fc60000010064 */
[----:B------:R-:W-:Y:S01]  /*3130*/  ISETP.NE.AND.EX P6, PT, R156, RZ, PT, P6 ;  /* 0x000000ff9c00720c */ /* 0x000fe20003fc5360 */
[----:B------:R-:W-:-:S04]  /*3140*/  FADD.FTZ R89, R185, -R90 ;  /* 0x8000005ab9597221 */ /* 0x000fc80000010000 */
[----:B------:R-:W-:-:S08]  /*3150*/  FMUL.FTZ R90, R2, R89 ;  /* 0x00000059025a7220 */ /* 0x000fd00000410000 */
[----:B------:R-:W-:-:S07]  /*3160*/  @P6 FADD.FTZ R90, R69, R90 ;  /* 0x0000005a455a6221 */ /* 0x000fce0000010000 */
.L_x_3811:
[----:B------:R-:W-:Y:S05]  /*3170*/  BSYNC B0 ;  /* 0x0000000000007941 */ /* 0x000fea0003800000 */
.L_x_3810:
[----:B------:R-:W-:Y:S01]  /*3180*/  BSSY B0, `(.L_x_3812) ;  /* 0x0000009000007945 */ /* 0x000fe20003800000 */
[----:B0-----:R-:W-:-:S03]  /*3190*/  @P5 FMUL.FTZ R89, R90, R93 ;  /* 0x0000005d5a595220 */ /* 0x001fc60000410000 */
[----:B------:R-:W-:Y:S05]  /*31a0*/  @!P3 BRA `(.L_x_3813) ;  /* 0x000000000018b947 */ /* 0x000fea0003800000 */
[----:B------:R-:W-:Y:S01]  /*31b0*/  ISETP.NE.U32.AND P6, PT, R157, RZ, PT ;  /* 0x000000ff9d00720c */ /* 0x000fe20003fc5070 */
[----:B------:R-:W-:-:S03]  /*31c0*/  FFMA.FTZ R91, R123, R101, R100 ;  /* 0x000000657b5b7223 */ /* 0x000fc60000010064 */
[----:B------:R-:W-:Y:S01]  /*31d0*/  ISETP.NE.AND.EX P6, PT, R156, RZ, PT, P6 ;  /* 0x000000ff9c00720c */ /* 0x000fe20003fc5360 */
[----:B------:R-:W-:-:S04]  /*31e0*/  FADD.FTZ R91, R182, -R91 ;  /* 0x8000005bb65b7221 */ /* 0x000fc80000010000 */
[----:B------:R-:W-:-:S08]  /*31f0*/  FMUL.FTZ R91, R2, R91 ;  /* 0x0000005b025b7220 */ /* 0x000fd00000410000 */
[----:B------:R-:W-:-:S07]  /*3200*/  @P6 FADD.FTZ R91, R70, R91 ;  /* 0x0000005b465b6221 */ /* 0x000fce0000010000 */
.L_x_3813:
[----:B------:R-:W-:Y:S05]  /*3210*/  BSYNC B0 ;  /* 0x0000000000007941 */ /* 0x000fea0003800000 */
.L_x_3812:
        /* <DEDUP_REMOVED lines=8> */
.L_x_3815:
[----:B------:R-:W-:Y:S05]  /*32a0*/  BSYNC B0 ;  /* 0x0000000000007941 */ /* 0x000fea0003800000 */
.L_x_3814:
        /* <DEDUP_REMOVED lines=8> */
.L_x_3817:
[----:B------:R-:W-:Y:S05]  /*3330*/  BSYNC B0 ;  /* 0x0000000000007941 */ /* 0x000fea0003800000 */
.L_x_3816:
[----:B------:R-:W-:Y:S01]  /*3340*/  @!P3 ISETP.NE.U32.AND P6, PT, R157, RZ, PT ;  /* 0x000000ff9d00b20c */ /* 0x000fe20003fc5070 */
[----:B------:R-:W-:Y:S01]  /*3350*/  BSSY B0, `(.L_x_3818) ;  /* 0x0000010000007945 */ /* 0x000fe20003800000 */
[----:B--2---:R-:W-:Y:S01]  /*3360*/  @P5 FMUL.FTZ R96, R95, R98 ;  /* 0x000000625f605220 */ /* 0x004fe20000410000 */
[C---:B------:R-:W-:Y:S01]  /*3370*/  @!P3 ISETP.NE.AND.EX P2, PT, R156.reuse, RZ, PT, P2 ;  /* 0x000000ff9c00b20c */ /* 0x040fe20003f45320 */
[----:B------:R-:W-:Y:S01]  /*3380*/  @P5 FMUL.FTZ R92, R91, R104 ;  /* 0x000000685b5c5220 */ /* 0x000fe20000410000 */
[----:B------:R-:W-:Y:S01]  /*3390*/  @!P3 ISETP.NE.AND.EX P6, PT, R156, RZ, PT, P6 ;  /* 0x000000ff9c00b20c */ /* 0x000fe20003fc5360 */
[----:B------:R-:W-:Y:S01]  /*33a0*/  @P5 FMUL.FTZ R93, R94, R125 ;  /* 0x0000007d5e5d5220 */ /* 0x000fe20000410000 */
        /* <DEDUP_REMOVED lines=10> */
.L_x_3819:
[----:B------:R-:W-:Y:S05]  /*3450*/  BSYNC B0 ;  /* 0x0000000000007941 */ /* 0x000fea0003800000 */
.L_x_3818:
        /* <DEDUP_REMOVED lines=10> */
.L_x_3821:
[----:B------:R-:W-:Y:S05]  /*3500*/  BSYNC B0 ;  /* 0x0000000000007941 */ /* 0x000fea0003800000 */
.L_x_3820:
[----:B------:R-:W-:Y:S01]  /*3510*/  @P5 FMUL.FTZ R102, R99, R124 ;  /* 0x0000007c63665220 */ /* 0x000fe20000410000 */
[----:B------:R-:W-:Y:S01]  /*3520*/  @P5 F2FP.BF16.F32.PACK_AB R92, RZ, R92 ;  /* 0x0000005cff5c523e */ /* 0x000fe200000010ff */
[----:B------:R-:W-:Y:S01]  /*3530*/  BSSY B0, `(.L_x_3822) ;  /* 0x000001d000007945 */ /* 0x000fe20003800000 */
[----:B------:R-:W-:Y:S02]  /*3540*/  @P5 F2FP.BF16.F32.PACK_AB R96, RZ, R96 ;  /* 0x00000060ff60523e */ /* 0x000fe400000010ff */
[----:B------:R-:W-:Y:S02]  /*3550*/  @!P3 ISETP.NE.U32.AND P2, PT, R157, RZ, PT ;  /* 0x000000ff9d00b20c */ /* 0x000fe40003f45070 */
[----:B------:R-:W-:Y:S02]  /*3560*/  @P5 F2FP.BF16.F32.PACK_AB R93, RZ, R93 ;  /* 0x0000005dff5d523e */ /* 0x000fe400000010ff */
[----:B------:R-:W-:Y:S02]  /*3570*/  @P5 F2FP.BF16.F32.PACK_AB R97, RZ, R97 ;  /* 0x00000061ff61523e */ /* 0x000fe400000010ff */
[----:B------:R-:W-:-:S02]  /*3580*/  @P5 F2FP.BF16.F32.PACK_AB R102, RZ, R102 ;  /* 0x00000066ff66523e */ /* 0x000fc400000010ff */
[----:B------:R-:W-:Y:S02]  /*3590*/  @!P3 ISETP.NE.AND.EX P2, PT, R156, RZ, PT, P2 ;  /* 0x000000ff9c00b20c */ /* 0x000fe40003f45320 */
[----:B------:R-:W-:Y:S02]  /*35a0*/  @P5 PRMT R76, R88, 0x7610, R76 ;  /* 0x00007610584c5816 */ /* 0x000fe4000000004c */
[----:B------:R-:W-:Y:S02]  /*35b0*/  @P5 PRMT R77, R92, 0x7610, R77 ;  /* 0x000076105c4d5816 */ /* 0x000fe4000000004d */
[----:B------:R-:W-:Y:S02]  /*35c0*/  @P5 PRMT R78, R96, 0x7610, R78 ;  /* 0x00007610604e5816 */ /* 0x000fe4000000004e */
[----:B------:R-:W-:Y:S02]  /*35d0*/  SEL R80, R105, R80, P1 ;  /* 0x0000005069507207 */ /* 0x000fe40000800000 */
[----:B------:R-:W-:-:S02]  /*35e0*/  SEL R81, R90, R81, P1 ;  /* 0x000000515a517207 */ /* 0x000fc40000800000 */
[----:B------:R-:W-:Y:S02]  /*35f0*/  SEL R82, R91, R82, P1 ;  /* 0x000000525b527207 */ /* 0x000fe40000800000 */
[----:B------:R-:W-:Y:S02]  /*3600*/  SEL R83, R94, R83, P1 ;  /* 0x000000535e537207 */ /* 0x000fe40000800000 */
[----:B------:R-:W-:Y:S02]  /*3610*/  SEL R84, R95, R84, P1 ;  /* 0x000000545f547207 */ /* 0x000fe40000800000 */
[----:B------:R-:W-:Y:S02]  /*3620*/  SEL R85, R98, R85, P1 ;  /* 0x0000005562557207 */ /* 0x000fe40000800000 */
[----:B------:R-:W-:Y:S02]  /*3630*/  SEL R86, R99, R86, P1 ;  /* 0x0000005663567207 */ /* 0x000fe40000800000 */
[----:B------:R-:W-:-:S02]  /*3640*/  @P5 PRMT R76, R76, 0x5410, R89 ;  /* 0x000054104c4c5816 */ /* 0x000fc40000000059 */
[----:B------:R-:W-:Y:S02]  /*3650*/  @P5 PRMT R77, R77, 0x5410, R93 ;  /* 0x000054104d4d5816 */ /* 0x000fe4000000005d */
[----:B------:R-:W-:Y:S02]  /*3660*/  @!P3 FSEL R92, R75, RZ, P2 ;  /* 0x000000ff4b5cb208 */ /* 0x000fe40001000000 */
[----:B------:R-:W-:Y:S02]  /*3670*/  @P5 PRMT R78, R78, 0x5410, R97 ;  /* 0x000054104e4e5816 */ /* 0x000fe40000000061 */
[----:B------:R-:W-:Y:S01]  /*3680*/  @P5 PRMT R79, R102, 0x7610, R79 ;  /* 0x00007610664f5816 */ /* 0x000fe2000000004f */
[----:B------:R-:W-:Y:S06]  /*3690*/  @!P3 BRA `(.L_x_3823) ;  /* 0x000000000018b947 */ /* 0x000fec0003800000 */
[----:B------:R-:W-:Y:S01]  /*36a0*/  ISETP.NE.U32.AND P2, PT, R157, RZ, PT ;  /* 0x000000ff9d00720c */ /* 0x000fe20003f45070 */
[----:B------:R-:W-:-:S03]  /*36b0*/  FFMA.FTZ R100, R192, R101, R100 ;  /* 0x00000065c0647223 */ /* 0x000fc60000010064 */
[----:B------:R-:W-:Y:S01]  /*36c0*/  ISETP.NE.AND.EX P2, PT, R156, RZ, PT, P2 ;  /* 0x000000ff9c00720c */ /* 0x000fe20003f45320 */
[----:B------:R-:W-:-:S04]  /*36d0*/  FADD.FTZ R89, R193, -R100 ;  /* 0x80000064c1597221 */ /* 0x000fc80000010000 */
[----:B------:R-:W-:-:S08]  /*36e0*/  FMUL.FTZ R92, R2, R89 ;  /* 0x00000059025c7220 */ /* 0x000fd00000410000 */
[----:B------:R-:W-:-:S07]  /*36f0*/  @P2 FADD.FTZ R92, R75, R92 ;  /* 0x0000005c4b5c2221 */ /* 0x000fce0000010000 */
.L_x_3823:
[----:B------:R-:W-:Y:S05]  /*3700*/  BSYNC B0 ;  /* 0x0000000000007941 */ /* 0x000fea0003800000 */
.L_x_3822:
[----:B------:R-:W0:Y:S01]  /*3710*/  @P5 LDC R93, c[0x0][0x29c] ;  /* 0x0000a700ff5d5b82 */ /* 0x000e220000000800 */
[----:B------:R-:W-:Y:S01]  /*3720*/  @P5 VIADD R103, R103, 0x200 ;  /* 0x0000020067675836 */ /* 0x000fe20000000000 */
[----:B------:R-:W-:Y:S02]  /*3730*/  SEL R87, R92, R87, P1 ;  /* 0x000000575c577207 */ /* 0x000fe40000800000 */
[----:B------:R-:W-:Y:S02]  /*3740*/  IADD3 R154, R154, UR12, RZ ;  /* 0x0000000c9a9a7c10 */ /* 0x000fe4000fffe0ff */
[----:B------:R-:W-:Y:S02]  /*3750*/  SEL R188, RZ, 0x1, P4 ;  /* 0x00000001ffbc7807 */ /* 0x000fe40002000000 */
[----:B------:R-:W1:Y:S08]  /*3760*/  @P0 LDC.64 R90, c[0x0][0x308] ;  /* 0x0000c200ff5a0b82 */ /* 0x000e700000000a00 */
[----:B------:R-:W2:Y:S01]  /*3770*/  @P5 LDC.64 R88, c[0x0][0x2f8] ;  /* 0x0000be00ff585b82 */ /* 0x000ea20000000a00 */
[----:B0-----:R-:W-:-:S05]  /*3780*/  @P5 FMUL.FTZ R2, R92, R93 ;  /* 0x0000005d5c025220 */ /* 0x001fca0000410000 */
[----:B------:R-:W-:Y:S01]  /*3790*/  @P5 F2FP.BF16.F32.PACK_AB R2, RZ, R2 ;  /* 0x00000002ff02523e */ /* 0x000fe200000010ff */
[----:B-1----:R-:W-:-:S03]  /*37a0*/  @P0 IMAD.WIDE.U32 R90, R0, 0x20, R90 ;  /* 0x00000020005a0825 */ /* 0x002fc600078e005a */
[----:B------:R-:W-:Y:S02]  /*37b0*/  @P5 PRMT R79, R79, 0x5410, R2 ;  /* 0x000054104f4f5816 */ /* 0x000fe40000000002 */
[----:B------:R0:W-:Y:S01]  /*37c0*/  @P0 STG.E.128 desc[UR4][R90.64], R80 ;  /* 0x000000505a000986 */ /* 0x0001e2000c101d04 */
[----:B--2---:R-:W-:-:S03]  /*37d0*/  @P5 IMAD.WIDE.U32 R88, R103, 0x10, R88 ;  /* 0x0000001067585825 */ /* 0x004fc600078e0058 */
[----:B------:R0:W-:Y:S01]  /*37e0*/  @P0 STG.E.128 desc[UR4][R90.64+0x10], R84 ;  /* 0x000010545a000986 */ /* 0x0001e2000c101d04 */
[----:B------:R-:W-:-:S03]  /*37f0*/  ISETP.GE.AND P0, PT, R154, UR13, PT ;  /* 0x0000000d9a007c0c */ /* 0x000fc6000bf06270 */
[----:B------:R0:W-:Y:S10]  /*3800*/  @P5 STG.E.128 desc[UR4][R88.64], R76 ;  /* 0x0000004c58005986 */ /* 0x0001f4000c101d04 */
[----:B------:R-:W-:Y:S05]  /*3810*/  @!P0 BRA `(.L_x_3824) ;  /* 0xffffffcc00a48947 */ /* 0x000fea000383ffff */
.L_x_3771:
        /* <DEDUP_REMOVED lines=23> */
.L_x_3775:
[----:B------:R-:W-:Y:S01]  /*3990*/  HFMA2.MMA R98, -RZ, RZ, 0, 9.5367431640625e-07 ;  /* 0x00000010ff627435 */ /* 0x000fe200000001ff */
[----:B------:R-:W-:Y:S01]  /*39a0*/  MOV R101, R90 ;  /* 0x0000005a00657202 */ /* 0x000fe20000000f00 */
[----:B------:R-:W-:Y:S01]  /*39b0*/  IMAD.MOV.U32 R103, RZ, RZ, 0x1f ;  /* 0x0000001fff677424 */ /* 0x000fe200078e00ff */
[----:B------:R-:W-:-:S08]  /*39c0*/  MOV R96, 0xffffffff ;  /* 0xffffffff00607802 */ /* 0x000fd00000000f00 */
[----:B0----5:R-:W-:Y:S05]  /*39d0*/  WARPSYNC.COLLECTIVE R96, `(.L_x_3825) ;  /* 0x0000000060087348 */ /* 0x021fea0003c00000 */
[----:B------:R1:W2:Y:S02]  /*39e0*/  SHFL.DOWN P1, R105, R101, R98, R103 ;  /* 0x0800006265697389 */ /* 0x0002a40000020067 */
[----:B012--5:R-:W-:Y:S01]  /*39f0*/  ENDCOLLECTIVE ;  /* 0x000000000000791b */ /* 0x027fe20003800000 */
.L_x_3825:
[----:B------:R-:W-:Y:S02]  /*3a00*/  MOV R101, R88 ;  /* 0x0000005800657202 */ /* 0x000fe40000000f00 */
[----:B------:R-:W-:-:S07]  /*3a10*/  MOV R93, R105 ;  /* 0x00000069005d7202 */ /* 0x000fce0000000f00 */
[----:B------:R-:W-:Y:S05]  /*3a20*/  WARPSYNC.COLLECTIVE R96, `(.L_x_3826) ;  /* 0x0000000060087348 */ /* 0x000fea0003c00000 */
[----:B------:R0:W1:Y:S02]  /*3a30*/  SHFL.DOWN P1, R105, R101, R98, R103 ;  /* 0x0800006265697389 */ /* 0x0000640000020067 */
[----:B01----:R-:W-:Y:S01]  /*3a40*/  ENDCOLLECTIVE ;  /* 0x000000000000791b */ /* 0x003fe20003800000 */
.L_x_3826:
[----:B------:R-:W-:Y:S01]  /*3a50*/  FADD.FTZ R93, R93, R90 ;  /* 0x0000005a5d5d7221 */ /* 0x000fe20000010000 */
[----:B------:R-:W-:-:S04]  /*3a60*/  HFMA2.MMA R98, -RZ, RZ, 0, 4.76837158203125e-07 ;  /* 0x00000008ff627435 */ /* 0x000fc800000001ff */
[----:B------:R-:W-:Y:S01]  /*3a70*/  MOV R101, R93 ;  /* 0x0000005d00657202 */ /* 0x000fe20000000f00 */
[----:B------:R-:W-:-:S07]  /*3a80*/  IMAD.MOV.U32 R95, RZ, RZ, R105 ;  /* 0x000000ffff5f7224 */ /* 0x000fce00078e0069 */
[----:B------:R-:W-:Y:S05]  /*3a90*/  WARPSYNC.COLLECTIVE R96, `(.L_x_3827) ;  /* 0x0000000060087348 */ /* 0x000fea0003c00000 */
[----:B------:R0:W1:Y:S02]  /*3aa0*/  SHFL.DOWN P1, R105, R101, R98, R103 ;  /* 0x0800006265697389 */ /* 0x0000640000020067 */
[----:B01----:R-:W-:Y:S01]  /*3ab0*/  ENDCOLLECTIVE ;  /* 0x000000000000791b */ /* 0x003fe20003800000 */
.L_x_3827:
[----:B------:R-:W-:-:S04]  /*3ac0*/  FADD.FTZ R95, R95, R88 ;  /* 0x000000585f5f7221 */ /* 0x000fc80000010000 */
[----:B------:R-:W-:Y:S01]  /*3ad0*/  IMAD.MOV.U32 R101, RZ, RZ, R95 ;  /* 0x000000ffff657224 */ /* 0x000fe200078e005f */
[----:B------:R-:W-:-:S07]  /*3ae0*/  MOV R92, R105 ;  /* 0x00000069005c7202 */ /* 0x000fce0000000f00 */
[----:B------:R-:W-:Y:S05]  /*3af0*/  WARPSYNC.COLLECTIVE R96, `(.L_x_3828) ;  /* 0x0000000060087348 */ /* 0x000fea0003c00000 */
[----:B------:R0:W1:Y:S02]  /*3b00*/  SHFL.DOWN P1, R105, R101, R98, R103 ;  /* 0x0800006265697389 */ /* 0x0000640000020067 */
[----:B01----:R-:W-:Y:S01]  /*3b10*/  ENDCOLLECTIVE ;  /* 0x000000000000791b */ /* 0x003fe20003800000 */
.L_x_3828:
[----:B------:R-:W-:Y:S01]  /*3b20*/  FADD.FTZ R92, R93, R92 ;  /* 0x0000005c5d5c7221 */ /* 0x000fe20000010000 */
[----:B------:R-:W-:-:S04]  /*3b30*/  HFMA2.MMA R98, -RZ, RZ, 0, 2.384185791015625e-07 ;  /* 0x00000004ff627435 */ /* 0x000fc800000001ff */
[----:B------:R-:W-:Y:S02]  /*3b40*/  MOV R101, R92 ;  /* 0x0000005c00657202 */ /* 0x000fe40000000f00 */
[----:B------:R-:W-:-:S07]  /*3b50*/  MOV R94, R105 ;  /* 0x00000069005e7202 */ /* 0x000fce0000000f00 */
[----:B------:R-:W-:Y:S05]  /*3b60*/  WARPSYNC.COLLECTIVE R96, `(.L_x_3829) ;  /* 0x0000000060087348 */ /* 0x000fea0003c00000 */
[----:B------:R0:W1:Y:S02]  /*3b70*/  SHFL.DOWN P1, R105, R101, R98, R103 ;  /* 0x0800006265697389 */ /* 0x0000640000020067 */
[----:B01----:R-:W-:Y:S01]  /*3b80*/  ENDCOLLECTIVE ;  /* 0x000000000000791b */ /* 0x003fe20003800000 */
.L_x_3829:
[----:B------:R-:W-:-:S05]  /*3b90*/  FADD.FTZ R94, R95, R94 ;  /* 0x0000005e5f5e7221 */ /* 0x000fca0000010000 */
[----:B------:R-:W-:Y:S01]  /*3ba0*/  MOV R101, R94 ;  /* 0x0000005e00657202 */ /* 0x000fe20000000f00 */
[----:B------:R-:W-:-:S07]  /*3bb0*/  IMAD.MOV.U32 R97, RZ, RZ, R105 ;  /* 0x000000ffff617224 */ /* 0x000fce00078e0069 */
[----:B------:R-:W-:Y:S05]  /*3bc0*/  WARPSYNC.COLLECTIVE R96, `(.L_x_3830) ;  /* 0x0000000060087348 */ /* 0x000fea0003c00000 */
[----:B------:R0:W1:Y:S02]  /*3bd0*/  SHFL.DOWN P1, R105, R101, R98, R103 ;  /* 0x0800006265697389 */ /* 0x0000640000020067 */
[----:B01----:R-:W-:Y:S01]  /*3be0*/  ENDCOLLECTIVE ;  /* 0x000000000000791b */ /* 0x003fe20003800000 */
.L_x_3830:
[----:B------:R-:W-:-:S05]  /*3bf0*/  FADD.FTZ R97, R92, R97 ;  /* 0x000000615c617221 */ /* 0x000fca0000010000 */
[----:B------:R-:W-:Y:S01]  /*3c00*/  MOV R101, R97 ;  /* 0x0000006100657202 */ /* 0x000fe20000000f00 */
[----:B------:R-:W-:Y:S01]  /*3c10*/  IMAD.MOV.U32 R98, RZ, RZ, 0x2 ;  /* 0x00000002ff627424 */ /* 0x000fe200078e00ff */
[----:B------:R-:W-:-:S07]  /*3c20*/  MOV R99, R105 ;  /* 0x0000006900637202 */ /* 0x000fce0000000f00 */
[----:B------:R-:W-:Y:S05]  /*3c30*/  WARPSYNC.COLLECTIVE R96, `(.L_x_3831) ;  /* 0x0000000060087348 */ /* 0x000fea0003c00000 */
[----:B------:R0:W1:Y:S02]  /*3c40*/  SHFL.DOWN P1, R105, R101, R98, R103 ;  /* 0x0800006265697389 */ /* 0x0000640000020067 */
[----:B01----:R-:W-:Y:S01]  /*3c50*/  ENDCOLLECTIVE ;  /* 0x000000000000791b */ /* 0x003fe20003800000 */
.L_x_3831:
[----:B------:R-:W-:-:S05]  /*3c60*/  FADD.FTZ R99, R94, R99 ;  /* 0x000000635e637221 */ /* 0x000fca0000010000 */
[----:B------:R-:W-:Y:S02]  /*3c70*/  MOV R101, R99 ;  /* 0x0000006300657202 */ /* 0x000fe40000000f00 */
[----:B------:R-:W-:-:S07]  /*3c80*/  MOV R88, R105 ;  /* 0x0000006900587202 */ /* 0x000fce0000000f00 */
[----:B------:R-:W-:Y:S05]  /*3c90*/  WARPSYNC.COLLECTIVE R96, `(.L_x_3832) ;  /* 0x0000000060087348 */ /* 0x000fea0003c00000 */
[----:B------:R0:W1:Y:S02]  /*3ca0*/  SHFL.DOWN P1, R105, R101, R98, R103 ;  /* 0x0800006265697389 */ /* 0x0000640000020067 */
[----:B01----:R-:W-:Y:S01]  /*3cb0*/  ENDCOLLECTIVE ;  /* 0x000000000000791b */ /* 0x003fe20003800000 */
.L_x_3832:
[----:B------:R-:W-:Y:S01]  /*3cc0*/  FADD.FTZ R88, R97, R88 ;  /* 0x0000005861587221 */ /* 0x000fe20000010000 */
[----:B------:R-:W-:-:S03]  /*3cd0*/  HFMA2.MMA R98, -RZ, RZ, 0, 5.9604644775390625e-08 ;  /* 0x00000001ff627435 */ /* 0x000fc600000001ff */
[----:B------:R-:W-:Y:S01]  /*3ce0*/  IMAD.MOV.U32 R101, RZ, RZ, R88 ;  /* 0x000000ffff657224 */ /* 0x000fe200078e0058 */
[----:B------:R-:W-:-:S07]  /*3cf0*/  MOV R90, R105 ;  /* 0x00000069005a7202 */ /* 0x000fce0000000f00 */
[----:B------:R-:W-:Y:S05]  /*3d00*/  WARPSYNC.COLLECTIVE R96, `(.L_x_3833) ;  /* 0x0000000060087348 */ /* 0x000fea0003c00000 */
[----:B------:R0:W1:Y:S02]  /*3d10*/  SHFL.DOWN P1, R105, R101, R98, R103 ;  /* 0x0800006265697389 */ /* 0x0000640000020067 */
[----:B01----:R-:W-:Y:S01]  /*3d20*/  ENDCOLLECTIVE ;  /* 0x000000000000791b */ /* 0x003fe20003800000 */
.L_x_3833:
[----:B------:R-:W-:-:S05]  /*3d30*/  FADD.FTZ R90, R99, R90 ;  /* 0x0000005a635a7221 */ /* 0x000fca0000010000 */
[----:B------:R-:W-:Y:S02]  /*3d40*/  MOV R101, R90 ;  /* 0x0000005a00657202 */ /* 0x000fe40000000f00 */
[----:B------:R-:W-:-:S07]  /*3d50*/  MOV R93, R105 ;  /* 0x00000069005d7202 */ /* 0x000fce0000000f00 */
[----:B------:R-:W-:Y:S05]  /*3d60*/  WARPSYNC.COLLECTIVE R96, `(.L_x_3834) ;  /* 0x0000000060087348 */ /* 0x000fea0003c00000 */
[----:B------:R0:W1:Y:S02]  /*3d70*/  SHFL.DOWN P1, R105, R101, R98, R103 ;  /* 0x0800006265697389 */ /* 0x0000640000020067 */
[----:B01----:R-:W-:Y:S01]  /*3d80*/  ENDCOLLECTIVE ;  /* 0x000000000000791b */ /* 0x003fe20003800000 */
.L_x_3834:
[----:B------:R-:W-:Y:S05]  /*3d90*/  BRA `(.L_x_3835) ;  /* 0xffffffdc00187947 */ /* 0x000fea000383ffff */
.L_x_3836:
        /* <DEDUP_REMOVED lines=14> */
.L_x_11322:


//--------------------- .text._ZN10layer_norm13ln_bwd_kernelINS_13Kernel_traitsI13__nv_bfloat16S2_fS2_fjLj6144ELj1ELj1ELj8ELj16ENS_18Kernel_traits_baseILj6144ES2_S2_fS2_fjLj256EEEEELb0ELb1ELb0ELb0EEEvNS_9BwdParamsE --------------------------
	.section	.text._ZN10layer_norm13ln_bwd_kernelINS_13Kernel_traitsI13__nv_bfloat16S2_fS2_fjLj6144ELj1ELj1ELj8ELj16ENS_18Kernel_traits_baseILj6144ES2_S2_fS2_fjLj256EEEEELb0ELb1ELb0ELb0EEEvNS_9BwdParamsE,"ax",@progbits
	.align	128
        .global         _ZN10layer_norm13ln_bwd_kernelINS_13Kernel_traitsI13__nv_bfloat16S2_fS2_fjLj6144ELj1ELj1ELj8ELj16ENS_18Kernel_traits_baseILj6144ES2_S2_fS2_fjLj256EEEEELb0ELb1ELb0ELb0EEEvNS_9BwdParamsE
        .type           _ZN10layer_norm13ln_bwd_kernelINS_13Kernel_traitsI13__nv_bfloat16S2_fS2_fjLj6144ELj1ELj1ELj8ELj16ENS_18Kernel_traits_baseILj6144ES2_S2_fS2_fjLj256EEEEELb0ELb1ELb0ELb0EEEvNS_9BwdParamsE,@function
        .size           _ZN10layer_norm13ln_bwd_kernelINS_13Kernel_traitsI13__nv_bfloat16S2_fS2_fjLj6144ELj1ELj1ELj8ELj16ENS_18Kernel_traits_baseILj6144ES2_S2_fS2_fjLj256EEEEELb0ELb1ELb0ELb0EEEvNS_9BwdParamsE,(.L_x_11323 - _ZN10layer_norm13ln_bwd_kernelINS_13Kernel_traitsI13__nv_bfloat16S2_fS2_fjLj6144ELj1ELj1ELj8ELj16ENS_18Kernel_traits_baseILj6144ES2_S2_fS2_fjLj256EEEEELb0ELb1ELb0ELb0EEEvNS_9BwdParamsE)
        .other          _ZN10layer_norm13ln_bwd_kernelINS_13Kernel_traitsI13__nv_bfloat16S2_fS2_fjLj6144ELj1ELj1ELj8ELj16ENS_18Kernel_traits_baseILj6144ES2_S2_fS2_fjLj256EEEEELb0ELb1ELb0ELb0EEEvNS_9BwdParamsE,@"STO_CUDA_ENTRY STV_DEFAULT"
_ZN10layer_norm13ln_bwd_kernelINS_13Kernel_traitsI13__nv_bfloat16S2_fS2_fjLj6144ELj1ELj1ELj8ELj16ENS_18Kernel_traits_baseILj6144ES2_S2_fS2_fjLj256EEEEELb0ELb1ELb0ELb0EEEvNS_9BwdParamsE:
.text._ZN10layer_norm13ln_bwd_kernelINS_13Kernel_traitsI13__nv_bfloat16S2_fS2_fjLj6144ELj1ELj1ELj8ELj16ENS_18Kernel_traits_baseILj6144ES2_S2_fS2_fjLj256EEEEELb0ELb1ELb0ELb0EEEvNS_9BwdParamsE:
        /* <DEDUP_REMOVED lines=94> */
[----:B------:R-:W0:Y:S01]  /*05e0*/  LDC.U8 R30, c[0x0][0x2a0] ;  /* 0x0000a800ff1e7b82 */ /* 0x000e220000000000 */
[C---:B------:R-:W-:Y:S02]  /*05f0*/  @P1 PRMT R159, R16.reuse, 0x7632, R159 ;  /* 0x00007632109f1816 */ /* 0x040fe4000000009f */
[----:B------:R-:W-:-:S02]  /*0600*/  SHF.L.U32 R13, R16, 0x10, RZ ;  /* 0x00000010100d7819 */ /* 0x000fc400000006ff */
[C---:B------:R-:W-:Y:S02]  /*0610*/  @P1 PRMT R160, R17.reuse, 0x7632, R160 ;  /* 0x0000763211a01816 */ /* 0x040fe400000000a0 */
[----:B------:R-:W-:Y:S02]  /*0620*/  SHF.L.U32 R14, R17, 0x10, RZ ;  /* 0x00000010110e7819 */ /* 0x000fe400000006ff */
[C---:B------:R-:W-:Y:S02]  /*0630*/  @P1 PRMT R162, R19.reuse, 0x7632, R162 ;  /* 0x0000763213a21816 */ /* 0x040fe400000000a2 */
[----:B------:R-:W-:Y:S02]  /*0640*/  SHF.L.U32 R16, R19, 0x10, RZ ;  /* 0x0000001013107819 */ /* 0x000fe400000006ff */
        /* <DEDUP_REMOVED lines=17> */
[----:B------:R-:W-:Y:S02]  /*0760*/  ISETP.NE.U32.AND P0, PT, RZ, UR6, PT ;  /* 0x00000006ff007c0c */ /* 0x000fe4000bf05070 */
[----:B------:R-:W-:Y:S02]  /*0770*/  @P1 PRMT R174, R31, 0x7632, R174 ;  /* 0x000076321fae1816 */ /* 0x000fe400000000ae */
        /* <DEDUP_REMOVED lines=15> */
[----:B------:R-:W-:Y:S02]  /*0870*/  MOV R29, R3 ;  /* 0x00000003001d7202 */ /* 0x000fe40000000f00 */
        /* <DEDUP_REMOVED lines=25> */
.L_x_3851:
[----:B------:R-:W0:Y:S01]  /*0a10*/  LDC.64 R142, c[0x0][0x250] ;  /* 0x00009400ff8e7b82 */ /* 0x000e220000000a00 */
[----:B------:R-:W-:-:S07]  /*0a20*/  SHF.R.S32.HI R2, RZ, 0x1f, R29 ;  /* 0x0000001fff027819 */ /* 0x000fce000001141d */
[----:B------:R-:W1:Y:S08]  /*0a30*/  LDC.64 R144, c[0x0][0x258] ;  /* 0x00009600ff907b82 */ /* 0x000e700000000a00 */
[----:B------:R-:W2:Y:S01]  /*0a40*/  @P0 LDC.64 R140, c[0x0][0x270] ;  /* 0x00009c00ff8c0b82 */ /* 0x000ea20000000a00 */
[----:B0-----:R-:W-:-:S06]  /*0a50*/  IMAD.WIDE R142, R29, 0x4, R142 ;  /* 0x000000041d8e7825 */ /* 0x001fcc00078e028e */
[----:B------:R-:W3:Y:S01]  /*0a60*/  LDG.E R142, desc[UR4][R142.64] ;  /* 0x000000048e8e7981 */ /* 0x000ee2000c1e1900 */
[----:B-1----:R-:W-:-:S05]  /*0a70*/  IMAD.WIDE R144, R29, 0x4, R144 ;  /* 0x000000041d907825 */ /* 0x002fca00078e0290 */
[----:B------:R-:W5:Y:S01]  /*0a80*/  LDG.E R176, desc[UR4][R144.64] ;  /* 0x0000000490b07981 */ /* 0x000f62000c1e1900 */
[----:B--2---:R-:W-:-:S04]  /*0a90*/  @P0 LEA R140, P4, R29, R140, 0x1 ;  /* 0x0000008c1d8c0211 */ /* 0x004fc800078808ff */
[C---:B------:R-:W-:Y:S02]  /*0aa0*/  @P0 LEA.HI.X R141, R29.reuse, R141, R2, 0x1, P4 ;  /* 0x0000008d1d8d0211 */ /* 0x040fe400020f0c02 */
[----:B------:R-:W-:Y:S01]  /*0ab0*/  MOV R2, UR13 ;  /* 0x0000000d00027c02 */ /* 0x000fe20008000f00 */
[----:B------:R-:W-:Y:S01]  /*0ac0*/  BSSY B0, `(.L_x_3838) ;  /* 0x0000060000007945 */ /* 0x000fe20003800000 */
[----:B------:R-:W-:Y:S01]  /*0ad0*/  ISETP.NE.AND P5, PT, R30, RZ, PT ;  /* 0x000000ff1e00720c */ /* 0x000fe20003fa5270 */
[----:B------:R0:W5:Y:S02]  /*0ae0*/  @P0 LDG.E.U16 R153, desc[UR4][R140.64] ;  /* 0x000000048c990981 */ /* 0x000164000c1e1500 */
[----:B------:R-:W-:-:S05]  /*0af0*/  IMAD R4, R29, R2, RZ ;  /* 0x000000021d047224 */ /* 0x000fca00078e02ff */
[----:B------:R-:W-:-:S04]  /*0b00*/  SHF.R.S32.HI R147, RZ, 0x1f, R4 ;  /* 0x0000001fff937819 */ /* 0x000fc80000011404 */
[----:B------:R-:W-:Y:S02]  /*0b10*/  LEA.HI R147, R147, R4, RZ, 0x3 ;  /* 0x0000000493937211 */ /* 0x000fe400078f18ff */
[----:B------:R-:W-:-:S04]  /*0b20*/  LOP3.LUT R4, R0, 0xff, RZ, 0xc0, !PT ;  /* 0x000000ff00047812 */ /* 0x000fc800078ec0ff */
[----:B------:R-:W-:Y:S02]  /*0b30*/  LEA.HI.SX32 R175, R147, R4, 0x1d ;  /* 0x0000000493af7211 */ /* 0x000fe400078feaff */
[----:B------:R-:W-:Y:S02]  /*0b40*/  MOV R197, RZ ;  /* 0x000000ff00c57202 */ /* 0x000fe40000000f00 */
[----:B------:R-:W-:Y:S02]  /*0b50*/  MOV R228, RZ ;  /* 0x000000ff00e47202 */ /* 0x000fe40000000f00 */
[----:B0-----:R-:W-:Y:S02]  /*0b60*/  P2R R140, PR, RZ, 0x20 ;  /* 0x00000020ff8c7803 */ /* 0x001fe40000000000 */
[----:B------:R-:W-:Y:S02]  /*0b70*/  MOV R225, R175 ;  /* 0x000000af00e17202 */ /* 0x000fe40000000f00 */
[----:B---3--:R-:W-:Y:S01]  /*0b80*/  FSEL R196, R142, RZ, !P5 ;  /* 0x000000ff8ec47208 */ /* 0x008fe20006800000 */
[----:B------:R-:W-:Y:S06]  /*0b90*/  @!P3 BRA `(.L_x_3839) ;  /* 0x000000040048b947 */ /* 0x000fec0003800000 */
        /* <DEDUP_REMOVED lines=24> */
[----:B------:R-:W-:Y:S01]  /*0d20*/  FMUL.FTZ R226, R5, R148 ;  /* 0x0000009405e27220 */ /* 0x000fe20000410000 */
[----:B------:R-:W-:Y:S02]  /*0d30*/  PRMT R146, R149, 0x7632, R146 ;  /* 0x0000763295927816 */ /* 0x000fe40000000092 */
[C---:B------:R-:W-:Y:S02]  /*0d40*/  PRMT R154, R151.reuse, 0x7632, R154 ;  /* 0x00007632979a7816 */ /* 0x040fe4000000009a */
[----:B------:R-:W-:Y:S01]  /*0d50*/  SHF.L.U32 R211, R151, 0x10, RZ ;  /* 0x0000001097d37819 */ /* 0x000fe200000006ff */
[C---:B------:R-:W-:Y:S01]  /*0d60*/  FADD.FTZ R151, -R196.reuse, R141 ;  /* 0x0000008dc4977221 */ /* 0x040fe20000010100 */
[----:B------:R-:W-:Y:S01]  /*0d70*/  SHF.L.U32 R149, R149, 0x10, RZ ;  /* 0x0000001095957819 */ /* 0x000fe200000006ff */
[----:B------:R-:W-:Y:S01]  /*0d80*/  FMUL.FTZ R222, R31, R144 ;  /* 0x000000901fde7220 */ /* 0x000fe20000410000 */
[----:B------:R-:W-:Y:S01]  /*0d90*/  FADD.FTZ R141, RZ, R226 ;  /* 0x000000e2ff8d7221 */ /* 0x000fe20000010000 */
[----:B------:R-:W-:Y:S01]  /*0da0*/  FFMA.FTZ R143, R3, R226, RZ ;  /* 0x000000e2038f7223 */ /* 0x000fe200000100ff */
[----:B------:R-:W-:Y:S01]  /*0db0*/  FADD.FTZ R213, -R196, R142 ;  /* 0x0000008ec4d57221 */ /* 0x000fe20000010100 */
        /* <DEDUP_REMOVED lines=26> */
[CC--:B------:R-:W-:Y:S01]  /*0f60*/  FFMA.FTZ R102, R213.reuse, R211.reuse, R102 ;  /* 0x000000d3d5667223 */ /* 0x0c0fe20000010066 */
        /* <DEDUP_REMOVED lines=21> */
.L_x_3839:
[----:B------:R-:W-:Y:S05]  /*10c0*/  BSYNC B0 ;  /* 0x0000000000007941 */ /* 0x000fea0003800000 */
.L_x_3838:
[----:B------:R-:W-:Y:S04]  /*10d0*/  BSSY B0, `(.L_x_3840) ;  /* 0x0000054000007945 */ /* 0x000fe80003800000 */
[----:B------:R-:W-:Y:S05]  /*10e0*/  @!P2 BRA `(.L_x_3841) ;  /* 0x000000040048a947 */ /* 0x000fea0003800000 */
[----:B------:R-:W0:Y:S01]  /*10f0*/  LDC.64 R144, c[0x0][0x2b8] ;  /* 0x0000ae00ff907b82 */ /* 0x000e220000000a00 */
[----:B------:R-:W-:-:S04]  /*1100*/  LEA R178, P4, R225, UR10, 0x5 ;  /* 0x0000000ae1b27c11 */ /* 0x000fc8000f8828ff */
[----:B------:R-:W-:-:S05]  /*1110*/  LEA.HI.X R179, R225, UR11, RZ, 0x5, P4 ;  /* 0x0000000be1b37c11 */ /* 0x000fca000a0f2cff */
[----:B------:R-:W2:Y:S04]  /*1120*/  LDG.E.128 R140, desc[UR4][R178.64] ;  /* 0x00000004b28c7981 */ /* 0x000ea8000c1e1d00 */
[----:B------:R1:W3:Y:S01]  /*1130*/  LDG.E.128 R148, desc[UR4][R178.64+0x10] ;  /* 0x00001004b2947981 */ /* 0x0002e2000c1e1d00 */
        /* <DEDUP_REMOVED lines=11> */
[C---:B------:R-:W-:Y:S01]  /*11f0*/  FADD.FTZ R141, -R196.reuse, R141 ;  /* 0x0000008dc48d7221 */ /* 0x040fe20000010100 */
[----:B------:R-:W-:Y:S01]  /*1200*/  FADD.FTZ R143, -R196, R143 ;  /* 0x0000008fc48f7221 */ /* 0x000fe20000010100 */
[----:B-1---5:R-:W-:-:S02]  /*1210*/  FMUL.FTZ R179, R176, R181 ;  /* 0x000000b5b0b37220 */ /* 0x022fc40000410000 */
[C---:B------:R-:W-:Y:S01]  /*1220*/  FMUL.FTZ R210, R176.reuse, R141 ;  /* 0x0000008db0d27220 */ /* 0x040fe20000410000 */
[----:B------:R-:W-:Y:S01]  /*1230*/  FMUL.FTZ R206, R176, R143 ;  /* 0x0000008fb0ce7220 */ /* 0x000fe20000410000 */
[C---:B----4-:R-:W-:Y:S02]  /*1240*/  PRMT R140, R144.reuse, 0x7632, R140 ;  /* 0x00007632908c7816 */ /* 0x050fe4000000008c */
[----:B------:R-:W-:Y:S02]  /*1250*/  SHF.L.U32 R144, R144, 0x10, RZ ;  /* 0x0000001090907819 */ /* 0x000fe400000006ff */
[----:B------:R-:W-:Y:S02]  /*1260*/  PRMT R142, R145, 0x7632, R142 ;  /* 0x00007632918e7816 */ /* 0x000fe4000000008e */
[----:B------:R-:W-:Y:S01]  /*1270*/  SHF.L.U32 R140, R140, 0x10, RZ ;  /* 0x000000108c8c7819 */ /* 0x000fe200000006ff */
[----:B------:R-:W-:Y:S01]  /*1280*/  FMUL.FTZ R212, R9, R144 ;  /* 0x0000009009d47220 */ /* 0x000fe20000410000 */
[----:B------:R-:W-:-:S02]  /*1290*/  SHF.L.U32 R145, R145, 0x10, RZ ;  /* 0x0000001091917819 */ /* 0x000fc400000006ff */
[----:B------:R-:W-:Y:S01]  /*12a0*/  SHF.L.U32 R142, R142, 0x10, RZ ;  /* 0x000000108e8e7819 */ /* 0x000fe200000006ff */
[----:B------:R-:W-:Y:S01]  /*12b0*/  FADD.FTZ R197, R197, R212 ;  /* 0x000000d4c5c57221 */ /* 0x000fe20000010000 */
[----:B------:R-:W-:Y:S01]  /*12c0*/  FMUL.FTZ R208, R35, R140 ;  /* 0x0000008c23d07220 */ /* 0x000fe20000410000 */
        /* <DEDUP_REMOVED lines=13> */
[----:B---3--:R-:W-:Y:S01]  /*13a0*/  FADD.FTZ R201, -R196, R148 ;  /* 0x00000094c4c97221 */ /* 0x008fe20000010100 */
[----:B------:R-:W-:Y:S01]  /*13b0*/  FFMA.FTZ R141, R207, R205, R142 ;  /* 0x000000cdcf8d7223 */ /* 0x000fe2000001008e */
[----:B------:R-:W-:Y:S01]  /*13c0*/  FADD.FTZ R72, R72, R144 ;  /* 0x0000009048487221 */ /* 0x000fe20000010000 */
[----:B------:R-:W-:Y:S01]  /*13d0*/  FFMA.FTZ R96, R179, R144, R96 ;  /* 0x00000090b3607223 */ /* 0x000fe20000010060 */
[----:B------:R-:W-:Y:S01]  /*13e0*/  SHF.L.U32 R144, R178, 0x10, RZ ;  /* 0x00000010b2907819 */ /* 0x000fe200000006ff */
[----:B------:R-:W-:Y:S01]  /*13f0*/  FADD.FTZ R143, R140, R203 ;  /* 0x000000cb8c8f7221 */ /* 0x000fe20000010000 */
[----:B------:R-:W-:Y:S01]  /*1400*/  FADD.FTZ R149, -R196, R149 ;  /* 0x00000095c4957221 */ /* 0x000fe20000010100 */
[----:B------:R-:W-:Y:S01]  /*1410*/  FMUL.FTZ R201, R176, R201 ;  /* 0x000000c9b0c97220 */ /* 0x000fe20000410000 */
[----:B------:R-:W-:Y:S01]  /*1420*/  FMUL.FTZ R178, R11, R146 ;  /* 0x000000920bb27220 */ /* 0x000fe20000410000 */
[----:B------:R-:W-:Y:S01]  /*1430*/  FFMA.FTZ R140, R206, R203, R141 ;  /* 0x000000cbce8c7223 */ /* 0x000fe2000001008d */
[C---:B0-----:R-:W-:Y:S01]  /*1440*/  PRMT R154, R147.reuse, 0x7632, R154 ;  /* 0x00007632939a7816 */ /* 0x041fe2000000009a */
[----:B------:R-:W-:Y:S01]  /*1450*/  FMUL.FTZ R180, R176, R149 ;  /* 0x00000095b0b47220 */ /* 0x000fe20000410000 */
[----:B------:R-:W-:Y:S01]  /*1460*/  SHF.L.U32 R155, R147, 0x10, RZ ;  /* 0x00000010939b7819 */ /* 0x000fe200000006ff */
[----:B------:R-:W-:Y:S01]  /*1470*/  FADD.FTZ R147, -R196, R150 ;  /* 0x00000096c4937221 */ /* 0x000fe20000010100 */
        /* <DEDUP_REMOVED lines=22> */
[C---:B------:R-:W-:Y:S01]  /*15e0*/  FFMA.FTZ R95, R186.reuse, R154, R95 ;  /* 0x0000009aba5f7223 */ /* 0x040fe2000001005f */
[----:B------:R-:W-:Y:S01]  /*15f0*/  FADD.FTZ R197, R143, R184 ;  /* 0x000000b88fc57221 */ /* 0x000fe20000010000 */
[----:B------:R-:W-:-:S07]  /*1600*/  FFMA.FTZ R228, R186, R184, R141 ;  /* 0x000000b8bae47223 */ /* 0x000fce000001008d */
.L_x_3841:
[----:B------:R-:W-:Y:S05]  /*1610*/  BSYNC B0 ;  /* 0x0000000000007941 */ /* 0x000fea0003800000 */
.L_x_3840:
        /* <DEDUP_REMOVED lines=17> */
[C---:B------:R-:W-:Y:S01]  /*1730*/  FADD.FTZ R141, -R196.reuse, R141 ;  /* 0x0000008dc48d7221 */ /* 0x040fe20000010100 */
[----:B------:R-:W-:Y:S01]  /*1740*/  FADD.FTZ R191, -R196, R143 ;  /* 0x0000008fc4bf7221 */ /* 0x000fe20000010100 */
[----:B-----5:R-:W-:Y:S01]  /*1750*/  FMUL.FTZ R177, R176, R177 ;  /* 0x000000b1b0b17220 */ /* 0x020fe20000410000 */
[----:B---3--:R-:W-:Y:S01]  /*1760*/  FADD.FTZ R187, -R196, R148 ;  /* 0x00000094c4bb7221 */ /* 0x008fe20000010100 */
[----:B------:R-:W-:Y:S01]  /*1770*/  FMUL.FTZ R194, R176, R141 ;  /* 0x0000008db0c27220 */ /* 0x000fe20000410000 */
[----:B----4-:R-:W-:-:S02]  /*1780*/  PRMT R140, R144, 0x7632, R140 ;  /* 0x00007632908c7816 */ /* 0x010fc4000000008c */
[----:B------:R-:W-:Y:S02]  /*1790*/  SHF.L.U32 R144, R144, 0x10, RZ ;  /* 0x0000001090907819 */ /* 0x000fe400000006ff */
[----:B------:R-:W-:Y:S02]  /*17a0*/  PRMT R189, R146, 0x7632, R189 ;  /* 0x0000763292bd7816 */ /* 0x000fe400000000bd */
[----:B------:R-:W-:Y:S01]  /*17b0*/  SHF.L.U32 R142, R140, 0x10, RZ ;  /* 0x000000108c8e7819 */ /* 0x000fe200000006ff */
[----:B------:R-:W-:Y:S01]  /*17c0*/  FMUL.FTZ R188, R13, R144 ;  /* 0x000000900dbc7220 */ /* 0x000fe20000410000 */
[----:B------:R-:W-:Y:S02]  /*17d0*/  PRMT R143, R145, 0x7632, R143 ;  /* 0x00007632918f7816 */ /* 0x000fe4000000008f */
[----:B------:R-:W-:Y:S01]  /*17e0*/  SHF.L.U32 R148, R189, 0x10, RZ ;  /* 0x00000010bd947819 */ /* 0x000fe200000006ff */
[----:B------:R-:W-:Y:S01]  /*17f0*/  FADD.FTZ R140, R197, R188 ;  /* 0x000000bcc58c7221 */ /* 0x000fe20000010000 */
[----:B------:R-:W-:Y:S01]  /*1800*/  SHF.L.U32 R145, R145, 0x10, RZ ;  /* 0x0000001091917819 */ /* 0x000fe200000006ff */
[----:B------:R-:W-:Y:S01]  /*1810*/  FMUL.FTZ R189, R159, R142 ;  /* 0x0000008e9fbd7220 */ /* 0x000fe20000410000 */
[C---:B------:R-:W-:Y:S01]  /*1820*/  FFMA.FTZ R141, R177.reuse, R188, R228 ;  /* 0x000000bcb18d7223 */ /* 0x040fe200000100e4 */
[----:B------:R-:W-:Y:S01]  /*1830*/  FADD.FTZ R64, R64, R144 ;  /* 0x0000009040407221 */ /* 0x000fe20000010000 */
[----:B------:R-:W-:Y:S01]  /*1840*/  FFMA.FTZ R88, R177, R144, R88 ;  /* 0x00000090b1587223 */ /* 0x000fe20000010058 */
[----:B------:R-:W-:Y:S01]  /*1850*/  SHF.L.U32 R144, R143, 0x10, RZ ;  /* 0x000000108f907819 */ /* 0x000fe200000006ff */
[----:B------:R-:W-:Y:S01]  /*1860*/  FADD.FTZ R143, R140, R189 ;  /* 0x000000bd8c8f7221 */ /* 0x000fe20000010000 */
[----:B------:R-:W-:Y:S01]  /*1870*/  FMUL.FTZ R185, R176, R185 ;  /* 0x000000b9b0b97220 */ /* 0x000fe20000410000 */
[----:B------:R-:W-:Y:S01]  /*1880*/  FMUL.FTZ R190, R14, R145 ;  /* 0x000000910ebe7220 */ /* 0x000fe20000410000 */
        /* <DEDUP_REMOVED lines=13> */
[C---:B0-----:R-:W-:Y:S01]  /*1960*/  PRMT R154, R147.reuse, 0x7632, R154 ;  /* 0x00007632939a7816 */ /* 0x041fe2000000009a */
        /* <DEDUP_REMOVED lines=30> */
.L_x_3843:
[----:B------:R-:W-:Y:S05]  /*1b50*/  BSYNC B0 ;  /* 0x0000000000007941 */ /* 0x000fea0003800000 */
.L_x_3842:
        /* <DEDUP_REMOVED lines=27> */
.L_x_3866:
        /* <DEDUP_REMOVED lines=69> */
[----:B------:R-:W0:Y:S01]  /*2160*/  @P6 LDC.64 R150, c[0x0][0x308] ;  /* 0x0000c200ff966b82 */ /* 0x000e220000000a00 */
[----:B------:R-:W-:Y:S01]  /*2170*/  @P5 FADD.FTZ R145, R108, R145 ;  /* 0x000000916c915221 */ /* 0x000fe20000010000 */
[----:B------:R-:W-:Y:S01]  /*2180*/  @P5 FADD.FTZ R154, R109, R154 ;  /* 0x0000009a6d9a5221 */ /* 0x000fe20000010000 */
[----:B------:R-:W-:Y:S01]  /*2190*/  @P5 FADD.FTZ R197, R110, R197 ;  /* 0x000000c56ec55221 */ /* 0x000fe20000010000 */
[----:B------:R-:W-:Y:S01]  /*21a0*/  @P5 FADD.FTZ R196, R111, R196 ;  /* 0x000000c46fc45221 */ /* 0x000fe20000010000 */
[----:B------:R-:W-:Y:S01]  /*21b0*/  @P5 FADD.FTZ R227, R112, R227 ;  /* 0x000000e370e35221 */ /* 0x000fe20000010000 */
[----:B------:R-:W-:Y:S01]  /*21c0*/  @P5 FADD.FTZ R228, R113, R228 ;  /* 0x000000e471e45221 */ /* 0x000fe20000010000 */
[----:B------:R-:W-:Y:S01]  /*21d0*/  @P5 FADD.FTZ R229, R114, R229 ;  /* 0x000000e572e55221 */ /* 0x000fe20000010000 */
[----:B------:R-:W1:Y:S01]  /*21e0*/  LDC.64 R148, c[0x0][0x2f8] ;  /* 0x0000be00ff947b82 */ /* 0x000e620000000a00 */
[----:B------:R-:W-:Y:S01]  /*21f0*/  @P5 FADD.FTZ R230, R115, R230 ;  /* 0x000000e673e65221 */ /* 0x000fe20000010000 */
[----:B------:R-:W-:Y:S01]  /*2200*/  ISETP.NE.U32.AND P5, PT, RZ, UR14, PT ;  /* 0x0000000eff007c0c */ /* 0x000fe2000bfa5070 */
[----:B------:R-:W-:-:S03]  /*2210*/  FMUL.FTZ R155, R145, R225 ;  /* 0x000000e1919b7220 */ /* 0x000fc60000410000 */
[----:B------:R-:W-:Y:S01]  /*2220*/  ISETP.NE.AND.EX P5, PT, RZ, UR15, PT, P5 ;  /* 0x0000000fff007c0c */ /* 0x000fe2000bfa5350 */
[----:B------:R-:W-:-:S03]  /*2230*/  FMUL.FTZ R144, R17, R155 ;  /* 0x0000009b11907220 */ /* 0x000fc60000410000 */
[C---:B------:R-:W-:Y:S01]  /*2240*/  SEL R133, R154.reuse, R133, P5 ;  /* 0x000000859a857207 */ /* 0x040fe20002800000 */
[-C--:B------:R-:W-:Y:S01]  /*2250*/  FMUL.FTZ R154, R154, R225.reuse ;  /* 0x000000e19a9a7220 */ /* 0x080fe20000410000 */
[C---:B------:R-:W-:Y:S01]  /*2260*/  SEL R134, R197.reuse, R134, P5 ;  /* 0x00000086c5867207 */ /* 0x040fe20002800000 */
[----:B------:R-:W-:Y:S01]  /*2270*/  FMUL.FTZ R197, R197, R225 ;  /* 0x000000e1c5c57220 */ /* 0x000fe20000410000 */
        /* <DEDUP_REMOVED lines=9> */
[----:B------:R-:W-:Y:S01]  /*2310*/  FMUL.FTZ R230, R230, R225 ;  /* 0x000000e1e6e67220 */ /* 0x000fe20000410000 */
[----:B------:R-:W-:Y:S01]  /*2320*/  SEL R132, R145, R132, P5 ;  /* 0x0000008491847207 */ /* 0x000fe20002800000 */
[----:B------:R-:W-:Y:S01]  /*2330*/  FMUL.FTZ R145, R163, R154 ;  /* 0x0000009aa3917220 */ /* 0x000fe20000410000 */
[----:B------:R-:W-:Y:S01]  /*2340*/  FMUL.FTZ R146, R18, R197 ;  /* 0x000000c512927220 */ /* 0x000fe20000410000 */
[----:B------:R-:W-:Y:S01]  /*2350*/  FMUL.FTZ R147, R164, R196 ;  /* 0x000000c4a4937220 */ /* 0x000fe20000410000 */
[----:B------:R-:W-:Y:S01]  /*2360*/  FMUL.FTZ R231, R19, R227 ;  /* 0x000000e313e77220 */ /* 0x000fe20000410000 */
[----:B------:R-:W-:Y:S01]  /*2370*/  FMUL.FTZ R232, R165, R228 ;  /* 0x000000e4a5e87220 */ /* 0x000fe20000410000 */
[----:B------:R-:W-:Y:S01]  /*2380*/  FMUL.FTZ R233, R20, R229 ;  /* 0x000000e514e97220 */ /* 0x000fe20000410000 */
[----:B------:R-:W-:Y:S01]  /*2390*/  FMUL.FTZ R234, R166, R230 ;  /* 0x000000e6a6ea7220 */ /* 0x000fe20000410000 */
[----:B------:R-:W-:Y:S01]  /*23a0*/  F2FP.BF16.F32.PACK_AB R144, R145, R144 ;  /* 0x000000909190723e */ /* 0x000fe200000010ff */
[----:B0-----:R-:W-:Y:S01]  /*23b0*/  @P6 IMAD.WIDE.U32 R150, R175, 0x20, R150 ;  /* 0x00000020af966825 */ /* 0x001fe200078e0096 */
[----:B------:R-:W-:-:S02]  /*23c0*/  F2FP.BF16.F32.PACK_AB R145, R147, R146 ;  /* 0x000000929391723e */ /* 0x000fc400000010ff */
[----:B------:R-:W-:Y:S01]  /*23d0*/  F2FP.BF16.F32.PACK_AB R146, R232, R231 ;  /* 0x000000e7e892723e */ /* 0x000fe200000010ff */
[C---:B-1----:R-:W-:Y:S01]  /*23e0*/  IMAD.WIDE.U32 R148, R175.reuse, 0x10, R148 ;  /* 0x00000010af947825 */ /* 0x042fe200078e0094 */
[----:B------:R-:W-:Y:S01]  /*23f0*/  F2FP.BF16.F32.PACK_AB R147, R234, R233 ;  /* 0x000000e9ea93723e */ /* 0x000fe200000010ff */
[----:B------:R0:W-:Y:S01]  /*2400*/  @P6 STG.E.128 desc[UR4][R150.64], R132 ;  /* 0x0000008496006986 */ /* 0x0001e2000c101d04 */
[----:B------:R-:W-:-:S03]  /*2410*/  IADD3 R175, R175, 0x100, RZ ;  /* 0x00000100afaf7810 */ /* 0x000fc60007ffe0ff */
[----:B------:R0:W-:Y:S04]  /*2420*/  @P6 STG.E.128 desc[UR4][R150.64+0x10], R136 ;  /* 0x0000108896006986 */ /* 0x0001e8000c101d04 */
[----:B------:R0:W-:Y:S01]  /*2430*/  STG.E.128 desc[UR4][R148.64], R144 ;  /* 0x0000009094007986 */ /* 0x0001e2000c101d04 */
[----:B--2---:R-:W-:Y:S02]  /*2440*/  PRMT R231, R140, 0x7632, R231 ;  /* 0x000076328ce77816 */ /* 0x004fe400000000e7 */
[----:B------:R-:W-:Y:S02]  /*2450*/  PRMT R232, R141, 0x7632, R232 ;  /* 0x000076328de87816 */ /* 0x000fe400000000e8 */
[----:B------:R-:W-:Y:S02]  /*2460*/  PRMT R233, R142, 0x7632, R233 ;  /* 0x000076328ee97816 */ /* 0x000fe400000000e9 */
[----:B------:R-:W-:-:S02]  /*2470*/  PRMT R234, R143, 0x7632, R234 ;  /* 0x000076328fea7816 */ /* 0x000fc400000000ea */
[----:B------:R-:W-:Y:S02]  /*2480*/  SHF.L.U32 R140, R140, 0x10, RZ ;  /* 0x000000108c8c7819 */ /* 0x000fe400000006ff */
[----:B------:R-:W-:Y:S02]  /*2490*/  SHF.L.U32 R141, R141, 0x10, RZ ;  /* 0x000000108d8d7819 */ /* 0x000fe400000006ff */
[----:B------:R-:W-:Y:S01]  /*24a0*/  SHF.L.U32 R142, R142, 0x10, RZ ;  /* 0x000000108e8e7819 */ /* 0x000fe200000006ff */
[----:B------:R-:W-:Y:S01]  /*24b0*/  FFMA.FTZ R56, R155, R140, R56 ;  /* 0x0000008c9b387223 */ /* 0x000fe20000010038 */
        /* <DEDUP_REMOVED lines=9> */
[----:B------:R-:W-:-:S02]  /*2550*/  FFMA.FTZ R59, R196, R232, R59 ;  /* 0x000000e8c43b7223 */ /* 0x000fc4000001003b */
[----:B------:R-:W-:Y:S02]  /*2560*/  FFMA.FTZ R53, R228, R233, R53 ;  /* 0x000000e9e4357223 */ /* 0x000fe40000010035 */
[----:B0-----:R-:W-:-:S07]  /*2570*/  FFMA.FTZ R55, R230, R234, R55 ;  /* 0x000000eae6377223 */ /* 0x001fce0000010037 */
.L_x_3846:
[----:B------:R-:W-:Y:S05]  /*2580*/  BSYNC B0 ;  /* 0x0000000000007941 */ /* 0x000fea0003800000 */
.L_x_3845:
        /* <DEDUP_REMOVED lines=23> */
[----:B------:R-:W-:Y:S01]  /*2700*/  ISETP.NE.U32.AND P6, PT, RZ, UR14, PT ;  /* 0x0000000eff007c0c */ /* 0x000fe2000bfc5070 */
        /* <DEDUP_REMOVED lines=16> */
[----:B------:R-:W-:Y:S01]  /*2810*/  ISETP.NE.AND.EX P6, PT, RZ, UR15, PT, P6 ;  /* 0x0000000fff007c0c */ /* 0x000fe2000bfc5360 */
[-C--:B------:R-:W-:Y:S01]  /*2820*/  FMUL.FTZ R197, R145, R225.reuse ;  /* 0x000000e191c57220 */ /* 0x080fe20000410000 */
[----:B------:R-:W-:Y:S01]  /*2830*/  ISETP.NE.U32.AND P5, PT, RZ, UR14, PT ;  /* 0x0000000eff007c0c */ /* 0x000fe2000bfa5070 */
[-C--:B------:R-:W-:Y:S01]  /*2840*/  FMUL.FTZ R155, R149, R225.reuse ;  /* 0x000000e1959b7220 */ /* 0x080fe20000410000 */
[-C--:B------:R-:W-:Y:S01]  /*2850*/  FMUL.FTZ R232, R144, R225.reuse ;  /* 0x000000e190e87220 */ /* 0x080fe20000410000 */
[-C--:B------:R-:W-:Y:S01]  /*2860*/  FMUL.FTZ R231, R229, R225.reuse ;  /* 0x000000e1e5e77220 */ /* 0x080fe20000410000 */
[----:B------:R-:W-:Y:S01]  /*2870*/  ISETP.NE.AND.EX P5, PT, RZ, UR15, PT, P5 ;  /* 0x0000000fff007c0c */ /* 0x000fe2000bfa5350 */
[----:B------:R-:W-:Y:S01]  /*2880*/  FMUL.FTZ R234, R146, R225 ;  /* 0x000000e192ea7220 */ /* 0x000fe20000410000 */
[----:B------:R-:W-:-:S02]  /*2890*/  FMUL.FTZ R228, R169, R232 ;  /* 0x000000e8a9e47220 */ /* 0x000fc40000410000 */
[C---:B------:R-:W-:Y:S01]  /*28a0*/  SEL R133, R196.reuse, R133, P5 ;  /* 0x00000085c4857207 */ /* 0x040fe20002800000 */
[----:B------:R-:W-:Y:S01]  /*28b0*/  FMUL.FTZ R196, R196, R225 ;  /* 0x000000e1c4c47220 */ /* 0x000fe20000410000 */
[C---:B------:R-:W-:Y:S01]  /*28c0*/  SEL R135, R154.reuse, R135, P5 ;  /* 0x000000879a877207 */ /* 0x040fe20002800000 */
[-C--:B------:R-:W-:Y:S01]  /*28d0*/  FMUL.FTZ R154, R154, R225.reuse ;  /* 0x000000e19a9a7220 */ /* 0x080fe20000410000 */
[C---:B------:R-:W-:Y:S01]  /*28e0*/  SEL R136, R227.reuse, R136, P5 ;  /* 0x00000088e3887207 */ /* 0x040fe20002800000 */
[----:B------:R-:W-:Y:S01]  /*28f0*/  FMUL.FTZ R227, R227, R225 ;  /* 0x000000e1e3e37220 */ /* 0x000fe20000410000 */
[----:B------:R-:W-:Y:S01]  /*2900*/  SEL R132, R145, R132, P5 ;  /* 0x0000008491847207 */ /* 0x000fe20002800000 */
        /* <DEDUP_REMOVED lines=9> */
[----:B------:R-:W-:Y:S01]  /*29a0*/  @P6 LEA R150, P5, R175, UR14, 0x5 ;  /* 0x0000000eaf966c11 */ /* 0x000fe2000f8a28ff */
[----:B------:R-:W-:Y:S01]  /*29b0*/  FMUL.FTZ R229, R24, R231 ;  /* 0x000000e718e57220 */ /* 0x000fe20000410000 */
[----:B------:R-:W-:Y:S01]  /*29c0*/  FMUL.FTZ R230, R170, R234 ;  /* 0x000000eaaae67220 */ /* 0x000fe20000410000 */
[----:B------:R-:W-:-:S02]  /*29d0*/  F2FP.BF16.F32.PACK_AB R144, R145, R144 ;  /* 0x000000909190723e */ /* 0x000fc400000010ff */
[C---:B------:R-:W-:Y:S02]  /*29e0*/  @P6 LEA.HI.X R151, R175.reuse, UR15, RZ, 0x5, P5 ;  /* 0x0000000faf976c11 */ /* 0x040fe4000a8f2cff */
[----:B------:R-:W-:Y:S02]  /*29f0*/  LEA R148, P5, R175, UR16, 0x4 ;  /* 0x00000010af947c11 */ /* 0x000fe4000f8a20ff */
[----:B------:R-:W-:Y:S01]  /*2a00*/  F2FP.BF16.F32.PACK_AB R145, R147, R146 ;  /* 0x000000929391723e */ /* 0x000fe200000010ff */
[----:B------:R0:W-:Y:S01]  /*2a10*/  @P6 STG.E.128 desc[UR4][R150.64], R132 ;  /* 0x0000008496006986 */ /* 0x0001e2000c101d04 */
[----:B------:R-:W-:Y:S02]  /*2a20*/  F2FP.BF16.F32.PACK_AB R146, R228, R149 ;  /* 0x00000095e492723e */ /* 0x000fe400000010ff */
[----:B------:R-:W-:Y:S01]  /*2a30*/  LEA.HI.X R149, R175, UR17, RZ, 0x4, P5 ;  /* 0x00000011af957c11 */ /* 0x000fe2000a8f24ff */
[----:B------:R0:W-:Y:S01]  /*2a40*/  @P6 STG.E.128 desc[UR4][R150.64+0x10], R136 ;  /* 0x0000108896006986 */ /* 0x0001e2000c101d04 */
[----:B------:R-:W-:-:S02]  /*2a50*/  F2FP.BF16.F32.PACK_AB R147, R230, R229 ;  /* 0x000000e5e693723e */ /* 0x000fc400000010ff */
[----:B------:R-:W-:-:S03]  /*2a60*/  IADD3 R175, R175, 0x100, RZ ;  /* 0x00000100afaf7810 */ /* 0x000fc60007ffe0ff */
[----:B------:R0:W-:Y:S01]  /*2a70*/  STG.E.128 desc[UR4][R148.64], R144 ;  /* 0x0000009094007986 */ /* 0x0001e2000c101d04 */
[----:B--2---:R-:W-:Y:S02]  /*2a80*/  PRMT R228, R140, 0x7632, R228 ;  /* 0x000076328ce47816 */ /* 0x004fe400000000e4 */
[----:B------:R-:W-:Y:S02]  /*2a90*/  PRMT R229, R141, 0x7632, R229 ;  /* 0x000076328de57816 */ /* 0x000fe400000000e5 */
[----:B------:R-:W-:Y:S02]  /*2aa0*/  PRMT R230, R142, 0x7632, R230 ;  /* 0x000076328ee67816 */ /* 0x000fe400000000e6 */
[----:B------:R-:W-:Y:S02]  /*2ab0*/  PRMT R233, R143, 0x7632, R233 ;  /* 0x000076328fe97816 */ /* 0x000fe400000000e9 */
[----:B------:R-:W-:Y:S02]  /*2ac0*/  SHF.L.U32 R140, R140, 0x10, RZ ;  /* 0x000000108c8c7819 */ /* 0x000fe400000006ff */
[----:B------:R-:W-:-:S02]  /*2ad0*/  SHF.L.U32 R141, R141, 0x10, RZ ;  /* 0x000000108d8d7819 */ /* 0x000fc400000006ff */
        /* <DEDUP_REMOVED lines=14> */
.L_x_3848:
[----:B------:R-:W-:Y:S05]  /*2bc0*/  BSYNC B0 ;  /* 0x0000000000007941 */ /* 0x000fea0003800000 */
.L_x_3847:
        /* <DEDUP_REMOVED lines=9> */
[-CC-:B------:R-:W-:Y:S01]  /*2c60*/  FFMA.FTZ R146, R198, R152.reuse, R153.reuse ;  /* 0x00000098c6927223 */ /* 0x180fe20000010099 */
        /* <DEDUP_REMOVED lines=22> */
[----:B------:R-:W-:Y:S01]  /*2dd0*/  ISETP.NE.AND.EX P6, PT, RZ, UR15, PT, P6 ;  /* 0x0000000fff007c0c */ /* 0x000fe2000bfc5360 */
        /* <DEDUP_REMOVED lines=8> */
[----:B------:R-:W-:Y:S01]  /*2e60*/  ISETP.NE.U32.AND P5, PT, RZ, UR14, PT ;  /* 0x0000000eff007c0c */ /* 0x000fe2000bfa5070 */
[-C--:B------:R-:W-:Y:S01]  /*2e70*/  FMUL.FTZ R153, R145, R225.reuse ;  /* 0x000000e191997220 */ /* 0x080fe20000410000 */
[-C--:B------:R-:W-:Y:S01]  /*2e80*/  FMUL.FTZ R154, R144, R225.reuse ;  /* 0x000000e1909a7220 */ /* 0x080fe20000410000 */
[-C--:B------:R-:W-:Y:S01]  /*2e90*/  FMUL.FTZ R155, R149, R225.reuse ;  /* 0x000000e1959b7220 */ /* 0x080fe20000410000 */
[----:B------:R-:W-:Y:S01]  /*2ea0*/  ISETP.NE.AND.EX P5, PT, RZ, UR15, PT, P5 ;  /* 0x0000000fff007c0c */ /* 0x000fe2000bfa5350 */
[-C--:B------:R-:W-:Y:S01]  /*2eb0*/  FMUL.FTZ R176, R146, R225.reuse ;  /* 0x000000e192b07220 */ /* 0x080fe20000410000 */
[-C--:B------:R-:W-:Y:S01]  /*2ec0*/  FMUL.FTZ R197, R147, R225.reuse ;  /* 0x000000e193c57220 */ /* 0x080fe20000410000 */
[-C--:B------:R-:W-:Y:S01]  /*2ed0*/  FMUL.FTZ R228, R150, R225.reuse ;  /* 0x000000e196e47220 */ /* 0x080fe20000410000 */
        /* <DEDUP_REMOVED lines=27> */
[----:B------:R-:W-:-:S05]  /*3090*/  F2FP.BF16.F32.PACK_AB R147, R225, R196 ;  /* 0x000000c4e193723e */ /* 0x000fca00000010ff */
        /* <DEDUP_REMOVED lines=21> */
.L_x_3850:
[----:B------:R-:W-:Y:S05]  /*31f0*/  BSYNC B0 ;  /* 0x0000000000007941 */ /* 0x000fea0003800000 */
.L_x_3849:
[----:B------:R-:W-:Y:S02]  /*3200*/  IADD3 R29, R29, UR18, RZ ;  /* 0x000000121d1d7c10 */ /* 0x000fe4000fffe0ff */
[----:B------:R-:W-:Y:S02]  /*3210*/  SEL R152, RZ, 0x1, P4 ;  /* 0x00000001ff987807 */ /* 0x000fe40002000000 */
[----:B------:R-:W-:-:S13]  /*3220*/  ISETP.GE.AND P5, PT, R29, UR19, PT ;  /* 0x000000131d007c0c */ /* 0x000fda000bfa6270 */
[----:B------:R-:W-:Y:S05]  /*3230*/  @!P5 BRA `(.L_x_3851) ;  /* 0xffffffd400f4d947 */ /* 0x000fea000383ffff */
.L_x_3837:
        /* <DEDUP_REMOVED lines=20> */
.L_x_3853:
[----:B------:R-:W-:Y:S05]  /*3380*/  BSYNC B0 ;  /* 0x0000000000007941 */ /* 0x000fea0003800000 */
.L_x_3852:
        /* <DEDUP_REMOVED lines=15> */
.L_x_3855:
[----:B------:R-:W-:Y:S05]  /*3480*/  BSYNC B0 ;  /* 0x0000000000007941 */ /* 0x000fea0003800000 */
.L_x_3854:
        /* <DEDUP_REMOVED lines=14> */
.L_x_3844:
[----:B------:R-:W-:Y:S02]  /*3570*/  MOV R153, R197 ;  /* 0x000000c500997202 */ /* 0x000fe40000000f00 */
[----:B------:R-:W-:Y:S02]  /*3580*/  MOV R152, 0x10 ;  /* 0x0000001000987802 */ /* 0x000fe40000000f00 */
[----:B------:R-:W-:Y:S02]  /*3590*/  MOV R155, 0x1f ;  /* 0x0000001f009b7802 */ /* 0x000fe40000000f00 */
[----:B------:R-:W-:-:S07]  /*35a0*/  MOV R150, 0xffffffff ;  /* 0xffffffff00967802 */ /* 0x000fce0000000f00 */
[----:B------:R-:W-:Y:S05]  /*35b0*/  WARPSYNC.COLLECTIVE R150, `(.L_x_3856) ;  /* 0x0000000096087348 */ /* 0x000fea0003c00000 */
[----:B------:R0:W1:Y:S02]  /*35c0*/  SHFL.DOWN P6, R151, R153, R152, R155 ;  /* 0x0800009899977389 */ /* 0x00006400000c009b */
[----:B01----:R-:W-:Y:S01]  /*35d0*/  ENDCOLLECTIVE ;  /* 0x000000000000791b */ /* 0x003fe20003800000 */
.L_x_3856:
[----:B------:R-:W-:Y:S02]  /*35e0*/  MOV R153, R228 ;  /* 0x000000e400997202 */ /* 0x000fe40000000f00 */
[----:B------:R-:W-:-:S07]  /*35f0*/  MOV R142, R151 ;  /* 0x00000097008e7202 */ /* 0x000fce0000000f00 */
[----:B------:R-:W-:Y:S05]  /*3600*/  WARPSYNC.COLLECTIVE R150, `(.L_x_3857) ;  /* 0x0000000096087348 */ /* 0x000fea0003c00000 */
[----:B------:R0:W1:Y:S02]  /*3610*/  SHFL.DOWN P6, R151, R153, R152, R155 ;  /* 0x0800009899977389 */ /* 0x00006400000c009b */
[----:B01----:R-:W-:Y:S01]  /*3620*/  ENDCOLLECTIVE ;  /* 0x000000000000791b */ /* 0x003fe20003800000 */
.L_x_3857:
[----:B------:R-:W-:-:S05]  /*3630*/  FADD.FTZ R142, R142, R197 ;  /* 0x000000c58e8e7221 */ /* 0x000fca0000010000 */
[----:B------:R-:W-:Y:S02]  /*3640*/  MOV R153, R142 ;  /* 0x0000008e00997202 */ /* 0x000fe40000000f00 */
[----:B------:R-:W-:Y:S02]  /*3650*/  MOV R152, 0x8 ;  /* 0x0000000800987802 */ /* 0x000fe40000000f00 */
[----:B------:R-:W-:-:S07]  /*3660*/  MOV R143, R151 ;  /* 0x00000097008f7202 */ /* 0x000fce0000000f00 */
[----:B------:R-:W-:Y:S05]  /*3670*/  WARPSYNC.COLLECTIVE R150, `(.L_x_3858) ;  /* 0x0000000096087348 */ /* 0x000fea0003c00000 */
[----:B------:R0:W1:Y:S02]  /*3680*/  SHFL.DOWN P6, R151, R153, R152, R155 ;  /* 0x0800009899977389 */ /* 0x00006400000c009b */
[----:B01----:R-:W-:Y:S01]  /*3690*/  ENDCOLLECTIVE ;  /* 0x000000000000791b */ /* 0x003fe20003800000 */
.L_x_3858:
[----:B------:R-:W-:-:S05]  /*36a0*/  FADD.FTZ R143, R143, R228 ;  /* 0x000000e48f8f7221 */ /* 0x000fca0000010000 */
[----:B------:R-:W-:Y:S02]  /*36b0*/  MOV R153, R143 ;  /* 0x0000008f00997202 */ /* 0x000fe40000000f00 */
[----:B------:R-:W-:-:S07]  /*36c0*/  MOV R145, R151 ;  /* 0x0000009700917202 */ /* 0x000fce0000000f00 */
[----:B------:R-:W-:Y:S05]  /*36d0*/  WARPSYNC.COLLECTIVE R150, `(.L_x_3859) ;  /* 0x0000000096087348 */ /* 0x000fea0003c00000 */
[----:B------:R0:W1:Y:S02]  /*36e0*/  SHFL.DOWN P6, R151, R153, R152, R155 ;  /* 0x0800009899977389 */ /* 0x00006400000c009b */
[----:B01----:R-:W-:Y:S01]  /*36f0*/  ENDCOLLECTIVE ;  /* 0x000000000000791b */ /* 0x003fe20003800000 */
.L_x_3859:
[----:B------:R-:W-:-:S05]  /*3700*/  FADD.FTZ R145, R142, R145 ;  /* 0x000000918e917221 */ /* 0x000fca0000010000 */
[----:B------:R-:W-:Y:S02]  /*3710*/  MOV R153, R145 ;  /* 0x0000009100997202 */ /* 0x000fe40000000f00 */
[----:B------:R-:W-:Y:S02]  /*3720*/  MOV R152, 0x4 ;  /* 0x0000000400987802 */ /* 0x000fe40000000f00 */
[----:B------:R-:W-:-:S07]  /*3730*/  MOV R144, R151 ;  /* 0x0000009700907202 */ /* 0x000fce0000000f00 */
[----:B------:R-:W-:Y:S05]  /*3740*/  WARPSYNC.COLLECTIVE R150, `(.L_x_3860) ;  /* 0x0000000096087348 */ /* 0x000fea0003c00000 */
[----:B------:R0:W1:Y:S02]  /*3750*/  SHFL.DOWN P6, R151, R153, R152, R155 ;  /* 0x0800009899977389 */ /* 0x00006400000c009b */
[----:B01----:R-:W-:Y:S01]  /*3760*/  ENDCOLLECTIVE ;  /* 0x000000000000791b */ /* 0x003fe20003800000 */
.L_x_3860:
[----:B------:R-:W-:-:S05]  /*3770*/  FADD.FTZ R144, R143, R144 ;  /* 0x000000908f907221 */ /* 0x000fca0000010000 */
[----:B------:R-:W-:Y:S02]  /*3780*/  MOV R153, R144 ;  /* 0x0000009000997202 */ /* 0x000fe40000000f00 */
[----:B------:R-:W-:-:S07]  /*3790*/  MOV R146, R151 ;  /* 0x0000009700927202 */ /* 0x000fce0000000f00 */
[----:B------:R-:W-:Y:S05]  /*37a0*/  WARPSYNC.COLLECTIVE R150, `(.L_x_3861) ;  /* 0x0000000096087348 */ /* 0x000fea0003c00000 */
[----:B------:R0:W1:Y:S02]  /*37b0*/  SHFL.DOWN P6, R151, R153, R152, R155 ;  /* 0x0800009899977389 */ /* 0x00006400000c009b */
[----:B01----:R-:W-:Y:S01]  /*37c0*/  ENDCOLLECTIVE ;  /* 0x000000000000791b */ /* 0x003fe20003800000 */
.L_x_3861:
[----:B------:R-:W-:-:S05]  /*37d0*/  FADD.FTZ R146, R145, R146 ;  /* 0x0000009291927221 */ /* 0x000fca0000010000 */
[----:B------:R-:W-:Y:S02]  /*37e0*/  MOV R153, R146 ;  /* 0x0000009200997202 */ /* 0x000fe40000000f00 */
[----:B------:R-:W-:Y:S02]  /*37f0*/  MOV R152, 0x2 ;  /* 0x0000000200987802 */ /* 0x000fe40000000f00 */
[----:B------:R-:W-:-:S07]  /*3800*/  MOV R147, R151 ;  /* 0x0000009700937202 */ /* 0x000fce0000000f00 */
[----:B------:R-:W-:Y:S05]  /*3810*/  WARPSYNC.COLLECTIVE R150, `(.L_x_3862) ;  /* 0x0000000096087348 */ /* 0x000fea0003c00000 */
[----:B------:R0:W1:Y:S02]  /*3820*/  SHFL.DOWN P6, R151, R153, R152, R155 ;  /* 0x0800009899977389 */ /* 0x00006400000c009b */
[----:B01----:R-:W-:Y:S01]  /*3830*/  ENDCOLLECTIVE ;  /* 0x000000000000791b */ /* 0x003fe20003800000 */
.L_x_3862:
[----:B------:R-:W-:-:S05]  /*3840*/  FADD.FTZ R147, R144, R147 ;  /* 0x0000009390937221 */ /* 0x000fca0000010000 */
[----:B------:R-:W-:Y:S02]  /*3850*/  MOV R153, R147 ;  /* 0x0000009300997202 */ /* 0x000fe40000000f00 */
[----:B------:R-:W-:-:S07]  /*3860*/  MOV R149, R151 ;  /* 0x0000009700957202 */ /* 0x000fce0000000f00 */
[----:B------:R-:W-:Y:S05]  /*3870*/  WARPSYNC.COLLECTIVE R150, `(.L_x_3863) ;  /* 0x0000000096087348 */ /* 0x000fea0003c00000 */
[----:B------:R0:W1:Y:S02]  /*3880*/  SHFL.DOWN P6, R151, R153, R152, R155 ;  /* 0x0800009899977389 */ /* 0x00006400000c009b */
[----:B01----:R-:W-:Y:S01]  /*3890*/  ENDCOLLECTIVE ;  /* 0x000000000000791b */ /* 0x003fe20003800000 */
.L_x_3863:
[----:B------:R-:W-:-:S05]  /*38a0*/  FADD.FTZ R149, R146, R149 ;  /* 0x0000009592957221 */ /* 0x000fca0000010000 */
[----:B------:R-:W-:Y:S02]  /*38b0*/  MOV R153, R149 ;  /* 0x0000009500997202 */ /* 0x000fe40000000f00 */
[----:B------:R-:W-:Y:S02]  /*38c0*/  MOV R152, 0x1 ;  /* 0x0000000100987802 */ /* 0x000fe40000000f00 */
[----:B------:R-:W-:-:S07]  /*38d0*/  MOV R148, R151 ;  /* 0x0000009700947202 */ /* 0x000fce0000000f00 */
[----:B------:R-:W-:Y:S05]  /*38e0*/  WARPSYNC.COLLECTIVE R150, `(.L_x_3864) ;  /* 0x0000000096087348 */ /* 0x000fea0003c00000 */
[----:B------:R0:W1:Y:S02]  /*38f0*/  SHFL.DOWN P6, R151, R153, R152, R155 ;  /* 0x0800009899977389 */ /* 0x00006400000c009b */
[----:B01----:R-:W-:Y:S01]  /*3900*/  ENDCOLLECTIVE ;  /* 0x000000000000791b */ /* 0x003fe20003800000 */
.L_x_3864:
[----:B------:R-:W-:-:S05]  /*3910*/  FADD.FTZ R148, R147, R148 ;  /* 0x0000009493947221 */ /* 0x000fca0000010000 */
[----:B------:R-:W-:Y:S02]  /*3920*/  MOV R153, R148 ;  /* 0x0000009400997202 */ /* 0x000fe40000000f00 */
[----:B------:R-:W-:-:S07]  /*3930*/  MOV R196, R151 ;  /* 0x0000009700c47202 */ /* 0x000fce0000000f00 */
[----:B------:R-:W-:Y:S05]  /*3940*/  WARPSYNC.COLLECTIVE R150, `(.L_x_3865) ;  /* 0x0000000096087348 */ /* 0x000fea0003c00000 */
[----:B------:R0:W1:Y:S02]  /*3950*/  SHFL.DOWN P6, R151, R153, R152, R155 ;  /* 0x0800009899977389 */ /* 0x00006400000c009b */
[----:B01----:R-:W-:Y:S01]  /*3960*/  ENDCOLLECTIVE ;  /* 0x000000000000791b */ /* 0x003fe20003800000 */
.L_x_3865:
[----:B------:R-:W-:Y:S01]  /*3970*/  MOV R197, R151 ;  /* 0x0000009700c57202 */ /* 0x000fe20000000f00 */
[----:B------:R-:W-:Y:S06]  /*3980*/  BRA `(.L_x_3866) ;  /* 0xffffffe000e07947 */ /* 0x000fec000383ffff */
.L_x_3867:
        /* <DEDUP_REMOVED lines=15> */
.L_x_11323:


//--------------------- .text._ZN10layer_norm13ln_bwd_kernelINS_13Kernel_traitsI13__nv_bfloat16S2_fS2_fjLj6144ELj1ELj1ELj8ELj16ENS_18Kernel_traits_baseILj6144ES2_S2_fS2_fjLj256EEEEELb0ELb1ELb0ELb1EEEvNS_9BwdParamsE --------------------------
	.section	.text._ZN10layer_norm13ln_bwd_kernelINS_13Kernel_traitsI13__nv_bfloat16S2_fS2_fjLj6144ELj1ELj1ELj8ELj16ENS_18Kernel_traits_baseILj6144ES2_S2_fS2_fjLj256EEEEELb0ELb1ELb0ELb1EEEvNS_9BwdParamsE,"ax",@progbits
	.align	128
        .global         _ZN10layer_norm13ln_bwd_kernelINS_13Kernel_traitsI13__nv_bfloat16S2_fS2_fjLj6144ELj1ELj1ELj8ELj16ENS_18Kernel_traits_baseILj6144ES2_S2_fS2_fjLj256EEEEELb0ELb1ELb0ELb1EEEvNS_9BwdParamsE
        .type           _ZN10layer_norm13ln_bwd_kernelINS_13Kernel_traitsI13__nv_bfloat16S2_fS2_fjLj6144ELj1ELj1ELj8ELj16ENS_18Kernel_traits_baseILj6144ES2_S2_fS2_fjLj256EEEEELb0ELb1ELb0ELb1EEEvNS_9BwdParamsE,@function
        .size           _ZN10layer_norm13ln_bwd_kernelINS_13Kernel_traitsI13__nv_bfloat16S2_fS2_fjLj6144ELj1ELj1ELj8ELj16ENS_18Kernel_traits_baseILj6144ES2_S2_fS2_fjLj256EEEEELb0ELb1ELb0ELb1EEEvNS_9BwdParamsE,(.L_x_11324 - _ZN10layer_norm13ln_bwd_kernelINS_13Kernel_traitsI13__nv_bfloat16S2_fS2_fjLj6144ELj1ELj1ELj8ELj16ENS_18Kernel_traits_baseILj6144ES2_S2_fS2_fjLj256EEEEELb0ELb1ELb0ELb1EEEvNS_9BwdParamsE)
        .other          _ZN10layer_norm13ln_bwd_kernelINS_13Kernel_traitsI13__nv_bfloat16S2_fS2_fjLj6144ELj1ELj1ELj8ELj16ENS_18Kernel_traits_baseILj6144ES2_S2_fS2_fjLj256EEEEELb0ELb1ELb0ELb1EEEvNS_9BwdParamsE,@"STO_CUDA_ENTRY STV_DEFAULT"
_ZN10layer_norm13ln_bwd_kernelINS_13Kernel_traitsI13__nv_bfloat16S2_fS2_fjLj6144ELj1ELj1ELj8ELj16ENS_18Kernel_traits_baseILj6144ES2_S2_fS2_fjLj256EEEEELb0ELb1ELb0ELb1EEEvNS_9BwdParamsE:
.text._ZN10layer_norm13ln_bwd_kernelINS_13Kernel_traitsI13__nv_bfloat16S2_fS2_fjLj6144ELj1ELj1ELj8ELj16ENS_18Kernel_traits_baseILj6144ES2_S2_fS2_fjLj256EEEEELb0ELb1ELb0ELb1EEEvNS_9BwdParamsE:
        /* <DEDUP_REMOVED lines=51> */
.L_x_3868:
        /* <DEDUP_REMOVED lines=46> */
[----:B------:R-:W-:Y:S02]  /*0610*/  MOV R140, RZ ;  /* 0x000000ff008c7202 */ /* 0x000fe40000000f00 */
[----:B------:R-:W-:Y:S02]  /*0620*/  CS2R R138, SRZ ;  /* 0x00000000008a7805 */ /* 0x000fe4000001ff00 */
[----:B------:R-:W-:Y:S02]  /*0630*/  CS2R R46, SRZ ;  /* 0x00000000002e7805 */ /* 0x000fe4000001ff00 */
[----:B------:R-:W-:-:S02]  /*0640*/  CS2R R116, SRZ ;  /* 0x0000000000747805 */ /* 0x000fc4000001ff00 */
[----:B------:R-:W-:Y:S02]  /*0650*/  CS2R R26, SRZ ;  /* 0x00000000001a7805 */ /* 0x000fe4000001ff00 */
[----:B--2---:R-:W-:Y:S02]  /*0660*/  PRMT R169, R8, 0x7632, R169 ;  /* 0x0000763208a97816 */ /* 0x004fe400000000a9 */
[----:B------:R-:W-:Y:S02]  /*0670*/  PRMT R170, R9, 0x7632, R170 ;  /* 0x0000763209aa7816 */ /* 0x000fe400000000aa */
[----:B------:R-:W-:Y:S02]  /*0680*/  PRMT R171, R10, 0x7632, R171 ;  /* 0x000076320aab7816 */ /* 0x000fe400000000ab */
[----:B------:R-:W-:Y:S02]  /*0690*/  PRMT R172, R11, 0x7632, R172 ;  /* 0x000076320bac7816 */ /* 0x000fe400000000ac */
[----:B---3--:R-:W-:-:S02]  /*06a0*/  PRMT R173, R12, 0x7632, R173 ;  /* 0x000076320cad7816 */ /* 0x008fc400000000ad */
[----:B------:R-:W-:Y:S02]  /*06b0*/  PRMT R174, R13, 0x7632, R174 ;  /* 0x000076320dae7816 */ /* 0x000fe400000000ae */
[----:B------:R-:W-:Y:S02]  /*06c0*/  PRMT R175, R14, 0x7632, R175 ;  /* 0x000076320eaf7816 */ /* 0x000fe400000000af */
[----:B------:R-:W-:Y:S02]  /*06d0*/  PRMT R176, R15, 0x7632, R176 ;  /* 0x000076320fb07816 */ /* 0x000fe400000000b0 */
[----:B----4-:R-:W-:Y:S02]  /*06e0*/  PRMT R177, R152, 0x7632, R177 ;  /* 0x0000763298b17816 */ /* 0x010fe400000000b1 */
[----:B------:R-:W-:Y:S02]  /*06f0*/  PRMT R178, R153, 0x7632, R178 ;  /* 0x0000763299b27816 */ /* 0x000fe400000000b2 */
[----:B------:R-:W-:-:S02]  /*0700*/  PRMT R179, R154, 0x7632, R179 ;  /* 0x000076329ab37816 */ /* 0x000fc400000000b3 */
        /* <DEDUP_REMOVED lines=13> */
[----:B------:R-:W-:Y:S02]  /*07e0*/  SHF.L.U32 R142, R8, 0x10, RZ ;  /* 0x00000010088e7819 */ /* 0x000fe400000006ff */
[----:B------:R-:W-:Y:S02]  /*07f0*/  SHF.L.U32 R143, R9, 0x10, RZ ;  /* 0x00000010098f7819 */ /* 0x000fe400000006ff */
[----:B------:R-:W-:Y:S02]  /*0800*/  CS2R R8, SRZ ;  /* 0x0000000000087805 */ /* 0x000fe4000001ff00 */
[----:B------:R-:W-:Y:S02]  /*0810*/  SHF.L.U32 R144, R10, 0x10, RZ ;  /* 0x000000100a907819 */ /* 0x000fe400000006ff */
[----:B------:R-:W-:-:S02]  /*0820*/  SHF.L.U32 R145, R11, 0x10, RZ ;  /* 0x000000100b917819 */ /* 0x000fc400000006ff */
[----:B------:R-:W-:Y:S02]  /*0830*/  CS2R R10, SRZ ;  /* 0x00000000000a7805 */ /* 0x000fe4000001ff00 */
        /* <DEDUP_REMOVED lines=46> */
.L_x_3872:
        /* <DEDUP_REMOVED lines=12> */
[----:B-1----:R-:W-:Y:S01]  /*0be0*/  IMAD.WIDE R98, R141, 0x4, R98 ;  /* 0x000000048d627825 */ /* 0x002fe200078e0262 */
[----:B------:R-:W-:Y:S02]  /*0bf0*/  IADD3 R199, R207, 0x100, RZ ;  /* 0x00000100cfc77810 */ /* 0x000fe40007ffe0ff */
[----:B------:R-:W-:Y:S02]  /*0c00*/  @P0 LEA.HI.X R101, R141, R81, R84, 0x1, P1 ;  /* 0x000000518d650211 */ /* 0x000fe400008f0c54 */
[----:B------:R-:W4:Y:S01]  /*0c10*/  LDG.E R209, desc[UR6][R98.64] ;  /* 0x0000000662d17981 */ /* 0x000f22000c1e1900 */
[C-C-:B--2---:R-:W-:Y:S01]  /*0c20*/  IMAD.WIDE.U32 R84, R207.reuse, 0x10, R108.reuse ;  /* 0x00000010cf547825 */ /* 0x144fe200078e006c */
[----:B------:R-:W-:Y:S02]  /*0c30*/  IADD3 R193, R207, 0x200, RZ ;  /* 0x00000200cfc17810 */ /* 0x000fe40007ffe0ff */
[----:B------:R-:W2:Y:S01]  /*0c40*/  @P0 LDG.E.U16 R208, desc[UR6][R100.64] ;  /* 0x0000000664d00981 */ /* 0x000ea2000c1e1500 */
[----:B------:R-:W1:Y:S01]  /*0c50*/  LDC.64 R152, c[0x0][0x2c8] ;  /* 0x0000b200ff987b82 */ /* 0x000e620000000a00 */
[----:B------:R-:W-:-:S02]  /*0c60*/  IMAD.WIDE.U32 R96, R199, 0x10, R108 ;  /* 0x00000010c7607825 */ /* 0x000fc400078e006c */
[----:B------:R-:W2:Y:S02]  /*0c70*/  LDG.E.128 R84, desc[UR6][R84.64] ;  /* 0x0000000654547981 */ /* 0x000ea4000c1e1d00 */
[--C-:B---3--:R-:W-:Y:S02]  /*0c80*/  IMAD.WIDE.U32 R112, R207, 0x20, R204.reuse ;  /* 0x00000020cf707825 */ /* 0x108fe400078e00cc */
[----:B------:R-:W3:Y:S02]  /*0c90*/  LDG.E.128 R96, desc[UR6][R96.64] ;  /* 0x0000000660607981 */ /* 0x000ee4000c1e1d00 */
[----:B------:R-:W-:Y:S02]  /*0ca0*/  IMAD.WIDE.U32 R194, R199, 0x20, R204 ;  /* 0x00000020c7c27825 */ /* 0x000fe400078e00cc */
[----:B------:R-:W3:Y:S02]  /*0cb0*/  LDG.E.128 R80, desc[UR6][R112.64] ;  /* 0x0000000670507981 */ /* 0x000ee4000c1e1d00 */
[----:B0-----:R-:W-:-:S02]  /*0cc0*/  IMAD.WIDE R202, R141, 0x4, R202 ;  /* 0x000000048dca7825 */ /* 0x001fc400078e02ca */
[----:B------:R-:W3:Y:S02]  /*0cd0*/  LDG.E.128 R92, desc[UR6][R194.64] ;  /* 0x00000006c25c7981 */ /* 0x000ee4000c1e1d00 */
[C---:B------:R-:W-:Y:S02]  /*0ce0*/  IMAD.WIDE.U32 R108, R193.reuse, 0x10, R108 ;  /* 0x00000010c16c7825 */ /* 0x040fe400078e006c */
[----:B------:R-:W3:Y:S02]  /*0cf0*/  LDG.E R198, desc[UR6][R202.64] ;  /* 0x00000006cac67981 */ /* 0x000ee4000c1e1900 */
[----:B------:R-:W-:Y:S02]  /*0d00*/  IMAD.WIDE.U32 R204, R193, 0x20, R204 ;  /* 0x00000020c1cc7825 */ /* 0x000fe400078e00cc */
[----:B------:R-:W3:Y:S04]  /*0d10*/  LDG.E.128 R88, desc[UR6][R112.64+0x10] ;  /* 0x0000100670587981 */ /* 0x000ee8000c1e1d00 */
[----:B------:R0:W3:Y:S04]  /*0d20*/  LDG.E.128 R100, desc[UR6][R194.64+0x10] ;  /* 0x00001006c2647981 */ /* 0x0000e8000c1e1d00 */
[----:B------:R-:W3:Y:S04]  /*0d30*/  LDG.E.128 R108, desc[UR6][R108.64] ;  /* 0x000000066c6c7981 */ /* 0x000ee8000c1e1d00 */
[----:B------:R-:W3:Y:S04]  /*0d40*/  LDG.E.128 R104, desc[UR6][R204.64] ;  /* 0x00000006cc687981 */ /* 0x000ee8000c1e1d00 */
[----:B------:R-:W3:Y:S01]  /*0d50*/  LDG.E.128 R112, desc[UR6][R204.64+0x10] ;  /* 0x00001006cc707981 */ /* 0x000ee2000c1e1d00 */
[----:B-1----:R-:W-:-:S04]  /*0d60*/  ISETP.NE.U32.AND P1, PT, R152, RZ, PT ;  /* 0x000000ff9800720c */ /* 0x002fc80003f25070 */
[----:B------:R-:W-:-:S13]  /*0d70*/  ISETP.NE.AND.EX P1, PT, R153, RZ, PT, P1 ;  /* 0x000000ff9900720c */ /* 0x000fda0003f25310 */
[----:B------:R-:W1:Y:S08]  /*0d80*/  @P1 LDC.64 R196, c[0x0][0x2c8] ;  /* 0x0000b200ffc41b82 */ /* 0x000e700000000a00 */
[----:B0-----:R-:W0:Y:S08]  /*0d90*/  @P1 LDC.64 R194, c[0x0][0x2c8] ;  /* 0x0000b200ffc21b82 */ /* 0x001e300000000a00 */
[----:B------:R-:W0:Y:S01]  /*0da0*/  @P1 LDC.64 R200, c[0x0][0x2c8] ;  /* 0x0000b200ffc81b82 */ /* 0x000e220000000a00 */
[----:B------:R-:W-:Y:S01]  /*0db0*/  ISETP.NE.AND P2, PT, RZ, UR8, PT ;  /* 0x00000008ff007c0c */ /* 0x000fe2000bf45270 */
[----:B-1----:R-:W-:-:S05]  /*0dc0*/  @P1 IMAD.WIDE.U32 R196, R199, 0x20, R196 ;  /* 0x00000020c7c41825 */ /* 0x002fca00078e00c4 */
[----:B------:R-:W5:Y:S01]  /*0dd0*/  @P1 LDG.E.128 R56, desc[UR6][R196.64] ;  /* 0x00000006c4381981 */ /* 0x000f62000c1e1d00 */
[----:B0-----:R-:W-:-:S03]  /*0de0*/  @P1 IMAD.WIDE.U32 R194, R193, 0x20, R194 ;  /* 0x00000020c1c21825 */ /* 0x001fc600078e00c2 */
[----:B------:R2:W5:Y:S04]  /*0df0*/  @P1 LDG.E.128 R60, desc[UR6][R196.64+0x10] ;  /* 0x00001006c43c1981 */ /* 0x000568000c1e1d00 */
[----:B------:R-:W5:Y:S01]  /*0e00*/  @P1 LDG.E.128 R64, desc[UR6][R194.64] ;  /* 0x00000006c2401981 */ /* 0x000f62000c1e1d00 */
[----:B------:R-:W-:-:S03]  /*0e10*/  @P1 IMAD.WIDE.U32 R200, R207, 0x20, R200 ;  /* 0x00000020cfc81825 */ /* 0x000fc600078e00c8 */
[----:B------:R0:W5:Y:S04]  /*0e20*/  @P1 LDG.E.128 R68, desc[UR6][R194.64+0x10] ;  /* 0x00001006c2441981 */ /* 0x000168000c1e1d00 */
[----:B------:R-:W5:Y:S04]  /*0e30*/  @P1 LDG.E.128 R48, desc[UR6][R200.64] ;  /* 0x00000006c8301981 */ /* 0x000f68000c1e1d00 */
[----:B------:R1:W5:Y:S01]  /*0e40*/  @P1 LDG.E.128 R52, desc[UR6][R200.64+0x10] ;  /* 0x00001006c8341981 */ /* 0x000362000c1e1d00 */
[----:B------:R-:W-:Y:S01]  /*0e50*/  MOV R202, 0x3f800000 ;  /* 0x3f80000000ca7802 */ /* 0x000fe20000000f00 */
[----:B------:R-:W-:Y:S01]  /*0e60*/  UMOV UR4, 0xffffffff ;  /* 0xffffffff00047882 */ /* 0x000fe20000000000 */
[----:B------:R-:W-:-:S02]  /*0e70*/  LOP3.LUT P1, RZ, R0, 0x1f, RZ, 0xc0, !PT ;  /* 0x0000001f00ff7812 */ /* 0x000fc4000782c0ff */
[----:B----4-:R-:W-:Y:S02]  /*0e80*/  FSEL R214, R209, RZ, !P2 ;  /* 0x000000ffd1d67208 */ /* 0x010fe40005000000 */
[C---:B--2---:R-:W-:Y:S02]  /*0e90*/  PRMT R196, R84.reuse, 0x7632, R196 ;  /* 0x0000763254c47816 */ /* 0x044fe400000000c4 */
[----:B------:R-:W-:Y:S02]  /*0ea0*/  SHF.L.U32 R217, R84, 0x10, RZ ;  /* 0x0000001054d97819 */ /* 0x000fe400000006ff */
[----:B---3--:R-:W-:Y:S01]  /*0eb0*/  SHF.L.U32 R225, R96, 0x10, RZ ;  /* 0x0000001060e17819 */ /* 0x008fe200000006ff */
[C---:B------:R-:W-:Y:S01]  /*0ec0*/  FADD.FTZ R215, -R214.reuse, R80 ;  /* 0x00000050d6d77221 */ /* 0x040fe20000010100 */
[C---:B0-----:R-:W-:Y:S01]  /*0ed0*/  SHF.L.U32 R194, R97.reuse, 0x10, RZ ;  /* 0x0000001061c27819 */ /* 0x041fe200000006ff */
[--C-:B------:R-:W-:Y:S01]  /*0ee0*/  FADD.FTZ R209, -R214, R94.reuse ;  /* 0x0000005ed6d17221 */ /* 0x100fe20000010100 */
[----:B------:R-:W-:Y:S01]  /*0ef0*/  PRMT R94, R96, 0x7632, R94 ;  /* 0x00007632605e7816 */ /* 0x000fe2000000005e */
[----:B------:R-:W-:Y:S01]  /*0f00*/  FADD.FTZ R221, -R214, R82 ;  /* 0x00000052d6dd7221 */ /* 0x000fe20000010100 */
[----:B------:R-:W-:Y:S01]  /*0f10*/  PRMT R96, R97, 0x7632, R96 ;  /* 0x0000763261607816 */ /* 0x000fe20000000060 */
[----:B------:R-:W-:Y:S01]  /*0f20*/  FMUL.FTZ R97, R198, R215 ;  /* 0x000000d7c6617220 */ /* 0x000fe20000410000 */
[----:B------:R-:W-:Y:S01]  /*0f30*/  SHF.L.U32 R196, R196, 0x10, RZ ;  /* 0x00000010c4c47819 */ /* 0x000fe200000006ff */
[----:B------:R-:W-:Y:S01]  /*0f40*/  FMUL.FTZ R226, R142, R217 ;  /* 0x000000d98ee27220 */ /* 0x000fe20000410000 */
[C---:B------:R-:W-:Y:S01]  /*0f50*/  FADD.FTZ R219, -R214.reuse, R81 ;  /* 0x00000051d6db7221 */ /* 0x040fe20000010100 */
[C---:B------:R-:W-:Y:S01]  /*0f60*/  PRMT R204, R85.reuse, 0x7632, R204 ;  /* 0x0000763255cc7816 */ /* 0x040fe200000000cc */
[C---:B------:R-:W-:Y:S01]  /*0f70*/  FADD.FTZ R237, -R214.reuse, R90 ;  /* 0x0000005ad6ed7221 */ /* 0x040fe20000010100 */
[C---:B------:R-:W-:Y:S01]  /*0f80*/  FADD.FTZ R205, -R214.reuse, R92 ;  /* 0x0000005cd6cd7221 */ /* 0x040fe20000010100 */
[C---:B------:R-:W-:Y:S01]  /*0f90*/  FADD.FTZ R229, -R214.reuse, R83 ;  /* 0x00000053d6e57221 */ /* 0x040fe20000010100 */
[----:B------:R-:W-:Y:S01]  /*0fa0*/  SHF.L.U32 R223, R85, 0x10, RZ ;  /* 0x0000001055df7819 */ /* 0x000fe200000006ff */
[C---:B------:R-:W-:Y:S01]  /*0fb0*/  FADD.FTZ R239, -R214.reuse, R91 ;  /* 0x0000005bd6ef7221 */ /* 0x040fe20000010100 */
[----:B------:R-:W-:Y:S01]  /*0fc0*/  PRMT R210, R87, 0x7632, R210 ;  /* 0x0000763257d27816 */ /* 0x000fe200000000d2 */
[----:B------:R-:W-:Y:S01]  /*0fd0*/  FADD.FTZ R211, -R214, R95 ;  /* 0x0000005fd6d37221 */ /* 0x000fe20000010100 */
[C---:B------:R-:W-:Y:S01]  /*0fe0*/  PRMT R90, R99.reuse, 0x7632, R90 ;  /* 0x00007632635a7816 */ /* 0x040fe2000000005a */
[----:B------:R-:W-:Y:S01]  /*0ff0*/  FMUL.FTZ R230, R198, R221 ;  /* 0x000000ddc6e67220 */ /* 0x000fe20000410000 */
[----:B------:R-:W-:Y:S01]  /*1000*/  SHF.L.U32 R92, R99, 0x10, RZ ;  /* 0x00000010635c7819 */ /* 0x000fe200000006ff */
[C---:B------:R-:W-:Y:S01]  /*1010*/  FADD.FTZ R99, -R214.reuse, R100 ;  /* 0x00000064d6637221 */ /* 0x040fe20000010100 */
[----:B------:R-:W-:Y:S01]  /*1020*/  FADD.FTZ R140, R217, R140 ;  /* 0x0000008cd98c7221 */ /* 0x000fe20000010000 */
[----:B------:R-:W-:Y:S01]  /*1030*/  FFMA.FTZ R168, R97, R217, R168 ;  /* 0x000000d961a87223 */ /* 0x000fe200000100a8 */
[C---:B------:R-:W-:Y:S01]  /*1040*/  FADD.FTZ R95, -R214.reuse, R103 ;  /* 0x00000067d65f7221 */ /* 0x040fe20000010100 */
[----:B------:R-:W-:Y:S01]  /*1050*/  PRMT R80, R111, 0x7632, R80 ;  /* 0x000076326f507816 */ /* 0x000fe20000000050 */
[----:B------:R-:W-:Y:S01]  /*1060*/  FMUL.FTZ R217, R169, R196 ;  /* 0x000000c4a9d97220 */ /* 0x000fe20000410000 */
[----:B-1----:R-:W-:Y:S01]  /*1070*/  SHF.L.U32 R200, R111, 0x10, RZ ;  /* 0x000000106fc87819 */ /* 0x002fe200000006ff */
[----:B------:R-:W-:Y:S01]  /*1080*/  FADD.FTZ R100, RZ, R226 ;  /* 0x000000e2ff647221 */ /* 0x000fe20000010000 */
[----:B------:R-:W-:Y:S01]  /*1090*/  FADD.FTZ R201, -R214, R105 ;  /* 0x00000069d6c97221 */ /* 0x000fe20000010100 */
[----:B------:R-:W-:Y:S01]  /*10a0*/  FMUL.FTZ R232, R198, R219 ;  /* 0x000000dbc6e87220 */ /* 0x000fe20000410000 */
[----:B------:R-:W-:Y:S01]  /*10b0*/  SHF.L.U32 R103, R204, 0x10, RZ ;  /* 0x00000010cc677819 */ /* 0x000fe200000006ff */
[----:B------:R-:W-:Y:S01]  /*10c0*/  FFMA.FTZ R111, R97, R226, RZ ;  /* 0x000000e2616f7223 */ /* 0x000fe200000100ff */
[----:B------:R-:W-:Y:S01]  /*10d0*/  SHF.L.U32 R91, R98, 0x10, RZ ;  /* 0x00000010625b7819 */ /* 0x000fe200000006ff */
[----:B------:R-:W-:Y:S01]  /*10e0*/  FMUL.FTZ R228, R198, R229 ;  /* 0x000000e5c6e47220 */ /* 0x000fe20000410000 */
[----:B------:R-:W-:Y:S01]  /*10f0*/  SHF.L.U32 R105, R210, 0x10, RZ ;  /* 0x00000010d2697819 */ /* 0x000fe200000006ff */
[----:B------:R-:W-:Y:S01]  /*1100*/  FADD.FTZ R227, -R214, R102 ;  /* 0x00000066d6e37221 */ /* 0x000fe20000010100 */
[----:B------:R-:W-:Y:S01]  /*1110*/  FADD.FTZ R136, R223, R136 ;  /* 0x00000088df887221 */ /* 0x000fe20000010000 */
[----:B------:R-:W-:Y:S01]  /*1120*/  FFMA.FTZ R137, R230, R223, R137 ;  /* 0x000000dfe6897223 */ /* 0x000fe20000010089 */
[C---:B------:R-:W-:Y:S01]  /*1130*/  FMUL.FTZ R218, R198.reuse, R239 ;  /* 0x000000efc6da7220 */ /* 0x040fe20000410000 */
[----:B------:R-:W-:Y:S01]  /*1140*/  FMUL.FTZ R99, R198, R99 ;  /* 0x00000063c6637220 */ /* 0x000fe20000410000 */
[----:B------:R-:W-:Y:S01]  /*1150*/  FMUL.FTZ R223, R143, R223 ;  /* 0x000000df8fdf7220 */ /* 0x000fe20000410000 */
[----:B------:R-:W-:Y:S01]  /*1160*/  FADD.FTZ R100, R100, R217 ;  /* 0x000000d964647221 */ /* 0x000fe20000010000 */
[----:B------:R-:W-:Y:S01]  /*1170*/  SHF.L.U32 R212, R87, 0x10, RZ ;  /* 0x0000001057d47819 */ /* 0x000fe200000006ff */
[----:B------:R-:W-:Y:S01]  /*1180*/  FADD.FTZ R213, -R214, R93 ;  /* 0x0000005dd6d57221 */ /* 0x000fe20000010100 */
[----:B------:R-:W-:Y:S01]  /*1190*/  FFMA.FTZ R111, R232, R217, R111 ;  /* 0x000000d9e86f7223 */ /* 0x000fe2000001006f */
[----:B------:R-:W-:Y:S01]  /*11a0*/  @P0 SHF.L.U32 R202, R208, 0x10, RZ ;  /* 0x00000010d0ca0819 */ /* 0x000fe200000006ff */
[C---:B------:R-:W-:Y:S01]  /*11b0*/  FADD.FTZ R231, -R214.reuse, R88 ;  /* 0x00000058d6e77221 */ /* 0x040fe20000010100 */
[----:B------:R-:W-:Y:S01]  /*11c0*/  FADD.FTZ R235, -R214, R89 ;  /* 0x00000059d6eb7221 */ /* 0x000fe20000010100 */
[----:B------:R-:W-:Y:S01]  /*11d0*/  PRMT R93, R98, 0x7632, R93 ;  /* 0x00007632625d7816 */ /* 0x000fe2000000005d */
        /* <DEDUP_REMOVED lines=11> */
[C---:B------:R-:W-:Y:S01]  /*1290*/  PRMT R208, R86.reuse, 0x7632, R208 ;  /* 0x0000763256d07816 */ /* 0x040fe200000000d0 */
[----:B------:R-:W-:Y:S01]  /*12a0*/  FADD.FTZ R126, R105, R126 ;  /* 0x0000007e697e7221 */ /* 0x000fe20000010000 */
[----:B------:R-:W-:Y:S01]  /*12b0*/  SHF.L.U32 R233, R86, 0x10, RZ ;  /* 0x0000001056e97819 */ /* 0x000fe200000006ff */
[-C--:B------:R-:W-:Y:S01]  /*12c0*/  FFMA.FTZ R127, R218, R105.reuse, R127 ;  /* 0x00000069da7f7223 */ /* 0x080fe2000001007f */
[----:B------:R-:W-:Y:S01]  /*12d0*/  FMUL.FTZ R214, R172, R105 ;  /* 0x00000069acd67220 */ /* 0x000fe20000410000 */
[----:B------:R-:W-:Y:S01]  /*12e0*/  FADD.FTZ R36, R91, R36 ;  /* 0x000000245b247221 */ /* 0x000fe20000010000 */
[----:B------:R-:W-:Y:S01]  /*12f0*/  FMUL.FTZ R103, R198, R227 ;  /* 0x000000e3c6677220 */ /* 0x000fe20000410000 */
        /* <DEDUP_REMOVED lines=17> */
[----:B------:R-:W-:-:S02]  /*1410*/  PRMT R88, R108, 0x7632, R88 ;  /* 0x000076326c587816 */ /* 0x000fc40000000058 */
[----:B------:R-:W-:Y:S01]  /*1420*/  SHF.L.U32 R89, R108, 0x10, RZ ;  /* 0x000000106c597819 */ /* 0x000fe200000006ff */
        /* <DEDUP_REMOVED lines=8> */
[----:B------:R-:W-:Y:S01]  /*14b0*/  FMUL.FTZ R109, R198, R203 ;  /* 0x000000cbc66d7220 */ /* 0x000fe20000410000 */
[-C--:B------:R-:W-:Y:S01]  /*14c0*/  FFMA.FTZ R39, R108, R89.reuse, R39 ;  /* 0x000000596c277223 */ /* 0x080fe20000010027 */
[----:B------:R-:W-:Y:S01]  /*14d0*/  FMUL.FTZ R111, R150, R89 ;  /* 0x00000059966f7220 */ /* 0x000fe20000410000 */
[----:B------:R-:W-:Y:S01]  /*14e0*/  FADD.FTZ R89, R92, R219 ;  /* 0x000000db5c597221 */ /* 0x000fe20000010000 */
[----:B------:R-:W-:Y:S01]  /*14f0*/  FFMA.FTZ R95, R222, R219, R95 ;  /* 0x000000dbde5f7223 */ /* 0x000fe2000001005f */
[----:B------:R-:W-:Y:S01]  /*1500*/  FMUL.FTZ R210, R198, R211 ;  /* 0x000000d3c6d27220 */ /* 0x000fe20000410000 */
[----:B------:R-:W-:Y:S01]  /*1510*/  SHF.L.U32 R94, R94, 0x10, RZ ;  /* 0x000000105e5e7819 */ /* 0x000fe200000006ff */
[----:B------:R-:W-:Y:S01]  /*1520*/  FADD.FTZ R28, R84, R28 ;  /* 0x0000001c541c7221 */ /* 0x000fe20000010000 */
[-C--:B------:R-:W-:Y:S01]  /*1530*/  FFMA.FTZ R124, R109, R84.reuse, R124 ;  /* 0x000000546d7c7223 */ /* 0x080fe2000001007c */
[----:B------:R-:W-:Y:S01]  /*1540*/  FMUL.FTZ R114, R151, R84 ;  /* 0x0000005497727220 */ /* 0x000fe20000410000 */
[----:B------:R-:W-:Y:S01]  /*1550*/  FADD.FTZ R128, R212, R128 ;  /* 0x00000080d4807221 */ /* 0x000fe20000010000 */
[----:B------:R-:W-:Y:S01]  /*1560*/  FFMA.FTZ R129, R222, R212, R129 ;  /* 0x000000d4de817223 */ /* 0x000fe20000010081 */
        /* <DEDUP_REMOVED lines=19> */
[----:B------:R-:W-:-:S02]  /*16a0*/  SHF.L.U32 R85, R110, 0x10, RZ ;  /* 0x000000106e557819 */ /* 0x000fc400000006ff */
[----:B------:R-:W-:Y:S01]  /*16b0*/  SHF.L.U32 R93, R93, 0x10, RZ ;  /* 0x000000105d5d7819 */ /* 0x000fe200000006ff */
        /* <DEDUP_REMOVED lines=20> */
[----:B------:R-:W-:Y:S01]  /*1800*/  FFMA.FTZ R80, R103, R102, R80 ;  /* 0x0000006667507223 */ /* 0x000fe20000010050 */
[----:B------:R-:W-:-:S02]  /*1810*/  SHF.L.U32 R88, R88, 0x10, RZ ;  /* 0x0000001058587819 */ /* 0x000fc400000006ff */
[----:B------:R-:W-:Y:S01]  /*1820*/  FADD.FTZ R84, R87, R208 ;  /* 0x000000d057547221 */ /* 0x000fe20000010000 */
[----:B------:R-:W-:Y:S01]  /*1830*/  FFMA.FTZ R85, R105, R208, R80 ;  /* 0x000000d069557223 */ /* 0x000fe20000010050 */
[----:B------:R-:W-:Y:S01]  /*1840*/  PRMT R82, R110, 0x7632, R82 ;  /* 0x000076326e527816 */ /* 0x000fe20000000052 */
[----:B------:R-:W-:Y:S01]  /*1850*/  FMUL.FTZ R115, R177, R88 ;  /* 0x00000058b1737220 */ /* 0x000fe20000410000 */
[----:B------:R-:W-:Y:S01]  /*1860*/  FADD.FTZ R80, R84, R111 ;  /* 0x0000006f54507221 */ /* 0x000fe20000010000 */
[----:B------:R-:W-:Y:S01]  /*1870*/  FMUL.FTZ R110, R198, R201 ;  /* 0x000000c9c66e7220 */ /* 0x000fe20000410000 */
[----:B------:R-:W-:Y:S01]  /*1880*/  FFMA.FTZ R85, R108, R111, R85 ;  /* 0x0000006f6c557223 */ /* 0x000fe20000010055 */
[----:B------:R-:W-:Y:S01]  /*1890*/  FFMA.FTZ R139, R232, R196, R139 ;  /* 0x000000c4e88b7223 */ /* 0x000fe2000001008b */
[----:B------:R-:W-:Y:S01]  /*18a0*/  FADD.FTZ R138, R196, R138 ;  /* 0x0000008ac48a7221 */ /* 0x000fe20000010000 */
[----:B------:R-:W-:Y:S01]  /*18b0*/  FMUL.FTZ R196, R198, R83 ;  /* 0x00000053c6c47220 */ /* 0x000fe20000410000 */
[----:B------:R-:W-:Y:S01]  /*18c0*/  SHF.L.U32 R86, R86, 0x10, RZ ;  /* 0x0000001056567819 */ /* 0x000fe200000006ff */
[----:B------:R-:W-:Y:S01]  /*18d0*/  FADD.FTZ R83, R80, R115 ;  /* 0x0000007350537221 */ /* 0x000fe20000010000 */
[----:B------:R-:W-:-:S03]  /*18e0*/  FFMA.FTZ R80, R110, R115, R85 ;  /* 0x000000736e507223 */ /* 0x000fc60000010055 */
[----:B------:R-:W-:Y:S01]  /*18f0*/  FADD.FTZ R84, R83, R114 ;  /* 0x0000007253547221 */ /* 0x000fe20000010000 */
[----:B------:R-:W-:Y:S01]  /*1900*/  FMUL.FTZ R195, R178, R86 ;  /* 0x00000056b2c37220 */ /* 0x000fe20000410000 */
[----:B------:R-:W-:Y:S01]  /*1910*/  FFMA.FTZ R83, R109, R114, R80 ;  /* 0x000000726d537223 */ /* 0x000fe20000010050 */
[----:B------:R-:W-:Y:S02]  /*1920*/  SHF.L.U32 R82, R82, 0x10, RZ ;  /* 0x0000001052527819 */ /* 0x000fe400000006ff */
        /* <DEDUP_REMOVED lines=54> */
.L_x_3883:
        /* <DEDUP_REMOVED lines=13> */
.L_x_3871:
        /* <DEDUP_REMOVED lines=9> */
[----:B------:R-:W-:-:S04]  /*1df0*/  ISETP.NE.U32.AND P3, PT, RZ, UR12, PT ;  /* 0x0000000cff007c0c */ /* 0x000fc8000bf65070 */
[----:B------:R-:W-:Y:S01]  /*1e00*/  ISETP.NE.AND.EX P3, PT, RZ, UR13, PT, P3 ;  /* 0x0000000dff007c0c */ /* 0x000fe2000bf65330 */
[----:B-1----:R-:W-:-:S06]  /*1e10*/  ULEA UR4, UR5, UR4, 0x18 ;  /* 0x0000000405047291 */ /* 0x002fcc000f8ec03f */
[----:B------:R-:W-:-:S05]  /*1e20*/  LEA R100, R80, UR4, 0x3 ;  /* 0x0000000450647c11 */ /* 0x000fca000f8e18ff */
[----:B------:R-:W0:Y:S04]  /*1e30*/  LDS.128 R80, [R100+0x6000] ;  /* 0x0060000064507984 */ /* 0x000e280000000c00 */
        /* <DEDUP_REMOVED lines=15> */
[----:B---3--:R-:W-:Y:S01]  /*1f30*/  FADD.FTZ R101, R101, R92 ;  /* 0x0000005c65657221 */ /* 0x008fe20000010000 */
[----:B------:R-:W-:Y:S02]  /*1f40*/  FADD.FTZ R80, R80, R93 ;  /* 0x0000005d50507221 */ /* 0x000fe40000010000 */
[----:B------:R-:W0:Y:S01]  /*1f50*/  @P1 LDC.64 R92, c[0x0][0x308] ;  /* 0x0000c200ff5c1b82 */ /* 0x000e220000000a00 */
[----:B------:R-:W-:Y:S01]  /*1f60*/  FADD.FTZ R94, R94, R101 ;  /* 0x000000655e5e7221 */ /* 0x000fe20000010000 */
[----:B------:R-:W-:-:S03]  /*1f70*/  FADD.FTZ R80, R95, R80 ;  /* 0x000000505f507221 */ /* 0x000fc60000010000 */
[----:B------:R-:W-:Y:S01]  /*1f80*/  FMUL.FTZ R94, R94, UR10 ;  /* 0x0000000a5e5e7c20 */ /* 0x000fe20008410000 */
[----:B------:R-:W-:Y:S02]  /*1f90*/  FMUL.FTZ R206, R80, UR10 ;  /* 0x0000000a50ce7c20 */ /* 0x000fe40008410000 */
[----:B------:R-:W1:Y:S02]  /*1fa0*/  LDC.64 R100, c[0x0][0x220] ;  /* 0x00008800ff647b82 */ /* 0x000e640000000a00 */
[----:B------:R-:W-:Y:S02]  /*1fb0*/  FSEL R205, R94, RZ, !P2 ;  /* 0x000000ff5ecd7208 */ /* 0x000fe40005000000 */
[----:B------:R-:W-:-:S03]  /*1fc0*/  ISETP.NE.U32.AND P2, PT, R152, RZ, PT ;  /* 0x000000ff9800720c */ /* 0x000fc60003f45070 */
[-CC-:B------:R-:W-:Y:S01]  /*1fd0*/  FFMA.FTZ R81, R228, R206.reuse, R205.reuse ;  /* 0x000000cee4517223 */ /* 0x180fe200000100cd */
[----:B------:R-:W-:Y:S01]  /*1fe0*/  ISETP.NE.AND.EX P2, PT, R153, RZ, PT, P2 ;  /* 0x000000ff9900720c */ /* 0x000fe20003f45320 */
[-CC-:B------:R-:W-:Y:S01]  /*1ff0*/  FFMA.FTZ R97, R97, R206.reuse, R205.reuse ;  /* 0x000000ce61617223 */ /* 0x180fe200000100cd */
[-CC-:B------:R-:W-:Y:S01]  /*2000*/  FFMA.FTZ R232, R232, R206.reuse, R205.reuse ;  /* 0x000000cee8e87223 */ /* 0x180fe200000100cd */
[-C--:B------:R-:W-:Y:S01]  /*2010*/  FFMA.FTZ R230, R230, R206.reuse, R205 ;  /* 0x000000cee6e67223 */ /* 0x080fe200000100cd */
[----:B------:R-:W-:Y:S01]  /*2020*/  FADD.FTZ R83, R216, -R81 ;  /* 0x80000051d8537221 */ /* 0x000fe20000010000 */
        /* <DEDUP_REMOVED lines=9> */
[----:B------:R-:W-:Y:S01]  /*20c0*/  FADD.FTZ R219, R219, -R222 ;  /* 0x800000dedbdb7221 */ /* 0x000fe20000010000 */
[----:B------:R-:W-:Y:S01]  /*20d0*/  FADD.FTZ R87, R214, -R81 ;  /* 0x80000051d6577221 */ /* 0x000fe20000010000 */
[-CC-:B------:R-:W-:Y:S01]  /*20e0*/  FFMA.FTZ R82, R212, R206.reuse, R205.reuse ;  /* 0x000000ced4527223 */ /* 0x180fe200000100cd */
[----:B------:R-:W-:Y:S01]  /*20f0*/  FFMA.FTZ R95, R213, R206, R205 ;  /* 0x000000ced55f7223 */ /* 0x000fe200000100cd */
        /* <DEDUP_REMOVED lines=14> */
[----:B------:R-:W-:Y:S01]  /*21e0*/  @P2 FADD.FTZ R219, R54, R219 ;  /* 0x000000db36db2221 */ /* 0x000fe20000010000 */
[----:B------:R-:W-:Y:S01]  /*21f0*/  @P2 FADD.FTZ R152, R55, R152 ;  /* 0x0000009837982221 */ /* 0x000fe20000010000 */
[----:B-1----:R-:W-:Y:S01]  /*2200*/  IMAD.WIDE.U32 R80, R207, 0x10, R100 ;  /* 0x00000010cf507825 */ /* 0x002fe200078e0064 */
[----:B------:R-:W-:-:S03]  /*2210*/  SEL R84, R153, R72, P3 ;  /* 0x0000004899547207 */ /* 0x000fc60001800000 */
[----:B------:R-:W-:Y:S01]  /*2220*/  FADD.FTZ R97, R211, -R82 ;  /* 0x80000052d3617221 */ /* 0x000fe20000010000 */
[----:B------:R-:W-:Y:S01]  /*2230*/  SEL R85, R216, R73, P3 ;  /* 0x00000049d8557207 */ /* 0x000fe20001800000 */
[----:B0-----:R-:W-:Y:S01]  /*2240*/  @P1 IMAD.WIDE.U32 R92, R207, 0x20, R92 ;  /* 0x00000020cf5c1825 */ /* 0x001fe200078e005c */
[----:B------:R-:W-:-:S03]  /*2250*/  SEL R86, R215, R74, P3 ;  /* 0x0000004ad7567207 */ /* 0x000fc60001800000 */
[----:B------:R-:W-:Y:S01]  /*2260*/  FADD.FTZ R217, R234, -R95 ;  /* 0x8000005fead97221 */ /* 0x000fe20000010000 */
[----:B------:R-:W-:Y:S01]  /*2270*/  SEL R87, R214, R75, P3 ;  /* 0x0000004bd6577207 */ /* 0x000fe20001800000 */
[----:B------:R-:W-:Y:S01]  /*2280*/  FMUL.FTZ R153, R153, R202 ;  /* 0x000000ca99997220 */ /* 0x000fe20000410000 */
[----:B------:R-:W-:Y:S01]  /*2290*/  SEL R88, R213, R76, P3 ;  /* 0x0000004cd5587207 */ /* 0x000fe20001800000 */
[----:B------:R-:W-:Y:S01]  /*22a0*/  FMUL.FTZ R216, R216, R202 ;  /* 0x000000cad8d87220 */ /* 0x000fe20000410000 */
[----:B------:R-:W-:Y:S02]  /*22b0*/  SEL R89, R212, R77, P3 ;  /* 0x0000004dd4597207 */ /* 0x000fe40001800000 */
[----:B------:R-:W-:Y:S02]  /*22c0*/  SEL R90, R219, R78, P3 ;  /* 0x0000004edb5a7207 */ /* 0x000fe40001800000 */
[----:B------:R-:W-:Y:S01]  /*22d0*/  SEL R91, R152, R79, P3 ;  /* 0x0000004f985b7207 */ /* 0x000fe20001800000 */
[-C--:B------:R-:W-:Y:S01]  /*22e0*/  FMUL.FTZ R215, R215, R202.reuse ;  /* 0x000000cad7d77220 */ /* 0x080fe20000410000 */
[-C--:B------:R-:W-:Y:S01]  /*22f0*/  FMUL.FTZ R214, R214, R202.reuse ;  /* 0x000000cad6d67220 */ /* 0x080fe20000410000 */
[-C--:B------:R-:W-:Y:S01]  /*2300*/  FMUL.FTZ R213, R213, R202.reuse ;  /* 0x000000cad5d57220 */ /* 0x080fe20000410000 */
[-C--:B------:R-:W-:Y:S01]  /*2310*/  FMUL.FTZ R212, R212, R202.reuse ;  /* 0x000000cad4d47220 */ /* 0x080fe20000410000 */
[-C--:B------:R-:W-:Y:S01]  /*2320*/  FMUL.FTZ R211, R219, R202.reuse ;  /* 0x000000cadbd37220 */ /* 0x080fe20000410000 */
[----:B------:R-:W-:Y:S01]  /*2330*/  FMUL.FTZ R152, R152, R202 ;  /* 0x000000ca98987220 */ /* 0x000fe20000410000 */
[----:B------:R-:W2:Y:S01]  /*2340*/  LDG.E.128 R80, desc[UR6][R80.64] ;  /* 0x0000000650507981 */ /* 0x000ea2000c1e1d00 */
[----:B------:R-:W-:Y:S01]  /*2350*/  LEA R94, P5, R207, UR14, 0x4 ;  /* 0x0000000ecf5e7c11 */ /* 0x000fe2000f8a20ff */
[----:B------:R-:W-:-:S02]  /*2360*/  FFMA.FTZ R209, R209, R206, R205 ;  /* 0x000000ced1d17223 */ /* 0x000fc400000100cd */
[----:B------:R0:W-:Y:S01]  /*2370*/  @P1 STG.E.128 desc[UR6][R92.64], R84 ;  /* 0x000000545c001986 */ /* 0x0001e2000c101d06 */
[----:B------:R-:W-:-:S03]  /*2380*/  LEA.HI.X R95, R207, UR15, RZ, 0x4, P5 ;  /* 0x0000000fcf5f7c11 */ /* 0x000fc6000a8f24ff */
[----:B------:R1:W-:Y:S01]  /*2390*/  @P1 STG.E.128 desc[UR6][R92.64+0x10], R88 ;  /* 0x000010585c001986 */ /* 0x0003e2000c101d06 */
[----:B0-----:R-:W-:Y:S01]  /*23a0*/  FMUL.FTZ R84, R156, R153 ;  /* 0x000000999c547220 */ /* 0x001fe20000410000 */
[----:B------:R-:W-:Y:S01]  /*23b0*/  FMUL.FTZ R85, R181, R216 ;  /* 0x000000d8b5557220 */ /* 0x000fe20000410000 */
[----:B------:R-:W-:Y:S01]  /*23c0*/  FMUL.FTZ R86, R182, R214 ;  /* 0x000000d6b6567220 */ /* 0x000fe20000410000 */
[----:B------:R-:W-:Y:S01]  /*23d0*/  FMUL.FTZ R87, R183, R212 ;  /* 0x000000d4b7577220 */ /* 0x000fe20000410000 */
[----:B-1----:R-:W-:Y:S01]  /*23e0*/  FMUL.FTZ R89, R157, R215 ;  /* 0x000000d79d597220 */ /* 0x002fe20000410000 */
[----:B------:R-:W-:Y:S01]  /*23f0*/  FMUL.FTZ R90, R158, R213 ;  /* 0x000000d59e5a7220 */ /* 0x000fe20000410000 */
[----:B------:R-:W-:Y:S01]  /*2400*/  FMUL.FTZ R91, R159, R211 ;  /* 0x000000d39f5b7220 */ /* 0x000fe20000410000 */
[----:B------:R-:W-:Y:S01]  /*2410*/  FMUL.FTZ R92, R184, R152 ;  /* 0x00000098b85c7220 */ /* 0x000fe20000410000 */
[----:B------:R-:W-:Y:S01]  /*2420*/  F2FP.BF16.F32.PACK_AB R88, R85, R84 ;  /* 0x000000545558723e */ /* 0x000fe200000010ff */
[----:B------:R-:W-:Y:S01]  /*2430*/  IMAD.WIDE.U32 R84, R199, 0x10, R100 ;  /* 0x00000010c7547825 */ /* 0x000fe200078e0064 */
[----:B------:R-:W-:-:S03]  /*2440*/  F2FP.BF16.F32.PACK_AB R89, R86, R89 ;  /* 0x000000595659723e */ /* 0x000fc600000010ff */
[----:B------:R-:W-:Y:S01]  /*2450*/  FFMA.FTZ R93, R210, R206, R205 ;  /* 0x000000ced25d7223 */ /* 0x000fe200000100cd */
[----:B------:R-:W-:Y:S02]  /*2460*/  F2FP.BF16.F32.PACK_AB R90, R87, R90 ;  /* 0x0000005a575a723e */ /* 0x000fe400000010ff */
[----:B------:R-:W-:-:S05]  /*2470*/  F2FP.BF16.F32.PACK_AB R91, R92, R91 ;  /* 0x0000005b5c5b723e */ /* 0x000fca00000010ff */
[----:B------:R0:W-:Y:S04]  /*2480*/  STG.E.128 desc[UR6][R94.64], R88 ;  /* 0x000000585e007986 */ /* 0x0001e8000c101d06 */
[----:B------:R-:W3:Y:S01]  /*2490*/  LDG.E.128 R84, desc[UR6][R84.64] ;  /* 0x0000000654547981 */ /* 0x000ee2000c1e1d00 */
[-C--:B------:R-:W-:Y:S01]  /*24a0*/  FFMA.FTZ R104, R104, R206.reuse, R205 ;  /* 0x000000ce68687223 */ /* 0x080fe200000100cd */
[----:B------:R-:W-:Y:S01]  /*24b0*/  FADD.FTZ R207, R106, -R93 ;  /* 0x8000005d6acf7221 */ /* 0x000fe20000010000 */
[-C--:B------:R-:W-:Y:S01]  /*24c0*/  FFMA.FTZ R93, R103, R206.reuse, R205 ;  /* 0x000000ce675d7223 */ /* 0x080fe200000100cd */
[----:B------:R-:W-:Y:S01]  /*24d0*/  FADD.FTZ R209, R96, -R209 ;  /* 0x800000d160d17221 */ /* 0x000fe20000010000 */
[-CC-:B------:R-:W-:Y:S01]  /*24e0*/  FFMA.FTZ R99, R99, R206.reuse, R205.reuse ;  /* 0x000000ce63637223 */ /* 0x180fe200000100cd */
[----:B------:R-:W-:Y:S01]  /*24f0*/  FADD.FTZ R103, R107, -R104 ;  /* 0x800000686b677221 */ /* 0x000fe20000010000 */
[----:B------:R-:W-:Y:S01]  /*2500*/  FFMA.FTZ R219, R105, R206, R205 ;  /* 0x000000ce69db7223 */ /* 0x000fe200000100cd */
[----:B------:R-:W1:Y:S01]  /*2510*/  @P1 LDC.64 R106, c[0x0][0x308] ;  /* 0x0000c200ff6a1b82 */ /* 0x000e620000000a00 */
[----:B------:R-:W-:Y:S01]  /*2520*/  FADD.FTZ R105, R102, -R93 ;  /* 0x8000005d66697221 */ /* 0x000fe20000010000 */
[----:B------:R-:W-:Y:S01]  /*2530*/  FADD.FTZ R99, R98, -R99 ;  /* 0x8000006362637221 */ /* 0x000fe20000010000 */
[C---:B------:R-:W-:Y:S01]  /*2540*/  FMUL.FTZ R93, R198.reuse, R209 ;  /* 0x000000d1c65d7220 */ /* 0x040fe20000410000 */
[----:B------:R-:W-:Y:S01]  /*2550*/  FMUL.FTZ R92, R198, R207 ;  /* 0x000000cfc65c7220 */ /* 0x000fe20000410000 */
[----:B------:R-:W-:Y:S01]  /*2560*/  FADD.FTZ R219, R208, -R219 ;  /* 0x800000dbd0db7221 */ /* 0x000fe20000010000 */
[C---:B0-----:R-:W-:Y:S01]  /*2570*/  FMUL.FTZ R89, R198.reuse, R97 ;  /* 0x00000061c6597220 */ /* 0x041fe20000410000 */
[C---:B------:R-:W-:Y:S01]  /*2580*/  FMUL.FTZ R90, R198.reuse, R217 ;  /* 0x000000d9c65a7220 */ /* 0x040fe20000410000 */
[C---:B------:R-:W-:Y:S01]  /*2590*/  FMUL.FTZ R99, R198.reuse, R99 ;  /* 0x00000063c6637220 */ /* 0x040fe20000410000 */
[----:B------:R-:W-:Y:S01]  /*25a0*/  FMUL.FTZ R94, R198, R103 ;  /* 0x00000067c65e7220 */ /* 0x000fe20000410000 */
[----:B------:R-:W-:Y:S01]  /*25b0*/  @P2 FADD.FTZ R89, R56, R89 ;  /* 0x0000005938592221 */ /* 0x000fe20000010000 */
[----:B------:R-:W-:Y:S01]  /*25c0*/  @P2 FADD.FTZ R90, R57, R90 ;  /* 0x0000005a395a2221 */ /* 0x000fe20000010000 */
[----:B------:R-:W-:Y:S01]  /*25d0*/  @P2 FADD.FTZ R93, R58, R93 ;  /* 0x0000005d3a5d2221 */ /* 0x000fe20000010000 */
[----:B------:R-:W-:Y:S01]  /*25e0*/  @P2 FADD.FTZ R92, R59, R92 ;  /* 0x0000005c3b5c2221 */ /* 0x000fe20000010000 */
[-C--:B------:R-:W-:Y:S01]  /*25f0*/  FMUL.FTZ R217, R89, R202.reuse ;  /* 0x000000ca59d97220 */ /* 0x080fe20000410000 */
[-C--:B------:R-:W-:Y:S01]  /*2600*/  FMUL.FTZ R210, R90, R202.reuse ;  /* 0x000000ca5ad27220 */ /* 0x080fe20000410000 */
[C---:B------:R-:W-:Y:S01]  /*2610*/  FMUL.FTZ R105, R198.reuse, R105 ;  /* 0x00000069c6697220 */ /* 0x040fe20000410000 */
[----:B------:R-:W-:Y:S01]  /*2620*/  FMUL.FTZ R102, R198, R219 ;  /* 0x000000dbc6667220 */ /* 0x000fe20000410000 */
[----:B------:R-:W-:Y:S01]  /*2630*/  @P2 FADD.FTZ R99, R60, R99 ;  /* 0x000000633c632221 */ /* 0x000fe20000010000 */
[----:B------:R-:W-:Y:S01]  /*2640*/  @P2 FADD.FTZ R94, R61, R94 ;  /* 0x0000005e3d5e2221 */ /* 0x000fe20000010000 */
[-C--:B------:R-:W-:Y:S01]  /*2650*/  FMUL.FTZ R209, R93, R202.reuse ;  /* 0x000000ca5dd17220 */ /* 0x080fe20000410000 */
[----:B------:R-:W-:Y:S01]  /*2660*/  FMUL.FTZ R218, R92, R202 ;  /* 0x000000ca5cda7220 */ /* 0x000fe20000410000 */
[----:B------:R-:W-:Y:S01]  /*2670*/  FMUL.FTZ R96, R160, R217 ;  /* 0x000000d9a0607220 */ /* 0x000fe20000410000 */
[----:B------:R-:W-:Y:S01]  /*2680*/  FMUL.FTZ R91, R185, R210 ;  /* 0x000000d2b95b7220 */ /* 0x000fe20000410000 */
[----:B------:R-:W-:Y:S01]  /*2690*/  @P2 FADD.FTZ R105, R62, R105 ;  /* 0x000000693e692221 */ /* 0x000fe20000010000 */
[----:B------:R-:W-:Y:S01]  /*26a0*/  @P2 FADD.FTZ R102, R63, R102 ;  /* 0x000000663f662221 */ /* 0x000fe20000010000 */
[-C--:B------:R-:W-:Y:S01]  /*26b0*/  FMUL.FTZ R207, R99, R202.reuse ;  /* 0x000000ca63cf7220 */ /* 0x080fe20000410000 */
[----:B------:R-:W-:Y:S01]  /*26c0*/  FMUL.FTZ R220, R94, R202 ;  /* 0x000000ca5edc7220 */ /* 0x000fe20000410000 */
[----:B------:R-:W-:Y:S01]  /*26d0*/  FMUL.FTZ R97, R161, R209 ;  /* 0x000000d1a1617220 */ /* 0x000fe20000410000 */
[----:B------:R-:W-:Y:S01]  /*26e0*/  FMUL.FTZ R88, R186, R218 ;  /* 0x000000daba587220 */ /* 0x000fe20000410000 */
[-C--:B------:R-:W-:Y:S01]  /*26f0*/  FMUL.FTZ R219, R105, R202.reuse ;  /* 0x000000ca69db7220 */ /* 0x080fe20000410000 */
[----:B------:R-:W-:Y:S01]  /*2700*/  FMUL.FTZ R208, R102, R202 ;  /* 0x000000ca66d07220 */ /* 0x000fe20000410000 */
[----:B------:R-:W-:Y:S01]  /*2710*/  F2FP.BF16.F32.PACK_AB R96, R91, R96 ;  /* 0x000000605b60723e */ /* 0x000fe200000010ff */
[----:B------:R-:W-:Y:S01]  /*2720*/  FMUL.FTZ R98, R162, R207 ;  /* 0x000000cfa2627220 */ /* 0x000fe20000410000 */
[----:B------:R-:W-:Y:S01]  /*2730*/  FMUL.FTZ R95, R187, R220 ;  /* 0x000000dcbb5f7220 */ /* 0x000fe20000410000 */
[----:B------:R-:W-:Y:S01]  /*2740*/  SEL R91, R92, R75, P3 ;  /* 0x0000004b5c5b7207 */ /* 0x000fe20001800000 */
[----:B------:R-:W-:Y:S01]  /*2750*/  FMUL.FTZ R222, R188, R208 ;  /* 0x000000d0bcde7220 */ /* 0x000fe20000410000 */
[----:B------:R-:W-:Y:S01]  /*2760*/  F2FP.BF16.F32.PACK_AB R97, R88, R97 ;  /* 0x000000615861723e */ /* 0x000fe200000010ff */
[----:B-1----:R-:W-:Y:S01]  /*2770*/  @P1 IMAD.WIDE.U32 R106, R199, 0x20, R106 ;  /* 0x00000020c76a1825 */ /* 0x002fe200078e006a */
[----:B------:R-:W-:-:S03]  /*2780*/  SEL R92, R99, R76, P3 ;  /* 0x0000004c635c7207 */ /* 0x000fc60001800000 */
[----:B------:R-:W-:Y:S01]  /*2790*/  FMUL.FTZ R99, R163, R219 ;  /* 0x000000dba3637220 */ /* 0x000fe20000410000 */
[----:B------:R-:W-:Y:S01]  /*27a0*/  SEL R88, R89, R72, P3 ;  /* 0x0000004859587207 */ /* 0x000fe20001800000 */
[----:B------:R-:W-:Y:S01]  /*27b0*/  IMAD.WIDE.U32 R100, R193, 0x10, R100 ;  /* 0x00000010c1647825 */ /* 0x000fe200078e0064 */
[----:B------:R-:W-:Y:S02]  /*27c0*/  LEA R104, P5, R199, UR14, 0x4 ;  /* 0x0000000ec7687c11 */ /* 0x000fe4000f8a20ff */
[----:B------:R-:W-:Y:S02]  /*27d0*/  SEL R89, R90, R73, P3 ;  /* 0x000000495a597207 */ /* 0x000fe40001800000 */
[----:B------:R-:W-:Y:S02]  /*27e0*/  SEL R90, R93, R74, P3 ;  /* 0x0000004a5d5a7207 */ /* 0x000fe40001800000 */
[----:B------:R-:W-:Y:S02]  /*27f0*/  F2FP.BF16.F32.PACK_AB R98, R95, R98 ;  /* 0x000000625f62723e */ /* 0x000fe400000010ff */
[----:B------:R-:W-:Y:S01]  /*2800*/  SEL R93, R94, R77, P3 ;  /* 0x0000004d5e5d7207 */ /* 0x000fe20001800000 */
[----:B------:R-:W-:Y:S01]  /*2810*/  @P1 STG.E.128 desc[UR6][R106.64], R88 ;  /* 0x000000586a001986 */ /* 0x000fe2000c101d06 */
[----:B------:R-:W-:-:S02]  /*2820*/  SEL R94, R105, R78, P3 ;  /* 0x0000004e695e7207 */ /* 0x000fc40001800000 */
[----:B------:R-:W-:Y:S02]  /*2830*/  SEL R95, R102, R79, P3 ;  /* 0x0000004f665f7207 */ /* 0x000fe40001800000 */
[----:B------:R-:W-:Y:S02]  /*2840*/  LEA.HI.X R105, R199, UR15, RZ, 0x4, P5 ;  /* 0x0000000fc7697c11 */ /* 0x000fe4000a8f24ff */
[----:B------:R-:W-:Y:S01]  /*2850*/  F2FP.BF16.F32.PACK_AB R99, R222, R99 ;  /* 0x00000063de63723e */ /* 0x000fe200000010ff */
[----:B------:R0:W-:Y:S04]  /*2860*/  @P1 STG.E.128 desc[UR6][R106.64+0x10], R92 ;  /* 0x0000105c6a001986 */ /* 0x0001e8000c101d06 */
[----:B------:R1:W-:Y:S04]  /*2870*/  STG.E.128 desc[UR6][R104.64], R96 ;  /* 0x0000006068007986 */ /* 0x0003e8000c101d06 */
[----:B------:R-:W4:Y:S01]  /*2880*/  LDG.E.128 R100, desc[UR6][R100.64] ;  /* 0x0000000664647981 */ /* 0x000f22000c1e1d00 */
        /* <DEDUP_REMOVED lines=8> */
[-CC-:B------:R-:W-:Y:S01]  /*2910*/  FFMA.FTZ R113, R113, R206.reuse, R205.reuse ;  /* 0x000000ce71717223 */ /* 0x180fe200000100cd */
[-CC-:B------:R-:W-:Y:S01]  /*2920*/  FFMA.FTZ R196, R196, R206.reuse, R205.reuse ;  /* 0x000000cec4c47223 */ /* 0x180fe200000100cd */
[-CC-:B------:R-:W-:Y:S01]  /*2930*/  FFMA.FTZ R197, R197, R206.reuse, R205.reuse ;  /* 0x000000cec5c57223 */ /* 0x180fe200000100cd */
[C---:B------:R-:W-:Y:S01]  /*2940*/  FMUL.FTZ R111, R198.reuse, R111 ;  /* 0x0000006fc66f7220 */ /* 0x040fe20000410000 */
[C---:B0-----:R-:W-:Y:S01]  /*2950*/  FMUL.FTZ R92, R198.reuse, R115 ;  /* 0x00000073c65c7220 */ /* 0x041fe20000410000 */
[C---:B------:R-:W-:Y:S01]  /*2960*/  FMUL.FTZ R109, R198.reuse, R109 ;  /* 0x0000006dc66d7220 */ /* 0x040fe20000410000 */
[----:B------:R-:W-:Y:S01]  /*2970*/  FMUL.FTZ R94, R198, R195 ;  /* 0x000000c3c65e7220 */ /* 0x000fe20000410000 */
[----:B------:R-:W-:Y:S01]  /*2980*/  FFMA.FTZ R204, R204, R206, R205 ;  /* 0x000000cecccc7223 */ /* 0x000fe200000100cd */
[----:B------:R-:W-:Y:S01]  /*2990*/  FADD.FTZ R113, R194, -R113 ;  /* 0x80000071c2717221 */ /* 0x000fe20000010000 */
[----:B------:R-:W-:Y:S01]  /*29a0*/  FADD.FTZ R201, R201, -R196 ;  /* 0x800000c4c9c97221 */ /* 0x000fe20000010000 */
[----:B------:R-:W-:Y:S01]  /*29b0*/  FADD.FTZ R197, R200, -R197 ;  /* 0x800000c5c8c57221 */ /* 0x000fe20000010000 */
[----:B------:R-:W-:Y:S01]  /*29c0*/  @P2 FADD.FTZ R111, R64, R111 ;  /* 0x0000006f406f2221 */ /* 0x000fe20000010000 */
[----:B------:R-:W-:Y:S01]  /*29d0*/  @P2 FADD.FTZ R92, R65, R92 ;  /* 0x0000005c415c2221 */ /* 0x000fe20000010000 */
[----:B------:R-:W-:Y:S01]  /*29e0*/  @P2 FADD.FTZ R109, R66, R109 ;  /* 0x0000006d426d2221 */ /* 0x000fe20000010000 */
[----:B------:R-:W-:Y:S01]  /*29f0*/  @P2 FADD.FTZ R94, R67, R94 ;  /* 0x0000005e435e2221 */ /* 0x000fe20000010000 */
[----:B------:R-:W-:Y:S01]  /*2a00*/  FADD.FTZ R203, R203, -R204 ;  /* 0x800000cccbcb7221 */ /* 0x000fe20000010000 */
[C---:B------:R-:W-:Y:S01]  /*2a10*/  FMUL.FTZ R113, R198.reuse, R113 ;  /* 0x00000071c6717220 */ /* 0x040fe20000410000 */
[C---:B-1----:R-:W-:Y:S01]  /*2a20*/  FMUL.FTZ R96, R198.reuse, R201 ;  /* 0x000000c9c6607220 */ /* 0x042fe20000410000 */
[C---:B------:R-:W-:Y:S01]  /*2a30*/  FMUL.FTZ R197, R198.reuse, R197 ;  /* 0x000000c5c6c57220 */ /* 0x040fe20000410000 */
[C---:B------:R-:W-:Y:S01]  /*2a40*/  SEL R72, R111.reuse, R72, P3 ;  /* 0x000000486f487207 */ /* 0x040fe20001800000 */
[----:B------:R-:W-:Y:S01]  /*2a50*/  FMUL.FTZ R198, R198, R203 ;  /* 0x000000cbc6c67220 */ /* 0x000fe20000410000 */
[C---:B------:R-:W-:Y:S01]  /*2a60*/  SEL R73, R92.reuse, R73, P3 ;  /* 0x000000495c497207 */ /* 0x040fe20001800000 */
[-C--:B------:R-:W-:Y:S01]  /*2a70*/  FMUL.FTZ R111, R111, R202.reuse ;  /* 0x000000ca6f6f7220 */ /* 0x080fe20000410000 */
[----:B------:R-:W-:Y:S01]  /*2a80*/  FMUL.FTZ R92, R92, R202 ;  /* 0x000000ca5c5c7220 */ /* 0x000fe20000410000 */
[----:B------:R-:W-:Y:S01]  /*2a90*/  SEL R74, R109, R74, P3 ;  /* 0x0000004a6d4a7207 */ /* 0x000fe20001800000 */
[----:B------:R-:W-:Y:S01]  /*2aa0*/  @P2 FADD.FTZ R113, R68, R113 ;  /* 0x0000007144712221 */ /* 0x000fe20000010000 */
[----:B------:R-:W-:Y:S01]  /*2ab0*/  SEL R75, R94, R75, P3 ;  /* 0x0000004b5e4b7207 */ /* 0x000fe20001800000 */
[----:B------:R-:W-:Y:S01]  /*2ac0*/  @P2 FADD.FTZ R96, R69, R96 ;  /* 0x0000006045602221 */ /* 0x000fe20000010000 */
[----:B------:R-:W-:Y:S01]  /*2ad0*/  @P2 FADD.FTZ R197, R70, R197 ;  /* 0x000000c546c52221 */ /* 0x000fe20000010000 */
[-C--:B------:R-:W-:Y:S01]  /*2ae0*/  FMUL.FTZ R109, R109, R202.reuse ;  /* 0x000000ca6d6d7220 */ /* 0x080fe20000410000 */
[----:B------:R-:W-:Y:S01]  /*2af0*/  FMUL.FTZ R94, R94, R202 ;  /* 0x000000ca5e5e7220 */ /* 0x000fe20000410000 */
[----:B------:R-:W-:Y:S01]  /*2b00*/  @P2 FADD.FTZ R198, R71, R198 ;  /* 0x000000c647c62221 */ /* 0x000fe20000010000 */
[C---:B------:R-:W-:Y:S01]  /*2b10*/  SEL R76, R113.reuse, R76, P3 ;  /* 0x0000004c714c7207 */ /* 0x040fe20001800000 */
[-C--:B------:R-:W-:Y:S01]  /*2b20*/  FMUL.FTZ R113, R113, R202.reuse ;  /* 0x000000ca71717220 */ /* 0x080fe20000410000 */
[C---:B------:R-:W-:Y:S01]  /*2b30*/  SEL R77, R96.reuse, R77, P3 ;  /* 0x0000004d604d7207 */ /* 0x040fe20001800000 */
[----:B------:R-:W-:Y:S01]  /*2b40*/  FMUL.FTZ R96, R96, R202 ;  /* 0x000000ca60607220 */ /* 0x000fe20000410000 */
[C---:B------:R-:W-:Y:S01]  /*2b50*/  SEL R78, R197.reuse, R78, P3 ;  /* 0x0000004ec54e7207 */ /* 0x040fe20001800000 */
[-C--:B------:R-:W-:Y:S01]  /*2b60*/  FMUL.FTZ R197, R197, R202.reuse ;  /* 0x000000cac5c57220 */ /* 0x080fe20000410000 */
[C---:B------:R-:W-:Y:S01]  /*2b70*/  FMUL.FTZ R202, R198.reuse, R202 ;  /* 0x000000cac6ca7220 */ /* 0x040fe20000410000 */
[----:B------:R-:W-:-:S02]  /*2b80*/  SEL R79, R198, R79, P3 ;  /* 0x0000004fc64f7207 */ /* 0x000fc40001800000 */
[----:B------:R-:W-:Y:S01]  /*2b90*/  IADD3 R141, R141, UR16, RZ ;  /* 0x000000108d8d7c10 */ /* 0x000fe2000fffe0ff */
[----:B------:R-:W-:Y:S01]  /*2ba0*/  FMUL.FTZ R98, R192, R202 ;  /* 0x000000cac0627220 */ /* 0x000fe20000410000 */
[----:B------:R-:W-:Y:S02]  /*2bb0*/  SEL R206, RZ, 0x1, P4 ;  /* 0x00000001ffce7807 */ /* 0x000fe40002000000 */
[C---:B--2---:R-:W-:Y:S02]  /*2bc0*/  PRMT R90, R82.reuse, 0x7632, R90 ;  /* 0x00007632525a7816 */ /* 0x044fe4000000005a */
[----:B------:R-:W-:Y:S02]  /*2bd0*/  SHF.L.U32 R82, R82, 0x10, RZ ;  /* 0x0000001052527819 */ /* 0x000fe400000006ff */
[C---:B------:R-:W-:Y:S02]  /*2be0*/  PRMT R91, R83.reuse, 0x7632, R91 ;  /* 0x00007632535b7816 */ /* 0x040fe4000000005b */
[----:B------:R-:W-:Y:S01]  /*2bf0*/  SHF.L.U32 R83, R83, 0x10, RZ ;  /* 0x0000001053537819 */ /* 0x000fe200000006ff */
[----:B------:R-:W-:Y:S01]  /*2c00*/  FFMA.FTZ R20, R213, R82, R20 ;  /* 0x00000052d5147223 */ /* 0x000fe20000010014 */
[----:B------:R-:W-:-:S02]  /*2c10*/  PRMT R88, R80, 0x7632, R88 ;  /* 0x0000763250587816 */ /* 0x000fc40000000058 */
[----:B------:R-:W-:Y:S01]  /*2c20*/  PRMT R89, R81, 0x7632, R89 ;  /* 0x0000763251597816 */ /* 0x000fe20000000059 */
[----:B------:R-:W-:Y:S01]  /*2c30*/  FFMA.FTZ R18, R211, R83, R18 ;  /* 0x00000053d3127223 */ /* 0x000fe20000010012 */
        /* <DEDUP_REMOVED lines=10> */
[----:B------:R-:W-:Y:S01]  /*2ce0*/  FMUL.FTZ R90, R191, R96 ;  /* 0x00000060bf5a7220 */ /* 0x000fe20000410000 */
[----:B------:R-:W-:Y:S01]  /*2cf0*/  FFMA.FTZ R23, R214, R89, R23 ;  /* 0x00000059d6177223 */ /* 0x000fe20000010017 */
[----:B------:R-:W-:Y:S01]  /*2d00*/  FMUL.FTZ R89, R167, R197 ;  /* 0x000000c5a7597220 */ /* 0x000fe20000410000 */
[----:B------:R-:W-:Y:S01]  /*2d10*/  FFMA.FTZ R19, R152, R91, R19 ;  /* 0x0000005b98137223 */ /* 0x000fe20000010013 */
[----:B---3--:R-:W-:-:S02]  /*2d20*/  PRMT R82, R86, 0x7632, R82 ;  /* 0x0000763256527816 */ /* 0x008fc40000000052 */
[----:B------:R-:W-:Y:S02]  /*2d30*/  PRMT R80, R84, 0x7632, R80 ;  /* 0x0000763254507816 */ /* 0x000fe40000000050 */
[----:B------:R-:W-:Y:S02]  /*2d40*/  SHF.L.U32 R82, R82, 0x10, RZ ;  /* 0x0000001052527819 */ /* 0x000fe400000006ff */
[----:B------:R-:W-:Y:S02]  /*2d50*/  PRMT R81, R85, 0x7632, R81 ;  /* 0x0000763255517816 */ /* 0x000fe40000000051 */
[----:B------:R-:W-:Y:S01]  /*2d60*/  SHF.L.U32 R80, R80, 0x10, RZ ;  /* 0x0000001050507819 */ /* 0x000fe200000006ff */
[----:B------:R-:W-:Y:S01]  /*2d70*/  FFMA.FTZ R13, R220, R82, R13 ;  /* 0x00000052dc0d7223 */ /* 0x000fe2000001000d */
[----:B------:R-:W-:Y:S01]  /*2d80*/  SHF.L.U32 R81, R81, 0x10, RZ ;  /* 0x0000001051517819 */ /* 0x000fe200000006ff */
[----:B------:R-:W0:Y:S01]  /*2d90*/  @P1 LDC.64 R82, c[0x0][0x308] ;  /* 0x0000c200ff521b82 */ /* 0x000e220000000a00 */
        /* <DEDUP_REMOVED lines=8> */
[----:B------:R-:W-:Y:S01]  /*2e20*/  FMUL.FTZ R84, R165, R109 ;  /* 0x0000006da5547220 */ /* 0x000fe20000410000 */
[----:B------:R-:W-:Y:S01]  /*2e30*/  FMUL.FTZ R85, R190, R94 ;  /* 0x0000005ebe557220 */ /* 0x000fe20000410000 */
[----:B------:R-:W-:-:S02]  /*2e40*/  PRMT R88, R87, 0x7632, R88 ;  /* 0x0000763257587816 */ /* 0x000fc40000000058 */
[----:B------:R-:W-:Y:S02]  /*2e50*/  SHF.L.U32 R86, R86, 0x10, RZ ;  /* 0x0000001056567819 */ /* 0x000fe400000006ff */
[----:B------:R-:W-:Y:S02]  /*2e60*/  SHF.L.U32 R87, R87, 0x10, RZ ;  /* 0x0000001057577819 */ /* 0x000fe400000006ff */
[----:B------:R-:W-:Y:S01]  /*2e70*/  F2FP.BF16.F32.PACK_AB R80, R81, R80 ;  /* 0x000000505150723e */ /* 0x000fe200000010ff */
[----:B------:R-:W-:Y:S01]  /*2e80*/  FFMA.FTZ R12, R207, R86, R12 ;  /* 0x00000056cf0c7223 */ /* 0x000fe2000001000c */
[----:B------:R-:W-:Y:S01]  /*2e90*/  F2FP.BF16.F32.PACK_AB R81, R85, R84 ;  /* 0x000000545551723e */ /* 0x000fe200000010ff */
[----:B------:R-:W-:Y:S01]  /*2ea0*/  FMUL.FTZ R85, R166, R113 ;  /* 0x00000071a6557220 */ /* 0x000fe20000410000 */
[----:B------:R-:W-:Y:S01]  /*2eb0*/  LEA R84, P2, R193, UR14, 0x4 ;  /* 0x0000000ec1547c11 */ /* 0x000fe2000f8420ff */
[----:B------:R-:W-:Y:S01]  /*2ec0*/  FFMA.FTZ R10, R219, R87, R10 ;  /* 0x00000057db0a7223 */ /* 0x000fe2000001000a */
[----:B------:R-:W-:Y:S01]  /*2ed0*/  SHF.L.U32 R88, R88, 0x10, RZ ;  /* 0x0000001058587819 */ /* 0x000fe200000006ff */
[----:B0-----:R-:W-:Y:S01]  /*2ee0*/  @P1 IMAD.WIDE.U32 R86, R193, 0x20, R82 ;  /* 0x00000020c1561825 */ /* 0x001fe200078e0052 */
[----:B------:R-:W-:-:S02]  /*2ef0*/  F2FP.BF16.F32.PACK_AB R82, R90, R85 ;  /* 0x000000555a52723e */ /* 0x000fc400000010ff */
[----:B------:R-:W-:Y:S01]  /*2f00*/  LEA.HI.X R85, R193, UR15, RZ, 0x4, P2 ;  /* 0x0000000fc1557c11 */ /* 0x000fe200090f24ff */
[----:B------:R-:W-:Y:S01]  /*2f10*/  FFMA.FTZ R11, R208, R88, R11 ;  /* 0x00000058d00b7223 */ /* 0x000fe2000001000b */
[----:B------:R-:W-:Y:S01]  /*2f20*/  F2FP.BF16.F32.PACK_AB R83, R98, R89 ;  /* 0x000000596253723e */ /* 0x000fe200000010ff */
[----:B------:R0:W-:Y:S04]  /*2f30*/  @P1 STG.E.128 desc[UR6][R86.64], R72 ;  /* 0x0000004856001986 */ /* 0x0001e8000c101d06 */
[----:B------:R0:W-:Y:S01]  /*2f40*/  @P1 STG.E.128 desc[UR6][R86.64+0x10], R76 ;  /* 0x0000104c56001986 */ /* 0x0001e2000c101d06 */
[----:B------:R-:W-:-:S03]  /*2f50*/  ISETP.GE.AND P1, PT, R141, UR17, PT ;  /* 0x000000118d007c0c */ /* 0x000fc6000bf26270 */
[----:B------:R0:W-:Y:S01]  /*2f60*/  STG.E.128 desc[UR6][R84.64], R80 ;  /* 0x0000005054007986 */ /* 0x0001e2000c101d06 */
[----:B----4-:R-:W-:Y:S02]  /*2f70*/  PRMT R88, R100, 0x7632, R88 ;  /* 0x0000763264587816 */ /* 0x010fe40000000058 */
        /* <DEDUP_REMOVED lines=81> */
.L_x_3869:
        /* <DEDUP_REMOVED lines=31> */
.L_x_3870:
[----:B------:R-:W-:Y:S01]  /*3680*/  HFMA2.MMA R90, -RZ, RZ, 0, 9.5367431640625e-07 ;  /* 0x00000010ff5a7435 */ /* 0x000fe200000001ff */
[----:B------:R-:W-:Y:S02]  /*3690*/  MOV R91, R82 ;  /* 0x00000052005b7202 */ /* 0x000fe40000000f00 */
[----:B------:R-:W-:Y:S02]  /*36a0*/  MOV R93, 0x1f ;  /* 0x0000001f005d7802 */ /* 0x000fe40000000f00 */
[----:B------:R-:W-:-:S07]  /*36b0*/  MOV R88, 0xffffffff ;  /* 0xffffffff00587802 */ /* 0x000fce0000000f00 */
[----:B-----5:R-:W-:Y:S05]  /*36c0*/  WARPSYNC.COLLECTIVE R88, `(.L_x_3873) ;  /* 0x0000000058087348 */ /* 0x020fea0003c00000 */
[----:B------:R0:W1:Y:S02]  /*36d0*/  SHFL.DOWN P3, R89, R91, R90, R93 ;  /* 0x0800005a5b597389 */ /* 0x000064000006005d */
[----:B01---5:R-:W-:Y:S01]  /*36e0*/  ENDCOLLECTIVE ;  /* 0x000000000000791b */ /* 0x023fe20003800000 */
.L_x_3873:
[----:B------:R-:W-:Y:S02]  /*36f0*/  MOV R91, R80 ;  /* 0x00000050005b7202 */ /* 0x000fe40000000f00 */
[----:B------:R-:W-:-:S07]  /*3700*/  MOV R81, R89 ;  /* 0x0000005900517202 */ /* 0x000fce0000000f00 */
[----:B------:R-:W-:Y:S05]  /*3710*/  WARPSYNC.COLLECTIVE R88, `(.L_x_3874) ;  /* 0x0000000058087348 */ /* 0x000fea0003c00000 */
[----:B------:R0:W1:Y:S02]  /*3720*/  SHFL.DOWN P3, R89, R91, R90, R93 ;  /* 0x0800005a5b597389 */ /* 0x000064000006005d */
[----:B01----:R-:W-:Y:S01]  /*3730*/  ENDCOLLECTIVE ;  /* 0x000000000000791b */ /* 0x003fe20003800000 */
.L_x_3874:
[----:B------:R-:W-:Y:S01]  /*3740*/  FADD.FTZ R81, R82, R81 ;  /* 0x0000005152517221 */ /* 0x000fe20000010000 */
[----:B------:R-:W-:-:S04]  /*3750*/  HFMA2.MMA R90, -RZ, RZ, 0, 4.76837158203125e-07 ;  /* 0x00000008ff5a7435 */ /* 0x000fc800000001ff */
[----:B------:R-:W-:Y:S02]  /*3760*/  MOV R91, R81 ;  /* 0x00000051005b7202 */ /* 0x000fe40000000f00 */
[----:B------:R-:W-:-:S07]  /*3770*/  MOV R83, R89 ;  /* 0x0000005900537202 */ /* 0x000fce0000000f00 */
[----:B------:R-:W-:Y:S05]  /*3780*/  WARPSYNC.COLLECTIVE R88, `(.L_x_3875) ;  /* 0x0000000058087348 */ /* 0x000fea0003c00000 */
[----:B------:R0:W1:Y:S02]  /*3790*/  SHFL.DOWN P3, R89, R91, R90, R93 ;  /* 0x0800005a5b597389 */ /* 0x000064000006005d */
[----:B01----:R-:W-:Y:S01]  /*37a0*/  ENDCOLLECTIVE ;  /* 0x000000000000791b */ /* 0x003fe20003800000 */
.L_x_3875:
[----:B------:R-:W-:-:S05]  /*37b0*/  FADD.FTZ R83, R80, R83 ;  /* 0x0000005350537221 */ /* 0x000fca0000010000 */
[----:B------:R-:W-:Y:S02]  /*37c0*/  MOV R91, R83 ;  /* 0x00000053005b7202 */ /* 0x000fe40000000f00 */
[----:B------:R-:W-:-:S07]  /*37d0*/  MOV R84, R89 ;  /* 0x0000005900547202 */ /* 0x000fce0000000f00 */
[----:B------:R-:W-:Y:S05]  /*37e0*/  WARPSYNC.COLLECTIVE R88, `(.L_x_3876) ;  /* 0x0000000058087348 */ /* 0x000fea0003c00000 */
[----:B------:R0:W1:Y:S02]  /*37f0*/  SHFL.DOWN P3, R89, R91, R90, R93 ;  /* 0x0800005a5b597389 */ /* 0x000064000006005d */
[----:B01----:R-:W-:Y:S01]  /*3800*/  ENDCOLLECTIVE ;  /* 0x000000000000791b */ /* 0x003fe20003800000 */
.L_x_3876:
[----:B------:R-:W-:Y:S01]  /*3810*/  FADD.FTZ R84, R81, R84 ;  /* 0x0000005451547221 */ /* 0x000fe20000010000 */
[----:B------:R-:W-:-:S04]  /*3820*/  HFMA2.MMA R90, -RZ, RZ, 0, 2.384185791015625e-07 ;  /* 0x00000004ff5a7435 */ /* 0x000fc800000001ff */
[----:B------:R-:W-:Y:S02]  /*3830*/  MOV R91, R84 ;  /* 0x00000054005b7202 */ /* 0x000fe40000000f00 */
[----:B------:R-:W-:-:S07]  /*3840*/  MOV R86, R89 ;  /* 0x0000005900567202 */ /* 0x000fce0000000f00 */
[----:B------:R-:W-:Y:S05]  /*3850*/  WARPSYNC.COLLECTIVE R88, `(.L_x_3877) ;  /* 0x0000000058087348 */ /* 0x000fea0003c00000 */
[----:B------:R0:W1:Y:S02]  /*3860*/  SHFL.DOWN P3, R89, R91, R90, R93 ;  /* 0x0800005a5b597389 */ /* 0x000064000006005d */
[----:B01----:R-:W-:Y:S01]  /*3870*/  ENDCOLLECTIVE ;  /* 0x000000000000791b */ /* 0x003fe20003800000 */
.L_x_3877:
[----:B------:R-:W-:-:S05]  /*3880*/  FADD.FTZ R86, R83, R86 ;  /* 0x0000005653567221 */ /* 0x000fca0000010000 */
[----:B------:R-:W-:Y:S02]  /*3890*/  MOV R91, R86 ;  /* 0x00000056005b7202 */ /* 0x000fe40000000f00 */
[----:B------:R-:W-:-:S07]  /*38a0*/  MOV R85, R89 ;  /* 0x0000005900557202 */ /* 0x000fce0000000f00 */
[----:B------:R-:W-:Y:S05]  /*38b0*/  WARPSYNC.COLLECTIVE R88, `(.L_x_3878) ;  /* 0x0000000058087348 */ /* 0x000fea0003c00000 */
[----:B------:R0:W1:Y:S02]  /*38c0*/  SHFL.DOWN P3, R89, R91, R90, R93 ;  /* 0x0800005a5b597389 */ /* 0x000064000006005d */
[----:B01----:R-:W-:Y:S01]  /*38d0*/  ENDCOLLECTIVE ;  /* 0x000000000000791b */ /* 0x003fe20003800000 */
.L_x_3878:
[----:B------:R-:W-:Y:S01]  /*38e0*/  FADD.FTZ R85, R84, R85 ;  /* 0x0000005554557221 */ /* 0x000fe20000010000 */
[----:B------:R-:W-:-:S04]  /*38f0*/  HFMA2.MMA R90, -RZ, RZ, 0, 1.1920928955078125e-07 ;  /* 0x00000002ff5a7435 */ /* 0x000fc800000001ff */
[----:B------:R-:W-:Y:S02]  /*3900*/  MOV R91, R85 ;  /* 0x00000055005b7202 */ /* 0x000fe40000000f00 */
[----:B------:R-:W-:-:S07]  /*3910*/  MOV R87, R89 ;  /* 0x0000005900577202 */ /* 0x000fce0000000f00 */
[----:B------:R-:W-:Y:S05]  /*3920*/  WARPSYNC.COLLECTIVE R88, `(.L_x_3879) ;  /* 0x0000000058087348 */ /* 0x000fea0003c00000 */
[----:B------:R0:W1:Y:S02]  /*3930*/  SHFL.DOWN P3, R89, R91, R90, R93 ;  /* 0x0800005a5b597389 */ /* 0x000064000006005d */
[----:B01----:R-:W-:Y:S01]  /*3940*/  ENDCOLLECTIVE ;  /* 0x000000000000791b */ /* 0x003fe20003800000 */
.L_x_3879:
[----:B------:R-:W-:-:S05]  /*3950*/  FADD.FTZ R87, R86, R87 ;  /* 0x0000005756577221 */ /* 0x000fca0000010000 */
[----:B------:R-:W-:Y:S02]  /*3960*/  MOV R91, R87 ;  /* 0x00000057005b7202 */ /* 0x000fe40000000f00 */
[----:B------:R-:W-:-:S07]  /*3970*/  MOV R80, R89 ;  /* 0x0000005900507202 */ /* 0x000fce0000000f00 */
[----:B------:R-:W-:Y:S05]  /*3980*/  WARPSYNC.COLLECTIVE R88, `(.L_x_3880) ;  /* 0x0000000058087348 */ /* 0x000fea0003c00000 */
[----:B------:R0:W1:Y:S02]  /*3990*/  SHFL.DOWN P3, R89, R91, R90, R93 ;  /* 0x0800005a5b597389 */ /* 0x000064000006005d */
[----:B01----:R-:W-:Y:S01]  /*39a0*/  ENDCOLLECTIVE ;  /* 0x000000000000791b */ /* 0x003fe20003800000 */
.L_x_3880:
[----:B------:R-:W-:Y:S01]  /*39b0*/  FADD.FTZ R80, R85, R80 ;  /* 0x0000005055507221 */ /* 0x000fe20000010000 */
[----:B------:R-:W-:-:S04]  /*39c0*/  HFMA2.MMA R90, -RZ, RZ, 0, 5.9604644775390625e-08 ;  /* 0x00000001ff5a7435 */ /* 0x000fc800000001ff */
[----:B------:R-:W-:Y:S02]  /*39d0*/  MOV R91, R80 ;  /* 0x00000050005b7202 */ /* 0x000fe40000000f00 */
[----:B------:R-:W-:-:S07]  /*39e0*/  MOV R82, R89 ;  /* 0x0000005900527202 */ /* 0x000fce0000000f00 */
[----:B------:R-:W-:Y:S05]  /*39f0*/  WARPSYNC.COLLECTIVE R88, `(.L_x_3881) ;  /* 0x0000000058087348 */ /* 0x000fea0003c00000 */
[----:B------:R0:W1:Y:S02]  /*3a00*/  SHFL.DOWN P3, R89, R91, R90, R93 ;  /* 0x0800005a5b597389 */ /* 0x000064000006005d */
[----:B01----:R-:W-:Y:S01]  /*3a10*/  ENDCOLLECTIVE ;  /* 0x000000000000791b */ /* 0x003fe20003800000 */
.L_x_3881:
[----:B------:R-:W-:-:S05]  /*3a20*/  FADD.FTZ R82, R87, R82 ;  /* 0x0000005257527221 */ /* 0x000fca0000010000 */
[----:B------:R-:W-:Y:S02]  /*3a30*/  MOV R91, R82 ;  /* 0x00000052005b7202 */ /* 0x000fe40000000f00 */
[----:B------:R-:W-:-:S07]  /*3a40*/  MOV R81, R89 ;  /* 0x0000005900517202 */ /* 0x000fce0000000f00 */
[----:B------:R-:W-:Y:S05]  /*3a50*/  WARPSYNC.COLLECTIVE R88, `(.L_x_3882) ;  /* 0x0000000058087348 */ /* 0x000fea0003c00000 */
[----:B------:R0:W1:Y:S02]  /*3a60*/  SHFL.DOWN P3, R89, R91, R90, R93 ;  /* 0x0800005a5b597389 */ /* 0x000064000006005d */
[----:B01----:R-:W-:Y:S01]  /*3a70*/  ENDCOLLECTIVE ;  /* 0x000000000000791b */ /* 0x003fe20003800000 */
.L_x_3882:
[----:B------:R-:W-:Y:S01]  /*3a80*/  MOV R83, R89 ;  /* 0x0000005900537202 */ /* 0x000fe20000000f00 */
[----:B------:R-:W-:Y:S06]  /*3a90*/  BRA `(.L_x_3883) ;  /* 0xffffffe0007c7947 */ /* 0x000fec000383ffff */
.L_x_3884:
        /* <DEDUP_REMOVED lines=14> */
.L_x_11324:


//--------------------- .text._ZN10layer_norm13ln_bwd_kernelINS_13Kernel_traitsI13__nv_bfloat16S2_fS2_fjLj6144ELj1ELj1ELj8ELj16ENS_18Kernel_traits_baseILj6144ES2_S2_fS2_fjLj256EEEEELb0ELb1ELb1ELb0EEEvNS_9BwdParamsE --------------------------
	.section	.text._ZN10layer_norm13ln_bwd_kernelINS_13Kernel_traitsI13__nv_bfloat16S2_fS2_fjLj6144ELj1ELj1ELj8ELj16ENS_18Kernel_traits_baseILj6144ES2_S2_fS2_fjLj256EEEEELb0ELb1ELb1ELb0EEEvNS_9BwdParamsE,"ax",@progbits
	.align	128
        .global         _ZN10layer_norm13ln_bwd_kernelINS_13Kernel_traitsI13__nv_bfloat16S2_fS2_fjLj6144ELj1ELj1ELj8ELj16ENS_18Kernel_traits_baseILj6144ES2_S2_fS2_fjLj256EEEEELb0ELb1ELb1ELb0EEEvNS_9BwdParamsE
        .type           _ZN10layer_norm13ln_bwd_kernelINS_13Kernel_traitsI13__nv_bfloat16S2_fS2_fjLj6144ELj1ELj1ELj8ELj16ENS_18Kernel_traits_baseILj6144ES2_S2_fS2_fjLj256EEEEELb0ELb1ELb1ELb0EEEvNS_9BwdParamsE,@function
        .size           _ZN10layer_norm13ln_bwd_kernelINS_13Kernel_traitsI13__nv_bfloat16S2_fS2_fjLj6144ELj1ELj1ELj8ELj16ENS_18Kernel_traits_baseILj6144ES2_S2_fS2_fjLj256EEEEELb0ELb1ELb1ELb0EEEvNS_9BwdParamsE,(.L_x_11325 - _ZN10layer_norm13ln_bwd_kernelINS_13Kernel_traitsI13__nv_bfloat16S2_fS2_fjLj6144ELj1ELj1ELj8ELj16ENS_18Kernel_traits_baseILj6144ES2_S2_fS2_fjLj256EEEEELb0ELb1ELb1ELb0EEEvNS_9BwdParamsE)
        .other          _ZN10layer_norm13ln_bwd_kernelINS_13Kernel_traitsI13__nv_bfloat16S2_fS2_fjLj6144ELj1ELj1ELj8ELj16ENS_18Kernel_traits_baseILj6144ES2_S2_fS2_fjLj256EEEEELb0ELb1ELb1ELb0EEEvNS_9BwdParamsE,@"STO_CUDA_ENTRY STV_DEFAULT"
_ZN10layer_norm13ln_bwd_kernelINS_13Kernel_traitsI13__nv_bfloat16S2_fS2_fjLj6144ELj1ELj1ELj8ELj16ENS_18Kernel_traits_baseILj6144ES2_S2_fS2_fjLj256EEEEELb0ELb1ELb1ELb0EEEvNS_9BwdParamsE:
.text._ZN10layer_norm13ln_bwd_kernelINS_13Kernel_traitsI13__nv_bfloat16S2_fS2_fjLj6144ELj1ELj1ELj8ELj16ENS_18Kernel_traits_baseILj6144ES2_S2_fS2_fjLj256EEEEELb0ELb1ELb1ELb0EEEvNS_9BwdParamsE:
        /* <DEDUP_REMOVED lines=86> */
[----:B------:R-:W-:Y:S01]  /*0560*/  IMAD.U32 R172, R16, 0x10000, RZ ;  /* 0x0001000010ac7824 */ /* 0x000fe200078e00ff */
[----:B------:R-:W-:Y:S01]  /*0570*/  ISETP.NE.AND.EX P3, PT, RZ, UR7, PT, P3 ;  /* 0x00000007ff007c0c */ /* 0x000fe2000bf65330 */
[----:B------:R-:W-:Y:S01]  /*0580*/  IMAD.U32 R168, R12, 0x10000, RZ ;  /* 0x000100000ca87824 */ /* 0x000fe200078e00ff */
[C---:B------:R-:W-:Y:S01]  /*0590*/  @P0 PRMT R23, R107.reuse, 0x7632, R23 ;  /* 0x000076326b170816 */ /* 0x040fe20000000017 */
[----:B------:R-:W-:Y:S01]  /*05a0*/  IMAD.U32 R164, R8, 0x10000, RZ ;  /* 0x0001000008a47824 */ /* 0x000fe200078e00ff */
[----:B------:R-:W-:Y:S01]  /*05b0*/  SHF.L.U32 R177, R107, 0x10, RZ ;  /* 0x000000106bb17819 */ /* 0x000fe200000006ff */
[----:B------:R-:W-:Y:S01]  /*05c0*/  IMAD.U32 R160, R4, 0x10000, RZ ;  /* 0x0001000004a07824 */ /* 0x000fe200078e00ff */
[C---:B------:R-:W-:Y:S01]  /*05d0*/  @P1 PRMT R108, R111.reuse, 0x7632, R108 ;  /* 0x000076326f6c1816 */ /* 0x040fe2000000006c */
[----:B------:R-:W-:Y:S01]  /*05e0*/  IMAD.U32 R178, R106, 0x10000, RZ ;  /* 0x000100006ab27824 */ /* 0x000fe200078e00ff */
[----:B------:R-:W-:Y:S01]  /*05f0*/  SHF.L.U32 R173, R111, 0x10, RZ ;  /* 0x000000106fad7819 */ /* 0x000fe200000006ff */
[----:B------:R-:W-:Y:S01]  /*0600*/  IMAD.U32 R174, R110, 0x10000, RZ ;  /* 0x000100006eae7824 */ /* 0x000fe200078e00ff */
[----:B------:R-:W-:Y:S01]  /*0610*/  @P2 PRMT R112, R16, 0x7632, R112 ;  /* 0x0000763210702816 */ /* 0x000fe20000000070 */
[----:B------:R-:W-:Y:S01]  /*0620*/  HFMA2.MMA R101, -RZ, RZ, 0, 0 ;  /* 0x00000000ff657435 */ /* 0x000fe200000001ff */
[----:B------:R-:W-:Y:S01]  /*0630*/  @P0 PRMT R104, R12, 0x7632, R104 ;  /* 0x000076320c680816 */ /* 0x000fe20000000068 */
[----:B------:R-:W-:Y:S01]  /*0640*/  IMAD.U32 R170, R18, 0x10000, RZ ;  /* 0x0001000012aa7824 */ /* 0x000fe200078e00ff */
[----:B------:R-:W-:Y:S01]  /*0650*/  @P1 PRMT R107, R8, 0x7632, R107 ;  /* 0x00007632086b1816 */ /* 0x000fe2000000006b */
[----:B------:R-:W-:Y:S01]  /*0660*/  IMAD.U32 R166, R14, 0x10000, RZ ;  /* 0x000100000ea67824 */ /* 0x000fe200078e00ff */
[----:B------:R-:W-:Y:S01]  /*0670*/  @P2 PRMT R111, R4, 0x7632, R111 ;  /* 0x00007632046f2816 */ /* 0x000fe2000000006f */
[----:B------:R-:W-:Y:S01]  /*0680*/  IMAD.U32 R162, R10, 0x10000, RZ ;  /* 0x000100000aa27824 */ /* 0x000fe200078e00ff */
[C---:B------:R-:W-:Y:S01]  /*0690*/  @P0 PRMT R25, R105.reuse, 0x7632, R25 ;  /* 0x0000763269190816 */ /* 0x040fe20000000019 */
[----:B------:R-:W-:Y:S01]  /*06a0*/  IMAD.U32 R30, R6, 0x10000, RZ ;  /* 0x00010000061e7824 */ /* 0x000fe200078e00ff */
[----:B------:R-:W-:Y:S01]  /*06b0*/  SHF.L.U32 R179, R105, 0x10, RZ ;  /* 0x0000001069b37819 */ /* 0x000fe200000006ff */
[----:B------:R-:W-:Y:S01]  /*06c0*/  IMAD.MOV.U32 R157, RZ, RZ, 0x1 ;  /* 0x00000001ff9d7424 */ /* 0x000fe200078e00ff */
[----:B------:R-:W-:Y:S01]  /*06d0*/  @P0 PRMT R24, R106, 0x7632, R24 ;  /* 0x000076326a180816 */ /* 0x000fe20000000018 */
[----:B------:R-:W-:Y:S01]  /*06e0*/  IMAD.U32 R26, R26, 0x10000, RZ ;  /* 0x000100001a1a7824 */ /* 0x000fe200078e00ff */
[C---:B------:R-:W-:Y:S01]  /*06f0*/  @P1 PRMT R21, R109.reuse, 0x7632, R21 ;  /* 0x000076326d151816 */ /* 0x040fe20000000015 */
[----:B------:R-:W-:Y:S01]  /*0700*/  IMAD.U32 R22, R22, 0x10000, RZ ;  /* 0x0001000016167824 */ /* 0x000fe200078e00ff */
[----:B------:R-:W-:Y:S01]  /*0710*/  SHF.L.U32 R175, R109, 0x10, RZ ;  /* 0x000000106daf7819 */ /* 0x000fe200000006ff */
[----:B------:R-:W-:Y:S01]  /*0720*/  IMAD.U32 R24, R24, 0x10000, RZ ;  /* 0x0001000018187824 */ /* 0x000fe200078e00ff */
[----:B------:R-:W-:-:S02]  /*0730*/  @P1 PRMT R20, R110, 0x7632, R20 ;  /* 0x000076326e141816 */ /* 0x000fc40000000014 */
[----:B------:R-:W-:Y:S02]  /*0740*/  @P2 PRMT R16, R17, 0x7632, R16 ;  /* 0x0000763211102816 */ /* 0x000fe40000000010 */
        /* <DEDUP_REMOVED lines=19> */
[----:B------:R-:W-:Y:S02]  /*0880*/  ISETP.LT.U32.OR P3, PT, R0, 0x300, !P3 ;  /* 0x000003000000780c */ /* 0x000fe40005f61470 */
        /* <DEDUP_REMOVED lines=8> */
[----:B------:R-:W-:Y:S01]  /*0910*/  SHF.L.U32 R17, R16, 0x10, RZ ;  /* 0x0000001010117819 */ /* 0x000fe200000006ff */
[----:B------:R-:W-:Y:S01]  /*0920*/  IMAD.U32 R16, R113, 0x10000, RZ ;  /* 0x0001000071107824 */ /* 0x000fe200078e00ff */
[----:B------:R-:W-:-:S02]  /*0930*/  SHF.L.U32 R13, R3, 0x10, RZ ;  /* 0x00000010030d7819 */ /* 0x000fc400000006ff */
[----:B------:R-:W-:Y:S02]  /*0940*/  P2R R0, PR, RZ, 0x8 ;  /* 0x00000008ff007803 */ /* 0x000fe40000000000 */
        /* <DEDUP_REMOVED lines=10> */
.L_x_3960:
[----:B0-----:R-:W0:Y:S08]  /*09f0*/  LDC.64 R146, c[0x0][0x288] ;  /* 0x0000a200ff927b82 */ /* 0x001e300000000a00 */
[----:B-1----:R-:W1:Y:S08]  /*0a00*/  LDC.64 R148, c[0x0][0x258] ;  /* 0x00009600ff947b82 */ /* 0x002e700000000a00 */
        /* <DEDUP_REMOVED lines=26> */
.L_x_3890:
[----:B------:R-:W-:-:S07]  /*0bb0*/  VIADD R147, R184, 0x100 ;  /* 0x00000100b8937836 */ /* 0x000fce0000000000 */
.L_x_3889:
[----:B------:R-:W-:Y:S05]  /*0bc0*/  BSYNC B1 ;  /* 0x0000000000017941 */ /* 0x000fea0003800000 */
.L_x_3888:
        /* <DEDUP_REMOVED lines=8> */
.L_x_3893:
[----:B------:R-:W-:-:S07]  /*0c50*/  IADD3 R147, R147, 0x100, RZ ;  /* 0x0000010093937810 */ /* 0x000fce0007ffe0ff */
.L_x_3892:
[----:B------:R-:W-:Y:S05]  /*0c60*/  BSYNC B1 ;  /* 0x0000000000017941 */ /* 0x000fea0003800000 */
.L_x_3891:
[----:B------:R-:W-:Y:S01]  /*0c70*/  ISETP.NE.AND P4, PT, R0, RZ, PT ;  /* 0x000000ff0000720c */ /* 0x000fe20003f85270 */
[----:B------:R-:W-:Y:S01]  /*0c80*/  HFMA2.MMA R238, -RZ, RZ, 0, 0 ;  /* 0x00000000ffee7435 */ /* 0x000fe200000001ff */
[----:B------:R-:W-:-:S11]  /*0c90*/  IMAD.MOV.U32 R237, RZ, RZ, RZ ;  /* 0x000000ffffed7224 */ /* 0x000fd600078e00ff */
[----:B------:R-:W-:Y:S05]  /*0ca0*/  @P4 BRA `(.L_x_3894) ;  /* 0x00000010002c4947 */ /* 0x000fea0003800000 */
[----:B------:R-:W-:-:S05]  /*0cb0*/  IMAD.WIDE.U32 R158, R147, 0x20, R158 ;  /* 0x00000020939e7825 */ /* 0x000fca00078e009e */
[----:B------:R2:W5:Y:S04]  /*0cc0*/  LDG.E.128 R120, desc[UR4][R158.64] ;  /* 0x000000049e787981 */ /* 0x000568000c1e1d00 */
[----:B------:R2:W5:Y:S01]  /*0cd0*/  LDG.E.128 R124, desc[UR4][R158.64+0x10] ;  /* 0x000010049e7c7981 */ /* 0x000562000c1e1d00 */
[----:B------:R-:W-:Y:S05]  /*0ce0*/  BRA `(.L_x_3894) ;  /* 0x00000010001c7947 */ /* 0x000fea0003800000 */
.L_x_3887:
[----:B------:R-:W0:Y:S02]  /*0cf0*/  LDC.64 R144, c[0x0][0x250] ;  /* 0x00009400ff907b82 */ /* 0x000e240000000a00 */
[----:B0-----:R-:W-:-:S06]  /*0d00*/  IMAD.WIDE R144, R28, 0x4, R144 ;  /* 0x000000041c907825 */ /* 0x001fcc00078e0290 */
[----:B------:R-:W2:Y:S01]  /*0d10*/  LDG.E R144, desc[UR4][R144.64] ;  /* 0x0000000490907981 */ /* 0x000ea2000c1e1900 */
[----:B------:R-:W-:Y:S01]  /*0d20*/  VIADD R146, R146, 0xffffffff ;  /* 0xffffffff92927836 */ /* 0x000fe20000000000 */
[----:B------:R-:W-:Y:S01]  /*0d30*/  ISETP.NE.AND P4, PT, R27, RZ, PT ;  /* 0x000000ff1b00720c */ /* 0x000fe20003f85270 */
[----:B------:R-:W-:Y:S01]  /*0d40*/  BSSY B1, `(.L_x_3895) ;  /* 0x000005b000017945 */ /* 0x000fe20003800000 */
[----:B------:R-:W-:Y:S01]  /*0d50*/  MOV R237, RZ ;  /* 0x000000ff00ed7202 */ /* 0x000fe20000000f00 */
[----:B------:R-:W-:Y:S01]  /*0d60*/  IMAD R146, R146, R183, RZ ;  /* 0x000000b792927224 */ /* 0x000fe200078e02ff */
[----:B------:R-:W-:Y:S01]  /*0d70*/  MOV R239, R184 ;  /* 0x000000b800ef7202 */ /* 0x000fe20000000f00 */
[----:B------:R-:W-:-:S03]  /*0d80*/  IMAD.MOV.U32 R238, RZ, RZ, RZ ;  /* 0x000000ffffee7224 */ /* 0x000fc600078e00ff */
        /* <DEDUP_REMOVED lines=14> */
[----:B------:R0:W5:Y:S04]  /*0e70*/  @P4 LDG.E.128 R104, desc[UR4][R196.64] ;  /* 0x00000004c4684981 */ /* 0x000168000c1e1d00 */
[----:B------:R0:W5:Y:S01]  /*0e80*/  @P4 LDG.E.128 R108, desc[UR4][R196.64+0x10] ;  /* 0x00001004c46c4981 */ /* 0x000162000c1e1d00 */
[----:B------:R-:W-:Y:S01]  /*0e90*/  VIADD R239, R184, 0x100 ;  /* 0x00000100b8ef7836 */ /* 0x000fe20000000000 */
[----:B------:R-:W-:Y:S01]  /*0ea0*/  IADD3 R236, R236, 0x100, RZ ;  /* 0x00000100ecec7810 */ /* 0x000fe20007ffe0ff */
[----:B--2---:R-:W-:-:S04]  /*0eb0*/  FADD.FTZ R235, -R156, R144 ;  /* 0x000000909ceb7221 */ /* 0x004fc80000010100 */
[----:B-----5:R-:W-:Y:S01]  /*0ec0*/  FMUL.FTZ R235, R2, R235 ;  /* 0x000000eb02eb7220 */ /* 0x020fe20000410000 */
[----:B------:R-:W-:Y:S01]  /*0ed0*/  FADD.FTZ R145, -R156, R145 ;  /* 0x000000919c917221 */ /* 0x000fe20000010100 */
[C---:B----4-:R-:W-:Y:S01]  /*0ee0*/  PRMT R144, R148.reuse, 0x7632, R144 ;  /* 0x0000763294907816 */ /* 0x050fe20000000090 */
[----:B------:R-:W-:Y:S02]  /*0ef0*/  IMAD.U32 R233, R148, 0x10000, RZ ;  /* 0x0001000094e97824 */ /* 0x000fe400078e00ff */
[C---:B------:R-:W-:Y:S01]  /*0f00*/  FADD.FTZ R147, -R156.reuse, R147 ;  /* 0x000000939c937221 */ /* 0x040fe20000010100 */
[----:B------:R-:W-:Y:S01]  /*0f10*/  FADD.FTZ R231, -R156, R146 ;  /* 0x000000929ce77221 */ /* 0x000fe20000010100 */
[----:B------:R-:W-:Y:S01]  /*0f20*/  FADD.FTZ R76, R76, R233 ;  /* 0x000000e94c4c7221 */ /* 0x000fe20000010000 */
[-C--:B------:R-:W-:Y:S01]  /*0f30*/  FFMA.FTZ R100, R235, R233.reuse, R100 ;  /* 0x000000e9eb647223 */ /* 0x080fe20000010064 */
[----:B------:R-:W-:Y:S02]  /*0f40*/  IMAD.U32 R144, R144, 0x10000, RZ ;  /* 0x0001000090907824 */ /* 0x000fe400078e00ff */
[----:B------:R-:W-:Y:S01]  /*0f50*/  FMUL.FTZ R233, R180, R233 ;  /* 0x000000e9b4e97220 */ /* 0x000fe20000410000 */
[C---:B------:R-:W-:Y:S01]  /*0f60*/  PRMT R146, R149.reuse, 0x7632, R146 ;  /* 0x0000763295927816 */ /* 0x040fe20000000092 */
[C---:B------:R-:W-:Y:S01]  /*0f70*/  FMUL.FTZ R232, R2.reuse, R145 ;  /* 0x0000009102e87220 */ /* 0x040fe20000410000 */
[----:B------:R-:W-:Y:S01]  /*0f80*/  SHF.L.U32 R149, R149, 0x10, RZ ;  /* 0x0000001095957819 */ /* 0x000fe200000006ff */
[----:B------:R-:W-:Y:S01]  /*0f90*/  FMUL.FTZ R228, R2, R147 ;  /* 0x0000009302e47220 */ /* 0x000fe20000410000 */
[-C--:B------:R-:W-:Y:S01]  /*0fa0*/  FMUL.FTZ R230, R26, R144.reuse ;  /* 0x000000901ae67220 */ /* 0x080fe20000410000 */
[----:B------:R-:W-:Y:S01]  /*0fb0*/  FADD.FTZ R145, RZ, R233 ;  /* 0x000000e9ff917221 */ /* 0x000fe20000010000 */
[----:B------:R-:W-:Y:S01]  /*0fc0*/  FFMA.FTZ R147, R235, R233, RZ ;  /* 0x000000e9eb937223 */ /* 0x000fe200000100ff */
[----:B------:R-:W-:Y:S01]  /*0fd0*/  SHF.L.U32 R226, R146, 0x10, RZ ;  /* 0x0000001092e27819 */ /* 0x000fe200000006ff */
[----:B---3--:R-:W-:Y:S01]  /*0fe0*/  FADD.FTZ R227, -R156, R152 ;  /* 0x000000989ce37221 */ /* 0x008fe20000010100 */
[----:B------:R-:W-:Y:S01]  /*0ff0*/  FFMA.FTZ R101, R232, R144, R101 ;  /* 0x00000090e8657223 */ /* 0x000fe20000010065 */
[----:B------:R-:W-:Y:S01]  /*1000*/  FADD.FTZ R77, R77, R144 ;  /* 0x000000904d4d7221 */ /* 0x000fe20000010000 */
[----:B------:R-:W-:Y:S01]  /*1010*/  FMUL.FTZ R231, R2, R231 ;  /* 0x000000e702e77220 */ /* 0x000fe20000410000 */
[----:B------:R-:W-:Y:S01]  /*1020*/  FMUL.FTZ R229, R179, R149 ;  /* 0x00000095b3e57220 */ /* 0x000fe20000410000 */
[----:B------:R-:W-:Y:S01]  /*1030*/  FADD.FTZ R144, R145, R230 ;  /* 0x000000e691907221 */ /* 0x000fe20000010000 */
[----:B------:R-:W-:Y:S01]  /*1040*/  FFMA.FTZ R146, R232, R230, R147 ;  /* 0x000000e6e8927223 */ /* 0x000fe20000010093 */
[C---:B------:R-:W-:Y:S01]  /*1050*/  PRMT R148, R150.reuse, 0x7632, R148 ;  /* 0x0000763296947816 */ /* 0x040fe20000000094 */
[----:B------:R-:W-:-:S02]  /*1060*/  IMAD.U32 R225, R150, 0x10000, RZ ;  /* 0x0001000096e17824 */ /* 0x000fc400078e00ff */
[----:B------:R-:W-:Y:S01]  /*1070*/  FMUL.FTZ R227, R2, R227 ;  /* 0x000000e302e37220 */ /* 0x000fe20000410000 */
[-C--:B------:R-:W-:Y:S01]  /*1080*/  FFMA.FTZ R103, R228, R226.reuse, R103 ;  /* 0x000000e2e4677223 */ /* 0x080fe20000010067 */
[----:B------:R-:W-:Y:S01]  /*1090*/  FADD.FTZ R79, R79, R226 ;  /* 0x000000e24f4f7221 */ /* 0x000fe20000010000 */
[----:B------:R-:W-:Y:S01]  /*10a0*/  FMUL.FTZ R226, R25, R226 ;  /* 0x000000e219e27220 */ /* 0x000fe20000410000 */
[----:B------:R-:W-:Y:S01]  /*10b0*/  FADD.FTZ R145, R144, R229 ;  /* 0x000000e590917221 */ /* 0x000fe20000010000 */
[----:B------:R-:W-:Y:S01]  /*10c0*/  FFMA.FTZ R147, R231, R229, R146 ;  /* 0x000000e5e7937223 */ /* 0x000fe20000010092 */
[----:B------:R-:W-:Y:S01]  /*10d0*/  FADD.FTZ R72, R72, R225 ;  /* 0x000000e148487221 */ /* 0x000fe20000010000 */
[-C--:B------:R-:W-:Y:S01]  /*10e0*/  FFMA.FTZ R96, R227, R225.reuse, R96 ;  /* 0x000000e1e3607223 */ /* 0x080fe20000010060 */
[----:B------:R-:W-:Y:S01]  /*10f0*/  FADD.FTZ R153, -R156, R153 ;  /* 0x000000999c997221 */ /* 0x000fe20000010100 */
[----:B------:R-:W-:Y:S02]  /*1100*/  IMAD.U32 R148, R148, 0x10000, RZ ;  /* 0x0001000094947824 */ /* 0x000fe400078e00ff */
[----:B------:R-:W-:Y:S01]  /*1110*/  FMUL.FTZ R225, R178, R225 ;  /* 0x000000e1b2e17220 */ /* 0x000fe20000410000 */
[----:B------:R-:W-:Y:S01]  /*1120*/  FADD.FTZ R144, R145, R226 ;  /* 0x000000e291907221 */ /* 0x000fe20000010000 */
[----:B------:R-:W-:Y:S01]  /*1130*/  FFMA.FTZ R146, R228, R226, R147 ;  /* 0x000000e2e4927223 */ /* 0x000fe20000010093 */
[C---:B------:R-:W-:Y:S01]  /*1140*/  PRMT R150, R151.reuse, 0x7632, R150 ;  /* 0x0000763297967816 */ /* 0x040fe20000000096 */
        /* <DEDUP_REMOVED lines=25> */
[----:B0-----:R-:W-:-:S07]  /*12e0*/  FFMA.FTZ R238, R220, R218, R145 ;  /* 0x000000dadcee7223 */ /* 0x001fce0000010091 */
.L_x_3896:
[----:B------:R-:W-:Y:S05]  /*12f0*/  BSYNC B1 ;  /* 0x0000000000017941 */ /* 0x000fea0003800000 */
.L_x_3895:
        /* <DEDUP_REMOVED lines=14> */
[----:B------:R-:W-:Y:S01]  /*13e0*/  VIADD R236, R236, 0x100 ;  /* 0x00000100ecec7836 */ /* 0x000fe20000000000 */
[----:B------:R-:W-:Y:S01]  /*13f0*/  IADD3 R239, R239, 0x100, RZ ;  /* 0x00000100efef7810 */ /* 0x000fe20007ffe0ff */
[C---:B--2---:R-:W-:Y:S01]  /*1400*/  FADD.FTZ R219, -R156.reuse, R144 ;  /* 0x000000909cdb7221 */ /* 0x044fe20000010100 */
[----:B------:R-:W-:-:S03]  /*1410*/  FADD.FTZ R145, -R156, R145 ;  /* 0x000000919c917221 */ /* 0x000fc60000010100 */
[----:B-----5:R-:W-:Y:S01]  /*1420*/  FMUL.FTZ R219, R2, R219 ;  /* 0x000000db02db7220 */ /* 0x020fe20000410000 */
[C---:B----4-:R-:W-:Y:S01]  /*1430*/  PRMT R144, R148.reuse, 0x7632, R144 ;  /* 0x0000763294907816 */ /* 0x050fe20000000090 */
[----:B------:R-:W-:Y:S02]  /*1440*/  IMAD.U32 R217, R148, 0x10000, RZ ;  /* 0x0001000094d97824 */ /* 0x000fe400078e00ff */
[----:B------:R-:W-:Y:S02]  /*1450*/  FMUL.FTZ R216, R2, R145 ;  /* 0x0000009102d87220 */ /* 0x000fe40000410000 */
[----:B------:R-:W-:Y:S02]  /*1460*/  IMAD.U32 R191, R144, 0x10000, RZ ;  /* 0x0001000090bf7824 */ /* 0x000fe400078e00ff */
[----:B------:R-:W-:Y:S01]  /*1470*/  FADD.FTZ R68, R68, R217 ;  /* 0x000000d944447221 */ /* 0x000fe20000010000 */
[-C--:B------:R-:W-:Y:S01]  /*1480*/  FFMA.FTZ R92, R219, R217.reuse, R92 ;  /* 0x000000d9db5c7223 */ /* 0x080fe2000001005c */
[----:B------:R-:W-:Y:S01]  /*1490*/  FMUL.FTZ R217, R176, R217 ;  /* 0x000000d9b0d97220 */ /* 0x000fe20000410000 */
[C-C-:B------:R-:W-:Y:S01]  /*14a0*/  FADD.FTZ R185, -R156.reuse, R146.reuse ;  /* 0x000000929cb97221 */ /* 0x140fe20000010100 */
[----:B------:R-:W-:Y:S01]  /*14b0*/  FADD.FTZ R147, -R156, R147 ;  /* 0x000000939c937221 */ /* 0x000fe20000010100 */
[----:B------:R-:W-:Y:S01]  /*14c0*/  PRMT R146, R149, 0x7632, R146 ;  /* 0x0000763295927816 */ /* 0x000fe20000000092 */
[-C--:B------:R-:W-:Y:S01]  /*14d0*/  FFMA.FTZ R93, R216, R191.reuse, R93 ;  /* 0x000000bfd85d7223 */ /* 0x080fe2000001005d */
[----:B------:R-:W-:Y:S01]  /*14e0*/  FADD.FTZ R69, R69, R191 ;  /* 0x000000bf45457221 */ /* 0x000fe20000010000 */
[----:B------:R-:W-:Y:S01]  /*14f0*/  SHF.L.U32 R149, R149, 0x10, RZ ;  /* 0x0000001095957819 */ /* 0x000fe200000006ff */
[----:B------:R-:W-:Y:S01]  /*1500*/  FADD.FTZ R144, R237, R217 ;  /* 0x000000d9ed907221 */ /* 0x000fe20000010000 */
[----:B------:R-:W-:Y:S01]  /*1510*/  FMUL.FTZ R191, R22, R191 ;  /* 0x000000bf16bf7220 */ /* 0x000fe20000410000 */
[----:B------:R-:W-:Y:S01]  /*1520*/  FFMA.FTZ R145, R219, R217, R238 ;  /* 0x000000d9db917223 */ /* 0x000fe200000100ee */
[----:B0-----:R-:W-:Y:S01]  /*1530*/  FMUL.FTZ R186, R2, R147 ;  /* 0x0000009302ba7220 */ /* 0x001fe20000410000 */
[----:B------:R-:W-:Y:S01]  /*1540*/  SHF.L.U32 R146, R146, 0x10, RZ ;  /* 0x0000001092927819 */ /* 0x000fe200000006ff */
[----:B------:R-:W-:Y:S01]  /*1550*/  FADD.FTZ R147, R144, R191 ;  /* 0x000000bf90937221 */ /* 0x000fe20000010000 */
[----:B------:R-:W-:Y:S01]  /*1560*/  FMUL.FTZ R185, R2, R185 ;  /* 0x000000b902b97220 */ /* 0x000fe20000410000 */
[----:B------:R-:W-:Y:S01]  /*1570*/  FMUL.FTZ R188, R175, R149 ;  /* 0x00000095afbc7220 */ /* 0x000fe20000410000 */
[----:B------:R-:W-:Y:S01]  /*1580*/  FFMA.FTZ R144, R216, R191, R145 ;  /* 0x000000bfd8907223 */ /* 0x000fe20000010091 */
[----:B---3--:R-:W-:Y:S01]  /*1590*/  FADD.FTZ R187, -R156, R152 ;  /* 0x000000989cbb7221 */ /* 0x008fe20000010100 */
[----:B------:R-:W-:Y:S01]  /*15a0*/  PRMT R148, R150, 0x7632, R148 ;  /* 0x0000763296947816 */ /* 0x000fe20000000094 */
[-C--:B------:R-:W-:Y:S01]  /*15b0*/  FFMA.FTZ R95, R186, R146.reuse, R95 ;  /* 0x00000092ba5f7223 */ /* 0x080fe2000001005f */
[----:B------:R-:W-:Y:S01]  /*15c0*/  FADD.FTZ R71, R71, R146 ;  /* 0x0000009247477221 */ /* 0x000fe20000010000 */
[----:B------:R-:W-:Y:S01]  /*15d0*/  FMUL.FTZ R193, R21, R146 ;  /* 0x0000009215c17220 */ /* 0x000fe20000410000 */
[----:B------:R-:W-:-:S02]  /*15e0*/  IMAD.U32 R189, R150, 0x10000, RZ ;  /* 0x0001000096bd7824 */ /* 0x000fc400078e00ff */
[----:B------:R-:W-:Y:S01]  /*15f0*/  FADD.FTZ R146, R147, R188 ;  /* 0x000000bc93927221 */ /* 0x000fe20000010000 */
[----:B------:R-:W-:Y:S01]  /*1600*/  FFMA.FTZ R145, R185, R188, R144 ;  /* 0x000000bcb9917223 */ /* 0x000fe20000010090 */
[C---:B------:R-:W-:Y:S01]  /*1610*/  PRMT R150, R151.reuse, 0x7632, R150 ;  /* 0x0000763297967816 */ /* 0x040fe20000000096 */
[----:B------:R-:W-:Y:S01]  /*1620*/  FMUL.FTZ R187, R2, R187 ;  /* 0x000000bb02bb7220 */ /* 0x000fe20000410000 */
[----:B------:R-:W-:Y:S01]  /*1630*/  SHF.L.U32 R192, R151, 0x10, RZ ;  /* 0x0000001097c07819 */ /* 0x000fe200000006ff */
[C---:B------:R-:W-:Y:S01]  /*1640*/  FADD.FTZ R151, -R156.reuse, R154 ;  /* 0x0000009a9c977221 */ /* 0x040fe20000010100 */
[----:B------:R-:W-:Y:S01]  /*1650*/  FADD.FTZ R153, -R156, R153 ;  /* 0x000000999c997221 */ /* 0x000fe20000010100 */
[----:B------:R-:W-:Y:S02]  /*1660*/  IMAD.U32 R148, R148, 0x10000, RZ ;  /* 0x0001000094947824 */ /* 0x000fe400078e00ff */
        /* <DEDUP_REMOVED lines=29> */
.L_x_3898:
[----:B------:R-:W-:Y:S05]  /*1840*/  BSYNC B1 ;  /* 0x0000000000017941 */ /* 0x000fea0003800000 */
.L_x_3897:
        /* <DEDUP_REMOVED lines=13> */
[C-C-:B--2---:R-:W-:Y:S01]  /*1920*/  FADD.FTZ R201, -R156.reuse, R144.reuse ;  /* 0x000000909cc97221 */ /* 0x144fe20000010100 */
[----:B------:R-:W-:Y:S01]  /*1930*/  FADD.FTZ R203, -R156, R145 ;  /* 0x000000919ccb7221 */ /* 0x000fe20000010100 */
[C---:B----4-:R-:W-:Y:S02]  /*1940*/  PRMT R144, R148.reuse, 0x7632, R144 ;  /* 0x0000763294907816 */ /* 0x050fe40000000090 */
[----:B------:R-:W-:Y:S01]  /*1950*/  SHF.L.U32 R145, R148, 0x10, RZ ;  /* 0x0000001094917819 */ /* 0x000fe200000006ff */
[C---:B-----5:R-:W-:Y:S01]  /*1960*/  FMUL.FTZ R200, R2.reuse, R203 ;  /* 0x000000cb02c87220 */ /* 0x060fe20000410000 */
[----:B------:R-:W-:Y:S01]  /*1970*/  FMUL.FTZ R201, R2, R201 ;  /* 0x000000c902c97220 */ /* 0x000fe20000410000 */
[----:B------:R-:W-:-:S02]  /*1980*/  IMAD.U32 R207, R144, 0x10000, RZ ;  /* 0x0001000090cf7824 */ /* 0x000fc400078e00ff */
[----:B------:R-:W-:Y:S01]  /*1990*/  FMUL.FTZ R204, R172, R145 ;  /* 0x00000091accc7220 */ /* 0x000fe20000410000 */
[C-C-:B------:R-:W-:Y:S01]  /*19a0*/  FADD.FTZ R205, -R156.reuse, R146.reuse ;  /* 0x000000929ccd7221 */ /* 0x140fe20000010100 */
[----:B------:R-:W-:Y:S01]  /*19b0*/  FADD.FTZ R147, -R156, R147 ;  /* 0x000000939c937221 */ /* 0x000fe20000010100 */
[----:B------:R-:W-:Y:S01]  /*19c0*/  PRMT R146, R149, 0x7632, R146 ;  /* 0x0000763295927816 */ /* 0x000fe20000000092 */
[----:B------:R-:W-:Y:S01]  /*19d0*/  FFMA.FTZ R85, R200, R207, R85 ;  /* 0x000000cfc8557223 */ /* 0x000fe20000010055 */
[----:B------:R-:W-:Y:S01]  /*19e0*/  FADD.FTZ R61, R61, R207 ;  /* 0x000000cf3d3d7221 */ /* 0x000fe20000010000 */
[----:B------:R-:W-:Y:S01]  /*19f0*/  FADD.FTZ R60, R60, R145 ;  /* 0x000000913c3c7221 */ /* 0x000fe20000010000 */
[----:B------:R-:W-:Y:S01]  /*1a00*/  FFMA.FTZ R84, R201, R145, R84 ;  /* 0x00000091c9547223 */ /* 0x000fe20000010054 */
[----:B------:R-:W-:Y:S01]  /*1a10*/  FADD.FTZ R144, R237, R204 ;  /* 0x000000cced907221 */ /* 0x000fe20000010000 */
[----:B------:R-:W-:Y:S01]  /*1a20*/  FMUL.FTZ R207, R18, R207 ;  /* 0x000000cf12cf7220 */ /* 0x000fe20000410000 */
[----:B------:R-:W-:-:S02]  /*1a30*/  IMAD.U32 R149, R149, 0x10000, RZ ;  /* 0x0001000095957824 */ /* 0x000fc400078e00ff */
[----:B------:R-:W-:Y:S01]  /*1a40*/  FFMA.FTZ R145, R201, R204, R238 ;  /* 0x000000ccc9917223 */ /* 0x000fe200000100ee */
[----:B------:R-:W-:Y:S01]  /*1a50*/  FMUL.FTZ R202, R2, R147 ;  /* 0x0000009302ca7220 */ /* 0x000fe20000410000 */
[----:B------:R-:W-:Y:S01]  /*1a60*/  SHF.L.U32 R146, R146, 0x10, RZ ;  /* 0x0000001092927819 */ /* 0x000fe200000006ff */
[----:B------:R-:W-:Y:S01]  /*1a70*/  FADD.FTZ R147, R144, R207 ;  /* 0x000000cf90937221 */ /* 0x000fe20000010000 */
[----:B------:R-:W-:Y:S01]  /*1a80*/  FMUL.FTZ R203, R2, R205 ;  /* 0x000000cd02cb7220 */ /* 0x000fe20000410000 */
[----:B------:R-:W-:Y:S01]  /*1a90*/  FMUL.FTZ R206, R171, R149 ;  /* 0x00000095abce7220 */ /* 0x000fe20000410000 */
[----:B------:R-:W-:Y:S01]  /*1aa0*/  FFMA.FTZ R144, R200, R207, R145 ;  /* 0x000000cfc8907223 */ /* 0x000fe20000010091 */
[----:B------:R-:W-:Y:S01]  /*1ab0*/  PRMT R148, R150, 0x7632, R148 ;  /* 0x0000763296947816 */ /* 0x000fe20000000094 */
[-C--:B------:R-:W-:Y:S01]  /*1ac0*/  FFMA.FTZ R87, R202, R146.reuse, R87 ;  /* 0x00000092ca577223 */ /* 0x080fe20000010057 */
[----:B0-----:R-:W-:Y:S01]  /*1ad0*/  SHF.L.U32 R197, R150, 0x10, RZ ;  /* 0x0000001096c57819 */ /* 0x001fe200000006ff */
        /* <DEDUP_REMOVED lines=40> */
.L_x_3894:
[----:B------:R-:W-:Y:S05]  /*1d60*/  BSYNC B0 ;  /* 0x0000000000007941 */ /* 0x000fea0003800000 */
.L_x_3886:
        /* <DEDUP_REMOVED lines=24> */
[----:B0-----:R0:W1:Y:S04]  /*1ef0*/  SHFL.DOWN PT, R196, R153, 0x1, 0x1f ;  /* 0x08201f0099c47f89 */ /* 0x00106800000e0000 */
[----:B------:R0:W3:Y:S02]  /*1f00*/  SHFL.DOWN PT, R197, R152, 0x1, 0x1f ;  /* 0x08201f0098c57f89 */ /* 0x0000e400000e0000 */
.L_x_3975:
[----:B------:R-:W4:Y:S01]  /*1f10*/  S2R R147, SR_CgaCtaId ;  /* 0x0000000000937919 */ /* 0x000f220000008800 */
[----:B------:R-:W-:Y:S01]  /*1f20*/  MOV R146, 0x400 ;  /* 0x0000040000927802 */ /* 0x000fe20000000f00 */
[----:B-1----:R-:W-:Y:S01]  /*1f30*/  FADD.FTZ R196, R153, R196 ;  /* 0x000000c499c47221 */ /* 0x002fe20000010000 */
[----:B------:R-:W-:Y:S01]  /*1f40*/  @!P4 LOP3.LUT R145, R145, 0x7, RZ, 0xc0, !PT ;  /* 0x000000079191c812 */ /* 0x000fe200078ec0ff */
[----:B---3--:R-:W-:Y:S01]  /*1f50*/  FADD.FTZ R197, R152, R197 ;  /* 0x000000c598c57221 */ /* 0x008fe20000010000 */
[----:B------:R-:W-:Y:S05]  /*1f60*/  WARPSYNC.ALL ;  /* 0x0000000000007948 */ /* 0x000fea0003800000 */
[----:B------:R-:W-:Y:S01]  /*1f70*/  @!P4 IADD3 R145, R144, R145, RZ ;  /* 0x000000919091c210 */ /* 0x000fe20007ffe0ff */
[----:B------:R-:W-:Y:S01]  /*1f80*/  BSSY B0, `(.L_x_3900) ;  /* 0x00000ef000007945 */ /* 0x000fe20003800000 */
[----:B----4-:R-:W-:-:S04]  /*1f90*/  LEA R146, R147, R146, 0x18 ;  /* 0x0000009293927211 */ /* 0x010fc800078ec0ff */
[----:B------:R-:W-:Y:S01]  /*1fa0*/  LEA R238, R144, R146, 0x3 ;  /* 0x0000009290ee7211 */ /* 0x000fe200078e18ff */
[----:B------:R-:W-:-:S05]  /*1fb0*/  @!P4 IMAD R237, R145, 0x8, R146 ;  /* 0x0000000891edc824 */ /* 0x000fca00078e0292 */
[----:B------:R-:W-:Y:S01]  /*1fc0*/  @!P4 STS.64 [R237+0x6000], R196 ;  /* 0x006000c4ed00c388 */ /* 0x000fe20000000a00 */
[----:B------:R-:W-:Y:S01]  /*1fd0*/  BAR.SYNC.DEFER_BLOCKING 0x0 ;  /* 0x0000000000007b1d */ /* 0x000fe20000010000 */
[----:B-----5:R-:W-:-:S13]  /*1fe0*/  ISETP.GE.AND P4, PT, R234, 0x1, PT ;  /* 0x00000001ea00780c */ /* 0x020fda0003f86270 */
[----:B------:R-:W-:-:S05]  /*1ff0*/  @P4 IADD3 R234, R234, -0x1, RZ ;  /* 0xffffffffeaea4810 */ /* 0x000fca0007ffe0ff */
[----:B------:R-:W-:Y:S01]  /*2000*/  @P4 IMAD R234, R234, R183, RZ ;  /* 0x000000b7eaea4224 */ /* 0x000fe200078e02ff */
[----:B------:R-:W1:Y:S04]  /*2010*/  LDS.128 R144, [R238+0x6000] ;  /* 0x00600000ee907984 */ /* 0x000e680000000c00 */
[----:B------:R-:W3:Y:S04]  /*2020*/  LDS.128 R148, [R238+0x6010] ;  /* 0x00601000ee947984 */ /* 0x000ee80000000c00 */
[----:B0-----:R-:W0:Y:S04]  /*2030*/  LDS.128 R152, [R238+0x6020] ;  /* 0x00602000ee987984 */ /* 0x001e280000000c00 */
[----:B--2---:R-:W2:Y:S01]  /*2040*/  LDS.128 R156, [R238+0x6030] ;  /* 0x00603000ee9c7984 */ /* 0x004ea20000000c00 */
[----:B-1----:R-:W-:Y:S01]  /*2050*/  FADD.FTZ R239, RZ, R144 ;  /* 0x00000090ffef7221 */ /* 0x002fe20000010000 */
[----:B------:R-:W-:Y:S01]  /*2060*/  FADD.FTZ R144, RZ, R145 ;  /* 0x00000091ff907221 */ /* 0x000fe20000010000 */
[----:B------:R-:W-:-:S02]  /*2070*/  @P4 SHF.R.S32.HI R145, RZ, 0x1f, R234 ;  /* 0x0000001fff914819 */ /* 0x000fc400000114ea */
        /* <DEDUP_REMOVED lines=9> */
[----:B0-----:R-:W-:Y:S01]  /*2110*/  FADD.FTZ R239, R239, R152 ;  /* 0x00000098efef7221 */ /* 0x001fe20000010000 */
        /* <DEDUP_REMOVED lines=8> */
[----:B------:R-:W-:Y:S01]  /*21a0*/  FMUL.FTZ R150, R144, UR8 ;  /* 0x0000000890967c20 */ /* 0x000fe20008410000 */
[----:B------:R-:W-:Y:S06]  /*21b0*/  @!P0 BRA `(.L_x_3901) ;  /* 0x0000000c002c8947 */ /* 0x000fec0003800000 */
[----:B------:R-:W0:Y:S01]  /*21c0*/  @!P3 LDC.64 R144, c[0x0][0x2c8] ;  /* 0x0000b200ff90bb82 */ /* 0x000e220000000a00 */
[----:B------:R-:W-:Y:S01]  /*21d0*/  BSSY B1, `(.L_x_3902) ;  /* 0x0000008000017945 */ /* 0x000fe20003800000 */
[----:B0-----:R-:W-:-:S04]  /*21e0*/  @!P3 ISETP.NE.U32.AND P5, PT, R144, RZ, PT ;  /* 0x000000ff9000b20c */ /* 0x001fc80003fa5070 */
[----:B------:R-:W-:-:S04]  /*21f0*/  @!P3 ISETP.NE.AND.EX P5, PT, R145, RZ, PT, P5 ;  /* 0x000000ff9100b20c */ /* 0x000fc80003fa5350 */
[----:B------:R-:W-:Y:S01]  /*2200*/  @!P3 FSEL R151, R104, RZ, P5 ;  /* 0x000000ff6897b208 */ /* 0x000fe20002800000 */
[----:B------:R-:W-:Y:S08]  /*2210*/  @!P4 BRA `(.L_x_3903) ;  /* 0x00000000000cc947 */ /* 0x000ff00003800000 */
[----:B------:R-:W0:Y:S02]  /*2220*/  LDC.64 R128, c[0x0][0x220] ;  /* 0x00008800ff807b82 */ /* 0x000e240000000a00 */
[----:B0-----:R-:W-:-:S06]  /*2230*/  IMAD.WIDE.U32 R128, R149, 0x10, R128 ;  /* 0x0000001095807825 */ /* 0x001fcc00078e0080 */
[----:B------:R-:W5:Y:S02]  /*2240*/  LDG.E.128 R128, desc[UR4][R128.64] ;  /* 0x0000000480807981 */ /* 0x000f64000c1e1d00 */
.L_x_3903:
[----:B------:R-:W-:Y:S05]  /*2250*/  BSYNC B1 ;  /* 0x0000000000017941 */ /* 0x000fea0003800000 */
.L_x_3902:
[----:B------:R-:W-:Y:S04]  /*2260*/  BSSY B1, `(.L_x_3904) ;  /* 0x000000c000017945 */ /* 0x000fe80003800000 */
[----:B------:R-:W-:Y:S05]  /*2270*/  @!P3 BRA `(.L_x_3905) ;  /* 0x000000000028b947 */ /* 0x000fea0003800000 */
[----:B------:R-:W-:Y:S02]  /*2280*/  ISETP.NE.AND P5, PT, R27, RZ, PT ;  /* 0x000000ff1b00720c */ /* 0x000fe40003fa5270 */
[----:B------:R-:W-:Y:S02]  /*2290*/  MOV R144, UR12 ;  /* 0x0000000c00907c02 */ /* 0x000fe40008000f00 */
[----:B------:R-:W-:Y:S02]  /*22a0*/  FSEL R146, R148, RZ, !P5 ;  /* 0x000000ff94927208 */ /* 0x000fe40006800000 */
[----:B------:R-:W-:Y:S02]  /*22b0*/  MOV R145, UR13 ;  /* 0x0000000d00917c02 */ /* 0x000fe40008000f00 */
[----:B------:R-:W-:Y:S01]  /*22c0*/  ISETP.NE.U32.AND P5, PT, R144, RZ, PT ;  /* 0x000000ff9000720c */ /* 0x000fe20003fa5070 */
[----:B------:R-:W-:-:S03]  /*22d0*/  FFMA.FTZ R146, R235, R150, R146 ;  /* 0x00000096eb927223 */ /* 0x000fc60000010092 */
[----:B------:R-:W-:Y:S01]  /*22e0*/  ISETP.NE.AND.EX P5, PT, R145, RZ, PT, P5 ;  /* 0x000000ff9100720c */ /* 0x000fe20003fa5350 */
[----:B------:R-:W-:-:S04]  /*22f0*/  FADD.FTZ R151, R233, -R146 ;  /* 0x80000092e9977221 */ /* 0x000fc80000010000 */
[----:B------:R-:W-:-:S08]  /*2300*/  FMUL.FTZ R151, R2, R151 ;  /* 0x0000009702977220 */ /* 0x000fd00000410000 */
[----:B------:R-:W-:-:S07]  /*2310*/  @P5 FADD.FTZ R151, R104, R151 ;  /* 0x0000009768975221 */ /* 0x000fce0000010000 */
.L_x_3905:
[----:B------:R-:W-:Y:S05]  /*2320*/  BSYNC B1 ;  /* 0x0000000000017941 */ /* 0x000fea0003800000 */
.L_x_3904:
[----:B------:R-:W-:Y:S01]  /*2330*/  @!P3 ISETP.NE.U32.AND P5, PT, R144, RZ, PT ;  /* 0x000000ff9000b20c */ /* 0x000fe20003fa5070 */
[----:B------:R-:W-:Y:S03]  /*2340*/  BSSY B1, `(.L_x_3906) ;  /* 0x000000c000017945 */ /* 0x000fe60003800000 */
[----:B------:R-:W-:-:S04]  /*2350*/  @!P3 ISETP.NE.AND.EX P5, PT, R145, RZ, PT, P5 ;  /* 0x000000ff9100b20c */ /* 0x000fc80003fa5350 */
[----:B------:R-:W-:Y:S01]  /*2360*/  @!P3 FSEL R158, R105, RZ, P5 ;  /* 0x000000ff699eb208 */ /* 0x000fe20002800000 */
[----:B------:R-:W-:Y:S08]  /*2370*/  @!P3 BRA `(.L_x_3907) ;  /* 0x000000000020b947 */ /* 0x000ff00003800000 */
[----:B------:R-:W-:-:S04]  /*2380*/  ISETP.NE.AND P5, PT, R27, RZ, PT ;  /* 0x000000ff1b00720c */ /* 0x000fc80003fa5270 */
[----:B------:R-:W-:Y:S02]  /*2390*/  FSEL R147, R148, RZ, !P5 ;  /* 0x000000ff94937208 */ /* 0x000fe40006800000 */
[----:B------:R-:W-:-:S03]  /*23a0*/  ISETP.NE.U32.AND P5, PT, R144, RZ, PT ;  /* 0x000000ff9000720c */ /* 0x000fc60003fa5070 */
[----:B------:R-:W-:Y:S01]  /*23b0*/  FFMA.FTZ R147, R232, R150, R147 ;  /* 0x00000096e8937223 */ /* 0x000fe20000010093 */
[----:B------:R-:W-:-:S03]  /*23c0*/  ISETP.NE.AND.EX P5, PT, R145, RZ, PT, P5 ;  /* 0x000000ff9100720c */ /* 0x000fc60003fa5350 */
[----:B------:R-:W-:-:S04]  /*23d0*/  FADD.FTZ R147, R230, -R147 ;  /* 0x80000093e6937221 */ /* 0x000fc80000010000 */
[----:B------:R-:W-:-:S06]  /*23e0*/  FMUL.FTZ R158, R2, R147 ;  /* 0x00000093029e7220 */ /* 0x000fcc0000410000 */
[----:B------:R-:W-:-:S07]  /*23f0*/  @P5 FADD.FTZ R158, R105, R158 ;  /* 0x0000009e699e5221 */ /* 0x000fce0000010000 */
.L_x_3907:
[----:B------:R-:W-:Y:S05]  /*2400*/  BSYNC B1 ;  /* 0x0000000000017941 */ /* 0x000fea0003800000 */
.L_x_3906:
        /* <DEDUP_REMOVED lines=13> */
.L_x_3909:
[----:B------:R-:W-:Y:S05]  /*24e0*/  BSYNC B1 ;  /* 0x0000000000017941 */ /* 0x000fea0003800000 */
.L_x_3908:
        /* <DEDUP_REMOVED lines=13> */
.L_x_3911:
[----:B------:R-:W-:Y:S05]  /*25c0*/  BSYNC B1 ;  /* 0x0000000000017941 */ /* 0x000fea0003800000 */
.L_x_3910:
        /* <DEDUP_REMOVED lines=13> */
.L_x_3913:
[----:B------:R-:W-:Y:S05]  /*26a0*/  BSYNC B1 ;  /* 0x0000000000017941 */ /* 0x000fea0003800000 */
.L_x_3912:
        /* <DEDUP_REMOVED lines=13> */
.L_x_3915:
[----:B------:R-:W-:Y:S05]  /*2780*/  BSYNC B1 ;  /* 0x0000000000017941 */ /* 0x000fea0003800000 */
.L_x_3914:
        /* <DEDUP_REMOVED lines=13> */
.L_x_3917:
[----:B------:R-:W-:Y:S05]  /*2860*/  BSYNC B1 ;  /* 0x0000000000017941 */ /* 0x000fea0003800000 */
.L_x_3916:
        /* <DEDUP_REMOVED lines=10> */
[----:B------:R-:W-:-:S04]  /*2910*/  ISETP.NE.AND P6, PT, R27, RZ, PT ;  /* 0x000000ff1b00720c */ /* 0x000fc80003fc5270 */
[----:B------:R-:W-:Y:S02]  /*2920*/  FSEL R159, R148, RZ, !P6 ;  /* 0x000000ff949f7208 */ /* 0x000fe40007000000 */
[----:B------:R-:W-:-:S04]  /*2930*/  ISETP.NE.U32.AND P6, PT, R144, RZ, PT ;  /* 0x000000ff9000720c */ /* 0x000fc80003fc5070 */
[----:B------:R-:W-:Y:S01]  /*2940*/  ISETP.NE.AND.EX P6, PT, R145, RZ, PT, P6 ;  /* 0x000000ff9100720c */ /* 0x000fe20003fc5360 */
[----:B------:R-:W-:-:S04]  /*2950*/  FFMA.FTZ R145, R220, R150, R159 ;  /* 0x00000096dc917223 */ /* 0x000fc8000001009f */
[----:B------:R-:W-:-:S04]  /*2960*/  FADD.FTZ R145, R218, -R145 ;  /* 0x80000091da917221 */ /* 0x000fc80000010000 */
[----:B------:R-:W-:-:S04]  /*2970*/  FMUL.FTZ R152, R2, R145 ;  /* 0x0000009102987220 */ /* 0x000fc80000410000 */
[----:B------:R-:W-:-:S07]  /*2980*/  @P6 FADD.FTZ R152, R111, R152 ;  /* 0x000000986f986221 */ /* 0x000fce0000010000 */
.L_x_3919:
[----:B------:R-:W-:Y:S05]  /*2990*/  BSYNC B1 ;  /* 0x0000000000017941 */ /* 0x000fea0003800000 */
.L_x_3918:
        /* <DEDUP_REMOVED lines=11> */
[----:B------:R-:W3:Y:S08]  /*2a50*/  @P4 LDC R234, c[0x0][0x29c] ;  /* 0x0000a700ffea4b82 */ /* 0x000ef00000000800 */
[----:B------:R-:W4:Y:S08]  /*2a60*/  @P5 LDC.64 R144, c[0x0][0x308] ;  /* 0x0000c200ff905b82 */ /* 0x000f300000000a00 */
[----:B------:R-:W4:Y:S01]  /*2a70*/  @P4 LDC R238, c[0x0][0x29c] ;  /* 0x0000a700ffee4b82 */ /* 0x000f220000000800 */
[----:B--2---:R-:W-:Y:S01]  /*2a80*/  @P4 FMUL.FTZ R147, R151, R146 ;  /* 0x0000009297934220 */ /* 0x004fe20000410000 */
[----:B0-----:R-:W-:Y:S01]  /*2a90*/  @P4 FMUL.FTZ R146, R158, R159 ;  /* 0x0000009f9e924220 */ /* 0x001fe20000410000 */
[----:B-1----:R-:W-:-:S04]  /*2aa0*/  @P4 FMUL.FTZ R151, R157, R196 ;  /* 0x000000c49d974220 */ /* 0x002fc80000410000 */
[----:B------:R-:W-:Y:S01]  /*2ab0*/  @P4 FMUL.FTZ R158, R167, R151 ;  /* 0x00000097a79e4220 */ /* 0x000fe20000410000 */
[----:B------:R-:W0:Y:S01]  /*2ac0*/  @P4 LDC R197, c[0x0][0x29c] ;  /* 0x0000a700ffc54b82 */ /* 0x000e220000000800 */
[----:B---3--:R-:W-:-:S03]  /*2ad0*/  @P4 FMUL.FTZ R153, R153, R234 ;  /* 0x000000ea99994220 */ /* 0x008fc60000410000 */
[----:B------:R-:W-:Y:S01]  /*2ae0*/  @P4 F2FP.BF16.F32.PACK_AB R158, RZ, R158 ;  /* 0x0000009eff9e423e */ /* 0x000fe200000010ff */
[----:B----4-:R-:W-:-:S03]  /*2af0*/  @P5 IMAD.WIDE.U32 R144, R184, 0x20, R144 ;  /* 0x00000020b8905825 */ /* 0x010fc600078e0090 */
[----:B------:R-:W1:Y:S01]  /*2b00*/  @P4 LDC R237, c[0x0][0x29c] ;  /* 0x0000a700ffed4b82 */ /* 0x000e620000000800 */
[----:B------:R-:W-:Y:S01]  /*2b10*/  @P4 PRMT R141, R158, 0x7610, R141 ;  /* 0x000076109e8d4816 */ /* 0x000fe2000000008d */
[----:B------:R-:W-:Y:S01]  /*2b20*/  @P4 FMUL.FTZ R158, R166, R153 ;  /* 0x00000099a69e4220 */ /* 0x000fe20000410000 */
[----:B------:R-:W-:Y:S01]  /*2b30*/  IADD3 R184, R184, 0x100, RZ ;  /* 0x00000100b8b87810 */ /* 0x000fe20007ffe0ff */
[----:B------:R-:W-:Y:S01]  /*2b40*/  @P5 STG.E.128 desc[UR4][R144.64], R132 ;  /* 0x0000008490005986 */ /* 0x000fe2000c101d04 */
[----:B------:R-:W-:-:S03]  /*2b50*/  @P4 FMUL.FTZ R155, R155, R238 ;  /* 0x000000ee9b9b4220 */ /* 0x000fc60000410000 */
[----:B------:R-:W2:Y:S01]  /*2b60*/  @P4 LDC R239, c[0x0][0x29c] ;  /* 0x0000a700ffef4b82 */ /* 0x000ea20000000800 */
[----:B------:R3:W-:Y:S01]  /*2b70*/  @P5 STG.E.128 desc[UR4][R144.64+0x10], R136 ;  /* 0x0000108890005986 */ /* 0x0007e2000c101d04 */
[----:B------:R-:W-:Y:S01]  /*2b80*/  @P4 F2FP.BF16.F32.PACK_AB R158, RZ, R158 ;  /* 0x0000009eff9e423e */ /* 0x000fe200000010ff */
[----:B------:R-:W-:-:S03]  /*2b90*/  @P4 FMUL.FTZ R196, R165, R155 ;  /* 0x0000009ba5c44220 */ /* 0x000fc60000410000 */
[----:B------:R-:W-:Y:S01]  /*2ba0*/  @P4 PRMT R142, R158, 0x7610, R142 ;  /* 0x000076109e8e4816 */ /* 0x000fe2000000008e */
[----:B0-----:R-:W-:Y:S01]  /*2bb0*/  @P4 FMUL.FTZ R154, R154, R197 ;  /* 0x000000c59a9a4220 */ /* 0x001fe20000410000 */
[----:B------:R-:W-:Y:S02]  /*2bc0*/  @P4 F2FP.BF16.F32.PACK_AB R196, RZ, R196 ;  /* 0x000000c4ffc4423e */ /* 0x000fe400000010ff */
[----:B-----5:R-:W-:Y:S02]  /*2bd0*/  @P4 PRMT R158, R128, 0x7632, R158 ;  /* 0x00007632809e4816 */ /* 0x020fe4000000009e */
[----:B------:R-:W-:Y:S02]  /*2be0*/  @P4 PRMT R143, R196, 0x7610, R143 ;  /* 0x00007610c48f4816 */ /* 0x000fe4000000008f */
[----:B------:R-:W-:Y:S01]  /*2bf0*/  @P4 SHF.L.U32 R158, R158, 0x10, RZ ;  /* 0x000000109e9e4819 */ /* 0x000fe200000006ff */
[----:B-1----:R-:W-:Y:S01]  /*2c00*/  @P4 FMUL.FTZ R156, R156, R237 ;  /* 0x000000ed9c9c4220 */ /* 0x002fe20000410000 */
[----:B---3--:R-:W-:Y:S01]  /*2c10*/  @P4 FMUL.FTZ R144, R168, R147 ;  /* 0x00000093a8904220 */ /* 0x008fe20000410000 */
[----:B------:R-:W-:-:S02]  /*2c20*/  @P4 FMUL.FTZ R145, R14, R146 ;  /* 0x000000920e914220 */ /* 0x000fc40000410000 */
[----:B------:R-:W-:Y:S01]  /*2c30*/  @P4 FMUL.FTZ R159, R12, R156 ;  /* 0x0000009c0c9f4220 */ /* 0x000fe20000410000 */
[----:B------:R-:W-:Y:S01]  /*2c40*/  @P4 FFMA.FTZ R53, R146, R158, R53 ;  /* 0x0000009e92354223 */ /* 0x000fe20000010035 */
[----:B------:R-:W-:Y:S01]  /*2c50*/  @P4 PRMT R158, R131, 0x7632, R158 ;  /* 0x00007632839e4816 */ /* 0x000fe2000000009e */
[----:B--2---:R-:W-:Y:S01]  /*2c60*/  @P4 FMUL.FTZ R152, R152, R239 ;  /* 0x000000ef98984220 */ /* 0x004fe20000410000 */
[----:B------:R-:W-:Y:S02]  /*2c70*/  @P4 F2FP.BF16.F32.PACK_AB R144, RZ, R144 ;  /* 0x00000090ff90423e */ /* 0x000fe400000010ff */
[----:B------:R-:W-:Y:S01]  /*2c80*/  @P4 F2FP.BF16.F32.PACK_AB R157, RZ, R145 ;  /* 0x00000091ff9d423e */ /* 0x000fe200000010ff */
[----:B------:R-:W-:Y:S01]  /*2c90*/  @P4 FMUL.FTZ R197, R11, R152 ;  /* 0x000000980bc54220 */ /* 0x000fe20000410000 */
[----:B------:R-:W-:Y:S02]  /*2ca0*/  @P4 PRMT R140, R144, 0x7610, R140 ;  /* 0x00007610908c4816 */ /* 0x000fe4000000008c */
[----:B------:R-:W0:Y:S01]  /*2cb0*/  @P4 LDC.64 R144, c[0x0][0x2f8] ;  /* 0x0000be00ff904b82 */ /* 0x000e220000000a00 */
[----:B------:R-:W-:-:S02]  /*2cc0*/  @P4 F2FP.BF16.F32.PACK_AB R159, RZ, R159 ;  /* 0x0000009fff9f423e */ /* 0x000fc400000010ff */
[----:B------:R-:W-:Y:S01]  /*2cd0*/  @P4 PRMT R140, R140, 0x5410, R157 ;  /* 0x000054108c8c4816 */ /* 0x000fe2000000009d */
[----:B------:R-:W-:Y:S01]  /*2ce0*/  @P4 FMUL.FTZ R157, R13, R154 ;  /* 0x0000009a0d9d4220 */ /* 0x000fe20000410000 */
[----:B------:R-:W-:Y:S02]  /*2cf0*/  @P4 F2FP.BF16.F32.PACK_AB R197, RZ, R197 ;  /* 0x000000c5ffc5423e */ /* 0x000fe400000010ff */
[----:B------:R-:W-:Y:S02]  /*2d00*/  @P4 PRMT R142, R142, 0x5410, R159 ;  /* 0x000054108e8e4816 */ /* 0x000fe4000000009f */
[----:B------:R-:W-:Y:S02]  /*2d10*/  @P4 F2FP.BF16.F32.PACK_AB R157, RZ, R157 ;  /* 0x0000009dff9d423e */ /* 0x000fe400000010ff */
[----:B------:R-:W-:Y:S02]  /*2d20*/  @P4 PRMT R143, R143, 0x5410, R197 ;  /* 0x000054108f8f4816 */ /* 0x000fe400000000c5 */
[----:B------:R-:W-:Y:S01]  /*2d30*/  @P4 PRMT R141, R141, 0x5410, R157 ;  /* 0x000054108d8d4816 */ /* 0x000fe2000000009d */
[----:B------:R-:W-:Y:S01]  /*2d40*/  @P4 IMAD.U32 R157, R128, 0x10000, RZ ;  /* 0x00010000809d4824 */ /* 0x000fe200078e00ff */
[----:B------:R-:W-:-:S02]  /*2d50*/  @P4 SHF.L.U32 R159, R129, 0x10, RZ ;  /* 0x00000010819f4819 */ /* 0x000fc400000006ff */
[C---:B------:R-:W-:Y:S01]  /*2d60*/  @P4 SHF.L.U32 R146, R130.reuse, 0x10, RZ ;  /* 0x0000001082924819 */ /* 0x040fe200000006ff */
[----:B------:R-:W-:Y:S01]  /*2d70*/  @P4 FFMA.FTZ R52, R147, R157, R52 ;  /* 0x0000009d93344223 */ /* 0x000fe20000010034 */
[----:B------:R-:W-:Y:S01]  /*2d80*/  @P4 PRMT R147, R129, 0x7632, R147 ;  /* 0x0000763281934816 */ /* 0x000fe20000000093 */
[----:B------:R-:W-:Y:S01]  /*2d90*/  @P4 FFMA.FTZ R54, R151, R159, R54 ;  /* 0x0000009f97364223 */ /* 0x000fe20000010036 */
[----:B------:R-:W-:Y:S01]  /*2da0*/  @P4 PRMT R151, R130, 0x7632, R151 ;  /* 0x0000763282974816 */ /* 0x000fe20000000097 */
[----:B------:R-:W-:Y:S01]  /*2db0*/  @P4 IMAD.U32 R157, R131, 0x10000, RZ ;  /* 0x00010000839d4824 */ /* 0x000fe200078e00ff */
[----:B------:R-:W-:Y:S01]  /*2dc0*/  @P4 SHF.L.U32 R158, R158, 0x10, RZ ;  /* 0x000000109e9e4819 */ /* 0x000fe200000006ff */
[----:B0-----:R-:W-:Y:S01]  /*2dd0*/  @P4 IMAD.WIDE.U32 R144, R149, 0x10, R144 ;  /* 0x0000001095904825 */ /* 0x001fe200078e0090 */
[----:B------:R-:W-:-:S03]  /*2de0*/  @P4 SHF.L.U32 R151, R151, 0x10, RZ ;  /* 0x0000001097974819 */ /* 0x000fc600000006ff */
[----:B------:R-:W-:Y:S01]  /*2df0*/  @P4 FFMA.FTZ R48, R153, R146, R48 ;  /* 0x0000009299304223 */ /* 0x000fe20000010030 */
[----:B------:R-:W-:Y:S01]  /*2e00*/  @P4 FFMA.FTZ R50, R155, R157, R50 ;  /* 0x0000009d9b324223 */ /* 0x000fe20000010032 */
[----:B------:R-:W-:Y:S01]  /*2e10*/  @P4 IMAD.U32 R147, R147, 0x10000, RZ ;  /* 0x0001000093934824 */ /* 0x000fe200078e00ff */
[----:B------:R0:W-:Y:S01]  /*2e20*/  @P4 STG.E.128 desc[UR4][R144.64], R140 ;  /* 0x0000008c90004986 */ /* 0x0001e2000c101d04 */
[----:B------:R-:W-:Y:S01]  /*2e30*/  @P4 FFMA.FTZ R49, R156, R151, R49 ;  /* 0x000000979c314223 */ /* 0x000fe20000010031 */
[----:B------:R-:W-:Y:S01]  /*2e40*/  @P4 FFMA.FTZ R51, R152, R158, R51 ;  /* 0x0000009e98334223 */ /* 0x000fe20000010033 */
[----:B------:R-:W-:Y:S01]  /*2e50*/  @P4 FFMA.FTZ R55, R154, R147, R55 ;  /* 0x000000939a374223 */ /* 0x000fe20000010037 */
[----:B------:R-:W-:-:S07]  /*2e60*/  VIADD R149, R149, 0x100 ;  /* 0x0000010095957836 */ /* 0x000fce0000000000 */
.L_x_3901:
[----:B------:R-:W-:Y:S05]  /*2e70*/  BSYNC B0 ;  /* 0x0000000000007941 */ /* 0x000fea0003800000 */
.L_x_3900:
        /* <DEDUP_REMOVED lines=11> */
.L_x_3923:
[----:B------:R-:W-:Y:S05]  /*2f30*/  BSYNC B1 ;  /* 0x0000000000017941 */ /* 0x000fea0003800000 */
.L_x_3922:
        /* <DEDUP_REMOVED lines=12> */
.L_x_3925:
[----:B------:R-:W-:Y:S05]  /*3000*/  BSYNC B1 ;  /* 0x0000000000017941 */ /* 0x000fea0003800000 */
.L_x_3924:
        /* <DEDUP_REMOVED lines=13> */
.L_x_3927:
[----:B------:R-:W-:Y:S05]  /*30e0*/  BSYNC B1 ;  /* 0x0000000000017941 */ /* 0x000fea0003800000 */
.L_x_3926:
        /* <DEDUP_REMOVED lines=13> */
.L_x_3929:
[----:B------:R-:W-:Y:S05]  /*31c0*/  BSYNC B1 ;  /* 0x0000000000017941 */ /* 0x000fea0003800000 */
.L_x_3928:
        /* <DEDUP_REMOVED lines=13> */
.L_x_3931:
[----:B------:R-:W-:Y:S05]  /*32a0*/  BSYNC B1 ;  /* 0x0000000000017941 */ /* 0x000fea0003800000 */
.L_x_3930:
        /* <DEDUP_REMOVED lines=13> */
.L_x_3933:
[----:B------:R-:W-:Y:S05]  /*3380*/  BSYNC B1 ;  /* 0x0000000000017941 */ /* 0x000fea0003800000 */
.L_x_3932:
        /* <DEDUP_REMOVED lines=13> */
.L_x_3935:
[----:B------:R-:W-:Y:S05]  /*3460*/  BSYNC B1 ;  /* 0x0000000000017941 */ /* 0x000fea0003800000 */
.L_x_3934:
        /* <DEDUP_REMOVED lines=13> */
.L_x_3937:
[----:B------:R-:W-:Y:S05]  /*3540*/  BSYNC B1 ;  /* 0x0000000000017941 */ /* 0x000fea0003800000 */
.L_x_3936:
        /* <DEDUP_REMOVED lines=18> */
.L_x_3939:
[----:B------:R-:W-:Y:S05]  /*3670*/  BSYNC B1 ;  /* 0x0000000000017941 */ /* 0x000fea0003800000 */
.L_x_3938:
        /* <DEDUP_REMOVED lines=25> */
[----:B------:R-:W-:Y:S01]  /*3810*/  VIADD R184, R184, 0x100 ;  /* 0x00000100b8b87836 */ /* 0x000fe20000000000 */
        /* <DEDUP_REMOVED lines=8> */
[----:B------:R-:W-:-:S04]  /*38a0*/  @P4 F2FP.BF16.F32.PACK_AB R196, RZ, R196 ;  /* 0x000000c4ffc4423e */ /* 0x000fc800000010ff */
[----:B------:R-:W-:Y:S01]  /*38b0*/  @P4 PRMT R143, R196, 0x7610, R143 ;  /* 0x00007610c48f4816 */ /* 0x000fe2000000008f */
[----:B-1----:R-:W-:Y:S01]  /*38c0*/  @P4 FMUL.FTZ R156, R156, R237 ;  /* 0x000000ed9c9c4220 */ /* 0x002fe20000410000 */
[----:B---3--:R-:W-:Y:S01]  /*38d0*/  @P4 FMUL.FTZ R144, R164, R147 ;  /* 0x00000093a4904220 */ /* 0x008fe20000410000 */
[----:B------:R-:W-:Y:S02]  /*38e0*/  @P4 FMUL.FTZ R145, R10, R146 ;  /* 0x000000920a914220 */ /* 0x000fe40000410000 */
[----:B------:R-:W-:Y:S02]  /*38f0*/  @P4 FMUL.FTZ R159, R8, R156 ;  /* 0x0000009c089f4220 */ /* 0x000fe40000410000 */
[----:B------:R-:W-:Y:S01]  /*3900*/  @P4 F2FP.BF16.F32.PACK_AB R144, RZ, R144 ;  /* 0x00000090ff90423e */ /* 0x000fe200000010ff */
[----:B--2---:R-:W-:Y:S01]  /*3910*/  @P4 FMUL.FTZ R152, R152, R239 ;  /* 0x000000ef98984220 */ /* 0x004fe20000410000 */
[----:B------:R-:W-:Y:S02]  /*3920*/  @P4 F2FP.BF16.F32.PACK_AB R157, RZ, R145 ;  /* 0x00000091ff9d423e */ /* 0x000fe400000010ff */
[----:B------:R-:W-:Y:S01]  /*3930*/  @P4 PRMT R140, R144, 0x7610, R140 ;  /* 0x00007610908c4816 */ /* 0x000fe2000000008c */
[----:B------:R-:W-:Y:S01]  /*3940*/  @P4 FMUL.FTZ R197, R7, R152 ;  /* 0x0000009807c54220 */ /* 0x000fe20000410000 */
[----:B------:R-:W0:Y:S01]  /*3950*/  @P4 LDC.64 R144, c[0x0][0x2f8] ;  /* 0x0000be00ff904b82 */ /* 0x000e220000000a00 */
[----:B------:R-:W-:-:S02]  /*3960*/  @P4 F2FP.BF16.F32.PACK_AB R159, RZ, R159 ;  /* 0x0000009fff9f423e */ /* 0x000fc400000010ff */
[----:B------:R-:W-:Y:S01]  /*3970*/  @P4 PRMT R140, R140, 0x5410, R157 ;  /* 0x000054108c8c4816 */ /* 0x000fe2000000009d */
[----:B------:R-:W-:Y:S01]  /*3980*/  @P4 FMUL.FTZ R157, R9, R154 ;  /* 0x0000009a099d4220 */ /* 0x000fe20000410000 */
[----:B------:R-:W-:Y:S02]  /*3990*/  @P4 F2FP.BF16.F32.PACK_AB R197, RZ, R197 ;  /* 0x000000c5ffc5423e */ /* 0x000fe400000010ff */
[----:B------:R-:W-:Y:S01]  /*39a0*/  @P4 PRMT R142, R142, 0x5410, R159 ;  /* 0x000054108e8e4816 */ /* 0x000fe2000000009f */
[C---:B-----5:R-:W-:Y:S01]  /*39b0*/  @P4 IMAD.U32 R159, R128.reuse, 0x10000, RZ ;  /* 0x00010000809f4824 */ /* 0x060fe200078e00ff */
[----:B------:R-:W-:Y:S02]  /*39c0*/  @P4 F2FP.BF16.F32.PACK_AB R157, RZ, R157 ;  /* 0x0000009dff9d423e */ /* 0x000fe400000010ff */
[----:B------:R-:W-:Y:S01]  /*39d0*/  @P4 PRMT R143, R143, 0x5410, R197 ;  /* 0x000054108f8f4816 */ /* 0x000fe200000000c5 */
[----:B------:R-:W-:Y:S01]  /*39e0*/  @P4 FFMA.FTZ R44, R159, R147, R44 ;  /* 0x000000939f2c4223 */ /* 0x000fe2000001002c */
[--C-:B------:R-:W-:Y:S01]  /*39f0*/  @P4 PRMT R141, R141, 0x5410, R157.reuse ;  /* 0x000054108d8d4816 */ /* 0x100fe2000000009d */
[----:B------:R-:W-:Y:S01]  /*3a00*/  @P4 IMAD.U32 R159, R131, 0x10000, RZ ;  /* 0x00010000839f4824 */ /* 0x000fe200078e00ff */
[----:B------:R-:W-:-:S02]  /*3a10*/  @P4 PRMT R157, R128, 0x7632, R157 ;  /* 0x00007632809d4816 */ /* 0x000fc4000000009d */
[----:B------:R-:W-:Y:S01]  /*3a20*/  @P4 SHF.L.U32 R197, R129, 0x10, RZ ;  /* 0x0000001081c54819 */ /* 0x000fe200000006ff */
[----:B------:R-:W-:Y:S01]  /*3a30*/  @P4 FFMA.FTZ R42, R159, R155, R42 ;  /* 0x0000009b9f2a4223 */ /* 0x000fe2000001002a */
[----:B------:R-:W-:Y:S02]  /*3a40*/  @P4 SHF.L.U32 R157, R157, 0x10, RZ ;  /* 0x000000109d9d4819 */ /* 0x000fe400000006ff */
[----:B------:R-:W-:Y:S01]  /*3a50*/  @P4 PRMT R147, R129, 0x7632, R147 ;  /* 0x0000763281934816 */ /* 0x000fe20000000093 */
[----:B------:R-:W-:Y:S01]  /*3a60*/  @P4 FFMA.FTZ R46, R197, R151, R46 ;  /* 0x00000097c52e4223 */ /* 0x000fe2000001002e */
[----:B------:R-:W-:Y:S01]  /*3a70*/  @P4 PRMT R151, R131, 0x7632, R151 ;  /* 0x0000763283974816 */ /* 0x000fe20000000097 */
[----:B0-----:R-:W-:-:S04]  /*3a80*/  @P4 IMAD.WIDE.U32 R144, R149, 0x10, R144 ;  /* 0x0000001095904825 */ /* 0x001fc800078e0090 */
[----:B------:R-:W-:Y:S01]  /*3a90*/  @P4 FFMA.FTZ R45, R146, R157, R45 ;  /* 0x0000009d922d4223 */ /* 0x000fe2000001002d */
[C---:B------:R-:W-:Y:S02]  /*3aa0*/  @P4 PRMT R146, R130.reuse, 0x7632, R146 ;  /* 0x0000763282924816 */ /* 0x040fe40000000092 */
[----:B------:R-:W-:Y:S01]  /*3ab0*/  @P4 SHF.L.U32 R157, R130, 0x10, RZ ;  /* 0x00000010829d4819 */ /* 0x000fe200000006ff */
[----:B------:R1:W-:Y:S01]  /*3ac0*/  @P4 STG.E.128 desc[UR4][R144.64], R140 ;  /* 0x0000008c90004986 */ /* 0x0003e2000c101d04 */
[----:B------:R-:W-:Y:S01]  /*3ad0*/  @P4 SHF.L.U32 R146, R146, 0x10, RZ ;  /* 0x0000001092924819 */ /* 0x000fe200000006ff */
[----:B------:R-:W-:Y:S01]  /*3ae0*/  @P4 IMAD.U32 R147, R147, 0x10000, RZ ;  /* 0x0001000093934824 */ /* 0x000fe200078e00ff */
[----:B------:R-:W-:Y:S01]  /*3af0*/  @P4 SHF.L.U32 R151, R151, 0x10, RZ ;  /* 0x0000001097974819 */ /* 0x000fe200000006ff */
[----:B------:R-:W-:Y:S01]  /*3b00*/  @P4 FFMA.FTZ R40, R157, R153, R40 ;  /* 0x000000999d284223 */ /* 0x000fe20000010028 */
[----:B------:R-:W-:Y:S01]  /*3b10*/  IADD3 R149, R149, 0x100, RZ ;  /* 0x0000010095957810 */ /* 0x000fe20007ffe0ff */
[----:B------:R-:W-:Y:S01]  /*3b20*/  @P4 FFMA.FTZ R47, R154, R147, R47 ;  /* 0x000000939a2f4223 */ /* 0x000fe2000001002f */
[----:B------:R-:W-:Y:S01]  /*3b30*/  @P4 FFMA.FTZ R41, R156, R146, R41 ;  /* 0x000000929c294223 */ /* 0x000fe20000010029 */
[----:B------:R-:W-:-:S07]  /*3b40*/  @P4 FFMA.FTZ R43, R152, R151, R43 ;  /* 0x00000097982b4223 */ /* 0x000fce000001002b */
.L_x_3921:
[----:B------:R-:W-:Y:S05]  /*3b50*/  BSYNC B0 ;  /* 0x0000000000007941 */ /* 0x000fea0003800000 */
.L_x_3920:
[----:B------:R-:W-:Y:S04]  /*3b60*/  BSSY B0, `(.L_x_3940) ;  /* 0x00000cb000007945 */ /* 0x000fe80003800000 */
[----:B------:R-:W-:Y:S05]  /*3b70*/  @!P2 BRA `(.L_x_3941) ;  /* 0x0000000c0024a947 */ /* 0x000fea0003800000 */
[----:B01----:R-:W0:Y:S01]  /*3b80*/  @!P3 LDC.64 R144, c[0x0][0x2c8] ;  /* 0x0000b200ff90bb82 */ /* 0x003e220000000a00 */
        /* <DEDUP_REMOVED lines=8> */
.L_x_3943:
[----:B------:R-:W-:Y:S05]  /*3c10*/  BSYNC B1 ;  /* 0x0000000000017941 */ /* 0x000fea0003800000 */
.L_x_3942:
        /* <DEDUP_REMOVED lines=12> */
.L_x_3945:
[----:B------:R-:W-:Y:S05]  /*3ce0*/  BSYNC B1 ;  /* 0x0000000000017941 */ /* 0x000fea0003800000 */
.L_x_3944:
        /* <DEDUP_REMOVED lines=13> */
.L_x_3947:
[----:B------:R-:W-:Y:S05]  /*3dc0*/  BSYNC B1 ;  /* 0x0000000000017941 */ /* 0x000fea0003800000 */
.L_x_3946:
        /* <DEDUP_REMOVED lines=13> */
.L_x_3949:
[----:B------:R-:W-:Y:S05]  /*3ea0*/  BSYNC B1 ;  /* 0x0000000000017941 */ /* 0x000fea0003800000 */
.L_x_3948:
        /* <DEDUP_REMOVED lines=13> */
.L_x_3951:
[----:B------:R-:W-:Y:S05]  /*3f80*/  BSYNC B1 ;  /* 0x0000000000017941 */ /* 0x000fea0003800000 */
.L_x_3950:
        /* <DEDUP_REMOVED lines=13> */
.L_x_3953:
[----:B------:R-:W-:Y:S05]  /*4060*/  BSYNC B1 ;  /* 0x0000000000017941 */ /* 0x000fea0003800000 */
.L_x_3952:
        /* <DEDUP_REMOVED lines=13> */
.L_x_3955:
[----:B------:R-:W-:Y:S05]  /*4140*/  BSYNC B1 ;  /* 0x0000000000017941 */ /* 0x000fea0003800000 */
.L_x_3954:
        /* <DEDUP_REMOVED lines=13> */
.L_x_3957:
[----:B------:R-:W-:Y:S05]  /*4220*/  BSYNC B1 ;  /* 0x0000000000017941 */ /* 0x000fea0003800000 */
.L_x_3956:
[----:B------:R-:W0:Y:S01]  /*4230*/  LDC.64 R146, c[0x0][0x308] ;  /* 0x0000c200ff927b82 */ /* 0x000e220000000a00 */
[----:B------:R-:W-:Y:S01]  /*4240*/  @!P3 ISETP.NE.U32.AND P5, PT, R144, RZ, PT ;  /* 0x000000ff9000b20c */ /* 0x000fe20003fa5070 */
[----:B------:R-:W-:Y:S03]  /*4250*/  BSSY B1, `(.L_x_3958) ;  /* 0x0000011000017945 */ /* 0x000fe60003800000 */
[----:B------:R-:W-:-:S03]  /*4260*/  @!P3 ISETP.NE.AND.EX P5, PT, R145, RZ, PT, P5 ;  /* 0x000000ff9100b20c */ /* 0x000fc60003fa5350 */
[----:B------:R-:W1:Y:S01]  /*4270*/  @P4 LDC R196, c[0x0][0x29c] ;  /* 0x0000a700ffc44b82 */ /* 0x000e620000000800 */
[----:B------:R-:W-:-:S07]  /*4280*/  @!P3 FSEL R156, R127, RZ, P5 ;  /* 0x000000ff7f9cb208 */ /* 0x000fce0002800000 */
[----:B------:R-:W2:Y:S08]  /*4290*/  @P4 LDC R159, c[0x0][0x29c] ;  /* 0x0000a700ff9f4b82 */ /* 0x000eb00000000800 */
[----:B------:R-:W3:Y:S01]  /*42a0*/  @P4 LDC R234, c[0x0][0x29c] ;  /* 0x0000a700ffea4b82 */ /* 0x000ee20000000800 */
[----:B0-----:R-:W-:-:S04]  /*42b0*/  ISETP.NE.U32.AND P5, PT, R146, RZ, PT ;  /* 0x000000ff9200720c */ /* 0x001fc80003fa5070 */
[----:B------:R-:W-:Y:S01]  /*42c0*/  ISETP.NE.AND.EX P5, PT, R147, RZ, PT, P5 ;  /* 0x000000ff9300720c */ /* 0x000fe20003fa5350 */
[----:B------:R-:W-:-:S12]  /*42d0*/  @!P3 BRA `(.L_x_3959) ;  /* 0x000000000020b947 */ /* 0x000fd80003800000 */
        /* <DEDUP_REMOVED lines=8> */
.L_x_3959:
[----:B------:R-:W-:Y:S05]  /*4360*/  BSYNC B1 ;  /* 0x0000000000017941 */ /* 0x000fea0003800000 */
.L_x_3958:
[C---:B------:R-:W-:Y:S01]  /*4370*/  SEL R132, R151.reuse, R132, P5 ;  /* 0x0000008497847207 */ /* 0x040fe20002800000 */
[----:B-1----:R-:W-:Y:S01]  /*4380*/  @P4 FMUL.FTZ R151, R151, R196 ;  /* 0x000000c497974220 */ /* 0x002fe20000410000 */
[----:B------:R-:W-:Y:S01]  /*4390*/  ISETP.NE.U32.AND P3, PT, R146, RZ, PT ;  /* 0x000000ff9200720c */ /* 0x000fe20003f65070 */
[----:B--2---:R-:W-:Y:S01]  /*43a0*/  @P4 FMUL.FTZ R2, R158, R159 ;  /* 0x0000009f9e024220 */ /* 0x004fe20000410000 */
[----:B------:R-:W0:Y:S01]  /*43b0*/  @P4 LDC R238, c[0x0][0x29c] ;  /* 0x0000a700ffee4b82 */ /* 0x000e220000000800 */
[----:B------:R-:W-:Y:S01]  /*43c0*/  @P4 FMUL.FTZ R144, R160, R151 ;  /* 0x00000097a0904220 */ /* 0x000fe20000410000 */
[----:B------:R-:W-:Y:S01]  /*43d0*/  ISETP.NE.AND.EX P3, PT, R147, RZ, PT, P3 ;  /* 0x000000ff9300720c */ /* 0x000fe20003f65330 */
[----:B------:R-:W-:Y:S01]  /*43e0*/  @P4 FMUL.FTZ R145, R6, R2 ;  /* 0x0000000206914220 */ /* 0x000fe20000410000 */
[C---:B---3--:R-:W-:Y:S01]  /*43f0*/  @P4 FMUL.FTZ R148, R157.reuse, R234 ;  /* 0x000000ea9d944220 */ /* 0x048fe20000410000 */
[----:B------:R-:W-:Y:S02]  /*4400*/  SEL R134, R157, R134, P5 ;  /* 0x000000869d867207 */ /* 0x000fe40002800000 */
[----:B------:R-:W-:Y:S01]  /*4410*/  @P4 F2FP.BF16.F32.PACK_AB R144, RZ, R144 ;  /* 0x00000090ff90423e */ /* 0x000fe200000010ff */
[----:B------:R-:W1:Y:S01]  /*4420*/  @P4 LDC R237, c[0x0][0x29c] ;  /* 0x0000a700ffed4b82 */ /* 0x000e620000000800 */
[----:B------:R-:W-:Y:S01]  /*4430*/  @P4 F2FP.BF16.F32.PACK_AB R150, RZ, R145 ;  /* 0x00000091ff96423e */ /* 0x000fe200000010ff */
[----:B------:R-:W-:Y:S01]  /*4440*/  @P4 FMUL.FTZ R157, R31, R148 ;  /* 0x000000941f9d4220 */ /* 0x000fe20000410000 */
[----:B------:R-:W-:-:S02]  /*4450*/  @P4 PRMT R140, R144, 0x7610, R140 ;  /* 0x00007610908c4816 */ /* 0x000fc4000000008c */
[----:B------:R-:W-:Y:S02]  /*4460*/  SEL R136, R153, R136, P5 ;  /* 0x0000008899887207 */ /* 0x000fe40002800000 */
[----:B------:R-:W-:Y:S01]  /*4470*/  @P4 PRMT R140, R140, 0x5410, R150 ;  /* 0x000054108c8c4816 */ /* 0x000fe20000000096 */
[----:B------:R-:W2:Y:S01]  /*4480*/  @P4 LDC R240, c[0x0][0x29c] ;  /* 0x0000a700fff04b82 */ /* 0x000ea20000000800 */
[----:B------:R-:W-:Y:S02]  /*4490*/  SEL R137, R154, R137, P5 ;  /* 0x000000899a897207 */ /* 0x000fe40002800000 */
[----:B------:R-:W-:Y:S02]  /*44a0*/  SEL R138, R155, R138, P5 ;  /* 0x0000008a9b8a7207 */ /* 0x000fe40002800000 */
[----:B------:R-:W-:Y:S02]  /*44b0*/  SEL R135, R152, R135, P5 ;  /* 0x0000008798877207 */ /* 0x000fe40002800000 */
[----:B------:R-:W-:Y:S01]  /*44c0*/  SEL R139, R156, R139, P5 ;  /* 0x0000008b9c8b7207 */ /* 0x000fe20002800000 */
[----:B------:R-:W3:Y:S01]  /*44d0*/  @P4 LDC R197, c[0x0][0x29c] ;  /* 0x0000a700ffc54b82 */ /* 0x000ee20000000800 */
[----:B0-----:R-:W-:Y:S01]  /*44e0*/  @P4 FMUL.FTZ R153, R153, R238 ;  /* 0x000000ee99994220 */ /* 0x001fe20000410000 */
[----:B------:R-:W-:-:S02]  /*44f0*/  @P4 F2FP.BF16.F32.PACK_AB R157, RZ, R157 ;  /* 0x0000009dff9d423e */ /* 0x000fc400000010ff */
[----:B------:R-:W-:Y:S02]  /*4500*/  SEL R133, R158, R133, P5 ;  /* 0x000000859e857207 */ /* 0x000fe40002800000 */
[----:B------:R-:W-:Y:S02]  /*4510*/  @P4 PRMT R141, R157, 0x7610, R141 ;  /* 0x000076109d8d4816 */ /* 0x000fe4000000008d */
[----:B------:R-:W0:Y:S01]  /*4520*/  @P4 LDC R239, c[0x0][0x29c] ;  /* 0x0000a700ffef4b82 */ /* 0x000e220000000800 */
[----:B-1----:R-:W-:-:S04]  /*4530*/  @P4 FMUL.FTZ R150, R154, R237 ;  /* 0x000000ed9a964220 */ /* 0x002fc80000410000 */
[----:B------:R-:W-:-:S03]  /*4540*/  @P4 FMUL.FTZ R158, R4, R150 ;  /* 0x00000096049e4220 */ /* 0x000fc60000410000 */
[----:B------:R-:W1:Y:S01]  /*4550*/  @P4 LDC.64 R144, c[0x0][0x2f8] ;  /* 0x0000be00ff904b82 */ /* 0x000e620000000a00 */
[----:B--2---:R-:W-:Y:S01]  /*4560*/  @P4 FMUL.FTZ R154, R155, R240 ;  /* 0x000000f09b9a4220 */ /* 0x004fe20000410000 */
[----:B------:R-:W-:Y:S01]  /*4570*/  @P4 FMUL.FTZ R155, R30, R153 ;  /* 0x000000991e9b4220 */ /* 0x000fe20000410000 */
[----:B------:R-:W-:Y:S02]  /*4580*/  @P4 F2FP.BF16.F32.PACK_AB R158, RZ, R158 ;  /* 0x0000009eff9e423e */ /* 0x000fe400000010ff */
[----:B------:R-:W-:Y:S02]  /*4590*/  @P4 FMUL.FTZ R159, R29, R154 ;  /* 0x0000009a1d9f4220 */ /* 0x000fe40000410000 */
[----:B------:R-:W-:Y:S01]  /*45a0*/  @P4 F2FP.BF16.F32.PACK_AB R155, RZ, R155 ;  /* 0x0000009bff9b423e */ /* 0x000fe200000010ff */
[----:B------:R-:W2:Y:S01]  /*45b0*/  @P3 LDC.64 R146, c[0x0][0x308] ;  /* 0x0000c200ff923b82 */ /* 0x000ea20000000a00 */
[----:B---3--:R-:W-:Y:S01]  /*45c0*/  @P4 FMUL.FTZ R152, R152, R197 ;  /* 0x000000c598984220 */ /* 0x008fe20000410000 */
[----:B------:R-:W-:-:S02]  /*45d0*/  @P4 F2FP.BF16.F32.PACK_AB R159, RZ, R159 ;  /* 0x0000009fff9f423e */ /* 0x000fc400000010ff */
[----:B------:R-:W-:Y:S01]  /*45e0*/  @P4 PRMT R142, R155, 0x7610, R142 ;  /* 0x000076109b8e4816 */ /* 0x000fe2000000008e */
[----:B------:R-:W-:Y:S01]  /*45f0*/  @P4 FMUL.FTZ R157, R5, R152 ;  /* 0x00000098059d4220 */ /* 0x000fe20000410000 */
[----:B------:R-:W-:Y:S01]  /*4600*/  @P4 PRMT R143, R159, 0x7610, R143 ;  /* 0x000076109f8f4816 */ /* 0x000fe2000000008f */
[----:B-----5:R-:W-:Y:S02]  /*4610*/  @P4 IMAD.U32 R155, R128, 0x10000, RZ ;  /* 0x00010000809b4824 */ /* 0x020fe400078e00ff */
[----:B0-----:R-:W-:Y:S01]  /*4620*/  @P4 FMUL.FTZ R156, R156, R239 ;  /* 0x000000ef9c9c4220 */ /* 0x001fe20000410000 */
[----:B------:R-:W-:Y:S02]  /*4630*/  @P4 PRMT R142, R142, 0x5410, R158 ;  /* 0x000054108e8e4816 */ /* 0x000fe4000000009e */
[----:B------:R-:W-:Y:S01]  /*4640*/  @P4 F2FP.BF16.F32.PACK_AB R157, RZ, R157 ;  /* 0x0000009dff9d423e */ /* 0x000fe200000010ff */
[----:B------:R-:W-:Y:S01]  /*4650*/  @P4 FMUL.FTZ R196, R3, R156 ;  /* 0x0000009c03c44220 */ /* 0x000fe20000410000 */
[----:B------:R-:W-:Y:S01]  /*4660*/  @P4 FFMA.FTZ R36, R155, R151, R36 ;  /* 0x000000979b244223 */ /* 0x000fe20000010024 */
[----:B------:R-:W-:Y:S01]  /*4670*/  @P4 PRMT R151, R129, 0x7632, R151 ;  /* 0x0000763281974816 */ /* 0x000fe20000000097 */
[----:B-1----:R-:W-:Y:S01]  /*4680*/  @P4 IMAD.WIDE.U32 R144, R149, 0x10, R144 ;  /* 0x0000001095904825 */ /* 0x002fe200078e0090 */
[----:B------:R-:W-:-:S02]  /*4690*/  @P4 PRMT R149, R128, 0x7632, R149 ;  /* 0x0000763280954816 */ /* 0x000fc40000000095 */
[----:B------:R-:W-:Y:S01]  /*46a0*/  @P4 F2FP.BF16.F32.PACK_AB R196, RZ, R196 ;  /* 0x000000c4ffc4423e */ /* 0x000fe200000010ff */
[----:B------:R-:W-:Y:S01]  /*46b0*/  @P4 IMAD.U32 R151, R151, 0x10000, RZ ;  /* 0x0001000097974824 */ /* 0x000fe200078e00ff */
[----:B------:R-:W-:Y:S02]  /*46c0*/  @P4 SHF.L.U32 R149, R149, 0x10, RZ ;  /* 0x0000001095954819 */ /* 0x000fe400000006ff */
[----:B------:R-:W-:Y:S01]  /*46d0*/  @P4 PRMT R141, R141, 0x5410, R157 ;  /* 0x000054108d8d4816 */ /* 0x000fe2000000009d */
[----:B--2---:R-:W-:Y:S01]  /*46e0*/  @P3 IMAD.WIDE.U32 R146, R184, 0x20, R146 ;  /* 0x00000020b8923825 */ /* 0x004fe200078e0092 */
[----:B------:R-:W-:-:S03]  /*46f0*/  @P4 PRMT R143, R143, 0x5410, R196 ;  /* 0x000054108f8f4816 */ /* 0x000fc600000000c4 */
[----:B------:R-:W-:Y:S01]  /*4700*/  @P4 FFMA.FTZ R37, R2, R149, R37 ;  /* 0x0000009502254223 */ /* 0x000fe20000010025 */
[----:B------:R-:W-:Y:S01]  /*4710*/  @P4 PRMT R2, R130, 0x7632, R2 ;  /* 0x0000763282024816 */ /* 0x000fe20000000002 */
[----:B------:R-:W-:Y:S01]  /*4720*/  @P4 FFMA.FTZ R39, R152, R151, R39 ;  /* 0x0000009798274223 */ /* 0x000fe20000010027 */
[----:B------:R-:W-:Y:S01]  /*4730*/  @P3 STG.E.128 desc[UR4][R146.64], R132 ;  /* 0x0000008492003986 */ /* 0x000fe2000c101d04 */
[----:B------:R-:W-:Y:S02]  /*4740*/  @P4 SHF.L.U32 R157, R129, 0x10, RZ ;  /* 0x00000010819d4819 */ /* 0x000fe400000006ff */
[----:B------:R-:W-:Y:S01]  /*4750*/  @P4 SHF.L.U32 R2, R2, 0x10, RZ ;  /* 0x0000001002024819 */ /* 0x000fe200000006ff */
[----:B------:R0:W-:Y:S02]  /*4760*/  @P3 STG.E.128 desc[UR4][R146.64+0x10], R136 ;  /* 0x0000108892003986 */ /* 0x0001e4000c101d04 */
[----:B------:R-:W-:Y:S02]  /*4770*/  @P4 FFMA.FTZ R38, R157, R148, R38 ;  /* 0x000000949d264223 */ /* 0x000fe40000010026 */
[----:B------:R1:W-:Y:S01]  /*4780*/  @P4 STG.E.128 desc[UR4][R144.64], R140 ;  /* 0x0000008c90004986 */ /* 0x0003e2000c101d04 */
[----:B------:R-:W-:Y:S01]  /*4790*/  @P4 FFMA.FTZ R33, R150, R2, R33 ;  /* 0x0000000296214223 */ /* 0x000fe20000010021 */
[----:B0-----:R-:W-:-:S02]  /*47a0*/  @P4 PRMT R146, R131, 0x7632, R146 ;  /* 0x0000763283924816 */ /* 0x001fc40000000092 */
[----:B------:R-:W-:Y:S02]  /*47b0*/  @P4 SHF.L.U32 R147, R130, 0x10, RZ ;  /* 0x0000001082934819 */ /* 0x000fe400000006ff */
[----:B------:R-:W-:Y:S01]  /*47c0*/  @P4 SHF.L.U32 R146, R146, 0x10, RZ ;  /* 0x0000001092924819 */ /* 0x000fe200000006ff */
[----:B-1----:R-:W-:Y:S02]  /*47d0*/  @P4 IMAD.U32 R145, R131, 0x10000, RZ ;  /* 0x0001000083914824 */ /* 0x002fe400078e00ff */
[----:B------:R-:W-:Y:S02]  /*47e0*/  @P4 FFMA.FTZ R32, R147, R153, R32 ;  /* 0x0000009993204223 */ /* 0x000fe40000010020 */
[----:B------:R-:W-:Y:S01]  /*47f0*/  @P4 FFMA.FTZ R34, R145, R154, R34 ;  /* 0x0000009a91224223 */ /* 0x000fe20000010022 */
[----:B------:R-:W-:-:S07]  /*4800*/  @P4 FFMA.FTZ R35, R156, R146, R35 ;  /* 0x000000929c234223 */ /* 0x000fce0000010023 */
.L_x_3941:
[----:B------:R-:W-:Y:S05]  /*4810*/  BSYNC B0 ;  /* 0x0000000000007941 */ /* 0x000fea0003800000 */
.L_x_3940:
[----:B------:R-:W-:Y:S02]  /*4820*/  IADD3 R28, R28, UR10, RZ ;  /* 0x0000000a1c1c7c10 */ /* 0x000fe4000fffe0ff */
[----:B------:R-:W-:Y:S02]  /*4830*/  ISETP.NE.AND P4, PT, R236, RZ, PT ;  /* 0x000000ffec00720c */ /* 0x000fe40003f85270 */
[----:B------:R-:W-:Y:S02]  /*4840*/  ISETP.GE.AND P3, PT, R28, UR11, PT ;  /* 0x0000000b1c007c0c */ /* 0x000fe4000bf66270 */
[----:B------:R-:W-:-:S11]  /*4850*/  SEL R157, RZ, 0x1, P4 ;  /* 0x00000001ff9d7807 */ /* 0x000fd60002000000 */
[----:B------:R-:W-:Y:S05]  /*4860*/  @!P3 BRA `(.L_x_3960) ;  /* 0xffffffc00060b947 */ /* 0x000fea000383ffff */
.L_x_3885:
        /* <DEDUP_REMOVED lines=8> */
[----:B-----5:R-:W3:Y:S08]  /*48f0*/  LDC.64 R4, c[0x0][0x2d8] ;  /* 0x0000b600ff047b82 */ /* 0x020ef00000000a00 */
        /* <DEDUP_REMOVED lines=8> */
[----:B------:R-:W-:-:S03]  /*4980*/  VIADD R181, R181, 0x100 ;  /* 0x00000100b5b57836 */ /* 0x000fc60000000000 */
[----:B------:R2:W-:Y:S04]  /*4990*/  STG.E.128 desc[UR4][R6.64], R52 ;  /* 0x0000003406007986 */ /* 0x0005e8000c101d04 */
[----:B------:R2:W-:Y:S02]  /*49a0*/  STG.E.128 desc[UR4][R6.64+0x10], R48 ;  /* 0x0000103006007986 */ /* 0x0005e4000c101d04 */
.L_x_3962:
[----:B------:R-:W-:Y:S05]  /*49b0*/  BSYNC B0 ;  /* 0x0000000000007941 */ /* 0x000fea0003800000 */
.L_x_3961:
[----:B------:R-:W-:Y:S04]  /*49c0*/  BSSY B0, `(.L_x_3963) ;  /* 0x000000f000007945 */ /* 0x000fe80003800000 */
[----:B------:R-:W-:Y:S05]  /*49d0*/  @!P1 BRA `(.L_x_3964) ;  /* 0x0000000000349947 */ /* 0x000fea0003800000 */
[----:B--2---:R-:W2:Y:S08]  /*49e0*/  LDC.64 R2, c[0x0][0x2d0] ;  /* 0x0000b400ff027b82 */ /* 0x004eb00000000a00 */
        /* <DEDUP_REMOVED lines=12> */
.L_x_3964:
[----:B------:R-:W-:Y:S05]  /*4ab0*/  BSYNC B0 ;  /* 0x0000000000007941 */ /* 0x000fea0003800000 */
.L_x_3963:
[----:B------:R-:W-:Y:S05]  /*4ac0*/  @!P2 EXIT ;  /* 0x000000000000a94d */ /* 0x000fea0003800000 */
[----:B--2---:R-:W2:Y:S08]  /*4ad0*/  LDC.64 R2, c[0x0][0x2d0] ;  /* 0x0000b400ff027b82 */ /* 0x004eb00000000a00 */
[----:B-----5:R-:W3:Y:S08]  /*4ae0*/  LDC.64 R4, c[0x0][0x2d8] ;  /* 0x0000b600ff047b82 */ /* 0x020ef00000000a00 */
        /* <DEDUP_REMOVED lines=11> */
.L_x_3899:
[----:B------:R-:W-:Y:S01]  /*4ba0*/  HFMA2.MMA R155, -RZ, RZ, 0, 9.5367431640625e-07 ;  /* 0x00000010ff9b7435 */ /* 0x000fe200000001ff */
[----:B------:R-:W-:Y:S01]  /*4bb0*/  IMAD.MOV.U32 R156, RZ, RZ, 0x1f ;  /* 0x0000001fff9c7424 */ /* 0x000fe200078e00ff */
[----:B------:R-:W-:-:S09]  /*4bc0*/  MOV R154, 0xffffffff ;  /* 0xffffffff009a7802 */ /* 0x000fd20000000f00 */
[----:B0-2--5:R-:W-:Y:S05]  /*4bd0*/  WARPSYNC.COLLECTIVE R154, `(.L_x_3965) ;  /* 0x000000009a087348 */ /* 0x025fea0003c00000 */
[----:B0-----:R0:W1:Y:S02]  /*4be0*/  SHFL.DOWN P5, R197, R237, R155, R156 ;  /* 0x0800009bedc57389 */ /* 0x00106400000a009c */
[----:B012--5:R-:W-:Y:S01]  /*4bf0*/  ENDCOLLECTIVE ;  /* 0x000000000000791b */ /* 0x027fe20003800000 */
.L_x_3965:
[----:B------:R-:W-:-:S05]  /*4c00*/  MOV R146, R197 ;  /* 0x000000c500927202 */ /* 0x000fca0000000f00 */
[----:B------:R-:W-:Y:S01]  /*4c10*/  FADD.FTZ R146, R146, R237 ;  /* 0x000000ed92927221 */ /* 0x000fe20000010000 */
[----:B------:R-:W-:-:S07]  /*4c20*/  IMAD.MOV.U32 R237, RZ, RZ, R238 ;  /* 0x000000ffffed7224 */ /* 0x000fce00078e00ee */
[----:B------:R-:W-:Y:S05]  /*4c30*/  WARPSYNC.COLLECTIVE R154, `(.L_x_3966) ;  /* 0x000000009a087348 */ /* 0x000fea0003c00000 */
[----:B------:R0:W1:Y:S02]  /*4c40*/  SHFL.DOWN P5, R197, R237, R155, R156 ;  /* 0x0800009bedc57389 */ /* 0x00006400000a009c */
[----:B01----:R-:W-:Y:S01]  /*4c50*/  ENDCOLLECTIVE ;  /* 0x000000000000791b */ /* 0x003fe20003800000 */
.L_x_3966:
[----:B------:R-:W-:Y:S01]  /*4c60*/  MOV R237, R146 ;  /* 0x0000009200ed7202 */ /* 0x000fe20000000f00 */
[----:B------:R-:W-:Y:S01]  /*4c70*/  IMAD.MOV.U32 R155, RZ, RZ, 0x8 ;  /* 0x00000008ff9b7424 */ /* 0x000fe200078e00ff */
[----:B------:R-:W-:-:S07]  /*4c80*/  MOV R147, R197 ;  /* 0x000000c500937202 */ /* 0x000fce0000000f00 */
[----:B------:R-:W-:Y:S05]  /*4c90*/  WARPSYNC.COLLECTIVE R154, `(.L_x_3967) ;  /* 0x000000009a087348 */ /* 0x000fea0003c00000 */
[----:B------:R0:W1:Y:S02]  /*4ca0*/  SHFL.DOWN P5, R197, R237, R155, R156 ;  /* 0x0800009bedc57389 */ /* 0x00006400000a009c */
[----:B01----:R-:W-:Y:S01]  /*4cb0*/  ENDCOLLECTIVE ;  /* 0x000000000000791b */ /* 0x003fe20003800000 */
.L_x_3967:
[----:B------:R-:W-:-:S05]  /*4cc0*/  FADD.FTZ R147, R147, R238 ;  /* 0x000000ee93937221 */ /* 0x000fca0000010000 */
[----:B------:R-:W-:Y:S02]  /*4cd0*/  MOV R237, R147 ;  /* 0x0000009300ed7202 */ /* 0x000fe40000000f00 */
[----:B------:R-:W-:-:S07]  /*4ce0*/  MOV R149, R197 ;  /* 0x000000c500957202 */ /* 0x000fce0000000f00 */
[----:B------:R-:W-:Y:S05]  /*4cf0*/  WARPSYNC.COLLECTIVE R154, `(.L_x_3968) ;  /* 0x000000009a087348 */ /* 0x000fea0003c00000 */
[----:B------:R0:W1:Y:S02]  /*4d00*/  SHFL.DOWN P5, R197, R237, R155, R156 ;  /* 0x0800009bedc57389 */ /* 0x00006400000a009c */
[----:B01----:R-:W-:Y:S01]  /*4d10*/  ENDCOLLECTIVE ;  /* 0x000000000000791b */ /* 0x003fe20003800000 */
.L_x_3968:
[----:B------:R-:W-:Y:S01]  /*4d20*/  FADD.FTZ R149, R146, R149 ;  /* 0x0000009592957221 */ /* 0x000fe20000010000 */
[----:B------:R-:W-:-:S04]  /*4d30*/  HFMA2.MMA R155, -RZ, RZ, 0, 2.384185791015625e-07 ;  /* 0x00000004ff9b7435 */ /* 0x000fc800000001ff */
[----:B------:R-:W-:Y:S01]  /*4d40*/  MOV R237, R149 ;  /* 0x0000009500ed7202 */ /* 0x000fe20000000f00 */
[----:B------:R-:W-:-:S07]  /*4d50*/  IMAD.MOV.U32 R148, RZ, RZ, R197 ;  /* 0x000000ffff947224 */ /* 0x000fce00078e00c5 */
[----:B------:R-:W-:Y:S05]  /*4d60*/  WARPSYNC.COLLECTIVE R154, `(.L_x_3969) ;  /* 0x000000009a087348 */ /* 0x000fea0003c00000 */
[----:B------:R0:W1:Y:S02]  /*4d70*/  SHFL.DOWN P5, R197, R237, R155, R156 ;  /* 0x0800009bedc57389 */ /* 0x00006400000a009c */
[----:B01----:R-:W-:Y:S01]  /*4d80*/  ENDCOLLECTIVE ;  /* 0x000000000000791b */ /* 0x003fe20003800000 */
.L_x_3969:
[----:B------:R-:W-:-:S05]  /*4d90*/  FADD.FTZ R148, R147, R148 ;  /* 0x0000009493947221 */ /* 0x000fca0000010000 */
[----:B------:R-:W-:Y:S01]  /*4da0*/  MOV R237, R148 ;  /* 0x0000009400ed7202 */ /* 0x000fe20000000f00 */
[----:B------:R-:W-:-:S07]  /*4db0*/  IMAD.MOV.U32 R150, RZ, RZ, R197 ;  /* 0x000000ffff967224 */ /* 0x000fce00078e00c5 */
[----:B------:R-:W-:Y:S05]  /*4dc0*/  WARPSYNC.COLLECTIVE R154, `(.L_x_3970) ;  /* 0x000000009a087348 */ /* 0x000fea0003c00000 */
[----:B------:R0:W1:Y:S02]  /*4dd0*/  SHFL.DOWN P5, R197, R237, R155, R156 ;  /* 0x0800009bedc57389 */ /* 0x00006400000a009c */
[----:B01----:R-:W-:Y:S01]  /*4de0*/  ENDCOLLECTIVE ;  /* 0x000000000000791b */ /* 0x003fe20003800000 */
.L_x_3970:
[----:B------:R-:W-:Y:S01]  /*4df0*/  FADD.FTZ R150, R149, R150 ;  /* 0x0000009695967221 */ /* 0x000fe20000010000 */
[----:B------:R-:W-:-:S03]  /*4e00*/  HFMA2.MMA R155, -RZ, RZ, 0, 1.1920928955078125e-07 ;  /* 0x00000002ff9b7435 */ /* 0x000fc600000001ff */
[----:B------:R-:W-:Y:S01]  /*4e10*/  IMAD.MOV.U32 R237, RZ, RZ, R150 ;  /* 0x000000ffffed7224 */ /* 0x000fe200078e0096 */
[----:B------:R-:W-:-:S07]  /*4e20*/  MOV R151, R197 ;  /* 0x000000c500977202 */ /* 0x000fce0000000f00 */
[----:B------:R-:W-:Y:S05]  /*4e30*/  WARPSYNC.COLLECTIVE R154, `(.L_x_3971) ;  /* 0x000000009a087348 */ /* 0x000fea0003c00000 */
[----:B------:R0:W1:Y:S02]  /*4e40*/  SHFL.DOWN P5, R197, R237, R155, R156 ;  /* 0x0800009bedc57389 */ /* 0x00006400000a009c */
[----:B01----:R-:W-:Y:S01]  /*4e50*/  ENDCOLLECTIVE ;  /* 0x000000000000791b */ /* 0x003fe20003800000 */
.L_x_3971:
[----:B------:R-:W-:-:S04]  /*4e60*/  FADD.FTZ R151, R148, R151 ;  /* 0x0000009794977221 */ /* 0x000fc80000010000 */
[----:B------:R-:W-:Y:S01]  /*4e70*/  IMAD.MOV.U32 R237, RZ, RZ, R151 ;  /* 0x000000ffffed7224 */ /* 0x000fe200078e0097 */
[----:B------:R-:W-:-:S07]  /*4e80*/  MOV R153, R197 ;  /* 0x000000c500997202 */ /* 0x000fce0000000f00 */
[----:B------:R-:W-:Y:S05]  /*4e90*/  WARPSYNC.COLLECTIVE R154, `(.L_x_3972) ;  /* 0x000000009a087348 */ /* 0x000fea0003c00000 */
[----:B------:R0:W1:Y:S02]  /*4ea0*/  SHFL.DOWN P5, R197, R237, R155, R156 ;  /* 0x0800009bedc57389 */ /* 0x00006400000a009c */
[----:B01----:R-:W-:Y:S01]  /*4eb0*/  ENDCOLLECTIVE ;  /* 0x000000000000791b */ /* 0x003fe20003800000 */
.L_x_3972:
[----:B------:R-:W-:-:S05]  /*4ec0*/  FADD.FTZ R153, R150, R153 ;  /* 0x0000009996997221 */ /* 0x000fca0000010000 */
[----:B------:R-:W-:Y:S01]  /*4ed0*/  MOV R237, R153 ;  /* 0x0000009900ed7202 */ /* 0x000fe20000000f00 */
[----:B------:R-:W-:Y:S01]  /*4ee0*/  IMAD.MOV.U32 R155, RZ, RZ, 0x1 ;  /* 0x00000001ff9b7424 */ /* 0x000fe200078e00ff */
[----:B------:R-:W-:-:S07]  /*4ef0*/  MOV R152, R197 ;  /* 0x000000c500987202 */ /* 0x000fce0000000f00 */
[----:B------:R-:W-:Y:S05]  /*4f00*/  WARPSYNC.COLLECTIVE R154, `(.L_x_3973) ;  /* 0x000000009a087348 */ /* 0x000fea0003c00000 */
[----:B------:R0:W1:Y:S02]  /*4f10*/  SHFL.DOWN P5, R197, R237, R155, R156 ;  /* 0x0800009bedc57389 */ /* 0x00006400000a009c */
[----:B01----:R-:W-:Y:S01]  /*4f20*/  ENDCOLLECTIVE ;  /* 0x000000000000791b */ /* 0x003fe20003800000 */
.L_x_3973:
[----:B------:R-:W-:-:S05]  /*4f30*/  FADD.FTZ R152, R151, R152 ;  /* 0x0000009897987221 */ /* 0x000fca0000010000 */
[----:B------:R-:W-:Y:S02]  /*4f40*/  MOV R237, R152 ;  /* 0x0000009800ed7202 */ /* 0x000fe40000000f00 */
[----:B------:R-:W-:-:S07]  /*4f50*/  MOV R196, R197 ;  /* 0x000000c500c47202 */ /* 0x000fce0000000f00 */
[----:B------:R-:W-:Y:S05]  /*4f60*/  WARPSYNC.COLLECTIVE R154, `(.L_x_3974) ;  /* 0x000000009a087348 */ /* 0x000fea0003c00000 */
[----:B------:R0:W1:Y:S02]  /*4f70*/  SHFL.DOWN P5, R197, R237, R155, R156 ;  /* 0x0800009bedc57389 */ /* 0x00006400000a009c */
[----:B01----:R-:W-:Y:S01]  /*4f80*/  ENDCOLLECTIVE ;  /* 0x000000000000791b */ /* 0x003fe20003800000 */
.L_x_3974:
[----:B------:R-:W-:Y:S05]  /*4f90*/  BRA `(.L_x_3975) ;  /* 0xffffffcc00dc7947 */ /* 0x000fea000383ffff */
.L_x_3976:
        /* <DEDUP_REMOVED lines=14> */
.L_x_11325:


//--------------------- .text._ZN10layer_norm13ln_bwd_kernelINS_13Kernel_traitsI13__nv_bfloat16S2_fS2_fjLj6144ELj1ELj1ELj8ELj16ENS_18Kernel_traits_baseILj6144ES2_S2_fS2_fjLj256EEEEELb0ELb1ELb1ELb1EEEvNS_9BwdParamsE --------------------------
	.section	.text._ZN10layer_norm13ln_bwd_kernelINS_13Kernel_traitsI13__nv_bfloat16S2_fS2_fjLj6144ELj1ELj1ELj8ELj16ENS_18Kernel_traits_baseILj6144ES2_S2_fS2_fjLj256EEEEELb0ELb1ELb1ELb1EEEvNS_9BwdParamsE,"ax",@progbits
	.align	128
        .global         _ZN10layer_norm13ln_bwd_kernelINS_13Kernel_traitsI13__nv_bfloat16S2_fS2_fjLj6144ELj1ELj1ELj8ELj16ENS_18Kernel_traits_baseILj6144ES2_S2_fS2_fjLj256EEEEELb0ELb1ELb1ELb1EEEvNS_9BwdParamsE
        .type           _ZN10layer_norm13ln_bwd_kernelINS_13Kernel_traitsI13__nv_bfloat16S2_fS2_fjLj6144ELj1ELj1ELj8ELj16ENS_18Kernel_traits_baseILj6144ES2_S2_fS2_fjLj256EEEEELb0ELb1ELb1ELb1EEEvNS_9BwdParamsE,@function
        .size           _ZN10layer_norm13ln_bwd_kernelINS_13Kernel_traitsI13__nv_bfloat16S2_fS2_fjLj6144ELj1ELj1ELj8ELj16ENS_18Kernel_traits_baseILj6144ES2_S2_fS2_fjLj256EEEEELb0ELb1ELb1ELb1EEEvNS_9BwdParamsE,(.L_x_11326 - _ZN10layer_norm13ln_bwd_kernelINS_13Kernel_traitsI13__nv_bfloat16S2_fS2_fjLj6144ELj1ELj1ELj8ELj16ENS_18Kernel_traits_baseILj6144ES2_S2_fS2_fjLj256EEEEELb0ELb1ELb1ELb1EEEvNS_9BwdParamsE)
        .other          _ZN10layer_norm13ln_bwd_kernelINS_13Kernel_traitsI13__nv_bfloat16S2_fS2_fjLj6144ELj1ELj1ELj8ELj16ENS_18Kernel_traits_baseILj6144ES2_S2_fS2_fjLj256EEEEELb0ELb1ELb1ELb1EEEvNS_9BwdParamsE,@"STO_CUDA_ENTRY STV_DEFAULT"
_ZN10layer_norm13ln_bwd_kernelINS_13Kernel_traitsI13__nv_bfloat16S2_fS2_fjLj6144ELj1ELj1ELj8ELj16ENS_18Kernel_traits_baseILj6144ES2_S2_fS2_fjLj256EEEEELb0ELb1ELb1ELb1EEEvNS_9BwdParamsE:
.text._ZN10layer_norm13ln_bwd_kernelINS_13Kernel_traitsI13__nv_bfloat16S2_fS2_fjLj6144ELj1ELj1ELj8ELj16ENS_18Kernel_traits_baseILj6144ES2_S2_fS2_fjLj256EEEEELb0ELb1ELb1ELb1EEEvNS_9BwdParamsE:
        /* <DEDUP_REMOVED lines=58> */
.L_x_3977:
        /* <DEDUP_REMOVED lines=45> */
[----:B------:R-:W-:Y:S01]  /*0670*/  PRMT R4, R185, 0x7632, R4 ;  /* 0x00007632b9047816 */ /* 0x000fe20000000004 */
[----:B------:R-:W-:Y:S01]  /*0680*/  IMAD.U32 R190, R184, 0x10000, RZ ;  /* 0x00010000b8be7824 */ /* 0x000fe200078e00ff */
[C---:B---3--:R-:W-:Y:S01]  /*0690*/  PRMT R13, R20.reuse, 0x7632, R13 ;  /* 0x00007632140d7816 */ /* 0x048fe2000000000d */
[----:B------:R-:W-:Y:S01]  /*06a0*/  IMAD.U32 R186, R20, 0x10000, RZ ;  /* 0x0001000014ba7824 */ /* 0x000fe200078e00ff */
[----:B------:R-:W-:-:S02]  /*06b0*/  PRMT R14, R187, 0x7632, R14 ;  /* 0x00007632bb0e7816 */ /* 0x000fc4000000000e */
[C---:B----4-:R-:W-:Y:S01]  /*06c0*/  PRMT R7, R18.reuse, 0x7632, R7 ;  /* 0x0000763212077816 */ /* 0x050fe20000000007 */
[----:B------:R-:W-:Y:S01]  /*06d0*/  IMAD.U32 R20, R18, 0x10000, RZ ;  /* 0x0001000012147824 */ /* 0x000fe200078e00ff */
[----:B------:R-:W-:Y:S01]  /*06e0*/  PRMT R12, R21, 0x7632, R12 ;  /* 0x00007632150c7816 */ /* 0x000fe2000000000c */
[----:B------:R-:W0:Y:S01]  /*06f0*/  LDC.U8 R18, c[0x0][0x2a0] ;  /* 0x0000a800ff127b82 */ /* 0x000e220000000000 */
[----:B------:R-:W-:Y:S01]  /*0700*/  PRMT R10, R23, 0x7632, R10 ;  /* 0x00007632170a7816 */ /* 0x000fe2000000000a */
[----:B------:R-:W-:Y:S01]  /*0710*/  IMAD.U32 R14, R14, 0x10000, RZ ;  /* 0x000100000e0e7824 */ /* 0x000fe200078e00ff */
[----:B------:R-:W-:Y:S01]  /*0720*/  PRMT R8, R17, 0x7632, R8 ;  /* 0x0000763211087816 */ /* 0x000fe20000000008 */
[----:B------:R-:W-:Y:S01]  /*0730*/  IMAD.U32 R12, R12, 0x10000, RZ ;  /* 0x000100000c0c7824 */ /* 0x000fe200078e00ff */
[----:B------:R-:W-:Y:S01]  /*0740*/  PRMT R6, R19, 0x7632, R6 ;  /* 0x0000763213067816 */ /* 0x000fe20000000006 */
[----:B------:R-:W-:Y:S01]  /*0750*/  IMAD.U32 R10, R10, 0x10000, RZ ;  /* 0x000100000a0a7824 */ /* 0x000fe200078e00ff */
[----:B------:R-:W-:Y:S01]  /*0760*/  PRMT R0, R184, 0x7632, R0 ;  /* 0x00007632b8007816 */ /* 0x000fe20000000000 */
[C---:B------:R-:W-:Y:S01]  /*0770*/  IMAD.U32 R184, R22.reuse, 0x10000, RZ ;  /* 0x0001000016b87824 */ /* 0x040fe200078e00ff */
[----:B------:R-:W-:Y:S01]  /*0780*/  PRMT R11, R22, 0x7632, R11 ;  /* 0x00007632160b7816 */ /* 0x000fe2000000000b */
[C---:B------:R-:W-:Y:S01]  /*0790*/  IMAD.U32 R22, R16.reuse, 0x10000, RZ ;  /* 0x0001000010167824 */ /* 0x040fe200078e00ff */
[----:B------:R-:W-:Y:S01]  /*07a0*/  PRMT R9, R16, 0x7632, R9 ;  /* 0x0000763210097816 */ /* 0x000fe20000000009 */
        /* <DEDUP_REMOVED lines=15> */
.L_x_4031:
        /* <DEDUP_REMOVED lines=36> */
[----:B------:R-:W-:Y:S01]  /*0ae0*/  MOV R148, RZ ;  /* 0x000000ff00947202 */ /* 0x000fe20000000f00 */
[----:B------:R-:W-:Y:S01]  /*0af0*/  IMAD.MOV.U32 R150, RZ, RZ, RZ ;  /* 0x000000ffff967224 */ /* 0x000fe200078e00ff */
[----:B------:R-:W-:Y:S06]  /*0b00*/  BRA `(.L_x_3981) ;  /* 0x0000000c00cc7947 */ /* 0x000fec0003800000 */
.L_x_3980:
        /* <DEDUP_REMOVED lines=8> */
[----:B0-----:R-:W-:-:S04]  /*0b90*/  IMAD.WIDE R164, R192, 0x4, R164 ;  /* 0x00000004c0a47825 */ /* 0x001fc800078e02a4 */
[----:B------:R-:W-:Y:S01]  /*0ba0*/  VIADD R167, R177, 0x100 ;  /* 0x00000100b1a77836 */ /* 0x000fe20000000000 */
        /* <DEDUP_REMOVED lines=8> */
[----:B------:R-:W2:Y:S01]  /*0c30*/  LDG.E.128 R152, desc[UR4][R152.64] ;  /* 0x0000000498987981 */ /* 0x000ea2000c1e1d00 */
[----:B------:R-:W-:-:S03]  /*0c40*/  IMAD.WIDE.U32 R206, R4, 0x20, R168 ;  /* 0x0000002004ce7825 */ /* 0x000fc600078e00a8 */
[----:B------:R-:W2:Y:S04]  /*0c50*/  LDG.E.128 R164, desc[UR4][R166.64] ;  /* 0x00000004a6a47981 */ /* 0x000ea8000c1e1d00 */
[----:B------:R0:W2:Y:S01]  /*0c60*/  LDG.E.128 R168, desc[UR4][R204.64+0x10] ;  /* 0x00001004cca87981 */ /* 0x0000a2000c1e1d00 */
[----:B------:R-:W-:-:S03]  /*0c70*/  IADD3 R177, R177, 0x200, RZ ;  /* 0x00000200b1b17810 */ /* 0x000fc60007ffe0ff */
[----:B------:R-:W2:Y:S02]  /*0c80*/  LDG.E.128 R172, desc[UR4][R206.64] ;  /* 0x00000004ceac7981 */ /* 0x000ea4000c1e1d00 */
[----:B------:R-:W-:Y:S02]  /*0c90*/  IMAD.WIDE.U32 R176, R177, 0x10, R2 ;  /* 0x00000010b1b07825 */ /* 0x000fe400078e0002 */
[----:B------:R-:W2:Y:S04]  /*0ca0*/  LDG.E.128 R180, desc[UR4][R206.64+0x10] ;  /* 0x00001004ceb47981 */ /* 0x000ea8000c1e1d00 */
[----:B------:R-:W2:Y:S01]  /*0cb0*/  LDG.E.128 R176, desc[UR4][R176.64] ;  /* 0x00000004b0b07981 */ /* 0x000ea2000c1e1d00 */
[----:B------:R-:W-:Y:S01]  /*0cc0*/  IMAD.U32 R2, RZ, RZ, UR14 ;  /* 0x0000000eff027e24 */ /* 0x000fe2000f8e00ff */
[----:B------:R-:W-:-:S04]  /*0cd0*/  MOV R0, UR15 ;  /* 0x0000000f00007c02 */ /* 0x000fc80008000f00 */
[----:B------:R-:W-:-:S04]  /*0ce0*/  ISETP.NE.U32.AND P0, PT, R2, RZ, PT ;  /* 0x000000ff0200720c */ /* 0x000fc80003f05070 */
[----:B------:R-:W-:-:S13]  /*0cf0*/  ISETP.NE.AND.EX P0, PT, R0, RZ, PT, P0 ;  /* 0x000000ff0000720c */ /* 0x000fda0003f05300 */
[----:B------:R-:W5:Y:S04]  /*0d00*/  @P0 LDG.E.128 R44, desc[UR4][R200.64] ;  /* 0x00000004c82c0981 */ /* 0x000f68000c1e1d00 */
[----:B------:R1:W5:Y:S04]  /*0d10*/  @P0 LDG.E.128 R40, desc[UR4][R200.64+0x10] ;  /* 0x00001004c8280981 */ /* 0x000368000c1e1d00 */
[----:B------:R-:W5:Y:S04]  /*0d20*/  @P0 LDG.E.128 R36, desc[UR4][R198.64] ;  /* 0x00000004c6240981 */ /* 0x000f68000c1e1d00 */
[----:B------:R-:W5:Y:S04]  /*0d30*/  @P0 LDG.E.128 R32, desc[UR4][R198.64+0x10] ;  /* 0x00001004c6200981 */ /* 0x000f68000c1e1d00 */
[----:B------:R-:W5:Y:S04]  /*0d40*/  @P0 LDG.E.128 R28, desc[UR4][R196.64] ;  /* 0x00000004c41c0981 */ /* 0x000f68000c1e1d00 */
[----:B------:R1:W5:Y:S01]  /*0d50*/  @P0 LDG.E.128 R24, desc[UR4][R196.64+0x10] ;  /* 0x00001004c4180981 */ /* 0x000362000c1e1d00 */
[----:B------:R-:W-:-:S04]  /*0d60*/  ISETP.NE.AND P0, PT, R18, RZ, PT ;  /* 0x000000ff1200720c */ /* 0x000fc80003f05270 */
[----:B---3--:R-:W-:-:S05]  /*0d70*/  FSEL R228, R195, RZ, !P0 ;  /* 0x000000ffc3e47208 */ /* 0x008fca0004000000 */
[C---:B----4-:R-:W-:Y:S01]  /*0d80*/  FADD.FTZ R210, -R228.reuse, R151 ;  /* 0x00000097e4d27221 */ /* 0x050fe20000010100 */
[C---:B0-----:R-:W-:Y:S01]  /*0d90*/  FADD.FTZ R204, -R228.reuse, R149 ;  /* 0x00000095e4cc7221 */ /* 0x041fe20000010100 */
[C---:B------:R-:W-:Y:S01]  /*0da0*/  FADD.FTZ R202, -R228.reuse, R148 ;  /* 0x00000094e4ca7221 */ /* 0x040fe20000010100 */
[C---:B--2---:R-:W-:Y:S01]  /*0db0*/  FADD.FTZ R224, -R228.reuse, R159 ;  /* 0x0000009fe4e07221 */ /* 0x044fe20000010100 */
[C---:B------:R-:W-:Y:S01]  /*0dc0*/  FADD.FTZ R216, -R228.reuse, R157 ;  /* 0x0000009de4d87221 */ /* 0x040fe20000010100 */
[C---:B------:R-:W-:Y:S01]  /*0dd0*/  FADD.FTZ R208, -R228.reuse, R150 ;  /* 0x00000096e4d07221 */ /* 0x040fe20000010100 */
[----:B------:R-:W-:Y:S01]  /*0de0*/  FADD.FTZ R160, -R228, R160 ;  /* 0x000000a0e4a07221 */ /* 0x000fe20000010100 */
[C---:B-1----:R-:W-:Y:S01]  /*0df0*/  PRMT R200, R152.reuse, 0x7632, R200 ;  /* 0x0000763298c87816 */ /* 0x042fe200000000c8 */
[----:B------:R-:W-:Y:S01]  /*0e00*/  IMAD.U32 R201, R152, 0x10000, RZ ;  /* 0x0001000098c97824 */ /* 0x000fe200078e00ff */
[----:B------:R-:W-:Y:S02]  /*0e10*/  PRMT R151, R155, 0x7632, R151 ;  /* 0x000076329b977816 */ /* 0x000fe40000000097 */
[----:B------:R-:W-:Y:S01]  /*0e20*/  PRMT R196, R154, 0x7632, R196 ;  /* 0x000076329ac47816 */ /* 0x000fe200000000c4 */
[C---:B------:R-:W-:Y:S01]  /*0e30*/  IMAD.U32 R159, R164.reuse, 0x10000, RZ ;  /* 0x00010000a49f7824 */ /* 0x040fe200078e00ff */
[----:B------:R-:W-:Y:S01]  /*0e40*/  PRMT R157, R164, 0x7632, R157 ;  /* 0x00007632a49d7816 */ /* 0x000fe2000000009d */
[----:B-----5:R-:W-:Y:S01]  /*0e50*/  FMUL.FTZ R164, R5, R204 ;  /* 0x000000cc05a47220 */ /* 0x020fe20000410000 */
[----:B------:R-:W-:Y:S01]  /*0e60*/  FADD.FTZ R240, -R228, R170 ;  /* 0x000000aae4f07221 */ /* 0x000fe20000010100 */
[----:B------:R-:W-:Y:S01]  /*0e70*/  SHF.L.U32 R151, R151, 0x10, RZ ;  /* 0x0000001097977819 */ /* 0x000fe200000006ff */
[----:B------:R-:W-:Y:S01]  /*0e80*/  FMUL.FTZ R170, R5, R224 ;  /* 0x000000e005aa7220 */ /* 0x000fe20000410000 */
[----:B------:R-:W-:-:S02]  /*0e90*/  IMAD.U32 R200, R200, 0x10000, RZ ;  /* 0x00010000c8c87824 */ /* 0x000fc400078e00ff */
[----:B------:R-:W-:Y:S01]  /*0ea0*/  FMUL.FTZ R204, R190, R201 ;  /* 0x000000c9becc7220 */ /* 0x000fe20000410000 */
[C---:B------:R-:W-:Y:S01]  /*0eb0*/  PRMT R198, R153.reuse, 0x7632, R198 ;  /* 0x0000763299c67816 */ /* 0x040fe200000000c6 */
[C---:B------:R-:W-:Y:S01]  /*0ec0*/  FADD.FTZ R236, -R228.reuse, R168 ;  /* 0x000000a8e4ec7221 */ /* 0x040fe20000010100 */
[----:B------:R-:W-:Y:S01]  /*0ed0*/  SHF.L.U32 R206, R153, 0x10, RZ ;  /* 0x0000001099ce7819 */ /* 0x000fe200000006ff */
[----:B------:R-:W-:Y:S01]  /*0ee0*/  FMUL.FTZ R3, R5, R202 ;  /* 0x000000ca05037220 */ /* 0x000fe20000410000 */
[C---:B------:R-:W-:Y:S01]  /*0ef0*/  PRMT R152, R165.reuse, 0x7632, R152 ;  /* 0x00007632a5987816 */ /* 0x040fe20000000098 */
[----:B------:R-:W-:Y:S01]  /*0f00*/  FADD.FTZ R242, -R228, R171 ;  /* 0x000000abe4f27221 */ /* 0x000fe20000010100 */
[----:B------:R-:W-:Y:S01]  /*0f10*/  SHF.L.U32 R214, R165, 0x10, RZ ;  /* 0x00000010a5d67819 */ /* 0x000fe200000006ff */
[----:B------:R-:W-:Y:S01]  /*0f20*/  FMUL.FTZ R168, R5, R216 ;  /* 0x000000d805a87220 */ /* 0x000fe20000410000 */
[----:B------:R-:W-:Y:S01]  /*0f30*/  PRMT R153, R166, 0x7632, R153 ;  /* 0x00007632a6997816 */ /* 0x000fe20000000099 */
[----:B------:R-:W-:-:S02]  /*0f40*/  IMAD.U32 R196, R196, 0x10000, RZ ;  /* 0x00010000c4c47824 */ /* 0x000fc400078e00ff */
[C---:B------:R-:W-:Y:S01]  /*0f50*/  FMUL.FTZ R165, R5.reuse, R208 ;  /* 0x000000d005a57220 */ /* 0x040fe20000410000 */
[----:B------:R-:W-:Y:S01]  /*0f60*/  FMUL.FTZ R171, R5, R160 ;  /* 0x000000a005ab7220 */ /* 0x000fe20000410000 */
[----:B------:R-:W-:Y:S01]  /*0f70*/  FMUL.FTZ R203, R17, R200 ;  /* 0x000000c811cb7220 */ /* 0x000fe20000410000 */
[----:B------:R-:W-:Y:S01]  /*0f80*/  FADD.FTZ R127, R127, R151 ;  /* 0x000000977f7f7221 */ /* 0x000fe20000010000 */
[-C--:B------:R-:W-:Y:S01]  /*0f90*/  FFMA.FTZ R71, R170, R151.reuse, R71 ;  /* 0x00000097aa477223 */ /* 0x080fe20000010047 */
[----:B------:R-:W-:Y:S01]  /*0fa0*/  FMUL.FTZ R209, R14, R151 ;  /* 0x000000970ed17220 */ /* 0x000fe20000410000 */
[----:B------:R-:W-:Y:S01]  /*0fb0*/  FADD.FTZ R160, RZ, R204 ;  /* 0x000000ccffa07221 */ /* 0x000fe20000010000 */
[----:B------:R-:W-:Y:S01]  /*0fc0*/  FFMA.FTZ R151, R3, R204, RZ ;  /* 0x000000cc03977223 */ /* 0x000fe200000100ff */
[----:B------:R-:W-:Y:S02]  /*0fd0*/  IMAD.U32 R197, R154, 0x10000, RZ ;  /* 0x000100009ac57824 */ /* 0x000fe400078e00ff */
[----:B------:R-:W-:Y:S01]  /*0fe0*/  FADD.FTZ R125, R125, R196 ;  /* 0x000000c47d7d7221 */ /* 0x000fe20000010000 */
[-C--:B------:R-:W-:Y:S01]  /*0ff0*/  FFMA.FTZ R69, R168, R196.reuse, R69 ;  /* 0x000000c4a8457223 */ /* 0x080fe20000010045 */
[----:B------:R-:W-:Y:S01]  /*1000*/  FMUL.FTZ R207, R15, R196 ;  /* 0x000000c40fcf7220 */ /* 0x000fe20000410000 */
[----:B------:R-:W-:Y:S01]  /*1010*/  PRMT R154, R167, 0x7632, R154 ;  /* 0x00007632a79a7816 */ /* 0x000fe2000000009a */
[----:B------:R-:W-:Y:S01]  /*1020*/  FFMA.FTZ R62, R165, R206, R62 ;  /* 0x000000cea53e7223 */ /* 0x000fe2000001003e */
[----:B------:R-:W-:Y:S01]  /*1030*/  SHF.L.U32 R198, R198, 0x10, RZ ;  /* 0x00000010c6c67819 */ /* 0x000fe200000006ff */
[----:B------:R-:W-:Y:S01]  /*1040*/  FADD.FTZ R130, R130, R206 ;  /* 0x000000ce82827221 */ /* 0x000fe20000010000 */
[----:B------:R-:W-:-:S02]  /*1050*/  IMAD.U32 R196, R153, 0x10000, RZ ;  /* 0x0001000099c47824 */ /* 0x000fc400078e00ff */
[----:B------:R-:W-:Y:S01]  /*1060*/  FMUL.FTZ R206, R189, R206 ;  /* 0x000000cebdce7220 */ /* 0x000fe20000410000 */
[----:B------:R-:W-:Y:S01]  /*1070*/  SHF.L.U32 R213, R152, 0x10, RZ ;  /* 0x0000001098d57819 */ /* 0x000fe200000006ff */
[----:B------:R-:W-:Y:S01]  /*1080*/  FADD.FTZ R153, R160, R203 ;  /* 0x000000cba0997221 */ /* 0x000fe20000010000 */
[----:B------:R-:W-:Y:S01]  /*1090*/  FFMA.FTZ R152, R164, R203, R151 ;  /* 0x000000cba4987223 */ /* 0x000fe20000010097 */
[----:B------:R-:W-:Y:S01]  /*10a0*/  FADD.FTZ R232, -R228, R161 ;  /* 0x000000a1e4e87221 */ /* 0x000fe20000010100 */
[----:B------:R-:W-:Y:S01]  /*10b0*/  SHF.L.U32 R217, R154, 0x10, RZ ;  /* 0x000000109ad97819 */ /* 0x000fe200000006ff */
[----:B------:R-:W-:Y:S02]  /*10c0*/  IMAD.U32 R161, R166, 0x10000, RZ ;  /* 0x00010000a6a17824 */ /* 0x000fe400078e00ff */
[----:B------:R-:W-:Y:S01]  /*10d0*/  FMUL.FTZ R205, R16, R198 ;  /* 0x000000c610cd7220 */ /* 0x000fe20000410000 */
[----:B------:R-:W-:Y:S01]  /*10e0*/  FADD.FTZ R154, R153, R206 ;  /* 0x000000ce999a7221 */ /* 0x000fe20000010000 */
[----:B------:R-:W-:Y:S01]  /*10f0*/  FADD.FTZ R212, -R228, R156 ;  /* 0x0000009ce4d47221 */ /* 0x000fe20000010100 */
[----:B------:R-:W-:Y:S01]  /*1100*/  FMUL.FTZ R166, R5, R210 ;  /* 0x000000d205a67220 */ /* 0x000fe20000410000 */
[----:B------:R-:W-:Y:S01]  /*1110*/  FFMA.FTZ R151, R165, R206, R152 ;  /* 0x000000cea5977223 */ /* 0x000fe20000010098 */
[----:B------:R-:W-:Y:S01]  /*1120*/  SHF.L.U32 R218, R167, 0x10, RZ ;  /* 0x00000010a7da7819 */ /* 0x000fe200000006ff */
[----:B------:R-:W-:Y:S01]  /*1130*/  FMUL.FTZ R208, R188, R197 ;  /* 0x000000c5bcd07220 */ /* 0x000fe20000410000 */
[----:B------:R-:W-:Y:S01]  /*1140*/  FADD.FTZ R153, R154, R205 ;  /* 0x000000cd9a997221 */ /* 0x000fe20000010000 */
[----:B------:R-:W-:Y:S01]  /*1150*/  FMUL.FTZ R167, R5, R212 ;  /* 0x000000d405a77220 */ /* 0x000fe20000410000 */
[----:B------:R-:W-:Y:S01]  /*1160*/  FFMA.FTZ R152, R166, R205, R151 ;  /* 0x000000cda6987223 */ /* 0x000fe20000010097 */
[----:B------:R-:W-:Y:S01]  /*1170*/  SHF.L.U32 R155, R155, 0x10, RZ ;  /* 0x000000109b9b7819 */ /* 0x000fe200000006ff */
[----:B------:R-:W-:Y:S01]  /*1180*/  FADD.FTZ R154, R153, R208 ;  /* 0x000000d0999a7221 */ /* 0x000fe20000010000 */
[C---:B------:R-:W-:Y:S01]  /*1190*/  FADD.FTZ R220, -R228.reuse, R158 ;  /* 0x0000009ee4dc7221 */ /* 0x040fe20000010100 */
[----:B------:R-:W-:Y:S01]  /*11a0*/  FFMA.FTZ R151, R167, R208, R152 ;  /* 0x000000d0a7977223 */ /* 0x000fe20000010098 */
[----:B------:R-:W-:Y:S01]  /*11b0*/  FADD.FTZ R238, -R228, R169 ;  /* 0x000000a9e4ee7221 */ /* 0x000fe20000010100 */
[----:B------:R-:W-:Y:S01]  /*11c0*/  FMUL.FTZ R210, R187, R155 ;  /* 0x0000009bbbd27220 */ /* 0x000fe20000410000 */
[----:B------:R-:W-:Y:S01]  /*11d0*/  FADD.FTZ R153, R154, R207 ;  /* 0x000000cf9a997221 */ /* 0x000fe20000010000 */
[----:B------:R-:W-:Y:S01]  /*11e0*/  FMUL.FTZ R169, R5, R220 ;  /* 0x000000dc05a97220 */ /* 0x000fe20000410000 */
[----:B------:R-:W-:Y:S01]  /*11f0*/  FFMA.FTZ R152, R168, R207, R151 ;  /* 0x000000cfa8987223 */ /* 0x000fe20000010097 */
[C---:B------:R-:W-:Y:S01]  /*1200*/  FADD.FTZ R162, -R228.reuse, R162 ;  /* 0x000000a2e4a27221 */ /* 0x040fe20000010100 */
[----:B------:R-:W-:Y:S01]  /*1210*/  FADD.FTZ R154, R153, R210 ;  /* 0x000000d2999a7221 */ /* 0x000fe20000010000 */
[----:B------:R-:W-:Y:S01]  /*1220*/  FADD.FTZ R246, -R228, R173 ;  /* 0x000000ade4f67221 */ /* 0x000fe20000010100 */
[----:B------:R-:W-:Y:S01]  /*1230*/  FFMA.FTZ R151, R169, R210, R152 ;  /* 0x000000d2a9977223 */ /* 0x000fe20000010098 */
[----:B------:R-:W-:Y:S01]  /*1240*/  FMUL.FTZ R173, R5, R162 ;  /* 0x000000a205ad7220 */ /* 0x000fe20000410000 */
[----:B------:R-:W-:-:S02]  /*1250*/  IMAD.U32 R162, R157, 0x10000, RZ ;  /* 0x000100009da27824 */ /* 0x000fc400078e00ff */
[----:B------:R-:W-:Y:S01]  /*1260*/  FMUL.FTZ R212, R186, R159 ;  /* 0x0000009fbad47220 */ /* 0x000fe20000410000 */
[----:B------:R-:W-:Y:S01]  /*1270*/  FADD.FTZ R153, R154, R209 ;  /* 0x000000d19a997221 */ /* 0x000fe20000010000 */
[----:B------:R-:W-:Y:S01]  /*1280*/  FFMA.FTZ R154, R170, R209, R151 ;  /* 0x000000d1aa9a7223 */ /* 0x000fe20000010097 */
[----:B------:R-:W-:Y:S01]  /*1290*/  FADD.FTZ R234, -R228, R163 ;  /* 0x000000a3e4ea7221 */ /* 0x000fe20000010100 */
[----:B------:R-:W-:Y:S01]  /*12a0*/  PRMT R150, R178, 0x7632, R150 ;  /* 0x00007632b2967816 */ /* 0x000fe20000000096 */
[C---:B------:R-:W-:Y:S01]  /*12b0*/  FADD.FTZ R244, -R228.reuse, R172 ;  /* 0x000000ace4f47221 */ /* 0x040fe20000010100 */
[----:B------:R-:W-:Y:S01]  /*12c0*/  FMUL.FTZ R211, R13, R162 ;  /* 0x000000a20dd37220 */ /* 0x000fe20000410000 */
[----:B------:R-:W-:Y:S01]  /*12d0*/  FADD.FTZ R152, R153, R212 ;  /* 0x000000d499987221 */ /* 0x000fe20000010000 */
[----:B------:R-:W-:Y:S01]  /*12e0*/  FMUL.FTZ R172, R5, R232 ;  /* 0x000000e805ac7220 */ /* 0x000fe20000410000 */
[----:B------:R-:W-:Y:S01]  /*12f0*/  FFMA.FTZ R151, R171, R212, R154 ;  /* 0x000000d4ab977223 */ /* 0x000fe2000001009a */
[----:B------:R-:W-:Y:S01]  /*1300*/  FADD.FTZ R248, -R228, R174 ;  /* 0x000000aee4f87221 */ /* 0x000fe20000010100 */
[----:B------:R-:W-:Y:S01]  /*1310*/  FMUL.FTZ R174, R5, R234 ;  /* 0x000000ea05ae7220 */ /* 0x000fe20000410000 */
[-C--:B------:R-:W-:Y:S01]  /*1320*/  FFMA.FTZ R74, R173, R214.reuse, R74 ;  /* 0x000000d6ad4a7223 */ /* 0x080fe2000001004a */
[----:B------:R-:W-:Y:S01]  /*1330*/  FADD.FTZ R122, R122, R214 ;  /* 0x000000d67a7a7221 */ /* 0x000fe20000010000 */
[----:B------:R-:W-:Y:S01]  /*1340*/  FMUL.FTZ R214, R185, R214 ;  /* 0x000000d6b9d67220 */ /* 0x000fe20000410000 */
[----:B------:R-:W-:-:S02]  /*1350*/  IMAD.U32 R154, R150, 0x10000, RZ ;  /* 0x00010000969a7824 */ /* 0x000fc400078e00ff */
[----:B------:R-:W-:Y:S01]  /*1360*/  FADD.FTZ R153, R152, R211 ;  /* 0x000000d398997221 */ /* 0x000fe20000010000 */
[----:B------:R-:W-:Y:S01]  /*1370*/  FFMA.FTZ R150, R172, R211, R151 ;  /* 0x000000d3ac967223 */ /* 0x000fe20000010097 */
        /* <DEDUP_REMOVED lines=8> */
[----:B------:R-:W-:Y:S01]  /*1400*/  FMUL.FTZ R175, R5, R236 ;  /* 0x000000ec05af7220 */ /* 0x000fe20000410000 */
[----:B------:R-:W-:Y:S01]  /*1410*/  FFMA.FTZ R150, R174, R213, R151 ;  /* 0x000000d5ae967223 */ /* 0x000fe20000010097 */
[----:B------:R-:W-:-:S02]  /*1420*/  PRMT R156, R177, 0x7632, R156 ;  /* 0x00007632b19c7816 */ /* 0x000fc4000000009c */
[----:B------:R-:W-:Y:S01]  /*1430*/  SHF.L.U32 R222, R177, 0x10, RZ ;  /* 0x00000010b1de7819 */ /* 0x000fe200000006ff */
[----:B------:R-:W-:Y:S01]  /*1440*/  FMUL.FTZ R177, R5, R240 ;  /* 0x000000f005b17220 */ /* 0x000fe20000410000 */
[C---:B------:R-:W-:Y:S01]  /*1450*/  PRMT R158, R176.reuse, 0x7632, R158 ;  /* 0x00007632b09e7816 */ /* 0x040fe2000000009e */
[----:B------:R-:W-:Y:S02]  /*1460*/  IMAD.U32 R163, R176, 0x10000, RZ ;  /* 0x00010000b0a37824 */ /* 0x000fe400078e00ff */
[----:B------:R-:W-:Y:S01]  /*1470*/  FMUL.FTZ R215, R11, R196 ;  /* 0x000000c40bd77220 */ /* 0x000fe20000410000 */
[----:B------:R-:W-:Y:S01]  /*1480*/  FADD.FTZ R152, R153, R216 ;  /* 0x000000d899987221 */ /* 0x000fe20000010000 */
[----:B------:R-:W-:Y:S01]  /*1490*/  FMUL.FTZ R176, R5, R238 ;  /* 0x000000ee05b07220 */ /* 0x000fe20000410000 */
[----:B------:R-:W-:Y:S01]  /*14a0*/  FFMA.FTZ R151, R175, R216, R150 ;  /* 0x000000d8af977223 */ /* 0x000fe20000010096 */
[----:B------:R-:W-:Y:S02]  /*14b0*/  IMAD.U32 R149, R178, 0x10000, RZ ;  /* 0x00010000b2957824 */ /* 0x000fe400078e00ff */
[----:B------:R-:W-:Y:S01]  /*14c0*/  FADD.FTZ R252, -R228, R180 ;  /* 0x000000b4e4fc7221 */ /* 0x000fe20000010100 */
[----:B------:R-:W-:Y:S01]  /*14d0*/  FMUL.FTZ R178, R5, R242 ;  /* 0x000000f205b27220 */ /* 0x000fe20000410000 */
[----:B------:R-:W-:Y:S01]  /*14e0*/  FADD.FTZ R118, R118, R218 ;  /* 0x000000da76767221 */ /* 0x000fe20000010000 */
[-C--:B------:R-:W-:Y:S01]  /*14f0*/  FFMA.FTZ R82, R177, R218.reuse, R82 ;  /* 0x000000dab1527223 */ /* 0x080fe20000010052 */
[----:B------:R-:W-:Y:S01]  /*1500*/  FMUL.FTZ R218, R23, R218 ;  /* 0x000000da17da7220 */ /* 0x000fe20000410000 */
[----:B------:R-:W-:Y:S01]  /*1510*/  FADD.FTZ R153, R152, R215 ;  /* 0x000000d798997221 */ /* 0x000fe20000010000 */
[C---:B------:R-:W-:Y:S01]  /*1520*/  FADD.FTZ R195, -R228.reuse, R181 ;  /* 0x000000b5e4c37221 */ /* 0x040fe20000010100 */
[----:B------:R-:W-:Y:S01]  /*1530*/  FADD.FTZ R199, -R228, R182 ;  /* 0x000000b6e4c77221 */ /* 0x000fe20000010100 */
[----:B------:R-:W-:Y:S01]  /*1540*/  FFMA.FTZ R150, R176, R215, R151 ;  /* 0x000000d7b0967223 */ /* 0x000fe20000010097 */
[----:B------:R-:W-:Y:S01]  /*1550*/  FADD.FTZ R228, -R228, R183 ;  /* 0x000000b7e4e47221 */ /* 0x000fe20000010100 */
        /* <DEDUP_REMOVED lines=9> */
[C---:B------:R-:W-:Y:S01]  /*15f0*/  PRMT R148, R179.reuse, 0x7632, R148 ;  /* 0x00007632b3947816 */ /* 0x040fe20000000094 */
[----:B------:R-:W-:Y:S01]  /*1600*/  FMUL.FTZ R220, R22, R163 ;  /* 0x000000a316dc7220 */ /* 0x000fe20000410000 */
[----:B------:R-:W-:Y:S01]  /*1610*/  SHF.L.U32 R226, R179, 0x10, RZ ;  /* 0x00000010b3e27819 */ /* 0x000fe200000006ff */
[----:B------:R-:W-:Y:S01]  /*1620*/  FADD.FTZ R149, R152, R217 ;  /* 0x000000d998957221 */ /* 0x000fe20000010000 */
[----:B------:R-:W-:Y:S01]  /*1630*/  FMUL.FTZ R179, R5, R244 ;  /* 0x000000f405b37220 */ /* 0x000fe20000410000 */
[----:B------:R-:W-:-:S02]  /*1640*/  IMAD.U32 R158, R158, 0x10000, RZ ;  /* 0x000100009e9e7824 */ /* 0x000fc400078e00ff */
[----:B------:R-:W-:Y:S01]  /*1650*/  FFMA.FTZ R152, R178, R217, R151 ;  /* 0x000000d9b2987223 */ /* 0x000fe20000010097 */
[----:B------:R-:W-:Y:S01]  /*1660*/  FMUL.FTZ R181, R5, R248 ;  /* 0x000000f805b57220 */ /* 0x000fe20000410000 */
[----:B------:R-:W-:Y:S01]  /*1670*/  FADD.FTZ R150, R149, R220 ;  /* 0x000000dc95967221 */ /* 0x000fe20000010000 */
[----:B------:R-:W-:Y:S01]  /*1680*/  FMUL.FTZ R180, R5, R246 ;  /* 0x000000f605b47220 */ /* 0x000fe20000410000 */
[----:B------:R-:W-:Y:S01]  /*1690*/  FMUL.FTZ R219, R9, R158 ;  /* 0x0000009e09db7220 */ /* 0x000fe20000410000 */
[----:B------:R-:W-:Y:S01]  /*16a0*/  FFMA.FTZ R149, R179, R220, R152 ;  /* 0x000000dcb3957223 */ /* 0x000fe20000010098 */
[----:B------:R-:W-:Y:S01]  /*16b0*/  SHF.L.U32 R156, R156, 0x10, RZ ;  /* 0x000000109c9c7819 */ /* 0x000fe200000006ff */
[-C--:B------:R-:W-:Y:S01]  /*16c0*/  FFMA.FTZ R86, R181, R222.reuse, R86 ;  /* 0x000000deb5567223 */ /* 0x080fe20000010056 */
[----:B------:R-:W-:Y:S01]  /*16d0*/  FADD.FTZ R114, R114, R222 ;  /* 0x000000de72727221 */ /* 0x000fe20000010000 */
        /* <DEDUP_REMOVED lines=53> */
[----:B------:R-:W-:-:S07]  /*1a30*/  FFMA.FTZ R148, R228, R225, R148 ;  /* 0x000000e1e4947223 */ /* 0x000fce0000010094 */
.L_x_3981:
[----:B------:R-:W-:Y:S05]  /*1a40*/  BSYNC B0 ;  /* 0x0000000000007941 */ /* 0x000fea0003800000 */
.L_x_3979:
        /* <DEDUP_REMOVED lines=26> */
.L_x_4042:
        /* <DEDUP_REMOVED lines=8> */
[----:B------:R-:W-:-:S02]  /*1c70*/  IMAD.MOV.U32 R199, RZ, RZ, RZ ;  /* 0x000000ffffc77224 */ /* 0x000fc400078e00ff */
[----:B------:R-:W-:Y:S01]  /*1c80*/  @P6 IADD3 R230, R230, -0x1, RZ ;  /* 0xffffffffe6e66810 */ /* 0x000fe20007ffe0ff */
[----:B------:R-:W0:Y:S04]  /*1c90*/  @P6 LDC.64 R148, c[0x0][0x220] ;  /* 0x00008800ff946b82 */ /* 0x000e280000000a00 */
[----:B------:R-:W-:-:S04]  /*1ca0*/  @P6 IMAD R230, R230, R227, RZ ;  /* 0x000000e3e6e66224 */ /* 0x000fc800078e02ff */
[----:B------:R-:W1:Y:S01]  /*1cb0*/  @P6 LDC R233, c[0x0][0x29c] ;  /* 0x0000a700ffe96b82 */ /* 0x000e620000000800 */
[----:B------:R-:W-:-:S04]  /*1cc0*/  @P6 SHF.R.S32.HI R155, RZ, 0x1f, R230 ;  /* 0x0000001fff9b6819 */ /* 0x000fc800000114e6 */
[----:B------:R-:W-:-:S03]  /*1cd0*/  @P6 LEA.HI R230, R155, R230, RZ, 0x3 ;  /* 0x000000e69be66211 */ /* 0x000fc600078f18ff */
[----:B------:R-:W2:Y:S01]  /*1ce0*/  @P6 LDC R232, c[0x0][0x29c] ;  /* 0x0000a700ffe86b82 */ /* 0x000ea20000000800 */
[----:B---3--:R-:W-:Y:S02]  /*1cf0*/  LEA R154, R157, R154, 0x18 ;  /* 0x0000009a9d9a7211 */ /* 0x008fe400078ec0ff */
[----:B------:R-:W-:-:S03]  /*1d00*/  @P6 LEA.HI.SX32 R199, R230, R191, 0x1d ;  /* 0x000000bfe6c76211 */ /* 0x000fc600078feaff */
[----:B------:R-:W-:Y:S01]  /*1d10*/  @!P0 IMAD R227, R151, 0x8, R154 ;  /* 0x0000000897e38824 */ /* 0x000fe200078e029a */
[----:B------:R-:W-:Y:S01]  /*1d20*/  LEA R229, R152, R154, 0x3 ;  /* 0x0000009a98e57211 */ /* 0x000fe200078e18ff */
[----:B0-----:R-:W-:Y:S01]  /*1d30*/  @P6 IMAD.WIDE.U32 R200, R199, 0x10, R148 ;  /* 0x00000010c7c86825 */ /* 0x001fe200078e0094 */
[----:B------:R-:W0:Y:S02]  /*1d40*/  @P6 LDC R230, c[0x0][0x29c] ;  /* 0x0000a700ffe66b82 */ /* 0x000e240000000800 */
[----:B------:R3:W-:Y:S06]  /*1d50*/  @!P0 STS.64 [R227+0x6000], R196 ;  /* 0x006000c4e3008388 */ /* 0x0007ec0000000a00 */
[----:B------:R-:W-:Y:S08]  /*1d60*/  BAR.SYNC.DEFER_BLOCKING 0x0 ;  /* 0x0000000000007b1d */ /* 0x000ff00000010000 */
[----:B---3--:R-:W3:Y:S08]  /*1d70*/  @P6 LDC R227, c[0x0][0x29c] ;  /* 0x0000a700ffe36b82 */ /* 0x008ef00000000800 */
[----:B------:R-:W4:Y:S01]  /*1d80*/  @P6 LDC.64 R196, c[0x0][0x220] ;  /* 0x00008800ffc46b82 */ /* 0x000f220000000a00 */
[----:B------:R-:W1:Y:S04]  /*1d90*/  LDS.128 R148, [R229+0x6000] ;  /* 0x00600000e5947984 */ /* 0x000e680000000c00 */
[----:B------:R-:W2:Y:S04]  /*1da0*/  LDS.128 R152, [R229+0x6010] ;  /* 0x00601000e5987984 */ /* 0x000ea80000000c00 */
[----:B------:R-:W0:Y:S04]  /*1db0*/  LDS.128 R156, [R229+0x6020] ;  /* 0x00602000e59c7984 */ /* 0x000e280000000c00 */
[----:B------:R-:W3:Y:S01]  /*1dc0*/  LDS.128 R160, [R229+0x6030] ;  /* 0x00603000e5a07984 */ /* 0x000ee20000000c00 */
[----:B------:R-:W-:-:S03]  /*1dd0*/  ISETP.NE.U32.AND P0, PT, RZ, UR10, PT ;  /* 0x0000000aff007c0c */ /* 0x000fc6000bf05070 */
[----:B------:R1:W5:Y:S01]  /*1de0*/  @P6 LDG.E.128 R144, desc[UR4][R200.64] ;  /* 0x00000004c8906981 */ /* 0x000362000c1e1d00 */
[----:B------:R-:W-:Y:S01]  /*1df0*/  ISETP.NE.AND.EX P0, PT, RZ, UR11, PT, P0 ;  /* 0x0000000bff007c0c */ /* 0x000fe2000bf05300 */
[----:B------:R-:W-:Y:S01]  /*1e00*/  BSSY B0, `(.L_x_3983) ;  /* 0x000002a000007945 */ /* 0x000fe20003800000 */
[C---:B------:R-:W-:Y:S02]  /*1e10*/  @!P4 ISETP.NE.U32.AND P2, PT, R2.reuse, RZ, PT ;  /* 0x000000ff0200c20c */ /* 0x040fe40003f45070 */
[----:B------:R-:W-:Y:S02]  /*1e20*/  @!P4 ISETP.NE.U32.AND P1, PT, R2, RZ, PT ;  /* 0x000000ff0200c20c */ /* 0x000fe40003f25070 */
[C---:B------:R-:W-:Y:S02]  /*1e30*/  @!P4 ISETP.NE.AND.EX P2, PT, R0.reuse, RZ, PT, P2 ;  /* 0x000000ff0000c20c */ /* 0x040fe40003f45320 */
[----:B------:R-:W-:Y:S01]  /*1e40*/  @!P4 ISETP.NE.AND.EX P1, PT, R0, RZ, PT, P1 ;  /* 0x000000ff0000c20c */ /* 0x000fe20003f25310 */
[----:B-1----:R-:W1:Y:S08]  /*1e50*/  @P6 LDC R200, c[0x0][0x29c] ;  /* 0x0000a700ffc86b82 */ /* 0x002e700000000800 */
[----:B------:R-:W1:Y:S01]  /*1e60*/  @P6 LDC R201, c[0x0][0x29c] ;  /* 0x0000a700ffc96b82 */ /* 0x000e620000000800 */
[----:B------:R-:W-:Y:S01]  /*1e70*/  FADD.FTZ R231, RZ, R148 ;  /* 0x00000094ffe77221 */ /* 0x000fe20000010000 */
[----:B------:R-:W-:-:S03]  /*1e80*/  FADD.FTZ R148, RZ, R149 ;  /* 0x00000095ff947221 */ /* 0x000fc60000010000 */
[----:B------:R-:W-:Y:S01]  /*1e90*/  FADD.FTZ R231, R150, R231 ;  /* 0x000000e796e77221 */ /* 0x000fe20000010000 */
[----:B------:R-:W-:Y:S02]  /*1ea0*/  FADD.FTZ R148, R151, R148 ;  /* 0x0000009497947221 */ /* 0x000fe40000010000 */
[----:B------:R-:W1:Y:S01]  /*1eb0*/  @P6 LDC R150, c[0x0][0x29c] ;  /* 0x0000a700ff966b82 */ /* 0x000e620000000800 */
[----:B--2---:R-:W-:Y:S01]  /*1ec0*/  FADD.FTZ R231, R231, R152 ;  /* 0x00000098e7e77221 */ /* 0x004fe20000010000 */
[--C-:B------:R-:W-:Y:S01]  /*1ed0*/  FADD.FTZ R148, R148, R153.reuse ;  /* 0x0000009994947221 */ /* 0x100fe20000010000 */
[----:B------:R-:W-:Y:S02]  /*1ee0*/  @P6 PRMT R153, R48, 0x7632, R153 ;  /* 0x0000763230996816 */ /* 0x000fe40000000099 */
[----:B------:R-:W-:Y:S01]  /*1ef0*/  FADD.FTZ R231, R154, R231 ;  /* 0x000000e79ae77221 */ /* 0x000fe20000010000 */
[----:B------:R-:W-:Y:S02]  /*1f00*/  FADD.FTZ R148, R155, R148 ;  /* 0x000000949b947221 */ /* 0x000fe40000010000 */
[----:B------:R-:W2:Y:S01]  /*1f10*/  @P6 LDC R151, c[0x0][0x29c] ;  /* 0x0000a700ff976b82 */ /* 0x000ea20000000800 */
[----:B------:R-:W-:Y:S01]  /*1f20*/  @P6 SHF.L.U32 R155, R153, 0x10, RZ ;  /* 0x00000010999b6819 */ /* 0x000fe200000006ff */
[----:B0-----:R-:W-:Y:S01]  /*1f30*/  FADD.FTZ R231, R231, R156 ;  /* 0x0000009ce7e77221 */ /* 0x001fe20000010000 */
[----:B------:R-:W-:Y:S01]  /*1f40*/  FADD.FTZ R152, R148, R157 ;  /* 0x0000009d94987221 */ /* 0x000fe20000010000 */
[----:B------:R-:W-:Y:S01]  /*1f50*/  @P6 IMAD.U32 R154, R48, 0x10000, RZ ;  /* 0x00010000309a6824 */ /* 0x000fe200078e00ff */
[----:B------:R-:W-:Y:S01]  /*1f60*/  @!P4 FSEL R153, R44, RZ, P2 ;  /* 0x000000ff2c99c208 */ /* 0x000fe20001000000 */
[----:B------:R-:W-:Y:S01]  /*1f70*/  FADD.FTZ R231, R158, R231 ;  /* 0x000000e79ee77221 */ /* 0x000fe20000010000 */
[----:B------:R-:W-:Y:S01]  /*1f80*/  FADD.FTZ R152, R159, R152 ;  /* 0x000000989f987221 */ /* 0x000fe20000010000 */
[----:B------:R-:W0:Y:S02]  /*1f90*/  @P6 LDC.64 R156, c[0x0][0x2f8] ;  /* 0x0000be00ff9c6b82 */ /* 0x000e240000000a00 */
[----:B---3--:R-:W-:Y:S01]  /*1fa0*/  FADD.FTZ R231, R231, R160 ;  /* 0x000000a0e7e77221 */ /* 0x008fe20000010000 */
[----:B------:R-:W-:-:S03]  /*1fb0*/  FADD.FTZ R152, R152, R161 ;  /* 0x000000a198987221 */ /* 0x000fc60000010000 */
[----:B------:R-:W-:Y:S01]  /*1fc0*/  FADD.FTZ R160, R162, R231 ;  /* 0x000000e7a2a07221 */ /* 0x000fe20000010000 */
[----:B------:R-:W-:Y:S01]  /*1fd0*/  FADD.FTZ R152, R163, R152 ;  /* 0x00000098a3987221 */ /* 0x000fe20000010000 */
[----:B------:R-:W3:Y:S02]  /*1fe0*/  @P0 LDC.64 R148, c[0x0][0x308] ;  /* 0x0000c200ff940b82 */ /* 0x000ee40000000a00 */
[----:B------:R-:W-:Y:S01]  /*1ff0*/  FMUL.FTZ R160, R160, UR8 ;  /* 0x00000008a0a07c20 */ /* 0x000fe20008410000 */
[----:B------:R-:W-:Y:S01]  /*2000*/  FMUL.FTZ R161, R152, UR8 ;  /* 0x0000000898a17c20 */ /* 0x000fe20008410000 */
[----:B----4-:R-:W-:Y:S06]  /*2010*/  @!P4 BRA `(.L_x_3984) ;  /* 0x000000000020c947 */ /* 0x010fec0003800000 */
[----:B------:R-:W-:Y:S02]  /*2020*/  ISETP.NE.AND P3, PT, R18, RZ, PT ;  /* 0x000000ff1200720c */ /* 0x000fe40003f65270 */
[----:B------:R-:W-:Y:S02]  /*2030*/  ISETP.NE.U32.AND P2, PT, R2, RZ, PT ;  /* 0x000000ff0200720c */ /* 0x000fe40003f45070 */
[----:B------:R-:W-:Y:S02]  /*2040*/  FSEL R152, R160, RZ, !P3 ;  /* 0x000000ffa0987208 */ /* 0x000fe40005800000 */
[----:B------:R-:W-:-:S03]  /*2050*/  ISETP.NE.AND.EX P2, PT, R0, RZ, PT, P2 ;  /* 0x000000ff0000720c */ /* 0x000fc60003f45320 */
[----:B------:R-:W-:-:S04]  /*2060*/  FFMA.FTZ R153, R3, R161, R152 ;  /* 0x000000a103997223 */ /* 0x000fc80000010098 */
[----:B------:R-:W-:-:S04]  /*2070*/  FADD.FTZ R152, R204, -R153 ;  /* 0x80000099cc987221 */ /* 0x000fc80000010000 */
[----:B------:R-:W-:-:S04]  /*2080*/  FMUL.FTZ R153, R5, R152 ;  /* 0x0000009805997220 */ /* 0x000fc80000410000 */
[----:B------:R-:W-:-:S07]  /*2090*/  @P2 FADD.FTZ R153, R44, R153 ;  /* 0x000000992c992221 */ /* 0x000fce0000010000 */
.L_x_3984:
[----:B------:R-:W-:Y:S05]  /*20a0*/  BSYNC B0 ;  /* 0x0000000000007941 */ /* 0x000fea0003800000 */
.L_x_3983:
[----:B------:R-:W-:Y:S01]  /*20b0*/  BSSY B0, `(.L_x_3985) ;  /* 0x000000c000007945 */ /* 0x000fe20003800000 */
[----:B-1----:R-:W-:Y:S01]  /*20c0*/  @P6 FMUL.FTZ R229, R153, R200 ;  /* 0x000000c899e56220 */ /* 0x002fe20000410000 */
[----:B------:R-:W-:Y:S02]  /*20d0*/  @!P4 FSEL R152, R45, RZ, P1 ;  /* 0x000000ff2d98c208 */ /* 0x000fe40000800000 */
[----:B------:R-:W-:Y:S05]  /*20e0*/  @!P4 BRA `(.L_x_3986) ;  /* 0x000000000020c947 */ /* 0x000fea0003800000 */
        /* <DEDUP_REMOVED lines=8> */
.L_x_3986:
[----:B------:R-:W-:Y:S05]  /*2170*/  BSYNC B0 ;  /* 0x0000000000007941 */ /* 0x000fea0003800000 */
.L_x_3985:
[----:B------:R-:W-:Y:S01]  /*2180*/  @P6 FMUL.FTZ R200, R152, R233 ;  /* 0x000000e998c86220 */ /* 0x000fe20000410000 */
[----:B------:R-:W-:Y:S01]  /*2190*/  @!P4 ISETP.NE.U32.AND P2, PT, R2, RZ, PT ;  /* 0x000000ff0200c20c */ /* 0x000fe20003f45070 */
[----:B------:R-:W-:Y:S01]  /*21a0*/  @P6 FMUL.FTZ R154, R229, R154 ;  /* 0x0000009ae59a6220 */ /* 0x000fe20000410000 */
[----:B------:R-:W-:Y:S01]  /*21b0*/  BSSY B0, `(.L_x_3987) ;  /* 0x0000010000007945 */ /* 0x000fe20003800000 */
[----:B------:R-:W-:Y:S01]  /*21c0*/  @P6 FMUL.FTZ R155, R200, R155 ;  /* 0x0000009bc89b6220 */ /* 0x000fe20000410000 */
[----:B------:R-:W-:Y:S02]  /*21d0*/  @!P4 ISETP.NE.AND.EX P2, PT, R0, RZ, PT, P2 ;  /* 0x000000ff0000c20c */ /* 0x000fe40003f45320 */
[----:B------:R-:W-:Y:S02]  /*21e0*/  @!P4 ISETP.NE.U32.AND P1, PT, R2, RZ, PT ;  /* 0x000000ff0200c20c */ /* 0x000fe40003f25070 */
[----:B------:R-:W-:Y:S02]  /*21f0*/  @P6 F2FP.BF16.F32.PACK_AB R158, RZ, R155 ;  /* 0x0000009bff9e623e */ /* 0x000fe400000010ff */
[----:B------:R-:W-:-:S02]  /*2200*/  @P6 F2FP.BF16.F32.PACK_AB R154, RZ, R154 ;  /* 0x0000009aff9a623e */ /* 0x000fc400000010ff */
[----:B------:R-:W-:Y:S01]  /*2210*/  @!P4 FSEL R155, R46, RZ, P2 ;  /* 0x000000ff2e9bc208 */ /* 0x000fe20001000000 */
[----:B------:R-:W-:Y:S06]  /*2220*/  @!P4 BRA `(.L_x_3988) ;  /* 0x000000000020c947 */ /* 0x000fec0003800000 */
        /* <DEDUP_REMOVED lines=8> */
.L_x_3988:
[----:B------:R-:W-:Y:S05]  /*22b0*/  BSYNC B0 ;  /* 0x0000000000007941 */ /* 0x000fea0003800000 */
.L_x_3987:
[----:B------:R-:W-:Y:S02]  /*22c0*/  @P6 IMAD.U32 R162, R49, 0x10000, RZ ;  /* 0x0001000031a26824 */ /* 0x000fe400078e00ff */
[----:B--2---:R-:W-:Y:S01]  /*22d0*/  @P6 FMUL.FTZ R163, R155, R151 ;  /* 0x000000979ba36220 */ /* 0x004fe20000410000 */
[----:B------:R-:W-:Y:S01]  /*22e0*/  @!P4 ISETP.NE.AND.EX P1, PT, R0, RZ, PT, P1 ;  /* 0x000000ff0000c20c */ /* 0x000fe20003f25310 */
[----:B------:R-:W-:Y:S01]  /*22f0*/  BSSY B0, `(.L_x_3989) ;  /* 0x000000f000007945 */ /* 0x000fe20003800000 */
[----:B------:R-:W-:Y:S01]  /*2300*/  @P6 PRMT R64, R154, 0x7610, R64 ;  /* 0x000076109a406816 */ /* 0x000fe20000000040 */
[----:B------:R-:W-:Y:S01]  /*2310*/  @P6 FMUL.FTZ R162, R163, R162 ;  /* 0x000000a2a3a26220 */ /* 0x000fe20000410000 */
[----:B------:R-:W-:Y:S02]  /*2320*/  @!P4 ISETP.NE.U32.AND P2, PT, R2, RZ, PT ;  /* 0x000000ff0200c20c */ /* 0x000fe40003f45070 */
[----:B------:R-:W-:Y:S02]  /*2330*/  @P6 PRMT R64, R64, 0x5410, R158 ;  /* 0x0000541040406816 */ /* 0x000fe4000000009e */
[----:B------:R-:W-:Y:S01]  /*2340*/  @!P4 FSEL R154, R47, RZ, P1 ;  /* 0x000000ff2f9ac208 */ /* 0x000fe20000800000 */
[----:B------:R-:W-:Y:S08]  /*2350*/  @!P4 BRA `(.L_x_3990) ;  /* 0x000000000020c947 */ /* 0x000ff00003800000 */
        /* <DEDUP_REMOVED lines=8> */
.L_x_3990:
[----:B------:R-:W-:Y:S05]  /*23e0*/  BSYNC B0 ;  /* 0x0000000000007941 */ /* 0x000fea0003800000 */
.L_x_3989:
[----:B------:R-:W-:Y:S01]  /*23f0*/  @P6 PRMT R158, R49, 0x7632, R158 ;  /* 0x00007632319e6816 */ /* 0x000fe2000000009e */
[----:B------:R-:W-:Y:S01]  /*2400*/  BSSY B0, `(.L_x_3991) ;  /* 0x0000011000007945 */ /* 0x000fe20003800000 */
[----:B------:R-:W-:Y:S02]  /*2410*/  @!P4 ISETP.NE.AND.EX P2, PT, R0, RZ, PT, P2 ;  /* 0x000000ff0000c20c */ /* 0x000fe40003f45320 */
[----:B------:R-:W-:Y:S01]  /*2420*/  @P6 F2FP.BF16.F32.PACK_AB R151, RZ, R162 ;  /* 0x000000a2ff97623e */ /* 0x000fe200000010ff */
[----:B------:R-:W-:Y:S01]  /*2430*/  @P6 IMAD.U32 R159, R158, 0x10000, RZ ;  /* 0x000100009e9f6824 */ /* 0x000fe200078e00ff */
[----:B------:R-:W-:Y:S01]  /*2440*/  @!P4 ISETP.NE.U32.AND P1, PT, R2, RZ, PT ;  /* 0x000000ff0200c20c */ /* 0x000fe20003f25070 */
[----:B------:R-:W-:Y:S01]  /*2450*/  @P6 FMUL.FTZ R162, R154, R150 ;  /* 0x000000969aa26220 */ /* 0x000fe20000410000 */
[----:B------:R-:W-:Y:S02]  /*2460*/  @P6 SHF.L.U32 R234, R50, 0x10, RZ ;  /* 0x0000001032ea6819 */ /* 0x000fe400000006ff */
        /* <DEDUP_REMOVED lines=10> */
.L_x_3992:
[----:B------:R-:W-:Y:S05]  /*2510*/  BSYNC B0 ;  /* 0x0000000000007941 */ /* 0x000fea0003800000 */
.L_x_3991:
[----:B------:R-:W-:Y:S01]  /*2520*/  @P6 FMUL.FTZ R227, R231, R227 ;  /* 0x000000e3e7e36220 */ /* 0x000fe20000410000 */
[----:B------:R-:W-:Y:S01]  /*2530*/  @!P4 ISETP.NE.U32.AND P2, PT, R2, RZ, PT ;  /* 0x000000ff0200c20c */ /* 0x000fe20003f45070 */
[----:B------:R-:W-:Y:S01]  /*2540*/  @P6 FMUL.FTZ R159, R162, R159 ;  /* 0x0000009fa29f6220 */ /* 0x000fe20000410000 */
[----:B------:R-:W-:Y:S01]  /*2550*/  @P6 PRMT R65, R151, 0x7610, R65 ;  /* 0x0000761097416816 */ /* 0x000fe20000000041 */
[----:B------:R-:W-:Y:S01]  /*2560*/  @P6 FMUL.FTZ R234, R227, R234 ;  /* 0x000000eae3ea6220 */ /* 0x000fe20000410000 */
[----:B------:R-:W-:Y:S01]  /*2570*/  @P6 PRMT R151, R50, 0x7632, R151 ;  /* 0x0000763232976816 */ /* 0x000fe20000000097 */
[----:B------:R-:W-:Y:S01]  /*2580*/  BSSY B0, `(.L_x_3993) ;  /* 0x0000011000007945 */ /* 0x000fe20003800000 */
[C---:B------:R-:W-:Y:S02]  /*2590*/  @!P4 ISETP.NE.AND.EX P2, PT, R0.reuse, RZ, PT, P2 ;  /* 0x000000ff0000c20c */ /* 0x040fe40003f45320 */
[----:B------:R-:W-:Y:S01]  /*25a0*/  @P6 F2FP.BF16.F32.PACK_AB R150, RZ, R234 ;  /* 0x000000eaff96623e */ /* 0x000fe200000010ff */
[----:B------:R-:W-:Y:S01]  /*25b0*/  @P6 IMAD.U32 R151, R151, 0x10000, RZ ;  /* 0x0001000097976824 */ /* 0x000fe200078e00ff */
[----:B------:R-:W-:-:S02]  /*25c0*/  @!P4 ISETP.NE.AND.EX P1, PT, R0, RZ, PT, P1 ;  /* 0x000000ff0000c20c */ /* 0x000fc40003f25310 */
[----:B------:R-:W-:Y:S02]  /*25d0*/  @P6 F2FP.BF16.F32.PACK_AB R159, RZ, R159 ;  /* 0x0000009fff9f623e */ /* 0x000fe400000010ff */
[----:B------:R-:W-:Y:S02]  /*25e0*/  @P6 SHF.L.U32 R236, R51, 0x10, RZ ;  /* 0x0000001033ec6819 */ /* 0x000fe400000006ff */
        /* <DEDUP_REMOVED lines=10> */
.L_x_3994:
[----:B------:R-:W-:Y:S05]  /*2690*/  BSYNC B0 ;  /* 0x0000000000007941 */ /* 0x000fea0003800000 */
.L_x_3993:
[----:B------:R-:W-:Y:S01]  /*26a0*/  BSSY B0, `(.L_x_3995) ;  /* 0x000000c000007945 */ /* 0x000fe20003800000 */
[----:B------:R-:W-:Y:S01]  /*26b0*/  @P6 FMUL.FTZ R232, R234, R232 ;  /* 0x000000e8eae86220 */ /* 0x000fe20000410000 */
        /* <DEDUP_REMOVED lines=10> */
.L_x_3996:
[----:B------:R-:W-:Y:S05]  /*2760*/  BSYNC B0 ;  /* 0x0000000000007941 */ /* 0x000fea0003800000 */
.L_x_3995:
[----:B------:R-:W-:Y:S01]  /*2770*/  @P6 FMUL.FTZ R201, R233, R201 ;  /* 0x000000c9e9c96220 */ /* 0x000fe20000410000 */
[----:B------:R-:W-:Y:S01]  /*2780*/  @!P4 ISETP.NE.U32.AND P1, PT, R2, RZ, PT ;  /* 0x000000ff0200c20c */ /* 0x000fe20003f25070 */
[----:B------:R-:W-:Y:S01]  /*2790*/  @P6 FMUL.FTZ R151, R232, R151 ;  /* 0x00000097e8976220 */ /* 0x000fe20000410000 */
[----:B------:R-:W-:Y:S01]  /*27a0*/  @P6 PRMT R66, R150, 0x7610, R66 ;  /* 0x0000761096426816 */ /* 0x000fe20000000042 */
[----:B------:R-:W-:Y:S01]  /*27b0*/  @P6 FMUL.FTZ R236, R201, R236 ;  /* 0x000000ecc9ec6220 */ /* 0x000fe20000410000 */
[----:B------:R-:W-:Y:S01]  /*27c0*/  @P6 PRMT R150, R51, 0x7632, R150 ;  /* 0x0000763233966816 */ /* 0x000fe20000000096 */
[----:B------:R-:W-:Y:S01]  /*27d0*/  BSSY B0, `(.L_x_3997) ;  /* 0x0000010000007945 */ /* 0x000fe20003800000 */
[----:B------:R-:W-:Y:S02]  /*27e0*/  @!P4 ISETP.NE.AND.EX P1, PT, R0, RZ, PT, P1 ;  /* 0x000000ff0000c20c */ /* 0x000fe40003f25310 */
[----:B------:R-:W-:Y:S02]  /*27f0*/  @P6 PRMT R65, R65, 0x5410, R159 ;  /* 0x0000541041416816 */ /* 0x000fe4000000009f */
[----:B------:R-:W-:-:S02]  /*2800*/  @P6 F2FP.BF16.F32.PACK_AB R151, RZ, R151 ;  /* 0x00000097ff97623e */ /* 0x000fc400000010ff */
        /* <DEDUP_REMOVED lines=12> */
.L_x_3998:
[----:B------:R-:W-:Y:S05]  /*28d0*/  BSYNC B0 ;  /* 0x0000000000007941 */ /* 0x000fea0003800000 */
.L_x_3997:
[----:B------:R-:W-:Y:S01]  /*28e0*/  @P6 FMUL.FTZ R230, R238, R230 ;  /* 0x000000e6eee66220 */ /* 0x000fe20000410000 */
[----:B------:R-:W-:Y:S01]  /*28f0*/  ISETP.NE.U32.AND P1, PT, RZ, UR10, PT ;  /* 0x0000000aff007c0c */ /* 0x000fe2000bf25070 */
[----:B0-----:R-:W-:Y:S01]  /*2900*/  @P6 IMAD.WIDE.U32 R156, R199, 0x10, R156 ;  /* 0x00000010c79c6825 */ /* 0x001fe200078e009c */
[----:B------:R-:W-:-:S03]  /*2910*/  @P6 PRMT R67, R236, 0x7610, R67 ;  /* 0x00007610ec436816 */ /* 0x000fc60000000043 */
[----:B------:R-:W-:Y:S01]  /*2920*/  @P6 FMUL.FTZ R150, R230, R159 ;  /* 0x0000009fe6966220 */ /* 0x000fe20000410000 */
[----:B------:R-:W-:Y:S01]  /*2930*/  ISETP.NE.AND.EX P1, PT, RZ, UR11, PT, P1 ;  /* 0x0000000bff007c0c */ /* 0x000fe2000bf25310 */
[----:B---3--:R-:W-:Y:S01]  /*2940*/  @P0 IMAD.WIDE.U32 R158, R194, 0x20, R148 ;  /* 0x00000020c29e0825 */ /* 0x008fe200078e0094 */
[----:B------:R-:W-:Y:S02]  /*2950*/  @P6 PRMT R66, R66, 0x5410, R151 ;  /* 0x0000541042426816 */ /* 0x000fe40000000097 */
[----:B------:R-:W-:Y:S01]  /*2960*/  SEL R149, R152, R77, P1 ;  /* 0x0000004d98957207 */ /* 0x000fe20000800000 */
[----:B-----5:R-:W-:Y:S01]  /*2970*/  @P6 IMAD.U32 R236, R145, 0x10000, RZ ;  /* 0x0001000091ec6824 */ /* 0x020fe200078e00ff */
[----:B------:R-:W-:Y:S02]  /*2980*/  @P6 F2FP.BF16.F32.PACK_AB R194, RZ, R150 ;  /* 0x00000096ffc2623e */ /* 0x000fe400000010ff */
[----:B------:R-:W-:Y:S01]  /*2990*/  SEL R152, R231, R132, P1 ;  /* 0x00000084e7987207 */ /* 0x000fe20000800000 */
[----:B------:R-:W-:Y:S01]  /*29a0*/  @P6 VIADD R231, R199, 0x100 ;  /* 0x00000100c7e76836 */ /* 0x000fe20000000000 */
[----:B------:R-:W-:-:S02]  /*29b0*/  SEL R148, R153, R76, P1 ;  /* 0x0000004c99947207 */ /* 0x000fc40000800000 */
[----:B------:R-:W-:Y:S01]  /*29c0*/  SEL R150, R155, R78, P1 ;  /* 0x0000004e9b967207 */ /* 0x000fe20000800000 */
[----:B------:R-:W-:Y:S01]  /*29d0*/  @P6 IMAD.WIDE.U32 R196, R231, 0x10, R196 ;  /* 0x00000010e7c46825 */ /* 0x000fe200078e00c4 */
[----:B------:R-:W-:Y:S02]  /*29e0*/  SEL R151, R154, R79, P1 ;  /* 0x0000004f9a977207 */ /* 0x000fe40000800000 */
[----:B------:R-:W-:Y:S01]  /*29f0*/  SEL R153, R234, R133, P1 ;  /* 0x00000085ea997207 */ /* 0x000fe20000800000 */
[----:B------:R-:W-:Y:S01]  /*2a00*/  @P6 IMAD.U32 R231, R147, 0x10000, RZ ;  /* 0x0001000093e76824 */ /* 0x000fe200078e00ff */
[----:B------:R-:W-:Y:S01]  /*2a10*/  SEL R154, R233, R134, P1 ;  /* 0x00000086e99a7207 */ /* 0x000fe20000800000 */
[----:B------:R-:W-:Y:S01]  /*2a20*/  @P0 STG.E.128 desc[UR4][R158.64], R148 ;  /* 0x000000949e000986 */ /* 0x000fe2000c101d04 */
[----:B------:R-:W-:Y:S02]  /*2a30*/  SEL R155, R238, R135, P1 ;  /* 0x00000087ee9b7207 */ /* 0x000fe40000800000 */
[----:B------:R-:W-:-:S02]  /*2a40*/  @P6 PRMT R67, R67, 0x5410, R194 ;  /* 0x0000541043436816 */ /* 0x000fc400000000c2 */
[C---:B------:R-:W-:Y:S01]  /*2a50*/  @P6 SHF.L.U32 R238, R144.reuse, 0x10, RZ ;  /* 0x0000001090ee6819 */ /* 0x040fe200000006ff */
[----:B------:R0:W-:Y:S01]  /*2a60*/  @P0 STG.E.128 desc[UR4][R158.64+0x10], R152 ;  /* 0x000010989e000986 */ /* 0x0001e2000c101d04 */
[----:B------:R-:W-:Y:S02]  /*2a70*/  @P6 PRMT R237, R144, 0x7632, R237 ;  /* 0x0000763290ed6816 */ /* 0x000fe400000000ed */
[----:B------:R-:W-:Y:S01]  /*2a80*/  @P6 PRMT R235, R145, 0x7632, R235 ;  /* 0x0000763291eb6816 */ /* 0x000fe200000000eb */
[----:B------:R1:W-:Y:S01]  /*2a90*/  @P6 STG.E.128 desc[UR4][R156.64], R64 ;  /* 0x000000409c006986 */ /* 0x0003e2000c101d04 */
[C---:B------:R-:W-:Y:S02]  /*2aa0*/  @P6 SHF.L.U32 R234, R146.reuse, 0x10, RZ ;  /* 0x0000001092ea6819 */ /* 0x040fe400000006ff */
[----:B------:R-:W-:Y:S02]  /*2ab0*/  @P6 PRMT R233, R146, 0x7632, R233 ;  /* 0x0000763292e96816 */ /* 0x000fe400000000e9 */
[----:B------:R-:W-:-:S02]  /*2ac0*/  @P6 PRMT R194, R147, 0x7632, R194 ;  /* 0x0000763293c26816 */ /* 0x000fc400000000c2 */
[----:B------:R2:W5:Y:S01]  /*2ad0*/  @P6 LDG.E.128 R144, desc[UR4][R196.64] ;  /* 0x00000004c4906981 */ /* 0x000562000c1e1d00 */
[C---:B------:R-:W-:Y:S01]  /*2ae0*/  @!P4 ISETP.NE.U32.AND P2, PT, R2.reuse, RZ, PT ;  /* 0x000000ff0200c20c */ /* 0x040fe20003f45070 */
[----:B------:R-:W-:Y:S01]  /*2af0*/  BSSY B0, `(.L_x_3999) ;  /* 0x0000013000007945 */ /* 0x000fe20003800000 */
[----:B------:R-:W-:Y:S02]  /*2b00*/  @!P4 ISETP.NE.U32.AND P3, PT, R2, RZ, PT ;  /* 0x000000ff0200c20c */ /* 0x000fe40003f65070 */
[C---:B------:R-:W-:Y:S01]  /*2b10*/  @!P4 ISETP.NE.AND.EX P2, PT, R0.reuse, RZ, PT, P2 ;  /* 0x000000ff0000c20c */ /* 0x040fe20003f45320 */
[----:B0-----:R-:W0:Y:S01]  /*2b20*/  @P0 LDC.64 R152, c[0x0][0x308] ;  /* 0x0000c200ff980b82 */ /* 0x001e220000000a00 */
[----:B------:R-:W-:Y:S02]  /*2b30*/  @!P4 ISETP.NE.AND.EX P3, PT, R0, RZ, PT, P3 ;  /* 0x000000ff0000c20c */ /* 0x000fe40003f65330 */
[----:B------:R-:W-:Y:S02]  /*2b40*/  @!P4 FSEL R154, R37, RZ, P2 ;  /* 0x000000ff259ac208 */ /* 0x000fe40001000000 */
[----:B------:R-:W-:-:S02]  /*2b50*/  @!P4 ISETP.NE.U32.AND P2, PT, R2, RZ, PT ;  /* 0x000000ff0200c20c */ /* 0x000fc40003f45070 */
[----:B-1----:R-:W-:Y:S02]  /*2b60*/  @!P4 FSEL R157, R38, RZ, P3 ;  /* 0x000000ff269dc208 */ /* 0x002fe40001800000 */
[----:B------:R-:W-:-:S04]  /*2b70*/  @!P4 ISETP.NE.AND.EX P2, PT, R0, RZ, PT, P2 ;  /* 0x000000ff0000c20c */ /* 0x000fc80003f45320 */
[----:B------:R-:W-:Y:S01]  /*2b80*/  @!P4 FSEL R155, R36, RZ, P2 ;  /* 0x000000ff249bc208 */ /* 0x000fe20001000000 */
[----:B--2---:R-:W-:Y:S08]  /*2b90*/  @!P4 BRA `(.L_x_4000) ;  /* 0x000000000020c947 */ /* 0x004ff00003800000 */
        /* <DEDUP_REMOVED lines=8> */
.L_x_4000:
[----:B------:R-:W-:Y:S05]  /*2c20*/  BSYNC B0 ;  /* 0x0000000000007941 */ /* 0x000fea0003800000 */
.L_x_3999:
[----:B------:R-:W-:Y:S04]  /*2c30*/  BSSY B0, `(.L_x_4001) ;  /* 0x000000a000007945 */ /* 0x000fe80003800000 */
        /* <DEDUP_REMOVED lines=9> */
.L_x_4002:
[----:B------:R-:W-:Y:S05]  /*2cd0*/  BSYNC B0 ;  /* 0x0000000000007941 */ /* 0x000fea0003800000 */
.L_x_4001:
        /* <DEDUP_REMOVED lines=10> */
.L_x_4004:
[----:B------:R-:W-:Y:S05]  /*2d80*/  BSYNC B0 ;  /* 0x0000000000007941 */ /* 0x000fea0003800000 */
.L_x_4003:
[----:B------:R-:W-:Y:S01]  /*2d90*/  @!P4 ISETP.NE.U32.AND P2, PT, R2, RZ, PT ;  /* 0x000000ff0200c20c */ /* 0x000fe20003f45070 */
[----:B------:R-:W-:Y:S01]  /*2da0*/  BSSY B0, `(.L_x_4005) ;  /* 0x0000010000007945 */ /* 0x000fe20003800000 */
[----:B0-----:R-:W-:Y:S01]  /*2db0*/  @P0 IMAD.WIDE.U32 R152, R193, 0x20, R152 ;  /* 0x00000020c1980825 */ /* 0x001fe200078e0098 */
[----:B------:R-:W-:Y:S02]  /*2dc0*/  SEL R148, R155, R76, P1 ;  /* 0x0000004c9b947207 */ /* 0x000fe40000800000 */
[----:B------:R-:W-:Y:S02]  /*2dd0*/  @!P4 ISETP.NE.AND.EX P2, PT, R0, RZ, PT, P2 ;  /* 0x000000ff0000c20c */ /* 0x000fe40003f45320 */
[----:B------:R-:W-:Y:S02]  /*2de0*/  SEL R149, R154, R77, P1 ;  /* 0x0000004d9a957207 */ /* 0x000fe40000800000 */
[----:B------:R-:W-:Y:S02]  /*2df0*/  SEL R150, R157, R78, P1 ;  /* 0x0000004e9d967207 */ /* 0x000fe40000800000 */
        /* <DEDUP_REMOVED lines=10> */
.L_x_4006:
[----:B------:R-:W-:Y:S05]  /*2ea0*/  BSYNC B0 ;  /* 0x0000000000007941 */ /* 0x000fea0003800000 */
.L_x_4005:
[----:B------:R-:W-:Y:S01]  /*2eb0*/  SEL R151, R196, R79, P1 ;  /* 0x0000004fc4977207 */ /* 0x000fe20000800000 */
[----:B------:R-:W-:Y:S01]  /*2ec0*/  BSSY B0, `(.L_x_4007) ;  /* 0x0000017000007945 */ /* 0x000fe20003800000 */
[C---:B------:R-:W-:Y:S02]  /*2ed0*/  @!P4 ISETP.NE.U32.AND P2, PT, R2.reuse, RZ, PT ;  /* 0x000000ff0200c20c */ /* 0x040fe40003f45070 */
[----:B------:R-:W-:Y:S01]  /*2ee0*/  @!P4 ISETP.NE.U32.AND P3, PT, R2, RZ, PT ;  /* 0x000000ff0200c20c */ /* 0x000fe20003f65070 */
[----:B------:R0:W-:Y:S01]  /*2ef0*/  @P0 STG.E.128 desc[UR4][R152.64], R148 ;  /* 0x0000009498000986 */ /* 0x0001e2000c101d04 */
[C---:B------:R-:W-:Y:S02]  /*2f00*/  @!P4 ISETP.NE.AND.EX P2, PT, R0.reuse, RZ, PT, P2 ;  /* 0x000000ff0000c20c */ /* 0x040fe40003f45320 */
[----:B------:R-:W-:Y:S02]  /*2f10*/  @!P4 ISETP.NE.AND.EX P3, PT, R0, RZ, PT, P3 ;  /* 0x000000ff0000c20c */ /* 0x000fe40003f65330 */
[----:B------:R-:W-:-:S02]  /*2f20*/  @!P4 FSEL R156, R33, RZ, P2 ;  /* 0x000000ff219cc208 */ /* 0x000fc40001000000 */
[----:B------:R-:W-:Y:S02]  /*2f30*/  @!P4 FSEL R159, R34, RZ, P3 ;  /* 0x000000ff229fc208 */ /* 0x000fe40001800000 */
[C---:B------:R-:W-:Y:S02]  /*2f40*/  @!P4 ISETP.NE.U32.AND P2, PT, R2.reuse, RZ, PT ;  /* 0x000000ff0200c20c */ /* 0x040fe40003f45070 */
[----:B------:R-:W-:Y:S02]  /*2f50*/  @!P4 ISETP.NE.U32.AND P3, PT, R2, RZ, PT ;  /* 0x000000ff0200c20c */ /* 0x000fe40003f65070 */
[C---:B------:R-:W-:Y:S02]  /*2f60*/  @!P4 ISETP.NE.AND.EX P2, PT, R0.reuse, RZ, PT, P2 ;  /* 0x000000ff0000c20c */ /* 0x040fe40003f45320 */
[----:B------:R-:W-:Y:S02]  /*2f70*/  @!P4 ISETP.NE.AND.EX P3, PT, R0, RZ, PT, P3 ;  /* 0x000000ff0000c20c */ /* 0x000fe40003f65330 */
[----:B------:R-:W-:-:S02]  /*2f80*/  @!P4 FSEL R158, R35, RZ, P2 ;  /* 0x000000ff239ec208 */ /* 0x000fc40001000000 */
[----:B------:R-:W-:Y:S01]  /*2f90*/  @!P4 FSEL R193, R32, RZ, P3 ;  /* 0x000000ff20c1c208 */ /* 0x000fe20001800000 */
[----:B0-----:R-:W-:Y:S08]  /*2fa0*/  @!P4 BRA `(.L_x_4008) ;  /* 0x000000000020c947 */ /* 0x001ff00003800000 */
        /* <DEDUP_REMOVED lines=8> */
.L_x_4008:
[----:B------:R-:W-:Y:S05]  /*3030*/  BSYNC B0 ;  /* 0x0000000000007941 */ /* 0x000fea0003800000 */
.L_x_4007:
        /* <DEDUP_REMOVED lines=10> */
.L_x_4010:
[----:B------:R-:W-:Y:S05]  /*30e0*/  BSYNC B0 ;  /* 0x0000000000007941 */ /* 0x000fea0003800000 */
.L_x_4009:
        /* <DEDUP_REMOVED lines=10> */
.L_x_4012:
[----:B------:R-:W-:Y:S05]  /*3190*/  BSYNC B0 ;  /* 0x0000000000007941 */ /* 0x000fea0003800000 */
.L_x_4011:
        /* <DEDUP_REMOVED lines=10> */
.L_x_4014:
[----:B------:R-:W-:Y:S05]  /*3240*/  BSYNC B0 ;  /* 0x0000000000007941 */ /* 0x000fea0003800000 */
.L_x_4013:
[----:B------:R-:W0:Y:S01]  /*3250*/  @P6 LDC R240, c[0x0][0x29c] ;  /* 0x0000a700fff06b82 */ /* 0x000e220000000800 */
[----:B------:R-:W-:Y:S01]  /*3260*/  SEL R148, R193, R132, P1 ;  /* 0x00000084c1947207 */ /* 0x000fe20000800000 */
[----:B------:R-:W-:Y:S01]  /*3270*/  @P6 FFMA.FTZ R88, R229, R238, R88 ;  /* 0x000000eee5586223 */ /* 0x000fe20000010058 */
[----:B------:R-:W-:Y:S01]  /*3280*/  SEL R149, R156, R133, P1 ;  /* 0x000000859c957207 */ /* 0x000fe20000800000 */
[----:B------:R-:W-:Y:S01]  /*3290*/  @P6 IMAD.U32 R238, R55, 0x10000, RZ ;  /* 0x0001000037ee6824 */ /* 0x000fe200078e00ff */
[----:B------:R-:W-:Y:S02]  /*32a0*/  SEL R150, R159, R134, P1 ;  /* 0x000000869f967207 */ /* 0x000fe40000800000 */
[----:B------:R-:W-:Y:S01]  /*32b0*/  SEL R151, R158, R135, P1 ;  /* 0x000000879e977207 */ /* 0x000fe20000800000 */
[----:B------:R-:W1:Y:S01]  /*32c0*/  @P6 LDC R239, c[0x0][0x29c] ;  /* 0x0000a700ffef6b82 */ /* 0x000e620000000800 */
[----:B------:R-:W-:-:S07]  /*32d0*/  @P6 PRMT R197, R52, 0x7632, R197 ;  /* 0x0000763234c56816 */ /* 0x000fce00000000c5 */
[----:B------:R-:W2:Y:S01]  /*32e0*/  @P6 LDC R242, c[0x0][0x29c] ;  /* 0x0000a700fff26b82 */ /* 0x000ea20000000800 */
[----:B------:R3:W-:Y:S01]  /*32f0*/  @P0 STG.E.128 desc[UR4][R152.64+0x10], R148 ;  /* 0x0000109498000986 */ /* 0x0007e2000c101d04 */
[----:B------:R-:W-:-:S06]  /*3300*/  @P6 SHF.L.U32 R197, R197, 0x10, RZ ;  /* 0x00000010c5c56819 */ /* 0x000fcc00000006ff */
[----:B------:R-:W4:Y:S01]  /*3310*/  @P6 LDC R241, c[0x0][0x29c] ;  /* 0x0000a700fff16b82 */ /* 0x000f220000000800 */
[----:B0-----:R-:W-:Y:S01]  /*3320*/  @P6 FMUL.FTZ R155, R155, R240 ;  /* 0x000000f09b9b6220 */ /* 0x001fe20000410000 */
[----:B------:R-:W-:Y:S01]  /*3330*/  @P6 IMAD.U32 R240, R52, 0x10000, RZ ;  /* 0x0001000034f06824 */ /* 0x000fe200078e00ff */
[----:B-----5:R-:W-:-:S03]  /*3340*/  @P6 SHF.L.U32 R229, R146, 0x10, RZ ;  /* 0x0000001092e56819 */ /* 0x020fc600000006ff */
[----:B------:R-:W-:Y:S01]  /*3350*/  @P6 FMUL.FTZ R240, R155, R240 ;  /* 0x000000f09bf06220 */ /* 0x000fe20000410000 */
[----:B-1----:R-:W-:Y:S01]  /*3360*/  @P6 FMUL.FTZ R154, R154, R239 ;  /* 0x000000ef9a9a6220 */ /* 0x002fe20000410000 */
[----:B------:R-:W-:Y:S01]  /*3370*/  @P6 IMAD.U32 R239, R145, 0x10000, RZ ;  /* 0x0001000091ef6824 */ /* 0x000fe200078e00ff */
[----:B---3--:R-:W0:Y:S02]  /*3380*/  @P6 LDC R150, c[0x0][0x29c] ;  /* 0x0000a700ff966b82 */ /* 0x008e240000000800 */
[----:B------:R-:W-:Y:S01]  /*3390*/  @P6 FMUL.FTZ R197, R154, R197 ;  /* 0x000000c59ac56220 */ /* 0x000fe20000410000 */
[----:B------:R-:W-:Y:S02]  /*33a0*/  @P6 F2FP.BF16.F32.PACK_AB R240, RZ, R240 ;  /* 0x000000f0fff0623e */ /* 0x000fe400000010ff */
[----:B------:R-:W-:Y:S01]  /*33b0*/  @P6 PRMT R148, R53, 0x7632, R148 ;  /* 0x0000763235946816 */ /* 0x000fe20000000094 */
[----:B--2---:R-:W-:Y:S01]  /*33c0*/  @P6 FMUL.FTZ R153, R157, R242 ;  /* 0x000000f29d996220 */ /* 0x004fe20000410000 */
[----:B------:R-:W-:Y:S01]  /*33d0*/  @P6 F2FP.BF16.F32.PACK_AB R197, RZ, R197 ;  /* 0x000000c5ffc5623e */ /* 0x000fe200000010ff */
[----:B------:R-:W1:Y:S01]  /*33e0*/  @P6 LDC R151, c[0x0][0x29c] ;  /* 0x0000a700ff976b82 */ /* 0x000e620000000800 */
[----:B------:R-:W-:-:S02]  /*33f0*/  @P6 PRMT R64, R240, 0x7610, R64 ;  /* 0x00007610f0406816 */ /* 0x000fc40000000040 */
[----:B------:R-:W-:Y:S01]  /*3400*/  @P6 SHF.L.U32 R149, R148, 0x10, RZ ;  /* 0x0000001094956819 */ /* 0x000fe200000006ff */
[----:B------:R-:W-:Y:S01]  /*3410*/  @P6 IMAD.U32 R148, R53, 0x10000, RZ ;  /* 0x0001000035946824 */ /* 0x000fe200078e00ff */
[----:B------:R-:W-:Y:S01]  /*3420*/  @P6 PRMT R64, R64, 0x5410, R197 ;  /* 0x0000541040406816 */ /* 0x000fe200000000c5 */
[----:B----4-:R-:W-:Y:S01]  /*3430*/  @P6 FMUL.FTZ R152, R196, R241 ;  /* 0x000000f1c4986220 */ /* 0x010fe20000410000 */
[----:B------:R-:W-:Y:S01]  /*3440*/  @P6 SHF.L.U32 R241, R144, 0x10, RZ ;  /* 0x0000001090f16819 */ /* 0x000fe200000006ff */
[----:B------:R-:W2:Y:S01]  /*3450*/  @P6 LDC R197, c[0x0][0x29c] ;  /* 0x0000a700ffc56b82 */ /* 0x000ea20000000800 */
[----:B------:R-:W-:Y:S01]  /*3460*/  @P6 FMUL.FTZ R148, R153, R148 ;  /* 0x0000009499946220 */ /* 0x000fe20000410000 */
[----:B------:R-:W-:-:S04]  /*3470*/  @P6 FMUL.FTZ R149, R152, R149 ;  /* 0x0000009598956220 */ /* 0x000fc80000410000 */
[----:B------:R-:W-:Y:S02]  /*3480*/  @P6 F2FP.BF16.F32.PACK_AB R148, RZ, R148 ;  /* 0x00000094ff94623e */ /* 0x000fe400000010ff */
[----:B------:R-:W3:Y:S01]  /*3490*/  @P6 LDC R240, c[0x0][0x29c] ;  /* 0x0000a700fff06b82 */ /* 0x000ee20000000800 */
[----:B0-----:R-:W-:Y:S01]  /*34a0*/  @P6 FMUL.FTZ R157, R193, R150 ;  /* 0x00000096c19d6220 */ /* 0x001fe20000410000 */
[----:B------:R-:W-:Y:S02]  /*34b0*/  @P6 PRMT R150, R54, 0x7632, R150 ;  /* 0x0000763236966816 */ /* 0x000fe40000000096 */
[----:B------:R-:W-:Y:S02]  /*34c0*/  @P6 PRMT R65, R148, 0x7610, R65 ;  /* 0x0000761094416816 */ /* 0x000fe40000000041 */
[----:B------:R-:W-:Y:S01]  /*34d0*/  @P6 F2FP.BF16.F32.PACK_AB R149, RZ, R149 ;  /* 0x00000095ff95623e */ /* 0x000fe200000010ff */
[----:B-1----:R-:W-:Y:S01]  /*34e0*/  @P6 FMUL.FTZ R156, R156, R151 ;  /* 0x000000979c9c6220 */ /* 0x002fe20000410000 */
[----:B------:R-:W-:Y:S01]  /*34f0*/  @P6 SHF.L.U32 R151, R150, 0x10, RZ ;  /* 0x0000001096976819 */ /* 0x000fe200000006ff */
[----:B------:R-:W-:Y:S01]  /*3500*/  @P6 IMAD.U32 R150, R54, 0x10000, RZ ;  /* 0x0001000036966824 */ /* 0x000fe200078e00ff */
[----:B------:R-:W-:-:S02]  /*3510*/  @P6 PRMT R148, R55, 0x7632, R148 ;  /* 0x0000763237946816 */ /* 0x000fc40000000094 */
[----:B------:R-:W-:Y:S01]  /*3520*/  @P6 PRMT R65, R65, 0x5410, R149 ;  /* 0x0000541041416816 */ /* 0x000fe20000000095 */
[----:B------:R-:W-:Y:S01]  /*3530*/  @P6 FMUL.FTZ R150, R157, R150 ;  /* 0x000000969d966220 */ /* 0x000fe20000410000 */
[----:B------:R-:W-:Y:S01]  /*3540*/  @P6 FMUL.FTZ R151, R156, R151 ;  /* 0x000000979c976220 */ /* 0x000fe20000410000 */
[----:B--2---:R-:W-:Y:S01]  /*3550*/  @P6 FMUL.FTZ R158, R158, R197 ;  /* 0x000000c59e9e6220 */ /* 0x004fe20000410000 */
[----:B------:R-:W-:Y:S02]  /*3560*/  @P6 SHF.L.U32 R197, R148, 0x10, RZ ;  /* 0x0000001094c56819 */ /* 0x000fe400000006ff */
[----:B------:R-:W-:Y:S01]  /*3570*/  @P6 F2FP.BF16.F32.PACK_AB R193, RZ, R150 ;  /* 0x00000096ffc1623e */ /* 0x000fe200000010ff */
[----:B------:R-:W0:Y:S01]  /*3580*/  @P6 LDC.64 R148, c[0x0][0x220] ;  /* 0x00008800ff946b82 */ /* 0x000e220000000a00 */
[----:B------:R-:W-:Y:S01]  /*3590*/  @P6 F2FP.BF16.F32.PACK_AB R196, RZ, R151 ;  /* 0x00000097ffc4623e */ /* 0x000fe200000010ff */
[----:B------:R-:W-:Y:S01]  /*35a0*/  @P6 FMUL.FTZ R197, R158, R197 ;  /* 0x000000c59ec56220 */ /* 0x000fe20000410000 */
[----:B------:R-:W-:Y:S01]  /*35b0*/  @P6 PRMT R66, R193, 0x7610, R66 ;  /* 0x00007610c1426816 */ /* 0x000fe20000000042 */
[----:B---3--:R-:W-:Y:S01]  /*35c0*/  @P6 FMUL.FTZ R159, R159, R240 ;  /* 0x000000f09f9f6220 */ /* 0x008fe20000410000 */
[C---:B------:R-:W-:Y:S01]  /*35d0*/  @P6 IADD3 R193, R199.reuse, 0x100, RZ ;  /* 0x00000100c7c16810 */ /* 0x040fe20007ffe0ff */
[----:B------:R-:W-:Y:S01]  /*35e0*/  VIADD R199, R199, 0x200 ;  /* 0x00000200c7c77836 */ /* 0x000fe20000000000 */
[----:B------:R-:W-:Y:S01]  /*35f0*/  @P6 F2FP.BF16.F32.PACK_AB R197, RZ, R197 ;  /* 0x000000c5ffc5623e */ /* 0x000fe200000010ff */
[----:B------:R-:W1:Y:S01]  /*3600*/  @P6 LDC.64 R150, c[0x0][0x2f8] ;  /* 0x0000be00ff966b82 */ /* 0x000e620000000a00 */
[----:B------:R-:W-:Y:S01]  /*3610*/  @P6 FMUL.FTZ R238, R159, R238 ;  /* 0x000000ee9fee6220 */ /* 0x000fe20000410000 */
[----:B------:R-:W-:Y:S01]  /*3620*/  @P6 PRMT R66, R66, 0x5410, R196 ;  /* 0x0000541042426816 */ /* 0x000fe200000000c4 */
[----:B------:R-:W-:Y:S01]  /*3630*/  @P6 FFMA.FTZ R90, R163, R236, R90 ;  /* 0x000000eca35a6223 */ /* 0x000fe2000001005a */
[----:B------:R-:W-:-:S02]  /*3640*/  @P6 PRMT R240, R144, 0x7632, R240 ;  /* 0x0000763290f06816 */ /* 0x000fc400000000f0 */
[----:B------:R-:W-:Y:S01]  /*3650*/  @P6 F2FP.BF16.F32.PACK_AB R238, RZ, R238 ;  /* 0x000000eeffee623e */ /* 0x000fe200000010ff */
[----:B------:R-:W-:Y:S01]  /*3660*/  @P6 FFMA.FTZ R92, R227, R234, R92 ;  /* 0x000000eae35c6223 */ /* 0x000fe2000001005c */
[----:B------:R-:W-:Y:S01]  /*3670*/  @P6 PRMT R196, R146, 0x7632, R196 ;  /* 0x0000763292c46816 */ /* 0x000fe200000000c4 */
[----:B------:R-:W2:Y:S01]  /*3680*/  @P6 LDC R234, c[0x0][0x29c] ;  /* 0x0000a700ffea6b82 */ /* 0x000ea20000000800 */
[----:B------:R-:W-:Y:S02]  /*3690*/  @P6 PRMT R67, R238, 0x7610, R67 ;  /* 0x00007610ee436816 */ /* 0x000fe40000000043 */
[----:B------:R-:W-:Y:S02]  /*36a0*/  @P6 PRMT R238, R145, 0x7632, R238 ;  /* 0x0000763291ee6816 */ /* 0x000fe400000000ee */
[----:B------:R-:W-:Y:S01]  /*36b0*/  @P6 PRMT R67, R67, 0x5410, R197 ;  /* 0x0000541043436816 */ /* 0x000fe200000000c5 */
[----:B------:R-:W-:Y:S02]  /*36c0*/  @P6 IMAD.U32 R197, R147, 0x10000, RZ ;  /* 0x0001000093c56824 */ /* 0x000fe400078e00ff */
[----:B0-----:R-:W-:Y:S01]  /*36d0*/  @P6 IMAD.WIDE.U32 R148, R199, 0x10, R148 ;  /* 0x00000010c7946825 */ /* 0x001fe200078e0094 */
[----:B------:R-:W0:Y:S03]  /*36e0*/  @P6 LDC R227, c[0x0][0x29c] ;  /* 0x0000a700ffe36b82 */ /* 0x000e260000000800 */
[----:B-1----:R-:W-:Y:S01]  /*36f0*/  @P6 IMAD.WIDE.U32 R150, R193, 0x10, R150 ;  /* 0x00000010c1966825 */ /* 0x002fe200078e0096 */
[----:B------:R-:W-:-:S04]  /*3700*/  @P6 PRMT R193, R147, 0x7632, R193 ;  /* 0x0000763293c16816 */ /* 0x000fc800000000c1 */
[----:B------:R-:W1:Y:S01]  /*3710*/  @P6 LDC R163, c[0x0][0x29c] ;  /* 0x0000a700ffa36b82 */ /* 0x000e620000000800 */
[----:B------:R3:W-:Y:S04]  /*3720*/  @P6 STG.E.128 desc[UR4][R150.64], R64 ;  /* 0x0000004096006986 */ /* 0x0007e8000c101d04 */
[----:B------:R4:W5:Y:S01]  /*3730*/  @P6 LDG.E.128 R144, desc[UR4][R148.64] ;  /* 0x0000000494906981 */ /* 0x000962000c1e1d00 */
[----:B------:R-:W-:Y:S01]  /*3740*/  @!P4 ISETP.NE.U32.AND P2, PT, R2, RZ, PT ;  /* 0x000000ff0200c20c */ /* 0x000fe20003f45070 */
[----:B------:R-:W-:Y:S01]  /*3750*/  @P6 IMAD.U32 R194, R194, 0x10000, RZ ;  /* 0x00010000c2c26824 */ /* 0x000fe200078e00ff */
[----:B------:R-:W-:Y:S01]  /*3760*/  @!P4 ISETP.NE.U32.AND P3, PT, R2, RZ, PT ;  /* 0x000000ff0200c20c */ /* 0x000fe20003f65070 */
[----:B------:R-:W-:Y:S01]  /*3770*/  @P6 IMAD.U32 R235, R235, 0x10000, RZ ;  /* 0x00010000ebeb6824 */ /* 0x000fe200078e00ff */
[----:B------:R-:W-:Y:S01]  /*3780*/  @P6 SHF.L.U32 R237, R237, 0x10, RZ ;  /* 0x00000010eded6819 */ /* 0x000fe200000006ff */
[----:B------:R-:W-:Y:S01]  /*3790*/  BSSY B0, `(.L_x_4015) ;  /* 0x0000017000007945 */ /* 0x000fe20003800000 */
[----:B------:R-:W-:Y:S01]  /*37a0*/  @P6 SHF.L.U32 R233, R233, 0x10, RZ ;  /* 0x00000010e9e96819 */ /* 0x000fe200000006ff */
[----:B------:R-:W-:Y:S01]  /*37b0*/  @P6 FFMA.FTZ R94, R201, R231, R94 ;  /* 0x000000e7c95e6223 */ /* 0x000fe2000001005e */
[C---:B------:R-:W-:Y:S01]  /*37c0*/  @!P4 ISETP.NE.AND.EX P2, PT, R0.reuse, RZ, PT, P2 ;  /* 0x000000ff0000c20c */ /* 0x040fe20003f45320 */
[----:B----4-:R-:W4:Y:S01]  /*37d0*/  @P6 LDC R149, c[0x0][0x29c] ;  /* 0x0000a700ff956b82 */ /* 0x010f220000000800 */
[----:B------:R-:W-:Y:S01]  /*37e0*/  @!P4 ISETP.NE.AND.EX P3, PT, R0, RZ, PT, P3 ;  /* 0x000000ff0000c20c */ /* 0x000fe20003f65330 */
[----:B------:R-:W-:Y:S01]  /*37f0*/  @P6 FFMA.FTZ R95, R230, R194, R95 ;  /* 0x000000c2e65f6223 */ /* 0x000fe2000001005f */
[----:B------:R-:W-:Y:S01]  /*3800*/  @P6 FFMA.FTZ R89, R200, R237, R89 ;  /* 0x000000edc8596223 */ /* 0x000fe20000010059 */
[----:B------:R-:W-:Y:S01]  /*3810*/  @P6 FFMA.FTZ R91, R162, R235, R91 ;  /* 0x000000eba25b6223 */ /* 0x000fe2000001005b */
[----:B------:R-:W-:Y:S01]  /*3820*/  @P6 FFMA.FTZ R93, R232, R233, R93 ;  /* 0x000000e9e85d6223 */ /* 0x000fe2000001005d */
[----:B------:R-:W-:-:S02]  /*3830*/  @!P4 FSEL R194, R29, RZ, P2 ;  /* 0x000000ff1dc2c208 */ /* 0x000fc40001000000 */
[----:B---3--:R-:W3:Y:S01]  /*3840*/  @P6 LDC R150, c[0x0][0x29c] ;  /* 0x0000a700ff966b82 */ /* 0x008ee20000000800 */
[----:B------:R-:W-:-:S07]  /*3850*/  @!P4 FSEL R201, R28, RZ, P3 ;  /* 0x000000ff1cc9c208 */ /* 0x000fce0001800000 */
[----:B------:R-:W0:Y:S01]  /*3860*/  @P6 LDC R148, c[0x0][0x29c] ;  /* 0x0000a700ff946b82 */ /* 0x000e220000000800 */
[----:B--2---:R-:W-:Y:S05]  /*3870*/  @!P4 BRA `(.L_x_4016) ;  /* 0x000000000020c947 */ /* 0x004fea0003800000 */
        /* <DEDUP_REMOVED lines=8> */
.L_x_4016:
[----:B------:R-:W-:Y:S05]  /*3900*/  BSYNC B0 ;  /* 0x0000000000007941 */ /* 0x000fea0003800000 */
.L_x_4015:
        /* <DEDUP_REMOVED lines=10> */
.L_x_4018:
[----:B------:R-:W-:Y:S05]  /*39b0*/  BSYNC B0 ;  /* 0x0000000000007941 */ /* 0x000fea0003800000 */
.L_x_4017:
[C---:B------:R-:W-:Y:S01]  /*39c0*/  @!P4 ISETP.NE.U32.AND P2, PT, R2.reuse, RZ, PT ;  /* 0x000000ff0200c20c */ /* 0x040fe20003f45070 */
[----:B------:R-:W-:Y:S01]  /*39d0*/  BSSY B0, `(.L_x_4019) ;  /* 0x0000015000007945 */ /* 0x000fe20003800000 */
[----:B------:R-:W-:Y:S01]  /*39e0*/  @!P4 ISETP.NE.U32.AND P3, PT, R2, RZ, PT ;  /* 0x000000ff0200c20c */ /* 0x000fe20003f65070 */
[----:B------:R-:W-:Y:S01]  /*39f0*/  @P6 FFMA.FTZ R96, R241, R155, R96 ;  /* 0x0000009bf1606223 */ /* 0x000fe20000010060 */
[----:B------:R-:W-:Y:S01]  /*3a00*/  @P6 PRMT R151, R56, 0x7632, R151 ;  /* 0x0000763238976816 */ /* 0x000fe20000000097 */
[----:B0-----:R-:W-:Y:S01]  /*3a10*/  @P6 FMUL.FTZ R162, R194, R227 ;  /* 0x000000e3c2a26220 */ /* 0x001fe20000410000 */
[C---:B------:R-:W-:Y:S02]  /*3a20*/  @!P4 ISETP.NE.AND.EX P2, PT, R0.reuse, RZ, PT, P2 ;  /* 0x000000ff0000c20c */ /* 0x040fe40003f45320 */
[----:B------:R-:W-:Y:S01]  /*3a30*/  @!P4 ISETP.NE.AND.EX P3, PT, R0, RZ, PT, P3 ;  /* 0x000000ff0000c20c */ /* 0x000fe20003f65330 */
[----:B------:R-:W-:Y:S01]  /*3a40*/  @P6 IMAD.U32 R155, R151, 0x10000, RZ ;  /* 0x00010000979b6824 */ /* 0x000fe200078e00ff */
[----:B------:R-:W-:Y:S01]  /*3a50*/  @P6 SHF.L.U32 R200, R56, 0x10, RZ ;  /* 0x0000001038c86819 */ /* 0x000fe200000006ff */
[----:B------:R-:W-:Y:S01]  /*3a60*/  @P6 FMUL.FTZ R151, R201, R234 ;  /* 0x000000eac9976220 */ /* 0x000fe20000410000 */
[----:B------:R-:W-:-:S02]  /*3a70*/  @!P4 FSEL R230, R31, RZ, P2 ;  /* 0x000000ff1fe6c208 */ /* 0x000fc40001000000 */
        /* <DEDUP_REMOVED lines=10> */
.L_x_4020:
[----:B------:R-:W-:Y:S05]  /*3b20*/  BSYNC B0 ;  /* 0x0000000000007941 */ /* 0x000fea0003800000 */
.L_x_4019:
        /* <DEDUP_REMOVED lines=10> */
.L_x_4022:
[----:B------:R-:W-:Y:S05]  /*3bd0*/  BSYNC B0 ;  /* 0x0000000000007941 */ /* 0x000fea0003800000 */
.L_x_4021:
[----:B------:R-:W-:Y:S01]  /*3be0*/  @!P4 ISETP.NE.U32.AND P2, PT, R2, RZ, PT ;  /* 0x000000ff0200c20c */ /* 0x000fe20003f45070 */
[----:B------:R-:W-:Y:S01]  /*3bf0*/  @P6 FMUL.FTZ R200, R151, R200 ;  /* 0x000000c897c86220 */ /* 0x000fe20000410000 */
[----:B------:R-:W-:Y:S01]  /*3c00*/  @P6 FMUL.FTZ R155, R162, R155 ;  /* 0x0000009ba29b6220 */ /* 0x000fe20000410000 */
[----:B------:R-:W-:Y:S01]  /*3c10*/  BSSY B0, `(.L_x_4023) ;  /* 0x000000f000007945 */ /* 0x000fe20003800000 */
[----:B------:R-:W-:Y:S02]  /*3c20*/  @!P4 ISETP.NE.AND.EX P2, PT, R0, RZ, PT, P2 ;  /* 0x000000ff0000c20c */ /* 0x000fe40003f45320 */
[----:B------:R-:W-:Y:S02]  /*3c30*/  @P6 F2FP.BF16.F32.PACK_AB R200, RZ, R200 ;  /* 0x000000c8ffc8623e */ /* 0x000fe400000010ff */
[----:B------:R-:W-:Y:S02]  /*3c40*/  @P6 F2FP.BF16.F32.PACK_AB R155, RZ, R155 ;  /* 0x0000009bff9b623e */ /* 0x000fe400000010ff */
[----:B------:R-:W-:-:S02]  /*3c50*/  @P6 PRMT R232, R57, 0x7632, R232 ;  /* 0x0000763239e86816 */ /* 0x000fc400000000e8 */
        /* <DEDUP_REMOVED lines=10> */
.L_x_4024:
[----:B------:R-:W-:Y:S05]  /*3d00*/  BSYNC B0 ;  /* 0x0000000000007941 */ /* 0x000fea0003800000 */
.L_x_4023:
[----:B------:R-:W-:Y:S01]  /*3d10*/  @!P4 ISETP.NE.U32.AND P2, PT, R2, RZ, PT ;  /* 0x000000ff0200c20c */ /* 0x000fe20003f45070 */
[----:B-1----:R-:W-:Y:S01]  /*3d20*/  @P6 FMUL.FTZ R163, R227, R163 ;  /* 0x000000a3e3a36220 */ /* 0x002fe20000410000 */
[----:B------:R-:W-:Y:S01]  /*3d30*/  @P6 SHF.L.U32 R235, R232, 0x10, RZ ;  /* 0x00000010e8eb6819 */ /* 0x000fe200000006ff */
[----:B------:R-:W-:Y:S01]  /*3d40*/  @P6 IMAD.U32 R232, R57, 0x10000, RZ ;  /* 0x0001000039e86824 */ /* 0x000fe200078e00ff */
[----:B------:R-:W-:Y:S01]  /*3d50*/  @P6 PRMT R233, R58, 0x7632, R233 ;  /* 0x000076323ae96816 */ /* 0x000fe200000000e9 */
[----:B---3--:R-:W-:Y:S01]  /*3d60*/  @P6 FMUL.FTZ R150, R230, R150 ;  /* 0x00000096e6966220 */ /* 0x008fe20000410000 */
[----:B------:R-:W-:Y:S01]  /*3d70*/  @!P4 ISETP.NE.AND.EX P2, PT, R0, RZ, PT, P2 ;  /* 0x000000ff0000c20c */ /* 0x000fe20003f45320 */
[----:B------:R-:W-:Y:S01]  /*3d80*/  BSSY B0, `(.L_x_4025) ;  /* 0x0000010000007945 */ /* 0x000fe20003800000 */
[----:B------:R-:W-:Y:S01]  /*3d90*/  @P6 SHF.L.U32 R237, R233, 0x10, RZ ;  /* 0x00000010e9ed6819 */ /* 0x000fe200000006ff */
[----:B------:R-:W-:Y:S01]  /*3da0*/  @P6 FMUL.FTZ R233, R163, R232 ;  /* 0x000000e8a3e96220 */ /* 0x000fe20000410000 */
[----:B------:R-:W-:Y:S01]  /*3db0*/  @P6 FMUL.FTZ R232, R150, R235 ;  /* 0x000000eb96e86220 */ /* 0x000fe20000410000 */
[----:B----4-:R-:W-:Y:S01]  /*3dc0*/  @P6 FMUL.FTZ R149, R231, R149 ;  /* 0x00000095e7956220 */ /* 0x010fe20000410000 */
[----:B------:R-:W-:Y:S01]  /*3dd0*/  @P6 IMAD.U32 R234, R58, 0x10000, RZ ;  /* 0x000100003aea6824 */ /* 0x000fe200078e00ff */
        /* <DEDUP_REMOVED lines=10> */
.L_x_4026:
[----:B------:R-:W-:Y:S05]  /*3e80*/  BSYNC B0 ;  /* 0x0000000000007941 */ /* 0x000fea0003800000 */
.L_x_4025:
[----:B------:R-:W0:Y:S01]  /*3e90*/  @P6 LDC R242, c[0x0][0x29c] ;  /* 0x0000a700fff26b82 */ /* 0x000e220000000800 */
[----:B------:R-:W-:Y:S01]  /*3ea0*/  @P6 FMUL.FTZ R148, R236, R148 ;  /* 0x00000094ec946220 */ /* 0x000fe20000410000 */
[----:B------:R-:W-:Y:S01]  /*3eb0*/  @!P4 ISETP.NE.U32.AND P2, PT, R2, RZ, PT ;  /* 0x000000ff0200c20c */ /* 0x000fe20003f45070 */
[----:B------:R-:W-:Y:S01]  /*3ec0*/  @P6 FMUL.FTZ R234, R149, R234 ;  /* 0x000000ea95ea6220 */ /* 0x000fe20000410000 */
[----:B------:R-:W-:Y:S01]  /*3ed0*/  BSSY B0, `(.L_x_4027) ;  /* 0x0000015000007945 */ /* 0x000fe20003800000 */
[----:B------:R-:W-:Y:S01]  /*3ee0*/  @P6 FMUL.FTZ R235, R148, R237 ;  /* 0x000000ed94eb6220 */ /* 0x000fe20000410000 */
[----:B------:R-:W-:Y:S02]  /*3ef0*/  @!P4 ISETP.NE.AND.EX P2, PT, R0, RZ, PT, P2 ;  /* 0x000000ff0000c20c */ /* 0x000fe40003f45320 */
[----:B------:R-:W-:Y:S02]  /*3f00*/  SEL R78, R227, R78, P1 ;  /* 0x0000004ee34e7207 */ /* 0x000fe40000800000 */
[----:B------:R-:W-:-:S02]  /*3f10*/  @P6 F2FP.BF16.F32.PACK_AB R233, RZ, R233 ;  /* 0x000000e9ffe9623e */ /* 0x000fc400000010ff */
[----:B------:R-:W-:Y:S02]  /*3f20*/  @P6 F2FP.BF16.F32.PACK_AB R232, RZ, R232 ;  /* 0x000000e8ffe8623e */ /* 0x000fe400000010ff */
[----:B------:R-:W-:Y:S02]  /*3f30*/  @P6 F2FP.BF16.F32.PACK_AB R234, RZ, R234 ;  /* 0x000000eaffea623e */ /* 0x000fe400000010ff */
[----:B------:R-:W-:Y:S02]  /*3f40*/  @P6 F2FP.BF16.F32.PACK_AB R235, RZ, R235 ;  /* 0x000000ebffeb623e */ /* 0x000fe400000010ff */
[----:B------:R-:W-:Y:S02]  /*3f50*/  SEL R76, R201, R76, P1 ;  /* 0x0000004cc94c7207 */ /* 0x000fe40000800000 */
[----:B------:R-:W-:Y:S02]  /*3f60*/  SEL R77, R194, R77, P1 ;  /* 0x0000004dc24d7207 */ /* 0x000fe40000800000 */
[----:B------:R-:W-:-:S02]  /*3f70*/  SEL R79, R230, R79, P1 ;  /* 0x0000004fe64f7207 */ /* 0x000fc40000800000 */
        /* <DEDUP_REMOVED lines=10> */
.L_x_4028:
[----:B------:R-:W-:Y:S05]  /*4020*/  BSYNC B0 ;  /* 0x0000000000007941 */ /* 0x000fea0003800000 */
.L_x_4027:
[----:B------:R-:W-:Y:S01]  /*4030*/  @P6 SHF.L.U32 R238, R238, 0x10, RZ ;  /* 0x00000010eeee6819 */ /* 0x000fe200000006ff */
[----:B------:R-:W-:Y:S01]  /*4040*/  @P6 FFMA.FTZ R98, R239, R153, R98 ;  /* 0x00000099ef626223 */ /* 0x000fe20000010062 */
[----:B------:R-:W-:Y:S01]  /*4050*/  @P6 FFMA.FTZ R100, R229, R157, R100 ;  /* 0x0000009de5646223 */ /* 0x000fe20000010064 */
[----:B------:R-:W-:Y:S01]  /*4060*/  @P6 SHF.L.U32 R194, R59, 0x10, RZ ;  /* 0x000000103bc26819 */ /* 0x000fe200000006ff */
[----:B-----5:R-:W-:Y:S01]  /*4070*/  @P6 IMAD.U32 R157, R144, 0x10000, RZ ;  /* 0x00010000909d6824 */ /* 0x020fe200078e00ff */
[----:B------:R-:W-:Y:S01]  /*4080*/  @P6 PRMT R153, R145, 0x7632, R153 ;  /* 0x0000763291996816 */ /* 0x000fe20000000099 */
[----:B0-----:R-:W-:Y:S01]  /*4090*/  @P6 FMUL.FTZ R201, R227, R242 ;  /* 0x000000f2e3c96220 */ /* 0x001fe20000410000 */
[----:B------:R-:W-:Y:S01]  /*40a0*/  @P6 FFMA.FTZ R99, R152, R238, R99 ;  /* 0x000000ee98636223 */ /* 0x000fe20000010063 */
[----:B------:R-:W-:Y:S01]  /*40b0*/  @P6 PRMT R152, R144, 0x7632, R152 ;  /* 0x0000763290986816 */ /* 0x000fe20000000098 */
[----:B------:R-:W-:Y:S01]  /*40c0*/  @P6 FFMA.FTZ R104, R157, R151, R104 ;  /* 0x000000979d686223 */ /* 0x000fe20000010068 */
[----:B------:R-:W-:Y:S01]  /*40d0*/  @P6 SHF.L.U32 R153, R153, 0x10, RZ ;  /* 0x0000001099996819 */ /* 0x000fe200000006ff */
[----:B------:R-:W-:Y:S01]  /*40e0*/  @P6 FMUL.FTZ R194, R201, R194 ;  /* 0x000000c2c9c26220 */ /* 0x000fe20000410000 */
[----:B------:R-:W-:Y:S01]  /*40f0*/  @P6 PRMT R64, R200, 0x7610, R64 ;  /* 0x00007610c8406816 */ /* 0x000fe20000000040 */
[----:B------:R-:W-:Y:S01]  /*4100*/  @P6 FFMA.FTZ R102, R197, R159, R102 ;  /* 0x0000009fc5666223 */ /* 0x000fe20000010066 */
[----:B------:R-:W-:Y:S01]  /*4110*/  @P6 PRMT R151, R146, 0x7632, R151 ;  /* 0x0000763292976816 */ /* 0x000fe20000000097 */
[----:B------:R-:W-:Y:S01]  /*4120*/  @P6 FFMA.FTZ R107, R150, R153, R107 ;  /* 0x00000099966b6223 */ /* 0x000fe2000001006b */
[----:B------:R-:W-:Y:S01]  /*4130*/  @!P4 ISETP.NE.U32.AND P2, PT, R2, RZ, PT ;  /* 0x000000ff0200c20c */ /* 0x000fe20003f45070 */
[----:B------:R-:W-:Y:S01]  /*4140*/  @P6 IMAD.U32 R240, R240, 0x10000, RZ ;  /* 0x00010000f0f06824 */ /* 0x000fe200078e00ff */
[----:B------:R-:W-:Y:S01]  /*4150*/  @P6 SHF.L.U32 R152, R152, 0x10, RZ ;  /* 0x0000001098986819 */ /* 0x000fe200000006ff */
[----:B------:R-:W-:Y:S01]  /*4160*/  @P6 IMAD.U32 R196, R196, 0x10000, RZ ;  /* 0x00010000c4c46824 */ /* 0x000fe200078e00ff */
[----:B------:R-:W-:Y:S01]  /*4170*/  @P6 SHF.L.U32 R193, R193, 0x10, RZ ;  /* 0x00000010c1c16819 */ /* 0x000fe200000006ff */
[----:B------:R-:W-:Y:S01]  /*4180*/  @P6 IMAD.U32 R159, R145, 0x10000, RZ ;  /* 0x00010000919f6824 */ /* 0x000fe200078e00ff */
[----:B------:R-:W-:Y:S01]  /*4190*/  @P6 PRMT R64, R64, 0x5410, R155 ;  /* 0x0000541040406816 */ /* 0x000fe2000000009b */
[----:B------:R-:W-:Y:S01]  /*41a0*/  @P6 IMAD.U32 R153, R146, 0x10000, RZ ;  /* 0x0001000092996824 */ /* 0x000fe200078e00ff */
[----:B------:R-:W-:Y:S01]  /*41b0*/  @P6 SHF.L.U32 R151, R151, 0x10, RZ ;  /* 0x0000001097976819 */ /* 0x000fe200000006ff */
[----:B------:R-:W-:Y:S01]  /*41c0*/  @P6 IMAD.U32 R155, R147, 0x10000, RZ ;  /* 0x00010000939b6824 */ /* 0x000fe200078e00ff */
[----:B------:R-:W-:Y:S01]  /*41d0*/  @P6 F2FP.BF16.F32.PACK_AB R194, RZ, R194 ;  /* 0x000000c2ffc2623e */ /* 0x000fe200000010ff */
[----:B------:R-:W-:Y:S01]  /*41e0*/  BSSY B0, `(.L_x_4029) ;  /* 0x000001c000007945 */ /* 0x000fe20003800000 */
[----:B------:R-:W-:Y:S01]  /*41f0*/  @P6 PRMT R65, R233, 0x7610, R65 ;  /* 0x00007610e9416816 */ /* 0x000fe20000000041 */
[----:B------:R-:W-:Y:S01]  /*4200*/  @P6 FFMA.FTZ R105, R162, R152, R105 ;  /* 0x00000098a2696223 */ /* 0x000fe20000010069 */
[----:B------:R-:W-:Y:S01]  /*4210*/  @!P4 ISETP.NE.AND.EX P2, PT, R0, RZ, PT, P2 ;  /* 0x000000ff0000c20c */ /* 0x000fe20003f45320 */
[----:B------:R-:W-:Y:S01]  /*4220*/  @P6 FFMA.FTZ R97, R154, R240, R97 ;  /* 0x000000f09a616223 */ /* 0x000fe20000010061 */
[----:B------:R-:W-:Y:S01]  /*4230*/  @P6 PRMT R66, R234, 0x7610, R66 ;  /* 0x00007610ea426816 */ /* 0x000fe20000000042 */
[----:B------:R-:W-:Y:S01]  /*4240*/  @P6 FFMA.FTZ R101, R156, R196, R101 ;  /* 0x000000c49c656223 */ /* 0x000fe20000010065 */
[----:B------:R-:W-:Y:S01]  /*4250*/  SEL R132, R231, R132, P1 ;  /* 0x00000084e7847207 */ /* 0x000fe20000800000 */
[----:B------:R-:W-:Y:S01]  /*4260*/  @P6 FFMA.FTZ R103, R158, R193, R103 ;  /* 0x000000c19e676223 */ /* 0x000fe20000010067 */
[----:B------:R-:W-:Y:S01]  /*4270*/  SEL R133, R236, R133, P1 ;  /* 0x00000085ec857207 */ /* 0x000fe20000800000 */
[----:B------:R-:W-:Y:S01]  /*4280*/  @P6 FFMA.FTZ R106, R159, R163, R106 ;  /* 0x000000a39f6a6223 */ /* 0x000fe2000001006a */
[----:B------:R-:W-:Y:S01]  /*4290*/  SEL R134, R227, R134, P1 ;  /* 0x00000086e3867207 */ /* 0x000fe20000800000 */
[----:B------:R-:W-:Y:S01]  /*42a0*/  @P6 FFMA.FTZ R108, R153, R149, R108 ;  /* 0x00000095996c6223 */ /* 0x000fe2000001006c */
[----:B------:R-:W-:Y:S01]  /*42b0*/  @P6 PRMT R65, R65, 0x5410, R232 ;  /* 0x0000541041416816 */ /* 0x000fe200000000e8 */
[----:B------:R-:W-:Y:S01]  /*42c0*/  @P6 FFMA.FTZ R109, R148, R151, R109 ;  /* 0x00000097946d6223 */ /* 0x000fe2000001006d */
[----:B------:R-:W-:Y:S01]  /*42d0*/  @P6 FFMA.FTZ R110, R155, R201, R110 ;  /* 0x000000c99b6e6223 */ /* 0x000fe2000001006e */
[----:B------:R-:W-:-:S02]  /*42e0*/  @!P4 FSEL R152, R27, RZ, P2 ;  /* 0x000000ff1b98c208 */ /* 0x000fc40001000000 */
[----:B------:R-:W-:Y:S02]  /*42f0*/  @P6 PRMT R66, R66, 0x5410, R235 ;  /* 0x0000541042426816 */ /* 0x000fe400000000eb */
[----:B------:R-:W-:Y:S01]  /*4300*/  @P6 PRMT R67, R194, 0x7610, R67 ;  /* 0x00007610c2436816 */ /* 0x000fe20000000043 */
        /* <DEDUP_REMOVED lines=9> */
.L_x_4030:
[----:B------:R-:W-:Y:S05]  /*43a0*/  BSYNC B0 ;  /* 0x0000000000007941 */ /* 0x000fea0003800000 */
.L_x_4029:
[----:B------:R-:W0:Y:S01]  /*43b0*/  @P6 LDC R153, c[0x0][0x29c] ;  /* 0x0000a700ff996b82 */ /* 0x000e220000000800 */
[----:B------:R-:W-:Y:S01]  /*43c0*/  @P6 PRMT R0, R59, 0x7632, R0 ;  /* 0x000076323b006816 */ /* 0x000fe20000000000 */
[----:B------:R-:W-:Y:S01]  /*43d0*/  VIADD R192, R192, UR12 ;  /* 0x0000000cc0c07c36 */ /* 0x000fe20008000000 */
[----:B------:R-:W-:Y:S02]  /*43e0*/  SEL R135, R152, R135, P1 ;  /* 0x0000008798877207 */ /* 0x000fe40000800000 */
[----:B------:R-:W-:Y:S02]  /*43f0*/  @P6 SHF.L.U32 R5, R0, 0x10, RZ ;  /* 0x0000001000056819 */ /* 0x000fe400000006ff */
[----:B------:R-:W-:Y:S01]  /*4400*/  @P6 PRMT R2, R147, 0x7632, R2 ;  /* 0x0000763293026816 */ /* 0x000fe20000000002 */
[----:B------:R-:W1:Y:S01]  /*4410*/  @P0 LDC.64 R150, c[0x0][0x308] ;  /* 0x0000c200ff960b82 */ /* 0x000e620000000a00 */
[----:B------:R-:W-:Y:S02]  /*4420*/  SEL R229, RZ, 0x1, P5 ;  /* 0x00000001ffe57807 */ /* 0x000fe40002800000 */
[----:B------:R-:W-:-:S05]  /*4430*/  @P6 SHF.L.U32 R2, R2, 0x10, RZ ;  /* 0x0000001002026819 */ /* 0x000fca00000006ff */
[----:B------:R-:W2:Y:S01]  /*4440*/  @P6 LDC.64 R148, c[0x0][0x2f8] ;  /* 0x0000be00ff946b82 */ /* 0x000ea20000000a00 */
[----:B0-----:R-:W-:-:S04]  /*4450*/  @P6 FMUL.FTZ R0, R152, R153 ;  /* 0x0000009998006220 */ /* 0x001fc80000410000 */
[C---:B------:R-:W-:Y:S01]  /*4460*/  @P6 FMUL.FTZ R5, R0.reuse, R5 ;  /* 0x0000000500056220 */ /* 0x040fe20000410000 */
[----:B------:R-:W-:Y:S01]  /*4470*/  @P6 FFMA.FTZ R111, R0, R2, R111 ;  /* 0x00000002006f6223 */ /* 0x000fe2000001006f */
[----:B-1----:R-:W-:-:S03]  /*4480*/  @P0 IMAD.WIDE.U32 R150, R4, 0x20, R150 ;  /* 0x0000002004960825 */ /* 0x002fc600078e0096 */
[----:B------:R-:W-:-:S04]  /*4490*/  @P6 F2FP.BF16.F32.PACK_AB R5, RZ, R5 ;  /* 0x00000005ff05623e */ /* 0x000fc800000010ff */
[----:B------:R-:W-:Y:S01]  /*44a0*/  @P6 PRMT R67, R67, 0x5410, R5 ;  /* 0x0000541043436816 */ /* 0x000fe20000000005 */
[----:B------:R1:W-:Y:S01]  /*44b0*/  @P0 STG.E.128 desc[UR4][R150.64], R76 ;  /* 0x0000004c96000986 */ /* 0x0003e2000c101d04 */
[----:B--2---:R-:W-:-:S03]  /*44c0*/  @P6 IMAD.WIDE.U32 R148, R199, 0x10, R148 ;  /* 0x00000010c7946825 */ /* 0x004fc600078e0094 */
[----:B------:R1:W-:Y:S01]  /*44d0*/  @P0 STG.E.128 desc[UR4][R150.64+0x10], R132 ;  /* 0x0000108496000986 */ /* 0x0003e2000c101d04 */
[----:B------:R-:W-:-:S03]  /*44e0*/  ISETP.GE.AND P0, PT, R192, UR13, PT ;  /* 0x0000000dc0007c0c */ /* 0x000fc6000bf06270 */
[----:B------:R1:W-:Y:S10]  /*44f0*/  @P6 STG.E.128 desc[UR4][R148.64], R64 ;  /* 0x0000004094006986 */ /* 0x0003f4000c101d04 */
[----:B------:R-:W-:Y:S05]  /*4500*/  @!P0 BRA `(.L_x_4031) ;  /* 0xffffffc000e48947 */ /* 0x000fea000383ffff */
.L_x_3978:
        /* <DEDUP_REMOVED lines=30> */
.L_x_3982:
[----:B------:R-:W-:Y:S01]  /*46f0*/  HFMA2.MMA R160, -RZ, RZ, 0, 9.5367431640625e-07 ;  /* 0x00000010ffa07435 */ /* 0x000fe200000001ff */
[----:B------:R-:W-:Y:S01]  /*4700*/  IMAD.MOV.U32 R159, RZ, RZ, R150 ;  /* 0x000000ffff9f7224 */ /* 0x000fe200078e0096 */
[----:B------:R-:W-:Y:S01]  /*4710*/  MOV R158, 0xffffffff ;  /* 0xffffffff009e7802 */ /* 0x000fe20000000f00 */
[----:B------:R-:W-:-:S08]  /*4720*/  IMAD.MOV.U32 R161, RZ, RZ, 0x1f ;  /* 0x0000001fffa17424 */ /* 0x000fd000078e00ff */
[----:B-----5:R-:W-:Y:S05]  /*4730*/  WARPSYNC.COLLECTIVE R158, `(.L_x_4032) ;  /* 0x000000009e087348 */ /* 0x020fea0003c00000 */
[----:B------:R0:W1:Y:S02]  /*4740*/  SHFL.DOWN P1, R197, R159, R160, R161 ;  /* 0x080000a09fc57389 */ /* 0x00006400000200a1 */
[----:B01---5:R-:W-:Y:S01]  /*4750*/  ENDCOLLECTIVE ;  /* 0x000000000000791b */ /* 0x023fe20003800000 */
.L_x_4032:
[----:B------:R-:W-:Y:S01]  /*4760*/  MOV R159, R148 ;  /* 0x00000094009f7202 */ /* 0x000fe20000000f00 */
[----:B------:R-:W-:-:S07]  /*4770*/  IMAD.MOV.U32 R149, RZ, RZ, R197 ;  /* 0x000000ffff957224 */ /* 0x000fce00078e00c5 */
[----:B------:R-:W-:Y:S05]  /*4780*/  WARPSYNC.COLLECTIVE R158, `(.L_x_4033) ;  /* 0x000000009e087348 */ /* 0x000fea0003c00000 */
[----:B------:R0:W1:Y:S02]  /*4790*/  SHFL.DOWN P1, R197, R159, R160, R161 ;  /* 0x080000a09fc57389 */ /* 0x00006400000200a1 */
[----:B01----:R-:W-:Y:S01]  /*47a0*/  ENDCOLLECTIVE ;  /* 0x000000000000791b */ /* 0x003fe20003800000 */
.L_x_4033:
[----:B------:R-:W-:-:S05]  /*47b0*/  FADD.FTZ R149, R149, R150 ;  /* 0x0000009695957221 */ /* 0x000fca0000010000 */
[----:B------:R-:W-:Y:S01]  /*47c0*/  MOV R159, R149 ;  /* 0x00000095009f7202 */ /* 0x000fe20000000f00 */
[----:B------:R-:W-:Y:S02]  /*47d0*/  IMAD.MOV.U32 R160, RZ, RZ, 0x8 ;  /* 0x00000008ffa07424 */ /* 0x000fe400078e00ff */
[----:B------:R-:W-:-:S07]  /*47e0*/  IMAD.MOV.U32 R153, RZ, RZ, R197 ;  /* 0x000000ffff997224 */ /* 0x000fce00078e00c5 */
[----:B------:R-:W-:Y:S05]  /*47f0*/  WARPSYNC.COLLECTIVE R158, `(.L_x_4034) ;  /* 0x000000009e087348 */ /* 0x000fea0003c00000 */
[----:B------:R0:W1:Y:S02]  /*4800*/  SHFL.DOWN P1, R197, R159, R160, R161 ;  /* 0x080000a09fc57389 */ /* 0x00006400000200a1 */
[----:B01----:R-:W-:Y:S01]  /*4810*/  ENDCOLLECTIVE ;  /* 0x000000000000791b */ /* 0x003fe20003800000 */
.L_x_4034:
[----:B------:R-:W-:-:S04]  /*4820*/  FADD.FTZ R153, R153, R148 ;  /* 0x0000009499997221 */ /* 0x000fc80000010000 */
[----:B------:R-:W-:Y:S01]  /*4830*/  IMAD.MOV.U32 R159, RZ, RZ, R153 ;  /* 0x000000ffff9f7224 */ /* 0x000fe200078e0099 */
[----:B------:R-:W-:-:S07]  /*4840*/  MOV R154, R197 ;  /* 0x000000c5009a7202 */ /* 0x000fce0000000f00 */
[----:B------:R-:W-:Y:S05]  /*4850*/  WARPSYNC.COLLECTIVE R158, `(.L_x_4035) ;  /* 0x000000009e087348 */ /* 0x000fea0003c00000 */
[----:B------:R0:W1:Y:S02]  /*4860*/  SHFL.DOWN P1, R197, R159, R160, R161 ;  /* 0x080000a09fc57389 */ /* 0x00006400000200a1 */
[----:B01----:R-:W-:Y:S01]  /*4870*/  ENDCOLLECTIVE ;  /* 0x000000000000791b */ /* 0x003fe20003800000 */
.L_x_4035:
[----:B------:R-:W-:Y:S01]  /*4880*/  FADD.FTZ R154, R149, R154 ;  /* 0x0000009a959a7221 */ /* 0x000fe20000010000 */
[----:B------:R-:W-:-:S03]  /*4890*/  HFMA2.MMA R160, -RZ, RZ, 0, 2.384185791015625e-07 ;  /* 0x00000004ffa07435 */ /* 0x000fc600000001ff */
[----:B------:R-:W-:Y:S01]  /*48a0*/  IMAD.MOV.U32 R159, RZ, RZ, R154 ;  /* 0x000000ffff9f7224 */ /* 0x000fe200078e009a */
[----:B------:R-:W-:-:S07]  /*48b0*/  MOV R156, R197 ;  /* 0x000000c5009c7202 */ /* 0x000fce0000000f00 */
[----:B------:R-:W-:Y:S05]  /*48c0*/  WARPSYNC.COLLECTIVE R158, `(.L_x_4036) ;  /* 0x000000009e087348 */ /* 0x000fea0003c00000 */
[----:B------:R0:W1:Y:S02]  /*48d0*/  SHFL.DOWN P1, R197, R159, R160, R161 ;  /* 0x080000a09fc57389 */ /* 0x00006400000200a1 */
[----:B01----:R-:W-:Y:S01]  /*48e0*/  ENDCOLLECTIVE ;  /* 0x000000000000791b */ /* 0x003fe20003800000 */
.L_x_4036:
[----:B------:R-:W-:-:S05]  /*48f0*/  FADD.FTZ R156, R153, R156 ;  /* 0x0000009c999c7221 */ /* 0x000fca0000010000 */
[----:B------:R-:W-:Y:S01]  /*4900*/  MOV R159, R156 ;  /* 0x0000009c009f7202 */ /* 0x000fe20000000f00 */
[----:B------:R-:W-:-:S07]  /*4910*/  IMAD.MOV.U32 R155, RZ, RZ, R197 ;  /* 0x000000ffff9b7224 */ /* 0x000fce00078e00c5 */
[----:B------:R-:W-:Y:S05]  /*4920*/  WARPSYNC.COLLECTIVE R158, `(.L_x_4037) ;  /* 0x000000009e087348 */ /* 0x000fea0003c00000 */
[----:B------:R0:W1:Y:S02]  /*4930*/  SHFL.DOWN P1, R197, R159, R160, R161 ;  /* 0x080000a09fc57389 */ /* 0x00006400000200a1 */
[----:B01----:R-:W-:Y:S01]  /*4940*/  ENDCOLLECTIVE ;  /* 0x000000000000791b */ /* 0x003fe20003800000 */
.L_x_4037:
[----:B------:R-:W-:-:S05]  /*4950*/  FADD.FTZ R155, R154, R155 ;  /* 0x0000009b9a9b7221 */ /* 0x000fca0000010000 */
[----:B------:R-:W-:Y:S01]  /*4960*/  MOV R159, R155 ;  /* 0x0000009b009f7202 */ /* 0x000fe20000000f00 */
[----:B------:R-:W-:Y:S02]  /*4970*/  IMAD.MOV.U32 R160, RZ, RZ, 0x2 ;  /* 0x00000002ffa07424 */ /* 0x000fe400078e00ff */
[----:B------:R-:W-:-:S07]  /*4980*/  IMAD.MOV.U32 R157, RZ, RZ, R197 ;  /* 0x000000ffff9d7224 */ /* 0x000fce00078e00c5 */
[----:B------:R-:W-:Y:S05]  /*4990*/  WARPSYNC.COLLECTIVE R158, `(.L_x_4038) ;  /* 0x000000009e087348 */ /* 0x000fea0003c00000 */
[----:B------:R0:W1:Y:S02]  /*49a0*/  SHFL.DOWN P1, R197, R159, R160, R161 ;  /* 0x080000a09fc57389 */ /* 0x00006400000200a1 */
[----:B01----:R-:W-:Y:S01]  /*49b0*/  ENDCOLLECTIVE ;  /* 0x000000000000791b */ /* 0x003fe20003800000 */
.L_x_4038:
[----:B------:R-:W-:-:S04]  /*49c0*/  FADD.FTZ R157, R156, R157 ;  /* 0x0000009d9c9d7221 */ /* 0x000fc80000010000 */
[----:B------:R-:W-:Y:S01]  /*49d0*/  IMAD.MOV.U32 R159, RZ, RZ, R157 ;  /* 0x000000ffff9f7224 */ /* 0x000fe200078e009d */
[----:B------:R-:W-:-:S07]  /*49e0*/  MOV R148, R197 ;  /* 0x000000c500947202 */ /* 0x000fce0000000f00 */
[----:B------:R-:W-:Y:S05]  /*49f0*/  WARPSYNC.COLLECTIVE R158, `(.L_x_4039) ;  /* 0x000000009e087348 */ /* 0x000fea0003c00000 */
[----:B------:R0:W1:Y:S02]  /*4a00*/  SHFL.DOWN P1, R197, R159, R160, R161 ;  /* 0x080000a09fc57389 */ /* 0x00006400000200a1 */
[----:B01----:R-:W-:Y:S01]  /*4a10*/  ENDCOLLECTIVE ;  /* 0x000000000000791b */ /* 0x003fe20003800000 */
.L_x_4039:
[----:B------:R-:W-:-:S05]  /*4a20*/  FADD.FTZ R196, R155, R148 ;  /* 0x000000949bc47221 */ /* 0x000fca0000010000 */
[----:B------:R-:W-:Y:S01]  /*4a30*/  MOV R159, R196 ;  /* 0x000000c4009f7202 */ /* 0x000fe20000000f00 */
[----:B------:R-:W-:Y:S01]  /*4a40*/  IMAD.MOV.U32 R160, RZ, RZ, 0x1 ;  /* 0x00000001ffa07424 */ /* 0x000fe200078e00ff */
[----:B------:R-:W-:-:S07]  /*4a50*/  MOV R150, R197 ;  /* 0x000000c500967202 */ /* 0x000fce0000000f00 */
[----:B------:R-:W-:Y:S05]  /*4a60*/  WARPSYNC.COLLECTIVE R158, `(.L_x_4040) ;  /* 0x000000009e087348 */ /* 0x000fea0003c00000 */
[----:B------:R0:W1:Y:S02]  /*4a70*/  SHFL.DOWN P1, R197, R159, R160, R161 ;  /* 0x080000a09fc57389 */ /* 0x00006400000200a1 */
[----:B01----:R-:W-:Y:S01]  /*4a80*/  ENDCOLLECTIVE ;  /* 0x000000000000791b */ /* 0x003fe20003800000 */
.L_x_4040:
[----:B------:R-:W-:-:S05]  /*4a90*/  FADD.FTZ R150, R157, R150 ;  /* 0x000000969d967221 */ /* 0x000fca0000010000 */
[----:B------:R-:W-:Y:S02]  /*4aa0*/  MOV R159, R150 ;  /* 0x00000096009f7202 */ /* 0x000fe40000000f00 */
[----:B------:R-:W-:-:S07]  /*4ab0*/  MOV R153, R197 ;  /* 0x000000c500997202 */ /* 0x000fce0000000f00 */
[----:B------:R-:W-:Y:S05]  /*4ac0*/  WARPSYNC.COLLECTIVE R158, `(.L_x_4041) ;  /* 0x000000009e087348 */ /* 0x000fea0003c00000 */
[----:B------:R0:W1:Y:S02]  /*4ad0*/  SHFL.DOWN P1, R197, R159, R160, R161 ;  /* 0x080000a09fc57389 */ /* 0x00006400000200a1 */
[----:B01----:R-:W-:Y:S01]  /*4ae0*/  ENDCOLLECTIVE ;  /* 0x000000000000791b */ /* 0x003fe20003800000 */
.L_x_4041:
[----:B------:R-:W-:Y:S05]  /*4af0*/  BRA `(.L_x_4042) ;  /* 0xffffffd0003c7947 */ /* 0x000fea000383ffff */
.L_x_4043:
        /* <DEDUP_REMOVED lines=16> */
.L_x_11326:


//--------------------- .text._ZN10layer_norm13ln_bwd_kernelINS_13Kernel_traitsI13__nv_bfloat16S2_fS2_fjLj6144ELj1ELj1ELj8ELj16ENS_18Kernel_traits_baseILj6144ES2_S2_fS2_fjLj256EEEEELb1ELb0ELb0ELb0EEEvNS_9BwdParamsE --------------------------
	.section	.text._ZN10layer_norm13ln_bwd_kernelINS_13Kernel_traitsI13__nv_bfloat16S2_fS2_fjLj6144ELj1ELj1ELj8ELj16ENS_18Kernel_traits_baseILj6144ES2_S2_fS2_fjLj256EEEEELb1ELb0ELb0ELb0EEEvNS_9BwdParamsE,"ax",@progbits
	.align	128
        .global         _ZN10layer_norm13ln_bwd_kernelINS_13Kernel_traitsI13__nv_bfloat16S2_fS2_fjLj6144ELj1ELj1ELj8ELj16ENS_18Kernel_traits_baseILj6144ES2_S2_fS2_fjLj256EEEEELb1ELb0ELb0ELb0EEEvNS_9BwdParamsE
        .type           _ZN10layer_norm13ln_bwd_kernelINS_13Kernel_traitsI13__nv_bfloat16S2_fS2_fjLj6144ELj1ELj1ELj8ELj16ENS_18Kernel_traits_baseILj6144ES2_S2_fS2_fjLj256EEEEELb1ELb0ELb0ELb0EEEvNS_9BwdParamsE,@function
        .size           _ZN10layer_norm13ln_bwd_kernelINS_13Kernel_traitsI13__nv_bfloat16S2_fS2_fjLj6144ELj1ELj1ELj8ELj16ENS_18Kernel_traits_baseILj6144ES2_S2_fS2_fjLj256EEEEELb1ELb0ELb0ELb0EEEvNS_9BwdParamsE,(.L_x_11327 - _ZN10layer_norm13ln_bwd_kernelINS_13Kernel_traitsI13__nv_bfloat16S2_fS2_fjLj6144ELj1ELj1ELj8ELj16ENS_18Kernel_traits_baseILj6144ES2_S2_fS2_fjLj256EEEEELb1ELb0ELb0ELb0EEEvNS_9BwdParamsE)
        .other          _ZN10layer_norm13ln_bwd_kernelINS_13Kernel_traitsI13__nv_bfloat16S2_fS2_fjLj6144ELj1ELj1ELj8ELj16ENS_18Kernel_traits_baseILj6144ES2_S2_fS2_fjLj256EEEEELb1ELb0ELb0ELb0EEEvNS_9BwdParamsE,@"STO_CUDA_ENTRY STV_DEFAULT"
_ZN10layer_norm13ln_bwd_kernelINS_13Kernel_traitsI13__nv_bfloat16S2_fS2_fjLj6144ELj1ELj1ELj8ELj16ENS_18Kernel_traits_baseILj6144ES2_S2_fS2_fjLj256EEEEELb1ELb0ELb0ELb0EEEvNS_9BwdParamsE:
.text._ZN10layer_norm13ln_bwd_kernelINS_13Kernel_traitsI13__nv_bfloat16S2_fS2_fjLj6144ELj1ELj1ELj8ELj16ENS_18Kernel_traits_baseILj6144ES2_S2_fS2_fjLj256EEEEELb1ELb0ELb0ELb0EEEvNS_9BwdParamsE:
        /* <DEDUP_REMOVED lines=27> */
[----:B0-----:R-:W-:Y:S01]  /*01b0*/  @P3 IMAD.WIDE.U32 R2, R11, 0x10, R2 ;  /* 0x000000100b023825 */ /* 0x001fe200078e0002 */
[----:B-1----:R-:W-:-:S02]  /*01c0*/  LEA.HI R116, R181, UR6, RZ, 0x18 ;  /* 0x00000006b5747c11 */ /* 0x002fc4000f8fc0ff */
[----:B------:R-:W-:Y:S02]  /*01d0*/  @P3 LOP3.LUT R11, R11, 0x100, RZ, 0xfc, !PT ;  /* 0x000001000b0b3812 */ /* 0x000fe400078efcff */
[----:B------:R-:W5:Y:S01]  /*01e0*/  @P3 LDG.E.128 R52, desc[UR4][R2.64] ;  /* 0x0000000402343981 */ /* 0x000f62000c1e1d00 */
[----:B------:R-:W-:Y:S02]  /*01f0*/  ISETP.GE.AND P0, PT, R116, UR7, PT ;  /* 0x0000000774007c0c */ /* 0x000fe4000bf06270 */
[C---:B--2---:R-:W-:Y:S01]  /*0200*/  @P2 IMAD.WIDE.U32 R6, R11.reuse, 0x10, R4 ;  /* 0x000000100b062825 */ /* 0x044fe200078e0004 */
[----:B------:R-:W-:Y:S02]  /*0210*/  @P2 IADD3 R11, R11, 0x100, RZ ;  /* 0x000001000b0b2810 */ /* 0x000fe40007ffe0ff */
[----:B------:R-:W-:Y:S02]  /*0220*/  CS2R R48, SRZ ;  /* 0x0000000000307805 */ /* 0x000fe4000001ff00 */
[----:B------:R-:W-:-:S02]  /*0230*/  CS2R R50, SRZ ;  /* 0x0000000000327805 */ /* 0x000fc4000001ff00 */
[----:B------:R-:W-:Y:S01]  /*0240*/  CS2R R44, SRZ ;  /* 0x00000000002c7805 */ /* 0x000fe2000001ff00 */
[----:B------:R-:W5:Y:S01]  /*0250*/  @P2 LDG.E.128 R56, desc[UR4][R6.64] ;  /* 0x0000000406382981 */ /* 0x000f62000c1e1d00 */
[----:B---3--:R-:W-:Y:S01]  /*0260*/  @P1 IMAD.WIDE.U32 R4, R11, 0x10, R8 ;  /* 0x000000100b041825 */ /* 0x008fe200078e0008 */
        /* <DEDUP_REMOVED lines=65> */
.L_x_4058:
[----:B012---:R-:W0:Y:S01]  /*0680*/  @P0 LDC.64 R88, c[0x0][0x270] ;  /* 0x00009c00ff580b82 */ /* 0x007e220000000a00 */
[----:B------:R-:W-:-:S07]  /*0690*/  SHF.R.S32.HI R86, RZ, 0x1f, R116 ;  /* 0x0000001fff567819 */ /* 0x000fce0000011474 */
[----:B------:R-:W1:Y:S01]  /*06a0*/  LDC.64 R84, c[0x0][0x250] ;  /* 0x00009400ff547b82 */ /* 0x000e620000000a00 */
[----:B0-----:R-:W-:-:S04]  /*06b0*/  @P0 LEA R88, P4, R116, R88, 0x1 ;  /* 0x0000005874580211 */ /* 0x001fc800078808ff */
[----:B------:R-:W-:-:S03]  /*06c0*/  @P0 LEA.HI.X R89, R116, R89, R86, 0x1, P4 ;  /* 0x0000005974590211 */ /* 0x000fc600020f0c56 */
[----:B------:R-:W0:Y:S01]  /*06d0*/  LDC.64 R86, c[0x0][0x258] ;  /* 0x00009600ff567b82 */ /* 0x000e220000000a00 */
[C---:B-1----:R-:W-:Y:S01]  /*06e0*/  IMAD.WIDE R84, R116.reuse, 0x4, R84 ;  /* 0x0000000474547825 */ /* 0x042fe200078e0254 */
[----:B------:R-:W5:Y:S05]  /*06f0*/  @P0 LDG.E.U16 R97, desc[UR4][R88.64] ;  /* 0x0000000458610981 */ /* 0x000f6a000c1e1500 */
[----:B------:R1:W2:Y:S01]  /*0700*/  LDG.E R84, desc[UR4][R84.64] ;  /* 0x0000000454547981 */ /* 0x0002a2000c1e1900 */
        /* <DEDUP_REMOVED lines=8> */
[----:B------:R-:W-:Y:S02]  /*0790*/  ISETP.NE.AND P5, PT, R179, RZ, PT ;  /* 0x000000ffb300720c */ /* 0x000fe40003fa5270 */
[----:B------:R-:W-:Y:S02]  /*07a0*/  LEA.HI.SX32 R133, R90, R129, 0x1d ;  /* 0x000000815a857211 */ /* 0x000fe400078feaff */
[----:B------:R-:W-:Y:S02]  /*07b0*/  MOV R99, RZ ;  /* 0x000000ff00637202 */ /* 0x000fe40000000f00 */
[----:B------:R-:W-:Y:S02]  /*07c0*/  MOV R182, RZ ;  /* 0x000000ff00b67202 */ /* 0x000fe40000000f00 */
[----:B-1----:R-:W-:-:S02]  /*07d0*/  P2R R85, PR, RZ, 0x20 ;  /* 0x00000020ff557803 */ /* 0x002fc40000000000 */
[----:B------:R-:W-:Y:S02]  /*07e0*/  MOV R183, R133 ;  /* 0x0000008500b77202 */ /* 0x000fe40000000f00 */
[----:B--2---:R-:W-:Y:S01]  /*07f0*/  FSEL R98, R84, RZ, !P5 ;  /* 0x000000ff54627208 */ /* 0x004fe20006800000 */
[----:B0-----:R-:W-:Y:S06]  /*0800*/  @!P3 BRA `(.L_x_4046) ;  /* 0x000000040054b947 */ /* 0x001fec0003800000 */
        /* <DEDUP_REMOVED lines=10> */
[C---:B------:R-:W-:Y:S02]  /*08b0*/  @P4 LEA.HI.X R135, R133.reuse, UR9, RZ, 0x5, P5 ;  /* 0x0000000985874c11 */ /* 0x040fe4000a8f2cff */
[----:B------:R-:W-:-:S03]  /*08c0*/  LEA R100, P5, R133, UR12, 0x3 ;  /* 0x0000000c85647c11 */ /* 0x000fc6000f8a18ff */
[----:B------:R-:W5:Y:S01]  /*08d0*/  @P4 LDG.E.128 R52, desc[UR4][R134.64] ;  /* 0x0000000486344981 */ /* 0x000f62000c1e1d00 */
[----:B------:R-:W-:-:S03]  /*08e0*/  LEA.HI.X R101, R133, UR13, RZ, 0x3, P5 ;  /* 0x0000000d85657c11 */ /* 0x000fc6000a8f1cff */
[----:B------:R0:W5:Y:S04]  /*08f0*/  @P4 LDG.E.128 R56, desc[UR4][R134.64+0x10] ;  /* 0x0000100486384981 */ /* 0x000168000c1e1d00 */
[----:B------:R-:W5:Y:S01]  /*0900*/  LDG.E.64 R100, desc[UR4][R100.64] ;  /* 0x0000000464647981 */ /* 0x000f62000c1e1b00 */
[C---:B--2---:R-:W-:Y:S01]  /*0910*/  FADD.FTZ R3, -R98.reuse, R88 ;  /* 0x0000005862037221 */ /* 0x044fe20000010100 */
[C---:B------:R-:W-:Y:S01]  /*0920*/  FADD.FTZ R99, -R98.reuse, R89 ;  /* 0x0000005962637221 */ /* 0x040fe20000010100 */
[----:B-1----:R-:W-:-:S04]  /*0930*/  FADD.FTZ R137, -R98, R90 ;  /* 0x0000005a62897221 */ /* 0x002fc80000010100 */
[C---:B0----5:R-:W-:Y:S01]  /*0940*/  FMUL.FTZ R135, R130.reuse, R137 ;  /* 0x0000008982877220 */ /* 0x061fe20000410000 */
[----:B------:R-:W-:Y:S01]  /*0950*/  FMUL.FTZ R3, R130, R3 ;  /* 0x0000000382037220 */ /* 0x000fe20000410000 */
[----:B---3--:R-:W-:Y:S01]  /*0960*/  FADD.FTZ R143, -R98, R85 ;  /* 0x00000055628f7221 */ /* 0x008fe20000010100 */
[C---:B----4-:R-:W-:Y:S02]  /*0970*/  PRMT R88, R92.reuse, 0x7632, R88 ;  /* 0x000076325c587816 */ /* 0x050fe40000000058 */
[----:B------:R-:W-:Y:S02]  /*0980*/  SHF.L.U32 R89, R92, 0x10, RZ ;  /* 0x000000105c597819 */ /* 0x000fe400000006ff */
[C---:B------:R-:W-:Y:S02]  /*0990*/  PRMT R92, R94.reuse, 0x7632, R92 ;  /* 0x000076325e5c7816 */ /* 0x040fe4000000005c */
[----:B------:R-:W-:Y:S02]  /*09a0*/  SHF.L.U32 R139, R94, 0x10, RZ ;  /* 0x000000105e8b7819 */ /* 0x000fe400000006ff */
[----:B------:R-:W-:-:S02]  /*09b0*/  PRMT R94, R95, 0x7632, R94 ;  /* 0x000076325f5e7816 */ /* 0x000fc4000000005e */
[----:B------:R-:W-:Y:S01]  /*09c0*/  SHF.L.U32 R144, R95, 0x10, RZ ;  /* 0x000000105f907819 */ /* 0x000fe200000006ff */
[----:B------:R-:W-:Y:S01]  /*09d0*/  FADD.FTZ R95, -R98, R84 ;  /* 0x00000054625f7221 */ /* 0x000fe20000010100 */
[----:B------:R-:W-:Y:S01]  /*09e0*/  SHF.L.U32 R88, R88, 0x10, RZ ;  /* 0x0000001058587819 */ /* 0x000fe200000006ff */
[----:B------:R-:W-:Y:S02]  /*09f0*/  FMUL.FTZ R132, R128, R89 ;  /* 0x0000005980847220 */ /* 0x000fe40000410000 */
[----:B------:R-:W-:Y:S01]  /*0a00*/  FMUL.FTZ R137, R130, R95 ;  /* 0x0000005f82897220 */ /* 0x000fe20000410000 */
[----:B------:R-:W-:Y:S01]  /*0a10*/  PRMT R90, R93, 0x7632, R90 ;  /* 0x000076325d5a7816 */ /* 0x000fe2000000005a */
[----:B------:R-:W-:Y:S01]  /*0a20*/  FADD.FTZ R20, R20, R139 ;  /* 0x0000008b14147221 */ /* 0x000fe20000010000 */
[-C--:B------:R-:W-:Y:S01]  /*0a30*/  FMUL.FTZ R136, R126, R139.reuse ;  /* 0x0000008b7e887220 */ /* 0x080fe20000410000 */
[----:B------:R-:W-:Y:S01]  /*0a40*/  FFMA.FTZ R44, R137, R139, R44 ;  /* 0x0000008b892c7223 */ /* 0x000fe2000001002c */
[----:B------:R-:W-:Y:S01]  /*0a50*/  SHF.L.U32 R93, R93, 0x10, RZ ;  /* 0x000000105d5d7819 */ /* 0x000fe200000006ff */
[----:B------:R-:W-:Y:S01]  /*0a60*/  FMUL.FTZ R139, R115, R88 ;  /* 0x00000058738b7220 */ /* 0x000fe20000410000 */
[----:B------:R-:W-:Y:S01]  /*0a70*/  FADD.FTZ R84, RZ, R132 ;  /* 0x00000084ff547221 */ /* 0x000fe20000010000 */
[----:B------:R-:W-:Y:S01]  /*0a80*/  FMUL.FTZ R138, R130, R99 ;  /* 0x00000063828a7220 */ /* 0x000fe20000410000 */
[----:B------:R-:W-:Y:S01]  /*0a90*/  FFMA.FTZ R85, R3, R132, RZ ;  /* 0x0000008403557223 */ /* 0x000fe200000100ff */
[----:B------:R-:W-:Y:S01]  /*0aa0*/  FADD.FTZ R183, -R98, R87 ;  /* 0x0000005762b77221 */ /* 0x000fe20000010100 */
[----:B------:R-:W-:Y:S01]  /*0ab0*/  SHF.L.U32 R90, R90, 0x10, RZ ;  /* 0x000000105a5a7819 */ /* 0x000fe200000006ff */
[----:B------:R-:W-:Y:S01]  /*0ac0*/  FADD.FTZ R87, R84, R139 ;  /* 0x0000008b54577221 */ /* 0x000fe20000010000 */
[----:B------:R-:W-:Y:S01]  /*0ad0*/  FADD.FTZ R91, -R98, R91 ;  /* 0x0000005b625b7221 */ /* 0x000fe20000010100 */
        /* <DEDUP_REMOVED lines=37> */
[----:B------:R-:W-:Y:S01]  /*0d30*/  IADD3 R183, R133, 0x100, RZ ;  /* 0x0000010085b77810 */ /* 0x000fe20007ffe0ff */
[----:B------:R-:W-:Y:S01]  /*0d40*/  FADD.FTZ R99, R87, R146 ;  /* 0x0000009257637221 */ /* 0x000fe20000010000 */
[----:B------:R-:W-:-:S07]  /*0d50*/  FFMA.FTZ R182, R148, R146, R85 ;  /* 0x0000009294b67223 */ /* 0x000fce0000010055 */
.L_x_4046:
[----:B------:R-:W-:Y:S05]  /*0d60*/  BSYNC B0 ;  /* 0x0000000000007941 */ /* 0x000fea0003800000 */
.L_x_4045:
[----:B------:R-:W-:Y:S04]  /*0d70*/  BSSY B0, `(.L_x_4047) ;  /* 0x0000057000007945 */ /* 0x000fe80003800000 */
[----:B------:R-:W-:Y:S05]  /*0d80*/  @!P2 BRA `(.L_x_4048) ;  /* 0x000000040054a947 */ /* 0x000fea0003800000 */
[----:B------:R-:W0:Y:S01]  /*0d90*/  LDC.64 R88, c[0x0][0x2b8] ;  /* 0x0000ae00ff587b82 */ /* 0x000e220000000a00 */
[----:B------:R-:W-:-:S04]  /*0da0*/  LEA R152, P4, R183, UR10, 0x5 ;  /* 0x0000000ab7987c11 */ /* 0x000fc8000f8828ff */
[----:B------:R-:W-:-:S05]  /*0db0*/  LEA.HI.X R153, R183, UR11, RZ, 0x5, P4 ;  /* 0x0000000bb7997c11 */ /* 0x000fca000a0f2cff */
[----:B------:R-:W2:Y:S01]  /*0dc0*/  LDG.E.128 R84, desc[UR4][R152.64] ;  /* 0x0000000498547981 */ /* 0x000ea2000c1e1d00 */
[----:B0-----:R-:W-:Y:S01]  /*0dd0*/  IMAD.WIDE.U32 R88, R183, 0x10, R88 ;  /* 0x00000010b7587825 */ /* 0x001fe200078e0058 */
[----:B------:R-:W-:Y:S02]  /*0de0*/  ISETP.NE.U32.AND P4, PT, RZ, UR8, PT ;  /* 0x00000008ff007c0c */ /* 0x000fe4000bf85070 */
[----:B------:R0:W3:Y:S04]  /*0df0*/  LDG.E.128 R92, desc[UR4][R152.64+0x10] ;  /* 0x00001004985c7981 */ /* 0x0000e8000c1e1d00 */
[----:B------:R-:W4:Y:S01]  /*0e00*/  LDG.E.128 R88, desc[UR4][R88.64] ;  /* 0x0000000458587981 */ /* 0x000f22000c1e1d00 */
        /* <DEDUP_REMOVED lines=8> */
[----:B------:R-:W-:Y:S01]  /*0e90*/  IADD3 R183, R183, 0x100, RZ ;  /* 0x00000100b7b77810 */ /* 0x000fe20007ffe0ff */
[C---:B--2---:R-:W-:Y:S01]  /*0ea0*/  FADD.FTZ R147, -R98.reuse, R84 ;  /* 0x0000005462937221 */ /* 0x044fe20000010100 */
[C---:B0-----:R-:W-:Y:S01]  /*0eb0*/  FADD.FTZ R153, -R98.reuse, R85 ;  /* 0x0000005562997221 */ /* 0x041fe20000010100 */
[C---:B------:R-:W-:Y:S01]  /*0ec0*/  FADD.FTZ R155, -R98.reuse, R87 ;  /* 0x00000057629b7221 */ /* 0x040fe20000010100 */
[----:B------:R-:W-:Y:S01]  /*0ed0*/  FADD.FTZ R149, -R98, R86 ;  /* 0x0000005662957221 */ /* 0x000fe20000010100 */
[C---:B-----5:R-:W-:Y:S01]  /*0ee0*/  FMUL.FTZ R147, R130.reuse, R147 ;  /* 0x0000009382937220 */ /* 0x060fe20000410000 */
[C---:B------:R-:W-:Y:S01]  /*0ef0*/  FMUL.FTZ R156, R130.reuse, R153 ;  /* 0x00000099829c7220 */ /* 0x040fe20000410000 */
[----:B------:R-:W-:Y:S01]  /*0f00*/  FMUL.FTZ R158, R130, R155 ;  /* 0x0000009b829e7220 */ /* 0x000fe20000410000 */
[----:B----4-:R-:W-:-:S02]  /*0f10*/  PRMT R84, R88, 0x7632, R84 ;  /* 0x0000763258547816 */ /* 0x010fc40000000054 */
[----:B------:R-:W-:Y:S02]  /*0f20*/  SHF.L.U32 R85, R88, 0x10, RZ ;  /* 0x0000001058557819 */ /* 0x000fe400000006ff */
[----:B------:R-:W-:Y:S02]  /*0f30*/  PRMT R87, R89, 0x7632, R87 ;  /* 0x0000763259577816 */ /* 0x000fe40000000057 */
[----:B------:R-:W-:Y:S01]  /*0f40*/  SHF.L.U32 R86, R84, 0x10, RZ ;  /* 0x0000001054567819 */ /* 0x000fe200000006ff */
[-C--:B-1----:R-:W-:Y:S01]  /*0f50*/  FMUL.FTZ R150, R124, R85.reuse ;  /* 0x000000557c967220 */ /* 0x082fe20000410000 */
[----:B------:R-:W-:Y:S01]  /*0f60*/  SHF.L.U32 R87, R87, 0x10, RZ ;  /* 0x0000001057577819 */ /* 0x000fe200000006ff */
[----:B------:R-:W-:Y:S01]  /*0f70*/  FADD.FTZ R16, R16, R85 ;  /* 0x0000005510107221 */ /* 0x000fe20000010000 */
[----:B------:R-:W-:Y:S01]  /*0f80*/  SHF.L.U32 R89, R89, 0x10, RZ ;  /* 0x0000001059597819 */ /* 0x000fe200000006ff */
[----:B------:R-:W-:Y:S01]  /*0f90*/  FFMA.FTZ R40, R147, R85, R40 ;  /* 0x0000005593287223 */ /* 0x000fe20000010028 */
[----:B------:R-:W-:Y:S01]  /*0fa0*/  FADD.FTZ R84, R99, R150 ;  /* 0x0000009663547221 */ /* 0x000fe20000010000 */
[----:B------:R-:W-:Y:S01]  /*0fb0*/  FMUL.FTZ R153, R111, R86 ;  /* 0x000000566f997220 */ /* 0x000fe20000410000 */
[----:B------:R-:W-:Y:S01]  /*0fc0*/  FFMA.FTZ R85, R147, R150, R182 ;  /* 0x0000009693557223 */ /* 0x000fe200000100b6 */
[----:B------:R-:W-:Y:S01]  /*0fd0*/  FADD.FTZ R19, R19, R87 ;  /* 0x0000005713137221 */ /* 0x000fe20000010000 */
[-C--:B------:R-:W-:Y:S01]  /*0fe0*/  FFMA.FTZ R43, R158, R87.reuse, R43 ;  /* 0x000000579e2b7223 */ /* 0x080fe2000001002b */
[----:B------:R-:W-:Y:S01]  /*0ff0*/  FMUL.FTZ R155, R110, R87 ;  /* 0x000000576e9b7220 */ /* 0x000fe20000410000 */
[----:B------:R-:W-:Y:S01]  /*1000*/  FADD.FTZ R87, R84, R153 ;  /* 0x0000009954577221 */ /* 0x000fe20000010000 */
[----:B------:R-:W-:Y:S01]  /*1010*/  FMUL.FTZ R149, R130, R149 ;  /* 0x0000009582957220 */ /* 0x000fe20000410000 */
[----:B------:R-:W-:Y:S01]  /*1020*/  FMUL.FTZ R152, R123, R89 ;  /* 0x000000597b987220 */ /* 0x000fe20000410000 */
[----:B------:R-:W-:Y:S01]  /*1030*/  FFMA.FTZ R84, R156, R153, R85 ;  /* 0x000000999c547223 */ /* 0x000fe20000010055 */
[----:B---3--:R-:W-:Y:S01]  /*1040*/  FADD.FTZ R151, -R98, R92 ;  /* 0x0000005c62977221 */ /* 0x008fe20000010100 */
[C---:B------:R-:W-:Y:S01]  /*1050*/  PRMT R88, R90.reuse, 0x7632, R88 ;  /* 0x000076325a587816 */ /* 0x040fe20000000058 */
[----:B------:R-:W-:Y:S01]  /*1060*/  FADD.FTZ R17, R17, R86 ;  /* 0x0000005611117221 */ /* 0x000fe20000010000 */
[----:B------:R-:W-:Y:S01]  /*1070*/  SHF.L.U32 R157, R90, 0x10, RZ ;  /* 0x000000105a9d7819 */ /* 0x000fe200000006ff */
[----:B------:R-:W-:Y:S01]  /*1080*/  FFMA.FTZ R41, R156, R86, R41 ;  /* 0x000000569c297223 */ /* 0x000fe20000010029 */
        /* <DEDUP_REMOVED lines=37> */
.L_x_4048:
[----:B------:R-:W-:Y:S05]  /*12e0*/  BSYNC B0 ;  /* 0x0000000000007941 */ /* 0x000fea0003800000 */
.L_x_4047:
        /* <DEDUP_REMOVED lines=19> */
[C---:B0-----:R-:W-:Y:S01]  /*1420*/  FADD.FTZ R169, -R98.reuse, R85 ;  /* 0x0000005562a97221 */ /* 0x041fe20000010100 */
[----:B------:R-:W-:Y:S02]  /*1430*/  FADD.FTZ R165, -R98, R86 ;  /* 0x0000005662a57221 */ /* 0x000fe40000010100 */
[----:B-----5:R-:W-:Y:S01]  /*1440*/  FMUL.FTZ R163, R130, R163 ;  /* 0x000000a382a37220 */ /* 0x020fe20000410000 */
[----:B------:R-:W-:Y:S01]  /*1450*/  FADD.FTZ R171, -R98, R87 ;  /* 0x0000005762ab7221 */ /* 0x000fe20000010100 */
[----:B------:R-:W-:Y:S01]  /*1460*/  FMUL.FTZ R172, R130, R169 ;  /* 0x000000a982ac7220 */ /* 0x000fe20000410000 */
[----:B----4-:R-:W-:-:S02]  /*1470*/  PRMT R84, R88, 0x7632, R84 ;  /* 0x0000763258547816 */ /* 0x010fc40000000054 */
[----:B------:R-:W-:Y:S02]  /*1480*/  SHF.L.U32 R85, R88, 0x10, RZ ;  /* 0x0000001058557819 */ /* 0x000fe400000006ff */
[----:B------:R-:W-:-:S03]  /*1490*/  SHF.L.U32 R86, R84, 0x10, RZ ;  /* 0x0000001054567819 */ /* 0x000fc600000006ff */
[-C--:B-1----:R-:W-:Y:S01]  /*14a0*/  FMUL.FTZ R166, R120, R85.reuse ;  /* 0x0000005578a67220 */ /* 0x082fe20000410000 */
        /* <DEDUP_REMOVED lines=15> */
[----:B------:R-:W-:Y:S01]  /*15a0*/  FADD.FTZ R93, -R98, R93 ;  /* 0x0000005d625d7221 */ /* 0x000fe20000010100 */
[----:B------:R-:W-:Y:S01]  /*15b0*/  FADD.FTZ R9, R9, R86 ;  /* 0x0000005609097221 */ /* 0x000fe20000010000 */
[----:B------:R-:W-:Y:S01]  /*15c0*/  FFMA.FTZ R33, R172, R86, R33 ;  /* 0x00000056ac217223 */ /* 0x000fe20000010021 */
[----:B------:R-:W-:Y:S01]  /*15d0*/  FMUL.FTZ R174, R130, R171 ;  /* 0x000000ab82ae7220 */ /* 0x000fe20000410000 */
        /* <DEDUP_REMOVED lines=39> */
.L_x_4050:
[----:B------:R-:W-:Y:S05]  /*1850*/  BSYNC B0 ;  /* 0x0000000000007941 */ /* 0x000fea0003800000 */
.L_x_4049:
        /* <DEDUP_REMOVED lines=27> */
.L_x_4073:
        /* <DEDUP_REMOVED lines=39> */
[--C-:B------:R-:W-:Y:S01]  /*1c80*/  FFMA.FTZ R85, R3, R92, R93.reuse ;  /* 0x0000005c03557223 */ /* 0x100fe2000001005d */
[----:B------:R-:W-:Y:S01]  /*1c90*/  MOV R84, R100 ;  /* 0x0000006400547202 */ /* 0x000fe20000000f00 */
[-C--:B------:R-:W-:Y:S01]  /*1ca0*/  FFMA.FTZ R86, R140, R92.reuse, R93 ;  /* 0x0000005c8c567223 */ /* 0x080fe2000001005d */
[----:B------:R-:W-:Y:S01]  /*1cb0*/  ISETP.NE.AND.EX P5, PT, RZ, UR9, PT, P5 ;  /* 0x00000009ff007c0c */ /* 0x000fe2000bfa5350 */
[----:B------:R-:W-:Y:S01]  /*1cc0*/  FADD.FTZ R85, R132, -R85 ;  /* 0x8000005584557221 */ /* 0x000fe20000010000 */
[----:B------:R-:W-:Y:S01]  /*1cd0*/  LOP3.LUT P6, RZ, R84, 0xff, RZ, 0xc0, !PT ;  /* 0x000000ff54ff7812 */ /* 0x000fe200078cc0ff */
[-CC-:B------:R-:W-:Y:S01]  /*1ce0*/  FFMA.FTZ R84, R138, R92.reuse, R93.reuse ;  /* 0x0000005c8a547223 */ /* 0x180fe2000001005d */
[-CC-:B------:R-:W-:Y:S01]  /*1cf0*/  FFMA.FTZ R89, R135, R92.reuse, R93.reuse ;  /* 0x0000005c87597223 */ /* 0x180fe2000001005d */
[----:B------:R-:W-:Y:S01]  /*1d00*/  FMUL.FTZ R85, R130, R85 ;  /* 0x0000005582557220 */ /* 0x000fe20000410000 */
[----:B------:R-:W-:Y:S01]  /*1d10*/  FADD.FTZ R91, R141, -R86 ;  /* 0x800000568d5b7221 */ /* 0x000fe20000010000 */
[----:B------:R-:W-:Y:S01]  /*1d20*/  FADD.FTZ R87, R139, -R84 ;  /* 0x800000548b577221 */ /* 0x000fe20000010000 */
[----:B------:R-:W-:Y:S01]  /*1d30*/  FFMA.FTZ R95, R137, R92, R93 ;  /* 0x0000005c895f7223 */ /* 0x000fe2000001005d */
[----:B------:R-:W-:Y:S01]  /*1d40*/  FADD.FTZ R89, R134, -R89 ;  /* 0x8000005986597221 */ /* 0x000fe20000010000 */
[C---:B------:R-:W-:Y:S01]  /*1d50*/  FMUL.FTZ R96, R130.reuse, R91 ;  /* 0x0000005b82607220 */ /* 0x040fe20000410000 */
[----:B------:R-:W-:Y:S01]  /*1d60*/  FMUL.FTZ R86, R130, R87 ;  /* 0x0000005782567220 */ /* 0x000fe20000410000 */
[----:B------:R-:W-:Y:S01]  /*1d70*/  FADD.FTZ R97, R136, -R95 ;  /* 0x8000005f88617221 */ /* 0x000fe20000010000 */
[----:B------:R-:W-:Y:S01]  /*1d80*/  @P5 FADD.FTZ R85, R52, R85 ;  /* 0x0000005534555221 */ /* 0x000fe20000010000 */
[----:B------:R-:W-:Y:S01]  /*1d90*/  FMUL.FTZ R95, R130, R89 ;  /* 0x00000059825f7220 */ /* 0x000fe20000410000 */
[----:B------:R-:W-:Y:S01]  /*1da0*/  @P5 FADD.FTZ R86, R53, R86 ;  /* 0x0000005635565221 */ /* 0x000fe20000010000 */
[----:B------:R-:W-:Y:S01]  /*1db0*/  @P5 FADD.FTZ R96, R55, R96 ;  /* 0x0000006037605221 */ /* 0x000fe20000010000 */
[-C--:B------:R-:W-:Y:S01]  /*1dc0*/  FMUL.FTZ R84, R85, R184.reuse ;  /* 0x000000b855547220 */ /* 0x080fe20000410000 */
[----:B------:R-:W-:Y:S01]  /*1dd0*/  @P5 FADD.FTZ R95, R54, R95 ;  /* 0x0000005f365f5221 */ /* 0x000fe20000010000 */
[-C--:B------:R-:W-:Y:S01]  /*1de0*/  FMUL.FTZ R87, R86, R184.reuse ;  /* 0x000000b856577220 */ /* 0x080fe20000410000 */
[----:B------:R-:W-:Y:S01]  /*1df0*/  FMUL.FTZ R99, R130, R97 ;  /* 0x0000006182637220 */ /* 0x000fe20000410000 */
[----:B------:R-:W-:Y:S01]  /*1e00*/  FMUL.FTZ R84, R84, UR15 ;  /* 0x0000000f54547c20 */ /* 0x000fe20008410000 */
[-C--:B------:R-:W-:Y:S01]  /*1e10*/  FMUL.FTZ R88, R95, R184.reuse ;  /* 0x000000b85f587220 */ /* 0x080fe20000410000 */
[----:B------:R-:W-:Y:S01]  /*1e20*/  FMUL.FTZ R87, R87, UR15 ;  /* 0x0000000f57577c20 */ /* 0x000fe20008410000 */
[-C--:B------:R-:W-:Y:S01]  /*1e30*/  FMUL.FTZ R89, R96, R184.reuse ;  /* 0x000000b860597220 */ /* 0x080fe20000410000 */
[----:B------:R-:W-:Y:S01]  /*1e40*/  @P5 FADD.FTZ R99, R56, R99 ;  /* 0x0000006338635221 */ /* 0x000fe20000010000 */
[----:B------:R-:W-:Y:S01]  /*1e50*/  FSEL R84, R84, RZ, P6 ;  /* 0x000000ff54547208 */ /* 0x000fe20003000000 */
[----:B------:R-:W-:Y:S01]  /*1e60*/  FMUL.FTZ R88, R88, UR15 ;  /* 0x0000000f58587c20 */ /* 0x000fe20008410000 */
[----:B------:R-:W-:Y:S01]  /*1e70*/  LOP3.LUT P6, RZ, R100, 0xff00, RZ, 0xc0, !PT ;  /* 0x0000ff0064ff7812 */ /* 0x000fe200078cc0ff */
[----:B------:R-:W-:Y:S01]  /*1e80*/  FMUL.FTZ R89, R89, UR15 ;  /* 0x0000000f59597c20 */ /* 0x000fe20008410000 */
[----:B------:R-:W-:Y:S01]  /*1e90*/  FMUL.FTZ R90, R99, R184 ;  /* 0x000000b8635a7220 */ /* 0x000fe20000410000 */
[----:B------:R-:W-:Y:S01]  /*1ea0*/  FFMA.FTZ R183, R148, R92, R93 ;  /* 0x0000005c94b77223 */ /* 0x000fe2000001005d */
[----:B------:R-:W-:-:S02]  /*1eb0*/  FSEL R87, R87, RZ, P6 ;  /* 0x000000ff57577208 */ /* 0x000fc40003000000 */
[----:B------:R-:W-:Y:S01]  /*1ec0*/  LOP3.LUT P6, RZ, R100, 0xff0000, RZ, 0xc0, !PT ;  /* 0x00ff000064ff7812 */ /* 0x000fe200078cc0ff */
[----:B------:R-:W-:Y:S01]  /*1ed0*/  FMUL.FTZ R90, R90, UR15 ;  /* 0x0000000f5a5a7c20 */ /* 0x000fe20008410000 */
[----:B------:R-:W-:Y:S02]  /*1ee0*/  F2FP.BF16.F32.PACK_AB R84, R87, R84 ;  /* 0x000000545754723e */ /* 0x000fe400000010ff */
[----:B------:R-:W-:Y:S01]  /*1ef0*/  FSEL R94, R88, RZ, P6 ;  /* 0x000000ff585e7208 */ /* 0x000fe20003000000 */
[----:B------:R-:W-:Y:S01]  /*1f00*/  FFMA.FTZ R88, R142, R92, R93 ;  /* 0x0000005c8e587223 */ /* 0x000fe2000001005d */
[----:B------:R-:W-:-:S04]  /*1f10*/  LOP3.LUT P6, RZ, R100, 0xff000000, RZ, 0xc0, !PT ;  /* 0xff00000064ff7812 */ /* 0x000fc800078cc0ff */
[----:B------:R-:W-:Y:S01]  /*1f20*/  FSEL R97, R89, RZ, P6 ;  /* 0x000000ff59617208 */ /* 0x000fe20003000000 */
[----:B------:R-:W-:Y:S01]  /*1f30*/  FFMA.FTZ R89, R143, R92, R93 ;  /* 0x0000005c8f597223 */ /* 0x000fe2000001005d */
[----:B------:R-:W-:-:S03]  /*1f40*/  LOP3.LUT P6, RZ, R101, 0xff, RZ, 0xc0, !PT ;  /* 0x000000ff65ff7812 */ /* 0x000fc600078cc0ff */
[----:B------:R-:W-:Y:S01]  /*1f50*/  FADD.FTZ R91, R144, -R89 ;  /* 0x80000059905b7221 */ /* 0x000fe20000010000 */
[----:B------:R-:W-:Y:S02]  /*1f60*/  FSEL R98, R90, RZ, P6 ;  /* 0x000000ff5a627208 */ /* 0x000fe40003000000 */
[----:B------:R-:W-:-:S04]  /*1f70*/  ISETP.NE.U32.AND P6, PT, RZ, UR16, PT ;  /* 0x00000010ff007c0c */ /* 0x000fc8000bfc5070 */
[----:B------:R-:W-:-:S04]  /*1f80*/  ISETP.NE.AND.EX P6, PT, RZ, UR17, PT, P6 ;  /* 0x00000011ff007c0c */ /* 0x000fc8000bfc5360 */
[----:B------:R-:W-:Y:S01]  /*1f90*/  SEL R76, R85, R76, P6 ;  /* 0x0000004c554c7207 */ /* 0x000fe20003000000 */
[----:B------:R-:W-:Y:S01]  /*1fa0*/  FADD.FTZ R85, R145, -R88 ;  /* 0x8000005891557221 */ /* 0x000fe20000010000 */
[----:B------:R-:W-:Y:S01]  /*1fb0*/  SEL R77, R86, R77, P6 ;  /* 0x0000004d564d7207 */ /* 0x000fe20003000000 */
[----:B------:R-:W0:Y:S01]  /*1fc0*/  LDC.64 R88, c[0x0][0x2f8] ;  /* 0x0000be00ff587b82 */ /* 0x000e220000000a00 */
[----:B------:R-:W-:Y:S01]  /*1fd0*/  SEL R78, R95, R78, P6 ;  /* 0x0000004e5f4e7207 */ /* 0x000fe20003000000 */
[----:B------:R-:W-:Y:S01]  /*1fe0*/  FMUL.FTZ R86, R130, R85 ;  /* 0x0000005582567220 */ /* 0x000fe20000410000 */
[----:B------:R-:W-:Y:S01]  /*1ff0*/  FADD.FTZ R85, R146, -R183 ;  /* 0x800000b792557221 */ /* 0x000fe20000010000 */
[----:B------:R-:W-:Y:S01]  /*2000*/  FMUL.FTZ R183, R130, R91 ;  /* 0x0000005b82b77220 */ /* 0x000fe20000410000 */
[----:B------:R-:W-:Y:S01]  /*2010*/  SEL R79, R96, R79, P6 ;  /* 0x0000004f604f7207 */ /* 0x000fe20003000000 */
[----:B------:R-:W-:Y:S01]  /*2020*/  @P5 FADD.FTZ R86, R57, R86 ;  /* 0x0000005639565221 */ /* 0x000fe20000010000 */
[----:B------:R-:W-:Y:S01]  /*2030*/  FMUL.FTZ R182, R130, R85 ;  /* 0x0000005582b67220 */ /* 0x000fe20000410000 */
[----:B------:R-:W1:Y:S01]  /*2040*/  @P6 LDC.64 R90, c[0x0][0x308] ;  /* 0x0000c200ff5a6b82 */ /* 0x000e620000000a00 */
[----:B------:R-:W-:Y:S01]  /*2050*/  @P5 FADD.FTZ R183, R58, R183 ;  /* 0x000000b73ab75221 */ /* 0x000fe20000010000 */
[-C--:B------:R-:W-:Y:S01]  /*2060*/  FMUL.FTZ R85, R86, R184.reuse ;  /* 0x000000b856557220 */ /* 0x080fe20000410000 */
[----:B------:R-:W-:Y:S01]  /*2070*/  @P5 FADD.FTZ R182, R59, R182 ;  /* 0x000000b63bb65221 */ /* 0x000fe20000010000 */
[----:B------:R-:W-:Y:S01]  /*2080*/  LOP3.LUT P5, RZ, R101, 0xff00, RZ, 0xc0, !PT ;  /* 0x0000ff0065ff7812 */ /* 0x000fe200078ac0ff */
[-C--:B------:R-:W-:Y:S01]  /*2090*/  FMUL.FTZ R95, R183, R184.reuse ;  /* 0x000000b8b75f7220 */ /* 0x080fe20000410000 */
[----:B------:R-:W-:Y:S01]  /*20a0*/  FMUL.FTZ R85, R85, UR15 ;  /* 0x0000000f55557c20 */ /* 0x000fe20008410000 */
[----:B------:R-:W-:Y:S01]  /*20b0*/  FMUL.FTZ R185, R182, R184 ;  /* 0x000000b8b6b97220 */ /* 0x000fe20000410000 */
[----:B------:R-:W-:Y:S01]  /*20c0*/  SEL R80, R99, R80, P6 ;  /* 0x0000005063507207 */ /* 0x000fe20003000000 */
[----:B------:R-:W-:Y:S01]  /*20d0*/  FMUL.FTZ R96, R95, UR15 ;  /* 0x0000000f5f607c20 */ /* 0x000fe20008410000 */
[----:B------:R-:W-:Y:S01]  /*20e0*/  SEL R81, R86, R81, P6 ;  /* 0x0000005156517207 */ /* 0x000fe20003000000 */
[----:B------:R-:W-:Y:S01]  /*20f0*/  FMUL.FTZ R185, R185, UR15 ;  /* 0x0000000fb9b97c20 */ /* 0x000fe20008410000 */
[----:B------:R-:W-:-:S02]  /*2100*/  FSEL R95, R85, RZ, P5 ;  /* 0x000000ff555f7208 */ /* 0x000fc40002800000 */
[----:B------:R-:W-:Y:S02]  /*2110*/  LOP3.LUT P5, RZ, R101, 0xff0000, RZ, 0xc0, !PT ;  /* 0x00ff000065ff7812 */ /* 0x000fe400078ac0ff */
[----:B------:R-:W-:Y:S01]  /*2120*/  SEL R82, R183, R82, P6 ;  /* 0x00000052b7527207 */ /* 0x000fe20003000000 */
[----:B0-----:R-:W-:Y:S01]  /*2130*/  IMAD.WIDE.U32 R88, R133, 0x10, R88 ;  /* 0x0000001085587825 */ /* 0x001fe200078e0058 */
[----:B------:R-:W-:Y:S02]  /*2140*/  FSEL R96, R96, RZ, P5 ;  /* 0x000000ff60607208 */ /* 0x000fe40002800000 */
[----:B------:R-:W-:Y:S02]  /*2150*/  LOP3.LUT P5, RZ, R101, 0xff000000, RZ, 0xc0, !PT ;  /* 0xff00000065ff7812 */ /* 0x000fe400078ac0ff */
[----:B------:R-:W-:Y:S02]  /*2160*/  SEL R83, R182, R83, P6 ;  /* 0x00000053b6537207 */ /* 0x000fe40003000000 */
[----:B------:R-:W-:Y:S01]  /*2170*/  FSEL R87, R185, RZ, P5 ;  /* 0x000000ffb9577208 */ /* 0x000fe20002800000 */
[----:B-1----:R-:W-:Y:S01]  /*2180*/  @P6 IMAD.WIDE.U32 R90, R133, 0x20, R90 ;  /* 0x00000020855a6825 */ /* 0x002fe200078e005a */
[----:B------:R-:W-:-:S02]  /*2190*/  F2FP.BF16.F32.PACK_AB R85, R97, R94 ;  /* 0x0000005e6155723e */ /* 0x000fc400000010ff */
[----:B------:R-:W-:Y:S02]  /*21a0*/  F2FP.BF16.F32.PACK_AB R86, R95, R98 ;  /* 0x000000625f56723e */ /* 0x000fe400000010ff */
[----:B------:R-:W-:Y:S01]  /*21b0*/  F2FP.BF16.F32.PACK_AB R87, R87, R96 ;  /* 0x000000605757723e */ /* 0x000fe200000010ff */
[----:B------:R0:W-:Y:S01]  /*21c0*/  @P6 STG.E.128 desc[UR4][R90.64], R76 ;  /* 0x0000004c5a006986 */ /* 0x0001e2000c101d04 */
[----:B------:R-:W-:-:S03]  /*21d0*/  IADD3 R133, R133, 0x100, RZ ;  /* 0x0000010085857810 */ /* 0x000fc60007ffe0ff */
[----:B------:R0:W-:Y:S04]  /*21e0*/  @P6 STG.E.128 desc[UR4][R90.64+0x10], R80 ;  /* 0x000010505a006986 */ /* 0x0001e8000c101d04 */
[----:B------:R0:W-:Y:S02]  /*21f0*/  STG.E.128 desc[UR4][R88.64], R84 ;  /* 0x0000005458007986 */ /* 0x0001e4000c101d04 */
.L_x_4053:
[----:B------:R-:W-:Y:S05]  /*2200*/  BSYNC B0 ;  /* 0x0000000000007941 */ /* 0x000fea0003800000 */
.L_x_4052:
[----:B------:R-:W-:Y:S04]  /*2210*/  BSSY B0, `(.L_x_4054) ;  /* 0x000005b000007945 */ /* 0x000fe80003800000 */
[----:B------:R-:W-:Y:S05]  /*2220*/  @!P2 BRA `(.L_x_4055) ;  /* 0x000000040064a947 */ /* 0x000fea0003800000 */
[----:B------:R-:W-:Y:S01]  /*2230*/  ISETP.NE.U32.AND P5, PT, RZ, UR8, PT ;  /* 0x00000008ff007c0c */ /* 0x000fe2000bfa5070 */
[--C-:B0-----:R-:W-:Y:S01]  /*2240*/  FFMA.FTZ R85, R147, R92, R93.reuse ;  /* 0x0000005c93557223 */ /* 0x101fe2000001005d */
        /* <DEDUP_REMOVED lines=32> */
[----:B------:R-:W-:-:S02]  /*2450*/  FMUL.FTZ R90, R99, R184 ;  /* 0x000000b8635a7220 */ /* 0x000fc40000410000 */
[----:B------:R-:W-:Y:S02]  /*2460*/  FSEL R87, R87, RZ, P6 ;  /* 0x000000ff57577208 */ /* 0x000fe40003000000 */
        /* <DEDUP_REMOVED lines=11> */
[----:B------:R-:W-:Y:S01]  /*2520*/  ISETP.NE.U32.AND P6, PT, RZ, UR16, PT ;  /* 0x00000010ff007c0c */ /* 0x000fe2000bfc5070 */
[----:B------:R-:W-:-:S03]  /*2530*/  FMUL.FTZ R183, R130, R91 ;  /* 0x0000005b82b77220 */ /* 0x000fc60000410000 */
[----:B------:R-:W-:Y:S01]  /*2540*/  ISETP.NE.AND.EX P6, PT, RZ, UR17, PT, P6 ;  /* 0x00000011ff007c0c */ /* 0x000fe2000bfc5360 */
[----:B------:R-:W-:-:S03]  /*2550*/  @P5 FADD.FTZ R183, R66, R183 ;  /* 0x000000b742b75221 */ /* 0x000fc60000010000 */
[----:B------:R-:W-:Y:S01]  /*2560*/  SEL R76, R85, R76, P6 ;  /* 0x0000004c554c7207 */ /* 0x000fe20003000000 */
[----:B------:R-:W-:Y:S01]  /*2570*/  FADD.FTZ R85, R159, -R88 ;  /* 0x800000589f557221 */ /* 0x000fe20000010000 */
[----:B------:R-:W-:Y:S01]  /*2580*/  FFMA.FTZ R88, R164, R92, R93 ;  /* 0x0000005ca4587223 */ /* 0x000fe2000001005d */
[----:B------:R-:W-:Y:S02]  /*2590*/  SEL R77, R86, R77, P6 ;  /* 0x0000004d564d7207 */ /* 0x000fe40003000000 */
[C---:B------:R-:W-:Y:S01]  /*25a0*/  FMUL.FTZ R86, R130.reuse, R85 ;  /* 0x0000005582567220 */ /* 0x040fe20000410000 */
[----:B------:R-:W-:Y:S01]  /*25b0*/  FADD.FTZ R85, R161, -R88 ;  /* 0x80000058a1557221 */ /* 0x000fe20000010000 */
[----:B------:R-:W-:Y:S01]  /*25c0*/  SEL R78, R95, R78, P6 ;  /* 0x0000004e5f4e7207 */ /* 0x000fe20003000000 */
[----:B------:R-:W0:Y:S01]  /*25d0*/  LDC.64 R88, c[0x0][0x2f8] ;  /* 0x0000be00ff587b82 */ /* 0x000e220000000a00 */
[----:B------:R-:W-:Y:S01]  /*25e0*/  @P5 FADD.FTZ R86, R65, R86 ;  /* 0x0000005641565221 */ /* 0x000fe20000010000 */
[----:B------:R-:W-:Y:S01]  /*25f0*/  FMUL.FTZ R182, R130, R85 ;  /* 0x0000005582b67220 */ /* 0x000fe20000410000 */
[-C--:B------:R-:W-:Y:S01]  /*2600*/  FMUL.FTZ R95, R183, R184.reuse ;  /* 0x000000b8b75f7220 */ /* 0x080fe20000410000 */
[----:B------:R-:W-:Y:S01]  /*2610*/  SEL R79, R96, R79, P6 ;  /* 0x0000004f604f7207 */ /* 0x000fe20003000000 */
[-C--:B------:R-:W-:Y:S01]  /*2620*/  FMUL.FTZ R85, R86, R184.reuse ;  /* 0x000000b856557220 */ /* 0x080fe20000410000 */
[----:B------:R-:W-:Y:S01]  /*2630*/  @P5 FADD.FTZ R182, R67, R182 ;  /* 0x000000b643b65221 */ /* 0x000fe20000010000 */
[----:B------:R-:W-:Y:S01]  /*2640*/  LOP3.LUT P5, RZ, R103, 0xff00, RZ, 0xc0, !PT ;  /* 0x0000ff0067ff7812 */ /* 0x000fe200078ac0ff */
[----:B------:R-:W1:Y:S01]  /*2650*/  @P6 LDC.64 R90, c[0x0][0x308] ;  /* 0x0000c200ff5a6b82 */ /* 0x000e620000000a00 */
[----:B------:R-:W-:Y:S01]  /*2660*/  FMUL.FTZ R85, R85, UR15 ;  /* 0x0000000f55557c20 */ /* 0x000fe20008410000 */
[----:B------:R-:W-:Y:S01]  /*2670*/  FMUL.FTZ R96, R95, UR15 ;  /* 0x0000000f5f607c20 */ /* 0x000fe20008410000 */
[----:B------:R-:W-:Y:S01]  /*2680*/  FMUL.FTZ R185, R182, R184 ;  /* 0x000000b8b6b97220 */ /* 0x000fe20000410000 */
[----:B------:R-:W-:-:S02]  /*2690*/  SEL R80, R99, R80, P6 ;  /* 0x0000005063507207 */ /* 0x000fc40003000000 */
[----:B------:R-:W-:Y:S01]  /*26a0*/  FSEL R95, R85, RZ, P5 ;  /* 0x000000ff555f7208 */ /* 0x000fe20002800000 */
[----:B------:R-:W-:Y:S01]  /*26b0*/  FMUL.FTZ R185, R185, UR15 ;  /* 0x0000000fb9b97c20 */ /* 0x000fe20008410000 */
[C---:B------:R-:W-:Y:S02]  /*26c0*/  LOP3.LUT P5, RZ, R103.reuse, 0xff0000, RZ, 0xc0, !PT ;  /* 0x00ff000067ff7812 */ /* 0x040fe400078ac0ff */
[----:B------:R-:W-:Y:S02]  /*26d0*/  SEL R81, R86, R81, P6 ;  /* 0x0000005156517207 */ /* 0x000fe40003000000 */
[----:B------:R-:W-:Y:S02]  /*26e0*/  FSEL R96, R96, RZ, P5 ;  /* 0x000000ff60607208 */ /* 0x000fe40002800000 */
[----:B------:R-:W-:Y:S02]  /*26f0*/  LOP3.LUT P5, RZ, R103, 0xff000000, RZ, 0xc0, !PT ;  /* 0xff00000067ff7812 */ /* 0x000fe400078ac0ff */
[----:B------:R-:W-:Y:S01]  /*2700*/  SEL R82, R183, R82, P6 ;  /* 0x00000052b7527207 */ /* 0x000fe20003000000 */
[----:B0-----:R-:W-:Y:S01]  /*2710*/  IMAD.WIDE.U32 R88, R133, 0x10, R88 ;  /* 0x0000001085587825 */ /* 0x001fe200078e0058 */
[----:B------:R-:W-:-:S02]  /*2720*/  FSEL R87, R185, RZ, P5 ;  /* 0x000000ffb9577208 */ /* 0x000fc40002800000 */
[----:B------:R-:W-:Y:S02]  /*2730*/  SEL R83, R182, R83, P6 ;  /* 0x00000053b6537207 */ /* 0x000fe40003000000 */
[----:B------:R-:W-:Y:S01]  /*2740*/  F2FP.BF16.F32.PACK_AB R85, R97, R94 ;  /* 0x0000005e6155723e */ /* 0x000fe200000010ff */
[----:B-1----:R-:W-:Y:S01]  /*2750*/  @P6 IMAD.WIDE.U32 R90, R133, 0x20, R90 ;  /* 0x00000020855a6825 */ /* 0x002fe200078e005a */
[----:B------:R-:W-:Y:S02]  /*2760*/  F2FP.BF16.F32.PACK_AB R86, R95, R98 ;  /* 0x000000625f56723e */ /* 0x000fe400000010ff */
[----:B------:R-:W-:Y:S02]  /*2770*/  F2FP.BF16.F32.PACK_AB R87, R87, R96 ;  /* 0x000000605757723e */ /* 0x000fe400000010ff */
[----:B------:R1:W-:Y:S01]  /*2780*/  @P6 STG.E.128 desc[UR4][R90.64], R76 ;  /* 0x0000004c5a006986 */ /* 0x0003e2000c101d04 */
[----:B------:R-:W-:-:S03]  /*2790*/  IADD3 R133, R133, 0x100, RZ ;  /* 0x0000010085857810 */ /* 0x000fc60007ffe0ff */
[----:B------:R1:W-:Y:S04]  /*27a0*/  @P6 STG.E.128 desc[UR4][R90.64+0x10], R80 ;  /* 0x000010505a006986 */ /* 0x0003e8000c101d04 */
[----:B------:R1:W-:Y:S02]  /*27b0*/  STG.E.128 desc[UR4][R88.64], R84 ;  /* 0x0000005458007986 */ /* 0x0003e4000c101d04 */
.L_x_4055:
[----:B------:R-:W-:Y:S05]  /*27c0*/  BSYNC B0 ;  /* 0x0000000000007941 */ /* 0x000fea0003800000 */
.L_x_4054:
[----:B------:R-:W-:Y:S04]  /*27d0*/  BSSY B0, `(.L_x_4056) ;  /* 0x000005a000007945 */ /* 0x000fe80003800000 */
[----:B------:R-:W-:Y:S05]  /*27e0*/  @!P1 BRA `(.L_x_4057) ;  /* 0x0000000400609947 */ /* 0x000fea0003800000 */
[----:B------:R-:W-:Y:S01]  /*27f0*/  ISETP.NE.U32.AND P5, PT, RZ, UR8, PT ;  /* 0x00000008ff007c0c */ /* 0x000fe2000bfa5070 */
[--C-:B01----:R-:W-:Y:S01]  /*2800*/  FFMA.FTZ R85, R163, R92, R93.reuse ;  /* 0x0000005ca3557223 */ /* 0x103fe2000001005d */
[----:B------:R-:W-:Y:S01]  /*2810*/  MOV R84, R104 ;  /* 0x0000006800547202 */ /* 0x000fe20000000f00 */
[-C--:B------:R-:W-:Y:S01]  /*2820*/  FFMA.FTZ R91, R165, R92.reuse, R93 ;  /* 0x0000005ca55b7223 */ /* 0x080fe2000001005d */
[----:B------:R-:W-:Y:S01]  /*2830*/  ISETP.NE.AND.EX P5, PT, RZ, UR9, PT, P5 ;  /* 0x00000009ff007c0c */ /* 0x000fe2000bfa5350 */
[----:B------:R-:W-:Y:S01]  /*2840*/  FADD.FTZ R85, R166, -R85 ;  /* 0x80000055a6557221 */ /* 0x000fe20000010000 */
[----:B------:R-:W-:Y:S01]  /*2850*/  LOP3.LUT P6, RZ, R84, 0xff, RZ, 0xc0, !PT ;  /* 0x000000ff54ff7812 */ /* 0x000fe200078cc0ff */
[-CC-:B------:R-:W-:Y:S01]  /*2860*/  FFMA.FTZ R84, R172, R92.reuse, R93.reuse ;  /* 0x0000005cac547223 */ /* 0x180fe2000001005d */
[-C--:B------:R-:W-:Y:S01]  /*2870*/  FFMA.FTZ R86, R174, R92.reuse, R93 ;  /* 0x0000005cae567223 */ /* 0x080fe2000001005d */
[----:B------:R-:W-:Y:S01]  /*2880*/  FMUL.FTZ R87, R130, R85 ;  /* 0x0000005582577220 */ /* 0x000fe20000410000 */
[----:B------:R-:W-:Y:S01]  /*2890*/  FADD.FTZ R91, R168, -R91 ;  /* 0x8000005ba85b7221 */ /* 0x000fe20000010000 */
[----:B------:R-:W-:Y:S01]  /*28a0*/  FADD.FTZ R89, R169, -R84 ;  /* 0x80000054a9597221 */ /* 0x000fe20000010000 */
[----:B------:R-:W-:Y:S01]  /*28b0*/  FADD.FTZ R85, R171, -R86 ;  /* 0x80000056ab557221 */ /* 0x000fe20000010000 */
[----:B------:R-:W-:Y:S01]  /*28c0*/  FFMA.FTZ R95, R167, R92, R93 ;  /* 0x0000005ca75f7223 */ /* 0x000fe2000001005d */
[C---:B------:R-:W-:Y:S01]  /*28d0*/  FMUL.FTZ R97, R130.reuse, R91 ;  /* 0x0000005b82617220 */ /* 0x040fe20000410000 */
[C---:B------:R-:W-:Y:S01]  /*28e0*/  FMUL.FTZ R94, R130.reuse, R89 ;  /* 0x00000059825e7220 */ /* 0x040fe20000410000 */
[----:B------:R-:W-:Y:S01]  /*28f0*/  FMUL.FTZ R98, R130, R85 ;  /* 0x0000005582627220 */ /* 0x000fe20000410000 */
[----:B------:R-:W-:Y:S01]  /*2900*/  @P5 FADD.FTZ R87, R68, R87 ;  /* 0x0000005744575221 */ /* 0x000fe20000010000 */
[----:B------:R-:W-:Y:S01]  /*2910*/  @P5 FADD.FTZ R97, R70, R97 ;  /* 0x0000006146615221 */ /* 0x000fe20000010000 */
[----:B------:R-:W-:Y:S01]  /*2920*/  @P5 FADD.FTZ R94, R69, R94 ;  /* 0x0000005e455e5221 */ /* 0x000fe20000010000 */
[----:B------:R-:W-:Y:S01]  /*2930*/  FADD.FTZ R95, R170, -R95 ;  /* 0x8000005faa5f7221 */ /* 0x000fe20000010000 */
[-C--:B------:R-:W-:Y:S01]  /*2940*/  FMUL.FTZ R84, R87, R184.reuse ;  /* 0x000000b857547220 */ /* 0x080fe20000410000 */
[-C--:B------:R-:W-:Y:S01]  /*2950*/  FMUL.FTZ R88, R97, R184.reuse ;  /* 0x000000b861587220 */ /* 0x080fe20000410000 */
[----:B------:R-:W-:Y:S01]  /*2960*/  FMUL.FTZ R85, R94, R184 ;  /* 0x000000b85e557220 */ /* 0x000fe20000410000 */
[----:B------:R-:W-:Y:S01]  /*2970*/  @P5 FADD.FTZ R98, R71, R98 ;  /* 0x0000006247625221 */ /* 0x000fe20000010000 */
[----:B------:R-:W-:Y:S01]  /*2980*/  FMUL.FTZ R84, R84, UR15 ;  /* 0x0000000f54547c20 */ /* 0x000fe20008410000 */
[----:B------:R-:W-:Y:S01]  /*2990*/  FMUL.FTZ R183, R130, R95 ;  /* 0x0000005f82b77220 */ /* 0x000fe20000410000 */
[----:B------:R-:W-:Y:S01]  /*29a0*/  FMUL.FTZ R85, R85, UR15 ;  /* 0x0000000f55557c20 */ /* 0x000fe20008410000 */
[----:B------:R-:W-:Y:S01]  /*29b0*/  FMUL.FTZ R88, R88, UR15 ;  /* 0x0000000f58587c20 */ /* 0x000fe20008410000 */
[----:B------:R-:W-:Y:S01]  /*29c0*/  FFMA.FTZ R90, R176, R92, R93 ;  /* 0x0000005cb05a7223 */ /* 0x000fe2000001005d */
[----:B------:R-:W-:Y:S01]  /*29d0*/  FSEL R86, R84, RZ, P6 ;  /* 0x000000ff54567208 */ /* 0x000fe20003000000 */
[----:B------:R-:W-:Y:S01]  /*29e0*/  FMUL.FTZ R84, R98, R184 ;  /* 0x000000b862547220 */ /* 0x000fe20000410000 */
[----:B------:R-:W-:Y:S01]  /*29f0*/  LOP3.LUT P6, RZ, R104, 0xff00, RZ, 0xc0, !PT ;  /* 0x0000ff0068ff7812 */ /* 0x000fe200078cc0ff */
[----:B------:R-:W-:Y:S01]  /*2a00*/  @P5 FADD.FTZ R183, R72, R183 ;  /* 0x000000b748b75221 */ /* 0x000fe20000010000 */
[--C-:B------:R-:W-:Y:S01]  /*2a10*/  FFMA.FTZ R185, R173, R92, R93.reuse ;  /* 0x0000005cadb97223 */ /* 0x100fe2000001005d */
[----:B------:R-:W-:Y:S01]  /*2a20*/  FMUL.FTZ R84, R84, UR15 ;  /* 0x0000000f54547c20 */ /* 0x000fe20008410000 */
[----:B------:R-:W-:Y:S01]  /*2a30*/  FSEL R95, R85, RZ, P6 ;  /* 0x000000ff555f7208 */ /* 0x000fe20003000000 */
[----:B------:R-:W-:Y:S01]  /*2a40*/  FMUL.FTZ R85, R183, R184 ;  /* 0x000000b8b7557220 */ /* 0x000fe20000410000 */
[----:B------:R-:W-:Y:S01]  /*2a50*/  LOP3.LUT P6, RZ, R104, 0xff0000, RZ, 0xc0, !PT ;  /* 0x00ff000068ff7812 */ /* 0x000fe200078cc0ff */
[----:B------:R-:W-:Y:S01]  /*2a60*/  FFMA.FTZ R92, R180, R92, R93 ;  /* 0x0000005cb45c7223 */ /* 0x000fe2000001005d */
[----:B------:R-:W-:Y:S01]  /*2a70*/  FADD.FTZ R91, R175, -R90 ;  /* 0x8000005aaf5b7221 */ /* 0x000fe20000010000 */
[----:B------:R-:W-:Y:S01]  /*2a80*/  FMUL.FTZ R85, R85, UR15 ;  /* 0x0000000f55557c20 */ /* 0x000fe20008410000 */
[----:B------:R-:W-:Y:S01]  /*2a90*/  FSEL R96, R88, RZ, P6 ;  /* 0x000000ff58607208 */ /* 0x000fe20003000000 */
[----:B------:R-:W-:Y:S01]  /*2aa0*/  FADD.FTZ R93, R177, -R92 ;  /* 0x8000005cb15d7221 */ /* 0x000fe20000010000 */
[----:B------:R-:W-:Y:S01]  /*2ab0*/  LOP3.LUT P6, RZ, R104, 0xff000000, RZ, 0xc0, !PT ;  /* 0xff00000068ff7812 */ /* 0x000fe200078cc0ff */
[----:B------:R-:W-:Y:S01]  /*2ac0*/  FMUL.FTZ R92, R130, R91 ;  /* 0x0000005b825c7220 */ /* 0x000fe20000410000 */
[----:B------:R-:W-:-:S02]  /*2ad0*/  FADD.FTZ R185, R178, -R185 ;  /* 0x800000b9b2b97221 */ /* 0x000fc40000010000 */
[----:B------:R-:W-:Y:S01]  /*2ae0*/  FSEL R99, R84, RZ, P6 ;  /* 0x000000ff54637208 */ /* 0x000fe20003000000 */
[----:B------:R-:W-:Y:S01]  /*2af0*/  @P5 FADD.FTZ R92, R73, R92 ;  /* 0x0000005c495c5221 */ /* 0x000fe20000010000 */
[----:B------:R-:W-:Y:S01]  /*2b00*/  LOP3.LUT P6, RZ, R105, 0xff, RZ, 0xc0, !PT ;  /* 0x000000ff69ff7812 */ /* 0x000fe200078cc0ff */
[C---:B------:R-:W-:Y:S01]  /*2b10*/  FMUL.FTZ R185, R130.reuse, R185 ;  /* 0x000000b982b97220 */ /* 0x040fe20000410000 */
[----:B------:R-:W-:Y:S02]  /*2b20*/  FMUL.FTZ R130, R130, R93 ;  /* 0x0000005d82827220 */ /* 0x000fe40000410000 */
[----:B------:R-:W-:Y:S01]  /*2b30*/  FSEL R182, R85, RZ, P6 ;  /* 0x000000ff55b67208 */ /* 0x000fe20003000000 */
[----:B------:R-:W-:Y:S01]  /*2b40*/  @P5 FADD.FTZ R185, R74, R185 ;  /* 0x000000b94ab95221 */ /* 0x000fe20000010000 */
[----:B------:R-:W0:Y:S01]  /*2b50*/  LDC.64 R84, c[0x0][0x2f8] ;  /* 0x0000be00ff547b82 */ /* 0x000e220000000a00 */
[----:B------:R-:W-:Y:S01]  /*2b60*/  ISETP.NE.U32.AND P6, PT, RZ, UR16, PT ;  /* 0x00000010ff007c0c */ /* 0x000fe2000bfc5070 */
[----:B------:R-:W-:Y:S01]  /*2b70*/  @P5 FADD.FTZ R130, R75, R130 ;  /* 0x000000824b825221 */ /* 0x000fe20000010000 */
[----:B------:R-:W-:-:S02]  /*2b80*/  LOP3.LUT P5, RZ, R105, 0xff00, RZ, 0xc0, !PT ;  /* 0x0000ff0069ff7812 */ /* 0x000fc400078ac0ff */
[----:B------:R-:W-:-:S04]  /*2b90*/  ISETP.NE.AND.EX P6, PT, RZ, UR17, PT, P6 ;  /* 0x00000011ff007c0c */ /* 0x000fc8000bfc5360 */
[----:B------:R-:W-:Y:S02]  /*2ba0*/  SEL R76, R87, R76, P6 ;  /* 0x0000004c574c7207 */ /* 0x000fe40003000000 */
[----:B------:R-:W-:Y:S02]  /*2bb0*/  SEL R77, R94, R77, P6 ;  /* 0x0000004d5e4d7207 */ /* 0x000fe40003000000 */
[----:B------:R-:W-:Y:S02]  /*2bc0*/  SEL R78, R97, R78, P6 ;  /* 0x0000004e614e7207 */ /* 0x000fe40003000000 */
[----:B------:R-:W-:Y:S02]  /*2bd0*/  SEL R79, R98, R79, P6 ;  /* 0x0000004f624f7207 */ /* 0x000fe40003000000 */
[----:B------:R-:W-:Y:S01]  /*2be0*/  SEL R80, R183, R80, P6 ;  /* 0x00000050b7507207 */ /* 0x000fe20003000000 */
[----:B------:R-:W1:Y:S01]  /*2bf0*/  @P6 LDC.64 R88, c[0x0][0x308] ;  /* 0x0000c200ff586b82 */ /* 0x000e620000000a00 */
[----:B------:R-:W-:-:S02]  /*2c00*/  SEL R81, R92, R81, P6 ;  /* 0x000000515c517207 */ /* 0x000fc40003000000 */
[----:B------:R-:W-:Y:S02]  /*2c10*/  SEL R82, R185, R82, P6 ;  /* 0x00000052b9527207 */ /* 0x000fe40003000000 */
[----:B------:R-:W-:Y:S01]  /*2c20*/  SEL R83, R130, R83, P6 ;  /* 0x0000005382537207 */ /* 0x000fe20003000000 */
[----:B0-----:R-:W-:-:S04]  /*2c30*/  IMAD.WIDE.U32 R90, R133, 0x10, R84 ;  /* 0x00000010855a7825 */ /* 0x001fc800078e0054 */
[-C--:B------:R-:W-:Y:S01]  /*2c40*/  FMUL.FTZ R84, R92, R184.reuse ;  /* 0x000000b85c547220 */ /* 0x080fe20000410000 */
[-C--:B------:R-:W-:Y:S01]  /*2c50*/  FMUL.FTZ R85, R185, R184.reuse ;  /* 0x000000b8b9557220 */ /* 0x080fe20000410000 */
[----:B------:R-:W-:Y:S02]  /*2c60*/  FMUL.FTZ R184, R130, R184 ;  /* 0x000000b882b87220 */ /* 0x000fe40000410000 */
[----:B------:R-:W-:Y:S01]  /*2c70*/  FMUL.FTZ R84, R84, UR15 ;  /* 0x0000000f54547c20 */ /* 0x000fe20008410000 */
[----:B------:R-:W-:Y:S01]  /*2c80*/  FMUL.FTZ R85, R85, UR15 ;  /* 0x0000000f55557c20 */ /* 0x000fe20008410000 */
[----:B------:R-:W-:-:S03]  /*2c90*/  FMUL.FTZ R184, R184, UR15 ;  /* 0x0000000fb8b87c20 */ /* 0x000fc60008410000 */
[----:B------:R-:W-:Y:S02]  /*2ca0*/  FSEL R87, R84, RZ, P5 ;  /* 0x000000ff54577208 */ /* 0x000fe40002800000 */
[----:B------:R-:W-:Y:S02]  /*2cb0*/  LOP3.LUT P5, RZ, R105, 0xff0000, RZ, 0xc0, !PT ;  /* 0x00ff000069ff7812 */ /* 0x000fe400078ac0ff */
[----:B------:R-:W-:Y:S02]  /*2cc0*/  F2FP.BF16.F32.PACK_AB R84, R95, R86 ;  /* 0x000000565f54723e */ /* 0x000fe400000010ff */
[----:B------:R-:W-:Y:S02]  /*2cd0*/  FSEL R93, R85, RZ, P5 ;  /* 0x000000ff555d7208 */ /* 0x000fe40002800000 */
[----:B------:R-:W-:Y:S01]  /*2ce0*/  LOP3.LUT P5, RZ, R105, 0xff000000, RZ, 0xc0, !PT ;  /* 0xff00000069ff7812 */ /* 0x000fe200078ac0ff */
[----:B-1----:R-:W-:Y:S01]  /*2cf0*/  @P6 IMAD.WIDE.U32 R88, R133, 0x20, R88 ;  /* 0x0000002085586825 */ /* 0x002fe200078e0058 */
[----:B------:R-:W-:-:S02]  /*2d00*/  F2FP.BF16.F32.PACK_AB R86, R87, R182 ;  /* 0x000000b65756723e */ /* 0x000fc400000010ff */
[----:B------:R-:W-:Y:S02]  /*2d10*/  FSEL R184, R184, RZ, P5 ;  /* 0x000000ffb8b87208 */ /* 0x000fe40002800000 */
[----:B------:R-:W-:Y:S01]  /*2d20*/  F2FP.BF16.F32.PACK_AB R85, R99, R96 ;  /* 0x000000606355723e */ /* 0x000fe200000010ff */
[----:B------:R2:W-:Y:S01]  /*2d30*/  @P6 STG.E.128 desc[UR4][R88.64], R76 ;  /* 0x0000004c58006986 */ /* 0x0005e2000c101d04 */
[----:B------:R-:W-:-:S03]  /*2d40*/  F2FP.BF16.F32.PACK_AB R87, R184, R93 ;  /* 0x0000005db857723e */ /* 0x000fc600000010ff */
[----:B------:R2:W-:Y:S04]  /*2d50*/  @P6 STG.E.128 desc[UR4][R88.64+0x10], R80 ;  /* 0x0000105058006986 */ /* 0x0005e8000c101d04 */
[----:B------:R2:W-:Y:S02]  /*2d60*/  STG.E.128 desc[UR4][R90.64], R84 ;  /* 0x000000545a007986 */ /* 0x0005e4000c101d04 */
.L_x_4057:
[----:B------:R-:W-:Y:S05]  /*2d70*/  BSYNC B0 ;  /* 0x0000000000007941 */ /* 0x000fea0003800000 */
.L_x_4056:
[----:B------:R-:W-:Y:S02]  /*2d80*/  IADD3 R116, R116, UR18, RZ ;  /* 0x0000001274747c10 */ /* 0x000fe4000fffe0ff */
[----:B------:R-:W-:Y:S02]  /*2d90*/  SEL R96, RZ, 0x1, P4 ;  /* 0x00000001ff607807 */ /* 0x000fe40002000000 */
[----:B------:R-:W-:-:S13]  /*2da0*/  ISETP.GE.AND P5, PT, R116, UR19, PT ;  /* 0x0000001374007c0c */ /* 0x000fda000bfa6270 */
[----:B------:R-:W-:Y:S05]  /*2db0*/  @!P5 BRA `(.L_x_4058) ;  /* 0xffffffd80030d947 */ /* 0x000fea000383ffff */
.L_x_4044:
        /* <DEDUP_REMOVED lines=8> */
[----:B-----5:R-:W4:Y:S01]  /*2e40*/  LDC.64 R52, c[0x0][0x2d8] ;  /* 0x0000b600ff347b82 */ /* 0x020f220000000a00 */
[----:B---3--:R-:W-:-:S05]  /*2e50*/  IMAD.WIDE.U32 R2, R129, 0x20, R2 ;  /* 0x0000002081027825 */ /* 0x008fca00078e0002 */
[----:B------:R3:W-:Y:S01]  /*2e60*/  STG.E.128 desc[UR4][R2.64], R24 ;  /* 0x0000001802007986 */ /* 0x0007e2000c101d04 */
[----:B----4-:R-:W-:-:S03]  /*2e70*/  IMAD.WIDE.U32 R52, R129, 0x20, R52 ;  /* 0x0000002081347825 */ /* 0x010fc600078e0034 */
[----:B------:R3:W-:Y:S01]  /*2e80*/  STG.E.128 desc[UR4][R2.64+0x10], R20 ;  /* 0x0000101402007986 */ /* 0x0007e2000c101d04 */
[----:B------:R-:W-:-:S03]  /*2e90*/  IADD3 R129, R129, 0x100, RZ ;  /* 0x0000010081817810 */ /* 0x000fc60007ffe0ff */
[----:B------:R3:W-:Y:S04]  /*2ea0*/  STG.E.128 desc[UR4][R52.64], R48 ;  /* 0x0000003034007986 */ /* 0x0007e8000c101d04 */
[----:B------:R3:W-:Y:S02]  /*2eb0*/  STG.E.128 desc[UR4][R52.64+0x10], R44 ;  /* 0x0000102c34007986 */ /* 0x0007e4000c101d04 */
.L_x_4060:
[----:B------:R-:W-:Y:S05]  /*2ec0*/  BSYNC B0 ;  /* 0x0000000000007941 */ /* 0x000fea0003800000 */
.L_x_4059:
        /* <DEDUP_REMOVED lines=11> */
.L_x_4062:
[----:B------:R-:W-:Y:S05]  /*2f80*/  BSYNC B0 ;  /* 0x0000000000007941 */ /* 0x000fea0003800000 */
.L_x_4061:
        /* <DEDUP_REMOVED lines=10> */
.L_x_4051:
[----:B------:R-:W-:Y:S02]  /*3030*/  MOV R95, R99 ;  /* 0x00000063005f7202 */ /* 0x000fe40000000f00 */
[----:B------:R-:W-:Y:S02]  /*3040*/  MOV R96, 0x10 ;  /* 0x0000001000607802 */ /* 0x000fe40000000f00 */
[----:B------:R-:W-:Y:S02]  /*3050*/  MOV R97, 0x1f ;  /* 0x0000001f00617802 */ /* 0x000fe40000000f00 */
[----:B------:R-:W-:-:S07]  /*3060*/  MOV R94, 0xffffffff ;  /* 0xffffffff005e7802 */ /* 0x000fce0000000f00 */
[----:B------:R-:W-:Y:S05]  /*3070*/  WARPSYNC.COLLECTIVE R94, `(.L_x_4063) ;  /* 0x000000005e087348 */ /* 0x000fea0003c00000 */
[----:B------:R0:W1:Y:S02]  /*3080*/  SHFL.DOWN P6, R183, R95, R96, R97 ;  /* 0x080000605fb77389 */ /* 0x00006400000c0061 */
[----:B01----:R-:W-:Y:S01]  /*3090*/  ENDCOLLECTIVE ;  /* 0x000000000000791b */ /* 0x003fe20003800000 */
.L_x_4063:
[----:B------:R-:W-:Y:S02]  /*30a0*/  MOV R95, R182 ;  /* 0x000000b6005f7202 */ /* 0x000fe40000000f00 */
[----:B------:R-:W-:-:S07]  /*30b0*/  MOV R86, R183 ;  /* 0x000000b700567202 */ /* 0x000fce0000000f00 */
[----:B------:R-:W-:Y:S05]  /*30c0*/  WARPSYNC.COLLECTIVE R94, `(.L_x_4064) ;  /* 0x000000005e087348 */ /* 0x000fea0003c00000 */
[----:B------:R0:W1:Y:S02]  /*30d0*/  SHFL.DOWN P6, R183, R95, R96, R97 ;  /* 0x080000605fb77389 */ /* 0x00006400000c0061 */
[----:B01----:R-:W-:Y:S01]  /*30e0*/  ENDCOLLECTIVE ;  /* 0x000000000000791b */ /* 0x003fe20003800000 */
.L_x_4064:
[----:B------:R-:W-:-:S05]  /*30f0*/  FADD.FTZ R86, R86, R99 ;  /* 0x0000006356567221 */ /* 0x000fca0000010000 */
[----:B------:R-:W-:Y:S02]  /*3100*/  MOV R95, R86 ;  /* 0x00000056005f7202 */ /* 0x000fe40000000f00 */
[----:B------:R-:W-:Y:S02]  /*3110*/  MOV R96, 0x8 ;  /* 0x0000000800607802 */ /* 0x000fe40000000f00 */
[----:B------:R-:W-:-:S07]  /*3120*/  MOV R87, R183 ;  /* 0x000000b700577202 */ /* 0x000fce0000000f00 */
[----:B------:R-:W-:Y:S05]  /*3130*/  WARPSYNC.COLLECTIVE R94, `(.L_x_4065) ;  /* 0x000000005e087348 */ /* 0x000fea0003c00000 */
[----:B------:R0:W1:Y:S02]  /*3140*/  SHFL.DOWN P6, R183, R95, R96, R97 ;  /* 0x080000605fb77389 */ /* 0x00006400000c0061 */
[----:B01----:R-:W-:Y:S01]  /*3150*/  ENDCOLLECTIVE ;  /* 0x000000000000791b */ /* 0x003fe20003800000 */
.L_x_4065:
[----:B------:R-:W-:-:S05]  /*3160*/  FADD.FTZ R87, R87, R182 ;  /* 0x000000b657577221 */ /* 0x000fca0000010000 */
[----:B------:R-:W-:Y:S02]  /*3170*/  MOV R95, R87 ;  /* 0x00000057005f7202 */ /* 0x000fe40000000f00 */
[----:B------:R-:W-:-:S07]  /*3180*/  MOV R89, R183 ;  /* 0x000000b700597202 */ /* 0x000fce0000000f00 */
[----:B------:R-:W-:Y:S05]  /*3190*/  WARPSYNC.COLLECTIVE R94, `(.L_x_4066) ;  /* 0x000000005e087348 */ /* 0x000fea0003c00000 */
[----:B------:R0:W1:Y:S02]  /*31a0*/  SHFL.DOWN P6, R183, R95, R96, R97 ;  /* 0x080000605fb77389 */ /* 0x00006400000c0061 */
[----:B01----:R-:W-:Y:S01]  /*31b0*/  ENDCOLLECTIVE ;  /* 0x000000000000791b */ /* 0x003fe20003800000 */
.L_x_4066:
[----:B------:R-:W-:-:S05]  /*31c0*/  FADD.FTZ R89, R86, R89 ;  /* 0x0000005956597221 */ /* 0x000fca0000010000 */
[----:B------:R-:W-:Y:S02]  /*31d0*/  MOV R95, R89 ;  /* 0x00000059005f7202 */ /* 0x000fe40000000f00 */
[----:B------:R-:W-:Y:S02]  /*31e0*/  MOV R96, 0x4 ;  /* 0x0000000400607802 */ /* 0x000fe40000000f00 */
[----:B------:R-:W-:-:S07]  /*31f0*/  MOV R88, R183 ;  /* 0x000000b700587202 */ /* 0x000fce0000000f00 */
[----:B------:R-:W-:Y:S05]  /*3200*/  WARPSYNC.COLLECTIVE R94, `(.L_x_4067) ;  /* 0x000000005e087348 */ /* 0x000fea0003c00000 */
[----:B------:R0:W1:Y:S02]  /*3210*/  SHFL.DOWN P6, R183, R95, R96, R97 ;  /* 0x080000605fb77389 */ /* 0x00006400000c0061 */
[----:B01----:R-:W-:Y:S01]  /*3220*/  ENDCOLLECTIVE ;  /* 0x000000000000791b */ /* 0x003fe20003800000 */
.L_x_4067:
[----:B------:R-:W-:-:S05]  /*3230*/  FADD.FTZ R88, R87, R88 ;  /* 0x0000005857587221 */ /* 0x000fca0000010000 */
[----:B------:R-:W-:Y:S02]  /*3240*/  MOV R95, R88 ;  /* 0x00000058005f7202 */ /* 0x000fe40000000f00 */
[----:B------:R-:W-:-:S07]  /*3250*/  MOV R90, R183 ;  /* 0x000000b7005a7202 */ /* 0x000fce0000000f00 */
[----:B------:R-:W-:Y:S05]  /*3260*/  WARPSYNC.COLLECTIVE R94, `(.L_x_4068) ;  /* 0x000000005e087348 */ /* 0x000fea0003c00000 */
[----:B------:R0:W1:Y:S02]  /*3270*/  SHFL.DOWN P6, R183, R95, R96, R97 ;  /* 0x080000605fb77389 */ /* 0x00006400000c0061 */
[----:B01----:R-:W-:Y:S01]  /*3280*/  ENDCOLLECTIVE ;  /* 0x000000000000791b */ /* 0x003fe20003800000 */
.L_x_4068:
[----:B------:R-:W-:-:S05]  /*3290*/  FADD.FTZ R90, R89, R90 ;  /* 0x0000005a595a7221 */ /* 0x000fca0000010000 */
[----:B------:R-:W-:Y:S02]  /*32a0*/  MOV R95, R90 ;  /* 0x0000005a005f7202 */ /* 0x000fe40000000f00 */
[----:B------:R-:W-:Y:S02]  /*32b0*/  MOV R96, 0x2 ;  /* 0x0000000200607802 */ /* 0x000fe40000000f00 */
[----:B------:R-:W-:-:S07]  /*32c0*/  MOV R91, R183 ;  /* 0x000000b7005b7202 */ /* 0x000fce0000000f00 */
[----:B------:R-:W-:Y:S05]  /*32d0*/  WARPSYNC.COLLECTIVE R94, `(.L_x_4069) ;  /* 0x000000005e087348 */ /* 0x000fea0003c00000 */
[----:B------:R0:W1:Y:S02]  /*32e0*/  SHFL.DOWN P6, R183, R95, R96, R97 ;  /* 0x080000605fb77389 */ /* 0x00006400000c0061 */
[----:B01----:R-:W-:Y:S01]  /*32f0*/  ENDCOLLECTIVE ;  /* 0x000000000000791b */ /* 0x003fe20003800000 */
.L_x_4069:
[----:B------:R-:W-:-:S05]  /*3300*/  FADD.FTZ R91, R88, R91 ;  /* 0x0000005b585b7221 */ /* 0x000fca0000010000 */
[----:B------:R-:W-:Y:S02]  /*3310*/  MOV R95, R91 ;  /* 0x0000005b005f7202 */ /* 0x000fe40000000f00 */
[----:B------:R-:W-:-:S07]  /*3320*/  MOV R93, R183 ;  /* 0x000000b7005d7202 */ /* 0x000fce0000000f00 */
[----:B------:R-:W-:Y:S05]  /*3330*/  WARPSYNC.COLLECTIVE R94, `(.L_x_4070) ;  /* 0x000000005e087348 */ /* 0x000fea0003c00000 */
[----:B------:R0:W1:Y:S02]  /*3340*/  SHFL.DOWN P6, R183, R95, R96, R97 ;  /* 0x080000605fb77389 */ /* 0x00006400000c0061 */
[----:B01----:R-:W-:Y:S01]  /*3350*/  ENDCOLLECTIVE ;  /* 0x000000000000791b */ /* 0x003fe20003800000 */
.L_x_4070:
[----:B------:R-:W-:-:S05]  /*3360*/  FADD.FTZ R93, R90, R93 ;  /* 0x0000005d5a5d7221 */ /* 0x000fca0000010000 */
[----:B------:R-:W-:Y:S02]  /*3370*/  MOV R95, R93 ;  /* 0x0000005d005f7202 */ /* 0x000fe40000000f00 */
[----:B------:R-:W-:Y:S02]  /*3380*/  MOV R96, 0x1 ;  /* 0x0000000100607802 */ /* 0x000fe40000000f00 */
[----:B------:R-:W-:-:S07]  /*3390*/  MOV R92, R183 ;  /* 0x000000b7005c7202 */ /* 0x000fce0000000f00 */
[----:B------:R-:W-:Y:S05]  /*33a0*/  WARPSYNC.COLLECTIVE R94, `(.L_x_4071) ;  /* 0x000000005e087348 */ /* 0x000fea0003c00000 */
[----:B------:R0:W1:Y:S02]  /*33b0*/  SHFL.DOWN P6, R183, R95, R96, R97 ;  /* 0x080000605fb77389 */ /* 0x00006400000c0061 */
[----:B01----:R-:W-:Y:S01]  /*33c0*/  ENDCOLLECTIVE ;  /* 0x000000000000791b */ /* 0x003fe20003800000 */
.L_x_4071:
[----:B------:R-:W-:-:S05]  /*33d0*/  FADD.FTZ R92, R91, R92 ;  /* 0x0000005c5b5c7221 */ /* 0x000fca0000010000 */
[----:B------:R-:W-:Y:S02]  /*33e0*/  MOV R95, R92 ;  /* 0x0000005c005f7202 */ /* 0x000fe40000000f00 */
[----:B------:R-:W-:-:S07]  /*33f0*/  MOV R182, R183 ;  /* 0x000000b700b67202 */ /* 0x000fce0000000f00 */
[----:B------:R-:W-:Y:S05]  /*3400*/  WARPSYNC.COLLECTIVE R94, `(.L_x_4072) ;  /* 0x000000005e087348 */ /* 0x000fea0003c00000 */
[----:B------:R0:W1:Y:S02]  /*3410*/  SHFL.DOWN P6, R183, R95, R96, R97 ;  /* 0x080000605fb77389 */ /* 0x00006400000c0061 */
[----:B01----:R-:W-:Y:S01]  /*3420*/  ENDCOLLECTIVE ;  /* 0x000000000000791b */ /* 0x003fe20003800000 */
.L_x_4072:
[----:B------:R-:W-:Y:S05]  /*3430*/  BRA `(.L_x_4073) ;  /* 0xffffffe400747947 */ /* 0x000fea000383ffff */
.L_x_4074:
        /* <DEDUP_REMOVED lines=12> */
.L_x_11327:


//--------------------- .text._ZN10layer_norm13ln_bwd_kernelINS_13Kernel_traitsI13__nv_bfloat16S2_fS2_fjLj6144ELj1ELj1ELj8ELj16ENS_18Kernel_traits_baseILj6144ES2_S2_fS2_fjLj256EEEEELb1ELb0ELb0ELb1EEEvNS_9BwdParamsE --------------------------
	.section	.text._ZN10layer_norm13ln_bwd_kernelINS_13Kernel_traitsI13__nv_bfloat16S2_fS2_fjLj6144ELj1ELj1ELj8ELj16ENS_18Kernel_traits_baseILj6144ES2_S2_fS2_fjLj256EEEEELb1ELb0ELb0ELb1EEEvNS_9BwdParamsE,"ax",@progbits
	.align	128
        .global         _ZN10layer_norm13ln_bwd_kernelINS_13Kernel_traitsI13__nv_bfloat16S2_fS2_fjLj6144ELj1ELj1ELj8ELj16ENS_18Kernel_traits_baseILj6144ES2_S2_fS2_fjLj256EEEEELb1ELb0ELb0ELb1EEEvNS_9BwdParamsE
        .type           _ZN10layer_norm13ln_bwd_kernelINS_13Kernel_traitsI13__nv_bfloat16S2_fS2_fjLj6144ELj1ELj1ELj8ELj16ENS_18Kernel_traits_baseILj6144ES2_S2_fS2_fjLj256EEEEELb1ELb0ELb0ELb1EEEvNS_9BwdParamsE,@function
        .size           _ZN10layer_norm13ln_bwd_kernelINS_13Kernel_traitsI13__nv_bfloat16S2_fS2_fjLj6144ELj1ELj1ELj8ELj16ENS_18Kernel_traits_baseILj6144ES2_S2_fS2_fjLj256EEEEELb1ELb0ELb0ELb1EEEvNS_9BwdParamsE,(.L_x_11328 - _ZN10layer_norm13ln_bwd_kernelINS_13Kernel_traitsI13__nv_bfloat16S2_fS2_fjLj6144ELj1ELj1ELj8ELj16ENS_18Kernel_traits_baseILj6144ES2_S2_fS2_fjLj256EEEEELb1ELb0ELb0ELb1EEEvNS_9BwdParamsE)
        .other          _ZN10layer_norm13ln_bwd_kernelINS_13Kernel_traitsI13__nv_bfloat16S2_fS2_fjLj6144ELj1ELj1ELj8ELj16ENS_18Kernel_traits_baseILj6144ES2_S2_fS2_fjLj256EEEEELb1ELb0ELb0ELb1EEEvNS_9BwdParamsE,@"STO_CUDA_ENTRY STV_DEFAULT"
_ZN10layer_norm13ln_bwd_kernelINS_13Kernel_traitsI13__nv_bfloat16S2_fS2_fjLj6144ELj1ELj1ELj8ELj16ENS_18Kernel_traits_baseILj6144ES2_S2_fS2_fjLj256EEEEELb1ELb0ELb0ELb1EEEvNS_9BwdParamsE:
.text._ZN10layer_norm13ln_bwd_kernelINS_13Kernel_traitsI13__nv_bfloat16S2_fS2_fjLj6144ELj1ELj1ELj8ELj16ENS_18Kernel_traits_baseILj6144ES2_S2_fS2_fjLj256EEEEELb1ELb0ELb0ELb1EEEvNS_9BwdParamsE:
        /* <DEDUP_REMOVED lines=39> */
.L_x_4075:
        /* <DEDUP_REMOVED lines=11> */
[----:B------:R-:W-:-:S02]  /*0320*/  CS2R R136, SRZ ;  /* 0x0000000000887805 */ /* 0x000fc4000001ff00 */
        /* <DEDUP_REMOVED lines=24> */
[----:B--2---:R-:W-:Y:S02]  /*04b0*/  PRMT R89, R4, 0x7632, R89 ;  /* 0x0000763204597816 */ /* 0x004fe40000000059 */
[----:B------:R-:W-:Y:S02]  /*04c0*/  PRMT R88, R5, 0x7632, R88 ;  /* 0x0000763205587816 */ /* 0x000fe40000000058 */
[----:B------:R-:W-:Y:S02]  /*04d0*/  PRMT R87, R6, 0x7632, R87 ;  /* 0x0000763206577816 */ /* 0x000fe40000000057 */
[----:B------:R-:W-:Y:S02]  /*04e0*/  PRMT R86, R7, 0x7632, R86 ;  /* 0x0000763207567816 */ /* 0x000fe40000000056 */
[----:B---3--:R-:W-:Y:S02]  /*04f0*/  PRMT R85, R8, 0x7632, R85 ;  /* 0x0000763208557816 */ /* 0x008fe40000000055 */
[----:B------:R-:W-:-:S02]  /*0500*/  PRMT R84, R9, 0x7632, R84 ;  /* 0x0000763209547816 */ /* 0x000fc40000000054 */
[----:B------:R-:W-:Y:S02]  /*0510*/  PRMT R83, R10, 0x7632, R83 ;  /* 0x000076320a537816 */ /* 0x000fe40000000053 */
[----:B------:R-:W-:Y:S02]  /*0520*/  PRMT R82, R11, 0x7632, R82 ;  /* 0x000076320b527816 */ /* 0x000fe40000000052 */
[----:B----4-:R-:W-:Y:S02]  /*0530*/  PRMT R81, R12, 0x7632, R81 ;  /* 0x000076320c517816 */ /* 0x010fe40000000051 */
[----:B------:R-:W-:Y:S02]  /*0540*/  PRMT R80, R13, 0x7632, R80 ;  /* 0x000076320d507816 */ /* 0x000fe40000000050 */
[----:B------:R-:W-:Y:S02]  /*0550*/  PRMT R79, R14, 0x7632, R79 ;  /* 0x000076320e4f7816 */ /* 0x000fe4000000004f */
[----:B------:R-:W-:-:S02]  /*0560*/  PRMT R78, R15, 0x7632, R78 ;  /* 0x000076320f4e7816 */ /* 0x000fc4000000004e */
        /* <DEDUP_REMOVED lines=24> */
.L_x_4079:
[----:B0-----:R-:W0:Y:S01]  /*06f0*/  LDC.64 R2, c[0x0][0x250] ;  /* 0x00009400ff027b82 */ /* 0x001e220000000a00 */
[----:B------:R-:W-:Y:S01]  /*0700*/  IMAD R0, R150, UR9, RZ ;  /* 0x0000000996007c24 */ /* 0x000fe2000f8e02ff */
[----:B------:R-:W-:-:S04]  /*0710*/  SHF.R.S32.HI R36, RZ, 0x1f, R150 ;  /* 0x0000001fff247819 */ /* 0x000fc80000011496 */
[----:B------:R-:W-:Y:S02]  /*0720*/  SHF.R.S32.HI R37, RZ, 0x1f, R0 ;  /* 0x0000001fff257819 */ /* 0x000fe40000011400 */
[----:B------:R-:W1:Y:S02]  /*0730*/  LDC.64 R64, c[0x0][0x2b8] ;  /* 0x0000ae00ff407b82 */ /* 0x000e640000000a00 */
[----:B------:R-:W-:Y:S02]  /*0740*/  LEA.HI R37, R37, R0, RZ, 0x3 ;  /* 0x0000000025257211 */ /* 0x000fe400078f18ff */
[----:B------:R-:W-:-:S04]  /*0750*/  LOP3.LUT R0, R151, 0xff, RZ, 0xc0, !PT ;  /* 0x000000ff97007812 */ /* 0x000fc800078ec0ff */
[----:B------:R-:W2:Y:S01]  /*0760*/  @P0 LDC.64 R56, c[0x0][0x270] ;  /* 0x00009c00ff380b82 */ /* 0x000ea20000000a00 */
[----:B------:R-:W-:Y:S01]  /*0770*/  LEA.HI.SX32 R155, R37, R0, 0x1d ;  /* 0x00000000259b7211 */ /* 0x000fe200078feaff */
[----:B0-----:R-:W-:-:S06]  /*0780*/  IMAD.WIDE R2, R150, 0x4, R2 ;  /* 0x0000000496027825 */ /* 0x001fcc00078e0202 */
[----:B------:R-:W0:Y:S01]  /*0790*/  LDC.64 R76, c[0x0][0x238] ;  /* 0x00008e00ff4c7b82 */ /* 0x000e220000000a00 */
[----:B------:R3:W4:Y:S07]  /*07a0*/  LDG.E R166, desc[UR6][R2.64] ;  /* 0x0000000602a67981 */ /* 0x00072e000c1e1900 */
[----:B------:R-:W0:Y:S01]  /*07b0*/  LDC.64 R164, c[0x0][0x240] ;  /* 0x00009000ffa47b82 */ /* 0x000e220000000a00 */
[----:B--2---:R-:W-:-:S07]  /*07c0*/  @P0 LEA R56, P1, R150, R56, 0x1 ;  /* 0x0000003896380211 */ /* 0x004fce00078208ff */
[----:B---3--:R-:W2:Y:S01]  /*07d0*/  LDC.64 R2, c[0x0][0x258] ;  /* 0x00009600ff027b82 */ /* 0x008ea20000000a00 */
[C---:B------:R-:W-:Y:S01]  /*07e0*/  IADD3 R154, R155.reuse, 0x100, RZ ;  /* 0x000001009b9a7810 */ /* 0x040fe20007ffe0ff */
[C---:B-1----:R-:W-:Y:S01]  /*07f0*/  IMAD.WIDE.U32 R40, R155.reuse, 0x10, R64 ;  /* 0x000000109b287825 */ /* 0x042fe200078e0040 */
[C---:B------:R-:W-:Y:S02]  /*0800*/  IADD3 R153, R155.reuse, 0x200, RZ ;  /* 0x000002009b997810 */ /* 0x040fe40007ffe0ff */
[----:B------:R-:W-:Y:S01]  /*0810*/  @P0 LEA.HI.X R57, R150, R57, R36, 0x1, P1 ;  /* 0x0000003996390211 */ /* 0x000fe200008f0c24 */
[----:B------:R-:W-:Y:S02]  /*0820*/  IMAD.WIDE.U32 R52, R154, 0x10, R64 ;  /* 0x000000109a347825 */ /* 0x000fe400078e0040 */
[----:B------:R-:W3:Y:S01]  /*0830*/  LDG.E.128 R40, desc[UR6][R40.64] ;  /* 0x0000000628287981 */ /* 0x000ee2000c1e1d00 */
[----:B------:R-:W1:Y:S01]  /*0840*/  LDC.64 R72, c[0x0][0x2c8] ;  /* 0x0000b200ff487b82 */ /* 0x000e620000000a00 */
[----:B0-----:R-:W-:-:S02]  /*0850*/  IMAD.WIDE.U32 R68, R155, 0x20, R76 ;  /* 0x000000209b447825 */ /* 0x001fc400078e004c */
[----:B------:R-:W3:Y:S02]  /*0860*/  LDG.E.128 R52, desc[UR6][R52.64] ;  /* 0x0000000634347981 */ /* 0x000ee4000c1e1d00 */
[----:B------:R-:W-:Y:S02]  /*0870*/  IMAD.WIDE.U32 R74, R154, 0x20, R76 ;  /* 0x000000209a4a7825 */ /* 0x000fe400078e004c */
[----:B------:R-:W3:Y:S02]  /*0880*/  LDG.E.128 R36, desc[UR6][R68.64] ;  /* 0x0000000644247981 */ /* 0x000ee4000c1e1d00 */
[----:B------:R-:W-:Y:S02]  /*0890*/  IMAD.WIDE.U32 R64, R153, 0x10, R64 ;  /* 0x0000001099407825 */ /* 0x000fe400078e0040 */
[----:B------:R-:W3:Y:S02]  /*08a0*/  @P0 LDG.E.U16 R0, desc[UR6][R56.64] ;  /* 0x0000000638000981 */ /* 0x000ee4000c1e1500 */
[----:B--2---:R-:W-:-:S02]  /*08b0*/  IMAD.WIDE R2, R150, 0x4, R2 ;  /* 0x0000000496027825 */ /* 0x004fc400078e0202 */
[----:B------:R-:W2:Y:S02]  /*08c0*/  LDG.E.128 R44, desc[UR6][R68.64+0x10] ;  /* 0x00001006442c7981 */ /* 0x000ea4000c1e1d00 */
[C---:B------:R-:W-:Y:S02]  /*08d0*/  IMAD.WIDE.U32 R76, R153.reuse, 0x20, R76 ;  /* 0x00000020994c7825 */ /* 0x040fe400078e004c */
[----:B------:R0:W2:Y:S04]  /*08e0*/  LDG.E R156, desc[UR6][R2.64] ;  /* 0x00000006029c7981 */ /* 0x0000a8000c1e1900 */
[----:B------:R-:W2:Y:S04]  /*08f0*/  LDG.E.128 R56, desc[UR6][R74.64+0x10] ;  /* 0x000010064a387981 */ /* 0x000ea8000c1e1d00 */
[----:B------:R-:W2:Y:S04]  /*0900*/  LDG.E.128 R64, desc[UR6][R64.64] ;  /* 0x0000000640407981 */ /* 0x000ea8000c1e1d00 */
[----:B------:R-:W2:Y:S04]  /*0910*/  LDG.E.128 R60, desc[UR6][R76.64] ;  /* 0x000000064c3c7981 */ /* 0x000ea8000c1e1d00 */
[----:B------:R1:W2:Y:S04]  /*0920*/  LDG.E.128 R48, desc[UR6][R74.64] ;  /* 0x000000064a307981 */ /* 0x0002a8000c1e1d00 */
[----:B------:R1:W2:Y:S01]  /*0930*/  LDG.E.128 R68, desc[UR6][R76.64+0x10] ;  /* 0x000010064c447981 */ /* 0x0002a2000c1e1d00 */
[----:B0-----:R-:W-:-:S04]  /*0940*/  IMAD.WIDE.U32 R2, R153, 0x8, R164 ;  /* 0x0000000899027825 */ /* 0x001fc800078e00a4 */
[--C-:B-1----:R-:W-:Y:S02]  /*0950*/  IMAD.WIDE.U32 R74, R155, 0x8, R164.reuse ;  /* 0x000000089b4a7825 */ /* 0x102fe400078e00a4 */
[----:B------:R-:W5:Y:S02]  /*0960*/  LDG.E.64 R2, desc[UR6][R2.64] ;  /* 0x0000000602027981 */ /* 0x000f64000c1e1b00 */
[----:B------:R-:W-:Y:S02]  /*0970*/  IMAD.WIDE.U32 R76, R154, 0x8, R164 ;  /* 0x000000089a4c7825 */ /* 0x000fe400078e00a4 */
[----:B------:R-:W5:Y:S04]  /*0980*/  LDG.E.64 R74, desc[UR6][R74.64] ;  /* 0x000000064a4a7981 */ /* 0x000f68000c1e1b00 */
[----:B------:R-:W5:Y:S01]  /*0990*/  LDG.E.64 R76, desc[UR6][R76.64] ;  /* 0x000000064c4c7981 */ /* 0x000f62000c1e1b00 */
[----:B------:R-:W-:-:S04]  /*09a0*/  ISETP.NE.U32.AND P1, PT, R72, RZ, PT ;  /* 0x000000ff4800720c */ /* 0x000fc80003f25070 */
[----:B------:R-:W-:-:S13]  /*09b0*/  ISETP.NE.AND.EX P1, PT, R73, RZ, PT, P1 ;  /* 0x000000ff4900720c */ /* 0x000fda0003f25310 */
[----:B------:R-:W0:Y:S08]  /*09c0*/  @P1 LDC.64 R158, c[0x0][0x2c8] ;  /* 0x0000b200ff9e1b82 */ /* 0x000e300000000a00 */
[----:B------:R-:W1:Y:S08]  /*09d0*/  @P1 LDC.64 R160, c[0x0][0x2c8] ;  /* 0x0000b200ffa01b82 */ /* 0x000e700000000a00 */
[----:B------:R-:W1:Y:S01]  /*09e0*/  @P1 LDC.64 R162, c[0x0][0x2c8] ;  /* 0x0000b200ffa21b82 */ /* 0x000e620000000a00 */
[----:B------:R-:W-:Y:S01]  /*09f0*/  ISETP.NE.AND P2, PT, RZ, UR8, PT ;  /* 0x00000008ff007c0c */ /* 0x000fe2000bf45270 */
[----:B0-----:R-:W-:-:S05]  /*0a00*/  @P1 IMAD.WIDE.U32 R158, R155, 0x20, R158 ;  /* 0x000000209b9e1825 */ /* 0x001fca00078e009e */
        /* <DEDUP_REMOVED lines=12> */
[C---:B---3--:R-:W-:Y:S02]  /*0ad0*/  PRMT R158, R40.reuse, 0x7632, R158 ;  /* 0x00007632289e7816 */ /* 0x048fe4000000009e */
[C---:B0-----:R-:W-:Y:S02]  /*0ae0*/  PRMT R160, R41.reuse, 0x7632, R160 ;  /* 0x0000763229a07816 */ /* 0x041fe400000000a0 */
[----:B------:R-:W-:Y:S01]  /*0af0*/  SHF.L.U32 R40, R40, 0x10, RZ ;  /* 0x0000001028287819 */ /* 0x000fe200000006ff */
[C---:B------:R-:W-:Y:S01]  /*0b00*/  FADD.FTZ R165, -R190.reuse, R38 ;  /* 0x00000026bea57221 */ /* 0x040fe20000010100 */
[C---:B-1----:R-:W-:Y:S01]  /*0b10*/  FADD.FTZ R163, -R190.reuse, R39 ;  /* 0x00000027bea37221 */ /* 0x042fe20000010100 */
[----:B------:R-:W-:Y:S01]  /*0b20*/  FADD.FTZ R159, -R190, R36 ;  /* 0x00000024be9f7221 */ /* 0x000fe20000010100 */
[----:B------:R-:W-:-:S02]  /*0b30*/  SHF.L.U32 R162, R41, 0x10, RZ ;  /* 0x0000001029a27819 */ /* 0x000fc400000006ff */
[C---:B------:R-:W-:Y:S02]  /*0b40*/  PRMT R166, R43.reuse, 0x7632, R166 ;  /* 0x000076322ba67816 */ /* 0x040fe400000000a6 */
[----:B------:R-:W-:Y:S02]  /*0b50*/  SHF.L.U32 R168, R43, 0x10, RZ ;  /* 0x000000102ba87819 */ /* 0x000fe400000006ff */
[C---:B------:R-:W-:Y:S02]  /*0b60*/  PRMT R170, R54.reuse, 0x7632, R170 ;  /* 0x0000763236aa7816 */ /* 0x040fe400000000aa */
[----:B------:R-:W-:Y:S01]  /*0b70*/  SHF.L.U32 R172, R54, 0x10, RZ ;  /* 0x0000001036ac7819 */ /* 0x000fe200000006ff */
[----:B--2---:R-:W-:Y:S01]  /*0b80*/  FADD.FTZ R167, -R190, R44 ;  /* 0x0000002cbea77221 */ /* 0x004fe20000010100 */
[C---:B------:R-:W-:Y:S01]  /*0b90*/  PRMT R174, R55.reuse, 0x7632, R174 ;  /* 0x0000763237ae7816 */ /* 0x040fe200000000ae */
[C---:B------:R-:W-:Y:S01]  /*0ba0*/  FMUL.FTZ R54, R156.reuse, R165 ;  /* 0x000000a59c367220 */ /* 0x040fe20000410000 */
[----:B------:R-:W-:Y:S01]  /*0bb0*/  SHF.L.U32 R176, R55, 0x10, RZ ;  /* 0x0000001037b07819 */ /* 0x000fe200000006ff */
[----:B------:R-:W-:Y:S01]  /*0bc0*/  FMUL.FTZ R55, R156, R163 ;  /* 0x000000a39c377220 */ /* 0x000fe20000410000 */
[----:B------:R-:W-:Y:S01]  /*0bd0*/  SHF.L.U32 R43, R160, 0x10, RZ ;  /* 0x00000010a02b7819 */ /* 0x000fe200000006ff */
[----:B------:R-:W-:Y:S01]  /*0be0*/  FADD.FTZ R183, -R190, R59 ;  /* 0x0000003bbeb77221 */ /* 0x000fe20000010100 */
[----:B------:R-:W-:Y:S01]  /*0bf0*/  @P0 SHF.L.U32 R152, R0, 0x10, RZ ;  /* 0x0000001000980819 */ /* 0x000fe200000006ff */
[----:B------:R-:W-:Y:S01]  /*0c00*/  FMUL.FTZ R0, R156, R159 ;  /* 0x0000009f9c007220 */ /* 0x000fe20000410000 */
[----:B------:R-:W-:Y:S01]  /*0c10*/  SHF.L.U32 R158, R158, 0x10, RZ ;  /* 0x000000109e9e7819 */ /* 0x000fe200000006ff */
[----:B------:R-:W-:Y:S01]  /*0c20*/  FMUL.FTZ R59, R149, R40 ;  /* 0x00000028953b7220 */ /* 0x000fe20000410000 */
[----:B------:R-:W-:Y:S01]  /*0c30*/  FADD.FTZ R161, -R190, R37 ;  /* 0x00000025bea17221 */ /* 0x000fe20000010100 */
[----:B------:R-:W-:Y:S01]  /*0c40*/  PRMT R164, R42, 0x7632, R164 ;  /* 0x000076322aa47816 */ /* 0x000fe200000000a4 */
[----:B------:R-:W-:Y:S01]  /*0c50*/  FADD.FTZ R185, -R190, R60 ;  /* 0x0000003cbeb97221 */ /* 0x000fe20000010100 */
[C---:B------:R-:W-:Y:S01]  /*0c60*/  PRMT R182, R65.reuse, 0x7632, R182 ;  /* 0x0000763241b67816 */ /* 0x040fe200000000b6 */
[----:B------:R-:W-:Y:S01]  /*0c70*/  FADD.FTZ R117, R162, R117 ;  /* 0x00000075a2757221 */ /* 0x000fe20000010000 */
[----:B------:R-:W-:Y:S01]  /*0c80*/  SHF.L.U32 R184, R65, 0x10, RZ ;  /* 0x0000001041b87819 */ /* 0x000fe200000006ff */
[-C--:B------:R-:W-:Y:S01]  /*0c90*/  FFMA.FTZ R93, R54, R162.reuse, R93 ;  /* 0x000000a2365d7223 */ /* 0x080fe2000001005d */
[----:B------:R-:W-:Y:S01]  /*0ca0*/  SHF.L.U32 R42, R42, 0x10, RZ ;  /* 0x000000102a2a7819 */ /* 0x000fe200000006ff */
[----:B------:R-:W-:Y:S01]  /*0cb0*/  FMUL.FTZ R65, R148, R162 ;  /* 0x000000a294417220 */ /* 0x000fe20000410000 */
[C---:B------:R-:W-:Y:S01]  /*0cc0*/  FADD.FTZ R171, -R190.reuse, R48 ;  /* 0x00000030beab7221 */ /* 0x040fe20000010100 */
[----:B------:R-:W-:Y:S01]  /*0cd0*/  FADD.FTZ R175, -R190, R50 ;  /* 0x00000032beaf7221 */ /* 0x000fe20000010100 */
[----:B------:R-:W-:Y:S01]  /*0ce0*/  FMUL.FTZ R60, R156, R167 ;  /* 0x000000a79c3c7220 */ /* 0x000fe20000410000 */
[-C--:B------:R-:W-:Y:S01]  /*0cf0*/  FFMA.FTZ R92, R55, R43.reuse, R92 ;  /* 0x0000002b375c7223 */ /* 0x080fe2000001005c */
[----:B------:R-:W-:Y:S01]  /*0d00*/  FADD.FTZ R116, R43, R116 ;  /* 0x000000742b747221 */ /* 0x000fe20000010000 */
[----:B------:R-:W-:Y:S01]  /*0d10*/  FMUL.FTZ R162, R88, R43 ;  /* 0x0000002b58a27220 */ /* 0x000fe20000410000 */
[C---:B------:R-:W-:Y:S01]  /*0d20*/  PRMT R48, R53.reuse, 0x7632, R48 ;  /* 0x0000763235307816 */ /* 0x040fe20000000030 */
[----:B------:R-:W-:Y:S01]  /*0d30*/  FADD.FTZ R115, R40, R115 ;  /* 0x0000007328737221 */ /* 0x000fe20000010000 */
[----:B------:R-:W-:Y:S01]  /*0d40*/  SHF.L.U32 R50, R53, 0x10, RZ ;  /* 0x0000001035327819 */ /* 0x000fe200000006ff */
[----:B------:R-:W-:Y:S01]  /*0d50*/  FFMA.FTZ R91, R0, R40, R91 ;  /* 0x00000028005b7223 */ /* 0x000fe2000001005b */
[----:B------:R-:W-:Y:S01]  /*0d60*/  FMUL.FTZ R160, R89, R158 ;  /* 0x0000009e59a07220 */ /* 0x000fe20000410000 */
[----:B------:R-:W-:Y:S01]  /*0d70*/  FADD.FTZ R43, RZ, R59 ;  /* 0x0000003bff2b7221 */ /* 0x000fe20000010000 */
[----:B------:R-:W-:Y:S01]  /*0d80*/  FMUL.FTZ R53, R156, R161 ;  /* 0x000000a19c357220 */ /* 0x000fe20000410000 */
[----:B------:R-:W-:Y:S01]  /*0d90*/  FFMA.FTZ R40, R0, R59, RZ ;  /* 0x0000003b00287223 */ /* 0x000fe200000100ff */
[----:B------:R-:W-:Y:S01]  /*0da0*/  FADD.FTZ R45, -R190, R45 ;  /* 0x0000002dbe2d7221 */ /* 0x000fe20000010100 */
[----:B------:R-:W-:Y:S01]  /*0db0*/  FADD.FTZ R119, R42, R119 ;  /* 0x000000772a777221 */ /* 0x000fe20000010000 */
[-C--:B------:R-:W-:Y:S01]  /*0dc0*/  FFMA.FTZ R95, R60, R42.reuse, R95 ;  /* 0x0000002a3c5f7223 */ /* 0x080fe2000001005f */
[----:B------:R-:W-:Y:S01]  /*0dd0*/  FMUL.FTZ R159, R147, R42 ;  /* 0x0000002a939f7220 */ /* 0x000fe20000410000 */
[----:B------:R-:W-:Y:S01]  /*0de0*/  FADD.FTZ R42, R43, R160 ;  /* 0x000000a02b2a7221 */ /* 0x000fe20000010000 */
[----:B------:R-:W-:Y:S01]  /*0df0*/  FFMA.FTZ R43, R53, R160, R40 ;  /* 0x000000a0352b7223 */ /* 0x000fe20000010028 */
[----:B------:R-:W-:Y:S01]  /*0e00*/  FADD.FTZ R187, -R190, R61 ;  /* 0x0000003dbebb7221 */ /* 0x000fe20000010100 */
[----:B------:R-:W-:Y:S01]  /*0e10*/  FMUL.FTZ R61, R156, R45 ;  /* 0x0000002d9c3d7220 */ /* 0x000fe20000410000 */
[----:B------:R-:W-:Y:S01]  /*0e20*/  FADD.FTZ R45, R42, R65 ;  /* 0x000000412a2d7221 */ /* 0x000fe20000010000 */
[----:B------:R-:W-:Y:S01]  /*0e30*/  FFMA.FTZ R40, R54, R65, R43 ;  /* 0x0000004136287223 */ /* 0x000fe2000001002b */
[----:B------:R-:W-:-:S02]  /*0e40*/  SHF.L.U32 R164, R164, 0x10, RZ ;  /* 0x00000010a4a47819 */ /* 0x000fc400000006ff */
[----:B------:R-:W-:Y:S01]  /*0e50*/  FADD.FTZ R42, R45, R162 ;  /* 0x000000a22d2a7221 */ /* 0x000fe20000010000 */
[----:B------:R-:W-:Y:S01]  /*0e60*/  FFMA.FTZ R43, R55, R162, R40 ;  /* 0x000000a2372b7223 */ /* 0x000fe20000010028 */
[----:B------:R-:W-:Y:S01]  /*0e70*/  FADD.FTZ R181, -R190, R58 ;  /* 0x0000003abeb57221 */ /* 0x000fe20000010100 */
[----:B------:R-:W-:Y:S01]  /*0e80*/  FMUL.FTZ R58, R87, R164 ;  /* 0x000000a4573a7220 */ /* 0x000fe20000410000 */
[----:B------:R-:W-:Y:S01]  /*0e90*/  FADD.FTZ R45, R42, R159 ;  /* 0x0000009f2a2d7221 */ /* 0x000fe20000010000 */
[----:B------:R-:W-:Y:S01]  /*0ea0*/  FADD.FTZ R169, -R190, R46 ;  /* 0x0000002ebea97221 */ /* 0x000fe20000010100 */
[----:B------:R-:W-:Y:S01]  /*0eb0*/  FFMA.FTZ R40, R60, R159, R43 ;  /* 0x0000009f3c287223 */ /* 0x000fe2000001002b */
[C---:B------:R-:W-:Y:S01]  /*0ec0*/  FADD.FTZ R173, -R190.reuse, R49 ;  /* 0x00000031bead7221 */ /* 0x040fe20000010100 */
[----:B------:R-:W-:Y:S01]  /*0ed0*/  FADD.FTZ R179, -R190, R57 ;  /* 0x00000039beb37221 */ /* 0x000fe20000010100 */
        /* <DEDUP_REMOVED lines=16> */
[C---:B------:R-:W-:Y:S01]  /*0fe0*/  PRMT R178, R64.reuse, 0x7632, R178 ;  /* 0x0000763240b27816 */ /* 0x040fe200000000b2 */
[----:B------:R-:W-:Y:S01]  /*0ff0*/  FADD.FTZ R42, R45, R62 ;  /* 0x0000003e2d2a7221 */ /* 0x000fe20000010000 */
[----:B------:R-:W-:Y:S01]  /*1000*/  SHF.L.U32 R180, R64, 0x10, RZ ;  /* 0x0000001040b47819 */ /* 0x000fe200000006ff */
[----:B------:R-:W-:Y:S01]  /*1010*/  FMUL.FTZ R64, R156, R171 ;  /* 0x000000ab9c407220 */ /* 0x000fe20000410000 */
[----:B------:R-:W-:Y:S01]  /*1020*/  FFMA.FTZ R45, R63, R62, R40 ;  /* 0x0000003e3f2d7223 */ /* 0x000fe20000010028 */
[----:B------:R-:W-:Y:S01]  /*1030*/  FADD.FTZ R121, R168, R121 ;  /* 0x00000079a8797221 */ /* 0x000fe20000010000 */
[----:B------:R-:W-:Y:S01]  /*1040*/  FFMA.FTZ R97, R52, R168, R97 ;  /* 0x000000a834617223 */ /* 0x000fe20000010061 */
[----:B------:R-:W-:Y:S01]  /*1050*/  FADD.FTZ R37, -R190, R71 ;  /* 0x00000047be257221 */ /* 0x000fe20000010100 */
[----:B------:R-:W-:Y:S01]  /*1060*/  FMUL.FTZ R168, R85, R44 ;  /* 0x0000002c55a87220 */ /* 0x000fe20000410000 */
[----:B------:R-:W-:Y:S01]  /*1070*/  FADD.FTZ R43, R42, R169 ;  /* 0x000000a92a2b7221 */ /* 0x000fe20000010000 */
[----:B------:R-:W-:Y:S01]  /*1080*/  FMUL.FTZ R71, R156, R173 ;  /* 0x000000ad9c477220 */ /* 0x000fe20000410000 */
        /* <DEDUP_REMOVED lines=23> */
[----:B------:R-:W-:Y:S01]  /*1200*/  FADD.FTZ R126, R166, R126 ;  /* 0x0000007ea67e7221 */ /* 0x000fe20000010000 */
[-C--:B------:R-:W-:Y:S01]  /*1210*/  FFMA.FTZ R102, R167, R166.reuse, R102 ;  /* 0x000000a6a7667223 */ /* 0x080fe20000010066 */
[----:B------:R-:W-:Y:S01]  /*1220*/  FMUL.FTZ R166, R83, R166 ;  /* 0x000000a653a67220 */ /* 0x000fe20000410000 */
[----:B------:R-:W-:Y:S01]  /*1230*/  FADD.FTZ R45, R42, R173 ;  /* 0x000000ad2a2d7221 */ /* 0x000fe20000010000 */
[----:B------:R-:W-:Y:S01]  /*1240*/  FFMA.FTZ R40, R158, R173, R43 ;  /* 0x000000ad9e287223 */ /* 0x000fe2000001002b */
[----:B------:R-:W-:Y:S01]  /*1250*/  FADD.FTZ R120, R49, R120 ;  /* 0x0000007831787221 */ /* 0x000fe20000010000 */
[----:B------:R-:W-:Y:S01]  /*1260*/  FFMA.FTZ R96, R63, R49, R96 ;  /* 0x000000313f607223 */ /* 0x000fe20000010060 */
[----:B------:R-:W-:Y:S01]  /*1270*/  FFMA.FTZ R100, R69, R47, R100 ;  /* 0x0000002f45647223 */ /* 0x000fe20000010064 */
[----:B------:R-:W-:Y:S01]  /*1280*/  FADD.FTZ R124, R47, R124 ;  /* 0x0000007c2f7c7221 */ /* 0x000fe20000010000 */
        /* <DEDUP_REMOVED lines=13> */
[----:B------:R-:W-:Y:S01]  /*1360*/  FADD.FTZ R193, -R190, R68 ;  /* 0x00000044bec17221 */ /* 0x000fe20000010100 */
[----:B------:R-:W-:Y:S01]  /*1370*/  SHF.L.U32 R178, R178, 0x10, RZ ;  /* 0x00000010b2b27819 */ /* 0x000fe200000006ff */
[----:B------:R-:W-:Y:S01]  /*1380*/  FADD.FTZ R40, R45, R172 ;  /* 0x000000ac2d287221 */ /* 0x000fe20000010000 */
[C---:B------:R-:W-:Y:S01]  /*1390*/  FMUL.FTZ R68, R156.reuse, R185 ;  /* 0x000000b99c447220 */ /* 0x040fe20000410000 */
[----:B------:R-:W-:Y:S01]  /*13a0*/  FMUL.FTZ R175, R141, R180 ;  /* 0x000000b48daf7220 */ /* 0x000fe20000410000 */
[----:B------:R-:W-:Y:S01]  /*13b0*/  FFMA.FTZ R45, R165, R172, R38 ;  /* 0x000000aca52d7223 */ /* 0x000fe20000010026 */
        /* <DEDUP_REMOVED lines=81> */
.L_x_4090:
        /* <DEDUP_REMOVED lines=13> */
.L_x_4078:
        /* <DEDUP_REMOVED lines=9> */
[----:B------:R-:W-:Y:S02]  /*1a30*/  LOP3.LUT P3, RZ, R74, 0xff000000, RZ, 0xc0, !PT ;  /* 0xff0000004aff7812 */ /* 0x000fe4000786c0ff */
        /* <DEDUP_REMOVED lines=10> */
[----:B------:R-:W-:Y:S01]  /*1ae0*/  FADD.FTZ R36, R39, R36 ;  /* 0x0000002427247221 */ /* 0x000fe20000010000 */
[----:B------:R-:W-:Y:S02]  /*1af0*/  MOV R38, R74 ;  /* 0x0000004a00267202 */ /* 0x000fe40000000f00 */
[----:B-1----:R-:W-:Y:S01]  /*1b00*/  FADD.FTZ R187, R187, R40 ;  /* 0x00000028bbbb7221 */ /* 0x002fe20000010000 */
[----:B------:R-:W-:Y:S01]  /*1b10*/  FADD.FTZ R36, R36, R41 ;  /* 0x0000002924247221 */ /* 0x000fe20000010000 */
[----:B------:R-:W-:Y:S02]  /*1b20*/  LOP3.LUT P6, RZ, R38, 0xff, RZ, 0xc0, !PT ;  /* 0x000000ff26ff7812 */ /* 0x000fe400078cc0ff */
[----:B------:R-:W-:Y:S01]  /*1b30*/  FADD.FTZ R187, R42, R187 ;  /* 0x000000bb2abb7221 */ /* 0x000fe20000010000 */
[----:B------:R-:W-:-:S03]  /*1b40*/  FADD.FTZ R36, R43, R36 ;  /* 0x000000242b247221 */ /* 0x000fc60000010000 */
[----:B--2---:R-:W-:Y:S01]  /*1b50*/  FADD.FTZ R187, R187, R44 ;  /* 0x0000002cbbbb7221 */ /* 0x004fe20000010000 */
[----:B------:R-:W-:-:S03]  /*1b60*/  FADD.FTZ R36, R36, R45 ;  /* 0x0000002d24247221 */ /* 0x000fc60000010000 */
[----:B------:R-:W-:Y:S01]  /*1b70*/  FADD.FTZ R187, R46, R187 ;  /* 0x000000bb2ebb7221 */ /* 0x000fe20000010000 */
[----:B------:R-:W-:Y:S01]  /*1b80*/  FADD.FTZ R36, R47, R36 ;  /* 0x000000242f247221 */ /* 0x000fe20000010000 */
[----:B------:R-:W-:Y:S02]  /*1b90*/  MOV R47, R76 ;  /* 0x0000004c002f7202 */ /* 0x000fe40000000f00 */
[----:B---3--:R-:W-:Y:S01]  /*1ba0*/  FADD.FTZ R187, R187, R48 ;  /* 0x00000030bbbb7221 */ /* 0x008fe20000010000 */
[----:B------:R-:W-:-:S03]  /*1bb0*/  FADD.FTZ R36, R36, R49 ;  /* 0x0000003124247221 */ /* 0x000fc60000010000 */
[----:B------:R-:W-:Y:S01]  /*1bc0*/  FADD.FTZ R50, R50, R187 ;  /* 0x000000bb32327221 */ /* 0x000fe20000010000 */
[----:B------:R-:W-:-:S03]  /*1bd0*/  FADD.FTZ R37, R51, R36 ;  /* 0x0000002433257221 */ /* 0x000fc60000010000 */
[----:B------:R-:W-:Y:S01]  /*1be0*/  FMUL.FTZ R50, R50, UR10 ;  /* 0x0000000a32327c20 */ /* 0x000fe20008410000 */
[----:B------:R-:W-:-:S04]  /*1bf0*/  FMUL.FTZ R37, R37, UR10 ;  /* 0x0000000a25257c20 */ /* 0x000fc80008410000 */
[----:B------:R-:W-:Y:S02]  /*1c00*/  FSEL R36, R50, RZ, !P2 ;  /* 0x000000ff32247208 */ /* 0x000fe40005000000 */
[----:B------:R-:W-:-:S03]  /*1c10*/  ISETP.NE.U32.AND P2, PT, R72, RZ, PT ;  /* 0x000000ff4800720c */ /* 0x000fc60003f45070 */
[-CC-:B------:R-:W-:Y:S01]  /*1c20*/  FFMA.FTZ R0, R0, R37.reuse, R36.reuse ;  /* 0x0000002500007223 */ /* 0x180fe20000010024 */
[----:B------:R-:W-:Y:S01]  /*1c30*/  ISETP.NE.AND.EX P2, PT, R73, RZ, PT, P2 ;  /* 0x000000ff4900720c */ /* 0x000fe20003f45320 */
[-CC-:B------:R-:W-:Y:S01]  /*1c40*/  FFMA.FTZ R53, R53, R37.reuse, R36.reuse ;  /* 0x0000002535357223 */ /* 0x180fe20000010024 */
[-C--:B------:R-:W-:Y:S01]  /*1c50*/  FFMA.FTZ R54, R54, R37.reuse, R36 ;  /* 0x0000002536367223 */ /* 0x080fe20000010024 */
[----:B------:R-:W-:Y:S01]  /*1c60*/  FADD.FTZ R41, R59, -R0 ;  /* 0x800000003b297221 */ /* 0x000fe20000010000 */
[-CC-:B------:R-:W-:Y:S01]  /*1c70*/  FFMA.FTZ R55, R55, R37.reuse, R36.reuse ;  /* 0x0000002537377223 */ /* 0x180fe20000010024 */
[----:B------:R-:W-:Y:S01]  /*1c80*/  FFMA.FTZ R60, R60, R37, R36 ;  /* 0x000000253c3c7223 */ /* 0x000fe20000010024 */
[----:B------:R-:W-:Y:S01]  /*1c90*/  FADD.FTZ R53, R160, -R53 ;  /* 0x80000035a0357221 */ /* 0x000fe20000010000 */
[----:B------:R-:W-:Y:S01]  /*1ca0*/  FADD.FTZ R43, R65, -R54 ;  /* 0x80000036412b7221 */ /* 0x000fe20000010000 */
[----:B------:R-:W-:Y:S01]  /*1cb0*/  FADD.FTZ R55, R162, -R55 ;  /* 0x80000037a2377221 */ /* 0x000fe20000010000 */
[C---:B------:R-:W-:Y:S01]  /*1cc0*/  FMUL.FTZ R41, R156.reuse, R41 ;  /* 0x000000299c297220 */ /* 0x040fe20000410000 */
[----:B------:R-:W-:Y:S01]  /*1cd0*/  FADD.FTZ R45, R159, -R60 ;  /* 0x8000003c9f2d7221 */ /* 0x000fe20000010000 */
[C---:B------:R-:W-:Y:S01]  /*1ce0*/  FMUL.FTZ R0, R156.reuse, R53 ;  /* 0x000000359c007220 */ /* 0x040fe20000410000 */
[----:B------:R-:W-:Y:S01]  /*1cf0*/  FMUL.FTZ R43, R156, R43 ;  /* 0x0000002b9c2b7220 */ /* 0x000fe20000410000 */
[----:B------:R-:W-:Y:S01]  /*1d00*/  @P2 FADD.FTZ R41, R4, R41 ;  /* 0x0000002904292221 */ /* 0x000fe20000010000 */
[C---:B------:R-:W-:Y:S01]  /*1d10*/  FMUL.FTZ R44, R156.reuse, R55 ;  /* 0x000000379c2c7220 */ /* 0x040fe20000410000 */
[----:B------:R-:W-:Y:S01]  /*1d20*/  FMUL.FTZ R45, R156, R45 ;  /* 0x0000002d9c2d7220 */ /* 0x000fe20000410000 */
[----:B------:R-:W-:Y:S01]  /*1d30*/  @P2 FADD.FTZ R0, R5, R0 ;  /* 0x0000000005002221 */ /* 0x000fe20000010000 */
[----:B------:R-:W-:Y:S01]  /*1d40*/  @P2 FADD.FTZ R43, R6, R43 ;  /* 0x0000002b062b2221 */ /* 0x000fe20000010000 */
[-C--:B------:R-:W-:Y:S01]  /*1d50*/  FMUL.FTZ R38, R41, R152.reuse ;  /* 0x0000009829267220 */ /* 0x080fe20000410000 */
[----:B------:R-:W-:Y:S01]  /*1d60*/  @P2 FADD.FTZ R44, R7, R44 ;  /* 0x0000002c072c2221 */ /* 0x000fe20000010000 */
[----:B------:R-:W-:Y:S01]  /*1d70*/  @P2 FADD.FTZ R45, R8, R45 ;  /* 0x0000002d082d2221 */ /* 0x000fe20000010000 */
[-C--:B------:R-:W-:Y:S01]  /*1d80*/  FMUL.FTZ R39, R0, R152.reuse ;  /* 0x0000009800277220 */ /* 0x080fe20000410000 */
[-C--:B------:R-:W-:Y:S01]  /*1d90*/  FMUL.FTZ R40, R43, R152.reuse ;  /* 0x000000982b287220 */ /* 0x080fe20000410000 */
[----:B------:R-:W-:Y:S01]  /*1da0*/  FMUL.FTZ R38, R38, UR11 ;  /* 0x0000000b26267c20 */ /* 0x000fe20008410000 */
[-C--:B------:R-:W-:Y:S01]  /*1db0*/  FMUL.FTZ R42, R44, R152.reuse ;  /* 0x000000982c2a7220 */ /* 0x080fe20000410000 */
[-C--:B------:R-:W-:Y:S01]  /*1dc0*/  FMUL.FTZ R46, R45, R152.reuse ;  /* 0x000000982d2e7220 */ /* 0x080fe20000410000 */
[----:B------:R-:W-:Y:S01]  /*1dd0*/  FMUL.FTZ R39, R39, UR11 ;  /* 0x0000000b27277c20 */ /* 0x000fe20008410000 */
[----:B------:R-:W-:Y:S01]  /*1de0*/  FMUL.FTZ R40, R40, UR11 ;  /* 0x0000000b28287c20 */ /* 0x000fe20008410000 */
[-CC-:B------:R-:W-:Y:S01]  /*1df0*/  FFMA.FTZ R61, R61, R37.reuse, R36.reuse ;  /* 0x000000253d3d7223 */ /* 0x180fe20000010024 */
[----:B------:R-:W-:Y:S01]  /*1e00*/  FMUL.FTZ R42, R42, UR11 ;  /* 0x0000000b2a2a7c20 */ /* 0x000fe20008410000 */
[----:B------:R-:W-:Y:S01]  /*1e10*/  FSEL R38, R38, RZ, P6 ;  /* 0x000000ff26267208 */ /* 0x000fe20003000000 */
[----:B------:R-:W-:Y:S01]  /*1e20*/  FMUL.FTZ R46, R46, UR11 ;  /* 0x0000000b2e2e7c20 */ /* 0x000fe20008410000 */
[----:B------:R-:W-:Y:S01]  /*1e30*/  LOP3.LUT P6, RZ, R75, 0xff, RZ, 0xc0, !PT ;  /* 0x000000ff4bff7812 */ /* 0x000fe200078cc0ff */
[----:B------:R-:W-:Y:S01]  /*1e40*/  FADD.FTZ R61, R58, -R61 ;  /* 0x8000003d3a3d7221 */ /* 0x000fe20000010000 */
[----:B------:R-:W-:Y:S01]  /*1e50*/  FSEL R53, R39, RZ, P1 ;  /* 0x000000ff27357208 */ /* 0x000fe20000800000 */
[-CC-:B------:R-:W-:Y:S01]  /*1e60*/  FFMA.FTZ R64, R64, R37.reuse, R36.reuse ;  /* 0x0000002540407223 */ /* 0x180fe20000010024 */
[----:B------:R-:W-:Y:S01]  /*1e70*/  FSEL R39, R40, RZ, P5 ;  /* 0x000000ff28277208 */ /* 0x000fe20002800000 */
[----:B------:R-:W-:Y:S01]  /*1e80*/  FFMA.FTZ R63, R63, R37, R36 ;  /* 0x000000253f3f7223 */ /* 0x000fe20000010024 */
[----:B------:R-:W-:Y:S01]  /*1e90*/  FSEL R40, R42, RZ, P3 ;  /* 0x000000ff2a287208 */ /* 0x000fe20001800000 */
[----:B------:R-:W-:Y:S01]  /*1ea0*/  FADD.FTZ R169, R169, -R64 ;  /* 0x80000040a9a97221 */ /* 0x000fe20000010000 */
[----:B------:R-:W-:Y:S01]  /*1eb0*/  FSEL R42, R46, RZ, P6 ;  /* 0x000000ff2e2a7208 */ /* 0x000fe20003000000 */
[----:B------:R-:W-:Y:S01]  /*1ec0*/  FMUL.FTZ R46, R156, R61 ;  /* 0x0000003d9c2e7220 */ /* 0x000fe20000410000 */
[----:B------:R-:W-:Y:S01]  /*1ed0*/  LOP3.LUT P1, RZ, R75, 0xff00, RZ, 0xc0, !PT ;  /* 0x0000ff004bff7812 */ /* 0x000fe2000782c0ff */
[-C--:B------:R-:W-:Y:S01]  /*1ee0*/  FFMA.FTZ R52, R52, R37.reuse, R36 ;  /* 0x0000002534347223 */ /* 0x080fe20000010024 */
[----:B------:R-:W-:Y:S01]  /*1ef0*/  LOP3.LUT P6, RZ, R47, 0xff, RZ, 0xc0, !PT ;  /* 0x000000ff2fff7812 */ /* 0x000fe200078cc0ff */
[----:B------:R-:W-:Y:S01]  /*1f00*/  @P2 FADD.FTZ R46, R9, R46 ;  /* 0x0000002e092e2221 */ /* 0x000fe20000010000 */
[----:B------:R-:W-:Y:S01]  /*1f10*/  FADD.FTZ R63, R62, -R63 ;  /* 0x8000003f3e3f7221 */ /* 0x000fe20000010000 */
[----:B------:R-:W-:Y:S01]  /*1f20*/  FADD.FTZ R47, R57, -R52 ;  /* 0x80000034392f7221 */ /* 0x000fe20000010000 */
[-CC-:B------:R-:W-:Y:S01]  /*1f30*/  FFMA.FTZ R69, R69, R37.reuse, R36.reuse ;  /* 0x0000002545457223 */ /* 0x180fe20000010024 */
[-C--:B------:R-:W-:Y:S01]  /*1f40*/  FMUL.FTZ R49, R46, R152.reuse ;  /* 0x000000982e317220 */ /* 0x080fe20000410000 */
[----:B------:R-:W-:Y:S01]  /*1f50*/  FFMA.FTZ R70, R70, R37, R36 ;  /* 0x0000002546467223 */ /* 0x000fe20000010024 */
[C---:B------:R-:W-:Y:S01]  /*1f60*/  FMUL.FTZ R48, R156.reuse, R63 ;  /* 0x0000003f9c307220 */ /* 0x040fe20000410000 */
[----:B------:R-:W-:Y:S01]  /*1f70*/  FMUL.FTZ R47, R156, R47 ;  /* 0x0000002f9c2f7220 */ /* 0x000fe20000410000 */
[----:B------:R-:W-:Y:S01]  /*1f80*/  FMUL.FTZ R49, R49, UR11 ;  /* 0x0000000b31317c20 */ /* 0x000fe20008410000 */
[----:B------:R-:W-:Y:S01]  /*1f90*/  FADD.FTZ R69, R170, -R69 ;  /* 0x80000045aa457221 */ /* 0x000fe20000010000 */
[----:B------:R-:W-:Y:S01]  /*1fa0*/  FADD.FTZ R171, R171, -R70 ;  /* 0x80000046abab7221 */ /* 0x000fe20000010000 */
[----:B------:R-:W-:Y:S01]  /*1fb0*/  @P2 FADD.FTZ R48, R11, R48 ;  /* 0x000000300b302221 */ /* 0x000fe20000010000 */
[----:B------:R-:W-:Y:S01]  /*1fc0*/  @P2 FADD.FTZ R47, R10, R47 ;  /* 0x0000002f0a2f2221 */ /* 0x000fe20000010000 */
[----:B------:R-:W-:Y:S01]  /*1fd0*/  FSEL R55, R49, RZ, P1 ;  /* 0x000000ff31377208 */ /* 0x000fe20000800000 */
[C---:B------:R-:W-:Y:S01]  /*1fe0*/  FMUL.FTZ R49, R156.reuse, R169 ;  /* 0x000000a99c317220 */ /* 0x040fe20000410000 */
[----:B------:R-:W-:Y:S01]  /*1ff0*/  FMUL.FTZ R70, R156, R69 ;  /* 0x000000459c467220 */ /* 0x000fe20000410000 */
[-C--:B------:R-:W-:Y:S01]  /*2000*/  FMUL.FTZ R51, R48, R152.reuse ;  /* 0x0000009830337220 */ /* 0x080fe20000410000 */
[-C--:B------:R-:W-:Y:S01]  /*2010*/  FMUL.FTZ R50, R47, R152.reuse ;  /* 0x000000982f327220 */ /* 0x080fe20000410000 */
[----:B------:R-:W-:Y:S01]  /*2020*/  @P2 FADD.FTZ R49, R12, R49 ;  /* 0x000000310c312221 */ /* 0x000fe20000010000 */
[----:B------:R-:W-:Y:S01]  /*2030*/  @P2 FADD.FTZ R70, R15, R70 ;  /* 0x000000460f462221 */ /* 0x000fe20000010000 */
[-CC-:B------:R-:W-:Y:S01]  /*2040*/  FFMA.FTZ R71, R71, R37.reuse, R36.reuse ;  /* 0x0000002547477223 */ /* 0x180fe20000010024 */
[----:B------:R-:W-:Y:S01]  /*2050*/  FMUL.FTZ R51, R51, UR11 ;  /* 0x0000000b33337c20 */ /* 0x000fe20008410000 */
[-C--:B------:R-:W-:Y:S01]  /*2060*/  FMUL.FTZ R52, R49, R152.reuse ;  /* 0x0000009831347220 */ /* 0x080fe20000410000 */
[C---:B------:R-:W-:Y:S01]  /*2070*/  LOP3.LUT P3, RZ, R75.reuse, 0xff000000, RZ, 0xc0, !PT ;  /* 0xff0000004bff7812 */ /* 0x040fe2000786c0ff */
[----:B------:R-:W-:Y:S01]  /*2080*/  FMUL.FTZ R50, R50, UR11 ;  /* 0x0000000b32327c20 */ /* 0x000fe20008410000 */
[----:B------:R-:W-:Y:S01]  /*2090*/  LOP3.LUT P5, RZ, R75, 0xff0000, RZ, 0xc0, !PT ;  /* 0x00ff00004bff7812 */ /* 0x000fe200078ac0ff */
[----:B------:R-:W-:Y:S01]  /*20a0*/  FMUL.FTZ R52, R52, UR11 ;  /* 0x0000000b34347c20 */ /* 0x000fe20008410000 */
[----:B------:R-:W-:Y:S01]  /*20b0*/  FADD.FTZ R71, R168, -R71 ;  /* 0x80000047a8477221 */ /* 0x000fe20000010000 */
[-CC-:B------:R-:W-:Y:S01]  /*20c0*/  FFMA.FTZ R167, R167, R37.reuse, R36.reuse ;  /* 0x00000025a7a77223 */ /* 0x180fe20000010024 */
[----:B------:R-:W-:Y:S01]  /*20d0*/  FSEL R59, R51, RZ, P3 ;  /* 0x000000ff333b7208 */ /* 0x000fe20001800000 */
[----:B------:R-:W-:Y:S01]  /*20e0*/  FFMA.FTZ R158, R158, R37, R36 ;  /* 0x000000259e9e7223 */ /* 0x000fe20000010024 */
[----:B------:R-:W-:Y:S01]  /*20f0*/  FSEL R62, R52, RZ, P6 ;  /* 0x000000ff343e7208 */ /* 0x000fe20003000000 */
[-C--:B------:R-:W-:Y:S01]  /*2100*/  FMUL.FTZ R52, R70, R152.reuse ;  /* 0x0000009846347220 */ /* 0x080fe20000410000 */
[----:B------:R-:W-:Y:S01]  /*2110*/  FSEL R58, R50, RZ, P5 ;  /* 0x000000ff323a7208 */ /* 0x000fe20002800000 */
[----:B------:R-:W-:Y:S01]  /*2120*/  FMUL.FTZ R50, R156, R71 ;  /* 0x000000479c327220 */ /* 0x000fe20000410000 */
[----:B------:R-:W-:Y:S01]  /*2130*/  LOP3.LUT P3, RZ, R76, 0xff000000, RZ, 0xc0, !PT ;  /* 0xff0000004cff7812 */ /* 0x000fe2000786c0ff */
[----:B------:R-:W-:Y:S01]  /*2140*/  FMUL.FTZ R52, R52, UR11 ;  /* 0x0000000b34347c20 */ /* 0x000fe20008410000 */
[----:B------:R-:W-:Y:S01]  /*2150*/  FADD.FTZ R167, R166, -R167 ;  /* 0x800000a7a6a77221 */ /* 0x000fe20000010000 */
[----:B------:R-:W-:Y:S01]  /*2160*/  @P2 FADD.FTZ R50, R13, R50 ;  /* 0x000000320d322221 */ /* 0x000fe20000010000 */
[-CC-:B------:R-:W-:Y:S01]  /*2170*/  FFMA.FTZ R56, R56, R37.reuse, R36.reuse ;  /* 0x0000002538387223 */ /* 0x180fe20000010024 */
[-CC-:B------:R-:W-:Y:S01]  /*2180*/  FFMA.FTZ R165, R165, R37.reuse, R36.reuse ;  /* 0x00000025a5a57223 */ /* 0x180fe20000010024 */
[----:B------:R-:W-:Y:S01]  /*2190*/  FSEL R69, R52, RZ, P3 ;  /* 0x000000ff34457208 */ /* 0x000fe20001800000 */
[--C-:B------:R-:W-:Y:S01]  /*21a0*/  FFMA.FTZ R52, R66, R37, R36.reuse ;  /* 0x0000002542347223 */ /* 0x100fe20000010024 */
[----:B------:R-:W-:Y:S01]  /*21b0*/  FMUL.FTZ R66, R156, R167 ;  /* 0x000000a79c427220 */ /* 0x000fe20000410000 */
[-C--:B------:R-:W-:Y:S01]  /*21c0*/  FMUL.FTZ R54, R50, R152.reuse ;  /* 0x0000009832367220 */ /* 0x080fe20000410000 */
[-CC-:B------:R-:W-:Y:S01]  /*21d0*/  FFMA.FTZ R68, R68, R37.reuse, R36.reuse ;  /* 0x0000002544447223 */ /* 0x180fe20000010024 */
[-C--:B------:R-:W-:Y:S01]  /*21e0*/  FFMA.FTZ R163, R163, R37.reuse, R36 ;  /* 0x00000025a3a37223 */ /* 0x080fe20000010024 */
[----:B------:R-:W-:Y:S01]  /*21f0*/  @P2 FADD.FTZ R66, R17, R66 ;  /* 0x0000004211422221 */ /* 0x000fe20000010000 */
[-CC-:B------:R-:W-:Y:S01]  /*2200*/  FFMA.FTZ R161, R161, R37.reuse, R36.reuse ;  /* 0x00000025a1a17223 */ /* 0x180fe20000010024 */
[-CC-:B------:R-:W-:Y:S01]  /*2210*/  FFMA.FTZ R164, R164, R37.reuse, R36.reuse ;  /* 0x00000025a4a47223 */ /* 0x180fe20000010024 */
[-CC-:B------:R-:W-:Y:S01]  /*2220*/  FFMA.FTZ R181, R181, R37.reuse, R36.reuse ;  /* 0x00000025b5b57223 */ /* 0x180fe20000010024 */
[-CC-:B------:R-:W-:Y:S01]  /*2230*/  FFMA.FTZ R178, R178, R37.reuse, R36.reuse ;  /* 0x00000025b2b27223 */ /* 0x180fe20000010024 */
[----:B------:R-:W-:Y:S01]  /*2240*/  FMUL.FTZ R54, R54, UR11 ;  /* 0x0000000b36367c20 */ /* 0x000fe20008410000 */
[----:B------:R-:W-:Y:S01]  /*2250*/  FFMA.FTZ R37, R185, R37, R36 ;  /* 0x00000025b9257223 */ /* 0x000fe20000010024 */
[----:B------:R-:W-:Y:S01]  /*2260*/  LOP3.LUT P1, RZ, R76, 0xff00, RZ, 0xc0, !PT ;  /* 0x0000ff004cff7812 */ /* 0x000fe2000782c0ff */
[-C--:B------:R-:W-:Y:S01]  /*2270*/  FMUL.FTZ R36, R66, R152.reuse ;  /* 0x0000009842247220 */ /* 0x080fe20000410000 */
[----:B------:R-:W-:Y:S01]  /*2280*/  FMUL.FTZ R51, R156, R171 ;  /* 0x000000ab9c337220 */ /* 0x000fe20000410000 */
[----:B------:R-:W-:Y:S01]  /*2290*/  FADD.FTZ R65, R173, -R158 ;  /* 0x8000009ead417221 */ /* 0x000fe20000010000 */
[----:B------:R-:W-:Y:S01]  /*22a0*/  FSEL R63, R54, RZ, P1 ;  /* 0x000000ff363f7208 */ /* 0x000fe20000800000 */
[----:B------:R-:W-:Y:S01]  /*22b0*/  FMUL.FTZ R36, R36, UR11 ;  /* 0x0000000b24247c20 */ /* 0x000fe20008410000 */
[----:B------:R-:W-:Y:S01]  /*22c0*/  LOP3.LUT P1, RZ, R77, 0xff00, RZ, 0xc0, !PT ;  /* 0x0000ff004dff7812 */ /* 0x000fe2000782c0ff */
[----:B------:R-:W-:Y:S01]  /*22d0*/  @P2 FADD.FTZ R51, R14, R51 ;  /* 0x000000330e332221 */ /* 0x000fe20000010000 */
[----:B------:R-:W-:Y:S01]  /*22e0*/  FMUL.FTZ R65, R156, R65 ;  /* 0x000000419c417220 */ /* 0x000fe20000410000 */
[----:B------:R-:W-:Y:S01]  /*22f0*/  FADD.FTZ R175, R175, -R68 ;  /* 0x80000044afaf7221 */ /* 0x000fe20000010000 */
[----:B------:R-:W-:Y:S01]  /*2300*/  FSEL R68, R36, RZ, P1 ;  /* 0x000000ff24447208 */ /* 0x000fe20000800000 */
[-C--:B------:R-:W-:Y:S01]  /*2310*/  FMUL.FTZ R57, R51, R152.reuse ;  /* 0x0000009833397220 */ /* 0x080fe20000410000 */
[----:B------:R-:W-:Y:S01]  /*2320*/  ISETP.NE.U32.AND P1, PT, RZ, UR12, PT ;  /* 0x0000000cff007c0c */ /* 0x000fe2000bf25070 */
[----:B------:R-:W-:Y:S01]  /*2330*/  @P2 FADD.FTZ R65, R16, R65 ;  /* 0x0000004110412221 */ /* 0x000fe20000010000 */
[----:B------:R-:W-:Y:S01]  /*2340*/  FADD.FTZ R67, R67, -R56 ;  /* 0x8000003843437221 */ /* 0x000fe20000010000 */
[----:B------:R-:W-:Y:S01]  /*2350*/  FMUL.FTZ R57, R57, UR11 ;  /* 0x0000000b39397c20 */ /* 0x000fe20008410000 */
[----:B------:R-:W-:Y:S01]  /*2360*/  ISETP.NE.AND.EX P1, PT, RZ, UR13, PT, P1 ;  /* 0x0000000dff007c0c */ /* 0x000fe2000bf25310 */
[----:B------:R-:W-:Y:S01]  /*2370*/  FADD.FTZ R165, R172, -R165 ;  /* 0x800000a5aca57221 */ /* 0x000fe20000010000 */
[----:B------:R-:W-:Y:S01]  /*2380*/  LOP3.LUT P5, RZ, R76, 0xff0000, RZ, 0xc0, !PT ;  /* 0x00ff00004cff7812 */ /* 0x000fe200078ac0ff */
[----:B------:R-:W-:Y:S01]  /*2390*/  FMUL.FTZ R54, R65, R152 ;  /* 0x0000009841367220 */ /* 0x000fe20000410000 */
[----:B------:R-:W-:Y:S01]  /*23a0*/  FMUL.FTZ R67, R156, R67 ;  /* 0x000000439c437220 */ /* 0x000fe20000410000 */
[----:B------:R-:W-:Y:S01]  /*23b0*/  FADD.FTZ R37, R182, -R37 ;  /* 0x80000025b6257221 */ /* 0x000fe20000010000 */
[----:B------:R-:W-:Y:S01]  /*23c0*/  FMUL.FTZ R72, R156, R165 ;  /* 0x000000a59c487220 */ /* 0x000fe20000410000 */
[----:B------:R-:W-:Y:S01]  /*23d0*/  FSEL R64, R57, RZ, P5 ;  /* 0x000000ff39407208 */ /* 0x000fe20002800000 */
[----:B------:R-:W-:Y:S01]  /*23e0*/  FMUL.FTZ R54, R54, UR11 ;  /* 0x0000000b36367c20 */ /* 0x000fe20008410000 */
[----:B------:R-:W-:Y:S01]  /*23f0*/  FADD.FTZ R177, R177, -R52 ;  /* 0x80000034b1b17221 */ /* 0x000fe20000010000 */
[----:B------:R-:W-:Y:S01]  /*2400*/  @P2 FADD.FTZ R67, R18, R67 ;  /* 0x0000004312432221 */ /* 0x000fe20000010000 */
[----:B------:R-:W-:Y:S01]  /*2410*/  LOP3.LUT P6, RZ, R77, 0xff, RZ, 0xc0, !PT ;  /* 0x000000ff4dff7812 */ /* 0x000fe200078cc0ff */
[----:B------:R-:W-:Y:S01]  /*2420*/  FMUL.FTZ R175, R156, R175 ;  /* 0x000000af9caf7220 */ /* 0x000fe20000410000 */
[----:B------:R-:W-:Y:S01]  /*2430*/  MOV R57, R2 ;  /* 0x0000000200397202 */ /* 0x000fe20000000f00 */
[----:B------:R-:W-:Y:S01]  /*2440*/  FADD.FTZ R163, R174, -R163 ;  /* 0x800000a3aea37221 */ /* 0x000fe20000010000 */
[----:B------:R-:W-:Y:S01]  /*2450*/  @P2 FADD.FTZ R72, R19, R72 ;  /* 0x0000004813482221 */ /* 0x000fe20000010000 */
[C---:B------:R-:W-:Y:S01]  /*2460*/  FMUL.FTZ R160, R156.reuse, R37 ;  /* 0x000000259ca07220 */ /* 0x040fe20000410000 */
[----:B------:R-:W-:Y:S01]  /*2470*/  FMUL.FTZ R177, R156, R177 ;  /* 0x000000b19cb17220 */ /* 0x000fe20000410000 */
[-C--:B------:R-:W-:Y:S01]  /*2480*/  FMUL.FTZ R37, R67, R152.reuse ;  /* 0x0000009843257220 */ /* 0x080fe20000410000 */
[----:B------:R-:W-:Y:S01]  /*2490*/  FSEL R71, R54, RZ, P6 ;  /* 0x000000ff36477208 */ /* 0x000fe20003000000 */
[----:B------:R-:W-:Y:S01]  /*24a0*/  FADD.FTZ R161, R176, -R161 ;  /* 0x800000a1b0a17221 */ /* 0x000fe20000010000 */
[----:B------:R-:W-:Y:S01]  /*24b0*/  LOP3.LUT P6, RZ, R57, 0xff, RZ, 0xc0, !PT ;  /* 0x000000ff39ff7812 */ /* 0x000fe200078cc0ff */
[----:B------:R-:W-:Y:S01]  /*24c0*/  @P2 FADD.FTZ R175, R20, R175 ;  /* 0x000000af14af2221 */ /* 0x000fe20000010000 */
[----:B------:R-:W-:Y:S01]  /*24d0*/  FMUL.FTZ R74, R156, R163 ;  /* 0x000000a39c4a7220 */ /* 0x000fe20000410000 */
[-C--:B------:R-:W-:Y:S01]  /*24e0*/  FMUL.FTZ R54, R72, R152.reuse ;  /* 0x0000009848367220 */ /* 0x080fe20000410000 */
[----:B------:R-:W0:Y:S01]  /*24f0*/  @P1 LDC.64 R56, c[0x0][0x308] ;  /* 0x0000c200ff381b82 */ /* 0x000e220000000a00 */
[----:B------:R-:W-:Y:S01]  /*2500*/  FADD.FTZ R179, R179, -R164 ;  /* 0x800000a4b3b37221 */ /* 0x000fe20000010000 */
[----:B------:R-:W-:Y:S01]  /*2510*/  FMUL.FTZ R52, R37, UR11 ;  /* 0x0000000b25347c20 */ /* 0x000fe20008410000 */
[----:B------:R-:W-:Y:S01]  /*2520*/  @P2 FADD.FTZ R177, R22, R177 ;  /* 0x000000b116b12221 */ /* 0x000fe20000010000 */
[----:B------:R-:W-:Y:S01]  /*2530*/  F2FP.BF16.F32.PACK_AB R37, R40, R39 ;  /* 0x000000272825723e */ /* 0x000fe200000010ff */
[----:B------:R-:W-:Y:S01]  /*2540*/  FMUL.FTZ R76, R156, R161 ;  /* 0x000000a19c4c7220 */ /* 0x000fe20000410000 */
[----:B------:R-:W-:Y:S01]  /*2550*/  FMUL.FTZ R40, R175, R152 ;  /* 0x00000098af287220 */ /* 0x000fe20000410000 */
[----:B------:R-:W-:Y:S01]  /*2560*/  FMUL.FTZ R54, R54, UR11 ;  /* 0x0000000b36367c20 */ /* 0x000fe20008410000 */
[----:B------:R-:W-:Y:S01]  /*2570*/  F2FP.BF16.F32.PACK_AB R39, R59, R58 ;  /* 0x0000003a3b27723e */ /* 0x000fe200000010ff */
[----:B------:R-:W-:Y:S01]  /*2580*/  @P2 FADD.FTZ R74, R21, R74 ;  /* 0x0000004a154a2221 */ /* 0x000fe20000010000 */
[----:B------:R-:W-:Y:S01]  /*2590*/  LOP3.LUT P3, RZ, R77, 0xff000000, RZ, 0xc0, !PT ;  /* 0xff0000004dff7812 */ /* 0x000fe2000786c0ff */
[----:B------:R-:W-:Y:S01]  /*25a0*/  FMUL.FTZ R179, R156, R179 ;  /* 0x000000b39cb37220 */ /* 0x000fe20000410000 */
[----:B------:R-:W-:Y:S01]  /*25b0*/  FMUL.FTZ R58, R177, R152 ;  /* 0x00000098b13a7220 */ /* 0x000fe20000410000 */
[----:B------:R-:W-:Y:S01]  /*25c0*/  F2FP.BF16.F32.PACK_AB R36, R53, R38 ;  /* 0x000000263524723e */ /* 0x000fe200000010ff */
[----:B------:R-:W-:Y:S01]  /*25d0*/  @P2 FADD.FTZ R76, R23, R76 ;  /* 0x0000004c174c2221 */ /* 0x000fe20000010000 */
[----:B------:R-:W-:Y:S01]  /*25e0*/  F2FP.BF16.F32.PACK_AB R38, R55, R42 ;  /* 0x0000002a3726723e */ /* 0x000fe200000010ff */
[----:B------:R-:W-:Y:S01]  /*25f0*/  FMUL.FTZ R40, R40, UR11 ;  /* 0x0000000b28287c20 */ /* 0x000fe20008410000 */
[----:B------:R-:W-:Y:S01]  /*2600*/  LOP3.LUT P5, RZ, R77, 0xff0000, RZ, 0xc0, !PT ;  /* 0x00ff00004dff7812 */ /* 0x000fe200078ac0ff */
[-C--:B------:R-:W-:Y:S01]  /*2610*/  FMUL.FTZ R42, R74, R152.reuse ;  /* 0x000000984a2a7220 */ /* 0x080fe20000410000 */
[----:B------:R-:W-:Y:S01]  /*2620*/  FSEL R162, R54, RZ, P3 ;  /* 0x000000ff36a27208 */ /* 0x000fe20001800000 */
[----:B------:R-:W-:Y:S01]  /*2630*/  @P2 FADD.FTZ R179, R24, R179 ;  /* 0x000000b318b32221 */ /* 0x000fe20000010000 */
[----:B------:R-:W-:Y:S01]  /*2640*/  FMUL.FTZ R58, R58, UR11 ;  /* 0x0000000b3a3a7c20 */ /* 0x000fe20008410000 */
[----:B------:R-:W-:Y:S01]  /*2650*/  LOP3.LUT P3, RZ, R2, 0xff0000, RZ, 0xc0, !PT ;  /* 0x00ff000002ff7812 */ /* 0x000fe2000786c0ff */
[-C--:B------:R-:W-:Y:S01]  /*2660*/  FMUL.FTZ R59, R76, R152.reuse ;  /* 0x000000984c3b7220 */ /* 0x080fe20000410000 */
[----:B------:R-:W-:Y:S01]  /*2670*/  FSEL R157, R52, RZ, P5 ;  /* 0x000000ff349d7208 */ /* 0x000fe20002800000 */
[----:B------:R-:W-:Y:S01]  /*2680*/  FMUL.FTZ R42, R42, UR11 ;  /* 0x0000000b2a2a7c20 */ /* 0x000fe20008410000 */
[----:B------:R-:W-:Y:S01]  /*2690*/  FSEL R73, R40, RZ, P6 ;  /* 0x000000ff28497208 */ /* 0x000fe20003000000 */
[----:B------:R-:W-:Y:S01]  /*26a0*/  FMUL.FTZ R40, R179, R152 ;  /* 0x00000098b3287220 */ /* 0x000fe20000410000 */
[----:B------:R-:W-:Y:S01]  /*26b0*/  LOP3.LUT P5, RZ, R2, 0xff00, RZ, 0xc0, !PT ;  /* 0x0000ff0002ff7812 */ /* 0x000fe200078ac0ff */
[----:B------:R-:W1:Y:S01]  /*26c0*/  LDC.64 R54, c[0x0][0x2f8] ;  /* 0x0000be00ff367b82 */ /* 0x000e620000000a00 */
[----:B------:R-:W-:Y:S01]  /*26d0*/  FSEL R75, R58, RZ, P3 ;  /* 0x000000ff3a4b7208 */ /* 0x000fe20001800000 */
[----:B------:R-:W-:Y:S01]  /*26e0*/  FADD.FTZ R181, R180, -R181 ;  /* 0x800000b5b4b57221 */ /* 0x000fe20000010000 */
[----:B------:R-:W-:Y:S01]  /*26f0*/  FADD.FTZ R183, R183, -R178 ;  /* 0x800000b2b7b77221 */ /* 0x000fe20000010000 */
[----:B------:R-:W-:Y:S01]  /*2700*/  FMUL.FTZ R59, R59, UR11 ;  /* 0x0000000b3b3b7c20 */ /* 0x000fe20008410000 */
[----:B------:R-:W-:Y:S01]  /*2710*/  ISETP.NE.U32.AND P3, PT, RZ, UR12, PT ;  /* 0x0000000cff007c0c */ /* 0x000fe2000bf65070 */
[----:B------:R-:W-:Y:S01]  /*2720*/  FMUL.FTZ R40, R40, UR11 ;  /* 0x0000000b28287c20 */ /* 0x000fe20008410000 */
[----:B------:R-:W-:Y:S01]  /*2730*/  LOP3.LUT P6, RZ, R2, 0xff000000, RZ, 0xc0, !PT ;  /* 0xff00000002ff7812 */ /* 0x000fe200078cc0ff */
[----:B------:R-:W-:Y:S01]  /*2740*/  FMUL.FTZ R158, R156, R181 ;  /* 0x000000b59c9e7220 */ /* 0x000fe20000410000 */
[----:B------:R-:W-:Y:S01]  /*2750*/  FSEL R2, R42, RZ, P5 ;  /* 0x000000ff2a027208 */ /* 0x000fe20002800000 */
[----:B------:R-:W-:Y:S01]  /*2760*/  FMUL.FTZ R183, R156, R183 ;  /* 0x000000b79cb77220 */ /* 0x000fe20000410000 */
[----:B------:R-:W-:Y:S01]  /*2770*/  LOP3.LUT P5, RZ, R3, 0xff, RZ, 0xc0, !PT ;  /* 0x000000ff03ff7812 */ /* 0x000fe200078ac0ff */
[----:B------:R-:W2:Y:S01]  /*2780*/  @P1 LDC.64 R52, c[0x0][0x308] ;  /* 0x0000c200ff341b82 */ /* 0x000ea20000000a00 */
[----:B------:R-:W-:Y:S01]  /*2790*/  ISETP.NE.AND.EX P3, PT, RZ, UR13, PT, P3 ;  /* 0x0000000dff007c0c */ /* 0x000fe2000bf65330 */
[----:B0-----:R-:W-:Y:S01]  /*27a0*/  @P1 IMAD.WIDE.U32 R56, R155, 0x20, R56 ;  /* 0x000000209b381825 */ /* 0x001fe200078e0038 */
[----:B------:R-:W-:-:S03]  /*27b0*/  FSEL R156, R59, RZ, P6 ;  /* 0x000000ff3b9c7208 */ /* 0x000fc60003000000 */
[----:B------:R-:W-:Y:S01]  /*27c0*/  @P2 FADD.FTZ R158, R25, R158 ;  /* 0x0000009e199e2221 */ /* 0x000fe20000010000 */
[----:B------:R-:W-:Y:S01]  /*27d0*/  FSEL R77, R40, RZ, P5 ;  /* 0x000000ff284d7208 */ /* 0x000fe20002800000 */
[----:B------:R-:W-:Y:S01]  /*27e0*/  @P2 FADD.FTZ R183, R26, R183 ;  /* 0x000000b71ab72221 */ /* 0x000fe20000010000 */
[----:B------:R-:W-:Y:S01]  /*27f0*/  SEL R40, R41, R28, P3 ;  /* 0x0000001c29287207 */ /* 0x000fe20001800000 */
[----:B------:R-:W0:Y:S01]  /*2800*/  @P1 LDC.64 R58, c[0x0][0x308] ;  /* 0x0000c200ff3a1b82 */ /* 0x000e220000000a00 */
[----:B------:R-:W-:Y:S01]  /*2810*/  SEL R42, R43, R30, P3 ;  /* 0x0000001e2b2a7207 */ /* 0x000fe20001800000 */
[----:B------:R-:W-:Y:S01]  /*2820*/  @P2 FADD.FTZ R160, R27, R160 ;  /* 0x000000a01ba02221 */ /* 0x000fe20000010000 */
[----:B------:R-:W-:Y:S01]  /*2830*/  SEL R41, R0, R29, P3 ;  /* 0x0000001d00297207 */ /* 0x000fe20001800000 */
[----:B-1----:R-:W-:Y:S01]  /*2840*/  IMAD.WIDE.U32 R60, R155, 0x10, R54 ;  /* 0x000000109b3c7825 */ /* 0x002fe200078e0036 */
[----:B------:R-:W-:Y:S02]  /*2850*/  SEL R43, R44, R31, P3 ;  /* 0x0000001f2c2b7207 */ /* 0x000fe40001800000 */
[----:B------:R-:W-:-:S02]  /*2860*/  SEL R44, R45, R32, P3 ;  /* 0x000000202d2c7207 */ /* 0x000fc40001800000 */
[----:B------:R-:W-:Y:S01]  /*2870*/  SEL R45, R46, R33, P3 ;  /* 0x000000212e2d7207 */ /* 0x000fe20001800000 */
[----:B------:R1:W-:Y:S01]  /*2880*/  @P1 STG.E.128 desc[UR6][R56.64], R40 ;  /* 0x0000002838001986 */ /* 0x0003e2000c101d06 */
[----:B------:R-:W-:Y:S02]  /*2890*/  SEL R46, R47, R34, P3 ;  /* 0x000000222f2e7207 */ /* 0x000fe40001800000 */
[----:B------:R-:W-:Y:S02]  /*28a0*/  SEL R47, R48, R35, P3 ;  /* 0x00000023302f7207 */ /* 0x000fe40001800000 */
[C---:B------:R-:W-:Y:S01]  /*28b0*/  LOP3.LUT P6, RZ, R3.reuse, 0xff00, RZ, 0xc0, !PT ;  /* 0x0000ff0003ff7812 */ /* 0x040fe200078cc0ff */
[C---:B--2---:R-:W-:Y:S01]  /*28c0*/  @P1 IMAD.WIDE.U32 R52, R154.reuse, 0x20, R52 ;  /* 0x000000209a341825 */ /* 0x044fe200078e0034 */
[C---:B------:R-:W-:Y:S01]  /*28d0*/  LOP3.LUT P5, RZ, R3.reuse, 0xff0000, RZ, 0xc0, !PT ;  /* 0x00ff000003ff7812 */ /* 0x040fe200078ac0ff */
[----:B------:R2:W-:Y:S01]  /*28e0*/  @P1 STG.E.128 desc[UR6][R56.64+0x10], R44 ;  /* 0x0000102c38001986 */ /* 0x0005e2000c101d06 */
[----:B------:R-:W-:Y:S01]  /*28f0*/  LOP3.LUT P2, RZ, R3, 0xff000000, RZ, 0xc0, !PT ;  /* 0xff00000003ff7812 */ /* 0x000fe2000784c0ff */
[----:B------:R-:W-:Y:S01]  /*2900*/  IMAD.WIDE.U32 R154, R154, 0x10, R54 ;  /* 0x000000109a9a7825 */ /* 0x000fe200078e0036 */
[----:B------:R-:W-:Y:S01]  /*2910*/  SEL R48, R49, R28, P3 ;  /* 0x0000001c31307207 */ /* 0x000fe20001800000 */
[----:B------:R3:W-:Y:S01]  /*2920*/  STG.E.128 desc[UR6][R60.64], R36 ;  /* 0x000000243c007986 */ /* 0x0007e2000c101d06 */
[----:B------:R-:W-:Y:S01]  /*2930*/  SEL R49, R50, R29, P3 ;  /* 0x0000001d32317207 */ /* 0x000fe20001800000 */
[----:B0-----:R-:W-:Y:S01]  /*2940*/  @P1 IMAD.WIDE.U32 R58, R153, 0x20, R58 ;  /* 0x00000020993a1825 */ /* 0x001fe200078e003a */
[----:B------:R-:W-:-:S02]  /*2950*/  SEL R50, R51, R30, P3 ;  /* 0x0000001e33327207 */ /* 0x000fc40001800000 */
[----:B------:R-:W-:Y:S01]  /*2960*/  SEL R51, R70, R31, P3 ;  /* 0x0000001f46337207 */ /* 0x000fe20001800000 */
[----:B------:R-:W-:Y:S01]  /*2970*/  IMAD.WIDE.U32 R54, R153, 0x10, R54 ;  /* 0x0000001099367825 */ /* 0x000fe200078e0036 */
[-C--:B-1----:R-:W-:Y:S02]  /*2980*/  SEL R41, R66, R33.reuse, P3 ;  /* 0x0000002142297207 */ /* 0x082fe40001800000 */
[----:B------:R-:W-:Y:S01]  /*2990*/  SEL R42, R67, R34, P3 ;  /* 0x00000022432a7207 */ /* 0x000fe20001800000 */
[----:B------:R0:W-:Y:S01]  /*29a0*/  @P1 STG.E.128 desc[UR6][R52.64], R48 ;  /* 0x0000003034001986 */ /* 0x0001e2000c101d06 */
[C---:B------:R-:W-:Y:S01]  /*29b0*/  SEL R33, R158.reuse, R33, P3 ;  /* 0x000000219e217207 */ /* 0x040fe20001800000 */
[----:B------:R-:W-:Y:S01]  /*29c0*/  FMUL.FTZ R158, R158, R152 ;  /* 0x000000989e9e7220 */ /* 0x000fe20000410000 */
[C---:B------:R-:W-:Y:S01]  /*29d0*/  SEL R34, R183.reuse, R34, P3 ;  /* 0x00000022b7227207 */ /* 0x040fe20001800000 */
[-C--:B------:R-:W-:Y:S01]  /*29e0*/  FMUL.FTZ R183, R183, R152.reuse ;  /* 0x00000098b7b77220 */ /* 0x080fe20000410000 */
[----:B------:R-:W-:Y:S01]  /*29f0*/  FMUL.FTZ R152, R160, R152 ;  /* 0x00000098a0987220 */ /* 0x000fe20000410000 */
[----:B------:R-:W-:Y:S01]  /*2a00*/  FMUL.FTZ R158, R158, UR11 ;  /* 0x0000000b9e9e7c20 */ /* 0x000fe20008410000 */
[----:B------:R-:W-:Y:S01]  /*2a10*/  SEL R40, R65, R32, P3 ;  /* 0x0000002041287207 */ /* 0x000fe20001800000 */
[----:B------:R-:W-:Y:S01]  /*2a20*/  FMUL.FTZ R183, R183, UR11 ;  /* 0x0000000bb7b77c20 */ /* 0x000fe20008410000 */
[----:B------:R-:W-:Y:S01]  /*2a30*/  FMUL.FTZ R152, R152, UR11 ;  /* 0x0000000b98987c20 */ /* 0x000fe20008410000 */
[----:B------:R-:W-:-:S02]  /*2a40*/  SEL R43, R72, R35, P3 ;  /* 0x00000023482b7207 */ /* 0x000fc40001800000 */
[----:B--2---:R-:W-:Y:S02]  /*2a50*/  FSEL R46, R158, RZ, P6 ;  /* 0x000000ff9e2e7208 */ /* 0x004fe40003000000 */
[----:B------:R-:W-:Y:S01]  /*2a60*/  FSEL R47, R183, RZ, P5 ;  /* 0x000000ffb72f7208 */ /* 0x000fe20002800000 */
[----:B------:R0:W-:Y:S01]  /*2a70*/  @P1 STG.E.128 desc[UR6][R52.64+0x10], R40 ;  /* 0x0000102834001986 */ /* 0x0001e2000c101d06 */
[----:B------:R-:W-:Y:S02]  /*2a80*/  FSEL R152, R152, RZ, P2 ;  /* 0x000000ff98987208 */ /* 0x000fe40001000000 */
[----:B---3--:R-:W-:Y:S02]  /*2a90*/  F2FP.BF16.F32.PACK_AB R36, R63, R62 ;  /* 0x0000003e3f24723e */ /* 0x008fe400000010ff */
[----:B------:R-:W-:Y:S02]  /*2aa0*/  F2FP.BF16.F32.PACK_AB R37, R69, R64 ;  /* 0x000000404525723e */ /* 0x000fe400000010ff */
[----:B------:R-:W-:-:S02]  /*2ab0*/  F2FP.BF16.F32.PACK_AB R38, R68, R71 ;  /* 0x000000474426723e */ /* 0x000fc400000010ff */
[----:B------:R-:W-:Y:S02]  /*2ac0*/  F2FP.BF16.F32.PACK_AB R39, R162, R157 ;  /* 0x0000009da227723e */ /* 0x000fe400000010ff */
[----:B------:R-:W-:Y:S02]  /*2ad0*/  SEL R28, R175, R28, P3 ;  /* 0x0000001caf1c7207 */ /* 0x000fe40001800000 */
[----:B------:R-:W-:Y:S01]  /*2ae0*/  SEL R29, R74, R29, P3 ;  /* 0x0000001d4a1d7207 */ /* 0x000fe20001800000 */
[----:B------:R0:W-:Y:S01]  /*2af0*/  STG.E.128 desc[UR6][R154.64], R36 ;  /* 0x000000249a007986 */ /* 0x0001e2000c101d06 */
[----:B------:R-:W-:Y:S02]  /*2b00*/  SEL R30, R177, R30, P3 ;  /* 0x0000001eb11e7207 */ /* 0x000fe40001800000 */
[----:B------:R-:W-:Y:S02]  /*2b10*/  SEL R31, R76, R31, P3 ;  /* 0x0000001f4c1f7207 */ /* 0x000fe40001800000 */
[----:B------:R-:W-:-:S02]  /*2b20*/  SEL R32, R179, R32, P3 ;  /* 0x00000020b3207207 */ /* 0x000fc40001800000 */
[----:B------:R-:W-:Y:S01]  /*2b30*/  SEL R35, R160, R35, P3 ;  /* 0x00000023a0237207 */ /* 0x000fe20001800000 */
[----:B------:R0:W-:Y:S01]  /*2b40*/  @P1 STG.E.128 desc[UR6][R58.64], R28 ;  /* 0x0000001c3a001986 */ /* 0x0001e2000c101d06 */
        /* <DEDUP_REMOVED lines=57> */
.L_x_4076:
        /* <DEDUP_REMOVED lines=23> */
.L_x_4077:
[----:B------:R-:W-:Y:S01]  /*3050*/  HFMA2.MMA R46, -RZ, RZ, 0, 9.5367431640625e-07 ;  /* 0x00000010ff2e7435 */ /* 0x000fe200000001ff */
[----:B------:R-:W-:Y:S02]  /*3060*/  MOV R47, R37 ;  /* 0x00000025002f7202 */ /* 0x000fe40000000f00 */
[----:B------:R-:W-:Y:S02]  /*3070*/  MOV R49, 0x1f ;  /* 0x0000001f00317802 */ /* 0x000fe40000000f00 */
[----:B------:R-:W-:-:S07]  /*3080*/  MOV R44, 0xffffffff ;  /* 0xffffffff002c7802 */ /* 0x000fce0000000f00 */
[----:B-----5:R-:W-:Y:S05]  /*3090*/  WARPSYNC.COLLECTIVE R44, `(.L_x_4080) ;  /* 0x000000002c087348 */ /* 0x020fea0003c00000 */
[----:B------:R0:W1:Y:S02]  /*30a0*/  SHFL.DOWN P3, R45, R47, R46, R49 ;  /* 0x0800002e2f2d7389 */ /* 0x0000640000060031 */
[----:B01---5:R-:W-:Y:S01]  /*30b0*/  ENDCOLLECTIVE ;  /* 0x000000000000791b */ /* 0x023fe20003800000 */
.L_x_4080:
[----:B------:R-:W-:Y:S02]  /*30c0*/  MOV R47, R39 ;  /* 0x00000027002f7202 */ /* 0x000fe40000000f00 */
[----:B------:R-:W-:-:S07]  /*30d0*/  MOV R36, R45 ;  /* 0x0000002d00247202 */ /* 0x000fce0000000f00 */
[----:B------:R-:W-:Y:S05]  /*30e0*/  WARPSYNC.COLLECTIVE R44, `(.L_x_4081) ;  /* 0x000000002c087348 */ /* 0x000fea0003c00000 */
[----:B------:R0:W1:Y:S02]  /*30f0*/  SHFL.DOWN P3, R45, R47, R46, R49 ;  /* 0x0800002e2f2d7389 */ /* 0x0000640000060031 */
[----:B01----:R-:W-:Y:S01]  /*3100*/  ENDCOLLECTIVE ;  /* 0x000000000000791b */ /* 0x003fe20003800000 */
.L_x_4081:
[----:B------:R-:W-:Y:S01]  /*3110*/  FADD.FTZ R36, R37, R36 ;  /* 0x0000002425247221 */ /* 0x000fe20000010000 */
[----:B------:R-:W-:-:S04]  /*3120*/  HFMA2.MMA R46, -RZ, RZ, 0, 4.76837158203125e-07 ;  /* 0x00000008ff2e7435 */ /* 0x000fc800000001ff */
[----:B------:R-:W-:Y:S02]  /*3130*/  MOV R47, R36 ;  /* 0x00000024002f7202 */ /* 0x000fe40000000f00 */
[----:B------:R-:W-:-:S07]  /*3140*/  MOV R38, R45 ;  /* 0x0000002d00267202 */ /* 0x000fce0000000f00 */
[----:B------:R-:W-:Y:S05]  /*3150*/  WARPSYNC.COLLECTIVE R44, `(.L_x_4082) ;  /* 0x000000002c087348 */ /* 0x000fea0003c00000 */
[----:B------:R0:W1:Y:S02]  /*3160*/  SHFL.DOWN P3, R45, R47, R46, R49 ;  /* 0x0800002e2f2d7389 */ /* 0x0000640000060031 */
[----:B01----:R-:W-:Y:S01]  /*3170*/  ENDCOLLECTIVE ;  /* 0x000000000000791b */ /* 0x003fe20003800000 */
.L_x_4082:
[----:B------:R-:W-:-:S05]  /*3180*/  FADD.FTZ R38, R39, R38 ;  /* 0x0000002627267221 */ /* 0x000fca0000010000 */
[----:B------:R-:W-:Y:S02]  /*3190*/  MOV R47, R38 ;  /* 0x00000026002f7202 */ /* 0x000fe40000000f00 */
[----:B------:R-:W-:-:S07]  /*31a0*/  MOV R41, R45 ;  /* 0x0000002d00297202 */ /* 0x000fce0000000f00 */
[----:B------:R-:W-:Y:S05]  /*31b0*/  WARPSYNC.COLLECTIVE R44, `(.L_x_4083) ;  /* 0x000000002c087348 */ /* 0x000fea0003c00000 */
[----:B------:R0:W1:Y:S02]  /*31c0*/  SHFL.DOWN P3, R45, R47, R46, R49 ;  /* 0x0800002e2f2d7389 */ /* 0x0000640000060031 */
[----:B01----:R-:W-:Y:S01]  /*31d0*/  ENDCOLLECTIVE ;  /* 0x000000000000791b */ /* 0x003fe20003800000 */
.L_x_4083:
[----:B------:R-:W-:Y:S01]  /*31e0*/  FADD.FTZ R41, R36, R41 ;  /* 0x0000002924297221 */ /* 0x000fe20000010000 */
[----:B------:R-:W-:-:S04]  /*31f0*/  HFMA2.MMA R46, -RZ, RZ, 0, 2.384185791015625e-07 ;  /* 0x00000004ff2e7435 */ /* 0x000fc800000001ff */
[----:B------:R-:W-:Y:S02]  /*3200*/  MOV R47, R41 ;  /* 0x00000029002f7202 */ /* 0x000fe40000000f00 */
[----:B------:R-:W-:-:S07]  /*3210*/  MOV R43, R45 ;  /* 0x0000002d002b7202 */ /* 0x000fce0000000f00 */
[----:B------:R-:W-:Y:S05]  /*3220*/  WARPSYNC.COLLECTIVE R44, `(.L_x_4084) ;  /* 0x000000002c087348 */ /* 0x000fea0003c00000 */
[----:B------:R0:W1:Y:S02]  /*3230*/  SHFL.DOWN P3, R45, R47, R46, R49 ;  /* 0x0800002e2f2d7389 */ /* 0x0000640000060031 */
[----:B01----:R-:W-:Y:S01]  /*3240*/  ENDCOLLECTIVE ;  /* 0x000000000000791b */ /* 0x003fe20003800000 */
.L_x_4084:
[----:B------:R-:W-:-:S05]  /*3250*/  FADD.FTZ R43, R38, R43 ;  /* 0x0000002b262b7221 */ /* 0x000fca0000010000 */
[----:B------:R-:W-:Y:S02]  /*3260*/  MOV R47, R43 ;  /* 0x0000002b002f7202 */ /* 0x000fe40000000f00 */
[----:B------:R-:W-:-:S07]  /*3270*/  MOV R40, R45 ;  /* 0x0000002d00287202 */ /* 0x000fce0000000f00 */
[----:B------:R-:W-:Y:S05]  /*3280*/  WARPSYNC.COLLECTIVE R44, `(.L_x_4085) ;  /* 0x000000002c087348 */ /* 0x000fea0003c00000 */
[----:B------:R0:W1:Y:S02]  /*3290*/  SHFL.DOWN P3, R45, R47, R46, R49 ;  /* 0x0800002e2f2d7389 */ /* 0x0000640000060031 */
[----:B01----:R-:W-:Y:S01]  /*32a0*/  ENDCOLLECTIVE ;  /* 0x000000000000791b */ /* 0x003fe20003800000 */
.L_x_4085:
[----:B------:R-:W-:Y:S01]  /*32b0*/  FADD.FTZ R40, R41, R40 ;  /* 0x0000002829287221 */ /* 0x000fe20000010000 */
[----:B------:R-:W-:-:S04]  /*32c0*/  HFMA2.MMA R46, -RZ, RZ, 0, 1.1920928955078125e-07 ;  /* 0x00000002ff2e7435 */ /* 0x000fc800000001ff */
[----:B------:R-:W-:Y:S02]  /*32d0*/  MOV R47, R40 ;  /* 0x00000028002f7202 */ /* 0x000fe40000000f00 */
[----:B------:R-:W-:-:S07]  /*32e0*/  MOV R42, R45 ;  /* 0x0000002d002a7202 */ /* 0x000fce0000000f00 */
[----:B------:R-:W-:Y:S05]  /*32f0*/  WARPSYNC.COLLECTIVE R44, `(.L_x_4086) ;  /* 0x000000002c087348 */ /* 0x000fea0003c00000 */
[----:B------:R0:W1:Y:S02]  /*3300*/  SHFL.DOWN P3, R45, R47, R46, R49 ;  /* 0x0800002e2f2d7389 */ /* 0x0000640000060031 */
[----:B01----:R-:W-:Y:S01]  /*3310*/  ENDCOLLECTIVE ;  /* 0x000000000000791b */ /* 0x003fe20003800000 */
.L_x_4086:
[----:B------:R-:W-:-:S05]  /*3320*/  FADD.FTZ R42, R43, R42 ;  /* 0x0000002a2b2a7221 */ /* 0x000fca0000010000 */
[----:B------:R-:W-:Y:S02]  /*3330*/  MOV R47, R42 ;  /* 0x0000002a002f7202 */ /* 0x000fe40000000f00 */
[----:B------:R-:W-:-:S07]  /*3340*/  MOV R37, R45 ;  /* 0x0000002d00257202 */ /* 0x000fce0000000f00 */
[----:B------:R-:W-:Y:S05]  /*3350*/  WARPSYNC.COLLECTIVE R44, `(.L_x_4087) ;  /* 0x000000002c087348 */ /* 0x000fea0003c00000 */
[----:B------:R0:W1:Y:S02]  /*3360*/  SHFL.DOWN P3, R45, R47, R46, R49 ;  /* 0x0800002e2f2d7389 */ /* 0x0000640000060031 */
[----:B01----:R-:W-:Y:S01]  /*3370*/  ENDCOLLECTIVE ;  /* 0x000000000000791b */ /* 0x003fe20003800000 */
.L_x_4087:
[----:B------:R-:W-:Y:S01]  /*3380*/  FADD.FTZ R37, R40, R37 ;  /* 0x0000002528257221 */ /* 0x000fe20000010000 */
[----:B------:R-:W-:-:S04]  /*3390*/  HFMA2.MMA R46, -RZ, RZ, 0, 5.9604644775390625e-08 ;  /* 0x00000001ff2e7435 */ /* 0x000fc800000001ff */
[----:B------:R-:W-:Y:S02]  /*33a0*/  MOV R47, R37 ;  /* 0x00000025002f7202 */ /* 0x000fe40000000f00 */
[----:B------:R-:W-:-:S07]  /*33b0*/  MOV R39, R45 ;  /* 0x0000002d00277202 */ /* 0x000fce0000000f00 */
[----:B------:R-:W-:Y:S05]  /*33c0*/  WARPSYNC.COLLECTIVE R44, `(.L_x_4088) ;  /* 0x000000002c087348 */ /* 0x000fea0003c00000 */
[----:B------:R0:W1:Y:S02]  /*33d0*/  SHFL.DOWN P3, R45, R47, R46, R49 ;  /* 0x0800002e2f2d7389 */ /* 0x0000640000060031 */
[----:B01----:R-:W-:Y:S01]  /*33e0*/  ENDCOLLECTIVE ;  /* 0x000000000000791b */ /* 0x003fe20003800000 */
.L_x_4088:
[----:B------:R-:W-:-:S05]  /*33f0*/  FADD.FTZ R39, R42, R39 ;  /* 0x000000272a277221 */ /* 0x000fca0000010000 */
[----:B------:R-:W-:Y:S02]  /*3400*/  MOV R47, R39 ;  /* 0x00000027002f7202 */ /* 0x000fe40000000f00 */
[----:B------:R-:W-:-:S07]  /*3410*/  MOV R36, R45 ;  /* 0x0000002d00247202 */ /* 0x000fce0000000f00 */
[----:B------:R-:W-:Y:S05]  /*3420*/  WARPSYNC.COLLECTIVE R44, `(.L_x_4089) ;  /* 0x000000002c087348 */ /* 0x000fea0003c00000 */
[----:B------:R0:W1:Y:S02]  /*3430*/  SHFL.DOWN P3, R45, R47, R46, R49 ;  /* 0x0800002e2f2d7389 */ /* 0x0000640000060031 */
[----:B01----:R-:W-:Y:S01]  /*3440*/  ENDCOLLECTIVE ;  /* 0x000000000000791b */ /* 0x003fe20003800000 */
.L_x_4089:
[----:B------:R-:W-:Y:S01]  /*3450*/  MOV R38, R45 ;  /* 0x0000002d00267202 */ /* 0x000fe20000000f00 */
[----:B------:R-:W-:Y:S06]  /*3460*/  BRA `(.L_x_4090) ;  /* 0xffffffe400187947 */ /* 0x000fec000383ffff */
.L_x_4091:
        /* <DEDUP_REMOVED lines=9> */
.L_x_11328:


//--------------------- .text._ZN10layer_norm22ln_bwd_finalize_kernelINS_22Kernel_traits_finalizeILj6144E13__nv_bfloat16S2_fS2_fjLb0ELj1024ELj4ENS_18Kernel_traits_baseILj6144ES2_S2_fS2_fjLj1024EEEEELb0ELb0EEEvNS_9BwdParamsE --------------------------
	.section	.text._ZN10layer_norm22ln_bwd_finalize_kernelINS_22Kernel_traits_finalizeILj6144E13__nv_bfloat16S2_fS2_fjLb0ELj1024ELj4ENS_18Kernel_traits_baseILj6144ES2_S2_fS2_fjLj1024EEEEELb0ELb0EEEvNS_9BwdParamsE,"ax",@progbits
	.align	128
        .global         _ZN10layer_norm22ln_bwd_finalize_kernelINS_22Kernel_traits_finalizeILj6144E13__nv_bfloat16S2_fS2_fjLb0ELj1024ELj4ENS_18Kernel_traits_baseILj6144ES2_S2_fS2_fjLj1024EEEEELb0ELb0EEEvNS_9BwdParamsE
        .type           _ZN10layer_norm22ln_bwd_finalize_kernelINS_22Kernel_traits_finalizeILj6144E13__nv_bfloat16S2_fS2_fjLb0ELj1024ELj4ENS_18Kernel_traits_baseILj6144ES2_S2_fS2_fjLj1024EEEEELb0ELb0EEEvNS_9BwdParamsE,@function
        .size           _ZN10layer_norm22ln_bwd_finalize_kernelINS_22Kernel_traits_finalizeILj6144E13__nv_bfloat16S2_fS2_fjLb0ELj1024ELj4ENS_18Kernel_traits_baseILj6144ES2_S2_fS2_fjLj1024EEEEELb0ELb0EEEvNS_9BwdParamsE,(.L_x_11329 - _ZN10layer_norm22ln_bwd_finalize_kernelINS_22Kernel_traits_finalizeILj6144E13__nv_bfloat16S2_fS2_fjLb0ELj1024ELj4ENS_18Kernel_traits_baseILj6144ES2_S2_fS2_fjLj1024EEEEELb0ELb0EEEvNS_9BwdParamsE)
        .other          _ZN10layer_norm22ln_bwd_finalize_kernelINS_22Kernel_traits_finalizeILj6144E13__nv_bfloat16S2_fS2_fjLb0ELj1024ELj4ENS_18Kernel_traits_baseILj6144ES2_S2_fS2_fjLj1024EEEEELb0ELb0EEEvNS_9BwdParamsE,@"STO_CUDA_ENTRY STV_DEFAULT"
_ZN10layer_norm22ln_bwd_finalize_kernelINS_22Kernel_traits_finalizeILj6144E13__nv_bfloat16S2_fS2_fjLb0ELj1024ELj4ENS_18Kernel_traits_baseILj6144ES2_S2_fS2_fjLj1024EEEEELb0ELb0EEEvNS_9BwdParamsE:
.text._ZN10layer_norm22ln_bwd_finalize_kernelINS_22Kernel_traits_finalizeILj6144E13__nv_bfloat16S2_fS2_fjLb0ELj1024ELj4ENS_18Kernel_traits_baseILj6144ES2_S2_fS2_fjLj1024EEEEELb0ELb0EEEvNS_9BwdParamsE:
        /* <DEDUP_REMOVED lines=25> */
.L_x_4104:
        /* <DEDUP_REMOVED lines=30> */
.L_x_4096:
        /* <DEDUP_REMOVED lines=36> */
.L_x_4095:
[----:B------:R-:W-:Y:S05]  /*05b0*/  BSYNC B1 ;  /* 0x0000000000017941 */ /* 0x000fea0003800000 */
.L_x_4094:
        /* <DEDUP_REMOVED lines=24> */
.L_x_4098:
[----:B------:R-:W-:Y:S05]  /*0740*/  BSYNC B1 ;  /* 0x0000000000017941 */ /* 0x000fea0003800000 */
.L_x_4097:
        /* <DEDUP_REMOVED lines=12> */
.L_x_4099:
[----:B------:R-:W-:Y:S05]  /*0810*/  BSYNC B1 ;  /* 0x0000000000017941 */ /* 0x000fea0003800000 */
.L_x_4093:
[----:B------:R-:W-:Y:S05]  /*0820*/  BSYNC B0 ;  /* 0x0000000000007941 */ /* 0x000fea0003800000 */
.L_x_4092:
        /* <DEDUP_REMOVED lines=29> */
.L_x_4115:
[----:B---3--:R-:W-:Y:S01]  /*0a00*/  FADD.FTZ R9, R18, R9 ;  /* 0x0000000912097221 */ /* 0x008fe20000010000 */
[----:B--2---:R-:W-:-:S04]  /*0a10*/  FADD.FTZ R11, R10, R11 ;  /* 0x0000000b0a0b7221 */ /* 0x004fc80000010000 */
[----:B------:R2:W-:Y:S04]  /*0a20*/  @!P1 STS [R6+0x2000], R9 ;  /* 0x0020000906009388 */ /* 0x0005e80000000800 */
[----:B------:R2:W-:Y:S02]  /*0a30*/  @!P1 STS [R6+0x2080], R11 ;  /* 0x0020800b06009388 */ /* 0x0005e40000000800 */
.L_x_4100:
        /* <DEDUP_REMOVED lines=18> */
.L_x_4103:
[----:B------:R-:W-:Y:S05]  /*0b60*/  BSYNC B0 ;  /* 0x0000000000007941 */ /* 0x000fea0003800000 */
.L_x_4102:
[C---:B------:R-:W-:Y:S01]  /*0b70*/  ISETP.GT.U32.AND P1, PT, R3.reuse, -0x1801, PT ;  /* 0xffffe7ff0300780c */ /* 0x040fe20003f24070 */
[----:B------:R-:W-:Y:S01]  /*0b80*/  VIADD R4, R4, 0xc00 ;  /* 0x00000c0004047836 */ /* 0x000fe20000000000 */
[----:B------:R-:W-:-:S11]  /*0b90*/  IADD3 R3, R3, 0x1800, RZ ;  /* 0x0000180003037810 */ /* 0x000fd60007ffe0ff */
[----:B------:R-:W-:Y:S05]  /*0ba0*/  @P1 BRA `(.L_x_4104) ;  /* 0xfffffff400781947 */ /* 0x000fea000383ffff */
[----:B------:R-:W-:Y:S05]  /*0bb0*/  EXIT ;  /* 0x000000000000794d */ /* 0x000fea0003800000 */
.L_x_4101:
[----:B------:R-:W-:Y:S01]  /*0bc0*/  HFMA2.MMA R21, -RZ, RZ, 0, 5.9604644775390625e-08 ;  /* 0x00000001ff157435 */ /* 0x000fe200000001ff */
[----:B0--3--:R-:W-:Y:S01]  /*0bd0*/  MOV R22, R10 ;  /* 0x0000000a00167202 */ /* 0x009fe20000000f00 */
[----:B------:R-:W-:Y:S01]  /*0be0*/  IMAD.MOV.U32 R19, RZ, RZ, -0x1 ;  /* 0xffffffffff137424 */ /* 0x000fe200078e00ff */
[----:B------:R-:W-:-:S08]  /*0bf0*/  MOV R24, 0x1f ;  /* 0x0000001f00187802 */ /* 0x000fd00000000f00 */
[----:B-12---:R-:W-:Y:S05]  /*0c00*/  WARPSYNC.COLLECTIVE R19, `(.L_x_4105) ;  /* 0x0000000013087348 */ /* 0x006fea0003c00000 */
[----:B------:R0:W3:Y:S02]  /*0c10*/  SHFL.BFLY P2, R20, R22, R21, R24 ;  /* 0x0c00001516147389 */ /* 0x0000e40000040018 */
[----:B0123--:R-:W-:Y:S01]  /*0c20*/  ENDCOLLECTIVE ;  /* 0x000000000000791b */ /* 0x00ffe20003800000 */
.L_x_4105:
[----:B------:R-:W-:Y:S01]  /*0c30*/  HFMA2.MMA R21, -RZ, RZ, 0, 1.1920928955078125e-07 ;  /* 0x00000002ff157435 */ /* 0x000fe200000001ff */
[----:B------:R-:W-:-:S05]  /*0c40*/  MOV R11, R20 ;  /* 0x00000014000b7202 */ /* 0x000fca0000000f00 */
[----:B------:R-:W-:-:S05]  /*0c50*/  FADD.FTZ R11, R10, R11 ;  /* 0x0000000b0a0b7221 */ /* 0x000fca0000010000 */
[----:B------:R-:W-:-:S07]  /*0c60*/  MOV R22, R11 ;  /* 0x0000000b00167202 */ /* 0x000fce0000000f00 */
[----:B------:R-:W-:Y:S05]  /*0c70*/  WARPSYNC.COLLECTIVE R19, `(.L_x_4106) ;  /* 0x0000000013087348 */ /* 0x000fea0003c00000 */
[----:B------:R0:W1:Y:S02]  /*0c80*/  SHFL.BFLY P2, R20, R22, R21, R24 ;  /* 0x0c00001516147389 */ /* 0x0000640000040018 */
[----:B01----:R-:W-:Y:S01]  /*0c90*/  ENDCOLLECTIVE ;  /* 0x000000000000791b */ /* 0x003fe20003800000 */
.L_x_4106:
[----:B------:R-:W-:Y:S01]  /*0ca0*/  HFMA2.MMA R21, -RZ, RZ, 0, 2.384185791015625e-07 ;  /* 0x00000004ff157435 */ /* 0x000fe200000001ff */
[----:B------:R-:W-:-:S04]  /*0cb0*/  IMAD.MOV.U32 R14, RZ, RZ, R20 ;  /* 0x000000ffff0e7224 */ /* 0x000fc800078e0014 */
[----:B------:R-:W-:-:S05]  /*0cc0*/  FADD.FTZ R14, R11, R14 ;  /* 0x0000000e0b0e7221 */ /* 0x000fca0000010000 */
[----:B------:R-:W-:-:S07]  /*0cd0*/  MOV R22, R14 ;  /* 0x0000000e00167202 */ /* 0x000fce0000000f00 */
[----:B------:R-:W-:Y:S05]  /*0ce0*/  WARPSYNC.COLLECTIVE R19, `(.L_x_4107) ;  /* 0x0000000013087348 */ /* 0x000fea0003c00000 */
[----:B------:R0:W1:Y:S02]  /*0cf0*/  SHFL.BFLY P2, R20, R22, R21, R24 ;  /* 0x0c00001516147389 */ /* 0x0000640000040018 */
[----:B01----:R-:W-:Y:S01]  /*0d00*/  ENDCOLLECTIVE ;  /* 0x000000000000791b */ /* 0x003fe20003800000 */
.L_x_4107:
[----:B------:R-:W-:Y:S01]  /*0d10*/  HFMA2.MMA R21, -RZ, RZ, 0, 4.76837158203125e-07 ;  /* 0x00000008ff157435 */ /* 0x000fe200000001ff */
[----:B------:R-:W-:-:S05]  /*0d20*/  MOV R13, R20 ;  /* 0x00000014000d7202 */ /* 0x000fca0000000f00 */
[----:B------:R-:W-:-:S04]  /*0d30*/  FADD.FTZ R13, R14, R13 ;  /* 0x0000000d0e0d7221 */ /* 0x000fc80000010000 */
[----:B------:R-:W-:-:S07]  /*0d40*/  IMAD.MOV.U32 R22, RZ, RZ, R13 ;  /* 0x000000ffff167224 */ /* 0x000fce00078e000d */
[----:B------:R-:W-:Y:S05]  /*0d50*/  WARPSYNC.COLLECTIVE R19, `(.L_x_4108) ;  /* 0x0000000013087348 */ /* 0x000fea0003c00000 */
[----:B------:R0:W1:Y:S02]  /*0d60*/  SHFL.BFLY P2, R20, R22, R21, R24 ;  /* 0x0c00001516147389 */ /* 0x0000640000040018 */
[----:B01----:R-:W-:Y:S01]  /*0d70*/  ENDCOLLECTIVE ;  /* 0x000000000000791b */ /* 0x003fe20003800000 */
.L_x_4108:
[----:B------:R-:W-:Y:S01]  /*0d80*/  IMAD.MOV.U32 R21, RZ, RZ, 0x10 ;  /* 0x00000010ff157424 */ /* 0x000fe200078e00ff */
[----:B------:R-:W-:-:S05]  /*0d90*/  MOV R10, R20 ;  /* 0x00000014000a7202 */ /* 0x000fca0000000f00 */
[----:B------:R-:W-:-:S05]  /*0da0*/  FADD.FTZ R10, R13, R10 ;  /* 0x0000000a0d0a7221 */ /* 0x000fca0000010000 */
[----:B------:R-:W-:-:S07]  /*0db0*/  MOV R22, R10 ;  /* 0x0000000a00167202 */ /* 0x000fce0000000f00 */
[----:B------:R-:W-:Y:S05]  /*0dc0*/  WARPSYNC.COLLECTIVE R19, `(.L_x_4109) ;  /* 0x0000000013087348 */ /* 0x000fea0003c00000 */
[----:B------:R0:W1:Y:S02]  /*0dd0*/  SHFL.BFLY P2, R20, R22, R21, R24 ;  /* 0x0c00001516147389 */ /* 0x0000640000040018 */
[----:B01----:R-:W-:Y:S01]  /*0de0*/  ENDCOLLECTIVE ;  /* 0x000000000000791b */ /* 0x003fe20003800000 */
.L_x_4109:
[----:B------:R-:W-:Y:S01]  /*0df0*/  HFMA2.MMA R21, -RZ, RZ, 0, 5.9604644775390625e-08 ;  /* 0x00000001ff157435 */ /* 0x000fe200000001ff */
[----:B------:R-:W-:Y:S02]  /*0e00*/  MOV R22, R9 ;  /* 0x0000000900167202 */ /* 0x000fe40000000f00 */
[----:B------:R-:W-:-:S08]  /*0e10*/  MOV R11, R20 ;  /* 0x00000014000b7202 */ /* 0x000fd00000000f00 */
[----:B------:R-:W-:Y:S05]  /*0e20*/  WARPSYNC.COLLECTIVE R19, `(.L_x_4110) ;  /* 0x0000000013087348 */ /* 0x000fea0003c00000 */
[----:B------:R0:W1:Y:S02]  /*0e30*/  SHFL.BFLY P2, R20, R22, R21, R24 ;  /* 0x0c00001516147389 */ /* 0x0000640000040018 */
[----:B01----:R-:W-:Y:S01]  /*0e40*/  ENDCOLLECTIVE ;  /* 0x000000000000791b */ /* 0x003fe20003800000 */
.L_x_4110:
[----:B------:R-:W-:Y:S01]  /*0e50*/  HFMA2.MMA R21, -RZ, RZ, 0, 1.1920928955078125e-07 ;  /* 0x00000002ff157435 */ /* 0x000fe200000001ff */
[----:B------:R-:W-:-:S04]  /*0e60*/  IMAD.MOV.U32 R14, RZ, RZ, R20 ;  /* 0x000000ffff0e7224 */ /* 0x000fc800078e0014 */
[----:B------:R-:W-:-:S05]  /*0e70*/  FADD.FTZ R15, R9, R14 ;  /* 0x0000000e090f7221 */ /* 0x000fca0000010000 */
[----:B------:R-:W-:-:S07]  /*0e80*/  MOV R22, R15 ;  /* 0x0000000f00167202 */ /* 0x000fce0000000f00 */
[----:B------:R-:W-:Y:S05]  /*0e90*/  WARPSYNC.COLLECTIVE R19, `(.L_x_4111) ;  /* 0x0000000013087348 */ /* 0x000fea0003c00000 */
[----:B------:R0:W1:Y:S02]  /*0ea0*/  SHFL.BFLY P2, R20, R22, R21, R24 ;  /* 0x0c00001516147389 */ /* 0x0000640000040018 */
[----:B01----:R-:W-:Y:S01]  /*0eb0*/  ENDCOLLECTIVE ;  /* 0x000000000000791b */ /* 0x003fe20003800000 */
.L_x_4111:
[----:B------:R-:W-:Y:S01]  /*0ec0*/  HFMA2.MMA R21, -RZ, RZ, 0, 2.384185791015625e-07 ;  /* 0x00000004ff157435 */ /* 0x000fe200000001ff */
[----:B------:R-:W-:-:S05]  /*0ed0*/  MOV R16, R20 ;  /* 0x0000001400107202 */ /* 0x000fca0000000f00 */
[----:B------:R-:W-:-:S04]  /*0ee0*/  FADD.FTZ R16, R15, R16 ;  /* 0x000000100f107221 */ /* 0x000fc80000010000 */
[----:B------:R-:W-:-:S07]  /*0ef0*/  IMAD.MOV.U32 R22, RZ, RZ, R16 ;  /* 0x000000ffff167224 */ /* 0x000fce00078e0010 */
[----:B------:R-:W-:Y:S05]  /*0f00*/  WARPSYNC.COLLECTIVE R19, `(.L_x_4112) ;  /* 0x0000000013087348 */ /* 0x000fea0003c00000 */
[----:B------:R0:W1:Y:S02]  /*0f10*/  SHFL.BFLY P2, R20, R22, R21, R24 ;  /* 0x0c00001516147389 */ /* 0x0000640000040018 */
[----:B01----:R-:W-:Y:S01]  /*0f20*/  ENDCOLLECTIVE ;  /* 0x000000000000791b */ /* 0x003fe20003800000 */
.L_x_4112:
[----:B------:R-:W-:Y:S01]  /*0f30*/  IMAD.MOV.U32 R21, RZ, RZ, 0x8 ;  /* 0x00000008ff157424 */ /* 0x000fe200078e00ff */
[----:B------:R-:W-:-:S05]  /*0f40*/  MOV R17, R20 ;  /* 0x0000001400117202 */ /* 0x000fca0000000f00 */
[----:B------:R-:W-:-:S05]  /*0f50*/  FADD.FTZ R17, R16, R17 ;  /* 0x0000001110117221 */ /* 0x000fca0000010000 */
[----:B------:R-:W-:-:S07]  /*0f60*/  MOV R22, R17 ;  /* 0x0000001100167202 */ /* 0x000fce0000000f00 */
[----:B------:R-:W-:Y:S05]  /*0f70*/  WARPSYNC.COLLECTIVE R19, `(.L_x_4113) ;  /* 0x0000000013087348 */ /* 0x000fea0003c00000 */
[----:B------:R0:W1:Y:S02]  /*0f80*/  SHFL.BFLY P2, R20, R22, R21, R24 ;  /* 0x0c00001516147389 */ /* 0x0000640000040018 */
[----:B01----:R-:W-:Y:S01]  /*0f90*/  ENDCOLLECTIVE ;  /* 0x000000000000791b */ /* 0x003fe20003800000 */
.L_x_4113:
[----:B------:R-:W-:Y:S01]  /*0fa0*/  HFMA2.MMA R21, -RZ, RZ, 0, 9.5367431640625e-07 ;  /* 0x00000010ff157435 */ /* 0x000fe200000001ff */
[----:B------:R-:W-:-:S05]  /*0fb0*/  MOV R18, R20 ;  /* 0x0000001400127202 */ /* 0x000fca0000000f00 */
[----:B------:R-:W-:-:S05]  /*0fc0*/  FADD.FTZ R18, R17, R18 ;  /* 0x0000001211127221 */ /* 0x000fca0000010000 */
[----:B------:R-:W-:-:S07]  /*0fd0*/  MOV R22, R18 ;  /* 0x0000001200167202 */ /* 0x000fce0000000f00 */
[----:B------:R-:W-:Y:S05]  /*0fe0*/  WARPSYNC.COLLECTIVE R19, `(.L_x_4114) ;  /* 0x0000000013087348 */ /* 0x000fea0003c00000 */
[----:B------:R0:W1:Y:S02]  /*0ff0*/  SHFL.BFLY P2, R20, R22, R21, R24 ;  /* 0x0c00001516147389 */ /* 0x0000640000040018 */
[----:B01----:R-:W-:Y:S01]  /*1000*/  ENDCOLLECTIVE ;  /* 0x000000000000791b */ /* 0x003fe20003800000 */
.L_x_4114:
[----:B------:R-:W-:Y:S01]  /*1010*/  MOV R9, R20 ;  /* 0x0000001400097202 */ /* 0x000fe20000000f00 */
[----:B------:R-:W-:Y:S06]  /*1020*/  BRA `(.L_x_4115) ;  /* 0xfffffff800747947 */ /* 0x000fec000383ffff */
.L_x_4116:
        /* <DEDUP_REMOVED lines=13> */
.L_x_11329:


//--------------------- .text._ZN10layer_norm13ln_bwd_kernelINS_13Kernel_traitsI13__nv_bfloat16S2_fS2_fjLj6144ELj1ELj1ELj8ELj16ENS_18Kernel_traits_baseILj6144ES2_S2_fS2_fjLj256EEEEELb1ELb0ELb1ELb0EEEvNS_9BwdParamsE --------------------------
	.section	.text._ZN10layer_norm13ln_bwd_kernelINS_13Kernel_traitsI13__nv_bfloat16S2_fS2_fjLj6144ELj1ELj1ELj8ELj16ENS_18Kernel_traits_baseILj6144ES2_S2_fS2_fjLj256EEEEELb1ELb0ELb1ELb0EEEvNS_9BwdParamsE,"ax",@progbits
	.align	128
        .global         _ZN10layer_norm13ln_bwd_kernelINS_13Kernel_traitsI13__nv_bfloat16S2_fS2_fjLj6144ELj1ELj1ELj8ELj16ENS_18Kernel_traits_baseILj6144ES2_S2_fS2_fjLj256EEEEELb1ELb0ELb1ELb0EEEvNS_9BwdParamsE
        .type           _ZN10layer_norm13ln_bwd_kernelINS_13Kernel_traitsI13__nv_bfloat16S2_fS2_fjLj6144ELj1ELj1ELj8ELj16ENS_18Kernel_traits_baseILj6144ES2_S2_fS2_fjLj256EEEEELb1ELb0ELb1ELb0EEEvNS_9BwdParamsE,@function
        .size           _ZN10layer_norm13ln_bwd_kernelINS_13Kernel_traitsI13__nv_bfloat16S2_fS2_fjLj6144ELj1ELj1ELj8ELj16ENS_18Kernel_traits_baseILj6144ES2_S2_fS2_fjLj256EEEEELb1ELb0ELb1ELb0EEEvNS_9BwdParamsE,(.L_x_11330 - _ZN10layer_norm13ln_bwd_kernelINS_13Kernel_traitsI13__nv_bfloat16S2_fS2_fjLj6144ELj1ELj1ELj8ELj16ENS_18Kernel_traits_baseILj6144ES2_S2_fS2_fjLj256EEEEELb1ELb0ELb1ELb0EEEvNS_9BwdParamsE)
        .other          _ZN10layer_norm13ln_bwd_kernelINS_13Kernel_traitsI13__nv_bfloat16S2_fS2_fjLj6144ELj1ELj1ELj8ELj16ENS_18Kernel_traits_baseILj6144ES2_S2_fS2_fjLj256EEEEELb1ELb0ELb1ELb0EEEvNS_9BwdParamsE,@"STO_CUDA_ENTRY STV_DEFAULT"
_ZN10layer_norm13ln_bwd_kernelINS_13Kernel_traitsI13__nv_bfloat16S2_fS2_fjLj6144ELj1ELj1ELj8ELj16ENS_18Kernel_traits_baseILj6144ES2_S2_fS2_fjLj256EEEEELb1ELb0ELb1ELb0EEEvNS_9BwdParamsE:
.text._ZN10layer_norm13ln_bwd_kernelINS_13Kernel_traitsI13__nv_bfloat16S2_fS2_fjLj6144ELj1ELj1ELj8ELj16ENS_18Kernel_traits_baseILj6144ES2_S2_fS2_fjLj256EEEEELb1ELb0ELb1ELb0EEEvNS_9BwdParamsE:
        /* <DEDUP_REMOVED lines=10> */
[----:B------:R-:W-:Y:S02]  /*00a0*/  ULDC.64 UR10, c[0x0][0x210] ;  /* 0x00008400000a7ab9 */ /* 0x000fe40000000a00 */
        /* <DEDUP_REMOVED lines=48> */
[C---:B------:R-:W-:Y:S01]  /*03b0*/  IMAD.U32 R28, R12.reuse, 0x10000, RZ ;  /* 0x000100000c1c7824 */ /* 0x040fe200078e00ff */
[----:B------:R-:W-:Y:S01]  /*03c0*/  SHF.L.U32 R23, R17, 0x10, RZ ;  /* 0x0000001011177819 */ /* 0x000fe200000006ff */
[----:B------:R-:W-:Y:S01]  /*03d0*/  HFMA2.MMA R178, -RZ, RZ, 0, 5.9604644775390625e-08 ;  /* 0x00000001ffb27435 */ /* 0x000fe200000001ff */
[----:B------:R-:W0:Y:S01]  /*03e0*/  LDC.U8 R17, c[0x0][0x2a0] ;  /* 0x0000a800ff117b82 */ /* 0x000e220000000000 */
        /* <DEDUP_REMOVED lines=9> */
[----:B------:R-:W-:Y:S01]  /*0480*/  IMAD.MOV.U32 R109, RZ, RZ, RZ ;  /* 0x000000ffff6d7224 */ /* 0x000fe200078e00ff */
        /* <DEDUP_REMOVED lines=15> */
[----:B------:R-:W-:Y:S01]  /*0580*/  IMAD.MOV.U32 R15, RZ, RZ, R36 ;  /* 0x000000ffff0f7224 */ /* 0x000fe200078e0024 */
        /* <DEDUP_REMOVED lines=9> */
.L_x_4184:
[----:B-1----:R-:W1:Y:S08]  /*0620*/  LDC.64 R128, c[0x0][0x288] ;  /* 0x0000a200ff807b82 */ /* 0x002e700000000a00 */
[----:B0-2---:R-:W2:Y:S08]  /*0630*/  LDC.64 R126, c[0x0][0x258] ;  /* 0x00009600ff7e7b82 */ /* 0x005eb00000000a00 */
[----:B------:R-:W3:Y:S01]  /*0640*/  LDC.64 R124, c[0x0][0x280] ;  /* 0x0000a000ff7c7b82 */ /* 0x000ee20000000a00 */
[----:B-1----:R-:W-:Y:S01]  /*0650*/  IMAD.WIDE R128, R15, 0x4, R128 ;  /* 0x000000040f807825 */ /* 0x002fe200078e0280 */
[----:B------:R-:W-:-:S06]  /*0660*/  MOV R30, UR12 ;  /* 0x0000000c001e7c02 */ /* 0x000fcc0008000f00 */
[----:B------:R-:W1:Y:S01]  /*0670*/  LDC.64 R136, c[0x0][0x2c8] ;  /* 0x0000b200ff887b82 */ /* 0x000e620000000a00 */
[----:B------:R-:W4:Y:S01]  /*0680*/  LDG.E R128, desc[UR4][R128.64] ;  /* 0x0000000480807981 */ /* 0x000f22000c1e1900 */
        /* <DEDUP_REMOVED lines=15> */
[----:B------:R-:W-:Y:S01]  /*0780*/  MOV R127, RZ ;  /* 0x000000ff007f7202 */ /* 0x000fe20000000f00 */
[----:B------:R-:W-:-:S10]  /*0790*/  IMAD.MOV.U32 R129, RZ, RZ, R0 ;  /* 0x000000ffff817224 */ /* 0x000fd400078e0000 */
[----:B------:R-:W-:-:S04]  /*07a0*/  @P1 VIADD R125, R188, 0xffffffff ;  /* 0xffffffffbc7d1836 */ /* 0x000fc80000000000 */
        /* <DEDUP_REMOVED lines=8> */
[----:B------:R2:W5:Y:S04]  /*0830*/  @P0 LDG.E.128 R60, desc[UR4][R138.64] ;  /* 0x000000048a3c0981 */ /* 0x000568000c1e1d00 */
[----:B------:R2:W5:Y:S01]  /*0840*/  @P0 LDG.E.128 R56, desc[UR4][R138.64+0x10] ;  /* 0x000010048a380981 */ /* 0x000562000c1e1d00 */
[----:B-1----:R-:W-:-:S05]  /*0850*/  IMAD.WIDE.U32 R124, R127, 0x8, R124 ;  /* 0x000000087f7c7825 */ /* 0x002fca00078e007c */
[----:B------:R2:W5:Y:S01]  /*0860*/  LDG.E.64 R160, desc[UR4][R124.64] ;  /* 0x000000047ca07981 */ /* 0x000562000c1e1b00 */
[----:B------:R-:W-:Y:S01]  /*0870*/  IADD3 R129, R0, 0x100, RZ ;  /* 0x0000010000817810 */ /* 0x000fe20007ffe0ff */
[----:B------:R-:W-:-:S07]  /*0880*/  VIADD R127, R127, 0x100 ;  /* 0x000001007f7f7836 */ /* 0x000fce0000000000 */
.L_x_4121:
[----:B------:R-:W-:Y:S05]  /*0890*/  BSYNC B1 ;  /* 0x0000000000017941 */ /* 0x000fea0003800000 */
.L_x_4120:
[----:B------:R-:W-:Y:S04]  /*08a0*/  BSSY B1, `(.L_x_4122) ;  /* 0x000000c000017945 */ /* 0x000fe80003800000 */
[----:B------:R-:W-:Y:S05]  /*08b0*/  @!P4 BRA `(.L_x_4123) ;  /* 0x000000000028c947 */ /* 0x000fea0003800000 */
[----:B------:R-:W1:Y:S01]  /*08c0*/  LDC.64 R158, c[0x0][0x240] ;  /* 0x00009000ff9e7b82 */ /* 0x000e620000000a00 */
[----:B------:R-:W-:-:S04]  /*08d0*/  ISETP.NE.U32.AND P0, PT, RZ, UR6, PT ;  /* 0x00000006ff007c0c */ /* 0x000fc8000bf05070 */
[----:B------:R-:W-:-:S13]  /*08e0*/  ISETP.NE.AND.EX P0, PT, RZ, UR7, PT, P0 ;  /* 0x00000007ff007c0c */ /* 0x000fda000bf05300 */
[----:B--2---:R-:W-:-:S05]  /*08f0*/  @P0 IMAD.WIDE.U32 R124, R129, 0x20, R136 ;  /* 0x00000020817c0825 */ /* 0x004fca00078e0088 */
[----:B------:R3:W5:Y:S01]  /*0900*/  @P0 LDG.E.128 R52, desc[UR4][R124.64] ;  /* 0x000000047c340981 */ /* 0x000762000c1e1d00 */
[----:B-1----:R-:W-:-:S03]  /*0910*/  IMAD.WIDE.U32 R158, R127, 0x8, R158 ;  /* 0x000000087f9e7825 */ /* 0x002fc600078e009e */
[----:B------:R3:W5:Y:S04]  /*0920*/  @P0 LDG.E.128 R48, desc[UR4][R124.64+0x10] ;  /* 0x000010047c300981 */ /* 0x000768000c1e1d00 */
[----:B------:R-:W5:Y:S01]  /*0930*/  LDG.E.64 R158, desc[UR4][R158.64] ;  /* 0x000000049e9e7981 */ /* 0x000f62000c1e1b00 */
[----:B------:R-:W-:Y:S01]  /*0940*/  IADD3 R127, R127, 0x100, RZ ;  /* 0x000001007f7f7810 */ /* 0x000fe20007ffe0ff */
[----:B------:R-:W-:-:S07]  /*0950*/  VIADD R129, R129, 0x100 ;  /* 0x0000010081817836 */ /* 0x000fce0000000000 */
.L_x_4123:
[----:B------:R-:W-:Y:S05]  /*0960*/  BSYNC B1 ;  /* 0x0000000000017941 */ /* 0x000fea0003800000 */
.L_x_4122:
[----:B------:R-:W-:Y:S01]  /*0970*/  CS2R R192, SRZ ;  /* 0x0000000000c07805 */ /* 0x000fe2000001ff00 */
[----:B------:R-:W-:Y:S06]  /*0980*/  @!P3 BRA `(.L_x_4124) ;  /* 0x000000100088b947 */ /* 0x000fec0003800000 */
[----:B------:R-:W1:Y:S01]  /*0990*/  LDC.64 R156, c[0x0][0x240] ;  /* 0x00009000ff9c7b82 */ /* 0x000e620000000a00 */
[----:B------:R-:W-:-:S04]  /*09a0*/  ISETP.NE.U32.AND P0, PT, RZ, UR6, PT ;  /* 0x00000006ff007c0c */ /* 0x000fc8000bf05070 */
[----:B------:R-:W-:-:S13]  /*09b0*/  ISETP.NE.AND.EX P0, PT, RZ, UR7, PT, P0 ;  /* 0x00000007ff007c0c */ /* 0x000fda000bf05300 */
[----:B------:R-:W-:-:S05]  /*09c0*/  @P0 IMAD.WIDE.U32 R136, R129, 0x20, R136 ;  /* 0x0000002081880825 */ /* 0x000fca00078e0088 */
[----:B------:R4:W5:Y:S01]  /*09d0*/  @P0 LDG.E.128 R44, desc[UR4][R136.64] ;  /* 0x00000004882c0981 */ /* 0x000962000c1e1d00 */
[----:B-1----:R-:W-:-:S03]  /*09e0*/  IMAD.WIDE.U32 R156, R127, 0x8, R156 ;  /* 0x000000087f9c7825 */ /* 0x002fc600078e009c */
[----:B------:R4:W5:Y:S04]  /*09f0*/  @P0 LDG.E.128 R40, desc[UR4][R136.64+0x10] ;  /* 0x0000100488280981 */ /* 0x000968000c1e1d00 */
[----:B------:R-:W5:Y:S01]  /*0a00*/  LDG.E.64 R156, desc[UR4][R156.64] ;  /* 0x000000049c9c7981 */ /* 0x000f62000c1e1b00 */
[----:B------:R-:W-:Y:S01]  /*0a10*/  HFMA2.MMA R192, -RZ, RZ, 0, 0 ;  /* 0x00000000ffc07435 */ /* 0x000fe200000001ff */
[----:B------:R-:W-:Y:S10]  /*0a20*/  BRA `(.L_x_4124) ;  /* 0x0000001000607947 */ /* 0x000ff40003800000 */
.L_x_4119:
[----:B------:R-:W1:Y:S02]  /*0a30*/  LDC.64 R124, c[0x0][0x250] ;  /* 0x00009400ff7c7b82 */ /* 0x000e640000000a00 */
[----:B-1----:R-:W-:-:S06]  /*0a40*/  IMAD.WIDE R124, R15, 0x4, R124 ;  /* 0x000000040f7c7825 */ /* 0x002fcc00078e027c */
[----:B------:R-:W2:Y:S01]  /*0a50*/  LDG.E R124, desc[UR4][R124.64] ;  /* 0x000000047c7c7981 */ /* 0x000ea2000c1e1900 */
[----:B-----5:R-:W-:Y:S01]  /*0a60*/  ISETP.GE.AND P1, PT, R188, 0x1, PT ;  /* 0x00000001bc00780c */ /* 0x020fe20003f26270 */
[----:B------:R-:W-:Y:S01]  /*0a70*/  BSSY B1, `(.L_x_4125) ;  /* 0x0000066000017945 */ /* 0x000fe20003800000 */
[----:B------:R-:W-:Y:S01]  /*0a80*/  IADD3 R127, R128, -0x1, RZ ;  /* 0xffffffff807f7810 */ /* 0x000fe20007ffe0ff */
[----:B------:R-:W-:Y:S01]  /*0a90*/  IMAD.MOV.U32 R189, RZ, RZ, RZ ;  /* 0x000000ffffbd7224 */ /* 0x000fe200078e00ff */
[----:B0-----:R-:W-:Y:S02]  /*0aa0*/  ISETP.NE.AND P0, PT, R17, RZ, PT ;  /* 0x000000ff1100720c */ /* 0x001fe40003f05270 */
[----:B------:R-:W-:Y:S02]  /*0ab0*/  CS2R R192, SRZ ;  /* 0x0000000000c07805 */ /* 0x000fe4000001ff00 */
[----:B------:R-:W-:Y:S01]  /*0ac0*/  MOV R191, R0 ;  /* 0x0000000000bf7202 */ /* 0x000fe20000000f00 */
[----:B------:R-:W-:-:S05]  /*0ad0*/  IMAD R127, R127, R30, RZ ;  /* 0x0000001e7f7f7224 */ /* 0x000fca00078e02ff */
[----:B------:R-:W-:Y:S01]  /*0ae0*/  SHF.R.S32.HI R126, RZ, 0x1f, R127 ;  /* 0x0000001fff7e7819 */ /* 0x000fe2000001147f */
[----:B------:R-:W-:-:S03]  /*0af0*/  @P1 VIADD R129, R188, 0xffffffff ;  /* 0xffffffffbc811836 */ /* 0x000fc60000000000 */
[----:B------:R-:W-:Y:S01]  /*0b00*/  LEA.HI R126, R126, R127, RZ, 0x3 ;  /* 0x0000007f7e7e7211 */ /* 0x000fe200078f18ff */
[----:B------:R-:W-:-:S03]  /*0b10*/  @P1 IMAD R129, R129, R30, RZ ;  /* 0x0000001e81811224 */ /* 0x000fc600078e02ff */
[----:B------:R-:W-:Y:S02]  /*0b20*/  LEA.HI.SX32 R190, R126, R29, 0x1d ;  /* 0x0000001d7ebe7211 */ /* 0x000fe400078feaff */
        /* <DEDUP_REMOVED lines=8> */
[----:B0-----:R-:W-:-:S05]  /*0bb0*/  IMAD.WIDE.U32 R170, R0, 0x20, R170 ;  /* 0x0000002000aa7825 */ /* 0x001fca00078e00aa */
[----:B------:R-:W3:Y:S01]  /*0bc0*/  LDG.E.128 R124, desc[UR4][R170.64] ;  /* 0x00000004aa7c7981 */ /* 0x000ee2000c1e1d00 */
[----:B-1----:R-:W-:-:S03]  /*0bd0*/  IMAD.WIDE.U32 R128, R190, 0x10, R128 ;  /* 0x00000010be807825 */ /* 0x002fc600078e0080 */
[----:B------:R-:W4:Y:S04]  /*0be0*/  LDG.E.128 R132, desc[UR4][R170.64+0x10] ;  /* 0x00001004aa847981 */ /* 0x000f28000c1e1d00 */
[----:B------:R-:W4:Y:S01]  /*0bf0*/  LDG.E.128 R128, desc[UR4][R128.64] ;  /* 0x0000000480807981 */ /* 0x000f22000c1e1d00 */
[----:B--2---:R-:W-:-:S06]  /*0c00*/  IMAD.WIDE.U32 R160, R189, 0x8, R160 ;  /* 0x00000008bda07825 */ /* 0x004fcc00078e00a0 */
[----:B------:R-:W5:Y:S01]  /*0c10*/  LDG.E.64 R160, desc[UR4][R160.64] ;  /* 0x00000004a0a07981 */ /* 0x000f62000c1e1b00 */
[----:B------:R-:W-:-:S04]  /*0c20*/  ISETP.NE.U32.AND P0, PT, RZ, UR6, PT ;  /* 0x00000006ff007c0c */ /* 0x000fc8000bf05070 */
[----:B------:R-:W-:-:S13]  /*0c30*/  ISETP.NE.AND.EX P0, PT, RZ, UR7, PT, P0 ;  /* 0x00000007ff007c0c */ /* 0x000fda000bf05300 */
[----:B------:R-:W5:Y:S04]  /*0c40*/  @P0 LDG.E.128 R60, desc[UR4][R138.64] ;  /* 0x000000048a3c0981 */ /* 0x000f68000c1e1d00 */
[----:B------:R0:W5:Y:S01]  /*0c50*/  @P0 LDG.E.128 R56, desc[UR4][R138.64+0x10] ;  /* 0x000010048a380981 */ /* 0x000162000c1e1d00 */
[----:B------:R-:W-:Y:S01]  /*0c60*/  IADD3 R191, R0, 0x100, RZ ;  /* 0x0000010000bf7810 */ /* 0x000fe20007ffe0ff */
[----:B------:R-:W-:Y:S01]  /*0c70*/  VIADD R190, R190, 0x100 ;  /* 0x00000100bebe7836 */ /* 0x000fe20000000000 */
[----:B------:R-:W-:Y:S01]  /*0c80*/  IADD3 R189, R189, 0x100, RZ ;  /* 0x00000100bdbd7810 */ /* 0x000fe20007ffe0ff */
[----:B---3--:R-:W-:-:S04]  /*0c90*/  FADD.FTZ R187, -R179, R124 ;  /* 0x0000007cb3bb7221 */ /* 0x008fc80000010100 */
[----:B------:R-:W-:Y:S01]  /*0ca0*/  FMUL.FTZ R187, R2, R187 ;  /* 0x000000bb02bb7220 */ /* 0x000fe20000410000 */
[C---:B------:R-:W-:Y:S01]  /*0cb0*/  FADD.FTZ R125, -R179.reuse, R125 ;  /* 0x0000007db37d7221 */ /* 0x040fe20000010100 */
[C---:B----4-:R-:W-:Y:S01]  /*0cc0*/  PRMT R124, R128.reuse, 0x7632, R124 ;  /* 0x00007632807c7816 */ /* 0x050fe2000000007c */
[----:B------:R-:W-:Y:S02]  /*0cd0*/  IMAD.U32 R185, R128, 0x10000, RZ ;  /* 0x0001000080b97824 */ /* 0x000fe400078e00ff */
[----:B------:R-:W-:Y:S01]  /*0ce0*/  FADD.FTZ R127, -R179, R127 ;  /* 0x0000007fb37f7221 */ /* 0x000fe20000010100 */
[----:B------:R-:W-:Y:S01]  /*0cf0*/  SHF.L.U32 R124, R124, 0x10, RZ ;  /* 0x000000107c7c7819 */ /* 0x000fe200000006ff */
[----:B------:R-:W-:Y:S01]  /*0d00*/  FADD.FTZ R84, R84, R185 ;  /* 0x000000b954547221 */ /* 0x000fe20000010000 */
[-C--:B------:R-:W-:Y:S01]  /*0d10*/  FFMA.FTZ R108, R187, R185.reuse, R108 ;  /* 0x000000b9bb6c7223 */ /* 0x080fe2000001006c */
[----:B------:R-:W-:Y:S01]  /*0d20*/  FMUL.FTZ R185, R28, R185 ;  /* 0x000000b91cb97220 */ /* 0x000fe20000410000 */
[--C-:B------:R-:W-:Y:S01]  /*0d30*/  FADD.FTZ R183, -R179, R126.reuse ;  /* 0x0000007eb3b77221 */ /* 0x100fe20000010100 */
[C---:B------:R-:W-:Y:S01]  /*0d40*/  PRMT R126, R129.reuse, 0x7632, R126 ;  /* 0x00007632817e7816 */ /* 0x040fe2000000007e */
[C---:B------:R-:W-:Y:S01]  /*0d50*/  FMUL.FTZ R186, R2.reuse, R125 ;  /* 0x0000007d02ba7220 */ /* 0x040fe20000410000 */
[----:B------:R-:W-:Y:S01]  /*0d60*/  SHF.L.U32 R129, R129, 0x10, RZ ;  /* 0x0000001081817819 */ /* 0x000fe200000006ff */
[----:B------:R-:W-:Y:S01]  /*0d70*/  FMUL.FTZ R182, R2, R127 ;  /* 0x0000007f02b67220 */ /* 0x000fe20000410000 */
[----:B------:R-:W-:Y:S01]  /*0d80*/  FMUL.FTZ R184, R14, R124 ;  /* 0x0000007c0eb87220 */ /* 0x000fe20000410000 */
[----:B------:R-:W-:Y:S01]  /*0d90*/  FADD.FTZ R125, RZ, R185 ;  /* 0x000000b9ff7d7221 */ /* 0x000fe20000010000 */
[----:B------:R-:W-:Y:S01]  /*0da0*/  FFMA.FTZ R127, R187, R185, RZ ;  /* 0x000000b9bb7f7223 */ /* 0x000fe200000100ff */
[----:B------:R-:W-:-:S02]  /*0db0*/  IMAD.U32 R180, R126, 0x10000, RZ ;  /* 0x000100007eb47824 */ /* 0x000fc400078e00ff */
[----:B------:R-:W-:Y:S01]  /*0dc0*/  FFMA.FTZ R109, R186, R124, R109 ;  /* 0x0000007cba6d7223 */ /* 0x000fe2000001006d */
[----:B------:R-:W-:Y:S01]  /*0dd0*/  FADD.FTZ R85, R85, R124 ;  /* 0x0000007c55557221 */ /* 0x000fe20000010000 */
[----:B------:R-:W-:Y:S01]  /*0de0*/  FMUL.FTZ R181, R27, R129 ;  /* 0x000000811bb57220 */ /* 0x000fe20000410000 */
[----:B------:R-:W-:Y:S01]  /*0df0*/  FADD.FTZ R124, R125, R184 ;  /* 0x000000b87d7c7221 */ /* 0x000fe20000010000 */
[----:B------:R-:W-:Y:S01]  /*0e00*/  FMUL.FTZ R183, R2, R183 ;  /* 0x000000b702b77220 */ /* 0x000fe20000410000 */
[----:B------:R-:W-:Y:S01]  /*0e10*/  FFMA.FTZ R126, R186, R184, R127 ;  /* 0x000000b8ba7e7223 */ /* 0x000fe2000001007f */
[----:B0-----:R-:W-:Y:S01]  /*0e20*/  SHF.L.U32 R139, R130, 0x10, RZ ;  /* 0x00000010828b7819 */ /* 0x001fe200000006ff */
[-C--:B------:R-:W-:Y:S01]  /*0e30*/  FFMA.FTZ R111, R182, R180.reuse, R111 ;  /* 0x000000b4b66f7223 */ /* 0x080fe2000001006f */
[----:B------:R-:W-:Y:S01]  /*0e40*/  FADD.FTZ R87, R87, R180 ;  /* 0x000000b457577221 */ /* 0x000fe20000010000 */
[----:B------:R-:W-:Y:S01]  /*0e50*/  PRMT R128, R130, 0x7632, R128 ;  /* 0x0000763282807816 */ /* 0x000fe20000000080 */
[----:B------:R-:W-:Y:S01]  /*0e60*/  FMUL.FTZ R180, R13, R180 ;  /* 0x000000b40db47220 */ /* 0x000fe20000410000 */
[----:B------:R-:W-:Y:S01]  /*0e70*/  FADD.FTZ R125, R124, R181 ;  /* 0x000000b57c7d7221 */ /* 0x000fe20000010000 */
[----:B------:R-:W-:Y:S01]  /*0e80*/  FADD.FTZ R177, -R179, R132 ;  /* 0x00000084b3b17221 */ /* 0x000fe20000010100 */
[----:B------:R-:W-:Y:S01]  /*0e90*/  FFMA.FTZ R127, R183, R181, R126 ;  /* 0x000000b5b77f7223 */ /* 0x000fe2000001007e */
[----:B------:R-:W-:Y:S01]  /*0ea0*/  SHF.L.U32 R128, R128, 0x10, RZ ;  /* 0x0000001080807819 */ /* 0x000fe200000006ff */
[----:B------:R-:W-:Y:S01]  /*0eb0*/  FMUL.FTZ R176, R26, R139 ;  /* 0x0000008b1ab07220 */ /* 0x000fe20000410000 */
[----:B------:R-:W-:Y:S01]  /*0ec0*/  FADD.FTZ R125, R125, R180 ;  /* 0x000000b47d7d7221 */ /* 0x000fe20000010000 */
[----:B------:R-:W-:Y:S01]  /*0ed0*/  FADD.FTZ R133, -R179, R133 ;  /* 0x00000085b3857221 */ /* 0x000fe20000010100 */
[----:B------:R-:W-:Y:S01]  /*0ee0*/  FMUL.FTZ R177, R2, R177 ;  /* 0x000000b102b17220 */ /* 0x000fe20000410000 */
[----:B------:R-:W-:Y:S01]  /*0ef0*/  FFMA.FTZ R124, R182, R180, R127 ;  /* 0x000000b4b67c7223 */ /* 0x000fe2000001007f */
[----:B------:R-:W-:Y:S01]  /*0f00*/  PRMT R130, R131, 0x7632, R130 ;  /* 0x0000763283827816 */ /* 0x000fe20000000082 */
[----:B------:R-:W-:Y:S01]  /*0f10*/  FADD.FTZ R126, R125, R176 ;  /* 0x000000b07d7e7221 */ /* 0x000fe20000010000 */
[----:B------:R-:W-:-:S02]  /*0f20*/  IMAD.U32 R131, R131, 0x10000, RZ ;  /* 0x0001000083837824 */ /* 0x000fc400078e00ff */
[----:B------:R-:W-:Y:S01]  /*0f30*/  FADD.FTZ R175, -R179, R134 ;  /* 0x00000086b3af7221 */ /* 0x000fe20000010100 */
[----:B------:R-:W-:Y:S01]  /*0f40*/  FMUL.FTZ R174, R2, R133 ;  /* 0x0000008502ae7220 */ /* 0x000fe20000410000 */
[----:B------:R-:W-:Y:S01]  /*0f50*/  FMUL.FTZ R171, R12, R128 ;  /* 0x000000800cab7220 */ /* 0x000fe20000410000 */
        /* <DEDUP_REMOVED lines=23> */
.L_x_4126:
[----:B------:R-:W-:Y:S05]  /*10d0*/  BSYNC B1 ;  /* 0x0000000000017941 */ /* 0x000fea0003800000 */
.L_x_4125:
[----:B------:R-:W-:Y:S04]  /*10e0*/  BSSY B1, `(.L_x_4127) ;  /* 0x0000058000017945 */ /* 0x000fe80003800000 */
[----:B------:R-:W-:Y:S05]  /*10f0*/  @!P4 BRA `(.L_x_4128) ;  /* 0x000000040058c947 */ /* 0x000fea0003800000 */
[----:B------:R-:W0:Y:S08]  /*1100*/  LDC.64 R148, c[0x0][0x238] ;  /* 0x00008e00ff947b82 */ /* 0x000e300000000a00 */
[----:B------:R-:W1:Y:S08]  /*1110*/  LDC.64 R124, c[0x0][0x2b8] ;  /* 0x0000ae00ff7c7b82 */ /* 0x000e700000000a00 */
[----:B------:R-:W2:Y:S01]  /*1120*/  LDC.64 R150, c[0x0][0x240] ;  /* 0x00009000ff967b82 */ /* 0x000ea20000000a00 */
[----:B0-----:R-:W-:-:S05]  /*1130*/  IMAD.WIDE.U32 R148, R191, 0x20, R148 ;  /* 0x00000020bf947825 */ /* 0x001fca00078e0094 */
[----:B------:R0:W3:Y:S01]  /*1140*/  LDG.E.128 R132, desc[UR4][R148.64+0x10] ;  /* 0x0000100494847981 */ /* 0x0000e2000c1e1d00 */
[----:B-1----:R-:W-:-:S03]  /*1150*/  IMAD.WIDE.U32 R128, R190, 0x10, R124 ;  /* 0x00000010be807825 */ /* 0x002fc600078e007c */
[----:B------:R-:W4:Y:S04]  /*1160*/  LDG.E.128 R124, desc[UR4][R148.64] ;  /* 0x00000004947c7981 */ /* 0x000f28000c1e1d00 */
[----:B------:R-:W3:Y:S01]  /*1170*/  LDG.E.128 R128, desc[UR4][R128.64] ;  /* 0x0000000480807981 */ /* 0x000ee2000c1e1d00 */
[----:B------:R-:W-:-:S04]  /*1180*/  ISETP.NE.U32.AND P0, PT, RZ, UR6, PT ;  /* 0x00000006ff007c0c */ /* 0x000fc8000bf05070 */
[----:B------:R-:W-:Y:S01]  /*1190*/  ISETP.NE.AND.EX P0, PT, RZ, UR7, PT, P0 ;  /* 0x00000007ff007c0c */ /* 0x000fe2000bf05300 */
[----:B--2---:R-:W-:-:S05]  /*11a0*/  IMAD.WIDE.U32 R150, R189, 0x8, R150 ;  /* 0x00000008bd967825 */ /* 0x004fca00078e0096 */
[----:B------:R1:W5:Y:S07]  /*11b0*/  LDG.E.64 R158, desc[UR4][R150.64] ;  /* 0x00000004969e7981 */ /* 0x00036e000c1e1b00 */
[----:B------:R-:W-:-:S05]  /*11c0*/  @P0 IMAD.WIDE.U32 R138, R191, 0x20, R136 ;  /* 0x00000020bf8a0825 */ /* 0x000fca00078e0088 */
[----:B------:R-:W5:Y:S04]  /*11d0*/  @P0 LDG.E.128 R52, desc[UR4][R138.64] ;  /* 0x000000048a340981 */ /* 0x000f68000c1e1d00 */
[----:B------:R2:W5:Y:S01]  /*11e0*/  @P0 LDG.E.128 R48, desc[UR4][R138.64+0x10] ;  /* 0x000010048a300981 */ /* 0x000562000c1e1d00 */
[----:B------:R-:W-:Y:S01]  /*11f0*/  VIADD R190, R190, 0x100 ;  /* 0x00000100bebe7836 */ /* 0x000fe20000000000 */
[----:B------:R-:W-:Y:S01]  /*1200*/  IADD3 R189, R189, 0x100, RZ ;  /* 0x00000100bdbd7810 */ /* 0x000fe20007ffe0ff */
[----:B------:R-:W-:Y:S02]  /*1210*/  VIADD R191, R191, 0x100 ;  /* 0x00000100bfbf7836 */ /* 0x000fe40000000000 */
[C-C-:B----4-:R-:W-:Y:S01]  /*1220*/  FADD.FTZ R169, -R179.reuse, R124.reuse ;  /* 0x0000007cb3a97221 */ /* 0x150fe20000010100 */
[----:B------:R-:W-:Y:S01]  /*1230*/  FADD.FTZ R153, -R179, R125 ;  /* 0x0000007db3997221 */ /* 0x000fe20000010100 */
[----:B---3--:R-:W-:-:S02]  /*1240*/  PRMT R124, R128, 0x7632, R124 ;  /* 0x00007632807c7816 */ /* 0x008fc4000000007c */
[----:B------:R-:W-:Y:S01]  /*1250*/  SHF.L.U32 R125, R128, 0x10, RZ ;  /* 0x00000010807d7819 */ /* 0x000fe200000006ff */
[----:B------:R-:W-:Y:S01]  /*1260*/  FMUL.FTZ R169, R2, R169 ;  /* 0x000000a902a97220 */ /* 0x000fe20000410000 */
[----:B------:R-:W-:Y:S01]  /*1270*/  SHF.L.U32 R124, R124, 0x10, RZ ;  /* 0x000000107c7c7819 */ /* 0x000fe200000006ff */
[--C-:B------:R-:W-:Y:S02]  /*1280*/  FADD.FTZ R167, -R179, R126.reuse ;  /* 0x0000007eb3a77221 */ /* 0x100fe40000010100 */
[----:B------:R-:W-:Y:S01]  /*1290*/  FMUL.FTZ R164, R24, R125 ;  /* 0x0000007d18a47220 */ /* 0x000fe20000410000 */
[C---:B------:R-:W-:Y:S01]  /*12a0*/  PRMT R126, R129.reuse, 0x7632, R126 ;  /* 0x00007632817e7816 */ /* 0x040fe2000000007e */
[----:B------:R-:W-:Y:S01]  /*12b0*/  FMUL.FTZ R168, R2, R153 ;  /* 0x0000009902a87220 */ /* 0x000fe20000410000 */
[----:B------:R-:W-:Y:S02]  /*12c0*/  IMAD.U32 R129, R129, 0x10000, RZ ;  /* 0x0001000081817824 */ /* 0x000fe400078e00ff */
[----:B------:R-:W-:Y:S01]  /*12d0*/  FADD.FTZ R76, R76, R125 ;  /* 0x0000007d4c4c7221 */ /* 0x000fe20000010000 */
[----:B------:R-:W-:Y:S01]  /*12e0*/  FFMA.FTZ R100, R169, R125, R100 ;  /* 0x0000007da9647223 */ /* 0x000fe20000010064 */
[----:B------:R-:W-:Y:S01]  /*12f0*/  FADD.FTZ R193, R193, R164 ;  /* 0x000000a4c1c17221 */ /* 0x000fe20000010000 */
[----:B------:R-:W-:Y:S01]  /*1300*/  FMUL.FTZ R154, R10, R124 ;  /* 0x0000007c0a9a7220 */ /* 0x000fe20000410000 */
[----:B------:R-:W-:Y:S01]  /*1310*/  FFMA.FTZ R125, R169, R164, R192 ;  /* 0x000000a4a97d7223 */ /* 0x000fe200000100c0 */
[----:B------:R-:W-:Y:S01]  /*1320*/  SHF.L.U32 R128, R126, 0x10, RZ ;  /* 0x000000107e807819 */ /* 0x000fe200000006ff */
[----:B------:R-:W-:Y:S01]  /*1330*/  FFMA.FTZ R101, R168, R124, R101 ;  /* 0x0000007ca8657223 */ /* 0x000fe20000010065 */
[----:B------:R-:W-:Y:S01]  /*1340*/  FADD.FTZ R77, R77, R124 ;  /* 0x0000007c4d4d7221 */ /* 0x000fe20000010000 */
[----:B------:R-:W-:Y:S01]  /*1350*/  FMUL.FTZ R163, R23, R129 ;  /* 0x0000008117a37220 */ /* 0x000fe20000410000 */
[----:B------:R-:W-:Y:S01]  /*1360*/  FADD.FTZ R124, R193, R154 ;  /* 0x0000009ac17c7221 */ /* 0x000fe20000010000 */
[----:B------:R-:W-:Y:S01]  /*1370*/  FADD.FTZ R127, -R179, R127 ;  /* 0x0000007fb37f7221 */ /* 0x000fe20000010100 */
[----:B------:R-:W-:Y:S01]  /*1380*/  FMUL.FTZ R167, R2, R167 ;  /* 0x000000a702a77220 */ /* 0x000fe20000410000 */
[----:B------:R-:W-:Y:S01]  /*1390*/  FFMA.FTZ R126, R168, R154, R125 ;  /* 0x0000009aa87e7223 */ /* 0x000fe2000001007d */
[C---:B0-----:R-:W-:Y:S01]  /*13a0*/  PRMT R148, R130.reuse, 0x7632, R148 ;  /* 0x0000763282947816 */ /* 0x041fe20000000094 */
[----:B-1----:R-:W-:Y:S01]  /*13b0*/  FMUL.FTZ R151, R9, R128 ;  /* 0x0000008009977220 */ /* 0x002fe20000410000 */
[----:B--2---:R-:W-:Y:S01]  /*13c0*/  SHF.L.U32 R139, R130, 0x10, RZ ;  /* 0x00000010828b7819 */ /* 0x004fe200000006ff */
[----:B------:R-:W-:Y:S01]  /*13d0*/  FADD.FTZ R124, R124, R163 ;  /* 0x000000a37c7c7221 */ /* 0x000fe20000010000 */
[----:B------:R-:W-:Y:S01]  /*13e0*/  FADD.FTZ R165, -R179, R132 ;  /* 0x00000084b3a57221 */ /* 0x000fe20000010100 */
[----:B------:R-:W-:Y:S01]  /*13f0*/  FMUL.FTZ R166, R2, R127 ;  /* 0x0000007f02a67220 */ /* 0x000fe20000410000 */
[----:B------:R-:W-:Y:S01]  /*1400*/  FFMA.FTZ R125, R167, R163, R126 ;  /* 0x000000a3a77d7223 */ /* 0x000fe2000001007e */
[----:B------:R-:W-:Y:S01]  /*1410*/  FADD.FTZ R127, R124, R151 ;  /* 0x000000977c7f7221 */ /* 0x000fe20000010000 */
[----:B------:R-:W-:Y:S01]  /*1420*/  FADD.FTZ R133, -R179, R133 ;  /* 0x00000085b3857221 */ /* 0x000fe20000010100 */
[----:B------:R-:W-:Y:S01]  /*1430*/  FMUL.FTZ R165, R2, R165 ;  /* 0x000000a502a57220 */ /* 0x000fe20000410000 */
[----:B------:R-:W-:-:S02]  /*1440*/  IMAD.U32 R148, R148, 0x10000, RZ ;  /* 0x0001000094947824 */ /* 0x000fc400078e00ff */
[----:B------:R-:W-:Y:S01]  /*1450*/  FMUL.FTZ R162, R22, R139 ;  /* 0x0000008b16a27220 */ /* 0x000fe20000410000 */
[----:B------:R-:W-:Y:S01]  /*1460*/  FFMA.FTZ R124, R166, R151, R125 ;  /* 0x00000097a67c7223 */ /* 0x000fe2000001007d */
[----:B------:R-:W-:Y:S01]  /*1470*/  PRMT R130, R131, 0x7632, R130 ;  /* 0x0000763283827816 */ /* 0x000fe20000000082 */
        /* <DEDUP_REMOVED lines=27> */
[C---:B------:R-:W-:Y:S01]  /*1630*/  FFMA.FTZ R99, R150.reuse, R130, R99 ;  /* 0x0000008296637223 */ /* 0x040fe20000010063 */
[----:B------:R-:W-:Y:S01]  /*1640*/  FADD.FTZ R193, R193, R148 ;  /* 0x00000094c1c17221 */ /* 0x000fe20000010000 */
[----:B------:R-:W-:-:S07]  /*1650*/  FFMA.FTZ R192, R150, R148, R125 ;  /* 0x0000009496c07223 */ /* 0x000fce000001007d */
.L_x_4128:
[----:B------:R-:W-:Y:S05]  /*1660*/  BSYNC B1 ;  /* 0x0000000000017941 */ /* 0x000fea0003800000 */
.L_x_4127:
[----:B------:R-:W-:Y:S05]  /*1670*/  @!P3 BRA `(.L_x_4124) ;  /* 0x00000004004cb947 */ /* 0x000fea0003800000 */
[----:B------:R-:W0:Y:S08]  /*1680*/  LDC.64 R128, c[0x0][0x238] ;  /* 0x00008e00ff807b82 */ /* 0x000e300000000a00 */
[----:B------:R-:W1:Y:S08]  /*1690*/  LDC.64 R36, c[0x0][0x2b8] ;  /* 0x0000ae00ff247b82 */ /* 0x000e700000000a00 */
[----:B------:R-:W2:Y:S01]  /*16a0*/  LDC.64 R156, c[0x0][0x240] ;  /* 0x00009000ff9c7b82 */ /* 0x000ea20000000a00 */
[----:B0-----:R-:W-:-:S05]  /*16b0*/  IMAD.WIDE.U32 R128, R191, 0x20, R128 ;  /* 0x00000020bf807825 */ /* 0x001fca00078e0080 */
[----:B------:R-:W3:Y:S01]  /*16c0*/  LDG.E.128 R32, desc[UR4][R128.64] ;  /* 0x0000000480207981 */ /* 0x000ee2000c1e1d00 */
[----:B-1----:R-:W-:-:S03]  /*16d0*/  IMAD.WIDE.U32 R36, R190, 0x10, R36 ;  /* 0x00000010be247825 */ /* 0x002fc600078e0024 */
[----:B------:R0:W4:Y:S04]  /*16e0*/  LDG.E.128 R124, desc[UR4][R128.64+0x10] ;  /* 0x00001004807c7981 */ /* 0x000128000c1e1d00 */
[----:B------:R-:W4:Y:S01]  /*16f0*/  LDG.E.128 R36, desc[UR4][R36.64] ;  /* 0x0000000424247981 */ /* 0x000f22000c1e1d00 */
[----:B------:R-:W-:-:S04]  /*1700*/  ISETP.NE.U32.AND P0, PT, RZ, UR6, PT ;  /* 0x00000006ff007c0c */ /* 0x000fc8000bf05070 */
[----:B------:R-:W-:Y:S01]  /*1710*/  ISETP.NE.AND.EX P0, PT, RZ, UR7, PT, P0 ;  /* 0x00000007ff007c0c */ /* 0x000fe2000bf05300 */
[----:B--2---:R-:W-:-:S06]  /*1720*/  IMAD.WIDE.U32 R156, R189, 0x8, R156 ;  /* 0x00000008bd9c7825 */ /* 0x004fcc00078e009c */
[----:B------:R-:W5:Y:S06]  /*1730*/  LDG.E.64 R156, desc[UR4][R156.64] ;  /* 0x000000049c9c7981 */ /* 0x000f6c000c1e1b00 */
[----:B------:R-:W-:-:S05]  /*1740*/  @P0 IMAD.WIDE.U32 R136, R191, 0x20, R136 ;  /* 0x00000020bf880825 */ /* 0x000fca00078e0088 */
[----:B------:R1:W5:Y:S04]  /*1750*/  @P0 LDG.E.128 R44, desc[UR4][R136.64] ;  /* 0x00000004882c0981 */ /* 0x000368000c1e1d00 */
[----:B------:R1:W5:Y:S01]  /*1760*/  @P0 LDG.E.128 R40, desc[UR4][R136.64+0x10] ;  /* 0x0000100488280981 */ /* 0x000362000c1e1d00 */
[C---:B---3--:R-:W-:Y:S01]  /*1770*/  FADD.FTZ R147, -R179.reuse, R32 ;  /* 0x00000020b3937221 */ /* 0x048fe20000010100 */
[C---:B------:R-:W-:Y:S01]  /*1780*/  FADD.FTZ R131, -R179.reuse, R33 ;  /* 0x00000021b3837221 */ /* 0x040fe20000010100 */
[----:B------:R-:W-:Y:S02]  /*1790*/  FADD.FTZ R145, -R179, R34 ;  /* 0x00000022b3917221 */ /* 0x000fe40000010100 */
[----:B------:R-:W-:Y:S01]  /*17a0*/  FMUL.FTZ R147, R2, R147 ;  /* 0x0000009302937220 */ /* 0x000fe20000410000 */
[----:B----4-:R-:W-:-:S02]  /*17b0*/  PRMT R32, R36, 0x7632, R32 ;  /* 0x0000763224207816 */ /* 0x010fc40000000020 */
[----:B------:R-:W-:Y:S01]  /*17c0*/  SHF.L.U32 R33, R36, 0x10, RZ ;  /* 0x0000001024217819 */ /* 0x000fe200000006ff */
[C---:B0-----:R-:W-:Y:S01]  /*17d0*/  IMAD.U32 R129, R38.reuse, 0x10000, RZ ;  /* 0x0001000026817824 */ /* 0x041fe200078e00ff */
[----:B------:R-:W-:Y:S02]  /*17e0*/  PRMT R128, R38, 0x7632, R128 ;  /* 0x0000763226807816 */ /* 0x000fe40000000080 */
[----:B------:R-:W-:Y:S01]  /*17f0*/  PRMT R38, R39, 0x7632, R38 ;  /* 0x0000763227267816 */ /* 0x000fe20000000026 */
[----:B------:R-:W-:Y:S01]  /*1800*/  FMUL.FTZ R142, R20, R33 ;  /* 0x00000021148e7220 */ /* 0x000fe20000410000 */
[----:B------:R-:W-:Y:S01]  /*1810*/  SHF.L.U32 R32, R32, 0x10, RZ ;  /* 0x0000001020207819 */ /* 0x000fe200000006ff */
[----:B------:R-:W-:Y:S01]  /*1820*/  FADD.FTZ R35, -R179, R35 ;  /* 0x00000023b3237221 */ /* 0x000fe20000010100 */
[C---:B------:R-:W-:Y:S01]  /*1830*/  PRMT R34, R37.reuse, 0x7632, R34 ;  /* 0x0000763225227816 */ /* 0x040fe20000000022 */
[----:B------:R-:W-:Y:S01]  /*1840*/  FMUL.FTZ R146, R2, R131 ;  /* 0x0000008302927220 */ /* 0x000fe20000410000 */
[----:B------:R-:W-:Y:S01]  /*1850*/  SHF.L.U32 R37, R37, 0x10, RZ ;  /* 0x0000001025257819 */ /* 0x000fe200000006ff */
[----:B------:R-:W-:Y:S01]  /*1860*/  FADD.FTZ R68, R68, R33 ;  /* 0x0000002144447221 */ /* 0x000fe20000010000 */
[----:B------:R-:W-:Y:S01]  /*1870*/  FFMA.FTZ R92, R147, R33, R92 ;  /* 0x00000021935c7223 */ /* 0x000fe2000001005c */
[----:B------:R-:W-:Y:S01]  /*1880*/  SHF.L.U32 R130, R38, 0x10, RZ ;  /* 0x0000001026827819 */ /* 0x000fe200000006ff */
[----:B------:R-:W-:Y:S01]  /*1890*/  FADD.FTZ R193, R193, R142 ;  /* 0x0000008ec1c17221 */ /* 0x000fe20000010000 */
[----:B------:R-:W-:Y:S01]  /*18a0*/  FMUL.FTZ R38, R6, R32 ;  /* 0x0000002006267220 */ /* 0x000fe20000410000 */
[----:B------:R-:W-:Y:S01]  /*18b0*/  FFMA.FTZ R33, R147, R142, R192 ;  /* 0x0000008e93217223 */ /* 0x000fe200000100c0 */
[----:B------:R-:W-:Y:S01]  /*18c0*/  FMUL.FTZ R144, R2, R35 ;  /* 0x0000002302907220 */ /* 0x000fe20000410000 */
[----:B------:R-:W-:-:S02]  /*18d0*/  IMAD.U32 R36, R34, 0x10000, RZ ;  /* 0x0001000022247824 */ /* 0x000fc400078e00ff */
[----:B------:R-:W-:Y:S01]  /*18e0*/  FFMA.FTZ R93, R146, R32, R93 ;  /* 0x00000020925d7223 */ /* 0x000fe2000001005d */
[----:B------:R-:W-:Y:S01]  /*18f0*/  FADD.FTZ R69, R69, R32 ;  /* 0x0000002045457221 */ /* 0x000fe20000010000 */
[----:B------:R-:W-:Y:S01]  /*1900*/  FMUL.FTZ R145, R2, R145 ;  /* 0x0000009102917220 */ /* 0x000fe20000410000 */
[----:B------:R-:W-:Y:S01]  /*1910*/  FMUL.FTZ R141, R19, R37 ;  /* 0x00000025138d7220 */ /* 0x000fe20000410000 */
[----:B------:R-:W-:Y:S01]  /*1920*/  FADD.FTZ R32, R193, R38 ;  /* 0x00000026c1207221 */ /* 0x000fe20000010000 */
[----:B------:R-:W-:Y:S01]  /*1930*/  FFMA.FTZ R34, R146, R38, R33 ;  /* 0x0000002692227223 */ /* 0x000fe20000010021 */
[-C--:B------:R-:W-:Y:S01]  /*1940*/  FFMA.FTZ R95, R144, R36.reuse, R95 ;  /* 0x00000024905f7223 */ /* 0x080fe2000001005f */
[----:B------:R-:W-:Y:S01]  /*1950*/  FADD.FTZ R71, R71, R36 ;  /* 0x0000002447477221 */ /* 0x000fe20000010000 */
[----:B------:R-:W-:Y:S01]  /*1960*/  FADD.FTZ R143, -R179, R124 ;  /* 0x0000007cb38f7221 */ /* 0x000fe20000010100 */
[----:B------:R-:W-:Y:S01]  /*1970*/  FMUL.FTZ R36, R5, R36 ;  /* 0x0000002405247220 */ /* 0x000fe20000410000 */
[----:B------:R-:W-:Y:S01]  /*1980*/  FADD.FTZ R33, R32, R141 ;  /* 0x0000008d20217221 */ /* 0x000fe20000010000 */
[----:B------:R-:W-:Y:S01]  /*1990*/  FFMA.FTZ R35, R145, R141, R34 ;  /* 0x0000008d91237223 */ /* 0x000fe20000010022 */
[----:B------:R-:W-:Y:S01]  /*19a0*/  SHF.L.U32 R135, R39, 0x10, RZ ;  /* 0x0000001027877819 */ /* 0x000fe200000006ff */
[----:B------:R-:W-:Y:S01]  /*19b0*/  FADD.FTZ R125, -R179, R125 ;  /* 0x0000007db37d7221 */ /* 0x000fe20000010100 */
[----:B------:R-:W-:Y:S01]  /*19c0*/  SHF.L.U32 R128, R128, 0x10, RZ ;  /* 0x0000001080807819 */ /* 0x000fe200000006ff */
[----:B------:R-:W-:Y:S01]  /*19d0*/  FMUL.FTZ R143, R2, R143 ;  /* 0x0000008f028f7220 */ /* 0x000fe20000410000 */
[----:B------:R-:W-:Y:S01]  /*19e0*/  FMUL.FTZ R39, R18, R129 ;  /* 0x0000008112277220 */ /* 0x000fe20000410000 */
[----:B------:R-:W-:Y:S01]  /*19f0*/  FADD.FTZ R32, R33, R36 ;  /* 0x0000002421207221 */ /* 0x000fe20000010000 */
[----:B------:R-:W-:Y:S01]  /*1a00*/  FFMA.FTZ R34, R144, R36, R35 ;  /* 0x0000002490227223 */ /* 0x000fe20000010023 */
[----:B------:R-:W-:Y:S01]  /*1a10*/  FMUL.FTZ R140, R2, R125 ;  /* 0x0000007d028c7220 */ /* 0x000fe20000410000 */
[----:B------:R-:W-:Y:S01]  /*1a20*/  FADD.FTZ R133, -R179, R126 ;  /* 0x0000007eb3857221 */ /* 0x000fe20000010100 */
[----:B------:R-:W-:Y:S01]  /*1a30*/  FMUL.FTZ R35, R4, R128 ;  /* 0x0000008004237220 */ /* 0x000fe20000410000 */
[----:B------:R-:W-:Y:S01]  /*1a40*/  FADD.FTZ R32, R32, R39 ;  /* 0x0000002720207221 */ /* 0x000fe20000010000 */
[----:B------:R-:W-:Y:S01]  /*1a50*/  FFMA.FTZ R125, R143, R39, R34 ;  /* 0x000000278f7d7223 */ /* 0x000fe20000010022 */
[----:B------:R-:W-:Y:S01]  /*1a60*/  FADD.FTZ R70, R70, R37 ;  /* 0x0000002546467221 */ /* 0x000fe20000010000 */
[----:B------:R-:W-:Y:S01]  /*1a70*/  FFMA.FTZ R94, R145, R37, R94 ;  /* 0x00000025915e7223 */ /* 0x000fe2000001005e */
        /* <DEDUP_REMOVED lines=18> */
[----:B-1----:R-:W-:-:S07]  /*1ba0*/  FFMA.FTZ R192, R34, R32, R125 ;  /* 0x0000002022c07223 */ /* 0x002fce000001007d */
.L_x_4124:
[----:B------:R-:W-:Y:S05]  /*1bb0*/  BSYNC B0 ;  /* 0x0000000000007941 */ /* 0x000fea0003800000 */
.L_x_4118:
[----:B------:R-:W-:Y:S01]  /*1bc0*/  LOP3.LUT P0, RZ, R178, 0xff, RZ, 0xc0, !PT ;  /* 0x000000ffb2ff7812 */ /* 0x000fe2000780c0ff */
[----:B------:R-:W-:Y:S01]  /*1bd0*/  UMOV UR9, 0xffffffff ;  /* 0xffffffff00097882 */ /* 0x000fe20000000000 */
[----:B--23--:R-:W-:Y:S02]  /*1be0*/  SHF.R.U32.HI R124, RZ, 0x5, R31 ;  /* 0x00000005ff7c7819 */ /* 0x00cfe4000001161f */
        /* <DEDUP_REMOVED lines=23> */
.L_x_4199:
[----:B------:R-:W0:Y:S01]  /*1d60*/  S2R R127, SR_CgaCtaId ;  /* 0x00000000007f7919 */ /* 0x000e220000008800 */
[----:B------:R-:W-:Y:S01]  /*1d70*/  LOP3.LUT P6, RZ, R31, 0x1f, RZ, 0xc0, !PT ;  /* 0x0000001f1fff7812 */ /* 0x000fe200078cc0ff */
[----:B--2---:R-:W-:Y:S01]  /*1d80*/  FADD.FTZ R178, R133, R178 ;  /* 0x000000b285b27221 */ /* 0x004fe20000010000 */
[----:B------:R-:W-:Y:S01]  /*1d90*/  MOV R126, 0x400 ;  /* 0x00000400007e7802 */ /* 0x000fe20000000f00 */
[----:B---3--:R-:W-:Y:S01]  /*1da0*/  FADD.FTZ R179, R132, R179 ;  /* 0x000000b384b37221 */ /* 0x008fe20000010000 */
[----:B------:R-:W-:Y:S05]  /*1db0*/  WARPSYNC.ALL ;  /* 0x0000000000007948 */ /* 0x000fea0003800000 */
[----:B------:R-:W-:Y:S04]  /*1dc0*/  BSSY B0, `(.L_x_4130) ;  /* 0x00000da000007945 */ /* 0x000fe80003800000 */
[----:B------:R-:W-:-:S04]  /*1dd0*/  @!P6 LOP3.LUT R124, R124, 0x7, RZ, 0xc0, !PT ;  /* 0x000000077c7ce812 */ /* 0x000fc800078ec0ff */
[----:B------:R-:W-:Y:S02]  /*1de0*/  @!P6 IADD3 R124, R125, R124, RZ ;  /* 0x0000007c7d7ce210 */ /* 0x000fe40007ffe0ff */
[----:B0-----:R-:W-:-:S04]  /*1df0*/  LEA R126, R127, R126, 0x18 ;  /* 0x0000007e7f7e7211 */ /* 0x001fc800078ec0ff */
[----:B------:R-:W-:Y:S01]  /*1e00*/  @!P6 LEA R189, R124, R126, 0x3 ;  /* 0x0000007e7cbde211 */ /* 0x000fe200078e18ff */
[----:B------:R-:W-:-:S04]  /*1e10*/  IMAD R190, R125, 0x8, R126 ;  /* 0x000000087dbe7824 */ /* 0x000fc800078e027e */
[----:B------:R0:W-:Y:S01]  /*1e20*/  @!P6 STS.64 [R189+0x6000], R178 ;  /* 0x006000b2bd00e388 */ /* 0x0001e20000000a00 */
[----:B------:R-:W-:Y:S01]  /*1e30*/  BAR.SYNC.DEFER_BLOCKING 0x0 ;  /* 0x0000000000007b1d */ /* 0x000fe20000010000 */
[----:B------:R-:W-:Y:S01]  /*1e40*/  ISETP.NE.AND P6, PT, R17, RZ, PT ;  /* 0x000000ff1100720c */ /* 0x000fe20003fc5270 */
[----:B0-----:R-:W-:-:S04]  /*1e50*/  HFMA2.MMA R189, -RZ, RZ, 0, 0 ;  /* 0x00000000ffbd7435 */ /* 0x001fc800000001ff */
[----:B------:R-:W0:Y:S04]  /*1e60*/  LDS.128 R124, [R190+0x6000] ;  /* 0x00600000be7c7984 */ /* 0x000e280000000c00 */
[----:B------:R-:W2:Y:S04]  /*1e70*/  LDS.128 R128, [R190+0x6010] ;  /* 0x00601000be807984 */ /* 0x000ea80000000c00 */
[----:B-1----:R-:W1:Y:S04]  /*1e80*/  LDS.128 R132, [R190+0x6020] ;  /* 0x00602000be847984 */ /* 0x002e680000000c00 */
[----:B----4-:R-:W3:Y:S01]  /*1e90*/  LDS.128 R136, [R190+0x6030] ;  /* 0x00603000be887984 */ /* 0x010ee20000000c00 */
[----:B0-----:R-:W-:Y:S01]  /*1ea0*/  FADD.FTZ R191, RZ, R124 ;  /* 0x0000007cffbf7221 */ /* 0x001fe20000010000 */
[----:B------:R-:W-:Y:S01]  /*1eb0*/  FADD.FTZ R124, RZ, R125 ;  /* 0x0000007dff7c7221 */ /* 0x000fe20000010000 */
[----:B------:R-:W-:-:S02]  /*1ec0*/  @P1 IADD3 R125, R188, -0x1, RZ ;  /* 0xffffffffbc7d1810 */ /* 0x000fc40007ffe0ff */
[----:B------:R-:W-:Y:S01]  /*1ed0*/  FADD.FTZ R191, R126, R191 ;  /* 0x000000bf7ebf7221 */ /* 0x000fe20000010000 */
[----:B------:R-:W-:Y:S02]  /*1ee0*/  FADD.FTZ R124, R127, R124 ;  /* 0x0000007c7f7c7221 */ /* 0x000fe40000010000 */
[----:B------:R-:W-:Y:S02]  /*1ef0*/  @P1 IMAD R125, R125, R30, RZ ;  /* 0x0000001e7d7d1224 */ /* 0x000fe400078e02ff */
[----:B--2---:R-:W-:Y:S01]  /*1f00*/  FADD.FTZ R191, R191, R128 ;  /* 0x00000080bfbf7221 */ /* 0x004fe20000010000 */
[----:B------:R-:W-:-:S03]  /*1f10*/  FADD.FTZ R124, R124, R129 ;  /* 0x000000817c7c7221 */ /* 0x000fc60000010000 */
[----:B------:R-:W-:Y:S01]  /*1f20*/  FADD.FTZ R191, R130, R191 ;  /* 0x000000bf82bf7221 */ /* 0x000fe20000010000 */
[----:B------:R-:W-:Y:S01]  /*1f30*/  FADD.FTZ R124, R131, R124 ;  /* 0x0000007c837c7221 */ /* 0x000fe20000010000 */
[----:B------:R-:W-:Y:S02]  /*1f40*/  @P1 SHF.R.S32.HI R126, RZ, 0x1f, R125 ;  /* 0x0000001fff7e1819 */ /* 0x000fe4000001147d */
[----:B-1----:R-:W-:Y:S01]  /*1f50*/  FADD.FTZ R191, R191, R132 ;  /* 0x00000084bfbf7221 */ /* 0x002fe20000010000 */
[----:B------:R-:W-:Y:S01]  /*1f60*/  FADD.FTZ R124, R124, R133 ;  /* 0x000000857c7c7221 */ /* 0x000fe20000010000 */
[----:B------:R-:W-:Y:S02]  /*1f70*/  @P1 LEA.HI R126, R126, R125, RZ, 0x3 ;  /* 0x0000007d7e7e1211 */ /* 0x000fe400078f18ff */
[----:B------:R-:W-:Y:S01]  /*1f80*/  FADD.FTZ R191, R134, R191 ;  /* 0x000000bf86bf7221 */ /* 0x000fe20000010000 */
[----:B------:R-:W-:Y:S01]  /*1f90*/  FADD.FTZ R124, R135, R124 ;  /* 0x0000007c877c7221 */ /* 0x000fe20000010000 */
[----:B------:R-:W-:-:S02]  /*1fa0*/  @P1 LEA.HI.SX32 R189, R126, R29, 0x1d ;  /* 0x0000001d7ebd1211 */ /* 0x000fc400078feaff */
        /* <DEDUP_REMOVED lines=8> */
[----:B------:R-:W0:Y:S01]  /*2030*/  @!P2 LDC.64 R124, c[0x0][0x2c8] ;  /* 0x0000b200ff7cab82 */ /* 0x000e220000000a00 */
[----:B------:R-:W-:Y:S07]  /*2040*/  BSSY B1, `(.L_x_4132) ;  /* 0x0000015000017945 */ /* 0x000fee0003800000 */
[----:B------:R-:W1:Y:S08]  /*2050*/  LDC.64 R126, c[0x0][0x308] ;  /* 0x0000c200ff7e7b82 */ /* 0x000e700000000a00 */
[----:B------:R-:W2:Y:S08]  /*2060*/  @P1 LDC.64 R128, c[0x0][0x298] ;  /* 0x0000a600ff801b82 */ /* 0x000eb00000000a00 */
[----:B------:R-:W3:Y:S01]  /*2070*/  @P1 LDC.64 R130, c[0x0][0x298] ;  /* 0x0000a600ff821b82 */ /* 0x000ee20000000a00 */
[----:B0-----:R-:W-:-:S04]  /*2080*/  @!P2 ISETP.NE.U32.AND P6, PT, R124, RZ, PT ;  /* 0x000000ff7c00a20c */ /* 0x001fc80003fc5070 */
[----:B------:R-:W-:-:S03]  /*2090*/  @!P2 ISETP.NE.AND.EX P6, PT, R125, RZ, PT, P6 ;  /* 0x000000ff7d00a20c */ /* 0x000fc60003fc5360 */
[----:B------:R-:W0:Y:S01]  /*20a0*/  @P1 LDC.64 R132, c[0x0][0x298] ;  /* 0x0000a600ff841b82 */ /* 0x000e220000000a00 */
[----:B-----5:R-:W-:-:S07]  /*20b0*/  @!P2 FSEL R193, R60, RZ, P6 ;  /* 0x000000ff3cc1a208 */ /* 0x020fce0003000000 */
[----:B------:R-:W4:Y:S08]  /*20c0*/  @P1 LDC.64 R134, c[0x0][0x298] ;  /* 0x0000a600ff861b82 */ /* 0x000f300000000a00 */
[----:B------:R-:W0:Y:S08]  /*20d0*/  @P1 LDC.64 R136, c[0x0][0x298] ;  /* 0x0000a600ff881b82 */ /* 0x000e300000000a00 */
[----:B------:R-:W0:Y:S08]  /*20e0*/  @P1 LDC.64 R138, c[0x0][0x298] ;  /* 0x0000a600ff8a1b82 */ /* 0x000e300000000a00 */
[----:B------:R-:W0:Y:S01]  /*20f0*/  @P1 LDC.64 R178, c[0x0][0x298] ;  /* 0x0000a600ffb21b82 */ /* 0x000e220000000a00 */
[----:B-123--:R-:W-:Y:S05]  /*2100*/  @!P2 BRA `(.L_x_4133) ;  /* 0x000000000020a947 */ /* 0x00efea0003800000 */
[----:B------:R-:W-:Y:S01]  /*2110*/  IMAD.U32 R124, RZ, RZ, UR6 ;  /* 0x00000006ff7c7e24 */ /* 0x000fe2000f8e00ff */
[----:B------:R-:W-:Y:S01]  /*2120*/  MOV R125, UR7 ;  /* 0x00000007007d7c02 */ /* 0x000fe20008000f00 */
[----:B------:R-:W-:-:S03]  /*2130*/  FFMA.FTZ R190, R187, R188, R191 ;  /* 0x000000bcbbbe7223 */ /* 0x000fc600000100bf */
[----:B------:R-:W-:Y:S01]  /*2140*/  ISETP.NE.U32.AND P6, PT, R124, RZ, PT ;  /* 0x000000ff7c00720c */ /* 0x000fe20003fc5070 */
[----:B------:R-:W-:-:S03]  /*2150*/  FADD.FTZ R193, R185, -R190 ;  /* 0x800000beb9c17221 */ /* 0x000fc60000010000 */
[----:B------:R-:W-:Y:S01]  /*2160*/  ISETP.NE.AND.EX P6, PT, R125, RZ, PT, P6 ;  /* 0x000000ff7d00720c */ /* 0x000fe20003fc5360 */
[----:B------:R-:W-:-:S12]  /*2170*/  FMUL.FTZ R193, R2, R193 ;  /* 0x000000c102c17220 */ /* 0x000fd80000410000 */
[----:B------:R-:W-:-:S07]  /*2180*/  @P6 FADD.FTZ R193, R60, R193 ;  /* 0x000000c13cc16221 */ /* 0x000fce0000010000 */
.L_x_4133:
[----:B------:R-:W-:Y:S05]  /*2190*/  BSYNC B1 ;  /* 0x0000000000017941 */ /* 0x000fea0003800000 */
.L_x_4132:
[----:B------:R-:W-:Y:S01]  /*21a0*/  @P1 FMUL.FTZ R129, R193, R129 ;  /* 0x00000081c1811220 */ /* 0x000fe20000410000 */
[----:B------:R-:W-:Y:S01]  /*21b0*/  @P1 LOP3.LUT P6, RZ, R160, 0xff, RZ, 0xc0, !PT ;  /* 0x000000ffa0ff1812 */ /* 0x000fe200078cc0ff */
[----:B------:R-:W-:Y:S02]  /*21c0*/  BSSY B1, `(.L_x_4134) ;  /* 0x000000d000017945 */ /* 0x000fe40003800000 */
[----:B------:R-:W-:-:S05]  /*21d0*/  @P1 FMUL.FTZ R128, R129, R128 ;  /* 0x0000008081801220 */ /* 0x000fca0000410000 */
[----:B------:R-:W-:Y:S02]  /*21e0*/  @P1 FSEL R190, R128, RZ, P6 ;  /* 0x000000ff80be1208 */ /* 0x000fe40003000000 */
[----:B------:R-:W-:-:S04]  /*21f0*/  @!P2 ISETP.NE.U32.AND P6, PT, R124, RZ, PT ;  /* 0x000000ff7c00a20c */ /* 0x000fc80003fc5070 */
        /* <DEDUP_REMOVED lines=9> */
.L_x_4135:
[----:B------:R-:W-:Y:S05]  /*2290*/  BSYNC B1 ;  /* 0x0000000000017941 */ /* 0x000fea0003800000 */
.L_x_4134:
        /* <DEDUP_REMOVED lines=15> */
.L_x_4137:
[----:B------:R-:W-:Y:S05]  /*2390*/  BSYNC B1 ;  /* 0x0000000000017941 */ /* 0x000fea0003800000 */
.L_x_4136:
[----:B0-----:R-:W-:Y:S01]  /*23a0*/  @P1 FMUL.FTZ R133, R131, R133 ;  /* 0x0000008583851220 */ /* 0x001fe20000410000 */
        /* <DEDUP_REMOVED lines=14> */
.L_x_4139:
[----:B------:R-:W-:Y:S05]  /*2490*/  BSYNC B1 ;  /* 0x0000000000017941 */ /* 0x000fea0003800000 */
.L_x_4138:
[----:B----4-:R-:W-:Y:S01]  /*24a0*/  @P1 FMUL.FTZ R135, R194, R135 ;  /* 0x00000087c2871220 */ /* 0x010fe20000410000 */
        /* <DEDUP_REMOVED lines=14> */
.L_x_4141:
[----:B------:R-:W-:Y:S05]  /*2590*/  BSYNC B1 ;  /* 0x0000000000017941 */ /* 0x000fea0003800000 */
.L_x_4140:
        /* <DEDUP_REMOVED lines=15> */
.L_x_4143:
[----:B------:R-:W-:Y:S05]  /*2690*/  BSYNC B1 ;  /* 0x0000000000017941 */ /* 0x000fea0003800000 */
.L_x_4142:
        /* <DEDUP_REMOVED lines=15> */
.L_x_4145:
[----:B------:R-:W-:Y:S05]  /*2790*/  BSYNC B1 ;  /* 0x0000000000017941 */ /* 0x000fea0003800000 */
.L_x_4144:
[----:B------:R-:W-:Y:S01]  /*27a0*/  @P1 FMUL.FTZ R179, R135, R179 ;  /* 0x000000b387b31220 */ /* 0x000fe20000410000 */
[----:B------:R-:W0:Y:S01]  /*27b0*/  @P1 LDC.64 R128, c[0x0][0x298] ;  /* 0x0000a600ff801b82 */ /* 0x000e220000000a00 */
[----:B------:R-:W-:Y:S01]  /*27c0*/  @P1 LOP3.LUT P6, RZ, R161, 0xff0000, RZ, 0xc0, !PT ;  /* 0x00ff0000a1ff1812 */ /* 0x000fe200078cc0ff */
[----:B------:R-:W-:Y:S01]  /*27d0*/  BSSY B1, `(.L_x_4146) ;  /* 0x000000f000017945 */ /* 0x000fe20003800000 */
[----:B------:R-:W-:-:S05]  /*27e0*/  @P1 FMUL.FTZ R178, R179, R178 ;  /* 0x000000b2b3b21220 */ /* 0x000fca0000410000 */
[----:B------:R-:W-:Y:S02]  /*27f0*/  @P1 FSEL R178, R178, RZ, P6 ;  /* 0x000000ffb2b21208 */ /* 0x000fe40003000000 */
[----:B------:R-:W-:-:S04]  /*2800*/  @!P2 ISETP.NE.U32.AND P6, PT, R124, RZ, PT ;  /* 0x000000ff7c00a20c */ /* 0x000fc80003fc5070 */
[----:B------:R-:W-:-:S04]  /*2810*/  @!P2 ISETP.NE.AND.EX P6, PT, R125, RZ, PT, P6 ;  /* 0x000000ff7d00a20c */ /* 0x000fc80003fc5360 */
[----:B------:R-:W-:Y:S02]  /*2820*/  @!P2 FSEL R198, R59, RZ, P6 ;  /* 0x000000ff3bc6a208 */ /* 0x000fe40003000000 */
[----:B------:R-:W-:-:S04]  /*2830*/  ISETP.NE.U32.AND P6, PT, R126, RZ, PT ;  /* 0x000000ff7e00720c */ /* 0x000fc80003fc5070 */
[----:B------:R-:W-:Y:S01]  /*2840*/  P2R R137, PR, RZ, 0x40 ;  /* 0x00000040ff897803 */ /* 0x000fe20000000000 */
[----:B------:R-:W-:Y:S08]  /*2850*/  @!P2 BRA `(.L_x_4147) ;  /* 0x000000000018a947 */ /* 0x000ff00003800000 */
[----:B------:R-:W-:-:S04]  /*2860*/  ISETP.NE.U32.AND P6, PT, R124, RZ, PT ;  /* 0x000000ff7c00720c */ /* 0x000fc80003fc5070 */
[----:B------:R-:W-:Y:S01]  /*2870*/  ISETP.NE.AND.EX P6, PT, R125, RZ, PT, P6 ;  /* 0x000000ff7d00720c */ /* 0x000fe20003fc5360 */
[----:B------:R-:W-:-:S04]  /*2880*/  FFMA.FTZ R125, R172, R188, R191 ;  /* 0x000000bcac7d7223 */ /* 0x000fc800000100bf */
[----:B------:R-:W-:-:S04]  /*2890*/  FADD.FTZ R125, R170, -R125 ;  /* 0x8000007daa7d7221 */ /* 0x000fc80000010000 */
[----:B------:R-:W-:-:S04]  /*28a0*/  FMUL.FTZ R198, R2, R125 ;  /* 0x0000007d02c67220 */ /* 0x000fc80000410000 */
[----:B------:R-:W-:-:S07]  /*28b0*/  @P6 FADD.FTZ R198, R59, R198 ;  /* 0x000000c63bc66221 */ /* 0x000fce0000010000 */
.L_x_4147:
[----:B------:R-:W-:Y:S05]  /*28c0*/  BSYNC B1 ;  /* 0x0000000000017941 */ /* 0x000fea0003800000 */
.L_x_4146:
[----:B------:R-:W-:Y:S01]  /*28d0*/  ISETP.NE.AND P6, PT, R137, RZ, PT ;  /* 0x000000ff8900720c */ /* 0x000fe20003fc5270 */
[----:B0-----:R-:W-:Y:S01]  /*28e0*/  @P1 FMUL.FTZ R129, R198, R129 ;  /* 0x00000081c6811220 */ /* 0x001fe20000410000 */
[----:B------:R-:W0:Y:S01]  /*28f0*/  @P1 LDC.64 R124, c[0x0][0x2f8] ;  /* 0x0000be00ff7c1b82 */ /* 0x000e220000000a00 */
[----:B------:R-:W-:Y:S02]  /*2900*/  @P1 F2FP.BF16.F32.PACK_AB R190, RZ, R190 ;  /* 0x000000beffbe123e */ /* 0x000fe400000010ff */
[----:B------:R-:W-:Y:S01]  /*2910*/  ISETP.NE.AND.EX P6, PT, R127, RZ, PT, P6 ;  /* 0x000000ff7f00720c */ /* 0x000fe20003fc5360 */
[----:B------:R-:W-:Y:S01]  /*2920*/  @P1 FMUL.FTZ R128, R129, R128 ;  /* 0x0000008081801220 */ /* 0x000fe20000410000 */
[----:B------:R-:W-:Y:S02]  /*2930*/  @P1 F2FP.BF16.F32.PACK_AB R132, RZ, R132 ;  /* 0x00000084ff84123e */ /* 0x000fe400000010ff */
[----:B------:R-:W-:Y:S02]  /*2940*/  SEL R112, R193, R112, P6 ;  /* 0x00000070c1707207 */ /* 0x000fe40003000000 */
[----:B------:R-:W-:-:S02]  /*2950*/  SEL R113, R192, R113, P6 ;  /* 0x00000071c0717207 */ /* 0x000fc40003000000 */
[----:B------:R-:W-:Y:S02]  /*2960*/  SEL R114, R131, R114, P6 ;  /* 0x0000007283727207 */ /* 0x000fe40003000000 */
[----:B------:R-:W-:Y:S02]  /*2970*/  SEL R115, R194, R115, P6 ;  /* 0x00000073c2737207 */ /* 0x000fe40003000000 */
[----:B------:R-:W-:Y:S02]  /*2980*/  SEL R116, R133, R116, P6 ;  /* 0x0000007485747207 */ /* 0x000fe40003000000 */
[----:B------:R-:W-:Y:S02]  /*2990*/  SEL R117, R196, R117, P6 ;  /* 0x00000075c4757207 */ /* 0x000fe40003000000 */
[----:B------:R-:W-:Y:S02]  /*29a0*/  SEL R118, R135, R118, P6 ;  /* 0x0000007687767207 */ /* 0x000fe40003000000 */
[----:B------:R-:W-:-:S02]  /*29b0*/  SEL R119, R198, R119, P6 ;  /* 0x00000077c6777207 */ /* 0x000fc40003000000 */
[----:B------:R-:W-:Y:S01]  /*29c0*/  @P1 LOP3.LUT P6, RZ, R161, 0xff000000, RZ, 0xc0, !PT ;  /* 0xff000000a1ff1812 */ /* 0x000fe200078cc0ff */
[C---:B0-----:R-:W-:Y:S01]  /*29d0*/  @P1 IMAD.WIDE.U32 R124, R189.reuse, 0x10, R124 ;  /* 0x00000010bd7c1825 */ /* 0x041fe200078e007c */
[----:B------:R-:W-:Y:S02]  /*29e0*/  @P1 F2FP.BF16.F32.PACK_AB R136, RZ, R136 ;  /* 0x00000088ff88123e */ /* 0x000fe400000010ff */
[----:B------:R-:W-:Y:S01]  /*29f0*/  @P1 FSEL R128, R128, RZ, P6 ;  /* 0x000000ff80801208 */ /* 0x000fe20003000000 */
[----:B------:R-:W-:Y:S01]  /*2a00*/  VIADD R189, R189, 0x100 ;  /* 0x00000100bdbd7836 */ /* 0x000fe20000000000 */
[----:B------:R-:W-:Y:S02]  /*2a10*/  ISETP.NE.U32.AND P6, PT, R126, RZ, PT ;  /* 0x000000ff7e00720c */ /* 0x000fe40003fc5070 */
[----:B------:R-:W-:Y:S02]  /*2a20*/  @P1 F2FP.BF16.F32.PACK_AB R178, RZ, R178 ;  /* 0x000000b2ffb2123e */ /* 0x000fe400000010ff */
[----:B------:R-:W-:-:S02]  /*2a30*/  ISETP.NE.AND.EX P6, PT, R127, RZ, PT, P6 ;  /* 0x000000ff7f00720c */ /* 0x000fc40003fc5360 */
[----:B------:R-:W-:Y:S02]  /*2a40*/  @P1 F2FP.BF16.F32.PACK_AB R130, RZ, R130 ;  /* 0x00000082ff82123e */ /* 0x000fe400000010ff */
[----:B------:R-:W-:Y:S02]  /*2a50*/  @P1 F2FP.BF16.F32.PACK_AB R134, RZ, R134 ;  /* 0x00000086ff86123e */ /* 0x000fe400000010ff */
[----:B------:R-:W-:Y:S02]  /*2a60*/  @P1 PRMT R120, R190, 0x7610, R120 ;  /* 0x00007610be781816 */ /* 0x000fe40000000078 */
[----:B------:R-:W-:Y:S02]  /*2a70*/  @P1 PRMT R121, R132, 0x7610, R121 ;  /* 0x0000761084791816 */ /* 0x000fe40000000079 */
[----:B------:R-:W-:Y:S02]  /*2a80*/  @P1 F2FP.BF16.F32.PACK_AB R138, RZ, R138 ;  /* 0x0000008aff8a123e */ /* 0x000fe400000010ff */
[----:B------:R-:W-:Y:S01]  /*2a90*/  @P1 PRMT R122, R136, 0x7610, R122 ;  /* 0x00007610887a1816 */ /* 0x000fe2000000007a */
[----:B------:R-:W0:Y:S01]  /*2aa0*/  @P6 LDC.64 R126, c[0x0][0x308] ;  /* 0x0000c200ff7e6b82 */ /* 0x000e220000000a00 */
[----:B------:R-:W-:-:S02]  /*2ab0*/  @P1 F2FP.BF16.F32.PACK_AB R128, RZ, R128 ;  /* 0x00000080ff80123e */ /* 0x000fc400000010ff */
[----:B------:R-:W-:Y:S02]  /*2ac0*/  @P1 PRMT R123, R178, 0x7610, R123 ;  /* 0x00007610b27b1816 */ /* 0x000fe4000000007b */
[----:B------:R-:W-:Y:S02]  /*2ad0*/  @P1 PRMT R120, R120, 0x5410, R130 ;  /* 0x0000541078781816 */ /* 0x000fe40000000082 */
[----:B------:R-:W-:Y:S02]  /*2ae0*/  @P1 PRMT R121, R121, 0x5410, R134 ;  /* 0x0000541079791816 */ /* 0x000fe40000000086 */
[----:B------:R-:W-:Y:S02]  /*2af0*/  @P1 PRMT R122, R122, 0x5410, R138 ;  /* 0x000054107a7a1816 */ /* 0x000fe4000000008a */
[----:B------:R-:W-:Y:S01]  /*2b00*/  @P1 PRMT R123, R123, 0x5410, R128 ;  /* 0x000054107b7b1816 */ /* 0x000fe20000000080 */
[C---:B0-----:R-:W-:Y:S01]  /*2b10*/  @P6 IMAD.WIDE.U32 R126, R0.reuse, 0x20, R126 ;  /* 0x00000020007e6825 */ /* 0x041fe200078e007e */
[----:B------:R-:W-:-:S04]  /*2b20*/  IADD3 R0, R0, 0x100, RZ ;  /* 0x0000010000007810 */ /* 0x000fc80007ffe0ff */
[----:B------:R0:W-:Y:S04]  /*2b30*/  @P6 STG.E.128 desc[UR4][R126.64], R112 ;  /* 0x000000707e006986 */ /* 0x0001e8000c101d04 */
[----:B------:R0:W-:Y:S04]  /*2b40*/  @P6 STG.E.128 desc[UR4][R126.64+0x10], R116 ;  /* 0x000010747e006986 */ /* 0x0001e8000c101d04 */
[----:B------:R0:W-:Y:S02]  /*2b50*/  @P1 STG.E.128 desc[UR4][R124.64], R120 ;  /* 0x000000787c001986 */ /* 0x0001e4000c101d04 */
.L_x_4131:
[----:B------:R-:W-:Y:S05]  /*2b60*/  BSYNC B0 ;  /* 0x0000000000007941 */ /* 0x000fea0003800000 */
.L_x_4130:
[----:B------:R-:W-:Y:S04]  /*2b70*/  BSSY B0, `(.L_x_4148) ;  /* 0x00000b5000007945 */ /* 0x000fe80003800000 */
[----:B------:R-:W-:Y:S05]  /*2b80*/  @!P4 BRA `(.L_x_4149) ;  /* 0x0000000800ccc947 */ /* 0x000fea0003800000 */
[----:B0-----:R-:W0:Y:S01]  /*2b90*/  @!P2 LDC.64 R124, c[0x0][0x2c8] ;  /* 0x0000b200ff7cab82 */ /* 0x001e220000000a00 */
        /* <DEDUP_REMOVED lines=21> */
.L_x_4151:
[----:B------:R-:W-:Y:S05]  /*2cf0*/  BSYNC B1 ;  /* 0x0000000000017941 */ /* 0x000fea0003800000 */
.L_x_4150:
        /* <DEDUP_REMOVED lines=15> */
.L_x_4153:
[----:B------:R-:W-:Y:S05]  /*2df0*/  BSYNC B1 ;  /* 0x0000000000017941 */ /* 0x000fea0003800000 */
.L_x_4152:
        /* <DEDUP_REMOVED lines=15> */
.L_x_4155:
[----:B------:R-:W-:Y:S05]  /*2ef0*/  BSYNC B1 ;  /* 0x0000000000017941 */ /* 0x000fea0003800000 */
.L_x_4154:
        /* <DEDUP_REMOVED lines=15> */
.L_x_4157:
[----:B------:R-:W-:Y:S05]  /*2ff0*/  BSYNC B1 ;  /* 0x0000000000017941 */ /* 0x000fea0003800000 */
.L_x_4156:
        /* <DEDUP_REMOVED lines=15> */
.L_x_4159:
[----:B------:R-:W-:Y:S05]  /*30f0*/  BSYNC B1 ;  /* 0x0000000000017941 */ /* 0x000fea0003800000 */
.L_x_4158:
        /* <DEDUP_REMOVED lines=15> */
.L_x_4161:
[----:B------:R-:W-:Y:S05]  /*31f0*/  BSYNC B1 ;  /* 0x0000000000017941 */ /* 0x000fea0003800000 */
.L_x_4160:
        /* <DEDUP_REMOVED lines=15> */
.L_x_4163:
[----:B------:R-:W-:Y:S05]  /*32f0*/  BSYNC B1 ;  /* 0x0000000000017941 */ /* 0x000fea0003800000 */
.L_x_4162:
        /* <DEDUP_REMOVED lines=18> */
.L_x_4165:
[----:B------:R-:W-:Y:S05]  /*3420*/  BSYNC B1 ;  /* 0x0000000000017941 */ /* 0x000fea0003800000 */
.L_x_4164:
        /* <DEDUP_REMOVED lines=41> */
.L_x_4149:
[----:B------:R-:W-:Y:S05]  /*36c0*/  BSYNC B0 ;  /* 0x0000000000007941 */ /* 0x000fea0003800000 */
.L_x_4148:
[----:B------:R-:W-:Y:S04]  /*36d0*/  BSSY B0, `(.L_x_4166) ;  /* 0x00000b1000007945 */ /* 0x000fe80003800000 */
[----:B------:R-:W-:Y:S05]  /*36e0*/  @!P3 BRA `(.L_x_4167) ;  /* 0x0000000800bcb947 */ /* 0x000fea0003800000 */
[----:B01----:R-:W0:Y:S01]  /*36f0*/  @!P2 LDC.64 R124, c[0x0][0x2c8] ;  /* 0x0000b200ff7cab82 */ /* 0x003e220000000a00 */
        /* <DEDUP_REMOVED lines=14> */
[----:B------:R-:W-:Y:S02]  /*37e0*/  IMAD.U32 R125, RZ, RZ, UR7 ;  /* 0x00000007ff7d7e24 */ /* 0x000fe4000f8e00ff */
[----:B------:R-:W-:Y:S01]  /*37f0*/  FFMA.FTZ R193, R147, R188, R191 ;  /* 0x000000bc93c17223 */ /* 0x000fe200000100bf */
[----:B------:R-:W-:-:S03]  /*3800*/  ISETP.NE.U32.AND P6, PT, R124, RZ, PT ;  /* 0x000000ff7c00720c */ /* 0x000fc60003fc5070 */
[----:B------:R-:W-:Y:S01]  /*3810*/  FADD.FTZ R193, R142, -R193 ;  /* 0x800000c18ec17221 */ /* 0x000fe20000010000 */
[----:B------:R-:W-:-:S03]  /*3820*/  ISETP.NE.AND.EX P6, PT, R125, RZ, PT, P6 ;  /* 0x000000ff7d00720c */ /* 0x000fc60003fc5360 */
[----:B------:R-:W-:-:S10]  /*3830*/  FMUL.FTZ R193, R2, R193 ;  /* 0x000000c102c17220 */ /* 0x000fd40000410000 */
[----:B------:R-:W-:-:S07]  /*3840*/  @P6 FADD.FTZ R193, R44, R193 ;  /* 0x000000c12cc16221 */ /* 0x000fce0000010000 */
.L_x_4169:
[----:B------:R-:W-:Y:S05]  /*3850*/  BSYNC B1 ;  /* 0x0000000000017941 */ /* 0x000fea0003800000 */
.L_x_4168:
        /* <DEDUP_REMOVED lines=15> */
.L_x_4171:
[----:B------:R-:W-:Y:S05]  /*3950*/  BSYNC B1 ;  /* 0x0000000000017941 */ /* 0x000fea0003800000 */
.L_x_4170:
        /* <DEDUP_REMOVED lines=15> */
.L_x_4173:
[----:B------:R-:W-:Y:S05]  /*3a50*/  BSYNC B1 ;  /* 0x0000000000017941 */ /* 0x000fea0003800000 */
.L_x_4172:
        /* <DEDUP_REMOVED lines=15> */
.L_x_4175:
[----:B------:R-:W-:Y:S05]  /*3b50*/  BSYNC B1 ;  /* 0x0000000000017941 */ /* 0x000fea0003800000 */
.L_x_4174:
        /* <DEDUP_REMOVED lines=15> */
.L_x_4177:
[----:B------:R-:W-:Y:S05]  /*3c50*/  BSYNC B1 ;  /* 0x0000000000017941 */ /* 0x000fea0003800000 */
.L_x_4176:
        /* <DEDUP_REMOVED lines=15> */
.L_x_4179:
[----:B------:R-:W-:Y:S05]  /*3d50*/  BSYNC B1 ;  /* 0x0000000000017941 */ /* 0x000fea0003800000 */
.L_x_4178:
        /* <DEDUP_REMOVED lines=15> */
.L_x_4181:
[----:B------:R-:W-:Y:S05]  /*3e50*/  BSYNC B1 ;  /* 0x0000000000017941 */ /* 0x000fea0003800000 */
.L_x_4180:
[----:B------:R-:W-:Y:S01]  /*3e60*/  @P1 FMUL.FTZ R179, R135, R179 ;  /* 0x000000b387b31220 */ /* 0x000fe20000410000 */
[----:B------:R-:W-:Y:S01]  /*3e70*/  @P1 LOP3.LUT P6, RZ, R157, 0xff0000, RZ, 0xc0, !PT ;  /* 0x00ff00009dff1812 */ /* 0x000fe200078cc0ff */
[----:B------:R-:W0:Y:S01]  /*3e80*/  @P1 LDC.64 R128, c[0x0][0x298] ;  /* 0x0000a600ff801b82 */ /* 0x000e220000000a00 */
[----:B------:R-:W-:Y:S01]  /*3e90*/  BSSY B1, `(.L_x_4182) ;  /* 0x0000010000017945 */ /* 0x000fe20003800000 */
[----:B------:R-:W-:-:S05]  /*3ea0*/  @P1 FMUL.FTZ R178, R179, R178 ;  /* 0x000000b2b3b21220 */ /* 0x000fca0000410000 */
[----:B------:R-:W-:Y:S02]  /*3eb0*/  @P1 FSEL R178, R178, RZ, P6 ;  /* 0x000000ffb2b21208 */ /* 0x000fe40003000000 */
[----:B------:R-:W-:-:S04]  /*3ec0*/  @!P2 ISETP.NE.U32.AND P6, PT, R124, RZ, PT ;  /* 0x000000ff7c00a20c */ /* 0x000fc80003fc5070 */
[----:B------:R-:W-:-:S04]  /*3ed0*/  @!P2 ISETP.NE.AND.EX P6, PT, R125, RZ, PT, P6 ;  /* 0x000000ff7d00a20c */ /* 0x000fc80003fc5360 */
[----:B------:R-:W-:Y:S02]  /*3ee0*/  @!P2 FSEL R200, R43, RZ, P6 ;  /* 0x000000ff2bc8a208 */ /* 0x000fe40003000000 */
[----:B------:R-:W-:-:S04]  /*3ef0*/  ISETP.NE.U32.AND P6, PT, R126, RZ, PT ;  /* 0x000000ff7e00720c */ /* 0x000fc80003fc5070 */
[----:B------:R-:W-:-:S13]  /*3f00*/  ISETP.NE.AND.EX P6, PT, R127, RZ, PT, P6 ;  /* 0x000000ff7f00720c */ /* 0x000fda0003fc5360 */
[----:B------:R-:W1:Y:S01]  /*3f10*/  @P6 LDC.64 R130, c[0x0][0x308] ;  /* 0x0000c200ff826b82 */ /* 0x000e620000000a00 */
[----:B------:R-:W-:Y:S05]  /*3f20*/  @!P2 BRA `(.L_x_4183) ;  /* 0x000000000018a947 */ /* 0x000fea0003800000 */
[----:B------:R-:W-:Y:S01]  /*3f30*/  ISETP.NE.U32.AND P2, PT, R124, RZ, PT ;  /* 0x000000ff7c00720c */ /* 0x000fe20003f45070 */
[----:B------:R-:W-:-:S03]  /*3f40*/  FFMA.FTZ R191, R34, R188, R191 ;  /* 0x000000bc22bf7223 */ /* 0x000fc600000100bf */
[----:B------:R-:W-:Y:S01]  /*3f50*/  ISETP.NE.AND.EX P2, PT, R125, RZ, PT, P2 ;  /* 0x000000ff7d00720c */ /* 0x000fe20003f45320 */
[----:B------:R-:W-:-:S04]  /*3f60*/  FADD.FTZ R191, R32, -R191 ;  /* 0x800000bf20bf7221 */ /* 0x000fc80000010000 */
[----:B------:R-:W-:-:S08]  /*3f70*/  FMUL.FTZ R200, R2, R191 ;  /* 0x000000bf02c87220 */ /* 0x000fd00000410000 */
[----:B------:R-:W-:-:S07]  /*3f80*/  @P2 FADD.FTZ R200, R43, R200 ;  /* 0x000000c82bc82221 */ /* 0x000fce0000010000 */
.L_x_4183:
[----:B------:R-:W-:Y:S05]  /*3f90*/  BSYNC B1 ;  /* 0x0000000000017941 */ /* 0x000fea0003800000 */
.L_x_4182:
[----:B------:R-:W2:Y:S01]  /*3fa0*/  @P1 LDC.64 R124, c[0x0][0x2f8] ;  /* 0x0000be00ff7c1b82 */ /* 0x000ea20000000a00 */
[----:B0-----:R-:W-:Y:S01]  /*3fb0*/  @P1 FMUL.FTZ R129, R200, R129 ;  /* 0x00000081c8811220 */ /* 0x001fe20000410000 */
[----:B------:R-:W-:Y:S01]  /*3fc0*/  @P1 LOP3.LUT P2, RZ, R157, 0xff000000, RZ, 0xc0, !PT ;  /* 0xff0000009dff1812 */ /* 0x000fe2000784c0ff */
[----:B-1----:R-:W-:Y:S01]  /*3fd0*/  @P6 IMAD.WIDE.U32 R130, R0, 0x20, R130 ;  /* 0x0000002000826825 */ /* 0x002fe200078e0082 */
[----:B------:R-:W-:-:S03]  /*3fe0*/  @P1 F2FP.BF16.F32.PACK_AB R190, RZ, R190 ;  /* 0x000000beffbe123e */ /* 0x000fc600000010ff */
[----:B------:R-:W-:Y:S01]  /*3ff0*/  @P1 FMUL.FTZ R128, R129, R128 ;  /* 0x0000008081801220 */ /* 0x000fe20000410000 */
[----:B------:R-:W-:Y:S02]  /*4000*/  @P1 F2FP.BF16.F32.PACK_AB R132, RZ, R132 ;  /* 0x00000084ff84123e */ /* 0x000fe400000010ff */
[----:B------:R-:W-:Y:S02]  /*4010*/  @P1 F2FP.BF16.F32.PACK_AB R136, RZ, R136 ;  /* 0x00000088ff88123e */ /* 0x000fe400000010ff */
[----:B------:R-:W-:Y:S02]  /*4020*/  @P1 FSEL R128, R128, RZ, P2 ;  /* 0x000000ff80801208 */ /* 0x000fe40001000000 */
[----:B------:R-:W-:Y:S02]  /*4030*/  ISETP.NE.U32.AND P2, PT, R126, RZ, PT ;  /* 0x000000ff7e00720c */ /* 0x000fe40003f45070 */
[----:B------:R-:W-:Y:S02]  /*4040*/  @P1 F2FP.BF16.F32.PACK_AB R178, RZ, R178 ;  /* 0x000000b2ffb2123e */ /* 0x000fe400000010ff */
[----:B------:R-:W-:-:S02]  /*4050*/  ISETP.NE.AND.EX P2, PT, R127, RZ, PT, P2 ;  /* 0x000000ff7f00720c */ /* 0x000fc40003f45320 */
[----:B------:R-:W-:Y:S02]  /*4060*/  @P1 F2FP.BF16.F32.PACK_AB R194, RZ, R194 ;  /* 0x000000c2ffc2123e */ /* 0x000fe400000010ff */
[----:B------:R-:W-:Y:S02]  /*4070*/  @P1 F2FP.BF16.F32.PACK_AB R134, RZ, R134 ;  /* 0x00000086ff86123e */ /* 0x000fe400000010ff */
[----:B------:R-:W-:Y:S02]  /*4080*/  @P1 F2FP.BF16.F32.PACK_AB R138, RZ, R138 ;  /* 0x0000008aff8a123e */ /* 0x000fe400000010ff */
[----:B------:R-:W-:Y:S01]  /*4090*/  @P1 F2FP.BF16.F32.PACK_AB R128, RZ, R128 ;  /* 0x00000080ff80123e */ /* 0x000fe200000010ff */
[----:B--2---:R-:W-:Y:S01]  /*40a0*/  @P1 IMAD.WIDE.U32 R124, R189, 0x10, R124 ;  /* 0x00000010bd7c1825 */ /* 0x004fe200078e007c */
[----:B------:R-:W-:Y:S02]  /*40b0*/  @P1 PRMT R120, R190, 0x7610, R120 ;  /* 0x00007610be781816 */ /* 0x000fe40000000078 */
[----:B------:R-:W-:-:S02]  /*40c0*/  @P1 PRMT R121, R132, 0x7610, R121 ;  /* 0x0000761084791816 */ /* 0x000fc40000000079 */
[----:B------:R-:W-:Y:S02]  /*40d0*/  @P1 PRMT R122, R136, 0x7610, R122 ;  /* 0x00007610887a1816 */ /* 0x000fe4000000007a */
[----:B------:R-:W-:Y:S02]  /*40e0*/  @P1 PRMT R123, R178, 0x7610, R123 ;  /* 0x00007610b27b1816 */ /* 0x000fe4000000007b */
[----:B------:R-:W-:Y:S02]  /*40f0*/  SEL R112, R193, R112, P2 ;  /* 0x00000070c1707207 */ /* 0x000fe40001000000 */
[----:B------:R-:W-:Y:S02]  /*4100*/  SEL R113, R192, R113, P2 ;  /* 0x00000071c0717207 */ /* 0x000fe40001000000 */
[----:B------:R-:W-:Y:S02]  /*4110*/  SEL R114, R195, R114, P2 ;  /* 0x00000072c3727207 */ /* 0x000fe40001000000 */
[----:B------:R-:W-:-:S02]  /*4120*/  SEL R115, R196, R115, P2 ;  /* 0x00000073c4737207 */ /* 0x000fc40001000000 */
[----:B------:R-:W-:Y:S02]  /*4130*/  SEL R116, R133, R116, P2 ;  /* 0x0000007485747207 */ /* 0x000fe40001000000 */
[----:B------:R-:W-:Y:S01]  /*4140*/  SEL R117, R198, R117, P2 ;  /* 0x00000075c6757207 */ /* 0x000fe20001000000 */
[----:B------:R2:W-:Y:S01]  /*4150*/  @P6 STG.E.128 desc[UR4][R130.64], R112 ;  /* 0x0000007082006986 */ /* 0x0005e2000c101d04 */
[----:B------:R-:W-:Y:S02]  /*4160*/  SEL R118, R135, R118, P2 ;  /* 0x0000007687767207 */ /* 0x000fe40001000000 */
[----:B------:R-:W-:Y:S02]  /*4170*/  SEL R119, R200, R119, P2 ;  /* 0x00000077c8777207 */ /* 0x000fe40001000000 */
[----:B------:R-:W-:Y:S02]  /*4180*/  @P1 PRMT R120, R120, 0x5410, R194 ;  /* 0x0000541078781816 */ /* 0x000fe400000000c2 */
[----:B------:R-:W-:Y:S01]  /*4190*/  @P1 PRMT R121, R121, 0x5410, R134 ;  /* 0x0000541079791816 */ /* 0x000fe20000000086 */
[----:B------:R2:W-:Y:S01]  /*41a0*/  @P6 STG.E.128 desc[UR4][R130.64+0x10], R116 ;  /* 0x0000107482006986 */ /* 0x0005e2000c101d04 */
[----:B------:R-:W-:-:S02]  /*41b0*/  @P1 PRMT R122, R122, 0x5410, R138 ;  /* 0x000054107a7a1816 */ /* 0x000fc4000000008a */
[----:B------:R-:W-:-:S05]  /*41c0*/  @P1 PRMT R123, R123, 0x5410, R128 ;  /* 0x000054107b7b1816 */ /* 0x000fca0000000080 */
[----:B------:R2:W-:Y:S02]  /*41d0*/  @P1 STG.E.128 desc[UR4][R124.64], R120 ;  /* 0x000000787c001986 */ /* 0x0005e4000c101d04 */
.L_x_4167:
[----:B------:R-:W-:Y:S05]  /*41e0*/  BSYNC B0 ;  /* 0x0000000000007941 */ /* 0x000fea0003800000 */
.L_x_4166:
[----:B------:R-:W-:Y:S02]  /*41f0*/  IADD3 R15, R15, UR10, RZ ;  /* 0x0000000a0f0f7c10 */ /* 0x000fe4000fffe0ff */
[----:B------:R-:W-:Y:S02]  /*4200*/  SEL R178, RZ, 0x1, P0 ;  /* 0x00000001ffb27807 */ /* 0x000fe40000000000 */
[----:B------:R-:W-:-:S13]  /*4210*/  ISETP.GE.AND P1, PT, R15, UR11, PT ;  /* 0x0000000b0f007c0c */ /* 0x000fda000bf26270 */
[----:B------:R-:W-:Y:S05]  /*4220*/  @!P1 BRA `(.L_x_4184) ;  /* 0xffffffc000fc9947 */ /* 0x000fea000383ffff */
.L_x_4117:
        /* <DEDUP_REMOVED lines=16> */
.L_x_4186:
[----:B------:R-:W-:Y:S05]  /*4330*/  BSYNC B0 ;  /* 0x0000000000007941 */ /* 0x000fea0003800000 */
.L_x_4185:
        /* <DEDUP_REMOVED lines=11> */
.L_x_4188:
[----:B------:R-:W-:Y:S05]  /*43f0*/  BSYNC B0 ;  /* 0x0000000000007941 */ /* 0x000fea0003800000 */
.L_x_4187:
        /* <DEDUP_REMOVED lines=10> */
.L_x_4129:
[----:B----4-:R-:W-:Y:S01]  /*44a0*/  HFMA2.MMA R136, -RZ, RZ, 0, 9.5367431640625e-07 ;  /* 0x00000010ff887435 */ /* 0x010fe200000001ff */
[----:B------:R-:W-:Y:S01]  /*44b0*/  MOV R135, R193 ;  /* 0x000000c100877202 */ /* 0x000fe20000000f00 */
[----:B------:R-:W-:Y:S01]  /*44c0*/  IMAD.MOV.U32 R137, RZ, RZ, 0x1f ;  /* 0x0000001fff897424 */ /* 0x000fe200078e00ff */
[----:B------:R-:W-:-:S08]  /*44d0*/  MOV R134, 0xffffffff ;  /* 0xffffffff00867802 */ /* 0x000fd00000000f00 */
[----:B0----5:R-:W-:Y:S05]  /*44e0*/  WARPSYNC.COLLECTIVE R134, `(.L_x_4189) ;  /* 0x0000000086087348 */ /* 0x021fea0003c00000 */
[----:B------:R1:W2:Y:S02]  /*44f0*/  SHFL.DOWN P6, R179, R135, R136, R137 ;  /* 0x0800008887b37389 */ /* 0x0002a400000c0089 */
[----:B012--5:R-:W-:Y:S01]  /*4500*/  ENDCOLLECTIVE ;  /* 0x000000000000791b */ /* 0x027fe20003800000 */
.L_x_4189:
[----:B------:R-:W-:Y:S01]  /*4510*/  IMAD.MOV.U32 R135, RZ, RZ, R192 ;  /* 0x000000ffff877224 */ /* 0x000fe200078e00c0 */
[----:B------:R-:W-:-:S07]  /*4520*/  MOV R126, R179 ;  /* 0x000000b3007e7202 */ /* 0x000fce0000000f00 */
[----:B------:R-:W-:Y:S05]  /*4530*/  WARPSYNC.COLLECTIVE R134, `(.L_x_4190) ;  /* 0x0000000086087348 */ /* 0x000fea0003c00000 */
[----:B------:R0:W1:Y:S02]  /*4540*/  SHFL.DOWN P6, R179, R135, R136, R137 ;  /* 0x0800008887b37389 */ /* 0x00006400000c0089 */
[----:B01----:R-:W-:Y:S01]  /*4550*/  ENDCOLLECTIVE ;  /* 0x000000000000791b */ /* 0x003fe20003800000 */
.L_x_4190:
[----:B------:R-:W-:-:S05]  /*4560*/  FADD.FTZ R126, R126, R193 ;  /* 0x000000c17e7e7221 */ /* 0x000fca0000010000 */
[----:B------:R-:W-:Y:S01]  /*4570*/  MOV R135, R126 ;  /* 0x0000007e00877202 */ /* 0x000fe20000000f00 */
[----:B------:R-:W-:Y:S01]  /*4580*/  IMAD.MOV.U32 R136, RZ, RZ, 0x8 ;  /* 0x00000008ff887424 */ /* 0x000fe200078e00ff */
[----:B------:R-:W-:-:S07]  /*4590*/  MOV R127, R179 ;  /* 0x000000b3007f7202 */ /* 0x000fce0000000f00 */
[----:B------:R-:W-:Y:S05]  /*45a0*/  WARPSYNC.COLLECTIVE R134, `(.L_x_4191) ;  /* 0x0000000086087348 */ /* 0x000fea0003c00000 */
[----:B------:R0:W1:Y:S02]  /*45b0*/  SHFL.DOWN P6, R179, R135, R136, R137 ;  /* 0x0800008887b37389 */ /* 0x00006400000c0089 */
[----:B01----:R-:W-:Y:S01]  /*45c0*/  ENDCOLLECTIVE ;  /* 0x000000000000791b */ /* 0x003fe20003800000 */
.L_x_4191:
[----:B------:R-:W-:-:S05]  /*45d0*/  FADD.FTZ R127, R127, R192 ;  /* 0x000000c07f7f7221 */ /* 0x000fca0000010000 */
[----:B------:R-:W-:Y:S02]  /*45e0*/  MOV R135, R127 ;  /* 0x0000007f00877202 */ /* 0x000fe40000000f00 */
[----:B------:R-:W-:-:S07]  /*45f0*/  MOV R129, R179 ;  /* 0x000000b300817202 */ /* 0x000fce0000000f00 */
[----:B------:R-:W-:Y:S05]  /*4600*/  WARPSYNC.COLLECTIVE R134, `(.L_x_4192) ;  /* 0x0000000086087348 */ /* 0x000fea0003c00000 */
[----:B------:R0:W1:Y:S02]  /*4610*/  SHFL.DOWN P6, R179, R135, R136, R137 ;  /* 0x0800008887b37389 */ /* 0x00006400000c0089 */
[----:B01----:R-:W-:Y:S01]  /*4620*/  ENDCOLLECTIVE ;  /* 0x000000000000791b */ /* 0x003fe20003800000 */
.L_x_4192:
[----:B------:R-:W-:Y:S01]  /*4630*/  FADD.FTZ R129, R126, R129 ;  /* 0x000000817e817221 */ /* 0x000fe20000010000 */
[----:B------:R-:W-:-:S04]  /*4640*/  HFMA2.MMA R136, -RZ, RZ, 0, 2.384185791015625e-07 ;  /* 0x00000004ff887435 */ /* 0x000fc800000001ff */
[----:B------:R-:W-:Y:S01]  /*4650*/  MOV R135, R129 ;  /* 0x0000008100877202 */ /* 0x000fe20000000f00 */
[----:B------:R-:W-:-:S07]  /*4660*/  IMAD.MOV.U32 R128, RZ, RZ, R179 ;  /* 0x000000ffff807224 */ /* 0x000fce00078e00b3 */
[----:B------:R-:W-:Y:S05]  /*4670*/  WARPSYNC.COLLECTIVE R134, `(.L_x_4193) ;  /* 0x0000000086087348 */ /* 0x000fea0003c00000 */
[----:B------:R0:W1:Y:S02]  /*4680*/  SHFL.DOWN P6, R179, R135, R136, R137 ;  /* 0x0800008887b37389 */ /* 0x00006400000c0089 */
[----:B01----:R-:W-:Y:S01]  /*4690*/  ENDCOLLECTIVE ;  /* 0x000000000000791b */ /* 0x003fe20003800000 */
.L_x_4193:
[----:B------:R-:W-:-:S05]  /*46a0*/  FADD.FTZ R128, R127, R128 ;  /* 0x000000807f807221 */ /* 0x000fca0000010000 */
[----:B------:R-:W-:Y:S01]  /*46b0*/  MOV R135, R128 ;  /* 0x0000008000877202 */ /* 0x000fe20000000f00 */
[----:B------:R-:W-:-:S07]  /*46c0*/  IMAD.MOV.U32 R130, RZ, RZ, R179 ;  /* 0x000000ffff827224 */ /* 0x000fce00078e00b3 */
[----:B------:R-:W-:Y:S05]  /*46d0*/  WARPSYNC.COLLECTIVE R134, `(.L_x_4194) ;  /* 0x0000000086087348 */ /* 0x000fea0003c00000 */
[----:B------:R0:W1:Y:S02]  /*46e0*/  SHFL.DOWN P6, R179, R135, R136, R137 ;  /* 0x0800008887b37389 */ /* 0x00006400000c0089 */
[----:B01----:R-:W-:Y:S01]  /*46f0*/  ENDCOLLECTIVE ;  /* 0x000000000000791b */ /* 0x003fe20003800000 */
.L_x_4194:
[----:B------:R-:W-:Y:S01]  /*4700*/  FADD.FTZ R130, R129, R130 ;  /* 0x0000008281827221 */ /* 0x000fe20000010000 */
[----:B------:R-:W-:-:S03]  /*4710*/  HFMA2.MMA R136, -RZ, RZ, 0, 1.1920928955078125e-07 ;  /* 0x00000002ff887435 */ /* 0x000fc600000001ff */
[----:B------:R-:W-:Y:S01]  /*4720*/  IMAD.MOV.U32 R135, RZ, RZ, R130 ;  /* 0x000000ffff877224 */ /* 0x000fe200078e0082 */
[----:B------:R-:W-:-:S07]  /*4730*/  MOV R131, R179 ;  /* 0x000000b300837202 */ /* 0x000fce0000000f00 */
[----:B------:R-:W-:Y:S05]  /*4740*/  WARPSYNC.COLLECTIVE R134, `(.L_x_4195) ;  /* 0x0000000086087348 */ /* 0x000fea0003c00000 */
[----:B------:R0:W1:Y:S02]  /*4750*/  SHFL.DOWN P6, R179, R135, R136, R137 ;  /* 0x0800008887b37389 */ /* 0x00006400000c0089 */
[----:B01----:R-:W-:Y:S01]  /*4760*/  ENDCOLLECTIVE ;  /* 0x000000000000791b */ /* 0x003fe20003800000 */
.L_x_4195:
[----:B------:R-:W-:-:S04]  /*4770*/  FADD.FTZ R131, R128, R131 ;  /* 0x0000008380837221 */ /* 0x000fc80000010000 */
[----:B------:R-:W-:Y:S01]  /*4780*/  IMAD.MOV.U32 R135, RZ, RZ, R131 ;  /* 0x000000ffff877224 */ /* 0x000fe200078e0083 */
[----:B------:R-:W-:-:S07]  /*4790*/  MOV R133, R179 ;  /* 0x000000b300857202 */ /* 0x000fce0000000f00 */
[----:B------:R-:W-:Y:S05]  /*47a0*/  WARPSYNC.COLLECTIVE R134, `(.L_x_4196) ;  /* 0x0000000086087348 */ /* 0x000fea0003c00000 */
[----:B------:R0:W1:Y:S02]  /*47b0*/  SHFL.DOWN P6, R179, R135, R136, R137 ;  /* 0x0800008887b37389 */ /* 0x00006400000c0089 */
[----:B01----:R-:W-:Y:S01]  /*47c0*/  ENDCOLLECTIVE ;  /* 0x000000000000791b */ /* 0x003fe20003800000 */
.L_x_4196:
[----:B------:R-:W-:-:S05]  /*47d0*/  FADD.FTZ R133, R130, R133 ;  /* 0x0000008582857221 */ /* 0x000fca0000010000 */
[----:B------:R-:W-:Y:S01]  /*47e0*/  MOV R135, R133 ;  /* 0x0000008500877202 */ /* 0x000fe20000000f00 */
[----:B------:R-:W-:Y:S01]  /*47f0*/  IMAD.MOV.U32 R136, RZ, RZ, 0x1 ;  /* 0x00000001ff887424 */ /* 0x000fe200078e00ff */
[----:B------:R-:W-:-:S07]  /*4800*/  MOV R132, R179 ;  /* 0x000000b300847202 */ /* 0x000fce0000000f00 */
[----:B------:R-:W-:Y:S05]  /*4810*/  WARPSYNC.COLLECTIVE R134, `(.L_x_4197) ;  /* 0x0000000086087348 */ /* 0x000fea0003c00000 */
[----:B------:R0:W1:Y:S02]  /*4820*/  SHFL.DOWN P6, R179, R135, R136, R137 ;  /* 0x0800008887b37389 */ /* 0x00006400000c0089 */
[----:B01----:R-:W-:Y:S01]  /*4830*/  ENDCOLLECTIVE ;  /* 0x000000000000791b */ /* 0x003fe20003800000 */
.L_x_4197:
[----:B------:R-:W-:-:S05]  /*4840*/  FADD.FTZ R132, R131, R132 ;  /* 0x0000008483847221 */ /* 0x000fca0000010000 */
[----:B------:R-:W-:Y:S02]  /*4850*/  MOV R135, R132 ;  /* 0x0000008400877202 */ /* 0x000fe40000000f00 */
[----:B------:R-:W-:-:S07]  /*4860*/  MOV R178, R179 ;  /* 0x000000b300b27202 */ /* 0x000fce0000000f00 */
[----:B------:R-:W-:Y:S05]  /*4870*/  WARPSYNC.COLLECTIVE R134, `(.L_x_4198) ;  /* 0x0000000086087348 */ /* 0x000fea0003c00000 */
[----:B------:R0:W1:Y:S02]  /*4880*/  SHFL.DOWN P6, R179, R135, R136, R137 ;  /* 0x0800008887b37389 */ /* 0x00006400000c0089 */
[----:B01----:R-:W-:Y:S01]  /*4890*/  ENDCOLLECTIVE ;  /* 0x000000000000791b */ /* 0x003fe20003800000 */
.L_x_4198:
[----:B------:R-:W-:Y:S05]  /*48a0*/  BRA `(.L_x_4199) ;  /* 0xffffffd4002c7947 */ /* 0x000fea000383ffff */
.L_x_4200:
        /* <DEDUP_REMOVED lines=13> */
.L_x_11330:


//--------------------- .text._ZN10layer_norm22ln_bwd_finalize_kernelINS_22Kernel_traits_finalizeILj6144E13__nv_bfloat16S2_fS2_fjLb0ELj1024ELj4ENS_18Kernel_traits_baseILj6144ES2_S2_fS2_fjLj1024EEEEELb0ELb1EEEvNS_9BwdParamsE --------------------------
	.section	.text._ZN10layer_norm22ln_bwd_finalize_kernelINS_22Kernel_traits_finalizeILj6144E13__nv_bfloat16S2_fS2_fjLb0ELj1024ELj4ENS_18Kernel_traits_baseILj6144ES2_S2_fS2_fjLj1024EEEEELb0ELb1EEEvNS_9BwdParamsE,"ax",@progbits
	.align	128
        .global         _ZN10layer_norm22ln_bwd_finalize_kernelINS_22Kernel_traits_finalizeILj6144E13__nv_bfloat16S2_fS2_fjLb0ELj1024ELj4ENS_18Kernel_traits_baseILj6144ES2_S2_fS2_fjLj1024EEEEELb0ELb1EEEvNS_9BwdParamsE
        .type           _ZN10layer_norm22ln_bwd_finalize_kernelINS_22Kernel_traits_finalizeILj6144E13__nv_bfloat16S2_fS2_fjLb0ELj1024ELj4ENS_18Kernel_traits_baseILj6144ES2_S2_fS2_fjLj1024EEEEELb0ELb1EEEvNS_9BwdParamsE,@function
        .size           _ZN10layer_norm22ln_bwd_finalize_kernelINS_22Kernel_traits_finalizeILj6144E13__nv_bfloat16S2_fS2_fjLb0ELj1024ELj4ENS_18Kernel_traits_baseILj6144ES2_S2_fS2_fjLj1024EEEEELb0ELb1EEEvNS_9BwdParamsE,(.L_x_11331 - _ZN10layer_norm22ln_bwd_finalize_kernelINS_22Kernel_traits_finalizeILj6144E13__nv_bfloat16S2_fS2_fjLb0ELj1024ELj4ENS_18Kernel_traits_baseILj6144ES2_S2_fS2_fjLj1024EEEEELb0ELb1EEEvNS_9BwdParamsE)
        .other          _ZN10layer_norm22ln_bwd_finalize_kernelINS_22Kernel_traits_finalizeILj6144E13__nv_bfloat16S2_fS2_fjLb0ELj1024ELj4ENS_18Kernel_traits_baseILj6144ES2_S2_fS2_fjLj1024EEEEELb0ELb1EEEvNS_9BwdParamsE,@"STO_CUDA_ENTRY STV_DEFAULT"
_ZN10layer_norm22ln_bwd_finalize_kernelINS_22Kernel_traits_finalizeILj6144E13__nv_bfloat16S2_fS2_fjLb0ELj1024ELj4ENS_18Kernel_traits_baseILj6144ES2_S2_fS2_fjLj1024EEEEELb0ELb1EEEvNS_9BwdParamsE:
.text._ZN10layer_norm22ln_bwd_finalize_kernelINS_22Kernel_traits_finalizeILj6144E13__nv_bfloat16S2_fS2_fjLb0ELj1024ELj4ENS_18Kernel_traits_baseILj6144ES2_S2_fS2_fjLj1024EEEEELb0ELb1EEEvNS_9BwdParamsE:
        /* <DEDUP_REMOVED lines=26> */
.L_x_4212:
        /* <DEDUP_REMOVED lines=31> */
.L_x_4205:
        /* <DEDUP_REMOVED lines=34> */
.L_x_4204:
[----:B------:R-:W-:Y:S05]  /*05b0*/  BSYNC B1 ;  /* 0x0000000000017941 */ /* 0x000fea0003800000 */
.L_x_4203:
        /* <DEDUP_REMOVED lines=25> */
.L_x_4207:
[----:B------:R-:W-:Y:S05]  /*0750*/  BSYNC B1 ;  /* 0x0000000000017941 */ /* 0x000fea0003800000 */
.L_x_4206:
        /* <DEDUP_REMOVED lines=12> */
.L_x_4202:
[----:B------:R-:W-:Y:S05]  /*0820*/  BSYNC B0 ;  /* 0x0000000000007941 */ /* 0x000fea0003800000 */
.L_x_4201:
        /* <DEDUP_REMOVED lines=29> */
.L_x_4223:
[----:B------:R-:W-:Y:S01]  /*0a00*/  @!P1 SHF.R.U32.HI R12, RZ, 0x3, R0 ;  /* 0x00000003ff0c9819 */ /* 0x000fe20000011600 */
[----:B----4-:R-:W-:Y:S01]  /*0a10*/  FADD.FTZ R14, R9, R14 ;  /* 0x0000000e090e7221 */ /* 0x010fe20000010000 */
[----:B---3--:R-:W-:Y:S02]  /*0a20*/  FADD.FTZ R11, R10, R11 ;  /* 0x0000000b0a0b7221 */ /* 0x008fe40000010000 */
[----:B------:R-:W-:-:S05]  /*0a30*/  @!P1 LOP3.LUT R12, R12, 0x1ffffffc, RZ, 0xc0, !PT ;  /* 0x1ffffffc0c0c9812 */ /* 0x000fca00078ec0ff */
[----:B------:R3:W-:Y:S04]  /*0a40*/  @!P1 STS [R12+UR4+0x2000], R14 ;  /* 0x0020000e0c009988 */ /* 0x0007e80008000804 */
[----:B------:R3:W-:Y:S02]  /*0a50*/  @!P1 STS [R12+UR4+0x2080], R11 ;  /* 0x0020800b0c009988 */ /* 0x0007e40008000804 */
.L_x_4208:
        /* <DEDUP_REMOVED lines=14> */
.L_x_4211:
[----:B------:R-:W-:Y:S05]  /*0b40*/  BSYNC B0 ;  /* 0x0000000000007941 */ /* 0x000fea0003800000 */
.L_x_4210:
[C---:B------:R-:W-:Y:S02]  /*0b50*/  ISETP.GT.U32.AND P1, PT, R3.reuse, -0x1801, PT ;  /* 0xffffe7ff0300780c */ /* 0x040fe40003f24070 */
[----:B------:R-:W-:Y:S02]  /*0b60*/  IADD3 R3, R3, 0x1800, RZ ;  /* 0x0000180003037810 */ /* 0x000fe40007ffe0ff */
[----:B------:R-:W-:-:S09]  /*0b70*/  IADD3 R4, R4, 0xc00, RZ ;  /* 0x00000c0004047810 */ /* 0x000fd20007ffe0ff */
[----:B------:R-:W-:Y:S05]  /*0b80*/  @P1 BRA `(.L_x_4212) ;  /* 0xfffffff400841947 */ /* 0x000fea000383ffff */
[----:B------:R-:W-:Y:S05]  /*0b90*/  EXIT ;  /* 0x000000000000794d */ /* 0x000fea0003800000 */
.L_x_4209:
[----:B------:R-:W-:Y:S01]  /*0ba0*/  HFMA2.MMA R22, -RZ, RZ, 0, 1.847743988037109375e-06 ;  /* 0x0000001fff167435 */ /* 0x000fe200000001ff */
[----:B0--3--:R-:W-:Y:S01]  /*0bb0*/  MOV R20, R10 ;  /* 0x0000000a00147202 */ /* 0x009fe20000000f00 */
[----:B------:R-:W-:Y:S01]  /*0bc0*/  IMAD.MOV.U32 R19, RZ, RZ, 0x1 ;  /* 0x00000001ff137424 */ /* 0x000fe200078e00ff */
[----:B------:R-:W-:-:S08]  /*0bd0*/  MOV R17, 0xffffffff ;  /* 0xffffffff00117802 */ /* 0x000fd00000000f00 */
[----:B-12---:R-:W-:Y:S05]  /*0be0*/  WARPSYNC.COLLECTIVE R17, `(.L_x_4213) ;  /* 0x0000000011087348 */ /* 0x006fea0003c00000 */
[----:B------:R0:W3:Y:S02]  /*0bf0*/  SHFL.BFLY P2, R18, R20, R19, R22 ;  /* 0x0c00001314127389 */ /* 0x0000e40000040016 */
[----:B0123--:R-:W-:Y:S01]  /*0c00*/  ENDCOLLECTIVE ;  /* 0x000000000000791b */ /* 0x00ffe20003800000 */
.L_x_4213:
[----:B------:R-:W-:Y:S01]  /*0c10*/  HFMA2.MMA R19, -RZ, RZ, 0, 1.1920928955078125e-07 ;  /* 0x00000002ff137435 */ /* 0x000fe200000001ff */
[----:B------:R-:W-:-:S05]  /*0c20*/  MOV R11, R18 ;  /* 0x00000012000b7202 */ /* 0x000fca0000000f00 */
[----:B------:R-:W-:-:S04]  /*0c30*/  FADD.FTZ R11, R10, R11 ;  /* 0x0000000b0a0b7221 */ /* 0x000fc80000010000 */
[----:B------:R-:W-:-:S07]  /*0c40*/  IMAD.MOV.U32 R20, RZ, RZ, R11 ;  /* 0x000000ffff147224 */ /* 0x000fce00078e000b */
[----:B------:R-:W-:Y:S05]  /*0c50*/  WARPSYNC.COLLECTIVE R17, `(.L_x_4214) ;  /* 0x0000000011087348 */ /* 0x000fea0003c00000 */
[----:B------:R0:W1:Y:S02]  /*0c60*/  SHFL.BFLY P2, R18, R20, R19, R22 ;  /* 0x0c00001314127389 */ /* 0x0000640000040016 */
[----:B01----:R-:W-:Y:S01]  /*0c70*/  ENDCOLLECTIVE ;  /* 0x000000000000791b */ /* 0x003fe20003800000 */
.L_x_4214:
[----:B------:R-:W-:Y:S01]  /*0c80*/  IMAD.MOV.U32 R19, RZ, RZ, 0x4 ;  /* 0x00000004ff137424 */ /* 0x000fe200078e00ff */
[----:B------:R-:W-:-:S05]  /*0c90*/  MOV R12, R18 ;  /* 0x00000012000c7202 */ /* 0x000fca0000000f00 */
[----:B------:R-:W-:-:S05]  /*0ca0*/  FADD.FTZ R12, R11, R12 ;  /* 0x0000000c0b0c7221 */ /* 0x000fca0000010000 */
[----:B------:R-:W-:-:S07]  /*0cb0*/  MOV R20, R12 ;  /* 0x0000000c00147202 */ /* 0x000fce0000000f00 */
[----:B------:R-:W-:Y:S05]  /*0cc0*/  WARPSYNC.COLLECTIVE R17, `(.L_x_4215) ;  /* 0x0000000011087348 */ /* 0x000fea0003c00000 */
[----:B------:R0:W1:Y:S02]  /*0cd0*/  SHFL.BFLY P2, R18, R20, R19, R22 ;  /* 0x0c00001314127389 */ /* 0x0000640000040016 */
[----:B01----:R-:W-:Y:S01]  /*0ce0*/  ENDCOLLECTIVE ;  /* 0x000000000000791b */ /* 0x003fe20003800000 */
.L_x_4215:
[----:B------:R-:W-:Y:S01]  /*0cf0*/  HFMA2.MMA R19, -RZ, RZ, 0, 4.76837158203125e-07 ;  /* 0x00000008ff137435 */ /* 0x000fe200000001ff */
[----:B------:R-:W-:-:S05]  /*0d00*/  MOV R13, R18 ;  /* 0x00000012000d7202 */ /* 0x000fca0000000f00 */
[----:B------:R-:W-:-:S05]  /*0d10*/  FADD.FTZ R13, R12, R13 ;  /* 0x0000000d0c0d7221 */ /* 0x000fca0000010000 */
[----:B------:R-:W-:-:S07]  /*0d20*/  MOV R20, R13 ;  /* 0x0000000d00147202 */ /* 0x000fce0000000f00 */
[----:B------:R-:W-:Y:S05]  /*0d30*/  WARPSYNC.COLLECTIVE R17, `(.L_x_4216) ;  /* 0x0000000011087348 */ /* 0x000fea0003c00000 */
[----:B------:R0:W1:Y:S02]  /*0d40*/  SHFL.BFLY P2, R18, R20, R19, R22 ;  /* 0x0c00001314127389 */ /* 0x0000640000040016 */
[----:B01----:R-:W-:Y:S01]  /*0d50*/  ENDCOLLECTIVE ;  /* 0x000000000000791b */ /* 0x003fe20003800000 */
.L_x_4216:
[----:B------:R-:W-:Y:S01]  /*0d60*/  HFMA2.MMA R19, -RZ, RZ, 0, 9.5367431640625e-07 ;  /* 0x00000010ff137435 */ /* 0x000fe200000001ff */
[----:B------:R-:W-:-:S04]  /*0d70*/  IMAD.MOV.U32 R10, RZ, RZ, R18 ;  /* 0x000000ffff0a7224 */ /* 0x000fc800078e0012 */
[----:B------:R-:W-:-:S05]  /*0d80*/  FADD.FTZ R10, R13, R10 ;  /* 0x0000000a0d0a7221 */ /* 0x000fca0000010000 */
[----:B------:R-:W-:-:S07]  /*0d90*/  MOV R20, R10 ;  /* 0x0000000a00147202 */ /* 0x000fce0000000f00 */
[----:B------:R-:W-:Y:S05]  /*0da0*/  WARPSYNC.COLLECTIVE R17, `(.L_x_4217) ;  /* 0x0000000011087348 */ /* 0x000fea0003c00000 */
[----:B------:R0:W1:Y:S02]  /*0db0*/  SHFL.BFLY P2, R18, R20, R19, R22 ;  /* 0x0c00001314127389 */ /* 0x0000640000040016 */
[----:B01----:R-:W-:Y:S01]  /*0dc0*/  ENDCOLLECTIVE ;  /* 0x000000000000791b */ /* 0x003fe20003800000 */
.L_x_4217:
[----:B------:R-:W-:Y:S01]  /*0dd0*/  HFMA2.MMA R19, -RZ, RZ, 0, 5.9604644775390625e-08 ;  /* 0x00000001ff137435 */ /* 0x000fe200000001ff */
[----:B------:R-:W-:Y:S01]  /*0de0*/  IMAD.MOV.U32 R20, RZ, RZ, R9 ;  /* 0x000000ffff147224 */ /* 0x000fe200078e0009 */
[----:B------:R-:W-:-:S09]  /*0df0*/  MOV R11, R18 ;  /* 0x00000012000b7202 */ /* 0x000fd20000000f00 */
[----:B------:R-:W-:Y:S05]  /*0e00*/  WARPSYNC.COLLECTIVE R17, `(.L_x_4218) ;  /* 0x0000000011087348 */ /* 0x000fea0003c00000 */
[----:B------:R0:W1:Y:S02]  /*0e10*/  SHFL.BFLY P2, R18, R20, R19, R22 ;  /* 0x0c00001314127389 */ /* 0x0000640000040016 */
[----:B01----:R-:W-:Y:S01]  /*0e20*/  ENDCOLLECTIVE ;  /* 0x000000000000791b */ /* 0x003fe20003800000 */
.L_x_4218:
[----:B------:R-:W-:Y:S01]  /*0e30*/  HFMA2.MMA R19, -RZ, RZ, 0, 1.1920928955078125e-07 ;  /* 0x00000002ff137435 */ /* 0x000fe200000001ff */
[----:B------:R-:W-:-:S05]  /*0e40*/  MOV R12, R18 ;  /* 0x00000012000c7202 */ /* 0x000fca0000000f00 */
[----:B------:R-:W-:-:S05]  /*0e50*/  FADD.FTZ R14, R9, R12 ;  /* 0x0000000c090e7221 */ /* 0x000fca0000010000 */
[----:B------:R-:W-:-:S07]  /*0e60*/  MOV R20, R14 ;  /* 0x0000000e00147202 */ /* 0x000fce0000000f00 */
[----:B------:R-:W-:Y:S05]  /*0e70*/  WARPSYNC.COLLECTIVE R17, `(.L_x_4219) ;  /* 0x0000000011087348 */ /* 0x000fea0003c00000 */
[----:B------:R0:W1:Y:S02]  /*0e80*/  SHFL.BFLY P2, R18, R20, R19, R22 ;  /* 0x0c00001314127389 */ /* 0x0000640000040016 */
[----:B01----:R-:W-:Y:S01]  /*0e90*/  ENDCOLLECTIVE ;  /* 0x000000000000791b */ /* 0x003fe20003800000 */
.L_x_4219:
[----:B------:R-:W-:Y:S01]  /*0ea0*/  HFMA2.MMA R19, -RZ, RZ, 0, 2.384185791015625e-07 ;  /* 0x00000004ff137435 */ /* 0x000fe200000001ff */
[----:B------:R-:W-:-:S04]  /*0eb0*/  IMAD.MOV.U32 R13, RZ, RZ, R18 ;  /* 0x000000ffff0d7224 */ /* 0x000fc800078e0012 */
[----:B------:R-:W-:-:S05]  /*0ec0*/  FADD.FTZ R15, R14, R13 ;  /* 0x0000000d0e0f7221 */ /* 0x000fca0000010000 */
[----:B------:R-:W-:-:S07]  /*0ed0*/  MOV R20, R15 ;  /* 0x0000000f00147202 */ /* 0x000fce0000000f00 */
[----:B------:R-:W-:Y:S05]  /*0ee0*/  WARPSYNC.COLLECTIVE R17, `(.L_x_4220) ;  /* 0x0000000011087348 */ /* 0x000fea0003c00000 */
[----:B------:R0:W1:Y:S02]  /*0ef0*/  SHFL.BFLY P2, R18, R20, R19, R22 ;  /* 0x0c00001314127389 */ /* 0x0000640000040016 */
[----:B01----:R-:W-:Y:S01]  /*0f00*/  ENDCOLLECTIVE ;  /* 0x000000000000791b */ /* 0x003fe20003800000 */
.L_x_4220:
[----:B------:R-:W-:Y:S01]  /*0f10*/  IMAD.MOV.U32 R19, RZ, RZ, 0x8 ;  /* 0x00000008ff137424 */ /* 0x000fe200078e00ff */
[----:B------:R-:W-:-:S05]  /*0f20*/  MOV R16, R18 ;  /* 0x0000001200107202 */ /* 0x000fca0000000f00 */
[----:B------:R-:W-:-:S05]  /*0f30*/  FADD.FTZ R16, R15, R16 ;  /* 0x000000100f107221 */ /* 0x000fca0000010000 */
[----:B------:R-:W-:-:S07]  /*0f40*/  MOV R20, R16 ;  /* 0x0000001000147202 */ /* 0x000fce0000000f00 */
[----:B------:R-:W-:Y:S05]  /*0f50*/  WARPSYNC.COLLECTIVE R17, `(.L_x_4221) ;  /* 0x0000000011087348 */ /* 0x000fea0003c00000 */
[----:B------:R0:W1:Y:S02]  /*0f60*/  SHFL.BFLY P2, R18, R20, R19, R22 ;  /* 0x0c00001314127389 */ /* 0x0000640000040016 */
[----:B01----:R-:W-:Y:S01]  /*0f70*/  ENDCOLLECTIVE ;  /* 0x000000000000791b */ /* 0x003fe20003800000 */
.L_x_4221:
[----:B------:R-:W-:Y:S01]  /*0f80*/  HFMA2.MMA R19, -RZ, RZ, 0, 9.5367431640625e-07 ;  /* 0x00000010ff137435 */ /* 0x000fe200000001ff */
[----:B------:R-:W-:-:S05]  /*0f90*/  MOV R9, R18 ;  /* 0x0000001200097202 */ /* 0x000fca0000000f00 */
[----:B------:R-:W-:-:S05]  /*0fa0*/  FADD.FTZ R9, R16, R9 ;  /* 0x0000000910097221 */ /* 0x000fca0000010000 */
[----:B------:R-:W-:-:S07]  /*0fb0*/  MOV R20, R9 ;  /* 0x0000000900147202 */ /* 0x000fce0000000f00 */
[----:B------:R-:W-:Y:S05]  /*0fc0*/  WARPSYNC.COLLECTIVE R17, `(.L_x_4222) ;  /* 0x0000000011087348 */ /* 0x000fea0003c00000 */
[----:B------:R0:W1:Y:S02]  /*0fd0*/  SHFL.BFLY P2, R18, R20, R19, R22 ;  /* 0x0c00001314127389 */ /* 0x0000640000040016 */
[----:B01----:R-:W-:Y:S01]  /*0fe0*/  ENDCOLLECTIVE ;  /* 0x000000000000791b */ /* 0x003fe20003800000 */
.L_x_4222:
[----:B------:R-:W-:Y:S01]  /*0ff0*/  MOV R14, R18 ;  /* 0x00000012000e7202 */ /* 0x000fe20000000f00 */
[----:B------:R-:W-:Y:S06]  /*1000*/  BRA `(.L_x_4223) ;  /* 0xfffffff8007c7947 */ /* 0x000fec000383ffff */
.L_x_4224:
        /* <DEDUP_REMOVED lines=15> */
.L_x_11331:


//--------------------- .text._ZN10layer_norm13ln_bwd_kernelINS_13Kernel_traitsI13__nv_bfloat16S2_fS2_fjLj6144ELj1ELj1ELj8ELj16ENS_18Kernel_traits_baseILj6144ES2_S2_fS2_fjLj256EEEEELb1ELb0ELb1ELb1EEEvNS_9BwdParamsE --------------------------
	.section	.text._ZN10layer_norm13ln_bwd_kernelINS_13Kernel_traitsI13__nv_bfloat16S2_fS2_fjLj6144ELj1ELj1ELj8ELj16ENS_18Kernel_traits_baseILj6144ES2_S2_fS2_fjLj256EEEEELb1ELb0ELb1ELb1EEEvNS_9BwdParamsE,"ax",@progbits
	.align	128
        .global         _ZN10layer_norm13ln_bwd_kernelINS_13Kernel_traitsI13__nv_bfloat16S2_fS2_fjLj6144ELj1ELj1ELj8ELj16ENS_18Kernel_traits_baseILj6144ES2_S2_fS2_fjLj256EEEEELb1ELb0ELb1ELb1EEEvNS_9BwdParamsE
        .type           _ZN10layer_norm13ln_bwd_kernelINS_13Kernel_traitsI13__nv_bfloat16S2_fS2_fjLj6144ELj1ELj1ELj8ELj16ENS_18Kernel_traits_baseILj6144ES2_S2_fS2_fjLj256EEEEELb1ELb0ELb1ELb1EEEvNS_9BwdParamsE,@function
        .size           _ZN10layer_norm13ln_bwd_kernelINS_13Kernel_traitsI13__nv_bfloat16S2_fS2_fjLj6144ELj1ELj1ELj8ELj16ENS_18Kernel_traits_baseILj6144ES2_S2_fS2_fjLj256EEEEELb1ELb0ELb1ELb1EEEvNS_9BwdParamsE,(.L_x_11332 - _ZN10layer_norm13ln_bwd_kernelINS_13Kernel_traitsI13__nv_bfloat16S2_fS2_fjLj6144ELj1ELj1ELj8ELj16ENS_18Kernel_traits_baseILj6144ES2_S2_fS2_fjLj256EEEEELb1ELb0ELb1ELb1EEEvNS_9BwdParamsE)
        .other          _ZN10layer_norm13ln_bwd_kernelINS_13Kernel_traitsI13__nv_bfloat16S2_fS2_fjLj6144ELj1ELj1ELj8ELj16ENS_18Kernel_traits_baseILj6144ES2_S2_fS2_fjLj256EEEEELb1ELb0ELb1ELb1EEEvNS_9BwdParamsE,@"STO_CUDA_ENTRY STV_DEFAULT"
_ZN10layer_norm13ln_bwd_kernelINS_13Kernel_traitsI13__nv_bfloat16S2_fS2_fjLj6144ELj1ELj1ELj8ELj16ENS_18Kernel_traits_baseILj6144ES2_S2_fS2_fjLj256EEEEELb1ELb0ELb1ELb1EEEvNS_9BwdParamsE:
.text._ZN10layer_norm13ln_bwd_kernelINS_13Kernel_traitsI13__nv_bfloat16S2_fS2_fjLj6144ELj1ELj1ELj8ELj16ENS_18Kernel_traits_baseILj6144ES2_S2_fS2_fjLj256EEEEELb1ELb0ELb1ELb1EEEvNS_9BwdParamsE:
        /* <DEDUP_REMOVED lines=37> */
.L_x_4225:
[----:B------:R-:W-:Y:S01]  /*0250*/  SHF.L.U32 R0, R32, 0x4, RZ ;  /* 0x0000000420007819 */ /* 0x000fe200000006ff */
[----:B------:R-:W-:-:S03]  /*0260*/  ULDC.64 UR6, c[0x0][0x260] ;  /* 0x0000980000067ab9 */ /* 0x000fc60000000a00 */
[----:B------:R-:W-:-:S04]  /*0270*/  LOP3.LUT R0, R0, 0xff0, RZ, 0xc0, !PT ;  /* 0x00000ff000007812 */ /* 0x000fc800078ec0ff */
[----:B------:R-:W-:-:S05]  /*0280*/  IADD3 R2, P0, R0, UR6, RZ ;  /* 0x0000000600027c10 */ /* 0x000fca000ff1e0ff */
[----:B------:R-:W-:-:S05]  /*0290*/  IMAD.X R3, RZ, RZ, UR7, P0 ;  /* 0x00000007ff037e24 */ /* 0x000fca00080e06ff */
        /* <DEDUP_REMOVED lines=30> */
[----:B------:R-:W-:-:S02]  /*0480*/  SHF.L.U32 R28, R26, 0x10, RZ ;  /* 0x000000101a1c7819 */ /* 0x000fc400000006ff */
[C---:B---3--:R-:W-:Y:S01]  /*0490*/  PRMT R13, R20.reuse, 0x7632, R13 ;  /* 0x00007632140d7816 */ /* 0x048fe2000000000d */
[----:B------:R-:W-:Y:S01]  /*04a0*/  IMAD.U32 R15, R15, 0x10000, RZ ;  /* 0x000100000f0f7824 */ /* 0x000fe200078e00ff */
[----:B------:R-:W-:Y:S02]  /*04b0*/  SHF.L.U32 R26, R20, 0x10, RZ ;  /* 0x00000010141a7819 */ /* 0x000fe400000006ff */
[C---:B----4-:R-:W-:Y:S01]  /*04c0*/  PRMT R7, R18.reuse, 0x7632, R7 ;  /* 0x0000763212077816 */ /* 0x050fe20000000007 */
[----:B------:R-:W-:Y:S01]  /*04d0*/  IMAD.U32 R13, R13, 0x10000, RZ ;  /* 0x000100000d0d7824 */ /* 0x000fe200078e00ff */
[----:B------:R-:W-:Y:S02]  /*04e0*/  SHF.L.U32 R20, R18, 0x10, RZ ;  /* 0x0000001012147819 */ /* 0x000fe400000006ff */
[----:B------:R-:W0:Y:S01]  /*04f0*/  LDC.U8 R18, c[0x0][0x2a0] ;  /* 0x0000a800ff127b82 */ /* 0x000e220000000000 */
[----:B------:R-:W-:Y:S01]  /*0500*/  PRMT R0, R24, 0x7632, R0 ;  /* 0x0000763218007816 */ /* 0x000fe20000000000 */
[----:B------:R-:W-:Y:S01]  /*0510*/  IMAD.U32 R7, R7, 0x10000, RZ ;  /* 0x0001000007077824 */ /* 0x000fe200078e00ff */
[----:B------:R-:W-:-:S02]  /*0520*/  PRMT R11, R22, 0x7632, R11 ;  /* 0x00007632160b7816 */ /* 0x000fc4000000000b */
[----:B------:R-:W-:Y:S02]  /*0530*/  PRMT R9, R16, 0x7632, R9 ;  /* 0x0000763210097816 */ /* 0x000fe40000000009 */
[----:B------:R-:W-:Y:S01]  /*0540*/  PRMT R4, R25, 0x7632, R4 ;  /* 0x0000763219047816 */ /* 0x000fe20000000004 */
[----:B------:R-:W-:Y:S01]  /*0550*/  IMAD.U32 R25, R21, 0x10000, RZ ;  /* 0x0001000015197824 */ /* 0x000fe200078e00ff */
[C---:B------:R-:W-:Y:S01]  /*0560*/  PRMT R14, R27.reuse, 0x7632, R14 ;  /* 0x000076321b0e7816 */ /* 0x040fe2000000000e */
[----:B------:R-:W-:Y:S01]  /*0570*/  IMAD.U32 R27, R27, 0x10000, RZ ;  /* 0x000100001b1b7824 */ /* 0x000fe200078e00ff */
        /* <DEDUP_REMOVED lines=18> */
[----:B------:R-:W-:-:S07]  /*06a0*/  SHF.L.U32 R6, R6, 0x10, RZ ;  /* 0x0000001006067819 */ /* 0x000fce00000006ff */
.L_x_4279:
[----:B-1----:R-:W1:Y:S08]  /*06b0*/  LDC.64 R124, c[0x0][0x288] ;  /* 0x0000a200ff7c7b82 */ /* 0x002e700000000a00 */
[----:B------:R-:W2:Y:S08]  /*06c0*/  LDC.64 R126, c[0x0][0x280] ;  /* 0x0000a000ff7e7b82 */ /* 0x000eb00000000a00 */
[----:B------:R-:W3:Y:S01]  /*06d0*/  LDC R186, c[0x0][0x218] ;  /* 0x00008600ffba7b82 */ /* 0x000ee20000000800 */
[----:B-1----:R-:W-:-:S07]  /*06e0*/  IMAD.WIDE R124, R31, 0x4, R124 ;  /* 0x000000041f7c7825 */ /* 0x002fce00078e027c */
[----:B------:R-:W1:Y:S01]  /*06f0*/  LDC.64 R4, c[0x0][0x258] ;  /* 0x00009600ff047b82 */ /* 0x000e620000000a00 */
[----:B------:R-:W4:Y:S01]  /*0700*/  LDG.E R124, desc[UR4][R124.64] ;  /* 0x000000047c7c7981 */ /* 0x000f22000c1e1900 */
[----:B--2---:R-:W-:-:S06]  /*0710*/  IMAD.WIDE R126, R31, 0x4, R126 ;  /* 0x000000041f7e7825 */ /* 0x004fcc00078e027e */
[----:B------:R-:W2:Y:S01]  /*0720*/  LDC.64 R136, c[0x0][0x250] ;  /* 0x00009400ff887b82 */ /* 0x000ea20000000a00 */
[----:B------:R-:W5:Y:S07]  /*0730*/  LDG.E R187, desc[UR4][R126.64] ;  /* 0x000000047ebb7981 */ /* 0x000f6e000c1e1900 */
[----:B------:R-:W0:Y:S01]  /*0740*/  LDC.64 R172, c[0x0][0x2c8] ;  /* 0x0000b200ffac7b82 */ /* 0x000e220000000a00 */
[----:B---3--:R-:W-:Y:S01]  /*0750*/  IMAD R0, R31, R186, RZ ;  /* 0x000000ba1f007224 */ /* 0x008fe200078e02ff */
[----:B------:R-:W-:-:S04]  /*0760*/  LOP3.LUT R185, R32, 0xff, RZ, 0xc0, !PT ;  /* 0x000000ff20b97812 */ /* 0x000fc800078ec0ff */
[----:B------:R-:W-:Y:S01]  /*0770*/  SHF.R.S32.HI R129, RZ, 0x1f, R0 ;  /* 0x0000001fff817819 */ /* 0x000fe20000011400 */
[----:B-1----:R-:W-:-:S03]  /*0780*/  IMAD.WIDE R4, R31, 0x4, R4 ;  /* 0x000000041f047825 */ /* 0x002fc600078e0204 */
[----:B------:R-:W-:-:S04]  /*0790*/  LEA.HI R184, R129, R0, RZ, 0x3 ;  /* 0x0000000081b87211 */ /* 0x000fc800078f18ff */
[----:B------:R-:W-:Y:S01]  /*07a0*/  LEA.HI.SX32 R184, R184, R185, 0x1d ;  /* 0x000000b9b8b87211 */ /* 0x000fe200078feaff */
[----:B------:R1:W5:Y:S01]  /*07b0*/  LDG.E R5, desc[UR4][R4.64] ;  /* 0x0000000404057981 */ /* 0x000362000c1e1900 */
[C---:B--2---:R-:W-:Y:S02]  /*07c0*/  IMAD.WIDE R136, R31.reuse, 0x4, R136 ;  /* 0x000000041f887825 */ /* 0x044fe400078e0288 */
[C---:B------:R-:W-:Y:S02]  /*07d0*/  IADD3 R147, R184.reuse, 0x100, RZ ;  /* 0x00000100b8937810 */ /* 0x040fe40007ffe0ff */
[----:B------:R-:W-:Y:S01]  /*07e0*/  VIADD R31, R31, UR8 ;  /* 0x000000081f1f7c36 */ /* 0x000fe20008000000 */
[----:B------:R-:W-:Y:S01]  /*07f0*/  BSSY B0, `(.L_x_4227) ;  /* 0x0000126000007945 */ /* 0x000fe20003800000 */
[----:B-1----:R-:W-:-:S03]  /*0800*/  VIADD R4, R184, 0x200 ;  /* 0x00000200b8047836 */ /* 0x002fc60000000000 */
[----:B------:R-:W-:Y:S01]  /*0810*/  ISETP.GE.AND P3, PT, R31, UR9, PT ;  /* 0x000000091f007c0c */ /* 0x000fe2000bf66270 */
[----:B0-----:R-:W-:-:S04]  /*0820*/  IMAD.WIDE.U32 R196, R184, 0x20, R172 ;  /* 0x00000020b8c47825 */ /* 0x001fc800078e00ac */
[----:B------:R-:W-:-:S04]  /*0830*/  IMAD.WIDE.U32 R194, R147, 0x20, R172 ;  /* 0x0000002093c27825 */ /* 0x000fc800078e00ac */
[----:B------:R-:W-:Y:S01]  /*0840*/  IMAD.WIDE.U32 R172, R4, 0x20, R172 ;  /* 0x0000002004ac7825 */ /* 0x000fe200078e00ac */
[----:B----4-:R-:W-:-:S13]  /*0850*/  ISETP.GT.AND P2, PT, R124, RZ, PT ;  /* 0x000000ff7c00720c */ /* 0x010fda0003f44270 */
        /* <DEDUP_REMOVED lines=17> */
[C---:B------:R-:W-:Y:S01]  /*0970*/  VIADD R125, R165.reuse, 0x200 ;  /* 0x00000200a57d7836 */ /* 0x040fe20000000000 */
[----:B------:R1:W5:Y:S01]  /*0980*/  @P0 LDG.E.128 R48, desc[UR4][R194.64+0x10] ;  /* 0x00001004c2300981 */ /* 0x000362000c1e1d00 */
[----:B0-----:R-:W-:-:S03]  /*0990*/  IMAD.WIDE.U32 R164, R165, 0x8, R160 ;  /* 0x00000008a5a47825 */ /* 0x001fc600078e00a0 */
[----:B------:R1:W5:Y:S01]  /*09a0*/  @P0 LDG.E.128 R44, desc[UR4][R172.64] ;  /* 0x00000004ac2c0981 */ /* 0x000362000c1e1d00 */
[----:B------:R-:W-:-:S03]  /*09b0*/  IMAD.WIDE.U32 R162, R163, 0x8, R160 ;  /* 0x00000008a3a27825 */ /* 0x000fc600078e00a0 */
[----:B------:R1:W5:Y:S01]  /*09c0*/  @P0 LDG.E.128 R40, desc[UR4][R172.64+0x10] ;  /* 0x00001004ac280981 */ /* 0x000362000c1e1d00 */
[----:B------:R-:W-:-:S03]  /*09d0*/  IMAD.WIDE.U32 R160, R125, 0x8, R160 ;  /* 0x000000087da07825 */ /* 0x000fc600078e00a0 */
[----:B------:R-:W5:Y:S04]  /*09e0*/  LDG.E.64 R164, desc[UR4][R164.64] ;  /* 0x00000004a4a47981 */ /* 0x000f68000c1e1b00 */
[----:B------:R-:W5:Y:S04]  /*09f0*/  LDG.E.64 R162, desc[UR4][R162.64] ;  /* 0x00000004a2a27981 */ /* 0x000f68000c1e1b00 */
[----:B------:R-:W5:Y:S01]  /*0a00*/  LDG.E.64 R160, desc[UR4][R160.64] ;  /* 0x00000004a0a07981 */ /* 0x000f62000c1e1b00 */
[----:B------:R-:W-:Y:S01]  /*0a10*/  MOV R126, RZ ;  /* 0x000000ff007e7202 */ /* 0x000fe20000000f00 */
[----:B------:R-:W-:Y:S01]  /*0a20*/  IMAD.MOV.U32 R124, RZ, RZ, RZ ;  /* 0x000000ffff7c7224 */ /* 0x000fe200078e00ff */
[----:B-1----:R-:W-:Y:S06]  /*0a30*/  BRA `(.L_x_4229) ;  /* 0x0000001000047947 */ /* 0x002fec0003800000 */
.L_x_4228:
        /* <DEDUP_REMOVED lines=8> */
[----:B------:R-:W-:-:S05]  /*0ac0*/  LEA.HI.SX32 R33, R0, R185, 0x1d ;  /* 0x000000b900217211 */ /* 0x000fca00078feaff */
[----:B0-----:R-:W-:-:S04]  /*0ad0*/  IMAD.WIDE.U32 R124, R33, 0x10, R152 ;  /* 0x00000010217c7825 */ /* 0x001fc800078e0098 */
[C---:B------:R-:W-:Y:S01]  /*0ae0*/  VIADD R139, R33.reuse, 0x100 ;  /* 0x00000100218b7836 */ /* 0x040fe20000000000 */
[----:B------:R-:W-:Y:S01]  /*0af0*/  IADD3 R33, R33, 0x200, RZ ;  /* 0x0000020021217810 */ /* 0x000fe20007ffe0ff */
[----:B------:R-:W4:Y:S01]  /*0b00*/  LDG.E.128 R124, desc[UR4][R124.64] ;  /* 0x000000047c7c7981 */ /* 0x000f22000c1e1d00 */
[----:B-1----:R-:W-:-:S04]  /*0b10*/  IMAD.WIDE.U32 R2, R184, 0x20, R144 ;  /* 0x00000020b8027825 */ /* 0x002fc800078e0090 */
[--C-:B------:R-:W-:Y:S01]  /*0b20*/  IMAD.WIDE.U32 R34, R147, 0x20, R144.reuse ;  /* 0x0000002093227825 */ /* 0x100fe200078e0090 */
[----:B------:R-:W4:Y:S03]  /*0b30*/  LDG.E.128 R36, desc[UR4][R2.64] ;  /* 0x0000000402247981 */ /* 0x000f26000c1e1d00 */
[----:B------:R-:W-:Y:S01]  /*0b40*/  IMAD.WIDE.U32 R144, R4, 0x20, R144 ;  /* 0x0000002004907825 */ /* 0x000fe200078e0090 */
[----:B------:R0:W4:Y:S03]  /*0b50*/  LDG.E.128 R128, desc[UR4][R2.64+0x10] ;  /* 0x0000100402807981 */ /* 0x000126000c1e1d00 */
[--C-:B------:R-:W-:Y:S01]  /*0b60*/  IMAD.WIDE.U32 R138, R139, 0x10, R152.reuse ;  /* 0x000000108b8a7825 */ /* 0x100fe200078e0098 */
[----:B------:R-:W4:Y:S03]  /*0b70*/  LDG.E.128 R156, desc[UR4][R144.64+0x10] ;  /* 0x00001004909c7981 */ /* 0x000f26000c1e1d00 */
[----:B------:R-:W-:Y:S01]  /*0b80*/  IMAD.WIDE.U32 R152, R33, 0x10, R152 ;  /* 0x0000001021987825 */ /* 0x000fe200078e0098 */
[----:B------:R-:W4:Y:S04]  /*0b90*/  LDG.E.128 R132, desc[UR4][R34.64] ;  /* 0x0000000422847981 */ /* 0x000f28000c1e1d00 */
[----:B------:R-:W4:Y:S04]  /*0ba0*/  LDG.E.128 R136, desc[UR4][R138.64] ;  /* 0x000000048a887981 */ /* 0x000f28000c1e1d00 */
[----:B------:R-:W4:Y:S04]  /*0bb0*/  LDG.E.128 R152, desc[UR4][R152.64] ;  /* 0x0000000498987981 */ /* 0x000f28000c1e1d00 */
[----:B------:R1:W4:Y:S04]  /*0bc0*/  LDG.E.128 R140, desc[UR4][R34.64+0x10] ;  /* 0x00001004228c7981 */ /* 0x000328000c1e1d00 */
[----:B------:R-:W4:Y:S01]  /*0bd0*/  LDG.E.128 R148, desc[UR4][R144.64] ;  /* 0x0000000490947981 */ /* 0x000f22000c1e1d00 */
[----:B-----5:R-:W-:Y:S01]  /*0be0*/  ISETP.GE.AND P4, PT, R187, 0x1, PT ;  /* 0x00000001bb00780c */ /* 0x020fe20003f86270 */
[----:B------:R-:W-:-:S12]  /*0bf0*/  HFMA2.MMA R165, -RZ, RZ, 0, 0 ;  /* 0x00000000ffa57435 */ /* 0x000fd800000001ff */
[----:B0-----:R-:W-:-:S04]  /*0c00*/  @P4 VIADD R3, R187, 0xffffffff ;  /* 0xffffffffbb034836 */ /* 0x001fc80000000000 */
        /* <DEDUP_REMOVED lines=16> */
[----:B------:R-:W5:Y:S04]  /*0d10*/  @P0 LDG.E.128 R60, desc[UR4][R196.64] ;  /* 0x00000004c43c0981 */ /* 0x000f68000c1e1d00 */
[----:B------:R-:W5:Y:S04]  /*0d20*/  @P0 LDG.E.128 R56, desc[UR4][R196.64+0x10] ;  /* 0x00001004c4380981 */ /* 0x000f68000c1e1d00 */
[----:B------:R-:W5:Y:S04]  /*0d30*/  @P0 LDG.E.128 R52, desc[UR4][R194.64] ;  /* 0x00000004c2340981 */ /* 0x000f68000c1e1d00 */
[----:B------:R-:W5:Y:S04]  /*0d40*/  @P0 LDG.E.128 R48, desc[UR4][R194.64+0x10] ;  /* 0x00001004c2300981 */ /* 0x000f68000c1e1d00 */
[----:B------:R-:W5:Y:S04]  /*0d50*/  @P0 LDG.E.128 R44, desc[UR4][R172.64] ;  /* 0x00000004ac2c0981 */ /* 0x000f68000c1e1d00 */
[----:B------:R0:W5:Y:S01]  /*0d60*/  @P0 LDG.E.128 R40, desc[UR4][R172.64+0x10] ;  /* 0x00001004ac280981 */ /* 0x000162000c1e1d00 */
[----:B------:R-:W-:-:S04]  /*0d70*/  ISETP.NE.AND P0, PT, R18, RZ, PT ;  /* 0x000000ff1200720c */ /* 0x000fc80003f05270 */
[----:B--2---:R-:W-:Y:S02]  /*0d80*/  FSEL R192, R146, RZ, !P0 ;  /* 0x000000ff92c07208 */ /* 0x004fe40004000000 */
[C---:B----4-:R-:W-:Y:S01]  /*0d90*/  PRMT R170, R126.reuse, 0x7632, R170 ;  /* 0x000076327eaa7816 */ /* 0x050fe200000000aa */
[----:B------:R-:W-:Y:S01]  /*0da0*/  IMAD.U32 R171, R126, 0x10000, RZ ;  /* 0x000100007eab7824 */ /* 0x000fe200078e00ff */
[C---:B------:R-:W-:Y:S01]  /*0db0*/  PRMT R166, R124.reuse, 0x7632, R166 ;  /* 0x000076327ca67816 */ /* 0x040fe200000000a6 */
[----:B------:R-:W-:Y:S02]  /*0dc0*/  IMAD.U32 R167, R124, 0x10000, RZ ;  /* 0x000100007ca77824 */ /* 0x000fe400078e00ff */
[C---:B------:R-:W-:Y:S01]  /*0dd0*/  FADD.FTZ R38, -R192.reuse, R38 ;  /* 0x00000026c0267221 */ /* 0x040fe20000010100 */
[C---:B-1----:R-:W-:Y:S01]  /*0de0*/  FADD.FTZ R34, -R192.reuse, R37 ;  /* 0x00000025c0227221 */ /* 0x042fe20000010100 */
[C---:B------:R-:W-:Y:S01]  /*0df0*/  FADD.FTZ R126, -R192.reuse, R129 ;  /* 0x00000081c07e7221 */ /* 0x040fe20000010100 */
[C---:B------:R-:W-:Y:S01]  /*0e00*/  FADD.FTZ R130, -R192.reuse, R130 ;  /* 0x00000082c0827221 */ /* 0x040fe20000010100 */
[C---:B------:R-:W-:Y:S01]  /*0e10*/  FMUL.FTZ R33, R5.reuse, R38 ;  /* 0x0000002605217220 */ /* 0x040fe20000410000 */
[C---:B------:R-:W-:Y:S01]  /*0e20*/  FADD.FTZ R156, -R192.reuse, R156 ;  /* 0x0000009cc09c7221 */ /* 0x040fe20000010100 */
[C---:B------:R-:W-:Y:S01]  /*0e30*/  FADD.FTZ R36, -R192.reuse, R36 ;  /* 0x00000024c0247221 */ /* 0x040fe20000010100 */
[----:B------:R-:W-:Y:S01]  /*0e40*/  FMUL.FTZ R38, R5, R126 ;  /* 0x0000007e05267220 */ /* 0x000fe20000410000 */
[----:B------:R-:W-:Y:S01]  /*0e50*/  PRMT R168, R125, 0x7632, R168 ;  /* 0x000076327da87816 */ /* 0x000fe200000000a8 */
[C---:B------:R-:W-:Y:S01]  /*0e60*/  FADD.FTZ R146, -R192.reuse, R131 ;  /* 0x00000083c0927221 */ /* 0x040fe20000010100 */
[----:B0-----:R-:W-:Y:S01]  /*0e70*/  PRMT R172, R127, 0x7632, R172 ;  /* 0x000076327fac7816 */ /* 0x001fe200000000ac */
[----:B------:R-:W-:Y:S01]  /*0e80*/  FADD.FTZ R176, -R192, R135 ;  /* 0x00000087c0b07221 */ /* 0x000fe20000010100 */
[----:B------:R-:W-:Y:S01]  /*0e90*/  SHF.L.U32 R126, R166, 0x10, RZ ;  /* 0x00000010a67e7819 */ /* 0x000fe200000006ff */
[----:B------:R-:W-:Y:S01]  /*0ea0*/  FMUL.FTZ R34, R5, R34 ;  /* 0x0000002205227220 */ /* 0x000fe20000410000 */
[----:B------:R-:W-:Y:S01]  /*0eb0*/  SHF.L.U32 R169, R125, 0x10, RZ ;  /* 0x000000107da97819 */ /* 0x000fe200000006ff */
[----:B------:R-:W-:Y:S01]  /*0ec0*/  IMAD.U32 R131, R136, 0x10000, RZ ;  /* 0x0001000088837824 */ /* 0x000fe200078e00ff */
[----:B------:R-:W-:-:S02]  /*0ed0*/  SHF.L.U32 R127, R127, 0x10, RZ ;  /* 0x000000107f7f7819 */ /* 0x000fc400000006ff */
[C---:B------:R-:W-:Y:S02]  /*0ee0*/  PRMT R183, R153.reuse, 0x7632, R183 ;  /* 0x0000763299b77816 */ /* 0x040fe400000000b7 */
[----:B------:R-:W-:Y:S01]  /*0ef0*/  SHF.L.U32 R189, R153, 0x10, RZ ;  /* 0x0000001099bd7819 */ /* 0x000fe200000006ff */
[C---:B------:R-:W-:Y:S01]  /*0f00*/  FMUL.FTZ R153, R5.reuse, R156 ;  /* 0x0000009c05997220 */ /* 0x040fe20000410000 */
[----:B------:R-:W-:Y:S01]  /*0f10*/  PRMT R129, R136, 0x7632, R129 ;  /* 0x0000763288817816 */ /* 0x000fe20000000081 */
[----:B------:R-:W-:Y:S01]  /*0f20*/  IMAD.U32 R125, R154, 0x10000, RZ ;  /* 0x000100009a7d7824 */ /* 0x000fe200078e00ff */
[C---:B------:R-:W-:Y:S01]  /*0f30*/  PRMT R135, R138.reuse, 0x7632, R135 ;  /* 0x000076328a877816 */ /* 0x040fe20000000087 */
[C---:B------:R-:W-:Y:S01]  /*0f40*/  FMUL.FTZ R37, R5.reuse, R130 ;  /* 0x0000008205257220 */ /* 0x040fe20000410000 */
[----:B------:R-:W-:Y:S01]  /*0f50*/  SHF.L.U32 R173, R138, 0x10, RZ ;  /* 0x000000108aad7819 */ /* 0x000fe200000006ff */
[----:B------:R-:W-:Y:S01]  /*0f60*/  FMUL.FTZ R156, R30, R167 ;  /* 0x000000a71e9c7220 */ /* 0x000fe20000410000 */
        /* <DEDUP_REMOVED lines=16> */
[----:B------:R-:W-:Y:S01]  /*1070*/  FMUL.FTZ R3, R5, R36 ;  /* 0x0000002405037220 */ /* 0x000fe20000410000 */
[----:B------:R-:W-:Y:S01]  /*1080*/  FADD.FTZ R192, -R192, R159 ;  /* 0x0000009fc0c07221 */ /* 0x000fe20000010100 */
[----:B------:R-:W-:-:S02]  /*1090*/  IMAD.U32 R159, R168, 0x10000, RZ ;  /* 0x00010000a89f7824 */ /* 0x000fc400078e00ff */
[-C--:B------:R-:W-:Y:S01]  /*10a0*/  FFMA.FTZ R65, R34, R126.reuse, R65 ;  /* 0x0000007e22417223 */ /* 0x080fe20000010041 */
[----:B------:R-:W-:Y:S01]  /*10b0*/  FADD.FTZ R97, R97, R126 ;  /* 0x0000007e61617221 */ /* 0x000fe20000010000 */
[----:B------:R-:W-:Y:S01]  /*10c0*/  FMUL.FTZ R157, R17, R126 ;  /* 0x0000007e119d7220 */ /* 0x000fe20000410000 */
[----:B------:R-:W-:Y:S01]  /*10d0*/  FADD.FTZ R94, R94, R127 ;  /* 0x0000007f5e5e7221 */ /* 0x000fe20000010000 */
[-C--:B------:R-:W-:Y:S01]  /*10e0*/  FFMA.FTZ R70, R37, R127.reuse, R70 ;  /* 0x0000007f25467223 */ /* 0x080fe20000010046 */
[----:B------:R-:W-:Y:S01]  /*10f0*/  FMUL.FTZ R168, R27, R127 ;  /* 0x0000007f1ba87220 */ /* 0x000fe20000410000 */
[----:B------:R-:W-:Y:S01]  /*1100*/  FADD.FTZ R126, RZ, R156 ;  /* 0x0000009cff7e7221 */ /* 0x000fe20000010000 */
[----:B------:R-:W-:Y:S01]  /*1110*/  FFMA.FTZ R127, R3, R156, RZ ;  /* 0x0000009c037f7223 */ /* 0x000fe200000100ff */
[----:B------:R-:W-:Y:S01]  /*1120*/  PRMT R124, R155, 0x7632, R124 ;  /* 0x000076329b7c7816 */ /* 0x000fe2000000007c */
[----:B------:R-:W-:Y:S01]  /*1130*/  FMUL.FTZ R36, R5, R144 ;  /* 0x0000009005247220 */ /* 0x000fe20000410000 */
[----:B------:R-:W-:Y:S01]  /*1140*/  SHF.L.U32 R190, R155, 0x10, RZ ;  /* 0x000000109bbe7819 */ /* 0x000fe200000006ff */
[----:B------:R-:W-:Y:S01]  /*1150*/  FMUL.FTZ R155, R5, R158 ;  /* 0x0000009e059b7220 */ /* 0x000fe20000410000 */
[----:B------:R-:W-:-:S02]  /*1160*/  IMAD.U32 R130, R129, 0x10000, RZ ;  /* 0x0001000081827824 */ /* 0x000fc400078e00ff */
        /* <DEDUP_REMOVED lines=41> */
[----:B------:R-:W-:Y:S01]  /*1400*/  PRMT R175, R139, 0x7632, R175 ;  /* 0x000076328baf7816 */ /* 0x000fe200000000af */
[----:B------:R-:W-:Y:S01]  /*1410*/  FMUL.FTZ R174, R25, R137 ;  /* 0x0000008919ae7220 */ /* 0x000fe20000410000 */
[----:B------:R-:W-:Y:S01]  /*1420*/  SHF.L.U32 R133, R133, 0x10, RZ ;  /* 0x0000001085857819 */ /* 0x000fe200000006ff */
        /* <DEDUP_REMOVED lines=14> */
[----:B------:R-:W-:Y:S01]  /*1510*/  SHF.L.U32 R134, R177, 0x10, RZ ;  /* 0x00000010b1867819 */ /* 0x000fe200000006ff */
[----:B------:R-:W-:-:S02]  /*1520*/  IMAD.U32 R139, R139, 0x10000, RZ ;  /* 0x000100008b8b7824 */ /* 0x000fc400078e00ff */
[----:B------:R-:W-:Y:S01]  /*1530*/  FMUL.FTZ R177, R11, R132 ;  /* 0x000000840bb17220 */ /* 0x000fe20000410000 */
[----:B------:R-:W-:Y:S01]  /*1540*/  FADD.FTZ R128, R129, R176 ;  /* 0x000000b081807221 */ /* 0x000fe20000010000 */
[----:B------:R-:W-:Y:S01]  /*1550*/  FMUL.FTZ R146, R5, R138 ;  /* 0x0000008a05927220 */ /* 0x000fe20000410000 */
        /* <DEDUP_REMOVED lines=14> */
[-C--:B------:R-:W-:Y:S01]  /*1640*/  FFMA.FTZ R100, R153, R125.reuse, R100 ;  /* 0x0000007d99647223 */ /* 0x080fe20000010064 */
[----:B------:R-:W-:Y:S01]  /*1650*/  FMUL.FTZ R188, R20, R125 ;  /* 0x0000007d14bc7220 */ /* 0x000fe20000410000 */
        /* <DEDUP_REMOVED lines=8> */
[----:B------:R-:W-:Y:S01]  /*16e0*/  FFMA.FTZ R125, R149, R180, R128 ;  /* 0x000000b4957d7223 */ /* 0x000fe20000010080 */
[----:B------:R-:W-:Y:S01]  /*16f0*/  SHF.L.U32 R183, R183, 0x10, RZ ;  /* 0x00000010b7b77819 */ /* 0x000fe200000006ff */
[C---:B------:R-:W-:Y:S01]  /*1700*/  FMUL.FTZ R152, R5.reuse, R196 ;  /* 0x000000c405987220 */ /* 0x040fe20000410000 */
[----:B------:R-:W-:Y:S01]  /*1710*/  SHF.L.U32 R128, R124, 0x10, RZ ;  /* 0x000000107c807819 */ /* 0x000fe200000006ff */
        /* <DEDUP_REMOVED lines=9> */
[----:B------:R-:W-:Y:S01]  /*17b0*/  FFMA.FTZ R73, R142, R130, R73 ;  /* 0x000000828e497223 */ /* 0x000fe20000010049 */
[----:B------:R-:W-:Y:S01]  /*17c0*/  FADD.FTZ R89, R89, R130 ;  /* 0x0000008259597221 */ /* 0x000fe20000010000 */
        /* <DEDUP_REMOVED lines=40> */
.L_x_4229:
[----:B------:R-:W-:Y:S05]  /*1a50*/  BSYNC B0 ;  /* 0x0000000000007941 */ /* 0x000fea0003800000 */
.L_x_4227:
        /* <DEDUP_REMOVED lines=31> */
.L_x_4290:
[----:B------:R-:W3:Y:S01]  /*1c50*/  S2R R131, SR_CgaCtaId ;  /* 0x0000000000837919 */ /* 0x000ee20000008800 */
[----:B------:R-:W-:Y:S01]  /*1c60*/  @!P0 LOP3.LUT R128, R125, 0x7, RZ, 0xc0, !PT ;  /* 0x000000077d808812 */ /* 0x000fe200078ec0ff */
[----:B-1----:R-:W-:Y:S01]  /*1c70*/  FADD.FTZ R172, R124, R129 ;  /* 0x000000817cac7221 */ /* 0x002fe20000010000 */
[----:B------:R-:W-:Y:S01]  /*1c80*/  MOV R130, 0x400 ;  /* 0x0000040000827802 */ /* 0x000fe20000000f00 */
[----:B--2---:R-:W-:Y:S01]  /*1c90*/  FADD.FTZ R173, R126, R173 ;  /* 0x000000ad7ead7221 */ /* 0x004fe20000010000 */
[----:B------:R-:W-:Y:S05]  /*1ca0*/  WARPSYNC.ALL ;  /* 0x0000000000007948 */ /* 0x000fea0003800000 */
[----:B------:R-:W-:Y:S01]  /*1cb0*/  @!P0 IMAD.IADD R128, R127, 0x1, R128 ;  /* 0x000000017f808824 */ /* 0x000fe200078e0280 */
[C---:B------:R-:W-:Y:S01]  /*1cc0*/  @!P2 ISETP.NE.U32.AND P1, PT, R2.reuse, RZ, PT ;  /* 0x000000ff0200a20c */ /* 0x040fe20003f25070 */
[----:B------:R-:W-:Y:S01]  /*1cd0*/  BSSY B0, `(.L_x_4231) ;  /* 0x0000037000007945 */ /* 0x000fe20003800000 */
[----:B------:R-:W-:-:S02]  /*1ce0*/  @!P2 ISETP.NE.U32.AND P6, PT, R2, RZ, PT ;  /* 0x000000ff0200a20c */ /* 0x000fc40003fc5070 */
[C---:B------:R-:W-:Y:S02]  /*1cf0*/  @!P2 ISETP.NE.AND.EX P1, PT, R0.reuse, RZ, PT, P1 ;  /* 0x000000ff0000a20c */ /* 0x040fe40003f25310 */
[----:B------:R-:W-:Y:S02]  /*1d00*/  @!P2 ISETP.NE.AND.EX P6, PT, R0, RZ, PT, P6 ;  /* 0x000000ff0000a20c */ /* 0x000fe40003fc5360 */
[----:B---3--:R-:W-:-:S04]  /*1d10*/  LEA R130, R131, R130, 0x18 ;  /* 0x0000008283827211 */ /* 0x008fc800078ec0ff */
[-C--:B------:R-:W-:Y:S02]  /*1d20*/  @!P0 LEA R195, R128, R130.reuse, 0x3 ;  /* 0x0000008280c38211 */ /* 0x080fe400078e18ff */
[----:B------:R-:W-:-:S03]  /*1d30*/  LEA R196, R127, R130, 0x3 ;  /* 0x000000827fc47211 */ /* 0x000fc600078e18ff */
[----:B------:R1:W-:Y:S01]  /*1d40*/  @!P0 STS.64 [R195+0x6000], R172 ;  /* 0x006000acc3008388 */ /* 0x0003e20000000a00 */
[----:B------:R-:W-:Y:S01]  /*1d50*/  BAR.SYNC.DEFER_BLOCKING 0x0 ;  /* 0x0000000000007b1d */ /* 0x000fe20000010000 */
[----:B------:R-:W-:Y:S02]  /*1d60*/  ISETP.NE.AND P0, PT, R18, RZ, PT ;  /* 0x000000ff1200720c */ /* 0x000fe40003f05270 */
[----:B-1----:R-:W-:Y:S02]  /*1d70*/  @!P2 FSEL R172, R61, RZ, P1 ;  /* 0x000000ff3daca208 */ /* 0x002fe40000800000 */
[----:B------:R-:W-:Y:S02]  /*1d80*/  @!P2 ISETP.NE.U32.AND P1, PT, R2, RZ, PT ;  /* 0x000000ff0200a20c */ /* 0x000fe40003f25070 */
[----:B------:R-:W-:Y:S02]  /*1d90*/  @!P2 FSEL R173, R60, RZ, P6 ;  /* 0x000000ff3cada208 */ /* 0x000fe40003000000 */
[----:B------:R-:W-:-:S02]  /*1da0*/  @!P2 ISETP.NE.AND.EX P1, PT, R0, RZ, PT, P1 ;  /* 0x000000ff0000a20c */ /* 0x000fc40003f25310 */
[----:B------:R-:W-:Y:S01]  /*1db0*/  @P4 LOP3.LUT P6, RZ, R199, 0xff, RZ, 0xc0, !PT ;  /* 0x000000ffc7ff4812 */ /* 0x000fe200078cc0ff */
[----:B0-----:R-:W0:Y:S04]  /*1dc0*/  LDS.128 R124, [R196+0x6000] ;  /* 0x00600000c47c7984 */ /* 0x001e280000000c00 */
[----:B------:R-:W1:Y:S04]  /*1dd0*/  LDS.128 R128, [R196+0x6010] ;  /* 0x00601000c4807984 */ /* 0x000e680000000c00 */
[----:B------:R-:W2:Y:S04]  /*1de0*/  LDS.128 R132, [R196+0x6020] ;  /* 0x00602000c4847984 */ /* 0x000ea80000000c00 */
[----:B------:R3:W4:Y:S02]  /*1df0*/  LDS.128 R136, [R196+0x6030] ;  /* 0x00603000c4887984 */ /* 0x0007240000000c00 */
[----:B---3--:R-:W-:Y:S01]  /*1e00*/  @!P2 FSEL R196, R63, RZ, P1 ;  /* 0x000000ff3fc4a208 */ /* 0x008fe20000800000 */
[----:B0-----:R-:W-:Y:S01]  /*1e10*/  FADD.FTZ R197, RZ, R124 ;  /* 0x0000007cffc57221 */ /* 0x001fe20000010000 */
[----:B------:R-:W-:-:S03]  /*1e20*/  FADD.FTZ R124, RZ, R125 ;  /* 0x0000007dff7c7221 */ /* 0x000fc60000010000 */
[----:B------:R-:W-:Y:S01]  /*1e30*/  FADD.FTZ R197, R126, R197 ;  /* 0x000000c57ec57221 */ /* 0x000fe20000010000 */
[----:B------:R-:W-:Y:S02]  /*1e40*/  FADD.FTZ R124, R127, R124 ;  /* 0x0000007c7f7c7221 */ /* 0x000fe40000010000 */
[----:B------:R-:W0:Y:S01]  /*1e50*/  @P4 LDC.64 R126, c[0x0][0x298] ;  /* 0x0000a600ff7e4b82 */ /* 0x000e220000000a00 */
[----:B-1----:R-:W-:Y:S01]  /*1e60*/  FADD.FTZ R197, R197, R128 ;  /* 0x00000080c5c57221 */ /* 0x002fe20000010000 */
[----:B------:R-:W-:-:S03]  /*1e70*/  FADD.FTZ R124, R124, R129 ;  /* 0x000000817c7c7221 */ /* 0x000fc60000010000 */
[----:B------:R-:W-:Y:S01]  /*1e80*/  FADD.FTZ R197, R130, R197 ;  /* 0x000000c582c57221 */ /* 0x000fe20000010000 */
[----:B------:R-:W-:Y:S02]  /*1e90*/  FADD.FTZ R124, R131, R124 ;  /* 0x0000007c837c7221 */ /* 0x000fe40000010000 */
[----:B------:R-:W1:Y:S01]  /*1ea0*/  @P4 LDC.64 R128, c[0x0][0x298] ;  /* 0x0000a600ff804b82 */ /* 0x000e620000000a00 */
[----:B--2---:R-:W-:Y:S01]  /*1eb0*/  FADD.FTZ R197, R197, R132 ;  /* 0x00000084c5c57221 */ /* 0x004fe20000010000 */
[----:B------:R-:W-:-:S03]  /*1ec0*/  FADD.FTZ R124, R124, R133 ;  /* 0x000000857c7c7221 */ /* 0x000fc60000010000 */
[----:B------:R-:W-:Y:S01]  /*1ed0*/  FADD.FTZ R197, R134, R197 ;  /* 0x000000c586c57221 */ /* 0x000fe20000010000 */
[----:B------:R-:W-:Y:S02]  /*1ee0*/  FADD.FTZ R134, R135, R124 ;  /* 0x0000007c87867221 */ /* 0x000fe40000010000 */
[----:B------:R-:W2:Y:S01]  /*1ef0*/  @P4 LDC.64 R124, c[0x0][0x298] ;  /* 0x0000a600ff7c4b82 */ /* 0x000ea20000000a00 */
[----:B----4-:R-:W-:Y:S01]  /*1f00*/  FADD.FTZ R197, R197, R136 ;  /* 0x00000088c5c57221 */ /* 0x010fe20000010000 */
[----:B------:R-:W-:-:S03]  /*1f10*/  FADD.FTZ R134, R134, R137 ;  /* 0x0000008986867221 */ /* 0x000fc60000010000 */
[----:B------:R-:W-:Y:S01]  /*1f20*/  FADD.FTZ R138, R138, R197 ;  /* 0x000000c58a8a7221 */ /* 0x000fe20000010000 */
[----:B------:R-:W-:Y:S02]  /*1f30*/  FADD.FTZ R134, R139, R134 ;  /* 0x000000868b867221 */ /* 0x000fe40000010000 */
[----:B------:R-:W3:Y:S01]  /*1f40*/  @P4 LDC.64 R130, c[0x0][0x298] ;  /* 0x0000a600ff824b82 */ /* 0x000ee20000000a00 */
[----:B------:R-:W-:Y:S01]  /*1f50*/  FMUL.FTZ R138, R138, UR10 ;  /* 0x0000000a8a8a7c20 */ /* 0x000fe20008410000 */
[----:B------:R-:W-:-:S04]  /*1f60*/  FMUL.FTZ R199, R134, UR10 ;  /* 0x0000000a86c77c20 */ /* 0x000fc80008410000 */
[----:B------:R-:W-:Y:S02]  /*1f70*/  FSEL R198, R138, RZ, !P0 ;  /* 0x000000ff8ac67208 */ /* 0x000fe40004000000 */
[----:B------:R-:W4:Y:S01]  /*1f80*/  @P4 LDC.64 R132, c[0x0][0x298] ;  /* 0x0000a600ff844b82 */ /* 0x000f220000000a00 */
[----:B------:R-:W-:-:S04]  /*1f90*/  @!P2 ISETP.NE.U32.AND P0, PT, R2, RZ, PT ;  /* 0x000000ff0200a20c */ /* 0x000fc80003f05070 */
[----:B------:R-:W-:-:S04]  /*1fa0*/  @!P2 ISETP.NE.AND.EX P0, PT, R0, RZ, PT, P0 ;  /* 0x000000ff0000a20c */ /* 0x000fc80003f05300 */
[----:B------:R-:W-:Y:S02]  /*1fb0*/  @!P2 FSEL R197, R62, RZ, P0 ;  /* 0x000000ff3ec5a208 */ /* 0x000fe40000000000 */
[----:B------:R-:W-:Y:S01]  /*1fc0*/  @!P2 ISETP.NE.U32.AND P0, PT, R2, RZ, PT ;  /* 0x000000ff0200a20c */ /* 0x000fe20003f05070 */
[----:B------:R-:W-:-:S12]  /*1fd0*/  @!P2 BRA `(.L_x_4232) ;  /* 0x000000000018a947 */ /* 0x000fd80003800000 */
[----:B------:R-:W-:Y:S01]  /*1fe0*/  ISETP.NE.U32.AND P1, PT, R2, RZ, PT ;  /* 0x000000ff0200720c */ /* 0x000fe20003f25070 */
[----:B------:R-:W-:-:S03]  /*1ff0*/  FFMA.FTZ R135, R3, R199, R198 ;  /* 0x000000c703877223 */ /* 0x000fc600000100c6 */
[----:B------:R-:W-:Y:S01]  /*2000*/  ISETP.NE.AND.EX P1, PT, R0, RZ, PT, P1 ;  /* 0x000000ff0000720c */ /* 0x000fe20003f25310 */
[----:B------:R-:W-:-:S04]  /*2010*/  FADD.FTZ R134, R156, -R135 ;  /* 0x800000879c867221 */ /* 0x000fc80000010000 */
[----:B------:R-:W-:-:S08]  /*2020*/  FMUL.FTZ R173, R5, R134 ;  /* 0x0000008605ad7220 */ /* 0x000fd00000410000 */
[----:B------:R-:W-:-:S07]  /*2030*/  @P1 FADD.FTZ R173, R60, R173 ;  /* 0x000000ad3cad1221 */ /* 0x000fce0000010000 */
.L_x_4232:
[----:B------:R-:W-:Y:S05]  /*2040*/  BSYNC B0 ;  /* 0x0000000000007941 */ /* 0x000fea0003800000 */
.L_x_4231:
[----:B------:R-:W-:Y:S01]  /*2050*/  BSSY B0, `(.L_x_4233) ;  /* 0x0000009000007945 */ /* 0x000fe20003800000 */
[----:B--2---:R-:W-:-:S03]  /*2060*/  @P4 FMUL.FTZ R125, R173, R125 ;  /* 0x0000007dad7d4220 */ /* 0x004fc60000410000 */
[----:B------:R-:W-:Y:S05]  /*2070*/  @!P2 BRA `(.L_x_4234) ;  /* 0x000000000018a947 */ /* 0x000fea0003800000 */
[----:B------:R-:W-:Y:S01]  /*2080*/  ISETP.NE.U32.AND P1, PT, R2, RZ, PT ;  /* 0x000000ff0200720c */ /* 0x000fe20003f25070 */
[----:B------:R-:W-:-:S03]  /*2090*/  FFMA.FTZ R134, R34, R199, R198 ;  /* 0x000000c722867223 */ /* 0x000fc600000100c6 */
[----:B------:R-:W-:Y:S01]  /*20a0*/  ISETP.NE.AND.EX P1, PT, R0, RZ, PT, P1 ;  /* 0x000000ff0000720c */ /* 0x000fe20003f25310 */
[----:B------:R-:W-:-:S04]  /*20b0*/  FADD.FTZ R134, R157, -R134 ;  /* 0x800000869d867221 */ /* 0x000fc80000010000 */
[----:B------:R-:W-:-:S08]  /*20c0*/  FMUL.FTZ R172, R5, R134 ;  /* 0x0000008605ac7220 */ /* 0x000fd00000410000 */
[----:B------:R-:W-:-:S07]  /*20d0*/  @P1 FADD.FTZ R172, R61, R172 ;  /* 0x000000ac3dac1221 */ /* 0x000fce0000010000 */
.L_x_4234:
[----:B------:R-:W-:Y:S05]  /*20e0*/  BSYNC B0 ;  /* 0x0000000000007941 */ /* 0x000fea0003800000 */
.L_x_4233:
        /* <DEDUP_REMOVED lines=8> */
.L_x_4236:
[----:B------:R-:W-:Y:S05]  /*2170*/  BSYNC B0 ;  /* 0x0000000000007941 */ /* 0x000fea0003800000 */
.L_x_4235:
        /* <DEDUP_REMOVED lines=8> */
.L_x_4238:
[----:B------:R-:W-:Y:S05]  /*2200*/  BSYNC B0 ;  /* 0x0000000000007941 */ /* 0x000fea0003800000 */
.L_x_4237:
[----:B0-----:R-:W-:Y:S01]  /*2210*/  @P4 FMUL.FTZ R127, R172, R127 ;  /* 0x0000007fac7f4220 */ /* 0x001fe20000410000 */
[----:B-1----:R-:W-:Y:S01]  /*2220*/  @P4 FMUL.FTZ R129, R197, R129 ;  /* 0x00000081c5814220 */ /* 0x002fe20000410000 */
[----:B------:R-:W-:Y:S01]  /*2230*/  @!P2 ISETP.NE.AND.EX P0, PT, R0, RZ, PT, P0 ;  /* 0x000000ff0000a20c */ /* 0x000fe20003f05300 */
[----:B------:R-:W-:Y:S01]  /*2240*/  BSSY B0, `(.L_x_4239) ;  /* 0x000000e000007945 */ /* 0x000fe20003800000 */
[----:B------:R-:W-:Y:S01]  /*2250*/  ISETP.NE.U32.AND P1, PT, RZ, UR12, PT ;  /* 0x0000000cff007c0c */ /* 0x000fe2000bf25070 */
[----:B------:R-:W-:Y:S01]  /*2260*/  @P4 FMUL.FTZ R124, R125, R124 ;  /* 0x0000007c7d7c4220 */ /* 0x000fe20000410000 */
[----:B------:R-:W-:Y:S01]  /*2270*/  @P4 FMUL.FTZ R126, R127, R126 ;  /* 0x0000007e7f7e4220 */ /* 0x000fe20000410000 */
[----:B------:R-:W-:Y:S01]  /*2280*/  @P4 FMUL.FTZ R201, R129, R128 ;  /* 0x0000008081c94220 */ /* 0x000fe20000410000 */
[----:B---3--:R-:W-:Y:S01]  /*2290*/  @P4 FMUL.FTZ R131, R196, R131 ;  /* 0x00000083c4834220 */ /* 0x008fe20000410000 */
[----:B------:R-:W-:Y:S01]  /*22a0*/  @!P2 FSEL R203, R56, RZ, P0 ;  /* 0x000000ff38cba208 */ /* 0x000fe20000000000 */
[----:B------:R-:W-:Y:S07]  /*22b0*/  @!P2 BRA `(.L_x_4240) ;  /* 0x000000000018a947 */ /* 0x000fee0003800000 */
[----:B------:R-:W-:Y:S01]  /*22c0*/  ISETP.NE.U32.AND P0, PT, R2, RZ, PT ;  /* 0x000000ff0200720c */ /* 0x000fe20003f05070 */
[----:B------:R-:W-:-:S03]  /*22d0*/  FFMA.FTZ R125, R35, R199, R198 ;  /* 0x000000c7237d7223 */ /* 0x000fc600000100c6 */
[----:B------:R-:W-:Y:S01]  /*22e0*/  ISETP.NE.AND.EX P0, PT, R0, RZ, PT, P0 ;  /* 0x000000ff0000720c */ /* 0x000fe20003f05300 */
[----:B------:R-:W-:-:S04]  /*22f0*/  FADD.FTZ R128, R166, -R125 ;  /* 0x8000007da6807221 */ /* 0x000fc80000010000 */
[----:B------:R-:W-:-:S08]  /*2300*/  FMUL.FTZ R203, R5, R128 ;  /* 0x0000008005cb7220 */ /* 0x000fd00000410000 */
[----:B------:R-:W-:-:S07]  /*2310*/  @P0 FADD.FTZ R203, R56, R203 ;  /* 0x000000cb38cb0221 */ /* 0x000fce0000010000 */
.L_x_4240:
[----:B------:R-:W-:Y:S05]  /*2320*/  BSYNC B0 ;  /* 0x0000000000007941 */ /* 0x000fea0003800000 */
.L_x_4239:
[----:B------:R-:W-:Y:S01]  /*2330*/  ISETP.NE.AND.EX P1, PT, RZ, UR13, PT, P1 ;  /* 0x0000000dff007c0c */ /* 0x000fe2000bf25310 */
[----:B----4-:R-:W-:Y:S01]  /*2340*/  @P4 FMUL.FTZ R133, R203, R133 ;  /* 0x00000085cb854220 */ /* 0x010fe20000410000 */
[----:B------:R-:W-:Y:S01]  /*2350*/  @P4 LOP3.LUT P0, RZ, R164, 0xff00, RZ, 0xc0, !PT ;  /* 0x0000ff00a4ff4812 */ /* 0x000fe2000780c0ff */
[----:B------:R-:W-:Y:S01]  /*2360*/  @P4 FMUL.FTZ R202, R131, R130 ;  /* 0x0000008283ca4220 */ /* 0x000fe20000410000 */
[----:B------:R-:W-:Y:S01]  /*2370*/  @P4 FSEL R195, R124, RZ, P6 ;  /* 0x000000ff7cc34208 */ /* 0x000fe20003000000 */
[----:B------:R-:W-:Y:S01]  /*2380*/  @P4 FMUL.FTZ R206, R133, R132 ;  /* 0x0000008485ce4220 */ /* 0x000fe20000410000 */
[----:B------:R-:W-:Y:S01]  /*2390*/  @P4 FSEL R200, R126, RZ, P0 ;  /* 0x000000ff7ec84208 */ /* 0x000fe20000000000 */
[----:B------:R-:W0:Y:S01]  /*23a0*/  @P4 LDC.64 R136, c[0x0][0x2f8] ;  /* 0x0000be00ff884b82 */ /* 0x000e220000000a00 */
[C---:B------:R-:W-:Y:S01]  /*23b0*/  @P4 LOP3.LUT P0, RZ, R164.reuse, 0xff000000, RZ, 0xc0, !PT ;  /* 0xff000000a4ff4812 */ /* 0x040fe2000780c0ff */
[----:B------:R-:W-:Y:S01]  /*23c0*/  BSSY B0, `(.L_x_4241) ;  /* 0x000001c000007945 */ /* 0x000fe20003800000 */
[----:B------:R-:W-:-:S02]  /*23d0*/  @P4 LOP3.LUT P6, RZ, R164, 0xff0000, RZ, 0xc0, !PT ;  /* 0x00ff0000a4ff4812 */ /* 0x000fc400078cc0ff */
[----:B------:R-:W-:Y:S02]  /*23e0*/  @P4 FSEL R209, R202, RZ, P0 ;  /* 0x000000ffcad14208 */ /* 0x000fe40000000000 */
[----:B------:R-:W-:Y:S01]  /*23f0*/  @P4 LOP3.LUT P0, RZ, R165, 0xff, RZ, 0xc0, !PT ;  /* 0x000000ffa5ff4812 */ /* 0x000fe2000780c0ff */
[----:B------:R-:W1:Y:S01]  /*2400*/  @P4 LDC.64 R124, c[0x0][0x298] ;  /* 0x0000a600ff7c4b82 */ /* 0x000e620000000a00 */
[----:B------:R-:W-:Y:S01]  /*2410*/  @P4 FSEL R207, R201, RZ, P6 ;  /* 0x000000ffc9cf4208 */ /* 0x000fe20003000000 */
[----:B------:R-:W-:Y:S01]  /*2420*/  @P4 VIADD R201, R187, 0xffffffff ;  /* 0xffffffffbbc94836 */ /* 0x000fe20000000000 */
[----:B------:R-:W-:Y:S02]  /*2430*/  @!P2 ISETP.NE.U32.AND P6, PT, R2, RZ, PT ;  /* 0x000000ff0200a20c */ /* 0x000fe40003fc5070 */
[----:B------:R-:W-:Y:S02]  /*2440*/  @P4 FSEL R206, R206, RZ, P0 ;  /* 0x000000ffcece4208 */ /* 0x000fe40000000000 */
[----:B------:R-:W-:Y:S01]  /*2450*/  @!P2 ISETP.NE.U32.AND P0, PT, R2, RZ, PT ;  /* 0x000000ff0200a20c */ /* 0x000fe20003f05070 */
[----:B------:R-:W2:Y:S01]  /*2460*/  @P4 LDC.64 R126, c[0x0][0x298] ;  /* 0x0000a600ff7e4b82 */ /* 0x000ea20000000a00 */
[----:B------:R-:W-:-:S02]  /*2470*/  @!P2 ISETP.NE.AND.EX P6, PT, R0, RZ, PT, P6 ;  /* 0x000000ff0000a20c */ /* 0x000fc40003fc5360 */
[----:B------:R-:W-:Y:S02]  /*2480*/  @!P2 ISETP.NE.AND.EX P0, PT, R0, RZ, PT, P0 ;  /* 0x000000ff0000a20c */ /* 0x000fe40003f05300 */
[----:B------:R-:W-:Y:S02]  /*2490*/  @!P2 FSEL R202, R57, RZ, P6 ;  /* 0x000000ff39caa208 */ /* 0x000fe40003000000 */
[----:B------:R-:W-:Y:S01]  /*24a0*/  @!P2 ISETP.NE.U32.AND P6, PT, R2, RZ, PT ;  /* 0x000000ff0200a20c */ /* 0x000fe20003fc5070 */
[----:B------:R-:W3:Y:S01]  /*24b0*/  @P4 LDC.64 R130, c[0x0][0x298] ;  /* 0x0000a600ff824b82 */ /* 0x000ee20000000a00 */
[----:B------:R-:W-:-:S07]  /*24c0*/  @!P2 FSEL R205, R58, RZ, P0 ;  /* 0x000000ff3acda208 */ /* 0x000fce0000000000 */
[----:B------:R-:W4:Y:S08]  /*24d0*/  @P4 LDC.64 R132, c[0x0][0x298] ;  /* 0x0000a600ff844b82 */ /* 0x000f300000000a00 */
[----:B------:R-:W0:Y:S08]  /*24e0*/  @P4 LDC.64 R134, c[0x0][0x298] ;  /* 0x0000a600ff864b82 */ /* 0x000e300000000a00 */
[----:B------:R-:W0:Y:S08]  /*24f0*/  @P4 LDC.64 R128, c[0x0][0x298] ;  /* 0x0000a600ff804b82 */ /* 0x000e300000000a00 */
[----:B------:R-:W0:Y:S01]  /*2500*/  @P1 LDC.64 R138, c[0x0][0x308] ;  /* 0x0000c200ff8a1b82 */ /* 0x000e220000000a00 */
[----:B-1----:R-:W-:Y:S05]  /*2510*/  @!P2 BRA `(.L_x_4242) ;  /* 0x000000000018a947 */ /* 0x002fea0003800000 */
[----:B------:R-:W-:Y:S01]  /*2520*/  ISETP.NE.U32.AND P0, PT, R2, RZ, PT ;  /* 0x000000ff0200720c */ /* 0x000fe20003f05070 */
[----:B------:R-:W-:-:S03]  /*2530*/  FFMA.FTZ R202, R38, R199, R198 ;  /* 0x000000c726ca7223 */ /* 0x000fc600000100c6 */
[----:B------:R-:W-:Y:S01]  /*2540*/  ISETP.NE.AND.EX P0, PT, R0, RZ, PT, P0 ;  /* 0x000000ff0000720c */ /* 0x000fe20003f05300 */
[----:B------:R-:W-:-:S04]  /*2550*/  FADD.FTZ R202, R167, -R202 ;  /* 0x800000caa7ca7221 */ /* 0x000fc80000010000 */
[----:B------:R-:W-:-:S08]  /*2560*/  FMUL.FTZ R202, R5, R202 ;  /* 0x000000ca05ca7220 */ /* 0x000fd00000410000 */
[----:B------:R-:W-:-:S07]  /*2570*/  @P0 FADD.FTZ R202, R57, R202 ;  /* 0x000000ca39ca0221 */ /* 0x000fce0000010000 */
.L_x_4242:
[----:B------:R-:W-:Y:S05]  /*2580*/  BSYNC B0 ;  /* 0x0000000000007941 */ /* 0x000fea0003800000 */
.L_x_4241:
        /* <DEDUP_REMOVED lines=8> */
.L_x_4244:
[----:B------:R-:W-:Y:S05]  /*2610*/  BSYNC B0 ;  /* 0x0000000000007941 */ /* 0x000fea0003800000 */
.L_x_4243:
[----:B------:R-:W-:Y:S01]  /*2620*/  @P4 FMUL.FTZ R125, R202, R125 ;  /* 0x0000007dca7d4220 */ /* 0x000fe20000410000 */
[----:B--2---:R-:W-:Y:S01]  /*2630*/  @P4 FMUL.FTZ R127, R205, R127 ;  /* 0x0000007fcd7f4220 */ /* 0x004fe20000410000 */
[----:B------:R-:W-:Y:S01]  /*2640*/  @!P2 ISETP.NE.AND.EX P6, PT, R0, RZ, PT, P6 ;  /* 0x000000ff0000a20c */ /* 0x000fe20003fc5360 */
[----:B------:R-:W-:Y:S01]  /*2650*/  BSSY B0, `(.L_x_4245) ;  /* 0x000000d000007945 */ /* 0x000fe20003800000 */
[----:B------:R-:W-:Y:S01]  /*2660*/  @P4 LOP3.LUT P0, RZ, R165, 0xff00, RZ, 0xc0, !PT ;  /* 0x0000ff00a5ff4812 */ /* 0x000fe2000780c0ff */
[----:B------:R-:W-:Y:S02]  /*2670*/  @P4 IMAD R201, R201, R186, RZ ;  /* 0x000000bac9c94224 */ /* 0x000fe400078e02ff */
[----:B------:R-:W-:Y:S01]  /*2680*/  @P4 FMUL.FTZ R124, R125, R124 ;  /* 0x0000007c7d7c4220 */ /* 0x000fe20000410000 */
[----:B------:R-:W-:Y:S01]  /*2690*/  @P4 FMUL.FTZ R126, R127, R126 ;  /* 0x0000007e7f7e4220 */ /* 0x000fe20000410000 */
        /* <DEDUP_REMOVED lines=8> */
.L_x_4246:
[----:B------:R-:W-:Y:S05]  /*2720*/  BSYNC B0 ;  /* 0x0000000000007941 */ /* 0x000fea0003800000 */
.L_x_4245:
[----:B---3--:R-:W-:Y:S01]  /*2730*/  @P4 FMUL.FTZ R125, R208, R131 ;  /* 0x00000083d07d4220 */ /* 0x008fe20000410000 */
[----:B------:R-:W-:Y:S01]  /*2740*/  @P4 LOP3.LUT P6, RZ, R165, 0xff0000, RZ, 0xc0, !PT ;  /* 0x00ff0000a5ff4812 */ /* 0x000fe200078cc0ff */
[----:B------:R-:W-:Y:S01]  /*2750*/  BSSY B0, `(.L_x_4247) ;  /* 0x0000011000007945 */ /* 0x000fe20003800000 */
[----:B------:R-:W-:Y:S01]  /*2760*/  @P4 FSEL R131, R124, RZ, P0 ;  /* 0x000000ff7c834208 */ /* 0x000fe20000000000 */
[----:B------:R-:W-:Y:S01]  /*2770*/  @P4 FMUL.FTZ R125, R125, R130 ;  /* 0x000000827d7d4220 */ /* 0x000fe20000410000 */
[----:B------:R-:W-:Y:S02]  /*2780*/  @!P2 ISETP.NE.U32.AND P0, PT, R2, RZ, PT ;  /* 0x000000ff0200a20c */ /* 0x000fe40003f05070 */
[----:B------:R-:W-:Y:S02]  /*2790*/  @P4 FSEL R130, R126, RZ, P6 ;  /* 0x000000ff7e824208 */ /* 0x000fe40003000000 */
[----:B------:R-:W-:Y:S02]  /*27a0*/  @P4 LOP3.LUT P6, RZ, R165, 0xff000000, RZ, 0xc0, !PT ;  /* 0xff000000a5ff4812 */ /* 0x000fe400078cc0ff */
[----:B------:R-:W-:-:S02]  /*27b0*/  @!P2 ISETP.NE.AND.EX P0, PT, R0, RZ, PT, P0 ;  /* 0x000000ff0000a20c */ /* 0x000fc40003f05300 */
[----:B------:R-:W-:Y:S02]  /*27c0*/  @P4 SHF.R.S32.HI R126, RZ, 0x1f, R201 ;  /* 0x0000001fff7e4819 */ /* 0x000fe400000114c9 */
[----:B------:R-:W-:Y:S02]  /*27d0*/  @P4 FSEL R164, R125, RZ, P6 ;  /* 0x000000ff7da44208 */ /* 0x000fe40003000000 */
        /* <DEDUP_REMOVED lines=8> */
.L_x_4248:
[----:B------:R-:W-:Y:S05]  /*2860*/  BSYNC B0 ;  /* 0x0000000000007941 */ /* 0x000fea0003800000 */
.L_x_4247:
[----:B----4-:R-:W-:Y:S01]  /*2870*/  @P4 FMUL.FTZ R133, R165, R133 ;  /* 0x00000085a5854220 */ /* 0x010fe20000410000 */
[----:B------:R-:W-:Y:S01]  /*2880*/  @!P2 ISETP.NE.U32.AND P0, PT, R2, RZ, PT ;  /* 0x000000ff0200a20c */ /* 0x000fe20003f05070 */
[----:B------:R-:W-:Y:S01]  /*2890*/  BSSY B0, `(.L_x_4249) ;  /* 0x0000011000007945 */ /* 0x000fe20003800000 */
[----:B------:R-:W-:Y:S01]  /*28a0*/  @P4 LOP3.LUT P6, RZ, R194, 0xff, RZ, 0xc0, !PT ;  /* 0x000000ffc2ff4812 */ /* 0x000fe200078cc0ff */
[----:B------:R-:W-:Y:S01]  /*28b0*/  @P4 FMUL.FTZ R132, R133, R132 ;  /* 0x0000008485844220 */ /* 0x000fe20000410000 */
[----:B------:R-:W-:Y:S02]  /*28c0*/  @!P2 ISETP.NE.AND.EX P0, PT, R0, RZ, PT, P0 ;  /* 0x000000ff0000a20c */ /* 0x000fe40003f05300 */
[----:B------:R-:W-:Y:S01]  /*28d0*/  @P4 LEA.HI R186, R126, R201, RZ, 0x3 ;  /* 0x000000c97eba4211 */ /* 0x000fe200078f18ff */
[----:B------:R-:W-:Y:S01]  /*28e0*/  HFMA2.MMA R201, -RZ, RZ, 0, 0 ;  /* 0x00000000ffc97435 */ /* 0x000fe200000001ff */
[----:B------:R-:W-:Y:S02]  /*28f0*/  @P4 F2FP.BF16.F32.PACK_AB R125, RZ, R200 ;  /* 0x000000c8ff7d423e */ /* 0x000fe400000010ff */
[----:B------:R-:W-:-:S02]  /*2900*/  @P4 F2FP.BF16.F32.PACK_AB R124, RZ, R195 ;  /* 0x000000c3ff7c423e */ /* 0x000fc400000010ff */
        /* <DEDUP_REMOVED lines=9> */
.L_x_4250:
[----:B------:R-:W-:Y:S05]  /*29a0*/  BSYNC B0 ;  /* 0x0000000000007941 */ /* 0x000fea0003800000 */
.L_x_4249:
[----:B------:R-:W1:Y:S01]  /*29b0*/  @P1 LDC.64 R194, c[0x0][0x308] ;  /* 0x0000c200ffc21b82 */ /* 0x000e620000000a00 */
[----:B0-----:R-:W-:Y:S01]  /*29c0*/  @P4 FMUL.FTZ R135, R210, R135 ;  /* 0x00000087d2874220 */ /* 0x001fe20000410000 */
[----:B------:R-:W-:Y:S01]  /*29d0*/  @P4 LOP3.LUT P0, RZ, R162, 0xff00, RZ, 0xc0, !PT ;  /* 0x0000ff00a2ff4812 */ /* 0x000fe2000780c0ff */
[----:B------:R-:W-:Y:S01]  /*29e0*/  BSSY B0, `(.L_x_4251) ;  /* 0x0000019000007945 */ /* 0x000fe20003800000 */
[----:B------:R-:W-:Y:S01]  /*29f0*/  ISETP.NE.U32.AND P6, PT, RZ, UR12, PT ;  /* 0x0000000cff007c0c */ /* 0x000fe2000bfc5070 */
[----:B------:R-:W-:Y:S01]  /*2a00*/  @P4 FMUL.FTZ R134, R135, R134 ;  /* 0x0000008687864220 */ /* 0x000fe20000410000 */
[----:B------:R-:W-:Y:S02]  /*2a10*/  @P4 PRMT R116, R124, 0x7610, R116 ;  /* 0x000076107c744816 */ /* 0x000fe40000000074 */
[----:B------:R-:W-:Y:S02]  /*2a20*/  ISETP.NE.AND.EX P6, PT, RZ, UR13, PT, P6 ;  /* 0x0000000dff007c0c */ /* 0x000fe4000bfc5360 */
[----:B------:R-:W-:-:S02]  /*2a30*/  @P4 FSEL R204, R134, RZ, P0 ;  /* 0x000000ff86cc4208 */ /* 0x000fc40000000000 */
[----:B------:R-:W-:Y:S02]  /*2a40*/  @!P2 ISETP.NE.U32.AND P0, PT, R2, RZ, PT ;  /* 0x000000ff0200a20c */ /* 0x000fe40003f05070 */
[----:B------:R-:W-:Y:S01]  /*2a50*/  @P4 LEA.HI.SX32 R201, R186, R185, 0x1d ;  /* 0x000000b9bac94211 */ /* 0x000fe200078feaff */
[----:B------:R-:W-:Y:S01]  /*2a60*/  @P1 IMAD.WIDE.U32 R184, R184, 0x20, R138 ;  /* 0x00000020b8b81825 */ /* 0x000fe200078e008a */
[----:B------:R-:W-:Y:S02]  /*2a70*/  @!P2 ISETP.NE.AND.EX P0, PT, R0, RZ, PT, P0 ;  /* 0x000000ff0000a20c */ /* 0x000fe40003f05300 */
[----:B------:R-:W-:Y:S02]  /*2a80*/  @P4 PRMT R116, R116, 0x5410, R125 ;  /* 0x0000541074744816 */ /* 0x000fe4000000007d */
[----:B------:R-:W-:Y:S02]  /*2a90*/  @P4 F2FP.BF16.F32.PACK_AB R207, RZ, R207 ;  /* 0x000000cfffcf423e */ /* 0x000fe400000010ff */
[----:B------:R-:W-:-:S02]  /*2aa0*/  @P4 F2FP.BF16.F32.PACK_AB R209, RZ, R209 ;  /* 0x000000d1ffd1423e */ /* 0x000fc400000010ff */
[----:B------:R-:W-:Y:S02]  /*2ab0*/  SEL R124, R173, R112, P6 ;  /* 0x00000070ad7c7207 */ /* 0x000fe40003000000 */
[----:B------:R-:W-:Y:S02]  /*2ac0*/  SEL R125, R172, R113, P6 ;  /* 0x00000071ac7d7207 */ /* 0x000fe40003000000 */
        /* <DEDUP_REMOVED lines=10> */
.L_x_4252:
[----:B------:R-:W-:Y:S05]  /*2b70*/  BSYNC B0 ;  /* 0x0000000000007941 */ /* 0x000fea0003800000 */
.L_x_4251:
[----:B------:R-:W0:Y:S01]  /*2b80*/  @P4 LDC.64 R132, c[0x0][0x298] ;  /* 0x0000a600ff844b82 */ /* 0x000e220000000a00 */
[----:B------:R-:W-:Y:S01]  /*2b90*/  @P4 FMUL.FTZ R129, R135, R129 ;  /* 0x0000008187814220 */ /* 0x000fe20000410000 */
[----:B------:R-:W-:Y:S01]  /*2ba0*/  @P4 F2FP.BF16.F32.PACK_AB R206, RZ, R206 ;  /* 0x000000ceffce423e */ /* 0x000fe200000010ff */
[----:B------:R-:W-:Y:S01]  /*2bb0*/  BSSY B0, `(.L_x_4253) ;  /* 0x0000020000007945 */ /* 0x000fe20003800000 */
[----:B------:R-:W-:Y:S01]  /*2bc0*/  @P4 LOP3.LUT P0, RZ, R162, 0xff0000, RZ, 0xc0, !PT ;  /* 0x00ff0000a2ff4812 */ /* 0x000fe2000780c0ff */
[----:B------:R-:W-:Y:S01]  /*2bd0*/  @P4 FMUL.FTZ R128, R129, R128 ;  /* 0x0000008081804220 */ /* 0x000fe20000410000 */
[----:B------:R-:W-:Y:S01]  /*2be0*/  @P4 PRMT R118, R206, 0x7610, R118 ;  /* 0x00007610ce764816 */ /* 0x000fe20000000076 */
[----:B------:R2:W-:Y:S01]  /*2bf0*/  @P1 STG.E.128 desc[UR4][R184.64], R124 ;  /* 0x0000007cb8001986 */ /* 0x0005e2000c101d04 */
[----:B------:R-:W-:Y:S01]  /*2c00*/  @P4 F2FP.BF16.F32.PACK_AB R130, RZ, R130 ;  /* 0x00000082ff82423e */ /* 0x000fe200000010ff */
[----:B-1----:R-:W-:Y:S01]  /*2c10*/  @P1 IMAD.WIDE.U32 R194, R147, 0x20, R194 ;  /* 0x0000002093c21825 */ /* 0x002fe200078e00c2 */
[----:B------:R-:W-:-:S02]  /*2c20*/  @P4 FSEL R206, R128, RZ, P0 ;  /* 0x000000ff80ce4208 */ /* 0x000fc40000000000 */
[----:B------:R-:W-:Y:S01]  /*2c30*/  @!P2 ISETP.NE.U32.AND P0, PT, R2, RZ, PT ;  /* 0x000000ff0200a20c */ /* 0x000fe20003f05070 */
[----:B------:R-:W-:Y:S01]  /*2c40*/  @P4 IMAD.WIDE.U32 R186, R201, 0x10, R136 ;  /* 0x00000010c9ba4825 */ /* 0x000fe200078e0088 */
[----:B------:R-:W-:Y:S02]  /*2c50*/  @P4 PRMT R117, R207, 0x7610, R117 ;  /* 0x00007610cf754816 */ /* 0x000fe40000000075 */
[----:B------:R-:W-:Y:S02]  /*2c60*/  @P4 F2FP.BF16.F32.PACK_AB R131, RZ, R131 ;  /* 0x00000083ff83423e */ /* 0x000fe400000010ff */
[----:B------:R-:W-:Y:S02]  /*2c70*/  @!P2 ISETP.NE.AND.EX P0, PT, R0, RZ, PT, P0 ;  /* 0x000000ff0000a20c */ /* 0x000fe40003f05300 */
[----:B------:R-:W-:Y:S02]  /*2c80*/  @P4 PRMT R119, R130, 0x7610, R119 ;  /* 0x0000761082774816 */ /* 0x000fe40000000077 */
[----:B------:R-:W-:-:S02]  /*2c90*/  @P4 PRMT R117, R117, 0x5410, R209 ;  /* 0x0000541075754816 */ /* 0x000fc400000000d1 */
[----:B------:R-:W-:Y:S02]  /*2ca0*/  @P4 PRMT R118, R118, 0x5410, R131 ;  /* 0x0000541076764816 */ /* 0x000fe40000000083 */
[----:B------:R-:W-:Y:S02]  /*2cb0*/  @P4 F2FP.BF16.F32.PACK_AB R164, RZ, R164 ;  /* 0x000000a4ffa4423e */ /* 0x000fe400000010ff */
[----:B--2---:R-:W-:Y:S02]  /*2cc0*/  SEL R124, R203, R120, P6 ;  /* 0x00000078cb7c7207 */ /* 0x004fe40003000000 */
[----:B------:R-:W-:Y:S02]  /*2cd0*/  SEL R125, R202, R121, P6 ;  /* 0x00000079ca7d7207 */ /* 0x000fe40003000000 */
[----:B------:R-:W-:Y:S02]  /*2ce0*/  SEL R126, R205, R122, P6 ;  /* 0x0000007acd7e7207 */ /* 0x000fe40003000000 */
[----:B------:R-:W-:-:S02]  /*2cf0*/  SEL R127, R208, R123, P6 ;  /* 0x0000007bd07f7207 */ /* 0x000fc40003000000 */
        /* <DEDUP_REMOVED lines=11> */
.L_x_4254:
[----:B------:R-:W-:Y:S05]  /*2db0*/  BSYNC B0 ;  /* 0x0000000000007941 */ /* 0x000fea0003800000 */
.L_x_4253:
[----:B------:R-:W-:Y:S01]  /*2dc0*/  @P4 PRMT R119, R119, 0x5410, R164 ;  /* 0x0000541077774816 */ /* 0x000fe200000000a4 */
[----:B------:R-:W-:Y:S01]  /*2dd0*/  @P1 STG.E.128 desc[UR4][R184.64+0x10], R124 ;  /* 0x0000107cb8001986 */ /* 0x000fe2000c101d04 */
[C---:B------:R-:W-:Y:S01]  /*2de0*/  SEL R131, R134.reuse, R115, P6 ;  /* 0x0000007386837207 */ /* 0x040fe20003000000 */
[----:B0-----:R-:W-:Y:S01]  /*2df0*/  @P4 FMUL.FTZ R133, R134, R133 ;  /* 0x0000008586854220 */ /* 0x001fe20000410000 */
[----:B------:R-:W0:Y:S01]  /*2e00*/  @P4 LDC.64 R196, c[0x0][0x2f8] ;  /* 0x0000be00ffc44b82 */ /* 0x000e220000000a00 */
[----:B------:R-:W-:Y:S01]  /*2e10*/  @P4 STG.E.128 desc[UR4][R186.64], R116 ;  /* 0x00000074ba004986 */ /* 0x000fe2000c101d04 */
[----:B------:R-:W-:Y:S01]  /*2e20*/  @P4 LOP3.LUT P0, RZ, R162, 0xff000000, RZ, 0xc0, !PT ;  /* 0xff000000a2ff4812 */ /* 0x000fe2000780c0ff */
[----:B------:R-:W-:Y:S02]  /*2e30*/  BSSY B0, `(.L_x_4255) ;  /* 0x0000018000007945 */ /* 0x000fe40003800000 */
[----:B------:R1:W-:Y:S03]  /*2e40*/  @P1 STG.E.128 desc[UR4][R194.64], R128 ;  /* 0x00000080c2001986 */ /* 0x0003e6000c101d04 */
[----:B------:R-:W2:Y:S08]  /*2e50*/  @P4 LDC.64 R134, c[0x0][0x298] ;  /* 0x0000a600ff864b82 */ /* 0x000eb00000000a00 */
[----:B------:R-:W3:Y:S01]  /*2e60*/  @P4 LDC.64 R136, c[0x0][0x298] ;  /* 0x0000a600ff884b82 */ /* 0x000ee20000000a00 */
[----:B-1----:R-:W-:-:S07]  /*2e70*/  @P4 FMUL.FTZ R130, R133, R132 ;  /* 0x0000008485824220 */ /* 0x002fce0000410000 */
[----:B------:R-:W1:Y:S01]  /*2e80*/  @P4 LDC.64 R138, c[0x0][0x298] ;  /* 0x0000a600ff8a4b82 */ /* 0x000e620000000a00 */
[----:B------:R-:W-:Y:S02]  /*2e90*/  @P4 FSEL R130, R130, RZ, P0 ;  /* 0x000000ff82824208 */ /* 0x000fe40000000000 */
[----:B------:R-:W-:-:S05]  /*2ea0*/  @!P2 ISETP.NE.U32.AND P0, PT, R2, RZ, PT ;  /* 0x000000ff0200a20c */ /* 0x000fca0003f05070 */
[----:B------:R-:W4:Y:S01]  /*2eb0*/  @P4 LDC.64 R164, c[0x0][0x298] ;  /* 0x0000a600ffa44b82 */ /* 0x000f220000000a00 */
[----:B------:R-:W-:-:S04]  /*2ec0*/  @!P2 ISETP.NE.AND.EX P0, PT, R0, RZ, PT, P0 ;  /* 0x000000ff0000a20c */ /* 0x000fc80003f05300 */
[----:B------:R-:W-:-:S03]  /*2ed0*/  @!P2 FSEL R133, R48, RZ, P0 ;  /* 0x000000ff3085a208 */ /* 0x000fc60000000000 */
[----:B------:R-:W0:Y:S08]  /*2ee0*/  @P4 LDC.64 R172, c[0x0][0x298] ;  /* 0x0000a600ffac4b82 */ /* 0x000e300000000a00 */
[----:B------:R-:W0:Y:S08]  /*2ef0*/  @P4 LDC.64 R124, c[0x0][0x298] ;  /* 0x0000a600ff7c4b82 */ /* 0x000e300000000a00 */
[----:B------:R-:W0:Y:S08]  /*2f00*/  @P4 LDC.64 R126, c[0x0][0x298] ;  /* 0x0000a600ff7e4b82 */ /* 0x000e300000000a00 */
[----:B------:R-:W0:Y:S08]  /*2f10*/  @P4 LDC.64 R184, c[0x0][0x298] ;  /* 0x0000a600ffb84b82 */ /* 0x000e300000000a00 */
[----:B------:R-:W0:Y:S08]  /*2f20*/  @P4 LDC.64 R186, c[0x0][0x298] ;  /* 0x0000a600ffba4b82 */ /* 0x000e300000000a00 */
[----:B------:R-:W0:Y:S01]  /*2f30*/  @P4 LDC.64 R128, c[0x0][0x298] ;  /* 0x0000a600ff804b82 */ /* 0x000e220000000a00 */
[----:B-1234-:R-:W-:Y:S05]  /*2f40*/  @!P2 BRA `(.L_x_4256) ;  /* 0x000000000018a947 */ /* 0x01efea0003800000 */
[----:B------:R-:W-:Y:S01]  /*2f50*/  ISETP.NE.U32.AND P0, PT, R2, RZ, PT ;  /* 0x000000ff0200720c */ /* 0x000fe20003f05070 */
[----:B------:R-:W-:-:S03]  /*2f60*/  FFMA.FTZ R131, R143, R199, R198 ;  /* 0x000000c78f837223 */ /* 0x000fc600000100c6 */
[----:B------:R-:W-:Y:S01]  /*2f70*/  ISETP.NE.AND.EX P0, PT, R0, RZ, PT, P0 ;  /* 0x000000ff0000720c */ /* 0x000fe20003f05300 */
[----:B------:R-:W-:-:S04]  /*2f80*/  FADD.FTZ R132, R176, -R131 ;  /* 0x80000083b0847221 */ /* 0x000fc80000010000 */
[----:B------:R-:W-:-:S08]  /*2f90*/  FMUL.FTZ R133, R5, R132 ;  /* 0x0000008405857220 */ /* 0x000fd00000410000 */
[----:B------:R-:W-:-:S07]  /*2fa0*/  @P0 FADD.FTZ R133, R48, R133 ;  /* 0x0000008530850221 */ /* 0x000fce0000010000 */
.L_x_4256:
[----:B------:R-:W-:Y:S05]  /*2fb0*/  BSYNC B0 ;  /* 0x0000000000007941 */ /* 0x000fea0003800000 */
.L_x_4255:
        /* <DEDUP_REMOVED lines=15> */
.L_x_4258:
[----:B------:R-:W-:Y:S05]  /*30b0*/  BSYNC B0 ;  /* 0x0000000000007941 */ /* 0x000fea0003800000 */
.L_x_4257:
        /* <DEDUP_REMOVED lines=15> */
.L_x_4260:
[----:B------:R-:W-:Y:S05]  /*31b0*/  BSYNC B0 ;  /* 0x0000000000007941 */ /* 0x000fea0003800000 */
.L_x_4259:
        /* <DEDUP_REMOVED lines=15> */
.L_x_4262:
[----:B------:R-:W-:Y:S05]  /*32b0*/  BSYNC B0 ;  /* 0x0000000000007941 */ /* 0x000fea0003800000 */
.L_x_4261:
        /* <DEDUP_REMOVED lines=15> */
.L_x_4264:
[----:B------:R-:W-:Y:S05]  /*33b0*/  BSYNC B0 ;  /* 0x0000000000007941 */ /* 0x000fea0003800000 */
.L_x_4263:
        /* <DEDUP_REMOVED lines=15> */
.L_x_4266:
[----:B------:R-:W-:Y:S05]  /*34b0*/  BSYNC B0 ;  /* 0x0000000000007941 */ /* 0x000fea0003800000 */
.L_x_4265:
        /* <DEDUP_REMOVED lines=15> */
.L_x_4268:
[----:B------:R-:W-:Y:S05]  /*35b0*/  BSYNC B0 ;  /* 0x0000000000007941 */ /* 0x000fea0003800000 */
.L_x_4267:
        /* <DEDUP_REMOVED lines=15> */
.L_x_4270:
[----:B------:R-:W-:Y:S05]  /*36b0*/  BSYNC B0 ;  /* 0x0000000000007941 */ /* 0x000fea0003800000 */
.L_x_4269:
        /* <DEDUP_REMOVED lines=15> */
.L_x_4272:
[----:B------:R-:W-:Y:S05]  /*37b0*/  BSYNC B0 ;  /* 0x0000000000007941 */ /* 0x000fea0003800000 */
.L_x_4271:
[----:B------:R-:W-:Y:S01]  /*37c0*/  @P4 FMUL.FTZ R187, R165, R187 ;  /* 0x000000bba5bb4220 */ /* 0x000fe20000410000 */
[----:B------:R-:W-:Y:S01]  /*37d0*/  @P4 LOP3.LUT P0, RZ, R161, 0xff, RZ, 0xc0, !PT ;  /* 0x000000ffa1ff4812 */ /* 0x000fe2000780c0ff */
[----:B------:R-:W-:Y:S01]  /*37e0*/  BSSY B0, `(.L_x_4273) ;  /* 0x0000016000007945 */ /* 0x000fe20003800000 */
[----:B------:R-:W-:Y:S01]  /*37f0*/  @P4 F2FP.BF16.F32.PACK_AB R200, RZ, R200 ;  /* 0x000000c8ffc8423e */ /* 0x000fe200000010ff */
[----:B------:R-:W-:Y:S01]  /*3800*/  @P4 FMUL.FTZ R186, R187, R186 ;  /* 0x000000babbba4220 */ /* 0x000fe20000410000 */
[----:B------:R-:W-:Y:S02]  /*3810*/  @P4 F2FP.BF16.F32.PACK_AB R206, RZ, R206 ;  /* 0x000000ceffce423e */ /* 0x000fe400000010ff */
[----:B------:R-:W-:Y:S02]  /*3820*/  @P4 F2FP.BF16.F32.PACK_AB R204, RZ, R204 ;  /* 0x000000ccffcc423e */ /* 0x000fe400000010ff */
[----:B------:R-:W-:Y:S02]  /*3830*/  @P4 FSEL R186, R186, RZ, P0 ;  /* 0x000000ffbaba4208 */ /* 0x000fe40000000000 */
[----:B------:R-:W-:-:S02]  /*3840*/  @!P2 ISETP.NE.U32.AND P0, PT, R2, RZ, PT ;  /* 0x000000ff0200a20c */ /* 0x000fc40003f05070 */
[----:B------:R-:W-:Y:S02]  /*3850*/  @P4 F2FP.BF16.F32.PACK_AB R130, RZ, R130 ;  /* 0x00000082ff82423e */ /* 0x000fe400000010ff */
[----:B------:R-:W-:Y:S02]  /*3860*/  @P4 PRMT R116, R200, 0x7610, R116 ;  /* 0x00007610c8744816 */ /* 0x000fe40000000074 */
[----:B------:R-:W-:Y:S02]  /*3870*/  @!P2 ISETP.NE.AND.EX P0, PT, R0, RZ, PT, P0 ;  /* 0x000000ff0000a20c */ /* 0x000fe40003f05300 */
[----:B------:R-:W-:Y:S02]  /*3880*/  @P4 PRMT R117, R206, 0x7610, R117 ;  /* 0x00007610ce754816 */ /* 0x000fe40000000075 */
[----:B------:R-:W-:Y:S02]  /*3890*/  @P4 PRMT R116, R116, 0x5410, R204 ;  /* 0x0000541074744816 */ /* 0x000fe400000000cc */
[----:B------:R-:W-:-:S02]  /*38a0*/  @P4 PRMT R117, R117, 0x5410, R130 ;  /* 0x0000541075754816 */ /* 0x000fc40000000082 */
        /* <DEDUP_REMOVED lines=9> */
.L_x_4274:
[----:B------:R-:W-:Y:S05]  /*3940*/  BSYNC B0 ;  /* 0x0000000000007941 */ /* 0x000fea0003800000 */
.L_x_4273:
[----:B------:R-:W0:Y:S01]  /*3950*/  @P4 LDC.64 R130, c[0x0][0x298] ;  /* 0x0000a600ff824b82 */ /* 0x000e220000000a00 */
[----:B------:R-:W-:Y:S01]  /*3960*/  @P4 FMUL.FTZ R129, R200, R129 ;  /* 0x00000081c8814220 */ /* 0x000fe20000410000 */
[----:B------:R-:W-:Y:S01]  /*3970*/  @P4 LOP3.LUT P0, RZ, R161, 0xff00, RZ, 0xc0, !PT ;  /* 0x0000ff00a1ff4812 */ /* 0x000fe2000780c0ff */
[----:B------:R-:W-:Y:S01]  /*3980*/  BSSY B0, `(.L_x_4275) ;  /* 0x0000019000007945 */ /* 0x000fe20003800000 */
[----:B------:R-:W-:Y:S01]  /*3990*/  @P4 IADD3 R125, R201, 0x100, RZ ;  /* 0x00000100c97d4810 */ /* 0x000fe20007ffe0ff */
[----:B------:R-:W-:Y:S01]  /*39a0*/  @P4 FMUL.FTZ R128, R129, R128 ;  /* 0x0000008081804220 */ /* 0x000fe20000410000 */
[----:B------:R-:W-:Y:S02]  /*39b0*/  @P4 PRMT R118, R124, 0x7610, R118 ;  /* 0x000076107c764816 */ /* 0x000fe40000000076 */
[----:B------:R-:W-:Y:S01]  /*39c0*/  @P4 F2FP.BF16.F32.PACK_AB R147, RZ, R147 ;  /* 0x00000093ff93423e */ /* 0x000fe200000010ff */
[----:B------:R-:W-:Y:S01]  /*39d0*/  @P4 IMAD.WIDE.U32 R196, R125, 0x10, R196 ;  /* 0x000000107dc44825 */ /* 0x000fe200078e00c4 */
[----:B------:R-:W-:-:S02]  /*39e0*/  @P4 FSEL R128, R128, RZ, P0 ;  /* 0x000000ff80804208 */ /* 0x000fc40000000000 */
[----:B------:R-:W-:Y:S02]  /*39f0*/  @!P2 ISETP.NE.U32.AND P0, PT, R2, RZ, PT ;  /* 0x000000ff0200a20c */ /* 0x000fe40003f05070 */
[----:B------:R-:W-:Y:S02]  /*3a00*/  @P4 F2FP.BF16.F32.PACK_AB R138, RZ, R138 ;  /* 0x0000008aff8a423e */ /* 0x000fe400000010ff */
[----:B------:R-:W-:Y:S02]  /*3a10*/  @!P2 ISETP.NE.AND.EX P0, PT, R0, RZ, PT, P0 ;  /* 0x000000ff0000a20c */ /* 0x000fe40003f05300 */
[----:B------:R-:W-:Y:S02]  /*3a20*/  @P4 PRMT R118, R118, 0x5410, R147 ;  /* 0x0000541076764816 */ /* 0x000fe40000000093 */
[----:B------:R-:W-:Y:S02]  /*3a30*/  @P4 PRMT R119, R138, 0x7610, R119 ;  /* 0x000076108a774816 */ /* 0x000fe40000000077 */
        /* <DEDUP_REMOVED lines=13> */
.L_x_4276:
[----:B------:R-:W-:Y:S05]  /*3b10*/  BSYNC B0 ;  /* 0x0000000000007941 */ /* 0x000fea0003800000 */
.L_x_4275:
[----:B0-----:R-:W-:Y:S01]  /*3b20*/  @P4 FMUL.FTZ R131, R129, R131 ;  /* 0x0000008381834220 */ /* 0x001fe20000410000 */
[----:B------:R-:W-:Y:S01]  /*3b30*/  @P4 LOP3.LUT P0, RZ, R161, 0xff0000, RZ, 0xc0, !PT ;  /* 0x00ff0000a1ff4812 */ /* 0x000fe2000780c0ff */
[----:B------:R-:W-:Y:S01]  /*3b40*/  @P1 STG.E.128 desc[UR4][R194.64+0x10], R124 ;  /* 0x0000107cc2001986 */ /* 0x000fe2000c101d04 */
[----:B------:R-:W-:Y:S01]  /*3b50*/  @P4 PRMT R119, R119, 0x5410, R164 ;  /* 0x0000541077774816 */ /* 0x000fe200000000a4 */
[----:B------:R-:W-:Y:S01]  /*3b60*/  @P4 FMUL.FTZ R130, R131, R130 ;  /* 0x0000008283824220 */ /* 0x000fe20000410000 */
[----:B------:R-:W-:Y:S01]  /*3b70*/  @P4 F2FP.BF16.F32.PACK_AB R172, RZ, R172 ;  /* 0x000000acffac423e */ /* 0x000fe200000010ff */
[----:B------:R-:W-:Y:S01]  /*3b80*/  BSSY B0, `(.L_x_4277) ;  /* 0x0000021000007945 */ /* 0x000fe20003800000 */
[----:B------:R-:W-:Y:S01]  /*3b90*/  @P4 F2FP.BF16.F32.PACK_AB R162, RZ, R162 ;  /* 0x000000a2ffa2423e */ /* 0x000fe200000010ff */
[----:B------:R0:W-:Y:S01]  /*3ba0*/  @P4 STG.E.128 desc[UR4][R196.64], R116 ;  /* 0x00000074c4004986 */ /* 0x0001e2000c101d04 */
[----:B------:R-:W-:Y:S02]  /*3bb0*/  @P4 FSEL R130, R130, RZ, P0 ;  /* 0x000000ff82824208 */ /* 0x000fe40000000000 */
[----:B------:R-:W-:-:S02]  /*3bc0*/  @P4 F2FP.BF16.F32.PACK_AB R186, RZ, R186 ;  /* 0x000000baffba423e */ /* 0x000fc400000010ff */
[----:B------:R-:W-:Y:S02]  /*3bd0*/  @!P2 ISETP.NE.U32.AND P0, PT, R2, RZ, PT ;  /* 0x000000ff0200a20c */ /* 0x000fe40003f05070 */
[----:B------:R-:W-:Y:S02]  /*3be0*/  @P4 F2FP.BF16.F32.PACK_AB R139, RZ, R139 ;  /* 0x0000008bff8b423e */ /* 0x000fe400000010ff */
[----:B------:R-:W-:Y:S02]  /*3bf0*/  @P4 F2FP.BF16.F32.PACK_AB R184, RZ, R184 ;  /* 0x000000b8ffb8423e */ /* 0x000fe400000010ff */
[----:B------:R-:W-:Y:S02]  /*3c00*/  @P4 F2FP.BF16.F32.PACK_AB R128, RZ, R128 ;  /* 0x00000080ff80423e */ /* 0x000fe400000010ff */
[----:B------:R-:W-:Y:S02]  /*3c10*/  @P4 F2FP.BF16.F32.PACK_AB R130, RZ, R130 ;  /* 0x00000082ff82423e */ /* 0x000fe400000010ff */
[----:B------:R-:W-:-:S02]  /*3c20*/  @!P2 ISETP.NE.AND.EX P0, PT, R0, RZ, PT, P0 ;  /* 0x000000ff0000a20c */ /* 0x000fc40003f05300 */
[----:B------:R-:W-:Y:S02]  /*3c30*/  SEL R112, R137, R112, P6 ;  /* 0x0000007089707207 */ /* 0x000fe40003000000 */
[----:B0-----:R-:W-:Y:S02]  /*3c40*/  @P4 PRMT R116, R172, 0x7610, R116 ;  /* 0x00007610ac744816 */ /* 0x001fe40000000074 */
        /* <DEDUP_REMOVED lines=8> */
[----:B------:R-:W-:Y:S02]  /*3cd0*/  @P4 PRMT R116, R116, 0x5410, R139 ;  /* 0x0000541074744816 */ /* 0x000fe4000000008b */
[----:B------:R-:W-:-:S02]  /*3ce0*/  @P4 PRMT R117, R117, 0x5410, R184 ;  /* 0x0000541075754816 */ /* 0x000fc400000000b8 */
        /* <DEDUP_REMOVED lines=10> */
.L_x_4278:
[----:B------:R-:W-:Y:S05]  /*3d90*/  BSYNC B0 ;  /* 0x0000000000007941 */ /* 0x000fea0003800000 */
.L_x_4277:
[----:B------:R-:W0:Y:S01]  /*3da0*/  @P4 LDC.64 R128, c[0x0][0x298] ;  /* 0x0000a600ff804b82 */ /* 0x000e220000000a00 */
[----:B------:R-:W-:Y:S01]  /*3db0*/  @P4 LOP3.LUT P0, RZ, R161, 0xff000000, RZ, 0xc0, !PT ;  /* 0xff000000a1ff4812 */ /* 0x000fe2000780c0ff */
[----:B------:R-:W-:Y:S01]  /*3dc0*/  @P4 VIADD R201, R201, 0x200 ;  /* 0x00000200c9c94836 */ /* 0x000fe20000000000 */
[----:B------:R-:W-:Y:S02]  /*3dd0*/  SEL R123, R132, R123, P6 ;  /* 0x0000007b847b7207 */ /* 0x000fe40003000000 */
[----:B------:R-:W-:-:S03]  /*3de0*/  SEL R193, RZ, 0x1, P5 ;  /* 0x00000001ffc17807 */ /* 0x000fc60002800000 */
[----:B------:R-:W1:Y:S08]  /*3df0*/  @P1 LDC.64 R126, c[0x0][0x308] ;  /* 0x0000c200ff7e1b82 */ /* 0x000e700000000a00 */
[----:B------:R-:W2:Y:S01]  /*3e00*/  @P4 LDC.64 R124, c[0x0][0x2f8] ;  /* 0x0000be00ff7c4b82 */ /* 0x000ea20000000a00 */
[----:B0-----:R-:W-:-:S04]  /*3e10*/  @P4 FMUL.FTZ R5, R132, R129 ;  /* 0x0000008184054220 */ /* 0x001fc80000410000 */
[----:B------:R-:W-:Y:S01]  /*3e20*/  @P4 FMUL.FTZ R5, R5, R128 ;  /* 0x0000008005054220 */ /* 0x000fe20000410000 */
[----:B-1----:R-:W-:-:S04]  /*3e30*/  @P1 IMAD.WIDE.U32 R126, R4, 0x20, R126 ;  /* 0x00000020047e1825 */ /* 0x002fc800078e007e */
[----:B------:R-:W-:-:S04]  /*3e40*/  @P4 FSEL R5, R5, RZ, P0 ;  /* 0x000000ff05054208 */ /* 0x000fc80000000000 */
[----:B------:R-:W-:Y:S01]  /*3e50*/  @P4 F2FP.BF16.F32.PACK_AB R5, RZ, R5 ;  /* 0x00000005ff05423e */ /* 0x000fe200000010ff */
[----:B------:R1:W-:Y:S01]  /*3e60*/  @P1 STG.E.128 desc[UR4][R126.64], R112 ;  /* 0x000000707e001986 */ /* 0x0003e2000c101d04 */
[----:B--2---:R-:W-:Y:S02]  /*3e70*/  @P4 IMAD.WIDE.U32 R124, R201, 0x10, R124 ;  /* 0x00000010c97c4825 */ /* 0x004fe400078e007c */
[----:B------:R-:W-:Y:S01]  /*3e80*/  @P4 PRMT R119, R119, 0x5410, R5 ;  /* 0x0000541077774816 */ /* 0x000fe20000000005 */
[----:B------:R1:W-:Y:S04]  /*3e90*/  @P1 STG.E.128 desc[UR4][R126.64+0x10], R120 ;  /* 0x000010787e001986 */ /* 0x0003e8000c101d04 */
[----:B------:R1:W-:Y:S01]  /*3ea0*/  @P4 STG.E.128 desc[UR4][R124.64], R116 ;  /* 0x000000747c004986 */ /* 0x0003e2000c101d04 */
[----:B------:R-:W-:Y:S05]  /*3eb0*/  @!P3 BRA `(.L_x_4279) ;  /* 0xffffffc400fcb947 */ /* 0x000fea000383ffff */
.L_x_4226:
[----:B------:R-:W0:Y:S01]  /*3ec0*/  S2UR UR6, SR_CTAID.X ;  /* 0x00000000000679c3 */ /* 0x000e220000002500 */
[----:B------:R-:W-:-:S07]  /*3ed0*/  LOP3.LUT R7, R32, 0xff, RZ, 0xc0, !PT ;  /* 0x000000ff20077812 */ /* 0x000fce00078ec0ff */
[----:B------:R-:W2:Y:S08]  /*3ee0*/  LDC.64 R2, c[0x0][0x2d0] ;  /* 0x0000b400ff027b82 */ /* 0x000eb00000000a00 */
[----:B------:R-:W3:Y:S01]  /*3ef0*/  LDC.64 R4, c[0x0][0x2d8] ;  /* 0x0000b600ff047b82 */ /* 0x000ee20000000a00 */
[----:B0-----:R-:W-:Y:S01]  /*3f00*/  LEA.HI R0, R32, UR6, RZ, 0x18 ;  /* 0x0000000620007c11 */ /* 0x001fe2000f8fc0ff */
        /* <DEDUP_REMOVED lines=18> */
.L_x_4230:
[----:B------:R-:W-:Y:S01]  /*4030*/  HFMA2.MMA R134, -RZ, RZ, 0, 9.5367431640625e-07 ;  /* 0x00000010ff867435 */ /* 0x000fe200000001ff */
[----:B------:R-:W-:Y:S01]  /*4040*/  MOV R137, R126 ;  /* 0x0000007e00897202 */ /* 0x000fe20000000f00 */
[----:B------:R-:W-:Y:S01]  /*4050*/  IMAD.MOV.U32 R139, RZ, RZ, 0x1f ;  /* 0x0000001fff8b7424 */ /* 0x000fe200078e00ff */
[----:B------:R-:W-:-:S08]  /*4060*/  MOV R132, 0xffffffff ;  /* 0xffffffff00847802 */ /* 0x000fd00000000f00 */
[----:B------:R-:W-:Y:S05]  /*4070*/  WARPSYNC.COLLECTIVE R132, `(.L_x_4280) ;  /* 0x0000000084087348 */ /* 0x000fea0003c00000 */
[----:B------:R0:W1:Y:S02]  /*4080*/  SHFL.DOWN P1, R173, R137, R134, R139 ;  /* 0x0800008689ad7389 */ /* 0x000064000002008b */
[----:B01----:R-:W-:Y:S01]  /*4090*/  ENDCOLLECTIVE ;  /* 0x000000000000791b */ /* 0x003fe20003800000 */
.L_x_4280:
[----:B------:R-:W-:Y:S01]  /*40a0*/  IMAD.MOV.U32 R137, RZ, RZ, R124 ;  /* 0x000000ffff897224 */ /* 0x000fe200078e007c */
[----:B------:R-:W-:-:S07]  /*40b0*/  MOV R129, R173 ;  /* 0x000000ad00817202 */ /* 0x000fce0000000f00 */
[----:B------:R-:W-:Y:S05]  /*40c0*/  WARPSYNC.COLLECTIVE R132, `(.L_x_4281) ;  /* 0x0000000084087348 */ /* 0x000fea0003c00000 */
[----:B------:R0:W1:Y:S02]  /*40d0*/  SHFL.DOWN P1, R173, R137, R134, R139 ;  /* 0x0800008689ad7389 */ /* 0x000064000002008b */
[----:B01----:R-:W-:Y:S01]  /*40e0*/  ENDCOLLECTIVE ;  /* 0x000000000000791b */ /* 0x003fe20003800000 */
.L_x_4281:
[----:B------:R-:W-:-:S05]  /*40f0*/  FADD.FTZ R129, R129, R126 ;  /* 0x0000007e81817221 */ /* 0x000fca0000010000 */
[----:B------:R-:W-:Y:S01]  /*4100*/  MOV R137, R129 ;  /* 0x0000008100897202 */ /* 0x000fe20000000f00 */
[----:B------:R-:W-:Y:S01]  /*4110*/  IMAD.MOV.U32 R134, RZ, RZ, 0x8 ;  /* 0x00000008ff867424 */ /* 0x000fe200078e00ff */
[----:B------:R-:W-:-:S07]  /*4120*/  MOV R131, R173 ;  /* 0x000000ad00837202 */ /* 0x000fce0000000f00 */
[----:B------:R-:W-:Y:S05]  /*4130*/  WARPSYNC.COLLECTIVE R132, `(.L_x_4282) ;  /* 0x0000000084087348 */ /* 0x000fea0003c00000 */
[----:B------:R0:W1:Y:S02]  /*4140*/  SHFL.DOWN P1, R173, R137, R134, R139 ;  /* 0x0800008689ad7389 */ /* 0x000064000002008b */
[----:B01----:R-:W-:Y:S01]  /*4150*/  ENDCOLLECTIVE ;  /* 0x000000000000791b */ /* 0x003fe20003800000 */
.L_x_4282:
[----:B------:R-:W-:-:S05]  /*4160*/  FADD.FTZ R131, R131, R124 ;  /* 0x0000007c83837221 */ /* 0x000fca0000010000 */
[----:B------:R-:W-:Y:S02]  /*4170*/  MOV R137, R131 ;  /* 0x0000008300897202 */ /* 0x000fe40000000f00 */
[----:B------:R-:W-:-:S07]  /*4180*/  MOV R128, R173 ;  /* 0x000000ad00807202 */ /* 0x000fce0000000f00 */
[----:B------:R-:W-:Y:S05]  /*4190*/  WARPSYNC.COLLECTIVE R132, `(.L_x_4283) ;  /* 0x0000000084087348 */ /* 0x000fea0003c00000 */
[----:B------:R0:W1:Y:S02]  /*41a0*/  SHFL.DOWN P1, R173, R137, R134, R139 ;  /* 0x0800008689ad7389 */ /* 0x000064000002008b */
[----:B01----:R-:W-:Y:S01]  /*41b0*/  ENDCOLLECTIVE ;  /* 0x000000000000791b */ /* 0x003fe20003800000 */
.L_x_4283:
[----:B------:R-:W-:Y:S01]  /*41c0*/  FADD.FTZ R128, R129, R128 ;  /* 0x0000008081807221 */ /* 0x000fe20000010000 */
[----:B------:R-:W-:-:S04]  /*41d0*/  HFMA2.MMA R134, -RZ, RZ, 0, 2.384185791015625e-07 ;  /* 0x00000004ff867435 */ /* 0x000fc800000001ff */
[----:B------:R-:W-:Y:S01]  /*41e0*/  MOV R137, R128 ;  /* 0x0000008000897202 */ /* 0x000fe20000000f00 */
[----:B------:R-:W-:-:S07]  /*41f0*/  IMAD.MOV.U32 R130, RZ, RZ, R173 ;  /* 0x000000ffff827224 */ /* 0x000fce00078e00ad */
[----:B------:R-:W-:Y:S05]  /*4200*/  WARPSYNC.COLLECTIVE R132, `(.L_x_4284) ;  /* 0x0000000084087348 */ /* 0x000fea0003c00000 */
[----:B------:R0:W1:Y:S02]  /*4210*/  SHFL.DOWN P1, R173, R137, R134, R139 ;  /* 0x0800008689ad7389 */ /* 0x000064000002008b */
[----:B01----:R-:W-:Y:S01]  /*4220*/  ENDCOLLECTIVE ;  /* 0x000000000000791b */ /* 0x003fe20003800000 */
.L_x_4284:
[----:B------:R-:W-:-:S05]  /*4230*/  FADD.FTZ R130, R131, R130 ;  /* 0x0000008283827221 */ /* 0x000fca0000010000 */
[----:B------:R-:W-:Y:S01]  /*4240*/  MOV R137, R130 ;  /* 0x0000008200897202 */ /* 0x000fe20000000f00 */
[----:B------:R-:W-:-:S07]  /*4250*/  IMAD.MOV.U32 R133, RZ, RZ, R173 ;  /* 0x000000ffff857224 */ /* 0x000fce00078e00ad */
[----:B------:R-:W-:Y:S05]  /*4260*/  WARPSYNC.COLLECTIVE R132, `(.L_x_4285) ;  /* 0x0000000084087348 */ /* 0x000fea0003c00000 */
[----:B------:R0:W1:Y:S02]  /*4270*/  SHFL.DOWN P1, R173, R137, R134, R139 ;  /* 0x0800008689ad7389 */ /* 0x000064000002008b */
[----:B01----:R-:W-:Y:S01]  /*4280*/  ENDCOLLECTIVE ;  /* 0x000000000000791b */ /* 0x003fe20003800000 */
.L_x_4285:
[----:B------:R-:W-:Y:S01]  /*4290*/  FADD.FTZ R133, R128, R133 ;  /* 0x0000008580857221 */ /* 0x000fe20000010000 */
[----:B------:R-:W-:-:S03]  /*42a0*/  HFMA2.MMA R134, -RZ, RZ, 0, 1.1920928955078125e-07 ;  /* 0x00000002ff867435 */ /* 0x000fc600000001ff */
[----:B------:R-:W-:Y:S01]  /*42b0*/  IMAD.MOV.U32 R137, RZ, RZ, R133 ;  /* 0x000000ffff897224 */ /* 0x000fe200078e0085 */
[----:B------:R-:W-:-:S07]  /*42c0*/  MOV R135, R173 ;  /* 0x000000ad00877202 */ /* 0x000fce0000000f00 */
[----:B------:R-:W-:Y:S05]  /*42d0*/  WARPSYNC.COLLECTIVE R132, `(.L_x_4286) ;  /* 0x0000000084087348 */ /* 0x000fea0003c00000 */
[----:B------:R0:W1:Y:S02]  /*42e0*/  SHFL.DOWN P1, R173, R137, R134, R139 ;  /* 0x0800008689ad7389 */ /* 0x000064000002008b */
[----:B01----:R-:W-:Y:S01]  /*42f0*/  ENDCOLLECTIVE ;  /* 0x000000000000791b */ /* 0x003fe20003800000 */
.L_x_4286:
[----:B------:R-:W-:-:S04]  /*4300*/  FADD.FTZ R135, R130, R135 ;  /* 0x0000008782877221 */ /* 0x000fc80000010000 */
[----:B------:R-:W-:Y:S01]  /*4310*/  IMAD.MOV.U32 R137, RZ, RZ, R135 ;  /* 0x000000ffff897224 */ /* 0x000fe200078e0087 */
[----:B------:R-:W-:-:S07]  /*4320*/  MOV R124, R173 ;  /* 0x000000ad007c7202 */ /* 0x000fce0000000f00 */
[----:B------:R-:W-:Y:S05]  /*4330*/  WARPSYNC.COLLECTIVE R132, `(.L_x_4287) ;  /* 0x0000000084087348 */ /* 0x000fea0003c00000 */
[----:B------:R0:W1:Y:S02]  /*4340*/  SHFL.DOWN P1, R173, R137, R134, R139 ;  /* 0x0800008689ad7389 */ /* 0x000064000002008b */
[----:B01----:R-:W-:Y:S01]  /*4350*/  ENDCOLLECTIVE ;  /* 0x000000000000791b */ /* 0x003fe20003800000 */
.L_x_4287:
[----:B------:R-:W-:-:S05]  /*4360*/  FADD.FTZ R124, R133, R124 ;  /* 0x0000007c857c7221 */ /* 0x000fca0000010000 */
[----:B------:R-:W-:Y:S01]  /*4370*/  MOV R137, R124 ;  /* 0x0000007c00897202 */ /* 0x000fe20000000f00 */
[----:B------:R-:W-:Y:S01]  /*4380*/  IMAD.MOV.U32 R134, RZ, RZ, 0x1 ;  /* 0x00000001ff867424 */ /* 0x000fe200078e00ff */
[----:B------:R-:W-:-:S07]  /*4390*/  MOV R126, R173 ;  /* 0x000000ad007e7202 */ /* 0x000fce0000000f00 */
[----:B------:R-:W-:Y:S05]  /*43a0*/  WARPSYNC.COLLECTIVE R132, `(.L_x_4288) ;  /* 0x0000000084087348 */ /* 0x000fea0003c00000 */
[----:B------:R0:W1:Y:S02]  /*43b0*/  SHFL.DOWN P1, R173, R137, R134, R139 ;  /* 0x0800008689ad7389 */ /* 0x000064000002008b */
[----:B01----:R-:W-:Y:S01]  /*43c0*/  ENDCOLLECTIVE ;  /* 0x000000000000791b */ /* 0x003fe20003800000 */
.L_x_4288:
[----:B------:R-:W-:-:S05]  /*43d0*/  FADD.FTZ R126, R135, R126 ;  /* 0x0000007e877e7221 */ /* 0x000fca0000010000 */
[----:B------:R-:W-:Y:S02]  /*43e0*/  MOV R137, R126 ;  /* 0x0000007e00897202 */ /* 0x000fe40000000f00 */
[----:B------:R-:W-:-:S07]  /*43f0*/  MOV R129, R173 ;  /* 0x000000ad00817202 */ /* 0x000fce0000000f00 */
[----:B------:R-:W-:Y:S05]  /*4400*/  WARPSYNC.COLLECTIVE R132, `(.L_x_4289) ;  /* 0x0000000084087348 */ /* 0x000fea0003c00000 */
[----:B------:R0:W1:Y:S02]  /*4410*/  SHFL.DOWN P1, R173, R137, R134, R139 ;  /* 0x0800008689ad7389 */ /* 0x000064000002008b */
[----:B01----:R-:W-:Y:S01]  /*4420*/  ENDCOLLECTIVE ;  /* 0x000000000000791b */ /* 0x003fe20003800000 */
.L_x_4289:
[----:B------:R-:W-:Y:S05]  /*4430*/  BRA `(.L_x_4290) ;  /* 0xffffffd800047947 */ /* 0x000fea000383ffff */
.L_x_4291:
        /* <DEDUP_REMOVED lines=12> */
.L_x_11332:


//--------------------- .text._ZN10layer_norm13ln_bwd_kernelINS_13Kernel_traitsI13__nv_bfloat16S2_fS2_fjLj6144ELj1ELj1ELj8ELj16ENS_18Kernel_traits_baseILj6144ES2_S2_fS2_fjLj256EEEEELb1ELb1ELb0ELb0EEEvNS_9BwdParamsE --------------------------
	.section	.text._ZN10layer_norm13ln_bwd_kernelINS_13Kernel_traitsI13__nv_bfloat16S2_fS2_fjLj6144ELj1ELj1ELj8ELj16ENS_18Kernel_traits_baseILj6144ES2_S2_fS2_fjLj256EEEEELb1ELb1ELb0ELb0EEEvNS_9BwdParamsE,"ax",@progbits
	.align	128
        .global         _ZN10layer_norm13ln_bwd_kernelINS_13Kernel_traitsI13__nv_bfloat16S2_fS2_fjLj6144ELj1ELj1ELj8ELj16ENS_18Kernel_traits_baseILj6144ES2_S2_fS2_fjLj256EEEEELb1ELb1ELb0ELb0EEEvNS_9BwdParamsE
        .type           _ZN10layer_norm13ln_bwd_kernelINS_13Kernel_traitsI13__nv_bfloat16S2_fS2_fjLj6144ELj1ELj1ELj8ELj16ENS_18Kernel_traits_baseILj6144ES2_S2_fS2_fjLj256EEEEELb1ELb1ELb0ELb0EEEvNS_9BwdParamsE,@function
        .size           _ZN10layer_norm13ln_bwd_kernelINS_13Kernel_traitsI13__nv_bfloat16S2_fS2_fjLj6144ELj1ELj1ELj8ELj16ENS_18Kernel_traits_baseILj6144ES2_S2_fS2_fjLj256EEEEELb1ELb1ELb0ELb0EEEvNS_9BwdParamsE,(.L_x_11333 - _ZN10layer_norm13ln_bwd_kernelINS_13Kernel_traitsI13__nv_bfloat16S2_fS2_fjLj6144ELj1ELj1ELj8ELj16ENS_18Kernel_traits_baseILj6144ES2_S2_fS2_fjLj256EEEEELb1ELb1ELb0ELb0EEEvNS_9BwdParamsE)
        .other          _ZN10layer_norm13ln_bwd_kernelINS_13Kernel_traitsI13__nv_bfloat16S2_fS2_fjLj6144ELj1ELj1ELj8ELj16ENS_18Kernel_traits_baseILj6144ES2_S2_fS2_fjLj256EEEEELb1ELb1ELb0ELb0EEEvNS_9BwdParamsE,@"STO_CUDA_ENTRY STV_DEFAULT"
_ZN10layer_norm13ln_bwd_kernelINS_13Kernel_traitsI13__nv_bfloat16S2_fS2_fjLj6144ELj1ELj1ELj8ELj16ENS_18Kernel_traits_baseILj6144ES2_S2_fS2_fjLj256EEEEELb1ELb1ELb0ELb0EEEvNS_9BwdParamsE:
.text._ZN10layer_norm13ln_bwd_kernelINS_13Kernel_traitsI13__nv_bfloat16S2_fS2_fjLj6144ELj1ELj1ELj8ELj16ENS_18Kernel_traits_baseILj6144ES2_S2_fS2_fjLj256EEEEELb1ELb1ELb0ELb0EEEvNS_9BwdParamsE:
        /* <DEDUP_REMOVED lines=85> */
[C---:B-----5:R-:W-:Y:S01]  /*0550*/  @P2 PRMT R158, R16.reuse, 0x7632, R158 ;  /* 0x00007632109e2816 */ /* 0x060fe2000000009e */
[----:B------:R-:W-:Y:S01]  /*0560*/  HFMA2.MMA R152, -RZ, RZ, 0, 5.9604644775390625e-08 ;  /* 0x00000001ff987435 */ /* 0x000fe200000001ff */
[----:B------:R-:W-:Y:S01]  /*0570*/  ISETP.NE.U32.AND P3, PT, RZ, UR6, PT ;  /* 0x00000006ff007c0c */ /* 0x000fe2000bf65070 */
[----:B------:R-:W-:Y:S01]  /*0580*/  ULDC.U8 UR6, c[0x0][0x2a0] ;  /* 0x0000a80000067ab9 */ /* 0x000fe20000000000 */
[----:B------:R-:W-:Y:S02]  /*0590*/  SHF.L.U32 R13, R16, 0x10, RZ ;  /* 0x00000010100d7819 */ /* 0x000fe400000006ff */
[C---:B------:R-:W-:Y:S02]  /*05a0*/  @P2 PRMT R159, R17.reuse, 0x7632, R159 ;  /* 0x00007632119f2816 */ /* 0x040fe4000000009f */
[----:B------:R-:W-:Y:S02]  /*05b0*/  SHF.L.U32 R14, R17, 0x10, RZ ;  /* 0x00000010110e7819 */ /* 0x000fe400000006ff */
[----:B------:R-:W-:-:S02]  /*05c0*/  @P2 PRMT R160, R18, 0x7632, R160 ;  /* 0x0000763212a02816 */ /* 0x000fc400000000a0 */
[----:B------:R-:W-:Y:S02]  /*05d0*/  SHF.L.U32 R15, R18, 0x10, RZ ;  /* 0x00000010120f7819 */ /* 0x000fe400000006ff */
[C---:B------:R-:W-:Y:S02]  /*05e0*/  @P2 PRMT R161, R19.reuse, 0x7632, R161 ;  /* 0x0000763213a12816 */ /* 0x040fe400000000a1 */
[----:B------:R-:W-:Y:S02]  /*05f0*/  SHF.L.U32 R16, R19, 0x10, RZ ;  /* 0x0000001013107819 */ /* 0x000fe400000006ff */
        /* <DEDUP_REMOVED lines=9> */
[----:B------:R-:W-:Y:S02]  /*0690*/  SHF.L.U32 R17, R20, 0x10, RZ ;  /* 0x0000001014117819 */ /* 0x000fe400000006ff */
[C---:B------:R-:W-:Y:S02]  /*06a0*/  @P0 PRMT R163, R21.reuse, 0x7632, R163 ;  /* 0x0000763215a30816 */ /* 0x040fe400000000a3 */
[----:B------:R-:W-:Y:S02]  /*06b0*/  SHF.L.U32 R18, R21, 0x10, RZ ;  /* 0x0000001015127819 */ /* 0x000fe400000006ff */
[C---:B------:R-:W-:Y:S02]  /*06c0*/  @P0 PRMT R164, R22.reuse, 0x7632, R164 ;  /* 0x0000763216a40816 */ /* 0x040fe400000000a4 */
[----:B------:R-:W-:Y:S02]  /*06d0*/  SHF.L.U32 R19, R22, 0x10, RZ ;  /* 0x0000001016137819 */ /* 0x000fe400000006ff */
        /* <DEDUP_REMOVED lines=28> */
[----:B------:R-:W-:Y:S02]  /*08a0*/  MOV R29, R116 ;  /* 0x00000074001d7202 */ /* 0x000fe40000000f00 */
[----:B------:R-:W-:Y:S02]  /*08b0*/  MOV R105, RZ ;  /* 0x000000ff00697202 */ /* 0x000fe40000000f00 */
        /* <DEDUP_REMOVED lines=21> */
[----:B------:R-:W-:Y:S02]  /*0a10*/  P2R R174, PR, RZ, 0x10 ;  /* 0x00000010ffae7803 */ /* 0x000fe40000000000 */
[----:B------:R-:W-:Y:S02]  /*0a20*/  SHF.L.U32 R171, R171, 0x10, RZ ;  /* 0x00000010abab7819 */ /* 0x000fe400000006ff */
[----:B------:R-:W-:Y:S02]  /*0a30*/  SHF.L.U32 R172, R172, 0x10, RZ ;  /* 0x00000010acac7819 */ /* 0x000fe400000006ff */
[----:B------:R-:W-:-:S07]  /*0a40*/  SHF.L.U32 R173, R173, 0x10, RZ ;  /* 0x00000010adad7819 */ /* 0x000fce00000006ff */
.L_x_4306:
[----:B0-----:R-:W0:Y:S01]  /*0a50*/  LDC.64 R142, c[0x0][0x250] ;  /* 0x00009400ff8e7b82 */ /* 0x001e220000000a00 */
[----:B------:R-:W-:Y:S02]  /*0a60*/  SHF.R.S32.HI R2, RZ, 0x1f, R29 ;  /* 0x0000001fff027819 */ /* 0x000fe4000001141d */
[----:B------:R-:W-:-:S05]  /*0a70*/  ISETP.NE.AND P5, PT, R174, RZ, PT ;  /* 0x000000ffae00720c */ /* 0x000fca0003fa5270 */
[----:B-12---:R-:W1:Y:S08]  /*0a80*/  @P3 LDC.64 R140, c[0x0][0x270] ;  /* 0x00009c00ff8c3b82 */ /* 0x006e700000000a00 */
        /* <DEDUP_REMOVED lines=22> */
[----:B------:R-:W-:-:S05]  /*0bf0*/  LEA.HI.X R215, R175, UR11, RZ, 0x5, P4 ;  /* 0x0000000bafd77c11 */ /* 0x000fca000a0f2cff */
[----:B------:R-:W2:Y:S01]  /*0c00*/  LDG.E.128 R144, desc[UR4][R214.64] ;  /* 0x00000004d6907981 */ /* 0x000ea2000c1e1d00 */
[----:B0-----:R-:W-:-:S03]  /*0c10*/  IMAD.WIDE.U32 R148, R175, 0x10, R148 ;  /* 0x00000010af947825 */ /* 0x001fc600078e0094 */
[----:B------:R-:W3:Y:S04]  /*0c20*/  LDG.E.128 R140, desc[UR4][R214.64+0x10] ;  /* 0x00001004d68c7981 */ /* 0x000ee8000c1e1d00 */
        /* <DEDUP_REMOVED lines=12> */
[----:B------:R-:W-:Y:S02]  /*0cf0*/  FADD.FTZ R223, -R154, R146 ;  /* 0x000000929adf7221 */ /* 0x000fe40000010100 */
[C---:B-----5:R-:W-:Y:S01]  /*0d00*/  FMUL.FTZ R3, R176.reuse, R3 ;  /* 0x00000003b0037220 */ /* 0x060fe20000410000 */
[----:B------:R-:W-:Y:S01]  /*0d10*/  FMUL.FTZ R224, R176, R145 ;  /* 0x00000091b0e07220 */ /* 0x000fe20000410000 */
[----:B------:R-:W-:Y:S01]  /*0d20*/  FADD.FTZ R147, -R154, R147 ;  /* 0x000000939a937221 */ /* 0x000fe20000010100 */
[----:B----4-:R-:W-:-:S02]  /*0d30*/  PRMT R144, R148, 0x7632, R144 ;  /* 0x0000763294907816 */ /* 0x010fc40000000090 */
[----:B------:R-:W-:Y:S02]  /*0d40*/  SHF.L.U32 R148, R148, 0x10, RZ ;  /* 0x0000001094947819 */ /* 0x000fe400000006ff */
[----:B------:R-:W-:-:S03]  /*0d50*/  SHF.L.U32 R144, R144, 0x10, RZ ;  /* 0x0000001090907819 */ /* 0x000fc600000006ff */
[----:B------:R-:W-:Y:S01]  /*0d60*/  FMUL.FTZ R226, R5, R148 ;  /* 0x0000009405e27220 */ /* 0x000fe20000410000 */
[----:B------:R-:W-:Y:S01]  /*0d70*/  PRMT R146, R149, 0x7632, R146 ;  /* 0x0000763295927816 */ /* 0x000fe20000000092 */
[C---:B---3--:R-:W-:Y:S01]  /*0d80*/  FADD.FTZ R197, -R154.reuse, R143 ;  /* 0x0000008f9ac57221 */ /* 0x048fe20000010100 */
[C---:B------:R-:W-:Y:S02]  /*0d90*/  PRMT R196, R151.reuse, 0x7632, R196 ;  /* 0x0000763297c47816 */ /* 0x040fe400000000c4 */
[----:B------:R-:W-:Y:S01]  /*0da0*/  SHF.L.U32 R211, R151, 0x10, RZ ;  /* 0x0000001097d37819 */ /* 0x000fe200000006ff */
[----:B------:R-:W-:Y:S01]  /*0db0*/  FADD.FTZ R151, -R154, R141 ;  /* 0x0000008d9a977221 */ /* 0x000fe20000010100 */
[----:B------:R-:W-:Y:S01]  /*0dc0*/  SHF.L.U32 R149, R149, 0x10, RZ ;  /* 0x0000001095957819 */ /* 0x000fe200000006ff */
[----:B------:R-:W-:Y:S01]  /*0dd0*/  FMUL.FTZ R222, R30, R144 ;  /* 0x000000901ede7220 */ /* 0x000fe20000410000 */
[----:B------:R-:W-:Y:S01]  /*0de0*/  FADD.FTZ R141, RZ, R226 ;  /* 0x000000e2ff8d7221 */ /* 0x000fe20000010000 */
[----:B------:R-:W-:Y:S01]  /*0df0*/  FFMA.FTZ R143, R3, R226, RZ ;  /* 0x000000e2038f7223 */ /* 0x000fe200000100ff */
[C---:B------:R-:W-:Y:S01]  /*0e00*/  FADD.FTZ R219, -R154.reuse, R140 ;  /* 0x0000008c9adb7221 */ /* 0x040fe20000010100 */
[----:B------:R-:W-:Y:S01]  /*0e10*/  FADD.FTZ R213, -R154, R142 ;  /* 0x0000008e9ad57221 */ /* 0x000fe20000010100 */
[----:B------:R-:W-:Y:S01]  /*0e20*/  SHF.L.U32 R146, R146, 0x10, RZ ;  /* 0x0000001092927819 */ /* 0x000fe200000006ff */
        /* <DEDUP_REMOVED lines=47> */
.L_x_4294:
[----:B------:R-:W-:Y:S05]  /*1120*/  BSYNC B0 ;  /* 0x0000000000007941 */ /* 0x000fea0003800000 */
.L_x_4293:
        /* <DEDUP_REMOVED lines=8> */
[----:B------:R-:W3:Y:S04]  /*11b0*/  LDG.E.128 R148, desc[UR4][R180.64+0x10] ;  /* 0x00001004b4947981 */ /* 0x000ee8000c1e1d00 */
        /* <DEDUP_REMOVED lines=11> */
[C---:B------:R-:W-:Y:S01]  /*1270*/  FADD.FTZ R207, -R154.reuse, R142 ;  /* 0x0000008e9acf7221 */ /* 0x040fe20000010100 */
[C---:B------:R-:W-:Y:S01]  /*1280*/  FADD.FTZ R141, -R154.reuse, R141 ;  /* 0x0000008d9a8d7221 */ /* 0x040fe20000010100 */
[----:B------:R-:W-:Y:S01]  /*1290*/  FADD.FTZ R143, -R154, R143 ;  /* 0x0000008f9a8f7221 */ /* 0x000fe20000010100 */
[----:B0----5:R-:W-:-:S02]  /*12a0*/  FMUL.FTZ R179, R176, R183 ;  /* 0x000000b7b0b37220 */ /* 0x021fc40000410000 */
        /* <DEDUP_REMOVED lines=25> */
[----:B------:R-:W-:Y:S01]  /*1440*/  FADD.FTZ R201, -R154, R148 ;  /* 0x000000949ac97221 */ /* 0x000fe20000010100 */
[----:B------:R-:W-:Y:S01]  /*1450*/  FFMA.FTZ R141, R207, R205, R142 ;  /* 0x000000cdcf8d7223 */ /* 0x000fe2000001008e */
[----:B------:R-:W-:Y:S01]  /*1460*/  SHF.L.U32 R183, R180, 0x10, RZ ;  /* 0x00000010b4b77819 */ /* 0x000fe200000006ff */
[----:B------:R-:W-:Y:S01]  /*1470*/  FMUL.FTZ R180, R176, R149 ;  /* 0x00000095b0b47220 */ /* 0x000fe20000410000 */
[----:B------:R-:W-:Y:S01]  /*1480*/  FADD.FTZ R143, R140, R203 ;  /* 0x000000cb8c8f7221 */ /* 0x000fe20000010000 */
[----:B------:R-:W-:Y:S01]  /*1490*/  FMUL.FTZ R201, R176, R201 ;  /* 0x000000c9b0c97220 */ /* 0x000fe20000410000 */
[----:B------:R-:W-:Y:S01]  /*14a0*/  FMUL.FTZ R178, R11, R146 ;  /* 0x000000920bb27220 */ /* 0x000fe20000410000 */
[----:B------:R-:W-:Y:S01]  /*14b0*/  FFMA.FTZ R140, R206, R203, R141 ;  /* 0x000000cbce8c7223 */ /* 0x000fe2000001008d */
[----:B------:R-:W-:Y:S01]  /*14c0*/  PRMT R182, R147, 0x7632, R182 ;  /* 0x0000763293b67816 */ /* 0x000fe200000000b6 */
[----:B------:R-:W-:Y:S01]  /*14d0*/  FADD.FTZ R69, R69, R183 ;  /* 0x000000b745457221 */ /* 0x000fe20000010000 */
[----:B------:R-:W-:Y:S01]  /*14e0*/  SHF.L.U32 R147, R147, 0x10, RZ ;  /* 0x0000001093937819 */ /* 0x000fe200000006ff */
[-C--:B------:R-:W-:Y:S01]  /*14f0*/  FFMA.FTZ R93, R180, R183.reuse, R93 ;  /* 0x000000b7b45d7223 */ /* 0x080fe2000001005d */
[----:B------:R-:W-:Y:S01]  /*1500*/  FADD.FTZ R181, -R154, R150 ;  /* 0x000000969ab57221 */ /* 0x000fe20000010100 */
[----:B------:R-:W-:Y:S01]  /*1510*/  FMUL.FTZ R183, R156, R183 ;  /* 0x000000b79cb77220 */ /* 0x000fe20000410000 */
[----:B------:R-:W-:Y:S01]  /*1520*/  FADD.FTZ R142, R143, R178 ;  /* 0x000000b28f8e7221 */ /* 0x000fe20000010000 */
[----:B------:R-:W-:Y:S01]  /*1530*/  FFMA.FTZ R141, R201, R178, R140 ;  /* 0x000000b2c98d7223 */ /* 0x000fe2000001008c */
        /* <DEDUP_REMOVED lines=22> */
.L_x_4296:
[----:B------:R-:W-:Y:S05]  /*16a0*/  BSYNC B0 ;  /* 0x0000000000007941 */ /* 0x000fea0003800000 */
.L_x_4295:
        /* <DEDUP_REMOVED lines=19> */
[----:B------:R-:W-:-:S03]  /*17e0*/  FADD.FTZ R141, -R154, R141 ;  /* 0x0000008d9a8d7221 */ /* 0x000fc60000010100 */
[----:B-----5:R-:W-:Y:S01]  /*17f0*/  FMUL.FTZ R177, R176, R177 ;  /* 0x000000b1b0b17220 */ /* 0x020fe20000410000 */
[C---:B------:R-:W-:Y:S01]  /*1800*/  FADD.FTZ R185, -R154.reuse, R142 ;  /* 0x0000008e9ab97221 */ /* 0x040fe20000010100 */
[----:B------:R-:W-:Y:S01]  /*1810*/  FADD.FTZ R143, -R154, R143 ;  /* 0x0000008f9a8f7221 */ /* 0x000fe20000010100 */
[C---:B----4-:R-:W-:Y:S02]  /*1820*/  PRMT R140, R144.reuse, 0x7632, R140 ;  /* 0x00007632908c7816 */ /* 0x050fe4000000008c */
[----:B------:R-:W-:Y:S02]  /*1830*/  SHF.L.U32 R144, R144, 0x10, RZ ;  /* 0x0000001090907819 */ /* 0x000fe400000006ff */
[----:B------:R-:W-:Y:S02]  /*1840*/  PRMT R194, R147, 0x7632, R194 ;  /* 0x0000763293c27816 */ /* 0x000fe400000000c2 */
[----:B0-----:R-:W-:Y:S01]  /*1850*/  SHF.L.U32 R189, R140, 0x10, RZ ;  /* 0x000000108cbd7819 */ /* 0x001fe200000006ff */
[----:B------:R-:W-:Y:S01]  /*1860*/  FADD.FTZ R64, R64, R144 ;  /* 0x0000009040407221 */ /* 0x000fe20000010000 */
[-C--:B------:R-:W-:Y:S01]  /*1870*/  FFMA.FTZ R88, R177, R144.reuse, R88 ;  /* 0x00000090b1587223 */ /* 0x080fe20000010058 */
[----:B------:R-:W-:Y:S01]  /*1880*/  FMUL.FTZ R188, R13, R144 ;  /* 0x000000900dbc7220 */ /* 0x000fe20000410000 */
[----:B------:R-:W-:Y:S01]  /*1890*/  SHF.L.U32 R144, R194, 0x10, RZ ;  /* 0x00000010c2907819 */ /* 0x000fe200000006ff */
[----:B------:R-:W-:Y:S01]  /*18a0*/  FMUL.FTZ R194, R176, R141 ;  /* 0x0000008db0c27220 */ /* 0x000fe20000410000 */
[----:B------:R-:W-:Y:S01]  /*18b0*/  PRMT R142, R145, 0x7632, R142 ;  /* 0x00007632918e7816 */ /* 0x000fe2000000008e */
[----:B------:R-:W-:Y:S01]  /*18c0*/  FADD.FTZ R65, R65, R189 ;  /* 0x000000bd41417221 */ /* 0x000fe20000010000 */
[----:B------:R-:W-:Y:S01]  /*18d0*/  SHF.L.U32 R145, R145, 0x10, RZ ;  /* 0x0000001091917819 */ /* 0x000fe200000006ff */
[-C--:B------:R-:W-:Y:S01]  /*18e0*/  FFMA.FTZ R89, R194, R189.reuse, R89 ;  /* 0x000000bdc2597223 */ /* 0x080fe20000010059 */
        /* <DEDUP_REMOVED lines=8> */
[----:B------:R-:W-:Y:S01]  /*1970*/  FMUL.FTZ R190, R14, R145 ;  /* 0x000000910ebe7220 */ /* 0x000fe20000410000 */
[----:B------:R-:W-:Y:S01]  /*1980*/  FFMA.FTZ R140, R194, R189, R141 ;  /* 0x000000bdc28c7223 */ /* 0x000fe2000001008d */
[----:B------:R-:W-:Y:S01]  /*1990*/  SHF.L.U32 R195, R191, 0x10, RZ ;  /* 0x00000010bfc37819 */ /* 0x000fe200000006ff */
[----:B---3--:R-:W-:Y:S01]  /*19a0*/  FADD.FTZ R149, -R154, R149 ;  /* 0x000000959a957221 */ /* 0x008fe20000010100 */
[----:B------:R-:W-:Y:S01]  /*19b0*/  SHF.L.U32 R146, R146, 0x10, RZ ;  /* 0x0000001092927819 */ /* 0x000fe200000006ff */
[----:B------:R-:W-:Y:S01]  /*19c0*/  FADD.FTZ R67, R67, R142 ;  /* 0x0000008e43437221 */ /* 0x000fe20000010000 */
        /* <DEDUP_REMOVED lines=36> */
.L_x_4298:
[----:B------:R-:W-:Y:S05]  /*1c10*/  BSYNC B0 ;  /* 0x0000000000007941 */ /* 0x000fea0003800000 */
.L_x_4297:
        /* <DEDUP_REMOVED lines=27> */
.L_x_4321:
        /* <DEDUP_REMOVED lines=46> */
[----:B------:R-:W-:Y:S01]  /*20b0*/  MOV R148, R232 ;  /* 0x000000e800947202 */ /* 0x000fe20000000f00 */
[----:B------:R-:W-:Y:S01]  /*20c0*/  FFMA.FTZ R145, R3, R151, R146 ;  /* 0x0000009703917223 */ /* 0x000fe20000010092 */
[----:B------:R-:W-:-:S02]  /*20d0*/  CS2R R196, SRZ ;  /* 0x0000000000c47805 */ /* 0x000fc4000001ff00 */
[----:B------:R-:W-:Y:S01]  /*20e0*/  MOV R227, RZ ;  /* 0x000000ff00e37202 */ /* 0x000fe20000000f00 */
[----:B------:R-:W-:Y:S01]  /*20f0*/  FADD.FTZ R145, R226, -R145 ;  /* 0x80000091e2917221 */ /* 0x000fe20000010000 */
[----:B------:R-:W-:Y:S02]  /*2100*/  LOP3.LUT P6, RZ, R148, 0xff, RZ, 0xc0, !PT ;  /* 0x000000ff94ff7812 */ /* 0x000fe400078cc0ff */
[----:B------:R-:W-:Y:S01]  /*2110*/  MOV R237, RZ ;  /* 0x000000ff00ed7202 */ /* 0x000fe20000000f00 */
[----:B------:R-:W-:-:S04]  /*2120*/  FMUL.FTZ R145, R176, R145 ;  /* 0x00000091b0917220 */ /* 0x000fc80000410000 */
[----:B------:R-:W-:-:S04]  /*2130*/  @P5 FADD.FTZ R145, R108, R145 ;  /* 0x000000916c915221 */ /* 0x000fc80000010000 */
[----:B------:R-:W-:-:S04]  /*2140*/  FMUL.FTZ R147, R145, R225 ;  /* 0x000000e191937220 */ /* 0x000fc80000410000 */
[----:B------:R-:W-:-:S04]  /*2150*/  FMUL.FTZ R147, R147, UR15 ;  /* 0x0000000f93937c20 */ /* 0x000fc80008410000 */
[----:B------:R-:W-:Y:S01]  /*2160*/  @P6 FMUL.FTZ R144, R17, R147 ;  /* 0x0000009311906220 */ /* 0x000fe20000410000 */
[----:B--2---:R-:W-:-:S05]  /*2170*/  @P6 SHF.L.U32 R148, R140, 0x10, RZ ;  /* 0x000000108c946819 */ /* 0x004fca00000006ff */
[----:B------:R-:W-:Y:S01]  /*2180*/  @P6 FMUL.FTZ R153, R147, R148 ;  /* 0x0000009493996220 */ /* 0x000fe20000410000 */
[----:B------:R-:W-:Y:S01]  /*2190*/  FFMA.FTZ R147, R224, R151, R146 ;  /* 0x00000097e0937223 */ /* 0x000fe20000010092 */
[----:B------:R-:W-:Y:S02]  /*21a0*/  LOP3.LUT P6, RZ, R232, 0xff00, RZ, 0xc0, !PT ;  /* 0x0000ff00e8ff7812 */ /* 0x000fe400078cc0ff */
[----:B------:R-:W-:Y:S01]  /*21b0*/  FADD.FTZ R56, R56, R153 ;  /* 0x0000009938387221 */ /* 0x000fe20000010000 */
[----:B------:R-:W-:-:S04]  /*21c0*/  FADD.FTZ R147, R222, -R147 ;  /* 0x80000093de937221 */ /* 0x000fc80000010000 */
[----:B------:R-:W-:-:S04]  /*21d0*/  FMUL.FTZ R148, R176, R147 ;  /* 0x00000093b0947220 */ /* 0x000fc80000410000 */
[----:B------:R-:W-:Y:S02]  /*21e0*/  @P5 FADD.FTZ R148, R109, R148 ;  /* 0x000000946d945221 */ /* 0x000fe40000010000 */
[----:B------:R-:W-:Y:S02]  /*21f0*/  @P6 PRMT R147, R140, 0x7632, R147 ;  /* 0x000076328c936816 */ /* 0x000fe40000000093 */
[----:B------:R-:W-:Y:S02]  /*2200*/  FMUL.FTZ R140, R148, R225 ;  /* 0x000000e1948c7220 */ /* 0x000fe40000410000 */
[----:B------:R-:W-:Y:S02]  /*2210*/  @P6 SHF.L.U32 R147, R147, 0x10, RZ ;  /* 0x0000001093936819 */ /* 0x000fe400000006ff */
[----:B------:R-:W-:-:S04]  /*2220*/  FMUL.FTZ R140, R140, UR15 ;  /* 0x0000000f8c8c7c20 */ /* 0x000fc80008410000 */
[----:B------:R-:W-:Y:S01]  /*2230*/  @P6 FMUL.FTZ R155, R162, R140 ;  /* 0x0000008ca29b6220 */ /* 0x000fe20000410000 */
[----:B------:R-:W-:Y:S01]  /*2240*/  @P6 FMUL.FTZ R152, R140, R147 ;  /* 0x000000938c986220 */ /* 0x000fe20000410000 */
[----:B------:R-:W-:Y:S01]  /*2250*/  FFMA.FTZ R140, R223, R151, R146 ;  /* 0x00000097df8c7223 */ /* 0x000fe20000010092 */
[----:B------:R-:W-:Y:S02]  /*2260*/  LOP3.LUT P6, RZ, R232, 0xff0000, RZ, 0xc0, !PT ;  /* 0x00ff0000e8ff7812 */ /* 0x000fe400078cc0ff */
[----:B------:R-:W-:Y:S01]  /*2270*/  F2FP.BF16.F32.PACK_AB R144, R155, R144 ;  /* 0x000000909b90723e */ /* 0x000fe200000010ff */
[----:B------:R-:W-:Y:S01]  /*2280*/  FADD.FTZ R147, R221, -R140 ;  /* 0x8000008cdd937221 */ /* 0x000fe20000010000 */
[----:B------:R-:W-:-:S03]  /*2290*/  FADD.FTZ R57, R57, R152 ;  /* 0x0000009839397221 */ /* 0x000fc60000010000 */
[----:B------:R-:W-:-:S04]  /*22a0*/  FMUL.FTZ R147, R176, R147 ;  /* 0x00000093b0937220 */ /* 0x000fc80000410000 */
[----:B------:R-:W-:Y:S02]  /*22b0*/  @P5 FADD.FTZ R147, R110, R147 ;  /* 0x000000936e935221 */ /* 0x000fe40000010000 */
[----:B------:R-:W-:Y:S02]  /*22c0*/  @P6 SHF.L.U32 R149, R141, 0x10, RZ ;  /* 0x000000108d956819 */ /* 0x000fe400000006ff */
        /* <DEDUP_REMOVED lines=10> */
[----:B------:R-:W-:Y:S01]  /*2370*/  @P6 PRMT R149, R141, 0x7632, R149 ;  /* 0x000076328d956816 */ /* 0x000fe20000000095 */
[----:B------:R-:W-:-:S03]  /*2380*/  FMUL.FTZ R141, R140, R225 ;  /* 0x000000e18c8d7220 */ /* 0x000fc60000410000 */
[----:B------:R-:W-:Y:S01]  /*2390*/  @P6 SHF.L.U32 R149, R149, 0x10, RZ ;  /* 0x0000001095956819 */ /* 0x000fe200000006ff */
[----:B------:R-:W-:-:S04]  /*23a0*/  FMUL.FTZ R234, R141, UR15 ;  /* 0x0000000f8dea7c20 */ /* 0x000fc80008410000 */
[----:B------:R-:W-:Y:S01]  /*23b0*/  @P6 FMUL.FTZ R227, R163, R234 ;  /* 0x000000eaa3e36220 */ /* 0x000fe20000410000 */
[----:B------:R-:W-:Y:S01]  /*23c0*/  @P6 FMUL.FTZ R196, R234, R149 ;  /* 0x00000095eac46220 */ /* 0x000fe20000410000 */
[----:B------:R-:W-:Y:S01]  /*23d0*/  FFMA.FTZ R234, R219, R151, R146 ;  /* 0x00000097dbea7223 */ /* 0x000fe20000010092 */
[----:B------:R-:W-:Y:S02]  /*23e0*/  LOP3.LUT P6, RZ, R233, 0xff, RZ, 0xc0, !PT ;  /* 0x000000ffe9ff7812 */ /* 0x000fe400078cc0ff */
[----:B------:R-:W-:Y:S01]  /*23f0*/  FADD.FTZ R59, R59, R196 ;  /* 0x000000c43b3b7221 */ /* 0x000fe20000010000 */
[----:B------:R-:W-:Y:S01]  /*2400*/  FADD.FTZ R141, R217, -R234 ;  /* 0x800000ead98d7221 */ /* 0x000fe20000010000 */
[----:B------:R-:W-:-:S03]  /*2410*/  CS2R R234, SRZ ;  /* 0x0000000000ea7805 */ /* 0x000fc6000001ff00 */
[----:B------:R-:W-:-:S04]  /*2420*/  FMUL.FTZ R141, R176, R141 ;  /* 0x0000008db08d7220 */ /* 0x000fc80000410000 */
[----:B------:R-:W-:-:S04]  /*2430*/  @P5 FADD.FTZ R141, R112, R141 ;  /* 0x0000008d708d5221 */ /* 0x000fc80000010000 */
[----:B------:R-:W-:-:S04]  /*2440*/  FMUL.FTZ R149, R141, R225 ;  /* 0x000000e18d957220 */ /* 0x000fc80000410000 */
[----:B------:R-:W-:Y:S01]  /*2450*/  FMUL.FTZ R236, R149, UR15 ;  /* 0x0000000f95ec7c20 */ /* 0x000fe20008410000 */
[----:B------:R-:W-:-:S03]  /*2460*/  @P6 SHF.L.U32 R149, R142, 0x10, RZ ;  /* 0x000000108e956819 */ /* 0x000fc600000006ff */
[----:B------:R-:W-:Y:S02]  /*2470*/  @P6 FMUL.FTZ R234, R19, R236 ;  /* 0x000000ec13ea6220 */ /* 0x000fe40000410000 */
        /* <DEDUP_REMOVED lines=10> */
[----:B------:R-:W-:Y:S01]  /*2520*/  FMUL.FTZ R238, R142, UR15 ;  /* 0x0000000f8eee7c20 */ /* 0x000fe20008410000 */
[----:B------:R-:W-:-:S03]  /*2530*/  HFMA2.MMA R142, -RZ, RZ, 0, 0 ;  /* 0x00000000ff8e7435 */ /* 0x000fc600000001ff */
[----:B------:R-:W-:-:S03]  /*2540*/  @P6 FMUL.FTZ R237, R164, R238 ;  /* 0x000000eea4ed6220 */ /* 0x000fc60000410000 */
[----:B------:R-:W-:Y:S01]  /*2550*/  @P6 FMUL.FTZ R142, R238, R149 ;  /* 0x00000095ee8e6220 */ /* 0x000fe20000410000 */
[-CC-:B------:R-:W-:Y:S01]  /*2560*/  FFMA.FTZ R238, R213, R151.reuse, R146.reuse ;  /* 0x00000097d5ee7223 */ /* 0x180fe20000010092 */
[----:B------:R-:W-:Y:S02]  /*2570*/  FFMA.FTZ R146, R214, R151, R146 ;  /* 0x00000097d6927223 */ /* 0x000fe40000010092 */
[----:B------:R-:W-:Y:S01]  /*2580*/  FADD.FTZ R53, R53, R142 ;  /* 0x0000008e35357221 */ /* 0x000fe20000010000 */
[----:B------:R-:W-:Y:S01]  /*2590*/  FADD.FTZ R149, R211, -R238 ;  /* 0x800000eed3957221 */ /* 0x000fe20000010000 */
[----:B------:R-:W-:-:S03]  /*25a0*/  FADD.FTZ R239, R209, -R146 ;  /* 0x80000092d1ef7221 */ /* 0x000fc60000010000 */
[C---:B------:R-:W-:Y:S01]  /*25b0*/  FMUL.FTZ R149, R176.reuse, R149 ;  /* 0x00000095b0957220 */ /* 0x040fe20000410000 */
[----:B------:R-:W-:Y:S01]  /*25c0*/  FMUL.FTZ R146, R176, R239 ;  /* 0x000000efb0927220 */ /* 0x000fe20000410000 */
[----:B------:R-:W-:Y:S02]  /*25d0*/  HFMA2.MMA R239, -RZ, RZ, 0, 0 ;  /* 0x00000000ffef7435 */ /* 0x000fe400000001ff */
[----:B------:R-:W-:Y:S01]  /*25e0*/  @P5 FADD.FTZ R149, R114, R149 ;  /* 0x0000009572955221 */ /* 0x000fe20000010000 */
[----:B------:R-:W-:Y:S01]  /*25f0*/  @P5 FADD.FTZ R146, R115, R146 ;  /* 0x0000009273925221 */ /* 0x000fe20000010000 */
[----:B------:R-:W-:-:S04]  /*2600*/  ISETP.NE.U32.AND P5, PT, RZ, UR16, PT ;  /* 0x00000010ff007c0c */ /* 0x000fc8000bfa5070 */
[----:B------:R-:W-:-:S04]  /*2610*/  ISETP.NE.AND.EX P5, PT, RZ, UR17, PT, P5 ;  /* 0x00000011ff007c0c */ /* 0x000fc8000bfa5350 */
[----:B------:R-:W-:Y:S02]  /*2620*/  SEL R132, R145, R132, P5 ;  /* 0x0000008491847207 */ /* 0x000fe40002800000 */
[----:B------:R-:W-:Y:S02]  /*2630*/  SEL R133, R148, R133, P5 ;  /* 0x0000008594857207 */ /* 0x000fe40002800000 */
[----:B------:R-:W-:Y:S02]  /*2640*/  SEL R134, R147, R134, P5 ;  /* 0x0000008693867207 */ /* 0x000fe40002800000 */
[----:B------:R-:W-:Y:S02]  /*2650*/  SEL R135, R140, R135, P5 ;  /* 0x000000878c877207 */ /* 0x000fe40002800000 */
[----:B------:R-:W-:Y:S02]  /*2660*/  SEL R136, R141, R136, P5 ;  /* 0x000000888d887207 */ /* 0x000fe40002800000 */
[----:B------:R-:W-:Y:S01]  /*2670*/  SEL R137, R236, R137, P5 ;  /* 0x00000089ec897207 */ /* 0x000fe20002800000 */
[----:B------:R-:W-:Y:S01]  /*2680*/  HFMA2.MMA R236, -RZ, RZ, 0, 0 ;  /* 0x00000000ffec7435 */ /* 0x000fe200000001ff */
[C---:B------:R-:W-:Y:S01]  /*2690*/  SEL R138, R149.reuse, R138, P5 ;  /* 0x0000008a958a7207 */ /* 0x040fe20002800000 */
[----:B------:R-:W-:Y:S01]  /*26a0*/  FMUL.FTZ R149, R149, R225 ;  /* 0x000000e195957220 */ /* 0x000fe20000410000 */
[C---:B------:R-:W-:Y:S01]  /*26b0*/  SEL R139, R146.reuse, R139, P5 ;  /* 0x0000008b928b7207 */ /* 0x040fe20002800000 */
[----:B------:R-:W-:Y:S01]  /*26c0*/  FMUL.FTZ R146, R146, R225 ;  /* 0x000000e192927220 */ /* 0x000fe20000410000 */
[----:B------:R-:W-:Y:S01]  /*26d0*/  LOP3.LUT P5, RZ, R233, 0xff0000, RZ, 0xc0, !PT ;  /* 0x00ff0000e9ff7812 */ /* 0x000fe200078ac0ff */
[----:B------:R-:W-:Y:S01]  /*26e0*/  FMUL.FTZ R149, R149, UR15 ;  /* 0x0000000f95957c20 */ /* 0x000fe20008410000 */
[----:B------:R-:W-:Y:S01]  /*26f0*/  MOV R147, RZ ;  /* 0x000000ff00937202 */ /* 0x000fe20000000f00 */
[----:B------:R-:W-:Y:S01]  /*2700*/  FMUL.FTZ R238, R146, UR15 ;  /* 0x0000000f92ee7c20 */ /* 0x000fe20008410000 */
[----:B------:R-:W-:-:S02]  /*2710*/  F2FP.BF16.F32.PACK_AB R146, R237, R234 ;  /* 0x000000eaed92723e */ /* 0x000fc400000010ff */
[----:B------:R-:W-:-:S07]  /*2720*/  F2FP.BF16.F32.PACK_AB R145, R227, R154 ;  /* 0x0000009ae391723e */ /* 0x000fce00000010ff */
[----:B------:R-:W-:Y:S01]  /*2730*/  @P5 SHF.L.U32 R140, R143, 0x10, RZ ;  /* 0x000000108f8c5819 */ /* 0x000fe200000006ff */
[----:B------:R-:W-:-:S04]  /*2740*/  @P5 FMUL.FTZ R147, R20, R149 ;  /* 0x0000009514935220 */ /* 0x000fc80000410000 */
[----:B------:R-:W-:Y:S01]  /*2750*/  @P5 FMUL.FTZ R239, R149, R140 ;  /* 0x0000008c95ef5220 */ /* 0x000fe20000410000 */
[----:B------:R-:W-:-:S03]  /*2760*/  ISETP.NE.U32.AND P5, PT, RZ, UR16, PT ;  /* 0x00000010ff007c0c */ /* 0x000fc6000bfa5070 */
[----:B------:R-:W-:Y:S01]  /*2770*/  FADD.FTZ R54, R54, R239 ;  /* 0x000000ef36367221 */ /* 0x000fe20000010000 */
[----:B------:R-:W-:-:S13]  /*2780*/  ISETP.NE.AND.EX P5, PT, RZ, UR17, PT, P5 ;  /* 0x00000011ff007c0c */ /* 0x000fda000bfa5350 */
[----:B------:R-:W0:Y:S02]  /*2790*/  @P5 LDC.64 R140, c[0x0][0x308] ;  /* 0x0000c200ff8c5b82 */ /* 0x000e240000000a00 */
[----:B0-----:R-:W-:-:S06]  /*27a0*/  @P5 IMAD.WIDE.U32 R148, R175, 0x20, R140 ;  /* 0x00000020af945825 */ /* 0x001fcc00078e008c */
[----:B------:R-:W0:Y:S01]  /*27b0*/  LDC.64 R140, c[0x0][0x2f8] ;  /* 0x0000be00ff8c7b82 */ /* 0x000e220000000a00 */
[----:B------:R-:W-:Y:S04]  /*27c0*/  @P5 STG.E.128 desc[UR4][R148.64], R132 ;  /* 0x0000008494005986 */ /* 0x000fe8000c101d04 */
[----:B------:R1:W-:Y:S01]  /*27d0*/  @P5 STG.E.128 desc[UR4][R148.64+0x10], R136 ;  /* 0x0000108894005986 */ /* 0x0003e2000c101d04 */
[----:B------:R-:W-:-:S13]  /*27e0*/  LOP3.LUT P5, RZ, R233, 0xff000000, RZ, 0xc0, !PT ;  /* 0xff000000e9ff7812 */ /* 0x000fda00078ac0ff */
[----:B------:R-:W-:Y:S01]  /*27f0*/  @P5 FMUL.FTZ R236, R165, R238 ;  /* 0x000000eea5ec5220 */ /* 0x000fe20000410000 */
[----:B------:R-:W-:Y:S01]  /*2800*/  @P5 PRMT R143, R143, 0x7632, R143 ;  /* 0x000076328f8f5816 */ /* 0x000fe2000000008f */
[----:B0-----:R-:W-:Y:S01]  /*2810*/  IMAD.WIDE.U32 R140, R175, 0x10, R140 ;  /* 0x00000010af8c7825 */ /* 0x001fe200078e008c */
[----:B-1----:R-:W-:Y:S02]  /*2820*/  MOV R148, RZ ;  /* 0x000000ff00947202 */ /* 0x002fe40000000f00 */
[----:B------:R-:W-:Y:S02]  /*2830*/  F2FP.BF16.F32.PACK_AB R147, R236, R147 ;  /* 0x00000093ec93723e */ /* 0x000fe400000010ff */
[----:B------:R-:W-:Y:S02]  /*2840*/  @P5 SHF.L.U32 R143, R143, 0x10, RZ ;  /* 0x000000108f8f5819 */ /* 0x000fe400000006ff */
[----:B------:R-:W-:Y:S01]  /*2850*/  IADD3 R175, R175, 0x100, RZ ;  /* 0x00000100afaf7810 */ /* 0x000fe20007ffe0ff */
[----:B------:R0:W-:Y:S02]  /*2860*/  STG.E.128 desc[UR4][R140.64], R144 ;  /* 0x000000908c007986 */ /* 0x0001e4000c101d04 */
[----:B------:R-:W-:-:S04]  /*2870*/  @P5 FMUL.FTZ R148, R238, R143 ;  /* 0x0000008fee945220 */ /* 0x000fc80000410000 */
[----:B------:R-:W-:-:S07]  /*2880*/  FADD.FTZ R55, R55, R148 ;  /* 0x0000009437377221 */ /* 0x000fce0000010000 */
.L_x_4301:
[----:B------:R-:W-:Y:S05]  /*2890*/  BSYNC B0 ;  /* 0x0000000000007941 */ /* 0x000fea0003800000 */
.L_x_4300:
        /* <DEDUP_REMOVED lines=16> */
[----:B------:R-:W-:Y:S01]  /*29a0*/  FFMA.FTZ R239, R186, R151, R146 ;  /* 0x00000097baef7223 */ /* 0x000fe20000010092 */
[----:B------:R-:W-:Y:S01]  /*29b0*/  FADD.FTZ R145, R212, -R145 ;  /* 0x80000091d4917221 */ /* 0x000fe20000010000 */
[----:B------:R-:W-:Y:S02]  /*29c0*/  LOP3.LUT P6, RZ, R148, 0xff, RZ, 0xc0, !PT ;  /* 0x000000ff94ff7812 */ /* 0x000fe400078cc0ff */
[----:B------:R-:W-:Y:S01]  /*29d0*/  FADD.FTZ R239, R184, -R239 ;  /* 0x800000efb8ef7221 */ /* 0x000fe20000010000 */
[----:B------:R-:W-:Y:S01]  /*29e0*/  FMUL.FTZ R145, R176, R145 ;  /* 0x00000091b0917220 */ /* 0x000fe20000410000 */
[----:B------:R-:W-:-:S03]  /*29f0*/  MOV R237, RZ ;  /* 0x000000ff00ed7202 */ /* 0x000fc60000000f00 */
        /* <DEDUP_REMOVED lines=40> */
[----:B------:R-:W-:-:S03]  /*2c80*/  FFMA.FTZ R141, R201, R151, R146 ;  /* 0x00000097c98d7223 */ /* 0x000fc60000010092 */
[----:B------:R-:W-:Y:S01]  /*2c90*/  @P6 FMUL.FTZ R227, R167, R234 ;  /* 0x000000eaa7e36220 */ /* 0x000fe20000410000 */
[----:B------:R-:W-:Y:S01]  /*2ca0*/  FADD.FTZ R141, R178, -R141 ;  /* 0x8000008db28d7221 */ /* 0x000fe20000010000 */
[----:B------:R-:W-:Y:S01]  /*2cb0*/  @P6 FMUL.FTZ R196, R234, R149 ;  /* 0x00000095eac46220 */ /* 0x000fe20000410000 */
[----:B------:R-:W-:Y:S02]  /*2cc0*/  LOP3.LUT P6, RZ, R231, 0xff, RZ, 0xc0, !PT ;  /* 0x000000ffe7ff7812 */ /* 0x000fe400078cc0ff */
[----:B------:R-:W-:Y:S01]  /*2cd0*/  CS2R R234, SRZ ;  /* 0x0000000000ea7805 */ /* 0x000fe2000001ff00 */
[----:B------:R-:W-:Y:S01]  /*2ce0*/  FMUL.FTZ R141, R176, R141 ;  /* 0x0000008db08d7220 */ /* 0x000fe20000410000 */
[----:B------:R-:W-:-:S03]  /*2cf0*/  FADD.FTZ R51, R51, R196 ;  /* 0x000000c433337221 */ /* 0x000fc60000010000 */
        /* <DEDUP_REMOVED lines=19> */
[----:B------:R-:W-:Y:S01]  /*2e30*/  FFMA.FTZ R149, R181, R151, R146 ;  /* 0x00000097b5957223 */ /* 0x000fe20000010092 */
[----:B------:R-:W-:Y:S01]  /*2e40*/  FMUL.FTZ R146, R176, R239 ;  /* 0x000000efb0927220 */ /* 0x000fe20000410000 */
[----:B------:R-:W-:Y:S01]  /*2e50*/  HFMA2.MMA R239, -RZ, RZ, 0, 0 ;  /* 0x00000000ffef7435 */ /* 0x000fe200000001ff */
[----:B------:R-:W-:Y:S01]  /*2e60*/  FADD.FTZ R45, R45, R142 ;  /* 0x0000008e2d2d7221 */ /* 0x000fe20000010000 */
[----:B------:R-:W-:Y:S01]  /*2e70*/  FADD.FTZ R149, R182, -R149 ;  /* 0x80000095b6957221 */ /* 0x000fe20000010000 */
[----:B------:R-:W-:-:S03]  /*2e80*/  @P5 FADD.FTZ R146, R123, R146 ;  /* 0x000000927b925221 */ /* 0x000fc60000010000 */
[----:B------:R-:W-:-:S04]  /*2e90*/  FMUL.FTZ R149, R176, R149 ;  /* 0x00000095b0957220 */ /* 0x000fc80000410000 */
        /* <DEDUP_REMOVED lines=23> */
[----:B------:R-:W-:Y:S01]  /*3010*/  ISETP.NE.U32.AND P5, PT, RZ, UR16, PT ;  /* 0x00000010ff007c0c */ /* 0x000fe2000bfa5070 */
[----:B------:R-:W0:Y:S02]  /*3020*/  LDC.64 R140, c[0x0][0x2f8] ;  /* 0x0000be00ff8c7b82 */ /* 0x000e240000000a00 */
[----:B------:R-:W-:Y:S01]  /*3030*/  FADD.FTZ R46, R46, R239 ;  /* 0x000000ef2e2e7221 */ /* 0x000fe20000010000 */
[----:B------:R-:W-:-:S13]  /*3040*/  ISETP.NE.AND.EX P5, PT, RZ, UR17, PT, P5 ;  /* 0x00000011ff007c0c */ /* 0x000fda000bfa5350 */
[----:B------:R-:W1:Y:S01]  /*3050*/  @P5 LDC.64 R148, c[0x0][0x308] ;  /* 0x0000c200ff945b82 */ /* 0x000e620000000a00 */
[----:B0-----:R-:W-:-:S04]  /*3060*/  IMAD.WIDE.U32 R140, R175, 0x10, R140 ;  /* 0x00000010af8c7825 */ /* 0x001fc800078e008c */
[C---:B-1----:R-:W-:Y:S01]  /*3070*/  @P5 IMAD.WIDE.U32 R148, R175.reuse, 0x20, R148 ;  /* 0x00000020af945825 */ /* 0x042fe200078e0094 */
[----:B------:R-:W-:-:S04]  /*3080*/  IADD3 R175, R175, 0x100, RZ ;  /* 0x00000100afaf7810 */ /* 0x000fc80007ffe0ff */
[----:B------:R-:W-:Y:S04]  /*3090*/  @P5 STG.E.128 desc[UR4][R148.64], R132 ;  /* 0x0000008494005986 */ /* 0x000fe8000c101d04 */
[----:B------:R0:W-:Y:S01]  /*30a0*/  @P5 STG.E.128 desc[UR4][R148.64+0x10], R136 ;  /* 0x0000108894005986 */ /* 0x0001e2000c101d04 */
[----:B------:R-:W-:-:S13]  /*30b0*/  LOP3.LUT P5, RZ, R231, 0xff000000, RZ, 0xc0, !PT ;  /* 0xff000000e7ff7812 */ /* 0x000fda00078ac0ff */
[----:B------:R-:W-:Y:S01]  /*30c0*/  @P5 FMUL.FTZ R236, R169, R238 ;  /* 0x000000eea9ec5220 */ /* 0x000fe20000410000 */
[----:B------:R-:W-:Y:S02]  /*30d0*/  @P5 PRMT R143, R143, 0x7632, R143 ;  /* 0x000076328f8f5816 */ /* 0x000fe4000000008f */
[----:B0-----:R-:W-:Y:S02]  /*30e0*/  MOV R148, RZ ;  /* 0x000000ff00947202 */ /* 0x001fe40000000f00 */
[----:B------:R-:W-:Y:S02]  /*30f0*/  F2FP.BF16.F32.PACK_AB R147, R236, R147 ;  /* 0x00000093ec93723e */ /* 0x000fe400000010ff */
[----:B------:R-:W-:-:S03]  /*3100*/  @P5 SHF.L.U32 R143, R143, 0x10, RZ ;  /* 0x000000108f8f5819 */ /* 0x000fc600000006ff */
[----:B------:R1:W-:Y:S02]  /*3110*/  STG.E.128 desc[UR4][R140.64], R144 ;  /* 0x000000908c007986 */ /* 0x0003e4000c101d04 */
[----:B------:R-:W-:-:S04]  /*3120*/  @P5 FMUL.FTZ R148, R238, R143 ;  /* 0x0000008fee945220 */ /* 0x000fc80000410000 */
[----:B------:R-:W-:-:S07]  /*3130*/  FADD.FTZ R47, R47, R148 ;  /* 0x000000942f2f7221 */ /* 0x000fce0000010000 */
.L_x_4303:
[----:B------:R-:W-:Y:S05]  /*3140*/  BSYNC B0 ;  /* 0x0000000000007941 */ /* 0x000fea0003800000 */
.L_x_4302:
[----:B------:R-:W-:Y:S04]  /*3150*/  BSSY B0, `(.L_x_4304) ;  /* 0x0000089000007945 */ /* 0x000fe80003800000 */
[----:B------:R-:W-:Y:S05]  /*3160*/  @!P2 BRA `(.L_x_4305) ;  /* 0x00000008001ca947 */ /* 0x000fea0003800000 */
[----:B01----:R-:W0:Y:S01]  /*3170*/  LDC.64 R140, c[0x0][0x220] ;  /* 0x00008800ff8c7b82 */ /* 0x003e220000000a00 */
[----:B------:R-:W-:Y:S01]  /*3180*/  ISETP.NE.AND P5, PT, R174, RZ, PT ;  /* 0x000000ffae00720c */ /* 0x000fe20003fa5270 */
[----:B0-----:R-:W-:-:S06]  /*3190*/  IMAD.WIDE.U32 R140, R175, 0x10, R140 ;  /* 0x00000010af8c7825 */ /* 0x001fcc00078e008c */
[----:B------:R-:W2:Y:S01]  /*31a0*/  LDG.E.128 R140, desc[UR4][R140.64] ;  /* 0x000000048c8c7981 */ /* 0x000ea2000c1e1d00 */
[----:B------:R-:W-:Y:S01]  /*31b0*/  FSEL R146, R150, RZ, !P5 ;  /* 0x000000ff96927208 */ /* 0x000fe20006800000 */
[----:B------:R-:W-:Y:S01]  /*31c0*/  HFMA2.MMA R153, -RZ, RZ, 0, 0 ;  /* 0x00000000ff997435 */ /* 0x000fe200000001ff */
[----:B------:R-:W-:Y:S01]  /*31d0*/  ISETP.NE.U32.AND P5, PT, RZ, UR8, PT ;  /* 0x00000008ff007c0c */ /* 0x000fe2000bfa5070 */
[----:B------:R-:W-:Y:S01]  /*31e0*/  HFMA2.MMA R150, -RZ, RZ, 0, 0 ;  /* 0x00000000ff967435 */ /* 0x000fe200000001ff */
[----:B------:R-:W-:Y:S01]  /*31f0*/  MOV R148, R228 ;  /* 0x000000e400947202 */ /* 0x000fe20000000f00 */
[----:B------:R-:W-:Y:S01]  /*3200*/  FFMA.FTZ R145, R177, R151, R146 ;  /* 0x00000097b1917223 */ /* 0x000fe20000010092 */
[----:B------:R-:W-:Y:S02]  /*3210*/  ISETP.NE.AND.EX P5, PT, RZ, UR9, PT, P5 ;  /* 0x00000009ff007c0c */ /* 0x000fe4000bfa5350 */
[----:B------:R-:W-:Y:S02]  /*3220*/  CS2R R154, SRZ ;  /* 0x00000000009a7805 */ /* 0x000fe4000001ff00 */
[----:B------:R-:W-:Y:S01]  /*3230*/  LOP3.LUT P6, RZ, R148, 0xff, RZ, 0xc0, !PT ;  /* 0x000000ff94ff7812 */ /* 0x000fe200078cc0ff */
[----:B------:R-:W-:Y:S01]  /*3240*/  FADD.FTZ R145, R188, -R145 ;  /* 0x80000091bc917221 */ /* 0x000fe20000010000 */
[----:B------:R-:W-:-:S02]  /*3250*/  MOV R144, RZ ;  /* 0x000000ff00907202 */ /* 0x000fc40000000f00 */
[----:B------:R-:W-:Y:S02]  /*3260*/  CS2R R196, SRZ ;  /* 0x0000000000c47805 */ /* 0x000fe4000001ff00 */
[----:B------:R-:W-:Y:S01]  /*3270*/  MOV R227, RZ ;  /* 0x000000ff00e37202 */ /* 0x000fe20000000f00 */
[----:B------:R-:W-:Y:S01]  /*3280*/  FMUL.FTZ R145, R176, R145 ;  /* 0x00000091b0917220 */ /* 0x000fe20000410000 */
[----:B------:R-:W-:Y:S02]  /*3290*/  CS2R R234, SRZ ;  /* 0x0000000000ea7805 */ /* 0x000fe4000001ff00 */
[----:B------:R-:W-:Y:S01]  /*32a0*/  MOV R237, RZ ;  /* 0x000000ff00ed7202 */ /* 0x000fe20000000f00 */
        /* <DEDUP_REMOVED lines=23> */
[----:B------:R-:W-:-:S04]  /*3420*/  FMUL.FTZ R147, R176, R147 ;  /* 0x00000093b0937220 */ /* 0x000fc80000410000 */
[----:B------:R-:W-:-:S03]  /*3430*/  @P5 FADD.FTZ R147, R126, R147 ;  /* 0x000000937e935221 */ /* 0x000fc60000010000 */
[----:B------:R-:W-:Y:S01]  /*3440*/  @P6 SHF.L.U32 R148, R141, 0x10, RZ ;  /* 0x000000108d946819 */ /* 0x000fe200000006ff */
[----:B------:R-:W-:-:S04]  /*3450*/  FMUL.FTZ R140, R147, R225 ;  /* 0x000000e1938c7220 */ /* 0x000fc80000410000 */
[----:B------:R-:W-:Y:S01]  /*3460*/  FMUL.FTZ R149, R140, UR15 ;  /* 0x0000000f8c957c20 */ /* 0x000fe20008410000 */
[----:B------:R-:W-:-:S03]  /*3470*/  FFMA.FTZ R140, R198, R151, R146 ;  /* 0x00000097c68c7223 */ /* 0x000fc60000010092 */
[----:B------:R-:W-:Y:S01]  /*3480*/  @P6 FMUL.FTZ R154, R26, R149 ;  /* 0x000000951a9a6220 */ /* 0x000fe20000410000 */
[----:B------:R-:W-:Y:S01]  /*3490*/  @P6 FMUL.FTZ R197, R149, R148 ;  /* 0x0000009495c56220 */ /* 0x000fe20000410000 */
[----:B------:R-:W-:Y:S01]  /*34a0*/  LOP3.LUT P6, RZ, R228, 0xff000000, RZ, 0xc0, !PT ;  /* 0xff000000e4ff7812 */ /* 0x000fe200078cc0ff */
[----:B------:R-:W-:Y:S02]  /*34b0*/  FADD.FTZ R149, R191, -R140 ;  /* 0x8000008cbf957221 */ /* 0x000fe40000010000 */
[----:B------:R-:W-:Y:S02]  /*34c0*/  FADD.FTZ R42, R42, R197 ;  /* 0x000000c52a2a7221 */ /* 0x000fe40000010000 */
[----:B------:R-:W-:-:S04]  /*34d0*/  FMUL.FTZ R140, R176, R149 ;  /* 0x00000095b08c7220 */ /* 0x000fc80000410000 */
[----:B------:R-:W-:-:S04]  /*34e0*/  @P5 FADD.FTZ R140, R127, R140 ;  /* 0x0000008c7f8c5221 */ /* 0x000fc80000010000 */
        /* <DEDUP_REMOVED lines=18> */
[----:B------:R-:W-:Y:S01]  /*3610*/  LOP3.LUT P6, RZ, R229, 0xff00, RZ, 0xc0, !PT ;  /* 0x0000ff00e5ff7812 */ /* 0x000fe200078cc0ff */
[----:B------:R-:W-:Y:S02]  /*3620*/  FADD.FTZ R36, R36, R235 ;  /* 0x000000eb24247221 */ /* 0x000fe40000010000 */
        /* <DEDUP_REMOVED lines=21> */
[----:B------:R-:W-:-:S13]  /*3780*/  ISETP.NE.AND.EX P5, PT, RZ, UR17, PT, P5 ;  /* 0x00000011ff007c0c */ /* 0x000fda000bfa5350 */
[----:B------:R-:W-:-:S04]  /*3790*/  @P5 LEA R148, P6, R175, UR16, 0x5 ;  /* 0x00000010af945c11 */ /* 0x000fc8000f8c28ff */
[----:B------:R-:W-:Y:S02]  /*37a0*/  @P5 LEA.HI.X R149, R175, UR17, RZ, 0x5, P6 ;  /* 0x00000011af955c11 */ /* 0x000fe4000b0f2cff */
[----:B------:R-:W-:-:S04]  /*37b0*/  ISETP.NE.U32.AND P6, PT, RZ, UR16, PT ;  /* 0x00000010ff007c0c */ /* 0x000fc8000bfc5070 */
[----:B------:R-:W-:-:S04]  /*37c0*/  ISETP.NE.AND.EX P6, PT, RZ, UR17, PT, P6 ;  /* 0x00000011ff007c0c */ /* 0x000fc8000bfc5360 */
[----:B------:R-:W-:Y:S02]  /*37d0*/  SEL R132, R145, R132, P6 ;  /* 0x0000008491847207 */ /* 0x000fe40003000000 */
[----:B------:R-:W-:Y:S02]  /*37e0*/  SEL R133, R152, R133, P6 ;  /* 0x0000008598857207 */ /* 0x000fe40003000000 */
[----:B------:R-:W-:Y:S02]  /*37f0*/  SEL R134, R147, R134, P6 ;  /* 0x0000008693867207 */ /* 0x000fe40003000000 */
[----:B------:R-:W-:Y:S02]  /*3800*/  CS2R R146, SRZ ;  /* 0x0000000000927805 */ /* 0x000fe4000001ff00 */
[----:B------:R-:W-:Y:S02]  /*3810*/  SEL R135, R140, R135, P6 ;  /* 0x000000878c877207 */ /* 0x000fe40003000000 */
[----:B------:R-:W-:-:S02]  /*3820*/  SEL R136, R141, R136, P6 ;  /* 0x000000888d887207 */ /* 0x000fc40003000000 */
[----:B------:R-:W-:Y:S01]  /*3830*/  SEL R137, R236, R137, P6 ;  /* 0x00000089ec897207 */ /* 0x000fe20003000000 */
[----:B------:R-:W-:Y:S01]  /*3840*/  @P5 STG.E.128 desc[UR4][R148.64], R132 ;  /* 0x0000008494005986 */ /* 0x000fe2000c101d04 */
[C---:B------:R-:W-:Y:S01]  /*3850*/  SEL R138, R151.reuse, R138, P6 ;  /* 0x0000008a978a7207 */ /* 0x040fe20003000000 */
[----:B------:R-:W-:Y:S01]  /*3860*/  FMUL.FTZ R151, R151, R225 ;  /* 0x000000e197977220 */ /* 0x000fe20000410000 */
[C---:B------:R-:W-:Y:S01]  /*3870*/  SEL R139, R176.reuse, R139, P6 ;  /* 0x0000008bb08b7207 */ /* 0x040fe20003000000 */
[----:B------:R-:W-:Y:S01]  /*3880*/  FMUL.FTZ R176, R176, R225 ;  /* 0x000000e1b0b07220 */ /* 0x000fe20000410000 */
[----:B------:R-:W-:Y:S01]  /*3890*/  LOP3.LUT P6, RZ, R229, 0xff0000, RZ, 0xc0, !PT ;  /* 0x00ff0000e5ff7812 */ /* 0x000fe200078cc0ff */
[----:B------:R-:W-:Y:S01]  /*38a0*/  FMUL.FTZ R151, R151, UR15 ;  /* 0x0000000f97977c20 */ /* 0x000fe20008410000 */
[----:B------:R-:W-:Y:S01]  /*38b0*/  F2FP.BF16.F32.PACK_AB R145, R227, R154 ;  /* 0x0000009ae391723e */ /* 0x000fe200000010ff */
[----:B------:R0:W-:Y:S01]  /*38c0*/  @P5 STG.E.128 desc[UR4][R148.64+0x10], R136 ;  /* 0x0000108894005986 */ /* 0x0001e2000c101d04 */
[----:B------:R-:W-:-:S09]  /*38d0*/  FMUL.FTZ R176, R176, UR15 ;  /* 0x0000000fb0b07c20 */ /* 0x000fd20008410000 */
[----:B------:R-:W-:Y:S01]  /*38e0*/  @P6 SHF.L.U32 R140, R143, 0x10, RZ ;  /* 0x000000108f8c6819 */ /* 0x000fe200000006ff */
[----:B------:R-:W-:-:S04]  /*38f0*/  @P6 FMUL.FTZ R147, R28, R151 ;  /* 0x000000971c936220 */ /* 0x000fc80000410000 */
[----:B------:R-:W-:Y:S01]  /*3900*/  @P6 FMUL.FTZ R239, R151, R140 ;  /* 0x0000008c97ef6220 */ /* 0x000fe20000410000 */
[C---:B------:R-:W-:Y:S02]  /*3910*/  LEA R140, P5, R175.reuse, UR18, 0x4 ;  /* 0x00000012af8c7c11 */ /* 0x040fe4000f8a20ff */
[----:B0-----:R-:W-:Y:S01]  /*3920*/  MOV R148, RZ ;  /* 0x000000ff00947202 */ /* 0x001fe20000000f00 */
[----:B------:R-:W-:Y:S01]  /*3930*/  FADD.FTZ R38, R38, R239 ;  /* 0x000000ef26267221 */ /* 0x000fe20000010000 */
[----:B------:R-:W-:Y:S02]  /*3940*/  LEA.HI.X R141, R175, UR19, RZ, 0x4, P5 ;  /* 0x00000013af8d7c11 */ /* 0x000fe4000a8f24ff */
[----:B------:R-:W-:-:S13]  /*3950*/  LOP3.LUT P5, RZ, R229, 0xff000000, RZ, 0xc0, !PT ;  /* 0xff000000e5ff7812 */ /* 0x000fda00078ac0ff */
        /* <DEDUP_REMOVED lines=8> */
.L_x_4305:
[----:B------:R-:W-:Y:S05]  /*39e0*/  BSYNC B0 ;  /* 0x0000000000007941 */ /* 0x000fea0003800000 */
.L_x_4304:
[----:B------:R-:W-:Y:S02]  /*39f0*/  IADD3 R29, R29, UR20, RZ ;  /* 0x000000141d1d7c10 */ /* 0x000fe4000fffe0ff */
[----:B------:R-:W-:Y:S02]  /*3a00*/  SEL R152, RZ, 0x1, P4 ;  /* 0x00000001ff987807 */ /* 0x000fe40002000000 */
[----:B------:R-:W-:-:S13]  /*3a10*/  ISETP.GE.AND P5, PT, R29, UR21, PT ;  /* 0x000000151d007c0c */ /* 0x000fda000bfa6270 */
[----:B------:R-:W-:Y:S05]  /*3a20*/  @!P5 BRA `(.L_x_4306) ;  /* 0xffffffd00008d947 */ /* 0x000fea000383ffff */
.L_x_4292:
        /* <DEDUP_REMOVED lines=20> */
.L_x_4308:
[----:B------:R-:W-:Y:S05]  /*3b70*/  BSYNC B0 ;  /* 0x0000000000007941 */ /* 0x000fea0003800000 */
.L_x_4307:
        /* <DEDUP_REMOVED lines=15> */
.L_x_4310:
[----:B------:R-:W-:Y:S05]  /*3c70*/  BSYNC B0 ;  /* 0x0000000000007941 */ /* 0x000fea0003800000 */
.L_x_4309:
        /* <DEDUP_REMOVED lines=14> */
.L_x_4299:
[----:B------:R-:W-:Y:S02]  /*3d60*/  MOV R151, 0x10 ;  /* 0x0000001000977802 */ /* 0x000fe40000000f00 */
[----:B------:R-:W-:Y:S02]  /*3d70*/  MOV R152, 0x1f ;  /* 0x0000001f00987802 */ /* 0x000fe40000000f00 */
[----:B------:R-:W-:-:S07]  /*3d80*/  MOV R150, 0xffffffff ;  /* 0xffffffff00967802 */ /* 0x000fce0000000f00 */
[----:B------:R-:W-:Y:S05]  /*3d90*/  WARPSYNC.COLLECTIVE R150, `(.L_x_4311) ;  /* 0x0000000096087348 */ /* 0x000fea0003c00000 */
[----:B------:R0:W1:Y:S02]  /*3da0*/  SHFL.DOWN P6, R197, R155, R151, R152 ;  /* 0x080000979bc57389 */ /* 0x00006400000c0098 */
[----:B01----:R-:W-:Y:S01]  /*3db0*/  ENDCOLLECTIVE ;  /* 0x000000000000791b */ /* 0x003fe20003800000 */
.L_x_4311:
[----:B------:R-:W-:-:S05]  /*3dc0*/  MOV R142, R197 ;  /* 0x000000c5008e7202 */ /* 0x000fca0000000f00 */
[----:B------:R-:W-:Y:S01]  /*3dd0*/  FADD.FTZ R142, R142, R155 ;  /* 0x0000009b8e8e7221 */ /* 0x000fe20000010000 */
[----:B------:R-:W-:-:S07]  /*3de0*/  MOV R155, R196 ;  /* 0x000000c4009b7202 */ /* 0x000fce0000000f00 */
[----:B------:R-:W-:Y:S05]  /*3df0*/  WARPSYNC.COLLECTIVE R150, `(.L_x_4312) ;  /* 0x0000000096087348 */ /* 0x000fea0003c00000 */
[----:B------:R0:W1:Y:S02]  /*3e00*/  SHFL.DOWN P6, R197, R155, R151, R152 ;  /* 0x080000979bc57389 */ /* 0x00006400000c0098 */
[----:B01----:R-:W-:Y:S01]  /*3e10*/  ENDCOLLECTIVE ;  /* 0x000000000000791b */ /* 0x003fe20003800000 */
.L_x_4312:
[----:B------:R-:W-:Y:S02]  /*3e20*/  MOV R155, R142 ;  /* 0x0000008e009b7202 */ /* 0x000fe40000000f00 */
[----:B------:R-:W-:Y:S02]  /*3e30*/  MOV R151, 0x8 ;  /* 0x0000000800977802 */ /* 0x000fe40000000f00 */
[----:B------:R-:W-:-:S07]  /*3e40*/  MOV R143, R197 ;  /* 0x000000c5008f7202 */ /* 0x000fce0000000f00 */
[----:B------:R-:W-:Y:S05]  /*3e50*/  WARPSYNC.COLLECTIVE R150, `(.L_x_4313) ;  /* 0x0000000096087348 */ /* 0x000fea0003c00000 */
[----:B------:R0:W1:Y:S02]  /*3e60*/  SHFL.DOWN P6, R197, R155, R151, R152 ;  /* 0x080000979bc57389 */ /* 0x00006400000c0098 */
[----:B01----:R-:W-:Y:S01]  /*3e70*/  ENDCOLLECTIVE ;  /* 0x000000000000791b */ /* 0x003fe20003800000 */
.L_x_4313:
[----:B------:R-:W-:-:S05]  /*3e80*/  FADD.FTZ R143, R143, R196 ;  /* 0x000000c48f8f7221 */ /* 0x000fca0000010000 */
[----:B------:R-:W-:Y:S02]  /*3e90*/  MOV R155, R143 ;  /* 0x0000008f009b7202 */ /* 0x000fe40000000f00 */
[----:B------:R-:W-:-:S07]  /*3ea0*/  MOV R145, R197 ;  /* 0x000000c500917202 */ /* 0x000fce0000000f00 */
[----:B------:R-:W-:Y:S05]  /*3eb0*/  WARPSYNC.COLLECTIVE R150, `(.L_x_4314) ;  /* 0x0000000096087348 */ /* 0x000fea0003c00000 */
[----:B------:R0:W1:Y:S02]  /*3ec0*/  SHFL.DOWN P6, R197, R155, R151, R152 ;  /* 0x080000979bc57389 */ /* 0x00006400000c0098 */
[----:B01----:R-:W-:Y:S01]  /*3ed0*/  ENDCOLLECTIVE ;  /* 0x000000000000791b */ /* 0x003fe20003800000 */
.L_x_4314:
[----:B------:R-:W-:-:S05]  /*3ee0*/  FADD.FTZ R145, R142, R145 ;  /* 0x000000918e917221 */ /* 0x000fca0000010000 */
[----:B------:R-:W-:Y:S02]  /*3ef0*/  MOV R155, R145 ;  /* 0x00000091009b7202 */ /* 0x000fe40000000f00 */
[----:B------:R-:W-:Y:S02]  /*3f00*/  MOV R151, 0x4 ;  /* 0x0000000400977802 */ /* 0x000fe40000000f00 */
[----:B------:R-:W-:-:S07]  /*3f10*/  MOV R144, R197 ;  /* 0x000000c500907202 */ /* 0x000fce0000000f00 */
[----:B------:R-:W-:Y:S05]  /*3f20*/  WARPSYNC.COLLECTIVE R150, `(.L_x_4315) ;  /* 0x0000000096087348 */ /* 0x000fea0003c00000 */
[----:B------:R0:W1:Y:S02]  /*3f30*/  SHFL.DOWN P6, R197, R155, R151, R152 ;  /* 0x080000979bc57389 */ /* 0x00006400000c0098 */
[----:B01----:R-:W-:Y:S01]  /*3f40*/  ENDCOLLECTIVE ;  /* 0x000000000000791b */ /* 0x003fe20003800000 */
.L_x_4315:
[----:B------:R-:W-:-:S05]  /*3f50*/  FADD.FTZ R144, R143, R144 ;  /* 0x000000908f907221 */ /* 0x000fca0000010000 */
[----:B------:R-:W-:Y:S02]  /*3f60*/  MOV R155, R144 ;  /* 0x00000090009b7202 */ /* 0x000fe40000000f00 */
[----:B------:R-:W-:-:S07]  /*3f70*/  MOV R146, R197 ;  /* 0x000000c500927202 */ /* 0x000fce0000000f00 */
[----:B------:R-:W-:Y:S05]  /*3f80*/  WARPSYNC.COLLECTIVE R150, `(.L_x_4316) ;  /* 0x0000000096087348 */ /* 0x000fea0003c00000 */
[----:B------:R0:W1:Y:S02]  /*3f90*/  SHFL.DOWN P6, R197, R155, R151, R152 ;  /* 0x080000979bc57389 */ /* 0x00006400000c0098 */
[----:B01----:R-:W-:Y:S01]  /*3fa0*/  ENDCOLLECTIVE ;  /* 0x000000000000791b */ /* 0x003fe20003800000 */
.L_x_4316:
[----:B------:R-:W-:-:S05]  /*3fb0*/  FADD.FTZ R146, R145, R146 ;  /* 0x0000009291927221 */ /* 0x000fca0000010000 */
[----:B------:R-:W-:Y:S02]  /*3fc0*/  MOV R155, R146 ;  /* 0x00000092009b7202 */ /* 0x000fe40000000f00 */
[----:B------:R-:W-:Y:S02]  /*3fd0*/  MOV R151, 0x2 ;  /* 0x0000000200977802 */ /* 0x000fe40000000f00 */
[----:B------:R-:W-:-:S07]  /*3fe0*/  MOV R147, R197 ;  /* 0x000000c500937202 */ /* 0x000fce0000000f00 */
[----:B------:R-:W-:Y:S05]  /*3ff0*/  WARPSYNC.COLLECTIVE R150, `(.L_x_4317) ;  /* 0x0000000096087348 */ /* 0x000fea0003c00000 */
[----:B------:R0:W1:Y:S02]  /*4000*/  SHFL.DOWN P6, R197, R155, R151, R152 ;  /* 0x080000979bc57389 */ /* 0x00006400000c0098 */
[----:B01----:R-:W-:Y:S01]  /*4010*/  ENDCOLLECTIVE ;  /* 0x000000000000791b */ /* 0x003fe20003800000 */
.L_x_4317:
[----:B------:R-:W-:-:S05]  /*4020*/  FADD.FTZ R147, R144, R147 ;  /* 0x0000009390937221 */ /* 0x000fca0000010000 */
[----:B------:R-:W-:Y:S02]  /*4030*/  MOV R155, R147 ;  /* 0x00000093009b7202 */ /* 0x000fe40000000f00 */
[----:B------:R-:W-:-:S07]  /*4040*/  MOV R149, R197 ;  /* 0x000000c500957202 */ /* 0x000fce0000000f00 */
[----:B------:R-:W-:Y:S05]  /*4050*/  WARPSYNC.COLLECTIVE R150, `(.L_x_4318) ;  /* 0x0000000096087348 */ /* 0x000fea0003c00000 */
[----:B------:R0:W1:Y:S02]  /*4060*/  SHFL.DOWN P6, R197, R155, R151, R152 ;  /* 0x080000979bc57389 */ /* 0x00006400000c0098 */
[----:B01----:R-:W-:Y:S01]  /*4070*/  ENDCOLLECTIVE ;  /* 0x000000000000791b */ /* 0x003fe20003800000 */
.L_x_4318:
[----:B------:R-:W-:-:S05]  /*4080*/  FADD.FTZ R149, R146, R149 ;  /* 0x0000009592957221 */ /* 0x000fca0000010000 */
[----:B------:R-:W-:Y:S02]  /*4090*/  MOV R155, R149 ;  /* 0x00000095009b7202 */ /* 0x000fe40000000f00 */
[----:B------:R-:W-:Y:S02]  /*40a0*/  MOV R151, 0x1 ;  /* 0x0000000100977802 */ /* 0x000fe40000000f00 */
[----:B------:R-:W-:-:S07]  /*40b0*/  MOV R148, R197 ;  /* 0x000000c500947202 */ /* 0x000fce0000000f00 */
[----:B------:R-:W-:Y:S05]  /*40c0*/  WARPSYNC.COLLECTIVE R150, `(.L_x_4319) ;  /* 0x0000000096087348 */ /* 0x000fea0003c00000 */
[----:B------:R0:W1:Y:S02]  /*40d0*/  SHFL.DOWN P6, R197, R155, R151, R152 ;  /* 0x080000979bc57389 */ /* 0x00006400000c0098 */
[----:B01----:R-:W-:Y:S01]  /*40e0*/  ENDCOLLECTIVE ;  /* 0x000000000000791b */ /* 0x003fe20003800000 */
.L_x_4319:
[----:B------:R-:W-:-:S05]  /*40f0*/  FADD.FTZ R148, R147, R148 ;  /* 0x0000009493947221 */ /* 0x000fca0000010000 */
[----:B------:R-:W-:Y:S02]  /*4100*/  MOV R155, R148 ;  /* 0x00000094009b7202 */ /* 0x000fe40000000f00 */
[----:B------:R-:W-:-:S07]  /*4110*/  MOV R196, R197 ;  /* 0x000000c500c47202 */ /* 0x000fce0000000f00 */
[----:B------:R-:W-:Y:S05]  /*4120*/  WARPSYNC.COLLECTIVE R150, `(.L_x_4320) ;  /* 0x0000000096087348 */ /* 0x000fea0003c00000 */
[----:B------:R0:W1:Y:S02]  /*4130*/  SHFL.DOWN P6, R197, R155, R151, R152 ;  /* 0x080000979bc57389 */ /* 0x00006400000c0098 */
[----:B01----:R-:W-:Y:S01]  /*4140*/  ENDCOLLECTIVE ;  /* 0x000000000000791b */ /* 0x003fe20003800000 */
.L_x_4320:
[----:B------:R-:W-:Y:S05]  /*4150*/  BRA `(.L_x_4321) ;  /* 0xffffffdc001c7947 */ /* 0x000fea000383ffff */
.L_x_4322:
        /* <DEDUP_REMOVED lines=10> */
.L_x_11333:


//--------------------- .text._ZN10layer_norm13ln_bwd_kernelINS_13Kernel_traitsI13__nv_bfloat16S2_fS2_fjLj6144ELj1ELj1ELj8ELj16ENS_18Kernel_traits_baseILj6144ES2_S2_fS2_fjLj256EEEEELb1ELb1ELb0ELb1EEEvNS_9BwdParamsE --------------------------
	.section	.text._ZN10layer_norm13ln_bwd_kernelINS_13Kernel_traitsI13__nv_bfloat16S2_fS2_fjLj6144ELj1ELj1ELj8ELj16ENS_18Kernel_traits_baseILj6144ES2_S2_fS2_fjLj256EEEEELb1ELb1ELb0ELb1EEEvNS_9BwdParamsE,"ax",@progbits
	.align	128
        .global         _ZN10layer_norm13ln_bwd_kernelINS_13Kernel_traitsI13__nv_bfloat16S2_fS2_fjLj6144ELj1ELj1ELj8ELj16ENS_18Kernel_traits_baseILj6144ES2_S2_fS2_fjLj256EEEEELb1ELb1ELb0ELb1EEEvNS_9BwdParamsE
        .type           _ZN10layer_norm13ln_bwd_kernelINS_13Kernel_traitsI13__nv_bfloat16S2_fS2_fjLj6144ELj1ELj1ELj8ELj16ENS_18Kernel_traits_baseILj6144ES2_S2_fS2_fjLj256EEEEELb1ELb1ELb0ELb1EEEvNS_9BwdParamsE,@function
        .size           _ZN10layer_norm13ln_bwd_kernelINS_13Kernel_traitsI13__nv_bfloat16S2_fS2_fjLj6144ELj1ELj1ELj8ELj16ENS_18Kernel_traits_baseILj6144ES2_S2_fS2_fjLj256EEEEELb1ELb1ELb0ELb1EEEvNS_9BwdParamsE,(.L_x_11334 - _ZN10layer_norm13ln_bwd_kernelINS_13Kernel_traitsI13__nv_bfloat16S2_fS2_fjLj6144ELj1ELj1ELj8ELj16ENS_18Kernel_traits_baseILj6144ES2_S2_fS2_fjLj256EEEEELb1ELb1ELb0ELb1EEEvNS_9BwdParamsE)
        .other          _ZN10layer_norm13ln_bwd_kernelINS_13Kernel_traitsI13__nv_bfloat16S2_fS2_fjLj6144ELj1ELj1ELj8ELj16ENS_18Kernel_traits_baseILj6144ES2_S2_fS2_fjLj256EEEEELb1ELb1ELb0ELb1EEEvNS_9BwdParamsE,@"STO_CUDA_ENTRY STV_DEFAULT"
_ZN10layer_norm13ln_bwd_kernelINS_13Kernel_traitsI13__nv_bfloat16S2_fS2_fjLj6144ELj1ELj1ELj8ELj16ENS_18Kernel_traits_baseILj6144ES2_S2_fS2_fjLj256EEEEELb1ELb1ELb0ELb1EEEvNS_9BwdParamsE:
.text._ZN10layer_norm13ln_bwd_kernelINS_13Kernel_traitsI13__nv_bfloat16S2_fS2_fjLj6144ELj1ELj1ELj8ELj16ENS_18Kernel_traits_baseILj6144ES2_S2_fS2_fjLj256EEEEELb1ELb1ELb0ELb1EEEvNS_9BwdParamsE:
[----:B------:R-:W-:Y:S01]  /*0000*/  LDC R1, c[0x0][0x28] ;  /* 0x00000a00ff017b82 */ /* 0x000fe20000000800 */
[----:B------:R-:W0:Y:S01]  /*0010*/  S2R R150, SR_TID.X ;  /* 0x0000000000967919 */ /* 0x000e220000002100 */
[----:B------:R-:W-:-:S06]  /*0020*/  ULDC.64 UR4, c[0x0][0x278] ;  /* 0x00009e0000047ab9 */ /* 0x000fcc0000000a00 */
[----:B------:R-:W1:Y:S01]  /*0030*/  S2UR UR6, SR_CTAID.X ;  /* 0x00000000000679c3 */ /* 0x000e620000002500 */
[----:B------:R-:W-:Y:S01]  /*0040*/  ULDC UR9, c[0x0][0x218] ;  /* 0x0000860000097ab9 */ /* 0x000fe20000000800 */
[----:B------:R-:W-:Y:S01]  /*0050*/  ULDC.U8 UR8, c[0x0][0x2a0] ;  /* 0x0000a80000087ab9 */ /* 0x000fe20000000000 */
[----:B------:R-:W-:Y:S01]  /*0060*/  ULDC UR10, c[0x0][0x290] ;  /* 0x0000a400000a7ab9 */ /* 0x000fe20000000800 */
        /* <DEDUP_REMOVED lines=39> */
[----:B-----5:R-:W-:Y:S02]  /*02e0*/  CS2R R54, SRZ ;  /* 0x0000000000367805 */ /* 0x020fe4000001ff00 */
        /* <DEDUP_REMOVED lines=14> */
.L_x_4323:
[----:B------:R-:W-:Y:S02]  /*03d0*/  ULDC.64 UR6, c[0x0][0x260] ;  /* 0x0000980000067ab9 */ /* 0x000fe40000000a00 */
[----:B------:R-:W-:-:S04]  /*03e0*/  LEA R2, P0, R137, UR6, 0x4 ;  /* 0x0000000689027c11 */ /* 0x000fc8000f8020ff */
[----:B------:R-:W-:Y:S01]  /*03f0*/  IADD3.X R3, RZ, UR7, RZ, P0, !PT ;  /* 0x00000007ff037c10 */ /* 0x000fe200087fe4ff */
[----:B------:R-:W-:-:S04]  /*0400*/  ULDC.64 UR6, c[0x0][0x270] ;  /* 0x00009c0000067ab9 */ /* 0x000fc80000000a00 */
[----:B------:R-:W2:Y:S04]  /*0410*/  LDG.E.128 R4, desc[UR4][R2.64] ;  /* 0x0000000402047981 */ /* 0x000ea8000c1e1d00 */
[----:B------:R-:W3:Y:S04]  /*0420*/  LDG.E.128 R8, desc[UR4][R2.64+0x1000] ;  /* 0x0010000402087981 */ /* 0x000ee8000c1e1d00 */
[----:B------:R0:W4:Y:S01]  /*0430*/  LDG.E.128 R12, desc[UR4][R2.64+0x2000] ;  /* 0x00200004020c7981 */ /* 0x000122000c1e1d00 */
[----:B------:R-:W-:Y:S01]  /*0440*/  ISETP.NE.U32.AND P0, PT, RZ, UR6, PT ;  /* 0x00000006ff007c0c */ /* 0x000fe2000bf05070 */
[----:B------:R-:W-:Y:S01]  /*0450*/  HFMA2.MMA R196, -RZ, RZ, 0, 5.9604644775390625e-08 ;  /* 0x00000001ffc47435 */ /* 0x000fe200000001ff */
[----:B------:R-:W-:Y:S01]  /*0460*/  MOV R136, RZ ;  /* 0x000000ff00887202 */ /* 0x000fe20000000f00 */
        /* <DEDUP_REMOVED lines=31> */
[----:B------:R-:W-:Y:S02]  /*0660*/  MOV R0, RZ ;  /* 0x000000ff00007202 */ /* 0x000fe40000000f00 */
[----:B--2---:R-:W-:Y:S02]  /*0670*/  PRMT R176, R4, 0x7632, R176 ;  /* 0x0000763204b07816 */ /* 0x004fe400000000b0 */
[----:B------:R-:W-:-:S02]  /*0680*/  PRMT R177, R5, 0x7632, R177 ;  /* 0x0000763205b17816 */ /* 0x000fc400000000b1 */
[----:B------:R-:W-:Y:S02]  /*0690*/  PRMT R178, R6, 0x7632, R178 ;  /* 0x0000763206b27816 */ /* 0x000fe400000000b2 */
[----:B------:R-:W-:Y:S02]  /*06a0*/  PRMT R179, R7, 0x7632, R179 ;  /* 0x0000763207b37816 */ /* 0x000fe400000000b3 */
[----:B---3--:R-:W-:Y:S02]  /*06b0*/  PRMT R180, R8, 0x7632, R180 ;  /* 0x0000763208b47816 */ /* 0x008fe400000000b4 */
[----:B------:R-:W-:Y:S02]  /*06c0*/  PRMT R181, R9, 0x7632, R181 ;  /* 0x0000763209b57816 */ /* 0x000fe400000000b5 */
[----:B------:R-:W-:Y:S02]  /*06d0*/  PRMT R182, R10, 0x7632, R182 ;  /* 0x000076320ab67816 */ /* 0x000fe400000000b6 */
[----:B------:R-:W-:-:S02]  /*06e0*/  PRMT R183, R11, 0x7632, R183 ;  /* 0x000076320bb77816 */ /* 0x000fc400000000b7 */
[----:B----4-:R-:W-:Y:S02]  /*06f0*/  PRMT R184, R12, 0x7632, R184 ;  /* 0x000076320cb87816 */ /* 0x010fe400000000b8 */
[----:B------:R-:W-:Y:S02]  /*0700*/  PRMT R185, R13, 0x7632, R185 ;  /* 0x000076320db97816 */ /* 0x000fe400000000b9 */
[----:B------:R-:W-:Y:S02]  /*0710*/  PRMT R186, R14, 0x7632, R186 ;  /* 0x000076320eba7816 */ /* 0x000fe400000000ba */
[----:B------:R-:W-:Y:S02]  /*0720*/  PRMT R187, R15, 0x7632, R187 ;  /* 0x000076320fbb7816 */ /* 0x000fe400000000bb */
        /* <DEDUP_REMOVED lines=30> */
.L_x_4326:
[----:B0-----:R-:W0:Y:S01]  /*0910*/  LDC.64 R106, c[0x0][0x250] ;  /* 0x00009400ff6a7b82 */ /* 0x001e220000000a00 */
[----:B------:R-:W-:-:S05]  /*0920*/  IMAD R88, R162, UR9, RZ ;  /* 0x00000009a2587c24 */ /* 0x000fca000f8e02ff */
[----:B------:R-:W-:Y:S02]  /*0930*/  SHF.R.S32.HI R89, RZ, 0x1f, R88 ;  /* 0x0000001fff597819 */ /* 0x000fe40000011458 */
[----:B------:R-:W1:Y:S02]  /*0940*/  LDC.64 R116, c[0x0][0x2b8] ;  /* 0x0000ae00ff747b82 */ /* 0x000e640000000a00 */
[----:B------:R-:W-:Y:S02]  /*0950*/  LEA.HI R88, R89, R88, RZ, 0x3 ;  /* 0x0000005859587211 */ /* 0x000fe400078f18ff */
[----:B------:R-:W-:Y:S02]  /*0960*/  SHF.R.S32.HI R89, RZ, 0x1f, R162 ;  /* 0x0000001fff597819 */ /* 0x000fe400000114a2 */
[----:B------:R-:W-:Y:S02]  /*0970*/  LEA.HI.SX32 R199, R88, R137, 0x1d ;  /* 0x0000008958c77211 */ /* 0x000fe400078feaff */
[----:B------:R-:W2:Y:S08]  /*0980*/  @P0 LDC.64 R108, c[0x0][0x270] ;  /* 0x00009c00ff6c0b82 */ /* 0x000eb00000000a00 */
[----:B------:R-:W3:Y:S01]  /*0990*/  LDC.64 R158, c[0x0][0x238] ;  /* 0x00008e00ff9e7b82 */ /* 0x000ee20000000a00 */
[----:B0-----:R-:W-:-:S07]  /*09a0*/  IMAD.WIDE R106, R162, 0x4, R106 ;  /* 0x00000004a26a7825 */ /* 0x001fce00078e026a */
[----:B------:R-:W0:Y:S01]  /*09b0*/  LDC.64 R140, c[0x0][0x258] ;  /* 0x00009600ff8c7b82 */ /* 0x000e220000000a00 */
[C---:B-1----:R-:W-:Y:S01]  /*09c0*/  IMAD.WIDE.U32 R92, R199.reuse, 0x10, R116 ;  /* 0x00000010c75c7825 */ /* 0x042fe200078e0074 */
[C---:B------:R-:W-:Y:S01]  /*09d0*/  IADD3 R197, R199.reuse, 0x100, RZ ;  /* 0x00000100c7c57810 */ /* 0x040fe20007ffe0ff */
[----:B------:R-:W4:Y:S01]  /*09e0*/  LDG.E R198, desc[UR4][R106.64] ;  /* 0x000000046ac67981 */ /* 0x000f22000c1e1900 */
[----:B------:R-:W-:-:S03]  /*09f0*/  IADD3 R191, R199, 0x200, RZ ;  /* 0x00000200c7bf7810 */ /* 0x000fc60007ffe0ff */
[----:B------:R-:W4:Y:S01]  /*0a00*/  LDG.E.128 R92, desc[UR4][R92.64] ;  /* 0x000000045c5c7981 */ /* 0x000f22000c1e1d00 */
[C---:B--2---:R-:W-:Y:S01]  /*0a10*/  @P0 LEA R108, P1, R162.reuse, R108, 0x1 ;  /* 0x0000006ca26c0211 */ /* 0x044fe200078208ff */
[----:B------:R-:W1:Y:S03]  /*0a20*/  LDC.64 R156, c[0x0][0x2c8] ;  /* 0x0000b200ff9c7b82 */ /* 0x000e660000000a00 */
[----:B------:R-:W-:Y:S01]  /*0a30*/  @P0 LEA.HI.X R109, R162, R109, R89, 0x1, P1 ;  /* 0x0000006da26d0211 */ /* 0x000fe200008f0c59 */
[----:B---3--:R-:W-:-:S04]  /*0a40*/  IMAD.WIDE.U32 R120, R199, 0x20, R158 ;  /* 0x00000020c7787825 */ /* 0x008fc800078e009e */
[----:B------:R-:W2:Y:S01]  /*0a50*/  @P0 LDG.E.U16 R150, desc[UR4][R108.64] ;  /* 0x000000046c960981 */ /* 0x000ea2000c1e1500 */
[----:B------:R-:W-:-:S03]  /*0a60*/  IMAD.WIDE.U32 R188, R197, 0x20, R158 ;  /* 0x00000020c5bc7825 */ /* 0x000fc600078e009e */
[----:B------:R-:W3:Y:S01]  /*0a70*/  LDG.E.128 R88, desc[UR4][R120.64] ;  /* 0x0000000478587981 */ /* 0x000ee2000c1e1d00 */
[----:B0-----:R-:W-:-:S03]  /*0a80*/  IMAD.WIDE R148, R162, 0x4, R140 ;  /* 0x00000004a2947825 */ /* 0x001fc600078e028c */
[----:B------:R-:W2:Y:S01]  /*0a90*/  LDG.E.128 R96, desc[UR4][R120.64+0x10] ;  /* 0x0000100478607981 */ /* 0x000ea2000c1e1d00 */
[----:B------:R-:W0:Y:S01]  /*0aa0*/  LDC.64 R140, c[0x0][0x240] ;  /* 0x00009000ff8c7b82 */ /* 0x000e220000000a00 */
[----:B------:R-:W-:Y:S02]  /*0ab0*/  IMAD.WIDE.U32 R158, R191, 0x20, R158 ;  /* 0x00000020bf9e7825 */ /* 0x000fe400078e009e */
[----:B------:R0:W2:Y:S02]  /*0ac0*/  LDG.E R190, desc[UR4][R148.64] ;  /* 0x0000000494be7981 */ /* 0x0000a4000c1e1900 */
[--C-:B------:R-:W-:Y:S02]  /*0ad0*/  IMAD.WIDE.U32 R104, R197, 0x10, R116.reuse ;  /* 0x00000010c5687825 */ /* 0x100fe400078e0074 */
[----:B------:R-:W2:Y:S04]  /*0ae0*/  LDG.E.128 R112, desc[UR4][R158.64] ;  /* 0x000000049e707981 */ /* 0x000ea8000c1e1d00 */
[----:B------:R-:W2:Y:S01]  /*0af0*/  LDG.E.128 R100, desc[UR4][R188.64] ;  /* 0x00000004bc647981 */ /* 0x000ea2000c1e1d00 */
[----:B------:R-:W-:-:S03]  /*0b00*/  IMAD.WIDE.U32 R116, R191, 0x10, R116 ;  /* 0x00000010bf747825 */ /* 0x000fc600078e0074 */
[----:B------:R-:W2:Y:S04]  /*0b10*/  LDG.E.128 R108, desc[UR4][R188.64+0x10] ;  /* 0x00001004bc6c7981 */ /* 0x000ea8000c1e1d00 */
[----:B------:R-:W2:Y:S04]  /*0b20*/  LDG.E.128 R104, desc[UR4][R104.64] ;  /* 0x0000000468687981 */ /* 0x000ea8000c1e1d00 */
[----:B------:R1:W2:Y:S04]  /*0b30*/  LDG.E.128 R120, desc[UR4][R158.64+0x10] ;  /* 0x000010049e787981 */ /* 0x0002a8000c1e1d00 */
[----:B------:R-:W2:Y:S01]  /*0b40*/  LDG.E.128 R116, desc[UR4][R116.64] ;  /* 0x0000000474747981 */ /* 0x000ea2000c1e1d00 */
[----:B0-----:R-:W-:-:S04]  /*0b50*/  IMAD.WIDE.U32 R148, R197, 0x8, R140 ;  /* 0x00000008c5947825 */ /* 0x001fc800078e008c */
[--C-:B-1----:R-:W-:Y:S02]  /*0b60*/  IMAD.WIDE.U32 R158, R199, 0x8, R140.reuse ;  /* 0x00000008c79e7825 */ /* 0x102fe400078e008c */
[----:B-----5:R-:W5:Y:S02]  /*0b70*/  LDG.E.64 R148, desc[UR4][R148.64] ;  /* 0x0000000494947981 */ /* 0x020f64000c1e1b00 */
        /* <DEDUP_REMOVED lines=12> */
[----:B------:R-:W5:Y:S04]  /*0c40*/  @P1 LDG.E.128 R76, desc[UR4][R188.64+0x10] ;  /* 0x00001004bc4c1981 */ /* 0x000f68000c1e1d00 */
[----:B------:R-:W5:Y:S01]  /*0c50*/  @P1 LDG.E.128 R56, desc[UR4][R194.64] ;  /* 0x00000004c2381981 */ /* 0x000f62000c1e1d00 */
[----:B------:R-:W-:-:S03]  /*0c60*/  @P1 IMAD.WIDE.U32 R192, R197, 0x20, R192 ;  /* 0x00000020c5c01825 */ /* 0x000fc600078e00c0 */
[----:B------:R0:W5:Y:S04]  /*0c70*/  @P1 LDG.E.128 R60, desc[UR4][R194.64+0x10] ;  /* 0x00001004c23c1981 */ /* 0x000168000c1e1d00 */
[----:B------:R-:W5:Y:S04]  /*0c80*/  @P1 LDG.E.128 R64, desc[UR4][R192.64] ;  /* 0x00000004c0401981 */ /* 0x000f68000c1e1d00 */
[----:B------:R1:W5:Y:S01]  /*0c90*/  @P1 LDG.E.128 R68, desc[UR4][R192.64+0x10] ;  /* 0x00001004c0441981 */ /* 0x000362000c1e1d00 */
[----:B------:R-:W-:Y:S02]  /*0ca0*/  LOP3.LUT P4, RZ, R196, 0xff, RZ, 0xc0, !PT ;  /* 0x000000ffc4ff7812 */ /* 0x000fe4000788c0ff */
[----:B0-----:R-:W-:Y:S01]  /*0cb0*/  MOV R194, 0x3f800000 ;  /* 0x3f80000000c27802 */ /* 0x001fe20000000f00 */
[----:B------:R-:W-:Y:S01]  /*0cc0*/  UMOV UR6, 0xffffffff ;  /* 0xffffffff00067882 */ /* 0x000fe20000000000 */
[----:B----4-:R-:W-:-:S02]  /*0cd0*/  FSEL R202, R198, RZ, !P3 ;  /* 0x000000ffc6ca7208 */ /* 0x010fc40005800000 */
[C---:B------:R-:W-:Y:S02]  /*0ce0*/  PRMT R188, R92.reuse, 0x7632, R188 ;  /* 0x000076325cbc7816 */ /* 0x040fe400000000bc */
[----:B-1----:R-:W-:Y:S02]  /*0cf0*/  SHF.L.U32 R192, R92, 0x10, RZ ;  /* 0x000000105cc07819 */ /* 0x002fe400000006ff */
[----:B------:R-:W-:-:S03]  /*0d00*/  SHF.L.U32 R221, R188, 0x10, RZ ;  /* 0x00000010bcdd7819 */ /* 0x000fc600000006ff */
[-C--:B------:R-:W-:Y:S01]  /*0d10*/  FMUL.FTZ R227, R163, R192.reuse ;  /* 0x000000c0a3e37220 */ /* 0x080fe20000410000 */
[C---:B---3--:R-:W-:Y:S01]  /*0d20*/  FADD.FTZ R195, -R202.reuse, R89 ;  /* 0x00000059cac37221 */ /* 0x048fe20000010100 */
[C---:B------:R-:W-:Y:S01]  /*0d30*/  FADD.FTZ R193, -R202.reuse, R88 ;  /* 0x00000058cac17221 */ /* 0x040fe20000010100 */
[C---:B------:R-:W-:Y:S01]  /*0d40*/  FADD.FTZ R229, -R202.reuse, R90 ;  /* 0x0000005acae57221 */ /* 0x040fe20000010100 */
[----:B--2---:R-:W-:Y:S01]  /*0d50*/  FADD.FTZ R209, -R202, R99 ;  /* 0x00000063cad17221 */ /* 0x004fe20000010100 */
[C---:B------:R-:W-:Y:S01]  /*0d60*/  SHF.L.U32 R225, R93.reuse, 0x10, RZ ;  /* 0x000000105de17819 */ /* 0x040fe200000006ff */
[----:B------:R-:W-:Y:S01]  /*0d70*/  FMUL.FTZ R230, R190, R195 ;  /* 0x000000c3bee67220 */ /* 0x000fe20000410000 */
[C---:B------:R-:W-:Y:S01]  /*0d80*/  FADD.FTZ R201, -R202.reuse, R91 ;  /* 0x0000005bcac97221 */ /* 0x040fe20000010100 */
[----:B------:R-:W-:Y:S01]  /*0d90*/  FADD.FTZ R99, -R202, R112 ;  /* 0x00000070ca637221 */ /* 0x000fe20000010100 */
[C---:B------:R-:W-:Y:S01]  /*0da0*/  FMUL.FTZ R112, R190.reuse, R193 ;  /* 0x000000c1be707220 */ /* 0x040fe20000410000 */
[----:B------:R-:W-:Y:S01]  /*0db0*/  PRMT R189, R93, 0x7632, R189 ;  /* 0x000076325dbd7816 */ /* 0x000fe200000000bd */
[----:B------:R-:W-:Y:S01]  /*0dc0*/  FMUL.FTZ R229, R190, R229 ;  /* 0x000000e5bee57220 */ /* 0x000fe20000410000 */
[----:B------:R-:W-:Y:S01]  /*0dd0*/  FADD.FTZ R215, -R202, R102 ;  /* 0x00000066cad77221 */ /* 0x000fe20000010100 */
[-C--:B------:R-:W-:Y:S01]  /*0de0*/  FFMA.FTZ R160, R230, R221.reuse, R160 ;  /* 0x000000dde6a07223 */ /* 0x080fe200000100a0 */
[----:B------:R-:W-:Y:S01]  /*0df0*/  FADD.FTZ R155, R221, R155 ;  /* 0x0000009bdd9b7221 */ /* 0x000fe20000010000 */
[----:B------:R-:W-:Y:S01]  /*0e00*/  FMUL.FTZ R221, R176, R221 ;  /* 0x000000ddb0dd7220 */ /* 0x000fe20000410000 */
[----:B------:R-:W-:Y:S01]  /*0e10*/  FADD.FTZ R231, -R202, R108 ;  /* 0x0000006ccae77221 */ /* 0x000fe20000010100 */
[----:B------:R-:W-:Y:S01]  /*0e20*/  FADD.FTZ R108, RZ, R227 ;  /* 0x000000e3ff6c7221 */ /* 0x000fe20000010000 */
[----:B------:R-:W-:Y:S01]  /*0e30*/  PRMT R102, R104, 0x7632, R102 ;  /* 0x0000763268667816 */ /* 0x000fe20000000066 */
[C---:B------:R-:W-:Y:S01]  /*0e40*/  FADD.FTZ R203, -R202.reuse, R96 ;  /* 0x00000060cacb7221 */ /* 0x040fe20000010100 */
[----:B------:R-:W-:Y:S01]  /*0e50*/  FADD.FTZ R91, -R202, R123 ;  /* 0x0000007bca5b7221 */ /* 0x000fe20000010100 */
[----:B------:R-:W-:Y:S01]  /*0e60*/  FFMA.FTZ R123, R112, R227, RZ ;  /* 0x000000e3707b7223 */ /* 0x000fe200000100ff */
[----:B------:R-:W-:Y:S01]  /*0e70*/  SHF.L.U32 R189, R189, 0x10, RZ ;  /* 0x00000010bdbd7819 */ /* 0x000fe200000006ff */
[----:B------:R-:W-:Y:S01]  /*0e80*/  FADD.FTZ R153, R225, R153 ;  /* 0x00000099e1997221 */ /* 0x000fe20000010000 */
[-C--:B------:R-:W-:Y:S01]  /*0e90*/  FFMA.FTZ R154, R229, R225.reuse, R154 ;  /* 0x000000e1e59a7223 */ /* 0x080fe2000001009a */
[----:B------:R-:W-:Y:S01]  /*0ea0*/  FMUL.FTZ R225, R164, R225 ;  /* 0x000000e1a4e17220 */ /* 0x000fe20000410000 */
[----:B------:R-:W-:Y:S01]  /*0eb0*/  SHF.L.U32 R216, R102, 0x10, RZ ;  /* 0x0000001066d87819 */ /* 0x000fe200000006ff */
[----:B------:R-:W-:Y:S01]  /*0ec0*/  FADD.FTZ R108, R108, R221 ;  /* 0x000000dd6c6c7221 */ /* 0x000fe20000010000 */
[----:B------:R-:W-:Y:S01]  /*0ed0*/  FFMA.FTZ R102, R230, R221, R123 ;  /* 0x000000dde6667223 */ /* 0x000fe2000001007b */
[----:B------:R-:W-:Y:S01]  /*0ee0*/  PRMT R198, R94, 0x7632, R198 ;  /* 0x000076325ec67816 */ /* 0x000fe200000000c6 */
[----:B------:R-:W-:Y:S01]  /*0ef0*/  FADD.FTZ R205, -R202, R97 ;  /* 0x00000061cacd7221 */ /* 0x000fe20000010100 */
[----:B------:R-:W-:Y:S01]  /*0f00*/  SHF.L.U32 R223, R94, 0x10, RZ ;  /* 0x000000105edf7819 */ /* 0x000fe200000006ff */
[C---:B------:R-:W-:Y:S01]  /*0f10*/  FMUL.FTZ R228, R190.reuse, R201 ;  /* 0x000000c9bee47220 */ /* 0x040fe20000410000 */
[C---:B------:R-:W-:Y:S01]  /*0f20*/  PRMT R200, R95.reuse, 0x7632, R200 ;  /* 0x000076325fc87816 */ /* 0x040fe200000000c8 */
        /* <DEDUP_REMOVED lines=16> */
[C---:B------:R-:W-:Y:S01]  /*1030*/  FADD.FTZ R213, -R202.reuse, R101 ;  /* 0x00000065cad57221 */ /* 0x040fe20000010100 */
[C---:B------:R-:W-:Y:S01]  /*1040*/  FADD.FTZ R113, -R202.reuse, R113 ;  /* 0x00000071ca717221 */ /* 0x040fe20000010100 */
[----:B------:R-:W-:Y:S01]  /*1050*/  FADD.FTZ R101, -R202, R114 ;  /* 0x00000072ca657221 */ /* 0x000fe20000010100 */
[----:B------:R-:W-:Y:S01]  /*1060*/  FMUL.FTZ R222, R190, R207 ;  /* 0x000000cfbede7220 */ /* 0x000fe20000410000 */
[----:B------:R-:W-:Y:S01]  /*1070*/  FADD.FTZ R144, R195, R144 ;  /* 0x00000090c3907221 */ /* 0x000fe20000010000 */
[-C--:B------:R-:W-:Y:S01]  /*1080*/  FFMA.FTZ R145, R224, R195.reuse, R145 ;  /* 0x000000c3e0917223 */ /* 0x080fe20000010091 */
[----:B------:R-:W-:Y:S01]  /*1090*/  FMUL.FTZ R195, R178, R195 ;  /* 0x000000c3b2c37220 */ /* 0x000fe20000410000 */
[----:B------:R-:W-:Y:S01]  /*10a0*/  FADD.FTZ R108, R108, R223 ;  /* 0x000000df6c6c7221 */ /* 0x000fe20000010000 */
[----:B------:R-:W-:Y:S01]  /*10b0*/  PRMT R97, R116, 0x7632, R97 ;  /* 0x0000763274617816 */ /* 0x000fe20000000061 */
[----:B------:R-:W-:Y:S01]  /*10c0*/  FFMA.FTZ R99, R226, R223, R99 ;  /* 0x000000dfe2637223 */ /* 0x000fe20000010063 */
[----:B------:R-:W-:Y:S01]  /*10d0*/  SHF.L.U32 R196, R116, 0x10, RZ ;  /* 0x0000001074c47819 */ /* 0x000fe200000006ff */
        /* <DEDUP_REMOVED lines=16> */
[----:B------:R-:W-:Y:S01]  /*11e0*/  FADD.FTZ R211, -R202, R100 ;  /* 0x00000064cad37221 */ /* 0x000fe20000010100 */
[----:B------:R-:W-:Y:S01]  /*11f0*/  FMUL.FTZ R220, R190, R209 ;  /* 0x000000d1bedc7220 */ /* 0x000fe20000410000 */
[----:B------:R-:W-:Y:S01]  /*1200*/  FFMA.FTZ R99, R222, R219, R99 ;  /* 0x000000dbde637223 */ /* 0x000fe20000010063 */
[C---:B------:R-:W-:Y:S01]  /*1210*/  FMUL.FTZ R209, R190.reuse, R213 ;  /* 0x000000d5bed17220 */ /* 0x040fe20000410000 */
[----:B------:R-:W-:Y:S01]  /*1220*/  FMUL.FTZ R208, R167, R104 ;  /* 0x00000068a7d07220 */ /* 0x000fe20000410000 */
[----:B------:R-:W-:Y:S01]  /*1230*/  FADD.FTZ R95, R95, R218 ;  /* 0x000000da5f5f7221 */ /* 0x000fe20000010000 */
[----:B------:R-:W-:Y:S01]  /*1240*/  FMUL.FTZ R207, R190, R211 ;  /* 0x000000d3becf7220 */ /* 0x000fe20000410000 */
[----:B------:R-:W-:Y:S01]  /*1250*/  FFMA.FTZ R102, R220, R218, R99 ;  /* 0x000000dadc667223 */ /* 0x000fe20000010063 */
[C---:B------:R-:W-:Y:S01]  /*1260*/  PRMT R100, R105.reuse, 0x7632, R100 ;  /* 0x0000763269647816 */ /* 0x040fe20000000064 */
[----:B------:R-:W-:Y:S01]  /*1270*/  FADD.FTZ R217, -R202, R103 ;  /* 0x00000067cad97221 */ /* 0x000fe20000010100 */
[----:B------:R-:W-:Y:S01]  /*1280*/  SHF.L.U32 R105, R105, 0x10, RZ ;  /* 0x0000001069697819 */ /* 0x000fe200000006ff */
[-C--:B------:R-:W-:Y:S01]  /*1290*/  FFMA.FTZ R0, R209, R216.reuse, R0 ;  /* 0x000000d8d1007223 */ /* 0x080fe20000010000 */
[----:B------:R-:W-:Y:S01]  /*12a0*/  FADD.FTZ R17, R216, R17 ;  /* 0x00000011d8117221 */ /* 0x000fe20000010000 */
[----:B------:R-:W-:Y:S01]  /*12b0*/  FMUL.FTZ R216, R180, R216 ;  /* 0x000000d8b4d87220 */ /* 0x000fe20000410000 */
        /* <DEDUP_REMOVED lines=8> */
[----:B------:R-:W-:Y:S01]  /*1340*/  PRMT R98, R106, 0x7632, R98 ;  /* 0x000076326a627816 */ /* 0x000fe20000000062 */
[----:B------:R-:W-:Y:S01]  /*1350*/  FADD.FTZ R109, -R202, R109 ;  /* 0x0000006dca6d7221 */ /* 0x000fe20000010100 */
[----:B------:R-:W-:Y:S01]  /*1360*/  SHF.L.U32 R106, R106, 0x10, RZ ;  /* 0x000000106a6a7819 */ /* 0x000fe200000006ff */
[-C--:B------:R-:W-:Y:S01]  /*1370*/  FFMA.FTZ R3, R206, R100.reuse, R3 ;  /* 0x00000064ce037223 */ /* 0x080fe20000010003 */
[----:B------:R-:W-:Y:S01]  /*1380*/  FADD.FTZ R19, R100, R19 ;  /* 0x0000001364137221 */ /* 0x000fe20000010000 */
[----:B------:R-:W-:Y:S01]  /*1390*/  FMUL.FTZ R215, R181, R100 ;  /* 0x00000064b5d77220 */ /* 0x000fe20000410000 */
[----:B------:R-:W-:Y:S01]  /*13a0*/  PRMT R90, R119, 0x7632, R90 ;  /* 0x00007632775a7816 */ /* 0x000fe2000000005a */
[----:B------:R-:W-:Y:S01]  /*13b0*/  FADD.FTZ R100, R95, R210 ;  /* 0x000000d25f647221 */ /* 0x000fe20000010000 */
[----:B------:R-:W-:Y:S01]  /*13c0*/  FFMA.FTZ R95, R211, R210, R102 ;  /* 0x000000d2d35f7223 */ /* 0x000fe20000010066 */
[----:B------:R-:W-:Y:S01]  /*13d0*/  SHF.L.U32 R98, R98, 0x10, RZ ;  /* 0x0000001062627819 */ /* 0x000fe200000006ff */
[----:B------:R-:W-:Y:S01]  /*13e0*/  FMUL.FTZ R214, R190, R109 ;  /* 0x0000006dbed67220 */ /* 0x000fe20000410000 */
[----:B------:R-:W-:Y:S01]  /*13f0*/  FMUL.FTZ R212, R169, R106 ;  /* 0x0000006aa9d47220 */ /* 0x000fe20000410000 */
[----:B------:R-:W-:Y:S01]  /*1400*/  SHF.L.U32 R102, R90, 0x10, RZ ;  /* 0x000000105a667819 */ /* 0x000fe200000006ff */
[----:B------:R-:W-:Y:S01]  /*1410*/  FADD.FTZ R99, R100, R215 ;  /* 0x000000d764637221 */ /* 0x000fe20000010000 */
[----:B------:R-:W-:Y:S01]  /*1420*/  FMUL.FTZ R213, R190, R231 ;  /* 0x000000e7bed57220 */ /* 0x000fe20000410000 */
[----:B------:R-:W-:Y:S01]  /*1430*/  FFMA.FTZ R90, R206, R215, R95 ;  /* 0x000000d7ce5a7223 */ /* 0x000fe2000001005f */
[C---:B------:R-:W-:Y:S01]  /*1440*/  PRMT R96, R107.reuse, 0x7632, R96 ;  /* 0x000076326b607816 */ /* 0x040fe20000000060 */
[----:B------:R-:W-:Y:S01]  /*1450*/  FADD.FTZ R21, R98, R21 ;  /* 0x0000001562157221 */ /* 0x000fe20000010000 */
[----:B------:R-:W-:Y:S01]  /*1460*/  SHF.L.U32 R107, R107, 0x10, RZ ;  /* 0x000000106b6b7819 */ /* 0x000fe200000006ff */
[-C--:B------:R-:W-:Y:S01]  /*1470*/  FFMA.FTZ R5, R214, R98.reuse, R5 ;  /* 0x00000062d6057223 */ /* 0x080fe20000010005 */
[----:B------:R-:W-:Y:S01]  /*1480*/  FMUL.FTZ R217, R182, R98 ;  /* 0x00000062b6d97220 */ /* 0x000fe20000410000 */
[----:B------:R-:W-:Y:S01]  /*1490*/  FADD.FTZ R98, R99, R212 ;  /* 0x000000d463627221 */ /* 0x000fe20000010000 */
[----:B------:R-:W-:Y:S01]  /*14a0*/  FADD.FTZ R233, -R202, R110 ;  /* 0x0000006ecae97221 */ /* 0x000fe20000010100 */
[----:B------:R-:W-:Y:S01]  /*14b0*/  FFMA.FTZ R95, R213, R212, R90 ;  /* 0x000000d4d55f7223 */ /* 0x000fe2000001005a */
[----:B------:R-:W-:Y:S01]  /*14c0*/  SHF.L.U32 R96, R96, 0x10, RZ ;  /* 0x0000001060607819 */ /* 0x000fe200000006ff */
[----:B------:R-:W-:Y:S01]  /*14d0*/  FADD.FTZ R111, -R202, R111 ;  /* 0x0000006fca6f7221 */ /* 0x000fe20000010100 */
[----:B------:R-:W-:Y:S01]  /*14e0*/  @P0 SHF.L.U32 R194, R150, 0x10, RZ ;  /* 0x0000001096c20819 */ /* 0x000fe200000006ff */
[----:B------:R-:W-:Y:S01]  /*14f0*/  FMUL.FTZ R198, R170, R107 ;  /* 0x0000006baac67220 */ /* 0x000fe20000410000 */
[----:B------:R-:W-:Y:S01]  /*1500*/  FADD.FTZ R99, R98, R217 ;  /* 0x000000d962637221 */ /* 0x000fe20000010000 */
[----:B------:R-:W0:Y:S01]  /*1510*/  S2R R150, SR_TID.X ;  /* 0x0000000000967919 */ /* 0x000e220000002100 */
        /* <DEDUP_REMOVED lines=16> */
[----:B------:R-:W-:Y:S01]  /*1620*/  FADD.FTZ R103, -R202, R115 ;  /* 0x00000073ca677221 */ /* 0x000fe20000010100 */
[-C--:B------:R-:W-:Y:S01]  /*1630*/  FMUL.FTZ R193, R184, R97.reuse ;  /* 0x00000061b8c17220 */ /* 0x080fe20000410000 */
[----:B------:R-:W-:Y:S01]  /*1640*/  FADD.FTZ R90, R99, R196 ;  /* 0x000000c4635a7221 */ /* 0x000fe20000010000 */
[----:B------:R-:W-:Y:S01]  /*1650*/  FFMA.FTZ R95, R117, R196, R96 ;  /* 0x000000c4755f7223 */ /* 0x000fe20000010060 */
[----:B------:R-:W-:Y:S01]  /*1660*/  FADD.FTZ R115, -R202, R120 ;  /* 0x00000078ca737221 */ /* 0x000fe20000010100 */
[----:B------:R-:W-:Y:S01]  /*1670*/  SHF.L.U32 R94, R94, 0x10, RZ ;  /* 0x000000105e5e7819 */ /* 0x000fe200000006ff */
[----:B------:R-:W-:Y:S01]  /*1680*/  FFMA.FTZ R9, R116, R97, R9 ;  /* 0x0000006174097223 */ /* 0x000fe20000010009 */
[----:B------:R-:W-:Y:S01]  /*1690*/  FADD.FTZ R25, R97, R25 ;  /* 0x0000001961197221 */ /* 0x000fe20000010000 */
[----:B------:R-:W-:Y:S01]  /*16a0*/  FMUL.FTZ R120, R190, R103 ;  /* 0x00000067be787220 */ /* 0x000fe20000410000 */
[----:B------:R-:W-:Y:S01]  /*16b0*/  FADD.FTZ R97, R90, R193 ;  /* 0x000000c15a617221 */ /* 0x000fe20000010000 */
[----:B------:R-:W-:Y:S01]  /*16c0*/  FFMA.FTZ R90, R116, R193, R95 ;  /* 0x000000c1745a7223 */ /* 0x000fe2000001005f */
[----:B------:R-:W-:Y:S01]  /*16d0*/  PRMT R93, R118, 0x7632, R93 ;  /* 0x00007632765d7816 */ /* 0x000fe2000000005d */
[----:B------:R-:W-:Y:S01]  /*16e0*/  FFMA.FTZ R152, R228, R189, R152 ;  /* 0x000000bde4987223 */ /* 0x000fe20000010098 */
[----:B------:R-:W-:Y:S01]  /*16f0*/  FADD.FTZ R151, R189, R151 ;  /* 0x00000097bd977221 */ /* 0x000fe20000010000 */
[----:B------:R-:W-:Y:S01]  /*1700*/  SHF.L.U32 R118, R118, 0x10, RZ ;  /* 0x0000001076767819 */ /* 0x000fe200000006ff */
[----:B------:R-:W-:Y:S01]  /*1710*/  FADD.FTZ R121, -R202, R121 ;  /* 0x00000079ca797221 */ /* 0x000fe20000010100 */
[-C--:B------:R-:W-:Y:S01]  /*1720*/  FFMA.FTZ R11, R120, R94.reuse, R11 ;  /* 0x0000005e780b7223 */ /* 0x080fe2000001000b */
[----:B------:R-:W-:Y:S01]  /*1730*/  FADD.FTZ R27, R94, R27 ;  /* 0x0000001b5e1b7221 */ /* 0x000fe20000010000 */
[----:B------:R-:W-:Y:S01]  /*1740*/  FMUL.FTZ R189, R185, R94 ;  /* 0x0000005eb9bd7220 */ /* 0x000fe20000410000 */
[----:B------:R-:W-:Y:S01]  /*1750*/  FADD.FTZ R94, R97, R192 ;  /* 0x000000c0615e7221 */ /* 0x000fe20000010000 */
[----:B------:R-:W-:Y:S01]  /*1760*/  FFMA.FTZ R95, R113, R192, R90 ;  /* 0x000000c0715f7223 */ /* 0x000fe2000001005a */
[----:B------:R-:W-:Y:S01]  /*1770*/  SHF.L.U32 R89, R119, 0x10, RZ ;  /* 0x0000001077597819 */ /* 0x000fe200000006ff */
[----:B------:R-:W-:Y:S01]  /*1780*/  FADD.FTZ R119, -R202, R122 ;  /* 0x0000007aca777221 */ /* 0x000fe20000010100 */
[----:B------:R-:W-:Y:S01]  /*1790*/  SHF.L.U32 R93, R93, 0x10, RZ ;  /* 0x000000105d5d7819 */ /* 0x000fe200000006ff */
[C---:B------:R-:W-:Y:S01]  /*17a0*/  FMUL.FTZ R114, R190.reuse, R121 ;  /* 0x00000079be727220 */ /* 0x040fe20000410000 */
[----:B------:R-:W-:Y:S01]  /*17b0*/  FMUL.FTZ R115, R190, R115 ;  /* 0x00000073be737220 */ /* 0x000fe20000410000 */
[----:B------:R-:W-:Y:S01]  /*17c0*/  FMUL.FTZ R188, R173, R118 ;  /* 0x00000076adbc7220 */ /* 0x000fe20000410000 */
        /* <DEDUP_REMOVED lines=11> */
[----:B0-----:R-:W-:Y:S01]  /*1880*/  SHF.R.U32.HI R88, RZ, 0x5, R150 ;  /* 0x00000005ff587819 */ /* 0x001fe20000011696 */
[----:B------:R-:W-:Y:S01]  /*1890*/  FADD.FTZ R89, R94, R123 ;  /* 0x0000007b5e597221 */ /* 0x000fe20000010000 */
[----:B------:R-:W-:Y:S01]  /*18a0*/  FFMA.FTZ R90, R114, R123, R93 ;  /* 0x0000007b725a7223 */ /* 0x000fe2000001005d */
[----:B------:R-:W-:Y:S01]  /*18b0*/  FADD.FTZ R30, R118, R30 ;  /* 0x0000001e761e7221 */ /* 0x000fe20000010000 */
[----:B------:R-:W-:Y:S01]  /*18c0*/  FFMA.FTZ R14, R115, R118, R14 ;  /* 0x00000076730e7223 */ /* 0x000fe2000001000e */
[----:B------:R-:W-:Y:S01]  /*18d0*/  LOP3.LUT R92, R88, 0x7fffff8, RZ, 0xc0, !PT ;  /* 0x07fffff8585c7812 */ /* 0x000fe200078ec0ff */
[----:B------:R-:W-:Y:S01]  /*18e0*/  FMUL.FTZ R118, R190, R91 ;  /* 0x0000005bbe767220 */ /* 0x000fe20000410000 */
[----:B------:R-:W-:Y:S01]  /*18f0*/  FMUL.FTZ R121, R187, R102 ;  /* 0x00000066bb797220 */ /* 0x000fe20000410000 */
[----:B------:R-:W-:Y:S01]  /*1900*/  FADD.FTZ R94, R89, R122 ;  /* 0x0000007a595e7221 */ /* 0x000fe20000010000 */
[----:B------:R-:W-:Y:S01]  /*1910*/  FFMA.FTZ R90, R119, R122, R90 ;  /* 0x0000007a775a7223 */ /* 0x000fe2000001005a */
[----:B------:R-:W-:Y:S01]  /*1920*/  LOP3.LUT P1, RZ, R150, 0x1f, RZ, 0xc0, !PT ;  /* 0x0000001f96ff7812 */ /* 0x000fe2000782c0ff */
        /* <DEDUP_REMOVED lines=10> */
[----:B------:R-:W-:Y:S01]  /*19d0*/  @!P4 IADD3 R92, R92, 0x8, RZ ;  /* 0x000000085c5cc810 */ /* 0x000fe20007ffe0ff */
        /* <DEDUP_REMOVED lines=21> */
.L_x_4337:
[----:B------:R-:W3:Y:S01]  /*1b30*/  S2R R96, SR_CgaCtaId ;  /* 0x0000000000607919 */ /* 0x000ee20000008800 */
[----:B------:R-:W-:Y:S01]  /*1b40*/  MOV R93, 0x400 ;  /* 0x00000400005d7802 */ /* 0x000fe20000000f00 */
[----:B------:R-:W4:Y:S01]  /*1b50*/  LDC.64 R108, c[0x0][0x220] ;  /* 0x00008800ff6c7b82 */ /* 0x000f220000000a00 */
[----:B------:R-:W-:Y:S01]  /*1b60*/  @!P1 LOP3.LUT R91, R88, 0x7, RZ, 0xc0, !PT ;  /* 0x00000007585b9812 */ /* 0x000fe200078ec0ff */
[----:B--2---:R-:W-:Y:S01]  /*1b70*/  FADD.FTZ R111, R94, R111 ;  /* 0x0000006f5e6f7221 */ /* 0x004fe20000010000 */
[----:B-1----:R-:W-:Y:S01]  /*1b80*/  FADD.FTZ R110, R90, R89 ;  /* 0x000000595a6e7221 */ /* 0x002fe20000010000 */
[----:B------:R-:W-:Y:S05]  /*1b90*/  WARPSYNC.ALL ;  /* 0x0000000000007948 */ /* 0x000fea0003800000 */
[----:B------:R-:W-:Y:S01]  /*1ba0*/  @!P1 IADD3 R91, R92, R91, RZ ;  /* 0x0000005b5c5b9210 */ /* 0x000fe20007ffe0ff */
[----:B----4-:R-:W-:Y:S01]  /*1bb0*/  IMAD.WIDE.U32 R88, R199, 0x10, R108 ;  /* 0x00000010c7587825 */ /* 0x010fe200078e006c */
[----:B---3--:R-:W-:-:S04]  /*1bc0*/  LEA R93, R96, R93, 0x18 ;  /* 0x0000005d605d7211 */ /* 0x008fc800078ec0ff */
[----:B------:R-:W-:-:S05]  /*1bd0*/  @!P1 LEA R202, R91, R93, 0x3 ;  /* 0x0000005d5bca9211 */ /* 0x000fca00078e18ff */
[----:B------:R-:W-:Y:S01]  /*1be0*/  @!P1 STS.64 [R202+0x6000], R110 ;  /* 0x0060006eca009388 */ /* 0x000fe20000000a00 */
[----:B------:R-:W-:Y:S06]  /*1bf0*/  BAR.SYNC.DEFER_BLOCKING 0x0 ;  /* 0x0000000000007b1d */ /* 0x000fec0000010000 */
[----:B0-----:R-:W2:Y:S01]  /*1c00*/  LDG.E.128 R88, desc[UR4][R88.64] ;  /* 0x0000000458587981 */ /* 0x001ea2000c1e1d00 */
[----:B------:R-:W-:Y:S02]  /*1c10*/  LEA R203, R92, R93, 0x3 ;  /* 0x0000005d5ccb7211 */ /* 0x000fe400078e18ff */
[----:B------:R-:W-:-:S02]  /*1c20*/  ISETP.NE.U32.AND P2, PT, R156, RZ, PT ;  /* 0x000000ff9c00720c */ /* 0x000fc40003f45070 */
[----:B-----5:R-:W-:Y:S01]  /*1c30*/  LOP3.LUT P6, RZ, R158, 0xff000000, RZ, 0xc0, !PT ;  /* 0xff0000009eff7812 */ /* 0x020fe200078cc0ff */
[----:B------:R-:W0:Y:S01]  /*1c40*/  LDS.128 R92, [R203+0x6000] ;  /* 0x00600000cb5c7984 */ /* 0x000e220000000c00 */
[----:B------:R-:W-:Y:S02]  /*1c50*/  ISETP.NE.AND.EX P2, PT, R157, RZ, PT, P2 ;  /* 0x000000ff9d00720c */ /* 0x000fe40003f45320 */
[----:B------:R-:W-:Y:S02]  /*1c60*/  CS2R R156, SRZ ;  /* 0x00000000009c7805 */ /* 0x000fe4000001ff00 */
[----:B------:R-:W-:Y:S01]  /*1c70*/  LOP3.LUT P5, RZ, R159, 0xff, RZ, 0xc0, !PT ;  /* 0x000000ff9fff7812 */ /* 0x000fe200078ac0ff */
        /* <DEDUP_REMOVED lines=12> */
[----:B------:R-:W-:Y:S01]  /*1d40*/  FADD.FTZ R92, R92, R101 ;  /* 0x000000655c5c7221 */ /* 0x000fe20000010000 */
[----:B------:R-:W-:Y:S02]  /*1d50*/  CS2R R100, SRZ ;  /* 0x0000000000647805 */ /* 0x000fe4000001ff00 */
        /* <DEDUP_REMOVED lines=8> */
[----:B------:R-:W-:-:S03]  /*1de0*/  MOV R92, R158 ;  /* 0x0000009e005c7202 */ /* 0x000fc60000000f00 */
[----:B------:R-:W-:Y:S02]  /*1df0*/  FSEL R203, R106, RZ, !P3 ;  /* 0x000000ff6acb7208 */ /* 0x000fe40005800000 */
[----:B------:R-:W-:Y:S02]  /*1e00*/  LOP3.LUT P1, RZ, R92, 0xff, RZ, 0xc0, !PT ;  /* 0x000000ff5cff7812 */ /* 0x000fe4000782c0ff */
[----:B------:R-:W-:Y:S01]  /*1e10*/  LOP3.LUT P3, RZ, R158, 0xff00, RZ, 0xc0, !PT ;  /* 0x0000ff009eff7812 */ /* 0x000fe2000786c0ff */
[-CC-:B------:R-:W-:Y:S01]  /*1e20*/  FFMA.FTZ R112, R112, R202.reuse, R203.reuse ;  /* 0x000000ca70707223 */ /* 0x180fe200000100cb */
[-CC-:B------:R-:W-:Y:S01]  /*1e30*/  FFMA.FTZ R230, R230, R202.reuse, R203.reuse ;  /* 0x000000cae6e67223 */ /* 0x180fe200000100cb */
[-CC-:B------:R-:W-:Y:S01]  /*1e40*/  FFMA.FTZ R92, R229, R202.reuse, R203.reuse ;  /* 0x000000cae55c7223 */ /* 0x180fe200000100cb */
[-CC-:B------:R-:W-:Y:S01]  /*1e50*/  FFMA.FTZ R228, R228, R202.reuse, R203.reuse ;  /* 0x000000cae4e47223 */ /* 0x180fe200000100cb */
[----:B------:R-:W-:Y:S01]  /*1e60*/  FADD.FTZ R93, R227, -R112 ;  /* 0x80000070e35d7221 */ /* 0x000fe20000010000 */
[----:B------:R-:W-:Y:S01]  /*1e70*/  FADD.FTZ R221, R221, -R230 ;  /* 0x800000e6dddd7221 */ /* 0x000fe20000010000 */
[----:B------:R-:W-:Y:S01]  /*1e80*/  FADD.FTZ R225, R225, -R92 ;  /* 0x8000005ce1e17221 */ /* 0x000fe20000010000 */
[----:B------:R-:W-:Y:S01]  /*1e90*/  HFMA2.MMA R112, -RZ, RZ, 0, 0 ;  /* 0x00000000ff707435 */ /* 0x000fe200000001ff */
[C---:B------:R-:W-:Y:S01]  /*1ea0*/  FMUL.FTZ R93, R190.reuse, R93 ;  /* 0x0000005dbe5d7220 */ /* 0x040fe20000410000 */
[----:B------:R-:W-:Y:S01]  /*1eb0*/  FMUL.FTZ R94, R190, R221 ;  /* 0x000000ddbe5e7220 */ /* 0x000fe20000410000 */
[----:B------:R-:W-:Y:S01]  /*1ec0*/  @P1 SHF.L.U32 R95, R52, 0x10, RZ ;  /* 0x00000010345f1819 */ /* 0x000fe200000006ff */
[----:B------:R-:W-:Y:S01]  /*1ed0*/  FFMA.FTZ R226, R226, R202, R203 ;  /* 0x000000cae2e27223 */ /* 0x000fe200000100cb */
[----:B------:R-:W-:Y:S01]  /*1ee0*/  @P2 FADD.FTZ R93, R56, R93 ;  /* 0x0000005d385d2221 */ /* 0x000fe20000010000 */
[----:B------:R-:W-:Y:S01]  /*1ef0*/  @P2 FADD.FTZ R94, R57, R94 ;  /* 0x0000005e395e2221 */ /* 0x000fe20000010000 */
[----:B------:R-:W-:Y:S01]  /*1f00*/  @P3 PRMT R97, R52, 0x7632, R97 ;  /* 0x0000763234613816 */ /* 0x000fe20000000061 */
[----:B------:R-:W-:Y:S01]  /*1f10*/  FADD.FTZ R201, R201, -R228 ;  /* 0x800000e4c9c97221 */ /* 0x000fe20000010000 */
[----:B------:R-:W-:Y:S01]  /*1f20*/  FMUL.FTZ R92, R93, R194 ;  /* 0x000000c25d5c7220 */ /* 0x000fe20000410000 */
[-CC-:B------:R-:W-:Y:S01]  /*1f30*/  FFMA.FTZ R224, R224, R202.reuse, R203.reuse ;  /* 0x000000cae0e07223 */ /* 0x180fe200000100cb */
[----:B------:R-:W-:Y:S01]  /*1f40*/  @P3 SHF.L.U32 R97, R97, 0x10, RZ ;  /* 0x0000001061613819 */ /* 0x000fe200000006ff */
[----:B------:R-:W-:Y:S01]  /*1f50*/  FADD.FTZ R223, R223, -R226 ;  /* 0x800000e2dfdf7221 */ /* 0x000fe20000010000 */
[----:B------:R-:W-:Y:S01]  /*1f60*/  FMUL.FTZ R98, R92, UR11 ;  /* 0x0000000b5c627c20 */ /* 0x000fe20008410000 */
[----:B------:R-:W-:Y:S01]  /*1f70*/  FADD.FTZ R103, R195, -R224 ;  /* 0x800000e0c3677221 */ /* 0x000fe20000010000 */
[----:B------:R-:W-:Y:S01]  /*1f80*/  HFMA2.MMA R195, -RZ, RZ, 0, 0 ;  /* 0x00000000ffc37435 */ /* 0x000fe200000001ff */
[----:B------:R-:W-:Y:S01]  /*1f90*/  FFMA.FTZ R222, R222, R202, R203 ;  /* 0x000000cadede7223 */ /* 0x000fe200000100cb */
[----:B------:R-:W-:Y:S01]  /*1fa0*/  @P1 FMUL.FTZ R100, R98, R95 ;  /* 0x0000005f62641220 */ /* 0x000fe20000410000 */
[----:B------:R-:W-:-:S02]  /*1fb0*/  MOV R95, RZ ;  /* 0x000000ff005f7202 */ /* 0x000fc40000000f00 */
[----:B------:R-:W-:-:S04]  /*1fc0*/  FADD.FTZ R219, R219, -R222 ;  /* 0x800000dedbdb7221 */ /* 0x000fc80000010000 */
[----:B------:R-:W-:-:S04]  /*1fd0*/  FMUL.FTZ R219, R190, R219 ;  /* 0x000000dbbedb7220 */ /* 0x000fc80000410000 */
[----:B------:R-:W-:Y:S01]  /*1fe0*/  @P2 FADD.FTZ R219, R62, R219 ;  /* 0x000000db3edb2221 */ /* 0x000fe20000010000 */
[C---:B--2---:R-:W-:Y:S02]  /*1ff0*/  @P1 SHF.L.U32 R92, R88.reuse, 0x10, RZ ;  /* 0x00000010585c1819 */ /* 0x044fe400000006ff */
[----:B------:R-:W-:Y:S01]  /*2000*/  @P3 PRMT R96, R88, 0x7632, R96 ;  /* 0x0000763258603816 */ /* 0x000fe20000000060 */
[----:B------:R-:W-:Y:S01]  /*2010*/  FMUL.FTZ R88, R94, R194 ;  /* 0x000000c25e587220 */ /* 0x000fe20000410000 */
[----:B------:R-:W-:Y:S01]  /*2020*/  @P6 PRMT R99, R89, 0x7632, R99 ;  /* 0x0000763259636816 */ /* 0x000fe20000000063 */
[----:B------:R-:W-:Y:S01]  /*2030*/  @P1 FMUL.FTZ R157, R98, R92 ;  /* 0x0000005c629d1220 */ /* 0x000fe20000410000 */
[----:B------:R-:W-:Y:S01]  /*2040*/  @P3 SHF.L.U32 R96, R96, 0x10, RZ ;  /* 0x0000001060603819 */ /* 0x000fe200000006ff */
[----:B------:R-:W-:Y:S01]  /*2050*/  FMUL.FTZ R88, R88, UR11 ;  /* 0x0000000b58587c20 */ /* 0x000fe20008410000 */
[----:B------:R-:W-:Y:S02]  /*2060*/  LOP3.LUT P1, RZ, R158, 0xff0000, RZ, 0xc0, !PT ;  /* 0x00ff00009eff7812 */ /* 0x000fe4000782c0ff */
[----:B------:R-:W-:Y:S01]  /*2070*/  MOV R158, RZ ;  /* 0x000000ff009e7202 */ /* 0x000fe20000000f00 */
[----:B------:R-:W-:Y:S01]  /*2080*/  @P3 FMUL.FTZ R95, R88, R97 ;  /* 0x00000061585f3220 */ /* 0x000fe20000410000 */
[----:B------:R-:W-:Y:S01]  /*2090*/  FMUL.FTZ R97, R190, R225 ;  /* 0x000000e1be617220 */ /* 0x000fe20000410000 */
[----:B------:R-:W-:Y:S01]  /*20a0*/  @P3 FMUL.FTZ R112, R88, R96 ;  /* 0x0000006058703220 */ /* 0x000fe20000410000 */
[----:B------:R-:W-:Y:S01]  /*20b0*/  FMUL.FTZ R96, R190, R201 ;  /* 0x000000c9be607220 */ /* 0x000fe20000410000 */
[----:B------:R-:W-:Y:S01]  /*20c0*/  LOP3.LUT P3, RZ, R159, 0xff00, RZ, 0xc0, !PT ;  /* 0x0000ff009fff7812 */ /* 0x000fe2000786c0ff */
[----:B------:R-:W-:Y:S01]  /*20d0*/  @P2 FADD.FTZ R97, R58, R97 ;  /* 0x000000613a612221 */ /* 0x000fe20000010000 */
[----:B------:R-:W-:Y:S01]  /*20e0*/  HFMA2.MMA R201, -RZ, RZ, 0, 0 ;  /* 0x00000000ffc97435 */ /* 0x000fe200000001ff */
[----:B------:R-:W-:Y:S01]  /*20f0*/  @P2 FADD.FTZ R96, R59, R96 ;  /* 0x000000603b602221 */ /* 0x000fe20000010000 */
[----:B------:R-:W-:Y:S01]  /*2100*/  F2FP.BF16.F32.PACK_AB R100, R95, R100 ;  /* 0x000000645f64723e */ /* 0x000fe200000010ff */
[-C--:B------:R-:W-:Y:S01]  /*2110*/  FMUL.FTZ R88, R97, R194.reuse ;  /* 0x000000c261587220 */ /* 0x080fe20000410000 */
[----:B------:R-:W-:Y:S01]  /*2120*/  @P1 SHF.L.U32 R89, R89, 0x10, RZ ;  /* 0x0000001059591819 */ /* 0x000fe200000006ff */
[----:B------:R-:W-:Y:S01]  /*2130*/  FMUL.FTZ R98, R96, R194 ;  /* 0x000000c260627220 */ /* 0x000fe20000410000 */
[----:B------:R-:W-:Y:S01]  /*2140*/  @P1 SHF.L.U32 R92, R53, 0x10, RZ ;  /* 0x00000010355c1819 */ /* 0x000fe200000006ff */
[----:B------:R-:W-:Y:S01]  /*2150*/  FMUL.FTZ R102, R88, UR11 ;  /* 0x0000000b58667c20 */ /* 0x000fe20008410000 */
[----:B------:R-:W-:Y:S01]  /*2160*/  @P6 SHF.L.U32 R88, R99, 0x10, RZ ;  /* 0x0000001063586819 */ /* 0x000fe200000006ff */
[----:B------:R-:W-:Y:S01]  /*2170*/  FMUL.FTZ R99, R190, R223 ;  /* 0x000000dfbe637220 */ /* 0x000fe20000410000 */
[----:B------:R-:W-:Y:S01]  /*2180*/  FMUL.FTZ R105, R98, UR11 ;  /* 0x0000000b62697c20 */ /* 0x000fe20008410000 */
[----:B------:R-:W-:Y:S01]  /*2190*/  @P1 FMUL.FTZ R195, R102, R89 ;  /* 0x0000005966c31220 */ /* 0x000fe20000410000 */
[----:B------:R-:W-:Y:S01]  /*21a0*/  @P5 SHF.L.U32 R98, R54, 0x10, RZ ;  /* 0x0000001036625819 */ /* 0x000fe200000006ff */
[----:B------:R-:W-:Y:S01]  /*21b0*/  @P2 FADD.FTZ R99, R60, R99 ;  /* 0x000000633c632221 */ /* 0x000fe20000010000 */
[----:B------:R-:W-:Y:S01]  /*21c0*/  @P1 FMUL.FTZ R101, R102, R92 ;  /* 0x0000005c66651220 */ /* 0x000fe20000410000 */
[----:B------:R-:W-:Y:S01]  /*21d0*/  @P6 FMUL.FTZ R156, R105, R88 ;  /* 0x00000058699c6220 */ /* 0x000fe20000410000 */
[----:B------:R-:W-:Y:S01]  /*21e0*/  ISETP.NE.U32.AND P1, PT, RZ, UR12, PT ;  /* 0x0000000cff007c0c */ /* 0x000fe2000bf25070 */
[----:B------:R-:W-:Y:S01]  /*21f0*/  FMUL.FTZ R89, R99, R194 ;  /* 0x000000c263597220 */ /* 0x000fe20000410000 */
[----:B------:R-:W-:Y:S01]  /*2200*/  @P6 PRMT R88, R53, 0x7632, R88 ;  /* 0x0000763235586816 */ /* 0x000fe20000000058 */
[----:B------:R-:W-:Y:S01]  /*2210*/  IMAD.MOV.U32 R92, RZ, RZ, RZ ;  /* 0x000000ffff5c7224 */ /* 0x000fe200078e00ff */
[----:B------:R-:W-:Y:S01]  /*2220*/  MOV R102, RZ ;  /* 0x000000ff00667202 */ /* 0x000fe20000000f00 */
[----:B------:R-:W-:Y:S01]  /*2230*/  FMUL.FTZ R104, R89, UR11 ;  /* 0x0000000b59687c20 */ /* 0x000fe20008410000 */
[----:B------:R-:W-:-:S02]  /*2240*/  @P6 SHF.L.U32 R88, R88, 0x10, RZ ;  /* 0x0000001058586819 */ /* 0x000fc400000006ff */
[----:B------:R-:W-:Y:S01]  /*2250*/  ISETP.NE.AND.EX P1, PT, RZ, UR13, PT, P1 ;  /* 0x0000000dff007c0c */ /* 0x000fe2000bf25310 */
[----:B------:R-:W-:Y:S01]  /*2260*/  @P5 FMUL.FTZ R102, R104, R98 ;  /* 0x0000006268665220 */ /* 0x000fe20000410000 */
[----:B------:R-:W-:Y:S01]  /*2270*/  FMUL.FTZ R98, R190, R103 ;  /* 0x00000067be627220 */ /* 0x000fe20000410000 */
[C---:B------:R-:W-:Y:S01]  /*2280*/  @P5 SHF.L.U32 R89, R90.reuse, 0x10, RZ ;  /* 0x000000105a595819 */ /* 0x040fe200000006ff */
[----:B------:R-:W-:Y:S01]  /*2290*/  @P6 FMUL.FTZ R92, R105, R88 ;  /* 0x00000058695c6220 */ /* 0x000fe20000410000 */
[----:B------:R-:W-:Y:S01]  /*22a0*/  @P3 PRMT R90, R90, 0x7632, R90 ;  /* 0x000076325a5a3816 */ /* 0x000fe2000000005a */
[----:B------:R-:W-:Y:S01]  /*22b0*/  @P2 FADD.FTZ R98, R61, R98 ;  /* 0x000000623d622221 */ /* 0x000fe20000010000 */
[----:B------:R-:W-:Y:S01]  /*22c0*/  FFMA.FTZ R103, R220, R202, R203 ;  /* 0x000000cadc677223 */ /* 0x000fe200000100cb */
[C---:B------:R-:W-:Y:S01]  /*22d0*/  LOP3.LUT P6, RZ, R159.reuse, 0xff000000, RZ, 0xc0, !PT ;  /* 0xff0000009fff7812 */ /* 0x040fe200078cc0ff */
[----:B------:R-:W-:Y:S01]  /*22e0*/  @P5 FMUL.FTZ R201, R104, R89 ;  /* 0x0000005968c95220 */ /* 0x000fe20000410000 */
[----:B------:R-:W-:Y:S01]  /*22f0*/  FMUL.FTZ R88, R98, R194 ;  /* 0x000000c262587220 */ /* 0x000fe20000410000 */
[----:B------:R-:W-:Y:S01]  /*2300*/  @P3 SHF.L.U32 R90, R90, 0x10, RZ ;  /* 0x000000105a5a3819 */ /* 0x000fe200000006ff */
[----:B------:R-:W-:Y:S01]  /*2310*/  FADD.FTZ R107, R218, -R103 ;  /* 0x80000067da6b7221 */ /* 0x000fe20000010000 */
[----:B------:R-:W0:Y:S01]  /*2320*/  @P1 LDC.64 R110, c[0x0][0x308] ;  /* 0x0000c200ff6e1b82 */ /* 0x000e220000000a00 */
[----:B------:R-:W-:Y:S01]  /*2330*/  FMUL.FTZ R221, R88, UR11 ;  /* 0x0000000b58dd7c20 */ /* 0x000fe20008410000 */
[----:B------:R-:W-:Y:S01]  /*2340*/  LOP3.LUT P5, RZ, R159, 0xff0000, RZ, 0xc0, !PT ;  /* 0x00ff00009fff7812 */ /* 0x000fe200078ac0ff */
[----:B------:R-:W-:Y:S01]  /*2350*/  FMUL.FTZ R218, R190, R107 ;  /* 0x0000006bbeda7220 */ /* 0x000fe20000410000 */
[----:B------:R-:W-:Y:S01]  /*2360*/  HFMA2.MMA R103, -RZ, RZ, 0, 0 ;  /* 0x00000000ff677435 */ /* 0x000fe200000001ff */
[----:B------:R-:W-:Y:S01]  /*2370*/  @P3 FMUL.FTZ R158, R221, R90 ;  /* 0x0000005add9e3220 */ /* 0x000fe20000410000 */
[----:B------:R-:W-:Y:S01]  /*2380*/  @P3 PRMT R90, R54, 0x7632, R90 ;  /* 0x00007632365a3816 */ /* 0x000fe2000000005a */
[----:B------:R-:W-:Y:S01]  /*2390*/  @P2 FADD.FTZ R218, R63, R218 ;  /* 0x000000da3fda2221 */ /* 0x000fe20000010000 */
[----:B------:R-:W1:Y:S01]  /*23a0*/  LDC.64 R88, c[0x0][0x2f8] ;  /* 0x0000be00ff587b82 */ /* 0x000e620000000a00 */
[----:B------:R-:W-:Y:S01]  /*23b0*/  @P6 PRMT R159, R55, 0x7632, R159 ;  /* 0x00007632379f6816 */ /* 0x000fe2000000009f */
[-C--:B------:R-:W-:Y:S01]  /*23c0*/  FMUL.FTZ R104, R219, R194.reuse ;  /* 0x000000c2db687220 */ /* 0x080fe20000410000 */
[----:B------:R-:W-:Y:S01]  /*23d0*/  @P3 SHF.L.U32 R90, R90, 0x10, RZ ;  /* 0x000000105a5a3819 */ /* 0x000fe200000006ff */
[----:B------:R-:W-:Y:S01]  /*23e0*/  FMUL.FTZ R107, R218, R194 ;  /* 0x000000c2da6b7220 */ /* 0x000fe20000410000 */
[----:B------:R-:W-:Y:S01]  /*23f0*/  HFMA2.MMA R220, -RZ, RZ, 0, 0 ;  /* 0x00000000ffdc7435 */ /* 0x000fe200000001ff */
[----:B------:R-:W-:Y:S01]  /*2400*/  @P6 SHF.L.U32 R159, R159, 0x10, RZ ;  /* 0x000000109f9f6819 */ /* 0x000fe200000006ff */
[----:B------:R-:W-:Y:S01]  /*2410*/  FMUL.FTZ R223, R104, UR11 ;  /* 0x0000000b68df7c20 */ /* 0x000fe20008410000 */
[----:B------:R-:W-:Y:S01]  /*2420*/  @P3 FMUL.FTZ R103, R221, R90 ;  /* 0x0000005add673220 */ /* 0x000fe20000410000 */
[----:B------:R-:W-:Y:S01]  /*2430*/  ISETP.NE.U32.AND P3, PT, RZ, UR12, PT ;  /* 0x0000000cff007c0c */ /* 0x000fe2000bf65070 */
[----:B------:R-:W-:Y:S01]  /*2440*/  FMUL.FTZ R222, R107, UR11 ;  /* 0x0000000b6bde7c20 */ /* 0x000fe20008410000 */
[----:B------:R-:W-:-:S02]  /*2450*/  @P5 SHF.L.U32 R106, R55, 0x10, RZ ;  /* 0x00000010376a5819 */ /* 0x000fc400000006ff */
[----:B------:R-:W-:Y:S01]  /*2460*/  ISETP.NE.AND.EX P3, PT, RZ, UR13, PT, P3 ;  /* 0x0000000dff007c0c */ /* 0x000fe2000bf65330 */
[----:B------:R-:W-:Y:S01]  /*2470*/  @P6 FMUL.FTZ R220, R222, R159 ;  /* 0x0000009fdedc6220 */ /* 0x000fe20000410000 */
[----:B------:R-:W-:Y:S01]  /*2480*/  MOV R105, RZ ;  /* 0x000000ff00697202 */ /* 0x000fe20000000f00 */
[----:B------:R-:W-:Y:S01]  /*2490*/  @P5 FMUL.FTZ R105, R223, R106 ;  /* 0x0000006adf695220 */ /* 0x000fe20000410000 */
[----:B------:R-:W-:Y:S01]  /*24a0*/  F2FP.BF16.F32.PACK_AB R101, R92, R101 ;  /* 0x000000655c65723e */ /* 0x000fe200000010ff */
[----:B0-----:R-:W-:Y:S01]  /*24b0*/  @P1 IMAD.WIDE.U32 R110, R199, 0x20, R110 ;  /* 0x00000020c76e1825 */ /* 0x001fe200078e006e */
[----:B------:R-:W-:Y:S02]  /*24c0*/  SEL R92, R93, R80, P3 ;  /* 0x000000505d5c7207 */ /* 0x000fe40001800000 */
[----:B------:R-:W-:Y:S02]  /*24d0*/  SEL R93, R94, R81, P3 ;  /* 0x000000515e5d7207 */ /* 0x000fe40001800000 */
[----:B------:R-:W-:Y:S01]  /*24e0*/  SEL R94, R97, R82, P3 ;  /* 0x00000052615e7207 */ /* 0x000fe20001800000 */
[----:B-1----:R-:W-:Y:S01]  /*24f0*/  IMAD.WIDE.U32 R88, R199, 0x10, R88 ;  /* 0x00000010c7587825 */ /* 0x002fe200078e0058 */
[----:B------:R-:W-:-:S02]  /*2500*/  SEL R95, R96, R83, P3 ;  /* 0x00000053605f7207 */ /* 0x000fc40001800000 */
[----:B------:R-:W-:Y:S02]  /*2510*/  F2FP.BF16.F32.PACK_AB R102, R103, R102 ;  /* 0x000000666766723e */ /* 0x000fe400000010ff */
[----:B------:R-:W-:Y:S01]  /*2520*/  SEL R96, R99, R84, P3 ;  /* 0x0000005463607207 */ /* 0x000fe20001800000 */
[----:B------:R-:W-:Y:S01]  /*2530*/  @P1 STG.E.128 desc[UR4][R110.64], R92 ;  /* 0x0000005c6e001986 */ /* 0x000fe2000c101d04 */
[----:B------:R-:W-:Y:S02]  /*2540*/  SEL R97, R98, R85, P3 ;  /* 0x0000005562617207 */ /* 0x000fe40001800000 */
[----:B------:R-:W-:Y:S02]  /*2550*/  SEL R98, R219, R86, P3 ;  /* 0x00000056db627207 */ /* 0x000fe40001800000 */
[----:B------:R-:W-:Y:S02]  /*2560*/  SEL R99, R218, R87, P3 ;  /* 0x00000057da637207 */ /* 0x000fe40001800000 */
[----:B------:R-:W-:Y:S01]  /*2570*/  F2FP.BF16.F32.PACK_AB R103, R220, R105 ;  /* 0x00000069dc67723e */ /* 0x000fe200000010ff */
[----:B------:R-:W-:-:S02]  /*2580*/  IMAD.WIDE.U32 R104, R197, 0x10, R108 ;  /* 0x00000010c5687825 */ /* 0x000fc400078e006c */
[----:B------:R0:W-:Y:S04]  /*2590*/  @P1 STG.E.128 desc[UR4][R110.64+0x10], R96 ;  /* 0x000010606e001986 */ /* 0x0001e8000c101d04 */
[----:B------:R1:W-:Y:S04]  /*25a0*/  STG.E.128 desc[UR4][R88.64], R100 ;  /* 0x0000006458007986 */ /* 0x0003e8000c101d04 */
[----:B------:R-:W2:Y:S01]  /*25b0*/  LDG.E.128 R104, desc[UR4][R104.64] ;  /* 0x0000000468687981 */ /* 0x000ea2000c1e1d00 */
[----:B------:R-:W-:Y:S01]  /*25c0*/  @P5 SHF.L.U32 R90, R91, 0x10, RZ ;  /* 0x000000105b5a5819 */ /* 0x000fe200000006ff */
[----:B------:R-:W-:Y:S01]  /*25d0*/  HFMA2.MMA R218, -RZ, RZ, 0, 0 ;  /* 0x00000000ffda7435 */ /* 0x000fe200000001ff */
[----:B------:R-:W-:Y:S01]  /*25e0*/  MOV R159, RZ ;  /* 0x000000ff009f7202 */ /* 0x000fe20000000f00 */
[----:B------:R-:W-:Y:S01]  /*25f0*/  FFMA.FTZ R207, R207, R202, R203 ;  /* 0x000000cacfcf7223 */ /* 0x000fe200000100cb */
[----:B------:R-:W-:Y:S01]  /*2600*/  @P6 PRMT R91, R91, 0x7632, R91 ;  /* 0x000076325b5b6816 */ /* 0x000fe2000000005b */
[----:B------:R-:W-:Y:S01]  /*2610*/  @P5 FMUL.FTZ R159, R223, R90 ;  /* 0x0000005adf9f5220 */ /* 0x000fe20000410000 */
[----:B------:R-:W-:Y:S01]  /*2620*/  LOP3.LUT P5, RZ, R148, 0xff00, RZ, 0xc0, !PT ;  /* 0x0000ff0094ff7812 */ /* 0x000fe200078ac0ff */
[----:B------:R-:W-:Y:S01]  /*2630*/  FADD.FTZ R207, R208, -R207 ;  /* 0x800000cfd0cf7221 */ /* 0x000fe20000010000 */
[----:B------:R-:W-:Y:S01]  /*2640*/  @P6 SHF.L.U32 R91, R91, 0x10, RZ ;  /* 0x000000105b5b6819 */ /* 0x000fe200000006ff */
[----:B------:R-:W-:Y:S01]  /*2650*/  FFMA.FTZ R209, R209, R202, R203 ;  /* 0x000000cad1d17223 */ /* 0x000fe200000100cb */
[----:B------:R-:W-:Y:S01]  /*2660*/  MOV R90, R148 ;  /* 0x00000094005a7202 */ /* 0x000fe20000000f00 */
[----:B------:R-:W-:Y:S01]  /*2670*/  HFMA2.MMA R199, -RZ, RZ, 0, 0 ;  /* 0x00000000ffc77435 */ /* 0x000fe200000001ff */
[----:B0-----:R-:W-:Y:S01]  /*2680*/  MOV R96, RZ ;  /* 0x000000ff00607202 */ /* 0x001fe20000000f00 */
[----:B------:R-:W-:Y:S01]  /*2690*/  @P6 FMUL.FTZ R218, R222, R91 ;  /* 0x0000005bdeda6220 */ /* 0x000fe20000410000 */
[----:B------:R-:W-:Y:S01]  /*26a0*/  LOP3.LUT P6, RZ, R90, 0xff, RZ, 0xc0, !PT ;  /* 0x000000ff5aff7812 */ /* 0x000fe200078cc0ff */
[----:B-1----:R-:W-:Y:S01]  /*26b0*/  FMUL.FTZ R89, R190, R207 ;  /* 0x000000cfbe597220 */ /* 0x002fe20000410000 */
[----:B------:R-:W-:Y:S01]  /*26c0*/  FADD.FTZ R209, R216, -R209 ;  /* 0x800000d1d8d17221 */ /* 0x000fe20000010000 */
[-C--:B------:R-:W-:Y:S01]  /*26d0*/  FFMA.FTZ R206, R206, R202.reuse, R203 ;  /* 0x000000cacece7223 */ /* 0x080fe200000100cb */
[----:B------:R-:W-:Y:S01]  /*26e0*/  HFMA2.MMA R208, -RZ, RZ, 0, 0 ;  /* 0x00000000ffd07435 */ /* 0x000fe200000001ff */
[----:B------:R-:W-:Y:S01]  /*26f0*/  @P5 PRMT R88, R48, 0x7632, R88 ;  /* 0x0000763230585816 */ /* 0x000fe20000000058 */
[----:B------:R-:W-:Y:S01]  /*2700*/  @P2 FADD.FTZ R89, R64, R89 ;  /* 0x0000005940592221 */ /* 0x000fe20000010000 */
[----:B------:R-:W-:Y:S01]  /*2710*/  FMUL.FTZ R90, R190, R209 ;  /* 0x000000d1be5a7220 */ /* 0x000fe20000410000 */
[----:B------:R-:W-:Y:S01]  /*2720*/  FFMA.FTZ R211, R211, R202, R203 ;  /* 0x000000cad3d37223 */ /* 0x000fe200000100cb */
[----:B------:R-:W-:Y:S01]  /*2730*/  @P5 SHF.L.U32 R95, R88, 0x10, RZ ;  /* 0x00000010585f5819 */ /* 0x000fe200000006ff */
[-C--:B------:R-:W-:Y:S01]  /*2740*/  FMUL.FTZ R88, R89, R194.reuse ;  /* 0x000000c259587220 */ /* 0x080fe20000410000 */
[----:B------:R-:W-:Y:S01]  /*2750*/  @P2 FADD.FTZ R90, R65, R90 ;  /* 0x0000005a415a2221 */ /* 0x000fe20000010000 */
[----:B------:R-:W-:Y:S01]  /*2760*/  FADD.FTZ R215, R215, -R206 ;  /* 0x800000ced7d77221 */ /* 0x000fe20000010000 */
[----:B------:R-:W-:Y:S01]  /*2770*/  @P6 SHF.L.U32 R92, R48, 0x10, RZ ;  /* 0x00000010305c6819 */ /* 0x000fe200000006ff */
[----:B------:R-:W-:Y:S01]  /*2780*/  FMUL.FTZ R97, R88, UR11 ;  /* 0x0000000b58617c20 */ /* 0x000fe20008410000 */
[----:B------:R-:W-:Y:S01]  /*2790*/  FMUL.FTZ R93, R90, R194 ;  /* 0x000000c25a5d7220 */ /* 0x000fe20000410000 */
[----:B------:R-:W-:Y:S01]  /*27a0*/  MOV R91, RZ ;  /* 0x000000ff005b7202 */ /* 0x000fe20000000f00 */
[----:B------:R-:W-:Y:S01]  /*27b0*/  FADD.FTZ R211, R210, -R211 ;  /* 0x800000d3d2d37221 */ /* 0x000fe20000010000 */
[----:B------:R-:W-:Y:S01]  /*27c0*/  @P6 FMUL.FTZ R96, R97, R92 ;  /* 0x0000005c61606220 */ /* 0x000fe20000410000 */
[----:B------:R-:W-:Y:S01]  /*27d0*/  FMUL.FTZ R93, R93, UR11 ;  /* 0x0000000b5d5d7c20 */ /* 0x000fe20008410000 */
[----:B------:R-:W-:Y:S01]  /*27e0*/  FMUL.FTZ R92, R190, R215 ;  /* 0x000000d7be5c7220 */ /* 0x000fe20000410000 */
[----:B------:R-:W-:Y:S01]  /*27f0*/  HFMA2.MMA R88, -RZ, RZ, 0, 0 ;  /* 0x00000000ff587435 */ /* 0x000fe200000001ff */
[-CC-:B------:R-:W-:Y:S01]  /*2800*/  FFMA.FTZ R213, R213, R202.reuse, R203.reuse ;  /* 0x000000cad5d57223 */ /* 0x180fe200000100cb */
[----:B------:R-:W-:Y:S01]  /*2810*/  @P5 FMUL.FTZ R91, R93, R95 ;  /* 0x0000005f5d5b5220 */ /* 0x000fe20000410000 */
[----:B------:R-:W-:Y:S01]  /*2820*/  @P2 FADD.FTZ R92, R67, R92 ;  /* 0x0000005c435c2221 */ /* 0x000fe20000010000 */
[----:B------:R-:W-:Y:S01]  /*2830*/  FFMA.FTZ R214, R214, R202, R203 ;  /* 0x000000cad6d67223 */ /* 0x000fe200000100cb */
[----:B------:R-:W-:Y:S01]  /*2840*/  CS2R R206, SRZ ;  /* 0x0000000000ce7805 */ /* 0x000fe2000001ff00 */
[----:B------:R-:W-:Y:S01]  /*2850*/  FADD.FTZ R213, R212, -R213 ;  /* 0x800000d5d4d57221 */ /* 0x000fe20000010000 */
[----:B------:R-:W-:Y:S01]  /*2860*/  FMUL.FTZ R98, R92, R194 ;  /* 0x000000c25c627220 */ /* 0x000fe20000410000 */
[----:B------:R-:W-:Y:S01]  /*2870*/  FADD.FTZ R217, R217, -R214 ;  /* 0x800000d6d9d97221 */ /* 0x000fe20000010000 */
[----:B------:R-:W-:Y:S01]  /*2880*/  MOV R209, RZ ;  /* 0x000000ff00d17202 */ /* 0x000fe20000000f00 */
[----:B------:R-:W-:Y:S01]  /*2890*/  FMUL.FTZ R213, R190, R213 ;  /* 0x000000d5bed57220 */ /* 0x000fe20000410000 */
[----:B------:R-:W-:Y:S01]  /*28a0*/  FMUL.FTZ R98, R98, UR11 ;  /* 0x0000000b62627c20 */ /* 0x000fe20008410000 */
[----:B------:R-:W-:Y:S01]  /*28b0*/  MOV R101, RZ ;  /* 0x000000ff00657202 */ /* 0x000fe20000000f00 */
[----:B------:R-:W-:Y:S01]  /*28c0*/  FFMA.FTZ R205, R205, R202, R203 ;  /* 0x000000cacdcd7223 */ /* 0x000fe200000100cb */
[----:B------:R-:W-:Y:S01]  /*28d0*/  @P2 FADD.FTZ R213, R68, R213 ;  /* 0x000000d544d52221 */ /* 0x000fe20000010000 */
[----:B------:R-:W0:Y:S01]  /*28e0*/  @P1 LDC.64 R110, c[0x0][0x308] ;  /* 0x0000c200ff6e1b82 */ /* 0x000e220000000a00 */
[----:B------:R-:W-:Y:S01]  /*28f0*/  F2FP.BF16.F32.PACK_AB R96, R91, R96 ;  /* 0x000000605b60723e */ /* 0x000fe200000010ff */
[----:B------:R-:W-:Y:S01]  /*2900*/  FADD.FTZ R205, R198, -R205 ;  /* 0x800000cdc6cd7221 */ /* 0x000fe20000010000 */
[----:B------:R-:W-:-:S02]  /*2910*/  SEL R91, R92, R83, P3 ;  /* 0x000000535c5b7207 */ /* 0x000fc40001800000 */
[----:B------:R-:W-:Y:S01]  /*2920*/  SEL R92, R213, R84, P3 ;  /* 0x00000054d55c7207 */ /* 0x000fe20001800000 */
[----:B------:R-:W-:-:S04]  /*2930*/  FMUL.FTZ R205, R190, R205 ;  /* 0x000000cdbecd7220 */ /* 0x000fc80000410000 */
[----:B------:R-:W-:Y:S01]  /*2940*/  @P2 FADD.FTZ R205, R70, R205 ;  /* 0x000000cd46cd2221 */ /* 0x000fe20000010000 */
[----:B0-----:R-:W-:Y:S01]  /*2950*/  @P1 IMAD.WIDE.U32 R110, R197, 0x20, R110 ;  /* 0x00000020c56e1825 */ /* 0x001fe200078e006e */
[C---:B--2---:R-:W-:Y:S02]  /*2960*/  @P5 PRMT R94, R104.reuse, 0x7632, R94 ;  /* 0x00007632685e5816 */ /* 0x044fe4000000005e */
[----:B------:R-:W-:Y:S02]  /*2970*/  @P6 SHF.L.U32 R104, R104, 0x10, RZ ;  /* 0x0000001068686819 */ /* 0x000fe400000006ff */
[----:B------:R-:W-:-:S03]  /*2980*/  @P5 SHF.L.U32 R94, R94, 0x10, RZ ;  /* 0x000000105e5e5819 */ /* 0x000fc600000006ff */
[----:B------:R-:W-:Y:S01]  /*2990*/  @P6 FMUL.FTZ R199, R97, R104 ;  /* 0x0000006861c76220 */ /* 0x000fe20000410000 */
[C---:B------:R-:W-:Y:S01]  /*29a0*/  LOP3.LUT P6, RZ, R148.reuse, 0xff000000, RZ, 0xc0, !PT ;  /* 0xff00000094ff7812 */ /* 0x040fe200078cc0ff */
[----:B------:R-:W-:Y:S01]  /*29b0*/  @P5 FMUL.FTZ R208, R93, R94 ;  /* 0x0000005e5dd05220 */ /* 0x000fe20000410000 */
[----:B------:R-:W-:Y:S01]  /*29c0*/  LOP3.LUT P5, RZ, R148, 0xff0000, RZ, 0xc0, !PT ;  /* 0x00ff000094ff7812 */ /* 0x000fe200078ac0ff */
[----:B------:R-:W-:Y:S01]  /*29d0*/  FMUL.FTZ R93, R190, R211 ;  /* 0x000000d3be5d7220 */ /* 0x000fe20000410000 */
[----:B------:R-:W-:Y:S01]  /*29e0*/  HFMA2.MMA R97, -RZ, RZ, 0, 0 ;  /* 0x00000000ff617435 */ /* 0x000fe200000001ff */
[----:B------:R-:W-:Y:S02]  /*29f0*/  MOV R148, RZ ;  /* 0x000000ff00947202 */ /* 0x000fe40000000f00 */
[----:B------:R-:W-:-:S06]  /*2a00*/  @P2 FADD.FTZ R93, R66, R93 ;  /* 0x0000005d425d2221 */ /* 0x000fcc0000010000 */
[----:B------:R-:W-:Y:S02]  /*2a10*/  @P6 PRMT R94, R49, 0x7632, R94 ;  /* 0x00007632315e6816 */ /* 0x000fe4000000005e */
[----:B------:R-:W-:Y:S02]  /*2a20*/  @P6 PRMT R99, R105, 0x7632, R99 ;  /* 0x0000763269636816 */ /* 0x000fe40000000063 */
[----:B------:R-:W-:Y:S01]  /*2a30*/  @P6 SHF.L.U32 R100, R94, 0x10, RZ ;  /* 0x000000105e646819 */ /* 0x000fe200000006ff */
[----:B------:R-:W-:Y:S01]  /*2a40*/  FMUL.FTZ R94, R93, R194 ;  /* 0x000000c25d5e7220 */ /* 0x000fe20000410000 */
[----:B------:R-:W-:Y:S02]  /*2a50*/  @P6 SHF.L.U32 R99, R99, 0x10, RZ ;  /* 0x0000001063636819 */ /* 0x000fe400000006ff */
[----:B------:R-:W-:Y:S01]  /*2a60*/  @P5 SHF.L.U32 R95, R49, 0x10, RZ ;  /* 0x00000010315f5819 */ /* 0x000fe200000006ff */
[----:B------:R-:W-:Y:S01]  /*2a70*/  FMUL.FTZ R94, R94, UR11 ;  /* 0x0000000b5e5e7c20 */ /* 0x000fe20008410000 */
[----:B------:R-:W-:Y:S01]  /*2a80*/  @P5 SHF.L.U32 R105, R105, 0x10, RZ ;  /* 0x0000001069695819 */ /* 0x000fe200000006ff */
[C---:B------:R-:W-:Y:S01]  /*2a90*/  @P6 FMUL.FTZ R88, R98.reuse, R100 ;  /* 0x0000006462586220 */ /* 0x040fe20000410000 */
[----:B------:R-:W-:Y:S01]  /*2aa0*/  @P6 FMUL.FTZ R148, R98, R99 ;  /* 0x0000006362946220 */ /* 0x000fe20000410000 */
[C---:B------:R-:W-:Y:S01]  /*2ab0*/  LOP3.LUT P6, RZ, R149.reuse, 0xff00, RZ, 0xc0, !PT ;  /* 0x0000ff0095ff7812 */ /* 0x040fe200078cc0ff */
[C---:B------:R-:W-:Y:S01]  /*2ac0*/  @P5 FMUL.FTZ R97, R94.reuse, R95 ;  /* 0x0000005f5e615220 */ /* 0x040fe20000410000 */
[----:B------:R-:W-:Y:S01]  /*2ad0*/  @P5 FMUL.FTZ R207, R94, R105 ;  /* 0x000000695ecf5220 */ /* 0x000fe20000410000 */
[----:B------:R-:W-:Y:S01]  /*2ae0*/  LOP3.LUT P5, RZ, R149, 0xff, RZ, 0xc0, !PT ;  /* 0x000000ff95ff7812 */ /* 0x000fe200078ac0ff */
[----:B------:R-:W-:Y:S01]  /*2af0*/  FMUL.FTZ R100, R190, R217 ;  /* 0x000000d9be647220 */ /* 0x000fe20000410000 */
[----:B------:R-:W-:Y:S01]  /*2b00*/  FMUL.FTZ R94, R213, R194 ;  /* 0x000000c2d55e7220 */ /* 0x000fe20000410000 */
[----:B------:R-:W-:Y:S01]  /*2b10*/  HFMA2.MMA R98, -RZ, RZ, 0, 0 ;  /* 0x00000000ff627435 */ /* 0x000fe200000001ff */
[----:B------:R-:W-:Y:S01]  /*2b20*/  F2FP.BF16.F32.PACK_AB R97, R88, R97 ;  /* 0x000000615861723e */ /* 0x000fe200000010ff */
[----:B------:R-:W-:Y:S01]  /*2b30*/  @P2 FADD.FTZ R100, R69, R100 ;  /* 0x0000006445642221 */ /* 0x000fe20000010000 */
[----:B------:R-:W-:Y:S01]  /*2b40*/  FMUL.FTZ R94, R94, UR11 ;  /* 0x0000000b5e5e7c20 */ /* 0x000fe20008410000 */
[----:B------:R-:W-:-:S02]  /*2b50*/  SEL R88, R89, R80, P3 ;  /* 0x0000005059587207 */ /* 0x000fc40001800000 */
[----:B------:R-:W-:Y:S01]  /*2b60*/  FMUL.FTZ R99, R100, R194 ;  /* 0x000000c264637220 */ /* 0x000fe20000410000 */
[----:B------:R-:W-:Y:S02]  /*2b70*/  @P6 PRMT R103, R50, 0x7632, R103 ;  /* 0x0000763232676816 */ /* 0x000fe40000000067 */
[----:B------:R-:W-:Y:S01]  /*2b80*/  @P6 PRMT R102, R106, 0x7632, R102 ;  /* 0x000076326a666816 */ /* 0x000fe20000000066 */
[----:B------:R-:W-:Y:S01]  /*2b90*/  FMUL.FTZ R99, R99, UR11 ;  /* 0x0000000b63637c20 */ /* 0x000fe20008410000 */
[----:B------:R-:W-:Y:S02]  /*2ba0*/  @P5 SHF.L.U32 R95, R50, 0x10, RZ ;  /* 0x00000010325f5819 */ /* 0x000fe400000006ff */
[----:B------:R-:W-:Y:S02]  /*2bb0*/  @P5 SHF.L.U32 R106, R106, 0x10, RZ ;  /* 0x000000106a6a5819 */ /* 0x000fe400000006ff */
[----:B------:R-:W-:Y:S01]  /*2bc0*/  @P6 SHF.L.U32 R103, R103, 0x10, RZ ;  /* 0x0000001067676819 */ /* 0x000fe200000006ff */
[----:B------:R-:W-:Y:S01]  /*2bd0*/  @P5 FMUL.FTZ R98, R94, R95 ;  /* 0x0000005f5e625220 */ /* 0x000fe20000410000 */
[----:B------:R-:W-:Y:S01]  /*2be0*/  @P6 SHF.L.U32 R102, R102, 0x10, RZ ;  /* 0x0000001066666819 */ /* 0x000fe200000006ff */
[----:B------:R-:W-:Y:S01]  /*2bf0*/  @P5 FMUL.FTZ R209, R94, R106 ;  /* 0x0000006a5ed15220 */ /* 0x000fe20000410000 */
[----:B------:R-:W-:Y:S01]  /*2c00*/  FFMA.FTZ R95, R204, R202, R203 ;  /* 0x000000cacc5f7223 */ /* 0x000fe200000100cb */
[----:B------:R-:W-:Y:S01]  /*2c10*/  LEA R104, P5, R197, UR14, 0x4 ;  /* 0x0000000ec5687c11 */ /* 0x000fe2000f8a20ff */
[C---:B------:R-:W-:Y:S01]  /*2c20*/  @P6 FMUL.FTZ R101, R99.reuse, R103 ;  /* 0x0000006763656220 */ /* 0x040fe20000410000 */
[----:B------:R-:W-:Y:S01]  /*2c30*/  @P6 FMUL.FTZ R206, R99, R102 ;  /* 0x0000006663ce6220 */ /* 0x000fe20000410000 */
[----:B------:R-:W-:Y:S01]  /*2c40*/  LOP3.LUT P6, RZ, R149, 0xff000000, RZ, 0xc0, !PT ;  /* 0xff00000095ff7812 */ /* 0x000fe200078cc0ff */
[----:B------:R-:W-:Y:S01]  /*2c50*/  FADD.FTZ R95, R200, -R95 ;  /* 0x8000005fc85f7221 */ /* 0x000fe20000010000 */
[----:B------:R-:W-:Y:S01]  /*2c60*/  LEA.HI.X R105, R197, UR15, RZ, 0x4, P5 ;  /* 0x0000000fc5697c11 */ /* 0x000fe2000a8f24ff */
[----:B------:R-:W-:Y:S01]  /*2c70*/  FMUL.FTZ R94, R205, R194 ;  /* 0x000000c2cd5e7220 */ /* 0x000fe20000410000 */
[----:B------:R-:W-:Y:S01]  /*2c80*/  LOP3.LUT P5, RZ, R149, 0xff0000, RZ, 0xc0, !PT ;  /* 0x00ff000095ff7812 */ /* 0x000fe200078ac0ff */
[----:B------:R-:W-:Y:S01]  /*2c90*/  FMUL.FTZ R102, R190, R95 ;  /* 0x0000005fbe667220 */ /* 0x000fe20000410000 */
[----:B------:R-:W-:Y:S01]  /*2ca0*/  HFMA2.MMA R99, -RZ, RZ, 0, 0 ;  /* 0x00000000ff637435 */ /* 0x000fe200000001ff */
[----:B------:R-:W-:Y:S01]  /*2cb0*/  FMUL.FTZ R198, R94, UR11 ;  /* 0x0000000b5ec67c20 */ /* 0x000fe20008410000 */
[----:B------:R-:W-:Y:S01]  /*2cc0*/  MOV R106, RZ ;  /* 0x000000ff006a7202 */ /* 0x000fe20000000f00 */
[----:B------:R-:W-:Y:S01]  /*2cd0*/  @P2 FADD.FTZ R102, R71, R102 ;  /* 0x0000006647662221 */ /* 0x000fe20000010000 */
[----:B------:R-:W-:-:S02]  /*2ce0*/  SEL R89, R90, R81, P3 ;  /* 0x000000515a597207 */ /* 0x000fc40001800000 */
[----:B------:R-:W-:Y:S01]  /*2cf0*/  SEL R90, R93, R82, P3 ;  /* 0x000000525d5a7207 */ /* 0x000fe20001800000 */
[----:B------:R-:W-:Y:S01]  /*2d00*/  FMUL.FTZ R103, R102, R194 ;  /* 0x000000c266677220 */ /* 0x000fe20000410000 */
[----:B------:R-:W-:Y:S02]  /*2d10*/  @P6 PRMT R149, R51, 0x7632, R149 ;  /* 0x0000763233956816 */ /* 0x000fe40000000095 */
[----:B------:R-:W-:Y:S01]  /*2d20*/  SEL R93, R100, R85, P3 ;  /* 0x00000055645d7207 */ /* 0x000fe20001800000 */
[----:B------:R-:W-:Y:S01]  /*2d30*/  FMUL.FTZ R200, R103, UR11 ;  /* 0x0000000b67c87c20 */ /* 0x000fe20008410000 */
[----:B------:R-:W-:Y:S01]  /*2d40*/  @P5 SHF.L.U32 R95, R51, 0x10, RZ ;  /* 0x00000010335f5819 */ /* 0x000fe200000006ff */
[----:B------:R0:W-:Y:S01]  /*2d50*/  @P1 STG.E.128 desc[UR4][R110.64], R88 ;  /* 0x000000586e001986 */ /* 0x0001e2000c101d04 */
[----:B------:R-:W-:Y:S02]  /*2d60*/  @P6 SHF.L.U32 R149, R149, 0x10, RZ ;  /* 0x0000001095956819 */ /* 0x000fe400000006ff */
[----:B------:R-:W-:Y:S01]  /*2d70*/  SEL R94, R205, R86, P3 ;  /* 0x00000056cd5e7207 */ /* 0x000fe20001800000 */
[----:B------:R-:W-:Y:S01]  /*2d80*/  @P5 FMUL.FTZ R99, R198, R95 ;  /* 0x0000005fc6635220 */ /* 0x000fe20000410000 */
[----:B------:R-:W-:Y:S01]  /*2d90*/  SEL R95, R102, R87, P3 ;  /* 0x00000057665f7207 */ /* 0x000fe20001800000 */
[----:B------:R-:W-:Y:S01]  /*2da0*/  @P6 FMUL.FTZ R106, R200, R149 ;  /* 0x00000095c86a6220 */ /* 0x000fe20000410000 */
[----:B------:R-:W-:Y:S01]  /*2db0*/  F2FP.BF16.F32.PACK_AB R98, R101, R98 ;  /* 0x000000626562723e */ /* 0x000fe200000010ff */
[----:B------:R-:W-:-:S02]  /*2dc0*/  IMAD.WIDE.U32 R100, R191, 0x10, R108 ;  /* 0x00000010bf647825 */ /* 0x000fc400078e006c */
[----:B------:R1:W-:Y:S01]  /*2dd0*/  @P1 STG.E.128 desc[UR4][R110.64+0x10], R92 ;  /* 0x0000105c6e001986 */ /* 0x0003e2000c101d04 */
[----:B------:R-:W-:-:S05]  /*2de0*/  F2FP.BF16.F32.PACK_AB R99, R106, R99 ;  /* 0x000000636a63723e */ /* 0x000fca00000010ff */
[----:B------:R2:W-:Y:S01]  /*2df0*/  STG.E.128 desc[UR4][R104.64], R96 ;  /* 0x0000006068007986 */ /* 0x0005e2000c101d04 */
[-CC-:B------:R-:W-:Y:S01]  /*2e00*/  FFMA.FTZ R117, R117, R202.reuse, R203.reuse ;  /* 0x000000ca75757223 */ /* 0x180fe200000100cb */
[-CC-:B------:R-:W-:Y:S01]  /*2e10*/  FFMA.FTZ R115, R115, R202.reuse, R203.reuse ;  /* 0x000000ca73737223 */ /* 0x180fe200000100cb */
[----:B------:R-:W-:Y:S01]  /*2e20*/  FFMA.FTZ R113, R113, R202, R203 ;  /* 0x000000ca71717223 */ /* 0x000fe200000100cb */
[----:B------:R-:W3:Y:S01]  /*2e30*/  LDG.E.128 R100, desc[UR4][R100.64] ;  /* 0x0000000464647981 */ /* 0x000ee2000c1e1d00 */
[C---:B------:R-:W-:Y:S01]  /*2e40*/  @P5 SHF.L.U32 R108, R107.reuse, 0x10, RZ ;  /* 0x000000106b6c5819 */ /* 0x040fe200000006ff */
[----:B------:R-:W-:Y:S01]  /*2e50*/  FADD.FTZ R117, R196, -R117 ;  /* 0x80000075c4757221 */ /* 0x000fe20000010000 */
[----:B------:R-:W-:Y:S01]  /*2e60*/  @P6 PRMT R109, R107, 0x7632, R109 ;  /* 0x000076326b6d6816 */ /* 0x000fe2000000006d */
[----:B------:R-:W-:Y:S01]  /*2e70*/  HFMA2.MMA R107, -RZ, RZ, 0, 0 ;  /* 0x00000000ff6b7435 */ /* 0x000fe200000001ff */
[----:B------:R-:W-:Y:S01]  /*2e80*/  MOV R149, R140 ;  /* 0x0000008c00957202 */ /* 0x000fe20000000f00 */
[----:B------:R-:W-:Y:S01]  /*2e90*/  FMUL.FTZ R117, R190, R117 ;  /* 0x00000075be757220 */ /* 0x000fe20000410000 */
[----:B------:R-:W-:Y:S01]  /*2ea0*/  @P6 SHF.L.U32 R109, R109, 0x10, RZ ;  /* 0x000000106d6d6819 */ /* 0x000fe200000006ff */
[----:B0-----:R-:W0:Y:S01]  /*2eb0*/  @P1 LDC.64 R88, c[0x0][0x308] ;  /* 0x0000c200ff581b82 */ /* 0x001e220000000a00 */
[----:B------:R-:W-:Y:S01]  /*2ec0*/  FADD.FTZ R115, R188, -R115 ;  /* 0x80000073bc737221 */ /* 0x000fe20000010000 */
[----:B------:R-:W-:Y:S01]  /*2ed0*/  @P5 FMUL.FTZ R107, R198, R108 ;  /* 0x0000006cc66b5220 */ /* 0x000fe20000410000 */
[----:B------:R-:W-:Y:S01]  /*2ee0*/  LOP3.LUT P5, RZ, R149, 0xff, RZ, 0xc0, !PT ;  /* 0x000000ff95ff7812 */ /* 0x000fe200078ac0ff */
[----:B------:R-:W-:Y:S01]  /*2ef0*/  @P2 FADD.FTZ R117, R72, R117 ;  /* 0x0000007548752221 */ /* 0x000fe20000010000 */
[----:B-1----:R-:W-:-:S02]  /*2f00*/  CS2R R94, SRZ ;  /* 0x00000000005e7805 */ /* 0x002fc4000001ff00 */
[----:B------:R-:W-:Y:S01]  /*2f10*/  MOV R106, RZ ;  /* 0x000000ff006a7202 */ /* 0x000fe20000000f00 */
[----:B------:R-:W-:Y:S01]  /*2f20*/  FADD.FTZ R113, R192, -R113 ;  /* 0x80000071c0717221 */ /* 0x000fe20000010000 */
[----:B------:R-:W-:Y:S01]  /*2f30*/  FMUL.FTZ R90, R117, R194 ;  /* 0x000000c2755a7220 */ /* 0x000fe20000410000 */
[----:B------:R-:W-:Y:S01]  /*2f40*/  @P6 FMUL.FTZ R106, R200, R109 ;  /* 0x0000006dc86a6220 */ /* 0x000fe20000410000 */
[----:B------:R-:W-:Y:S01]  /*2f50*/  LOP3.LUT P6, RZ, R140, 0xff0000, RZ, 0xc0, !PT ;  /* 0x00ff00008cff7812 */ /* 0x000fe200078cc0ff */
[-CC-:B------:R-:W-:Y:S01]  /*2f60*/  FFMA.FTZ R116, R116, R202.reuse, R203.reuse ;  /* 0x000000ca74747223 */ /* 0x180fe200000100cb */
[----:B------:R-:W-:Y:S01]  /*2f70*/  FMUL.FTZ R90, R90, UR11 ;  /* 0x0000000b5a5a7c20 */ /* 0x000fe20008410000 */
[-CC-:B------:R-:W-:Y:S01]  /*2f80*/  FFMA.FTZ R120, R120, R202.reuse, R203.reuse ;  /* 0x000000ca78787223 */ /* 0x180fe200000100cb */
[-CC-:B------:R-:W-:Y:S01]  /*2f90*/  FFMA.FTZ R114, R114, R202.reuse, R203.reuse ;  /* 0x000000ca72727223 */ /* 0x180fe200000100cb */
[----:B------:R-:W-:Y:S01]  /*2fa0*/  FFMA.FTZ R119, R119, R202, R203 ;  /* 0x000000ca77777223 */ /* 0x000fe200000100cb */
[----:B------:R-:W-:-:S02]  /*2fb0*/  @P5 IMAD.U32 R92, R44, 0x10000, RZ ;  /* 0x000100002c5c5824 */ /* 0x000fc400078e00ff */
[----:B------:R-:W-:Y:S01]  /*2fc0*/  FMUL.FTZ R115, R190, R115 ;  /* 0x00000073be737220 */ /* 0x000fe20000410000 */
[----:B------:R-:W-:Y:S01]  /*2fd0*/  FFMA.FTZ R118, R118, R202, R203 ;  /* 0x000000ca76767223 */ /* 0x000fe200000100cb */
[----:B------:R-:W-:Y:S01]  /*2fe0*/  FMUL.FTZ R113, R190, R113 ;  /* 0x00000071be717220 */ /* 0x000fe20000410000 */
[----:B------:R-:W-:Y:S01]  /*2ff0*/  @P5 FMUL.FTZ R94, R90, R92 ;  /* 0x0000005c5a5e5220 */ /* 0x000fe20000410000 */
[----:B------:R-:W-:Y:S01]  /*3000*/  FADD.FTZ R193, R193, -R116 ;  /* 0x80000074c1c17221 */ /* 0x000fe20000010000 */
[----:B------:R-:W-:Y:S01]  /*3010*/  FADD.FTZ R189, R189, -R120 ;  /* 0x80000078bdbd7221 */ /* 0x000fe20000010000 */
[----:B------:R-:W-:Y:S01]  /*3020*/  FADD.FTZ R123, R123, -R114 ;  /* 0x800000727b7b7221 */ /* 0x000fe20000010000 */
[----:B------:R-:W-:Y:S01]  /*3030*/  FADD.FTZ R119, R122, -R119 ;  /* 0x800000777a777221 */ /* 0x000fe20000010000 */
[----:B------:R-:W-:Y:S01]  /*3040*/  @P2 FADD.FTZ R115, R76, R115 ;  /* 0x000000734c732221 */ /* 0x000fe20000010000 */
[----:B------:R-:W-:Y:S01]  /*3050*/  FADD.FTZ R121, R121, -R118 ;  /* 0x8000007679797221 */ /* 0x000fe20000010000 */
[----:B------:R-:W-:Y:S01]  /*3060*/  @P2 FADD.FTZ R113, R74, R113 ;  /* 0x000000714a712221 */ /* 0x000fe20000010000 */
[C---:B--2---:R-:W-:Y:S01]  /*3070*/  FMUL.FTZ R96, R190.reuse, R193 ;  /* 0x000000c1be607220 */ /* 0x044fe20000410000 */
[C---:B------:R-:W-:Y:S01]  /*3080*/  FMUL.FTZ R104, R190.reuse, R189 ;  /* 0x000000bdbe687220 */ /* 0x040fe20000410000 */
[C---:B------:R-:W-:Y:S01]  /*3090*/  FMUL.FTZ R108, R190.reuse, R123 ;  /* 0x0000007bbe6c7220 */ /* 0x040fe20000410000 */
[C---:B------:R-:W-:Y:S01]  /*30a0*/  FMUL.FTZ R119, R190.reuse, R119 ;  /* 0x00000077be777220 */ /* 0x040fe20000410000 */
[----:B------:R-:W-:Y:S01]  /*30b0*/  FMUL.FTZ R190, R190, R121 ;  /* 0x00000079bebe7220 */ /* 0x000fe20000410000 */
[----:B------:R-:W-:Y:S01]  /*30c0*/  SEL R84, R115, R84, P3 ;  /* 0x0000005473547207 */ /* 0x000fe20001800000 */
[-C--:B------:R-:W-:Y:S01]  /*30d0*/  FMUL.FTZ R93, R113, R194.reuse ;  /* 0x000000c2715d7220 */ /* 0x080fe20000410000 */
[----:B------:R-:W-:Y:S01]  /*30e0*/  FMUL.FTZ R115, R115, R194 ;  /* 0x000000c273737220 */ /* 0x000fe20000410000 */
[----:B------:R-:W-:Y:S01]  /*30f0*/  @P6 SHF.L.U32 R97, R45, 0x10, RZ ;  /* 0x000000102d616819 */ /* 0x000fe200000006ff */
[----:B------:R-:W-:Y:S01]  /*3100*/  @P2 FADD.FTZ R96, R73, R96 ;  /* 0x0000006049602221 */ /* 0x000fe20000010000 */
[----:B------:R-:W-:Y:S01]  /*3110*/  @P2 FADD.FTZ R104, R75, R104 ;  /* 0x000000684b682221 */ /* 0x000fe20000010000 */
[----:B------:R-:W-:Y:S01]  /*3120*/  @P2 FADD.FTZ R108, R77, R108 ;  /* 0x0000006c4d6c2221 */ /* 0x000fe20000010000 */
[----:B------:R-:W-:Y:S01]  /*3130*/  @P2 FADD.FTZ R119, R78, R119 ;  /* 0x000000774e772221 */ /* 0x000fe20000010000 */
[----:B------:R-:W-:Y:S01]  /*3140*/  @P2 FADD.FTZ R190, R79, R190 ;  /* 0x000000be4fbe2221 */ /* 0x000fe20000010000 */
[----:B------:R-:W-:Y:S01]  /*3150*/  FMUL.FTZ R93, R93, UR11 ;  /* 0x0000000b5d5d7c20 */ /* 0x000fe20008410000 */
[----:B------:R-:W-:Y:S01]  /*3160*/  FMUL.FTZ R115, R115, UR11 ;  /* 0x0000000b73737c20 */ /* 0x000fe20008410000 */
[----:B------:R-:W-:-:S02]  /*3170*/  CS2R R98, SRZ ;  /* 0x0000000000627805 */ /* 0x000fc4000001ff00 */
[----:B------:R-:W-:Y:S01]  /*3180*/  LOP3.LUT P2, RZ, R140, 0xff00, RZ, 0xc0, !PT ;  /* 0x0000ff008cff7812 */ /* 0x000fe2000784c0ff */
[----:B------:R-:W-:Y:S01]  /*3190*/  @P6 FMUL.FTZ R98, R93, R97 ;  /* 0x000000615d626220 */ /* 0x000fe20000410000 */
[----:B------:R-:W-:Y:S01]  /*31a0*/  MOV R105, RZ ;  /* 0x000000ff00697202 */ /* 0x000fe20000000f00 */
[----:B0-----:R-:W-:Y:S01]  /*31b0*/  @P1 IMAD.WIDE.U32 R88, R191, 0x20, R88 ;  /* 0x00000020bf581825 */ /* 0x001fe200078e0058 */
[----:B------:R-:W-:Y:S01]  /*31c0*/  SEL R80, R117, R80, P3 ;  /* 0x0000005075507207 */ /* 0x000fe20001800000 */
[----:B------:R-:W-:Y:S01]  /*31d0*/  HFMA2.MMA R109, -RZ, RZ, 0, 0 ;  /* 0x00000000ff6d7435 */ /* 0x000fe200000001ff */
[----:B------:R-:W-:Y:S01]  /*31e0*/  SEL R82, R113, R82, P3 ;  /* 0x0000005271527207 */ /* 0x000fe20001800000 */
[----:B------:R-:W-:Y:S01]  /*31f0*/  HFMA2.MMA R97, -RZ, RZ, 0, 0 ;  /* 0x00000000ff617435 */ /* 0x000fe200000001ff */
[C---:B------:R-:W-:Y:S01]  /*3200*/  SEL R81, R96.reuse, R81, P3 ;  /* 0x0000005160517207 */ /* 0x040fe20001800000 */
[-C--:B------:R-:W-:Y:S01]  /*3210*/  FMUL.FTZ R96, R96, R194.reuse ;  /* 0x000000c260607220 */ /* 0x080fe20000410000 */
[C---:B------:R-:W-:Y:S01]  /*3220*/  SEL R83, R104.reuse, R83, P3 ;  /* 0x0000005368537207 */ /* 0x040fe20001800000 */
[-C--:B------:R-:W-:Y:S01]  /*3230*/  FMUL.FTZ R104, R104, R194.reuse ;  /* 0x000000c268687220 */ /* 0x080fe20000410000 */
[C---:B------:R-:W-:Y:S01]  /*3240*/  SEL R85, R108.reuse, R85, P3 ;  /* 0x000000556c557207 */ /* 0x040fe20001800000 */
[----:B------:R-:W-:Y:S01]  /*3250*/  FMUL.FTZ R108, R108, R194 ;  /* 0x000000c26c6c7220 */ /* 0x000fe20000410000 */
[C---:B------:R-:W-:Y:S01]  /*3260*/  SEL R86, R119.reuse, R86, P3 ;  /* 0x0000005677567207 */ /* 0x040fe20001800000 */
[----:B------:R-:W-:Y:S01]  /*3270*/  @P1 STG.E.128 desc[UR4][R88.64], R80 ;  /* 0x0000005058001986 */ /* 0x000fe2000c101d04 */
[----:B------:R-:W-:Y:S01]  /*3280*/  SEL R87, R190, R87, P3 ;  /* 0x00000057be577207 */ /* 0x000fe20001800000 */
[-C--:B------:R-:W-:Y:S01]  /*3290*/  FMUL.FTZ R119, R119, R194.reuse ;  /* 0x000000c277777220 */ /* 0x080fe20000410000 */
[----:B------:R-:W-:Y:S01]  /*32a0*/  LOP3.LUT P3, RZ, R140, 0xff000000, RZ, 0xc0, !PT ;  /* 0xff0000008cff7812 */ /* 0x000fe2000786c0ff */
[----:B------:R-:W-:Y:S01]  /*32b0*/  FMUL.FTZ R190, R190, R194 ;  /* 0x000000c2bebe7220 */ /* 0x000fe20000410000 */
[----:B------:R-:W-:Y:S01]  /*32c0*/  HFMA2.MMA R111, -RZ, RZ, 0, 0 ;  /* 0x00000000ff6f7435 */ /* 0x000fe200000001ff */
[----:B------:R0:W-:Y:S01]  /*32d0*/  @P1 STG.E.128 desc[UR4][R88.64+0x10], R84 ;  /* 0x0000105458001986 */ /* 0x0001e2000c101d04 */
[----:B------:R-:W-:Y:S01]  /*32e0*/  LOP3.LUT P1, RZ, R141, 0xff00, RZ, 0xc0, !PT ;  /* 0x0000ff008dff7812 */ /* 0x000fe2000782c0ff */
[----:B------:R-:W-:Y:S01]  /*32f0*/  FMUL.FTZ R114, R104, UR11 ;  /* 0x0000000b68727c20 */ /* 0x000fe20008410000 */
[----:B------:R-:W-:Y:S01]  /*3300*/  FMUL.FTZ R108, R108, UR11 ;  /* 0x0000000b6c6c7c20 */ /* 0x000fe20008410000 */
[----:B------:R-:W-:Y:S01]  /*3310*/  FMUL.FTZ R119, R119, UR11 ;  /* 0x0000000b77777c20 */ /* 0x000fe20008410000 */
[----:B------:R-:W-:Y:S01]  /*3320*/  FMUL.FTZ R190, R190, UR11 ;  /* 0x0000000bbebe7c20 */ /* 0x000fe20008410000 */
[----:B------:R-:W-:Y:S01]  /*3330*/  IADD3 R162, R162, UR16, RZ ;  /* 0x00000010a2a27c10 */ /* 0x000fe2000fffe0ff */
[----:B------:R-:W-:Y:S01]  /*3340*/  FADD.FTZ R127, R106, R127 ;  /* 0x0000007f6a7f7221 */ /* 0x000fe20000010000 */
[----:B------:R-:W-:Y:S01]  /*3350*/  MOV R106, RZ ;  /* 0x000000ff006a7202 */ /* 0x000fe20000000f00 */
        /* <DEDUP_REMOVED lines=9> */
[----:B0-----:R-:W-:Y:S01]  /*33f0*/  @P3 PRMT R88, R45, 0x7632, R88 ;  /* 0x000076322d583816 */ /* 0x001fe20000000058 */
[----:B------:R-:W-:Y:S01]  /*3400*/  FADD.FTZ R124, R207, R124 ;  /* 0x0000007ccf7c7221 */ /* 0x000fe20000010000 */
[----:B------:R-:W-:Y:S01]  /*3410*/  MOV R89, RZ ;  /* 0x000000ff00597202 */ /* 0x000fe20000000f00 */
[----:B------:R-:W-:Y:S01]  /*3420*/  FADD.FTZ R126, R209, R126 ;  /* 0x0000007ed17e7221 */ /* 0x000fe20000010000 */
[----:B------:R-:W-:Y:S01]  /*3430*/  @P3 SHF.L.U32 R88, R88, 0x10, RZ ;  /* 0x0000001058583819 */ /* 0x000fe200000006ff */
[----:B------:R-:W-:Y:S01]  /*3440*/  FADD.FTZ R128, R107, R128 ;  /* 0x000000806b807221 */ /* 0x000fe20000010000 */
[----:B------:R-:W-:Y:S01]  /*3450*/  FADD.FTZ R41, R208, R41 ;  /* 0x00000029d0297221 */ /* 0x000fe20000010000 */
[----:B------:R-:W-:Y:S01]  /*3460*/  FADD.FTZ R43, R148, R43 ;  /* 0x0000002b942b7221 */ /* 0x000fe20000010000 */
[----:B------:R-:W-:Y:S01]  /*3470*/  FADD.FTZ R125, R206, R125 ;  /* 0x0000007dce7d7221 */ /* 0x000fe20000010000 */
[----:B------:R-:W-:Y:S01]  /*3480*/  @P3 FMUL.FTZ R89, R114, R88 ;  /* 0x0000005872593220 */ /* 0x000fe20000410000 */
[----:B------:R-:W-:-:S04]  /*3490*/  SEL R196, RZ, 0x1, P4 ;  /* 0x00000001ffc47807 */ /* 0x000fc80002000000 */
[----:B------:R-:W-:Y:S01]  /*34a0*/  F2FP.BF16.F32.PACK_AB R89, R89, R98 ;  /* 0x000000625959723e */ /* 0x000fe200000010ff */
[----:B------:R-:W-:Y:S01]  /*34b0*/  HFMA2.MMA R98, -RZ, RZ, 0, 0 ;  /* 0x00000000ff627435 */ /* 0x000fe200000001ff */
[----:B---3--:R-:W-:-:S05]  /*34c0*/  @P5 SHF.L.U32 R91, R100, 0x10, RZ ;  /* 0x00000010645b5819 */ /* 0x008fca00000006ff */
[----:B------:R-:W-:Y:S01]  /*34d0*/  @P5 FMUL.FTZ R95, R90, R91 ;  /* 0x0000005b5a5f5220 */ /* 0x000fe20000410000 */
[----:B------:R-:W-:Y:S02]  /*34e0*/  LOP3.LUT P5, RZ, R141, 0xff, RZ, 0xc0, !PT ;  /* 0x000000ff8dff7812 */ /* 0x000fe400078ac0ff */
[----:B------:R-:W-:Y:S01]  /*34f0*/  @P6 SHF.L.U32 R90, R101, 0x10, RZ ;  /* 0x00000010655a6819 */ /* 0x000fe200000006ff */
[----:B------:R-:W-:Y:S01]  /*3500*/  FADD.FTZ R130, R95, R130 ;  /* 0x000000825f827221 */ /* 0x000fe20000010000 */
[----:B------:R-:W-:-:S03]  /*3510*/  @P3 PRMT R101, R101, 0x7632, R101 ;  /* 0x0000763265653816 */ /* 0x000fc60000000065 */
[----:B------:R-:W-:Y:S01]  /*3520*/  @P6 FMUL.FTZ R99, R93, R90 ;  /* 0x0000005a5d636220 */ /* 0x000fe20000410000 */
[----:B------:R-:W-:Y:S02]  /*3530*/  @P2 PRMT R90, R44, 0x7632, R90 ;  /* 0x000076322c5a2816 */ /* 0x000fe4000000005a */
[----:B------:R-:W-:Y:S01]  /*3540*/  @P3 SHF.L.U32 R101, R101, 0x10, RZ ;  /* 0x0000001065653819 */ /* 0x000fe200000006ff */
[----:B------:R-:W-:Y:S01]  /*3550*/  FADD.FTZ R132, R99, R132 ;  /* 0x0000008463847221 */ /* 0x000fe20000010000 */
[----:B------:R-:W-:Y:S02]  /*3560*/  @P2 SHF.L.U32 R90, R90, 0x10, RZ ;  /* 0x000000105a5a2819 */ /* 0x000fe400000006ff */
[----:B------:R-:W-:Y:S02]  /*3570*/  @P5 SHF.L.U32 R92, R46, 0x10, RZ ;  /* 0x000000102e5c5819 */ /* 0x000fe400000006ff */
[C---:B------:R-:W-:Y:S02]  /*3580*/  @P5 SHF.L.U32 R91, R102.reuse, 0x10, RZ ;  /* 0x00000010665b5819 */ /* 0x040fe400000006ff */
[----:B------:R-:W-:Y:S01]  /*3590*/  @P1 PRMT R102, R102, 0x7632, R102 ;  /* 0x0000763266661816 */ /* 0x000fe20000000066 */
[----:B------:R-:W-:Y:S01]  /*35a0*/  @P5 FMUL.FTZ R105, R115, R92 ;  /* 0x0000005c73695220 */ /* 0x000fe20000410000 */
[----:B------:R-:W-:Y:S01]  /*35b0*/  LEA R92, P6, R191, UR14, 0x4 ;  /* 0x0000000ebf5c7c11 */ /* 0x000fe2000f8c20ff */
[----:B------:R-:W-:Y:S01]  /*35c0*/  @P5 FMUL.FTZ R109, R115, R91 ;  /* 0x0000005b736d5220 */ /* 0x000fe20000410000 */
[----:B------:R-:W-:Y:S01]  /*35d0*/  LOP3.LUT P5, RZ, R141, 0xff0000, RZ, 0xc0, !PT ;  /* 0x00ff00008dff7812 */ /* 0x000fe200078ac0ff */
[----:B------:R-:W-:Y:S01]  /*35e0*/  FMUL.FTZ R115, R96, UR11 ;  /* 0x0000000b60737c20 */ /* 0x000fe20008410000 */
[----:B------:R-:W-:Y:S01]  /*35f0*/  LEA.HI.X R93, R191, UR15, RZ, 0x4, P6 ;  /* 0x0000000fbf5d7c11 */ /* 0x000fe2000b0f24ff */
[----:B------:R-:W-:Y:S01]  /*3600*/  FADD.FTZ R134, R109, R134 ;  /* 0x000000866d867221 */ /* 0x000fe20000010000 */
[----:B------:R-:W-:Y:S01]  /*3610*/  LOP3.LUT P6, RZ, R141, 0xff000000, RZ, 0xc0, !PT ;  /* 0xff0000008dff7812 */ /* 0x000fe200078cc0ff */
[----:B------:R-:W-:Y:S01]  /*3620*/  @P2 FMUL.FTZ R97, R115, R90 ;  /* 0x0000005a73612220 */ /* 0x000fe20000410000 */
[----:B------:R-:W-:Y:S01]  /*3630*/  @P1 PRMT R91, R46, 0x7632, R91 ;  /* 0x000076322e5b1816 */ /* 0x000fe2000000005b */
[----:B------:R-:W-:Y:S01]  /*3640*/  HFMA2.MMA R90, -RZ, RZ, 0, 0 ;  /* 0x00000000ff5a7435 */ /* 0x000fe200000001ff */
[----:B------:R-:W-:-:S02]  /*3650*/  MOV R96, RZ ;  /* 0x000000ff00607202 */ /* 0x000fc40000000f00 */
[----:B------:R-:W-:Y:S02]  /*3660*/  @P1 SHF.L.U32 R91, R91, 0x10, RZ ;  /* 0x000000105b5b1819 */ /* 0x000fe400000006ff */
[----:B------:R-:W-:Y:S02]  /*3670*/  F2FP.BF16.F32.PACK_AB R88, R97, R94 ;  /* 0x0000005e6158723e */ /* 0x000fe400000010ff */
[C---:B------:R-:W-:Y:S01]  /*3680*/  @P5 SHF.L.U32 R110, R47.reuse, 0x10, RZ ;  /* 0x000000102f6e5819 */ /* 0x040fe200000006ff */
[----:B------:R-:W-:Y:S01]  /*3690*/  @P1 FMUL.FTZ R90, R108, R91 ;  /* 0x0000005b6c5a1220 */ /* 0x000fe20000410000 */
[----:B------:R-:W-:Y:S02]  /*36a0*/  @P1 SHF.L.U32 R102, R102, 0x10, RZ ;  /* 0x0000001066661819 */ /* 0x000fe400000006ff */
[----:B------:R-:W-:Y:S01]  /*36b0*/  @P6 PRMT R100, R47, 0x7632, R100 ;  /* 0x000076322f646816 */ /* 0x000fe20000000064 */
[----:B------:R-:W-:Y:S01]  /*36c0*/  @P5 FMUL.FTZ R96, R119, R110 ;  /* 0x0000006e77605220 */ /* 0x000fe20000410000 */
[----:B------:R-:W-:Y:S01]  /*36d0*/  F2FP.BF16.F32.PACK_AB R90, R90, R105 ;  /* 0x000000695a5a723e */ /* 0x000fe200000010ff */
[----:B------:R-:W-:Y:S01]  /*36e0*/  @P1 FMUL.FTZ R98, R108, R102 ;  /* 0x000000666c621220 */ /* 0x000fe20000410000 */
[----:B------:R-:W-:-:S02]  /*36f0*/  @P6 SHF.L.U32 R113, R100, 0x10, RZ ;  /* 0x0000001064716819 */ /* 0x000fc400000006ff */
[----:B------:R-:W-:Y:S01]  /*3700*/  ISETP.GE.AND P1, PT, R162, UR17, PT ;  /* 0x00000011a2007c0c */ /* 0x000fe2000bf26270 */
[----:B------:R-:W-:Y:S01]  /*3710*/  FADD.FTZ R133, R98, R133 ;  /* 0x0000008562857221 */ /* 0x000fe20000010000 */
[C---:B------:R-:W-:Y:S01]  /*3720*/  @P5 SHF.L.U32 R104, R103.reuse, 0x10, RZ ;  /* 0x0000001067685819 */ /* 0x040fe200000006ff */
[----:B------:R-:W-:Y:S01]  /*3730*/  @P6 FMUL.FTZ R111, R190, R113 ;  /* 0x00000071be6f6220 */ /* 0x000fe20000410000 */
[----:B------:R-:W-:Y:S02]  /*3740*/  @P2 PRMT R100, R100, 0x7632, R100 ;  /* 0x0000763264642816 */ /* 0x000fe40000000064 */
[----:B------:R-:W-:Y:S02]  /*3750*/  @P6 PRMT R103, R103, 0x7632, R103 ;  /* 0x0000763267676816 */ /* 0x000fe40000000067 */
[----:B------:R-:W-:Y:S02]  /*3760*/  F2FP.BF16.F32.PACK_AB R91, R111, R96 ;  /* 0x000000606f5b723e */ /* 0x000fe400000010ff */
[----:B------:R-:W-:-:S02]  /*3770*/  CS2R R96, SRZ ;  /* 0x0000000000607805 */ /* 0x000fc4000001ff00 */
[----:B------:R-:W-:Y:S01]  /*3780*/  @P2 SHF.L.U32 R100, R100, 0x10, RZ ;  /* 0x0000001064642819 */ /* 0x000fe200000006ff */
[----:B------:R-:W-:Y:S01]  /*3790*/  @P5 FMUL.FTZ R97, R119, R104 ;  /* 0x0000006877615220 */ /* 0x000fe20000410000 */
[----:B------:R-:W-:Y:S01]  /*37a0*/  @P6 SHF.L.U32 R103, R103, 0x10, RZ ;  /* 0x0000001067676819 */ /* 0x000fe200000006ff */
[----:B------:R0:W-:Y:S01]  /*37b0*/  STG.E.128 desc[UR4][R92.64], R88 ;  /* 0x000000585c007986 */ /* 0x0001e2000c101d04 */
[----:B------:R-:W-:Y:S01]  /*37c0*/  MOV R94, RZ ;  /* 0x000000ff005e7202 */ /* 0x000fe20000000f00 */
        /* <DEDUP_REMOVED lines=8> */
[----:B------:R-:W-:Y:S01]  /*3850*/  MOV R66, R20 ;  /* 0x0000001400427202 */ /* 0x000fe20000000f00 */
[----:B------:R-:W-:Y:S01]  /*3860*/  IMAD.MOV.U32 R20, RZ, RZ, R22 ;  /* 0x000000ffff147224 */ /* 0x000fe200078e0016 */
        /* <DEDUP_REMOVED lines=48> */
.L_x_4324:
        /* <DEDUP_REMOVED lines=30> */
.L_x_4325:
[----:B------:R-:W-:Y:S01]  /*3d50*/  HFMA2.MMA R99, -RZ, RZ, 0, 9.5367431640625e-07 ;  /* 0x00000010ff637435 */ /* 0x000fe200000001ff */
[----:B------:R-:W-:Y:S02]  /*3d60*/  MOV R100, R94 ;  /* 0x0000005e00647202 */ /* 0x000fe40000000f00 */
[----:B------:R-:W-:Y:S02]  /*3d70*/  MOV R102, 0x1f ;  /* 0x0000001f00667802 */ /* 0x000fe40000000f00 */
[----:B------:R-:W-:-:S07]  /*3d80*/  MOV R97, 0xffffffff ;  /* 0xffffffff00617802 */ /* 0x000fce0000000f00 */
[----:B-----5:R-:W-:Y:S05]  /*3d90*/  WARPSYNC.COLLECTIVE R97, `(.L_x_4327) ;  /* 0x0000000061087348 */ /* 0x020fea0003c00000 */
[----:B------:R0:W1:Y:S02]  /*3da0*/  SHFL.DOWN P2, R111, R100, R99, R102 ;  /* 0x08000063646f7389 */ /* 0x0000640000040066 */
[----:B01---5:R-:W-:Y:S01]  /*3db0*/  ENDCOLLECTIVE ;  /* 0x000000000000791b */ /* 0x023fe20003800000 */
.L_x_4327:
[----:B------:R-:W-:Y:S02]  /*3dc0*/  MOV R100, R90 ;  /* 0x0000005a00647202 */ /* 0x000fe40000000f00 */
[----:B------:R-:W-:-:S07]  /*3dd0*/  MOV R89, R111 ;  /* 0x0000006f00597202 */ /* 0x000fce0000000f00 */
[----:B------:R-:W-:Y:S05]  /*3de0*/  WARPSYNC.COLLECTIVE R97, `(.L_x_4328) ;  /* 0x0000000061087348 */ /* 0x000fea0003c00000 */
[----:B------:R0:W1:Y:S02]  /*3df0*/  SHFL.DOWN P2, R111, R100, R99, R102 ;  /* 0x08000063646f7389 */ /* 0x0000640000040066 */
[----:B01----:R-:W-:Y:S01]  /*3e00*/  ENDCOLLECTIVE ;  /* 0x000000000000791b */ /* 0x003fe20003800000 */
.L_x_4328:
[----:B------:R-:W-:Y:S01]  /*3e10*/  FADD.FTZ R89, R94, R89 ;  /* 0x000000595e597221 */ /* 0x000fe20000010000 */
[----:B------:R-:W-:-:S04]  /*3e20*/  HFMA2.MMA R99, -RZ, RZ, 0, 4.76837158203125e-07 ;  /* 0x00000008ff637435 */ /* 0x000fc800000001ff */
[----:B------:R-:W-:Y:S02]  /*3e30*/  MOV R100, R89 ;  /* 0x0000005900647202 */ /* 0x000fe40000000f00 */
[----:B------:R-:W-:-:S07]  /*3e40*/  MOV R91, R111 ;  /* 0x0000006f005b7202 */ /* 0x000fce0000000f00 */
[----:B------:R-:W-:Y:S05]  /*3e50*/  WARPSYNC.COLLECTIVE R97, `(.L_x_4329) ;  /* 0x0000000061087348 */ /* 0x000fea0003c00000 */
[----:B------:R0:W1:Y:S02]  /*3e60*/  SHFL.DOWN P2, R111, R100, R99, R102 ;  /* 0x08000063646f7389 */ /* 0x0000640000040066 */
[----:B01----:R-:W-:Y:S01]  /*3e70*/  ENDCOLLECTIVE ;  /* 0x000000000000791b */ /* 0x003fe20003800000 */
.L_x_4329:
[----:B------:R-:W-:-:S05]  /*3e80*/  FADD.FTZ R91, R90, R91 ;  /* 0x0000005b5a5b7221 */ /* 0x000fca0000010000 */
[----:B------:R-:W-:Y:S02]  /*3e90*/  MOV R100, R91 ;  /* 0x0000005b00647202 */ /* 0x000fe40000000f00 */
[----:B------:R-:W-:-:S07]  /*3ea0*/  MOV R96, R111 ;  /* 0x0000006f00607202 */ /* 0x000fce0000000f00 */
[----:B------:R-:W-:Y:S05]  /*3eb0*/  WARPSYNC.COLLECTIVE R97, `(.L_x_4330) ;  /* 0x0000000061087348 */ /* 0x000fea0003c00000 */
[----:B------:R0:W1:Y:S02]  /*3ec0*/  SHFL.DOWN P2, R111, R100, R99, R102 ;  /* 0x08000063646f7389 */ /* 0x0000640000040066 */
[----:B01----:R-:W-:Y:S01]  /*3ed0*/  ENDCOLLECTIVE ;  /* 0x000000000000791b */ /* 0x003fe20003800000 */
.L_x_4330:
[----:B------:R-:W-:Y:S01]  /*3ee0*/  FADD.FTZ R96, R89, R96 ;  /* 0x0000006059607221 */ /* 0x000fe20000010000 */
[----:B------:R-:W-:-:S04]  /*3ef0*/  HFMA2.MMA R99, -RZ, RZ, 0, 2.384185791015625e-07 ;  /* 0x00000004ff637435 */ /* 0x000fc800000001ff */
[----:B------:R-:W-:Y:S02]  /*3f00*/  MOV R100, R96 ;  /* 0x0000006000647202 */ /* 0x000fe40000000f00 */
[----:B------:R-:W-:-:S07]  /*3f10*/  MOV R98, R111 ;  /* 0x0000006f00627202 */ /* 0x000fce0000000f00 */
[----:B------:R-:W-:Y:S05]  /*3f20*/  WARPSYNC.COLLECTIVE R97, `(.L_x_4331) ;  /* 0x0000000061087348 */ /* 0x000fea0003c00000 */
[----:B------:R0:W1:Y:S02]  /*3f30*/  SHFL.DOWN P2, R111, R100, R99, R102 ;  /* 0x08000063646f7389 */ /* 0x0000640000040066 */
[----:B01----:R-:W-:Y:S01]  /*3f40*/  ENDCOLLECTIVE ;  /* 0x000000000000791b */ /* 0x003fe20003800000 */
.L_x_4331:
[----:B------:R-:W-:-:S05]  /*3f50*/  FADD.FTZ R98, R91, R98 ;  /* 0x000000625b627221 */ /* 0x000fca0000010000 */
[----:B------:R-:W-:Y:S02]  /*3f60*/  MOV R100, R98 ;  /* 0x0000006200647202 */ /* 0x000fe40000000f00 */
[----:B------:R-:W-:-:S07]  /*3f70*/  MOV R93, R111 ;  /* 0x0000006f005d7202 */ /* 0x000fce0000000f00 */
[----:B------:R-:W-:Y:S05]  /*3f80*/  WARPSYNC.COLLECTIVE R97, `(.L_x_4332) ;  /* 0x0000000061087348 */ /* 0x000fea0003c00000 */
[----:B------:R0:W1:Y:S02]  /*3f90*/  SHFL.DOWN P2, R111, R100, R99, R102 ;  /* 0x08000063646f7389 */ /* 0x0000640000040066 */
[----:B01----:R-:W-:Y:S01]  /*3fa0*/  ENDCOLLECTIVE ;  /* 0x000000000000791b */ /* 0x003fe20003800000 */
.L_x_4332:
[----:B------:R-:W-:Y:S01]  /*3fb0*/  FADD.FTZ R93, R96, R93 ;  /* 0x0000005d605d7221 */ /* 0x000fe20000010000 */
[----:B------:R-:W-:-:S04]  /*3fc0*/  HFMA2.MMA R99, -RZ, RZ, 0, 1.1920928955078125e-07 ;  /* 0x00000002ff637435 */ /* 0x000fc800000001ff */
[----:B------:R-:W-:Y:S02]  /*3fd0*/  MOV R100, R93 ;  /* 0x0000005d00647202 */ /* 0x000fe40000000f00 */
[----:B------:R-:W-:-:S07]  /*3fe0*/  MOV R95, R111 ;  /* 0x0000006f005f7202 */ /* 0x000fce0000000f00 */
[----:B------:R-:W-:Y:S05]  /*3ff0*/  WARPSYNC.COLLECTIVE R97, `(.L_x_4333) ;  /* 0x0000000061087348 */ /* 0x000fea0003c00000 */
[----:B------:R0:W1:Y:S02]  /*4000*/  SHFL.DOWN P2, R111, R100, R99, R102 ;  /* 0x08000063646f7389 */ /* 0x0000640000040066 */
[----:B01----:R-:W-:Y:S01]  /*4010*/  ENDCOLLECTIVE ;  /* 0x000000000000791b */ /* 0x003fe20003800000 */
.L_x_4333:
[----:B------:R-:W-:-:S05]  /*4020*/  FADD.FTZ R95, R98, R95 ;  /* 0x0000005f625f7221 */ /* 0x000fca0000010000 */
[----:B------:R-:W-:Y:S02]  /*4030*/  MOV R100, R95 ;  /* 0x0000005f00647202 */ /* 0x000fe40000000f00 */
[----:B------:R-:W-:-:S07]  /*4040*/  MOV R90, R111 ;  /* 0x0000006f005a7202 */ /* 0x000fce0000000f00 */
[----:B------:R-:W-:Y:S05]  /*4050*/  WARPSYNC.COLLECTIVE R97, `(.L_x_4334) ;  /* 0x0000000061087348 */ /* 0x000fea0003c00000 */
[----:B------:R0:W1:Y:S02]  /*4060*/  SHFL.DOWN P2, R111, R100, R99, R102 ;  /* 0x08000063646f7389 */ /* 0x0000640000040066 */
[----:B01----:R-:W-:Y:S01]  /*4070*/  ENDCOLLECTIVE ;  /* 0x000000000000791b */ /* 0x003fe20003800000 */
.L_x_4334:
[----:B------:R-:W-:Y:S01]  /*4080*/  FADD.FTZ R90, R93, R90 ;  /* 0x0000005a5d5a7221 */ /* 0x000fe20000010000 */
[----:B------:R-:W-:-:S04]  /*4090*/  HFMA2.MMA R99, -RZ, RZ, 0, 5.9604644775390625e-08 ;  /* 0x00000001ff637435 */ /* 0x000fc800000001ff */
[----:B------:R-:W-:Y:S02]  /*40a0*/  MOV R100, R90 ;  /* 0x0000005a00647202 */ /* 0x000fe40000000f00 */
[----:B------:R-:W-:-:S07]  /*40b0*/  MOV R94, R111 ;  /* 0x0000006f005e7202 */ /* 0x000fce0000000f00 */
[----:B------:R-:W-:Y:S05]  /*40c0*/  WARPSYNC.COLLECTIVE R97, `(.L_x_4335) ;  /* 0x0000000061087348 */ /* 0x000fea0003c00000 */
[----:B------:R0:W1:Y:S02]  /*40d0*/  SHFL.DOWN P2, R111, R100, R99, R102 ;  /* 0x08000063646f7389 */ /* 0x0000640000040066 */
[----:B01----:R-:W-:Y:S01]  /*40e0*/  ENDCOLLECTIVE ;  /* 0x000000000000791b */ /* 0x003fe20003800000 */
.L_x_4335:
[----:B------:R-:W-:-:S05]  /*40f0*/  FADD.FTZ R94, R95, R94 ;  /* 0x0000005e5f5e7221 */ /* 0x000fca0000010000 */
[----:B------:R-:W-:Y:S02]  /*4100*/  MOV R100, R94 ;  /* 0x0000005e00647202 */ /* 0x000fe40000000f00 */
[----:B------:R-:W-:-:S07]  /*4110*/  MOV R89, R111 ;  /* 0x0000006f00597202 */ /* 0x000fce0000000f00 */
[----:B------:R-:W-:Y:S05]  /*4120*/  WARPSYNC.COLLECTIVE R97, `(.L_x_4336) ;  /* 0x0000000061087348 */ /* 0x000fea0003c00000 */
[----:B------:R0:W1:Y:S02]  /*4130*/  SHFL.DOWN P2, R111, R100, R99, R102 ;  /* 0x08000063646f7389 */ /* 0x0000640000040066 */
[----:B01----:R-:W-:Y:S01]  /*4140*/  ENDCOLLECTIVE ;  /* 0x000000000000791b */ /* 0x003fe20003800000 */
.L_x_4336:
[----:B------:R-:W-:Y:S05]  /*4150*/  BRA `(.L_x_4337) ;  /* 0xffffffd800747947 */ /* 0x000fea000383ffff */
.L_x_4338:
        /* <DEDUP_REMOVED lines=10> */
.L_x_11334:


//--------------------- .text._ZN10layer_norm22ln_bwd_finalize_kernelINS_22Kernel_traits_finalizeILj6144E13__nv_bfloat16S2_fS2_fjLb1ELj1024ELj4ENS_18Kernel_traits_baseILj6144ES2_S2_fS2_fjLj1024EEEEELb1ELb0EEEvNS_9BwdParamsE --------------------------
	.section	.text._ZN10layer_norm22ln_bwd_finalize_kernelINS_22Kernel_traits_finalizeILj6144E13__nv_bfloat16S2_fS2_fjLb1ELj1024ELj4ENS_18Kernel_traits_baseILj6144ES2_S2_fS2_fjLj1024EEEEELb1ELb0EEEvNS_9BwdParamsE,"ax",@progbits
	.align	128
        .global         _ZN10layer_norm22ln_bwd_finalize_kernelINS_22Kernel_traits_finalizeILj6144E13__nv_bfloat16S2_fS2_fjLb1ELj1024ELj4ENS_18Kernel_traits_baseILj6144ES2_S2_fS2_fjLj1024EEEEELb1ELb0EEEvNS_9BwdParamsE
        .type           _ZN10layer_norm22ln_bwd_finalize_kernelINS_22Kernel_traits_finalizeILj6144E13__nv_bfloat16S2_fS2_fjLb1ELj1024ELj4ENS_18Kernel_traits_baseILj6144ES2_S2_fS2_fjLj1024EEEEELb1ELb0EEEvNS_9BwdParamsE,@function
        .size           _ZN10layer_norm22ln_bwd_finalize_kernelINS_22Kernel_traits_finalizeILj6144E13__nv_bfloat16S2_fS2_fjLb1ELj1024ELj4ENS_18Kernel_traits_baseILj6144ES2_S2_fS2_fjLj1024EEEEELb1ELb0EEEvNS_9BwdParamsE,(.L_x_11335 - _ZN10layer_norm22ln_bwd_finalize_kernelINS_22Kernel_traits_finalizeILj6144E13__nv_bfloat16S2_fS2_fjLb1ELj1024ELj4ENS_18Kernel_traits_baseILj6144ES2_S2_fS2_fjLj1024EEEEELb1ELb0EEEvNS_9BwdParamsE)
        .other          _ZN10layer_norm22ln_bwd_finalize_kernelINS_22Kernel_traits_finalizeILj6144E13__nv_bfloat16S2_fS2_fjLb1ELj1024ELj4ENS_18Kernel_traits_baseILj6144ES2_S2_fS2_fjLj1024EEEEELb1ELb0EEEvNS_9BwdParamsE,@"STO_CUDA_ENTRY STV_DEFAULT"
_ZN10layer_norm22ln_bwd_finalize_kernelINS_22Kernel_traits_finalizeILj6144E13__nv_bfloat16S2_fS2_fjLb1ELj1024ELj4ENS_18Kernel_traits_baseILj6144ES2_S2_fS2_fjLj1024EEEEELb1ELb0EEEvNS_9BwdParamsE:
.text._ZN10layer_norm22ln_bwd_finalize_kernelINS_22Kernel_traits_finalizeILj6144E13__nv_bfloat16S2_fS2_fjLb1ELj1024ELj4ENS_18Kernel_traits_baseILj6144ES2_S2_fS2_fjLj1024EEEEELb1ELb0EEEvNS_9BwdParamsE:
        /* <DEDUP_REMOVED lines=24> */
.L_x_4351:
        /* <DEDUP_REMOVED lines=36> */
.L_x_4343:
        /* <DEDUP_REMOVED lines=49> */
.L_x_4342:
[----:B------:R-:W-:Y:S05]  /*06d0*/  BSYNC B1 ;  /* 0x0000000000017941 */ /* 0x000fea0003800000 */
.L_x_4341:
        /* <DEDUP_REMOVED lines=31> */
.L_x_4345:
[----:B------:R-:W-:Y:S05]  /*08d0*/  BSYNC B1 ;  /* 0x0000000000017941 */ /* 0x000fea0003800000 */
.L_x_4344:
        /* <DEDUP_REMOVED lines=16> */
.L_x_4346:
[----:B------:R-:W-:Y:S05]  /*09e0*/  BSYNC B1 ;  /* 0x0000000000017941 */ /* 0x000fea0003800000 */
.L_x_4340:
[----:B------:R-:W-:Y:S05]  /*09f0*/  BSYNC B0 ;  /* 0x0000000000007941 */ /* 0x000fea0003800000 */
.L_x_4339:
        /* <DEDUP_REMOVED lines=40> */
.L_x_4367:
        /* <DEDUP_REMOVED lines=8> */
.L_x_4347:
        /* <DEDUP_REMOVED lines=23> */
.L_x_4350:
[----:B------:R-:W-:Y:S05]  /*0e70*/  BSYNC B0 ;  /* 0x0000000000007941 */ /* 0x000fea0003800000 */
.L_x_4349:
[C---:B------:R-:W-:Y:S01]  /*0e80*/  ISETP.GT.U32.AND P1, PT, R4.reuse, -0x1801, PT ;  /* 0xffffe7ff0400780c */ /* 0x040fe20003f24070 */
[----:B------:R-:W-:Y:S01]  /*0e90*/  VIADD R4, R4, 0x1800 ;  /* 0x0000180004047836 */ /* 0x000fe20000000000 */
[----:B------:R-:W-:-:S11]  /*0ea0*/  IADD3 R5, R5, 0xc00, RZ ;  /* 0x00000c0005057810 */ /* 0x000fd60007ffe0ff */
[----:B------:R-:W-:Y:S05]  /*0eb0*/  @P1 BRA `(.L_x_4351) ;  /* 0xfffffff000b01947 */ /* 0x000fea000383ffff */
[----:B------:R-:W-:Y:S05]  /*0ec0*/  EXIT ;  /* 0x000000000000794d */ /* 0x000fea0003800000 */
.L_x_4348:
[----:B0-----:R-:W-:Y:S01]  /*0ed0*/  HFMA2.MMA R24, -RZ, RZ, 0, 5.9604644775390625e-08 ;  /* 0x00000001ff187435 */ /* 0x001fe200000001ff */
[----:B----4-:R-:W-:Y:S02]  /*0ee0*/  MOV R23, R10 ;  /* 0x0000000a00177202 */ /* 0x010fe40000000f00 */
[----:B------:R-:W-:Y:S02]  /*0ef0*/  MOV R25, 0x1f ;  /* 0x0000001f00197802 */ /* 0x000fe40000000f00 */
[----:B------:R-:W-:-:S07]  /*0f00*/  MOV R20, 0xffffffff ;  /* 0xffffffff00147802 */ /* 0x000fce0000000f00 */
[----:B-123--:R-:W-:Y:S05]  /*0f10*/  WARPSYNC.COLLECTIVE R20, `(.L_x_4352) ;  /* 0x0000000014087348 */ /* 0x00efea0003c00000 */
[----:B------:R0:W4:Y:S02]  /*0f20*/  SHFL.BFLY P2, R22, R23, R24, R25 ;  /* 0x0c00001817167389 */ /* 0x0001240000040019 */
[----:B01234-:R-:W-:Y:S01]  /*0f30*/  ENDCOLLECTIVE ;  /* 0x000000000000791b */ /* 0x01ffe20003800000 */
.L_x_4352:
[----:B------:R-:W-:Y:S01]  /*0f40*/  HFMA2.MMA R24, -RZ, RZ, 0, 1.1920928955078125e-07 ;  /* 0x00000002ff187435 */ /* 0x000fe200000001ff */
[----:B------:R-:W-:-:S05]  /*0f50*/  MOV R11, R22 ;  /* 0x00000016000b7202 */ /* 0x000fca0000000f00 */
[----:B------:R-:W-:-:S04]  /*0f60*/  FADD.FTZ R11, R10, R11 ;  /* 0x0000000b0a0b7221 */ /* 0x000fc80000010000 */
[----:B------:R-:W-:-:S07]  /*0f70*/  IMAD.MOV.U32 R23, RZ, RZ, R11 ;  /* 0x000000ffff177224 */ /* 0x000fce00078e000b */
[----:B------:R-:W-:Y:S05]  /*0f80*/  WARPSYNC.COLLECTIVE R20, `(.L_x_4353) ;  /* 0x0000000014087348 */ /* 0x000fea0003c00000 */
[----:B------:R0:W1:Y:S02]  /*0f90*/  SHFL.BFLY P2, R22, R23, R24, R25 ;  /* 0x0c00001817167389 */ /* 0x0000640000040019 */
[----:B01----:R-:W-:Y:S01]  /*0fa0*/  ENDCOLLECTIVE ;  /* 0x000000000000791b */ /* 0x003fe20003800000 */
.L_x_4353:
[----:B------:R-:W-:Y:S01]  /*0fb0*/  HFMA2.MMA R24, -RZ, RZ, 0, 2.384185791015625e-07 ;  /* 0x00000004ff187435 */ /* 0x000fe200000001ff */
[----:B------:R-:W-:-:S05]  /*0fc0*/  MOV R14, R22 ;  /* 0x00000016000e7202 */ /* 0x000fca0000000f00 */
[----:B------:R-:W-:-:S05]  /*0fd0*/  FADD.FTZ R14, R11, R14 ;  /* 0x0000000e0b0e7221 */ /* 0x000fca0000010000 */
[----:B------:R-:W-:-:S07]  /*0fe0*/  MOV R23, R14 ;  /* 0x0000000e00177202 */ /* 0x000fce0000000f00 */
[----:B------:R-:W-:Y:S05]  /*0ff0*/  WARPSYNC.COLLECTIVE R20, `(.L_x_4354) ;  /* 0x0000000014087348 */ /* 0x000fea0003c00000 */
[----:B------:R0:W1:Y:S02]  /*1000*/  SHFL.BFLY P2, R22, R23, R24, R25 ;  /* 0x0c00001817167389 */ /* 0x0000640000040019 */
[----:B01----:R-:W-:Y:S01]  /*1010*/  ENDCOLLECTIVE ;  /* 0x000000000000791b */ /* 0x003fe20003800000 */
.L_x_4354:
[----:B------:R-:W-:Y:S01]  /*1020*/  IMAD.MOV.U32 R24, RZ, RZ, 0x8 ;  /* 0x00000008ff187424 */ /* 0x000fe200078e00ff */
[----:B------:R-:W-:-:S05]  /*1030*/  MOV R13, R22 ;  /* 0x00000016000d7202 */ /* 0x000fca0000000f00 */
[----:B------:R-:W-:-:S05]  /*1040*/  FADD.FTZ R13, R14, R13 ;  /* 0x0000000d0e0d7221 */ /* 0x000fca0000010000 */
[----:B------:R-:W-:-:S07]  /*1050*/  MOV R23, R13 ;  /* 0x0000000d00177202 */ /* 0x000fce0000000f00 */
[----:B------:R-:W-:Y:S05]  /*1060*/  WARPSYNC.COLLECTIVE R20, `(.L_x_4355) ;  /* 0x0000000014087348 */ /* 0x000fea0003c00000 */
[----:B------:R0:W1:Y:S02]  /*1070*/  SHFL.BFLY P2, R22, R23, R24, R25 ;  /* 0x0c00001817167389 */ /* 0x0000640000040019 */
[----:B01----:R-:W-:Y:S01]  /*1080*/  ENDCOLLECTIVE ;  /* 0x000000000000791b */ /* 0x003fe20003800000 */
.L_x_4355:
[----:B------:R-:W-:Y:S01]  /*1090*/  HFMA2.MMA R24, -RZ, RZ, 0, 9.5367431640625e-07 ;  /* 0x00000010ff187435 */ /* 0x000fe200000001ff */
[----:B------:R-:W-:-:S05]  /*10a0*/  MOV R10, R22 ;  /* 0x00000016000a7202 */ /* 0x000fca0000000f00 */
[----:B------:R-:W-:-:S05]  /*10b0*/  FADD.FTZ R11, R13, R10 ;  /* 0x0000000a0d0b7221 */ /* 0x000fca0000010000 */
[----:B------:R-:W-:-:S07]  /*10c0*/  MOV R23, R11 ;  /* 0x0000000b00177202 */ /* 0x000fce0000000f00 */
[----:B------:R-:W-:Y:S05]  /*10d0*/  WARPSYNC.COLLECTIVE R20, `(.L_x_4356) ;  /* 0x0000000014087348 */ /* 0x000fea0003c00000 */
[----:B------:R0:W1:Y:S02]  /*10e0*/  SHFL.BFLY P2, R22, R23, R24, R25 ;  /* 0x0c00001817167389 */ /* 0x0000640000040019 */
[----:B01----:R-:W-:Y:S01]  /*10f0*/  ENDCOLLECTIVE ;  /* 0x000000000000791b */ /* 0x003fe20003800000 */
.L_x_4356:
[----:B------:R-:W-:Y:S01]  /*1100*/  HFMA2.MMA R24, -RZ, RZ, 0, 5.9604644775390625e-08 ;  /* 0x00000001ff187435 */ /* 0x000fe200000001ff */
[----:B------:R-:W-:Y:S02]  /*1110*/  MOV R23, R12 ;  /* 0x0000000c00177202 */ /* 0x000fe40000000f00 */
[----:B------:R-:W-:-:S08]  /*1120*/  MOV R10, R22 ;  /* 0x00000016000a7202 */ /* 0x000fd00000000f00 */
[----:B------:R-:W-:Y:S05]  /*1130*/  WARPSYNC.COLLECTIVE R20, `(.L_x_4357) ;  /* 0x0000000014087348 */ /* 0x000fea0003c00000 */
[----:B------:R0:W1:Y:S02]  /*1140*/  SHFL.BFLY P2, R22, R23, R24, R25 ;  /* 0x0c00001817167389 */ /* 0x0000640000040019 */
[----:B01----:R-:W-:Y:S01]  /*1150*/  ENDCOLLECTIVE ;  /* 0x000000000000791b */ /* 0x003fe20003800000 */
.L_x_4357:
[----:B------:R-:W-:Y:S01]  /*1160*/  HFMA2.MMA R24, -RZ, RZ, 0, 1.1920928955078125e-07 ;  /* 0x00000002ff187435 */ /* 0x000fe200000001ff */
[----:B------:R-:W-:-:S04]  /*1170*/  IMAD.MOV.U32 R13, RZ, RZ, R22 ;  /* 0x000000ffff0d7224 */ /* 0x000fc800078e0016 */
[----:B------:R-:W-:-:S05]  /*1180*/  FADD.FTZ R15, R12, R13 ;  /* 0x0000000d0c0f7221 */ /* 0x000fca0000010000 */
[----:B------:R-:W-:-:S07]  /*1190*/  MOV R23, R15 ;  /* 0x0000000f00177202 */ /* 0x000fce0000000f00 */
[----:B------:R-:W-:Y:S05]  /*11a0*/  WARPSYNC.COLLECTIVE R20, `(.L_x_4358) ;  /* 0x0000000014087348 */ /* 0x000fea0003c00000 */
[----:B------:R0:W1:Y:S02]  /*11b0*/  SHFL.BFLY P2, R22, R23, R24, R25 ;  /* 0x0c00001817167389 */ /* 0x0000640000040019 */
[----:B01----:R-:W-:Y:S01]  /*11c0*/  ENDCOLLECTIVE ;  /* 0x000000000000791b */ /* 0x003fe20003800000 */
.L_x_4358:
[----:B------:R-:W-:Y:S01]  /*11d0*/  HFMA2.MMA R24, -RZ, RZ, 0, 2.384185791015625e-07 ;  /* 0x00000004ff187435 */ /* 0x000fe200000001ff */
[----:B------:R-:W-:-:S05]  /*11e0*/  MOV R16, R22 ;  /* 0x0000001600107202 */ /* 0x000fca0000000f00 */
[----:B------:R-:W-:-:S05]  /*11f0*/  FADD.FTZ R16, R15, R16 ;  /* 0x000000100f107221 */ /* 0x000fca0000010000 */
[----:B------:R-:W-:-:S07]  /*1200*/  MOV R23, R16 ;  /* 0x0000001000177202 */ /* 0x000fce0000000f00 */
[----:B------:R-:W-:Y:S05]  /*1210*/  WARPSYNC.COLLECTIVE R20, `(.L_x_4359) ;  /* 0x0000000014087348 */ /* 0x000fea0003c00000 */
[----:B------:R0:W1:Y:S02]  /*1220*/  SHFL.BFLY P2, R22, R23, R24, R25 ;  /* 0x0c00001817167389 */ /* 0x0000640000040019 */
[----:B01----:R-:W-:Y:S01]  /*1230*/  ENDCOLLECTIVE ;  /* 0x000000000000791b */ /* 0x003fe20003800000 */
.L_x_4359:
[----:B------:R-:W-:Y:S01]  /*1240*/  HFMA2.MMA R24, -RZ, RZ, 0, 4.76837158203125e-07 ;  /* 0x00000008ff187435 */ /* 0x000fe200000001ff */
[----:B------:R-:W-:-:S05]  /*1250*/  MOV R17, R22 ;  /* 0x0000001600117202 */ /* 0x000fca0000000f00 */
[----:B------:R-:W-:-:S04]  /*1260*/  FADD.FTZ R17, R16, R17 ;  /* 0x0000001110117221 */ /* 0x000fc80000010000 */
[----:B------:R-:W-:-:S07]  /*1270*/  IMAD.MOV.U32 R23, RZ, RZ, R17 ;  /* 0x000000ffff177224 */ /* 0x000fce00078e0011 */
[----:B------:R-:W-:Y:S05]  /*1280*/  WARPSYNC.COLLECTIVE R20, `(.L_x_4360) ;  /* 0x0000000014087348 */ /* 0x000fea0003c00000 */
[----:B------:R0:W1:Y:S02]  /*1290*/  SHFL.BFLY P2, R22, R23, R24, R25 ;  /* 0x0c00001817167389 */ /* 0x0000640000040019 */
[----:B01----:R-:W-:Y:S01]  /*12a0*/  ENDCOLLECTIVE ;  /* 0x000000000000791b */ /* 0x003fe20003800000 */
.L_x_4360:
[----:B------:R-:W-:Y:S01]  /*12b0*/  HFMA2.MMA R24, -RZ, RZ, 0, 9.5367431640625e-07 ;  /* 0x00000010ff187435 */ /* 0x000fe200000001ff */
[----:B------:R-:W-:-:S05]  /*12c0*/  MOV R12, R22 ;  /* 0x00000016000c7202 */ /* 0x000fca0000000f00 */
[----:B------:R-:W-:-:S05]  /*12d0*/  FADD.FTZ R12, R17, R12 ;  /* 0x0000000c110c7221 */ /* 0x000fca0000010000 */
[----:B------:R-:W-:-:S07]  /*12e0*/  MOV R23, R12 ;  /* 0x0000000c00177202 */ /* 0x000fce0000000f00 */
[----:B------:R-:W-:Y:S05]  /*12f0*/  WARPSYNC.COLLECTIVE R20, `(.L_x_4361) ;  /* 0x0000000014087348 */ /* 0x000fea0003c00000 */
[----:B------:R0:W1:Y:S02]  /*1300*/  SHFL.BFLY P2, R22, R23, R24, R25 ;  /* 0x0c00001817167389 */ /* 0x0000640000040019 */
[----:B01----:R-:W-:Y:S01]  /*1310*/  ENDCOLLECTIVE ;  /* 0x000000000000791b */ /* 0x003fe20003800000 */
.L_x_4361:
[----:B------:R-:W-:Y:S01]  /*1320*/  MOV R23, R8 ;  /* 0x0000000800177202 */ /* 0x000fe20000000f00 */
[----:B------:R-:W-:Y:S01]  /*1330*/  IMAD.MOV.U32 R24, RZ, RZ, 0x1 ;  /* 0x00000001ff187424 */ /* 0x000fe200078e00ff */
[----:B------:R-:W-:-:S07]  /*1340*/  MOV R15, R22 ;  /* 0x00000016000f7202 */ /* 0x000fce0000000f00 */
[----:B------:R-:W-:Y:S05]  /*1350*/  WARPSYNC.COLLECTIVE R20, `(.L_x_4362) ;  /* 0x0000000014087348 */ /* 0x000fea0003c00000 */
[----:B------:R0:W1:Y:S02]  /*1360*/  SHFL.BFLY P2, R22, R23, R24, R25 ;  /* 0x0c00001817167389 */ /* 0x0000640000040019 */
[----:B01----:R-:W-:Y:S01]  /*1370*/  ENDCOLLECTIVE ;  /* 0x000000000000791b */ /* 0x003fe20003800000 */
.L_x_4362:
[----:B------:R-:W-:Y:S01]  /*1380*/  HFMA2.MMA R24, -RZ, RZ, 0, 1.1920928955078125e-07 ;  /* 0x00000002ff187435 */ /* 0x000fe200000001ff */
[----:B------:R-:W-:-:S05]  /*1390*/  MOV R17, R22 ;  /* 0x0000001600117202 */ /* 0x000fca0000000f00 */
[----:B------:R-:W-:-:S05]  /*13a0*/  FADD.FTZ R18, R8, R17 ;  /* 0x0000001108127221 */ /* 0x000fca0000010000 */
[----:B------:R-:W-:-:S07]  /*13b0*/  MOV R23, R18 ;  /* 0x0000001200177202 */ /* 0x000fce0000000f00 */
[----:B------:R-:W-:Y:S05]  /*13c0*/  WARPSYNC.COLLECTIVE R20, `(.L_x_4363) ;  /* 0x0000000014087348 */ /* 0x000fea0003c00000 */
[----:B------:R0:W1:Y:S02]  /*13d0*/  SHFL.BFLY P2, R22, R23, R24, R25 ;  /* 0x0c00001817167389 */ /* 0x0000640000040019 */
[----:B01----:R-:W-:Y:S01]  /*13e0*/  ENDCOLLECTIVE ;  /* 0x000000000000791b */ /* 0x003fe20003800000 */
.L_x_4363:
[----:B------:R-:W-:Y:S01]  /*13f0*/  HFMA2.MMA R24, -RZ, RZ, 0, 2.384185791015625e-07 ;  /* 0x00000004ff187435 */ /* 0x000fe200000001ff */
[----:B------:R-:W-:-:S05]  /*1400*/  MOV R13, R22 ;  /* 0x00000016000d7202 */ /* 0x000fca0000000f00 */
[----:B------:R-:W-:-:S05]  /*1410*/  FADD.FTZ R19, R18, R13 ;  /* 0x0000000d12137221 */ /* 0x000fca0000010000 */
[----:B------:R-:W-:-:S07]  /*1420*/  MOV R23, R19 ;  /* 0x0000001300177202 */ /* 0x000fce0000000f00 */
[----:B------:R-:W-:Y:S05]  /*1430*/  WARPSYNC.COLLECTIVE R20, `(.L_x_4364) ;  /* 0x0000000014087348 */ /* 0x000fea0003c00000 */
[----:B------:R0:W1:Y:S02]  /*1440*/  SHFL.BFLY P2, R22, R23, R24, R25 ;  /* 0x0c00001817167389 */ /* 0x0000640000040019 */
[----:B01----:R-:W-:Y:S01]  /*1450*/  ENDCOLLECTIVE ;  /* 0x000000000000791b */ /* 0x003fe20003800000 */
.L_x_4364:
[----:B------:R-:W-:Y:S01]  /*1460*/  HFMA2.MMA R24, -RZ, RZ, 0, 4.76837158203125e-07 ;  /* 0x00000008ff187435 */ /* 0x000fe200000001ff */
[----:B------:R-:W-:-:S04]  /*1470*/  IMAD.MOV.U32 R8, RZ, RZ, R22 ;  /* 0x000000ffff087224 */ /* 0x000fc800078e0016 */
[----:B------:R-:W-:-:S05]  /*1480*/  FADD.FTZ R8, R19, R8 ;  /* 0x0000000813087221 */ /* 0x000fca0000010000 */
[----:B------:R-:W-:-:S07]  /*1490*/  MOV R23, R8 ;  /* 0x0000000800177202 */ /* 0x000fce0000000f00 */
[----:B------:R-:W-:Y:S05]  /*14a0*/  WARPSYNC.COLLECTIVE R20, `(.L_x_4365) ;  /* 0x0000000014087348 */ /* 0x000fea0003c00000 */
[----:B------:R0:W1:Y:S02]  /*14b0*/  SHFL.BFLY P2, R22, R23, R24, R25 ;  /* 0x0c00001817167389 */ /* 0x0000640000040019 */
[----:B01----:R-:W-:Y:S01]  /*14c0*/  ENDCOLLECTIVE ;  /* 0x000000000000791b */ /* 0x003fe20003800000 */
.L_x_4365:
[----:B------:R-:W-:Y:S01]  /*14d0*/  HFMA2.MMA R24, -RZ, RZ, 0, 9.5367431640625e-07 ;  /* 0x00000010ff187435 */ /* 0x000fe200000001ff */
[----:B------:R-:W-:-:S05]  /*14e0*/  MOV R21, R22 ;  /* 0x0000001600157202 */ /* 0x000fca0000000f00 */
[----:B------:R-:W-:-:S05]  /*14f0*/  FADD.FTZ R21, R8, R21 ;  /* 0x0000001508157221 */ /* 0x000fca0000010000 */
[----:B------:R-:W-:-:S07]  /*1500*/  MOV R23, R21 ;  /* 0x0000001500177202 */ /* 0x000fce0000000f00 */
[----:B------:R-:W-:Y:S05]  /*1510*/  WARPSYNC.COLLECTIVE R20, `(.L_x_4366) ;  /* 0x0000000014087348 */ /* 0x000fea0003c00000 */
[----:B------:R0:W1:Y:S02]  /*1520*/  SHFL.BFLY P2, R22, R23, R24, R25 ;  /* 0x0c00001817167389 */ /* 0x0000640000040019 */
[----:B01----:R-:W-:Y:S01]  /*1530*/  ENDCOLLECTIVE ;  /* 0x000000000000791b */ /* 0x003fe20003800000 */
.L_x_4366:
[----:B------:R-:W-:Y:S01]  /*1540*/  MOV R14, R22 ;  /* 0x00000016000e7202 */ /* 0x000fe20000000f00 */
[----:B------:R-:W-:Y:S06]  /*1550*/  BRA `(.L_x_4367) ;  /* 0xfffffff400c87947 */ /* 0x000fec000383ffff */
.L_x_4368:
        /* <DEDUP_REMOVED lines=10> */
.L_x_11335:


//--------------------- .text._ZN10layer_norm13ln_bwd_kernelINS_13Kernel_traitsI13__nv_bfloat16S2_fS2_fjLj6144ELj1ELj1ELj8ELj16ENS_18Kernel_traits_baseILj6144ES2_S2_fS2_fjLj256EEEEELb1ELb1ELb1ELb0EEEvNS_9BwdParamsE --------------------------
	.section	.text._ZN10layer_norm13ln_bwd_kernelINS_13Kernel_traitsI13__nv_bfloat16S2_fS2_fjLj6144ELj1ELj1ELj8ELj16ENS_18Kernel_traits_baseILj6144ES2_S2_fS2_fjLj256EEEEELb1ELb1ELb1ELb0EEEvNS_9BwdParamsE,"ax",@progbits
	.align	128
        .global         _ZN10layer_norm13ln_bwd_kernelINS_13Kernel_traitsI13__nv_bfloat16S2_fS2_fjLj6144ELj1ELj1ELj8ELj16ENS_18Kernel_traits_baseILj6144ES2_S2_fS2_fjLj256EEEEELb1ELb1ELb1ELb0EEEvNS_9BwdParamsE
        .type           _ZN10layer_norm13ln_bwd_kernelINS_13Kernel_traitsI13__nv_bfloat16S2_fS2_fjLj6144ELj1ELj1ELj8ELj16ENS_18Kernel_traits_baseILj6144ES2_S2_fS2_fjLj256EEEEELb1ELb1ELb1ELb0EEEvNS_9BwdParamsE,@function
        .size           _ZN10layer_norm13ln_bwd_kernelINS_13Kernel_traitsI13__nv_bfloat16S2_fS2_fjLj6144ELj1ELj1ELj8ELj16ENS_18Kernel_traits_baseILj6144ES2_S2_fS2_fjLj256EEEEELb1ELb1ELb1ELb0EEEvNS_9BwdParamsE,(.L_x_11336 - _ZN10layer_norm13ln_bwd_kernelINS_13Kernel_traitsI13__nv_bfloat16S2_fS2_fjLj6144ELj1ELj1ELj8ELj16ENS_18Kernel_traits_baseILj6144ES2_S2_fS2_fjLj256EEEEELb1ELb1ELb1ELb0EEEvNS_9BwdParamsE)
        .other          _ZN10layer_norm13ln_bwd_kernelINS_13Kernel_traitsI13__nv_bfloat16S2_fS2_fjLj6144ELj1ELj1ELj8ELj16ENS_18Kernel_traits_baseILj6144ES2_S2_fS2_fjLj256EEEEELb1ELb1ELb1ELb0EEEvNS_9BwdParamsE,@"STO_CUDA_ENTRY STV_DEFAULT"
_ZN10layer_norm13ln_bwd_kernelINS_13Kernel_traitsI13__nv_bfloat16S2_fS2_fjLj6144ELj1ELj1ELj8ELj16ENS_18Kernel_traits_baseILj6144ES2_S2_fS2_fjLj256EEEEELb1ELb1ELb1ELb0EEEvNS_9BwdParamsE:
.text._ZN10layer_norm13ln_bwd_kernelINS_13Kernel_traitsI13__nv_bfloat16S2_fS2_fjLj6144ELj1ELj1ELj8ELj16ENS_18Kernel_traits_baseILj6144ES2_S2_fS2_fjLj256EEEEELb1ELb1ELb1ELb0EEEvNS_9BwdParamsE:
        /* <DEDUP_REMOVED lines=80> */
[----:B------:R-:W0:Y:S01]  /*0500*/  LDC.U8 R26, c[0x0][0x2a0] ;  /* 0x0000a800ff1a7b82 */ /* 0x000e220000000000 */
[C---:B-----5:R-:W-:Y:S01]  /*0510*/  @P4 PRMT R22, R107.reuse, 0x7632, R22 ;  /* 0x000076326b164816 */ /* 0x060fe20000000016 */
[----:B------:R-:W-:Y:S01]  /*0520*/  IMAD.U32 R181, R108, 0x10000, RZ ;  /* 0x000100006cb57824 */ /* 0x000fe200078e00ff */
        /* <DEDUP_REMOVED lines=15> */
[----:B------:R-:W-:Y:S01]  /*0620*/  HFMA2.MMA R101, -RZ, RZ, 0, 0 ;  /* 0x00000000ff657435 */ /* 0x000fe200000001ff */
[----:B------:R-:W-:Y:S01]  /*0630*/  @P4 PRMT R3, R12, 0x7632, R3 ;  /* 0x000076320c034816 */ /* 0x000fe20000000003 */
[----:B------:R-:W-:Y:S01]  /*0640*/  IMAD.U32 R169, R18, 0x10000, RZ ;  /* 0x0001000012a97824 */ /* 0x000fe200078e00ff */
[C---:B------:R-:W-:Y:S01]  /*0650*/  @P4 PRMT R2, R14.reuse, 0x7632, R2 ;  /* 0x000076320e024816 */ /* 0x040fe20000000002 */
        /* <DEDUP_REMOVED lines=53> */
.L_x_4490:
[----:B01----:R-:W0:Y:S08]  /*09b0*/  LDC.64 R146, c[0x0][0x288] ;  /* 0x0000a200ff927b82 */ /* 0x003e300000000a00 */
[----:B--2---:R-:W1:Y:S08]  /*09c0*/  LDC.64 R148, c[0x0][0x258] ;  /* 0x00009600ff947b82 */ /* 0x004e700000000a00 */
[----:B------:R-:W2:Y:S01]  /*09d0*/  LDC.64 R144, c[0x0][0x280] ;  /* 0x0000a000ff907b82 */ /* 0x000ea20000000a00 */
[C---:B0-----:R-:W-:Y:S01]  /*09e0*/  IMAD.WIDE R146, R27.reuse, 0x4, R146 ;  /* 0x000000041b927825 */ /* 0x041fe200078e0292 */
[----:B------:R-:W0:Y:S06]  /*09f0*/  S2R R156, SR_TID.X ;  /* 0x00000000009c7919 */ /* 0x000e2c0000002100 */
[----:B------:R-:W3:Y:S01]  /*0a00*/  LDC.64 R242, c[0x0][0x2c8] ;  /* 0x0000b200fff27b82 */ /* 0x000ee20000000a00 */
[----:B------:R-:W4:Y:S01]  /*0a10*/  LDG.E R147, desc[UR4][R146.64] ;  /* 0x0000000492937981 */ /* 0x000f22000c1e1900 */
[----:B-1----:R-:W-:-:S05]  /*0a20*/  IMAD.WIDE R148, R27, 0x4, R148 ;  /* 0x000000041b947825 */ /* 0x002fca00078e0294 */
[----:B-----5:R1:W5:Y:S01]  /*0a30*/  LDG.E R0, desc[UR4][R148.64] ;  /* 0x0000000494007981 */ /* 0x020362000c1e1900 */
[----:B--2---:R-:W-:-:S05]  /*0a40*/  IMAD.WIDE R144, R27, 0x4, R144 ;  /* 0x000000041b907825 */ /* 0x004fca00078e0290 */
[----:B------:R1:W5:Y:S01]  /*0a50*/  LDG.E R238, desc[UR4][R144.64] ;  /* 0x0000000490ee7981 */ /* 0x000362000c1e1900 */
[----:B------:R-:W-:-:S04]  /*0a60*/  IMAD.U32 R188, RZ, RZ, UR14 ;  /* 0x0000000effbc7e24 */ /* 0x000fc8000f8e00ff */
[----:B------:R-:W-:-:S05]  /*0a70*/  IMAD R150, R27, R188, RZ ;  /* 0x000000bc1b967224 */ /* 0x000fca00078e02ff */
[----:B------:R-:W-:Y:S02]  /*0a80*/  SHF.R.S32.HI R151, RZ, 0x1f, R150 ;  /* 0x0000001fff977819 */ /* 0x000fe40000011496 */
[----:B0-----:R-:W-:Y:S02]  /*0a90*/  LOP3.LUT R186, R156, 0xff, RZ, 0xc0, !PT ;  /* 0x000000ff9cba7812 */ /* 0x001fe400078ec0ff */
[----:B------:R-:W-:Y:S01]  /*0aa0*/  LEA.HI R151, R151, R150, RZ, 0x3 ;  /* 0x0000009697977211 */ /* 0x000fe200078f18ff */
[----:B------:R-:W-:Y:S03]  /*0ab0*/  BSSY B0, `(.L_x_4370) ;  /* 0x000014a000007945 */ /* 0x000fe60003800000 */
[----:B------:R-:W-:-:S05]  /*0ac0*/  LEA.HI.SX32 R187, R151, R186, 0x1d ;  /* 0x000000ba97bb7211 */ /* 0x000fca00078feaff */
[----:B---3--:R-:W-:Y:S01]  /*0ad0*/  IMAD.WIDE.U32 R244, R187, 0x20, R242 ;  /* 0x00000020bbf47825 */ /* 0x008fe200078e00f2 */
[----:B----4-:R-:W-:-:S13]  /*0ae0*/  ISETP.GT.AND P1, PT, R147, RZ, PT ;  /* 0x000000ff9300720c */ /* 0x010fda0003f24270 */
        /* <DEDUP_REMOVED lines=14> */
[----:B------:R1:W5:Y:S04]  /*0bd0*/  @P5 LDG.E.128 R104, desc[UR4][R244.64] ;  /* 0x00000004f4685981 */ /* 0x000368000c1e1d00 */
[----:B------:R1:W5:Y:S01]  /*0be0*/  @P5 LDG.E.128 R108, desc[UR4][R244.64+0x10] ;  /* 0x00001004f46c5981 */ /* 0x000362000c1e1d00 */
[----:B0-----:R-:W-:-:S05]  /*0bf0*/  IMAD.WIDE.U32 R144, R147, 0x8, R144 ;  /* 0x0000000893907825 */ /* 0x001fca00078e0090 */
[----:B------:R1:W5:Y:S01]  /*0c00*/  LDG.E.64 R170, desc[UR4][R144.64] ;  /* 0x0000000490aa7981 */ /* 0x000362000c1e1b00 */
[----:B------:R-:W-:Y:S01]  /*0c10*/  VIADD R149, R187, 0x100 ;  /* 0x00000100bb957836 */ /* 0x000fe20000000000 */
[----:B------:R-:W-:-:S07]  /*0c20*/  IADD3 R147, R147, 0x100, RZ ;  /* 0x0000010093937810 */ /* 0x000fce0007ffe0ff */
.L_x_4373:
[----:B------:R-:W-:Y:S05]  /*0c30*/  BSYNC B1 ;  /* 0x0000000000017941 */ /* 0x000fea0003800000 */
.L_x_4372:
[----:B------:R-:W-:Y:S04]  /*0c40*/  BSSY B1, `(.L_x_4374) ;  /* 0x000000c000017945 */ /* 0x000fe80003800000 */
[----:B------:R-:W-:Y:S05]  /*0c50*/  @!P3 BRA `(.L_x_4375) ;  /* 0x000000000028b947 */ /* 0x000fea0003800000 */
[----:B------:R-:W0:Y:S01]  /*0c60*/  LDC.64 R172, c[0x0][0x240] ;  /* 0x00009000ffac7b82 */ /* 0x000e220000000a00 */
[----:B------:R-:W-:-:S04]  /*0c70*/  ISETP.NE.U32.AND P5, PT, RZ, UR6, PT ;  /* 0x00000006ff007c0c */ /* 0x000fc8000bfa5070 */
[----:B------:R-:W-:-:S13]  /*0c80*/  ISETP.NE.AND.EX P5, PT, RZ, UR7, PT, P5 ;  /* 0x00000007ff007c0c */ /* 0x000fda000bfa5350 */
[----:B-1----:R-:W-:-:S05]  /*0c90*/  @P5 IMAD.WIDE.U32 R144, R149, 0x20, R242 ;  /* 0x0000002095905825 */ /* 0x002fca00078e00f2 */
[----:B------:R2:W5:Y:S01]  /*0ca0*/  @P5 LDG.E.128 R112, desc[UR4][R144.64] ;  /* 0x0000000490705981 */ /* 0x000562000c1e1d00 */
[----:B0-----:R-:W-:-:S03]  /*0cb0*/  IMAD.WIDE.U32 R172, R147, 0x8, R172 ;  /* 0x0000000893ac7825 */ /* 0x001fc600078e00ac */
[----:B------:R2:W5:Y:S04]  /*0cc0*/  @P5 LDG.E.128 R116, desc[UR4][R144.64+0x10] ;  /* 0x0000100490745981 */ /* 0x000568000c1e1d00 */
[----:B------:R-:W5:Y:S01]  /*0cd0*/  LDG.E.64 R172, desc[UR4][R172.64] ;  /* 0x00000004acac7981 */ /* 0x000f62000c1e1b00 */
[----:B------:R-:W-:Y:S01]  /*0ce0*/  VIADD R147, R147, 0x100 ;  /* 0x0000010093937836 */ /* 0x000fe20000000000 */
[----:B------:R-:W-:-:S07]  /*0cf0*/  IADD3 R149, R149, 0x100, RZ ;  /* 0x0000010095957810 */ /* 0x000fce0007ffe0ff */
.L_x_4375:
[----:B------:R-:W-:Y:S05]  /*0d00*/  BSYNC B1 ;  /* 0x0000000000017941 */ /* 0x000fea0003800000 */
.L_x_4374:
[----:B------:R-:W-:Y:S01]  /*0d10*/  CS2R R200, SRZ ;  /* 0x0000000000c87805 */ /* 0x000fe2000001ff00 */
[----:B------:R-:W-:Y:S06]  /*0d20*/  @!P2 BRA `(.L_x_4376) ;  /* 0x000000100088a947 */ /* 0x000fec0003800000 */
[----:B------:R-:W0:Y:S01]  /*0d30*/  LDC.64 R174, c[0x0][0x240] ;  /* 0x00009000ffae7b82 */ /* 0x000e220000000a00 */
[----:B------:R-:W-:-:S04]  /*0d40*/  ISETP.NE.U32.AND P5, PT, RZ, UR6, PT ;  /* 0x00000006ff007c0c */ /* 0x000fc8000bfa5070 */
[----:B------:R-:W-:-:S13]  /*0d50*/  ISETP.NE.AND.EX P5, PT, RZ, UR7, PT, P5 ;  /* 0x00000007ff007c0c */ /* 0x000fda000bfa5350 */
[----:B------:R-:W-:-:S05]  /*0d60*/  @P5 IMAD.WIDE.U32 R242, R149, 0x20, R242 ;  /* 0x0000002095f25825 */ /* 0x000fca00078e00f2 */
[----:B------:R3:W5:Y:S01]  /*0d70*/  @P5 LDG.E.128 R120, desc[UR4][R242.64] ;  /* 0x00000004f2785981 */ /* 0x000762000c1e1d00 */
[----:B0-----:R-:W-:-:S03]  /*0d80*/  IMAD.WIDE.U32 R174, R147, 0x8, R174 ;  /* 0x0000000893ae7825 */ /* 0x001fc600078e00ae */
[----:B------:R3:W5:Y:S04]  /*0d90*/  @P5 LDG.E.128 R124, desc[UR4][R242.64+0x10] ;  /* 0x00001004f27c5981 */ /* 0x000768000c1e1d00 */
[----:B------:R-:W5:Y:S01]  /*0da0*/  LDG.E.64 R174, desc[UR4][R174.64] ;  /* 0x00000004aeae7981 */ /* 0x000f62000c1e1b00 */
[----:B------:R-:W-:Y:S01]  /*0db0*/  IMAD.MOV.U32 R200, RZ, RZ, RZ ;  /* 0x000000ffffc87224 */ /* 0x000fe200078e00ff */
[----:B------:R-:W-:Y:S06]  /*0dc0*/  BRA `(.L_x_4376) ;  /* 0x0000001000607947 */ /* 0x000fec0003800000 */
.L_x_4371:
[----:B------:R-:W0:Y:S02]  /*0dd0*/  LDC.64 R144, c[0x0][0x250] ;  /* 0x00009400ff907b82 */ /* 0x000e240000000a00 */
[----:B0-----:R-:W-:-:S06]  /*0de0*/  IMAD.WIDE R144, R27, 0x4, R144 ;  /* 0x000000041b907825 */ /* 0x001fcc00078e0290 */
[----:B------:R-:W2:Y:S01]  /*0df0*/  LDG.E R144, desc[UR4][R144.64] ;  /* 0x0000000490907981 */ /* 0x000ea2000c1e1900 */
[----:B-----5:R-:W-:Y:S01]  /*0e00*/  ISETP.GE.AND P0, PT, R238, 0x1, PT ;  /* 0x00000001ee00780c */ /* 0x020fe20003f06270 */
[----:B------:R-:W-:Y:S01]  /*0e10*/  VIADD R147, R147, 0xffffffff ;  /* 0xffffffff93937836 */ /* 0x000fe20000000000 */
[----:B------:R-:W-:Y:S01]  /*0e20*/  HFMA2.MMA R158, -RZ, RZ, 0, 0 ;  /* 0x00000000ff9e7435 */ /* 0x000fe200000001ff */
[----:B------:R-:W-:Y:S01]  /*0e30*/  ISETP.NE.AND P5, PT, R26, RZ, PT ;  /* 0x000000ff1a00720c */ /* 0x000fe20003fa5270 */
        /* <DEDUP_REMOVED lines=26> */
[----:B------:R1:W5:Y:S04]  /*0fe0*/  @P5 LDG.E.128 R104, desc[UR4][R244.64] ;  /* 0x00000004f4685981 */ /* 0x000368000c1e1d00 */
[----:B------:R1:W5:Y:S01]  /*0ff0*/  @P5 LDG.E.128 R108, desc[UR4][R244.64+0x10] ;  /* 0x00001004f46c5981 */ /* 0x000362000c1e1d00 */
[----:B------:R-:W-:Y:S01]  /*1000*/  VIADD R240, R187, 0x100 ;  /* 0x00000100bbf07836 */ /* 0x000fe20000000000 */
[----:B------:R-:W-:Y:S01]  /*1010*/  IADD3 R241, R241, 0x100, RZ ;  /* 0x00000100f1f17810 */ /* 0x000fe20007ffe0ff */
[----:B------:R-:W-:-:S02]  /*1020*/  VIADD R158, R158, 0x100 ;  /* 0x000001009e9e7836 */ /* 0x000fc40000000000 */
[C-C-:B---3--:R-:W-:Y:S01]  /*1030*/  FADD.FTZ R239, -R157.reuse, R144.reuse ;  /* 0x000000909def7221 */ /* 0x148fe20000010100 */
[C---:B------:R-:W-:Y:S01]  /*1040*/  FADD.FTZ R145, -R157.reuse, R145 ;  /* 0x000000919d917221 */ /* 0x040fe20000010100 */
[C---:B------:R-:W-:Y:S01]  /*1050*/  FADD.FTZ R147, -R157.reuse, R147 ;  /* 0x000000939d937221 */ /* 0x040fe20000010100 */
[C---:B----4-:R-:W-:Y:S02]  /*1060*/  PRMT R144, R148.reuse, 0x7632, R144 ;  /* 0x0000763294907816 */ /* 0x050fe40000000090 */
[----:B------:R-:W-:Y:S01]  /*1070*/  SHF.L.U32 R148, R148, 0x10, RZ ;  /* 0x0000001094947819 */ /* 0x000fe200000006ff */
[----:B------:R-:W-:Y:S01]  /*1080*/  FMUL.FTZ R239, R0, R239 ;  /* 0x000000ef00ef7220 */ /* 0x000fe20000410000 */
[----:B------:R-:W-:Y:S01]  /*1090*/  SHF.L.U32 R144, R144, 0x10, RZ ;  /* 0x0000001090907819 */ /* 0x000fe200000006ff */
[--C-:B------:R-:W-:Y:S02]  /*10a0*/  FADD.FTZ R235, -R157, R146.reuse ;  /* 0x000000929deb7221 */ /* 0x100fe40000010100 */
[----:B------:R-:W-:Y:S01]  /*10b0*/  FMUL.FTZ R237, R185, R148 ;  /* 0x00000094b9ed7220 */ /* 0x000fe20000410000 */
[C---:B------:R-:W-:Y:S01]  /*10c0*/  PRMT R146, R149.reuse, 0x7632, R146 ;  /* 0x0000763295927816 */ /* 0x040fe20000000092 */
[C---:B------:R-:W-:Y:S01]  /*10d0*/  FMUL.FTZ R236, R0.reuse, R145 ;  /* 0x0000009100ec7220 */ /* 0x040fe20000410000 */
[----:B------:R-:W-:Y:S01]  /*10e0*/  FMUL.FTZ R232, R0, R147 ;  /* 0x0000009300e87220 */ /* 0x000fe20000410000 */
[----:B------:R-:W-:-:S02]  /*10f0*/  IMAD.U32 R149, R149, 0x10000, RZ ;  /* 0x0001000095957824 */ /* 0x000fc400078e00ff */
[-C--:B------:R-:W-:Y:S01]  /*1100*/  FMUL.FTZ R234, R25, R144.reuse ;  /* 0x0000009019ea7220 */ /* 0x080fe20000410000 */
[----:B------:R-:W-:Y:S01]  /*1110*/  FADD.FTZ R145, RZ, R237 ;  /* 0x000000edff917221 */ /* 0x000fe20000010000 */
[----:B------:R-:W-:Y:S01]  /*1120*/  FFMA.FTZ R147, R239, R237, RZ ;  /* 0x000000edef937223 */ /* 0x000fe200000100ff */
[----:B------:R-:W-:Y:S01]  /*1130*/  SHF.L.U32 R230, R146, 0x10, RZ ;  /* 0x0000001092e67819 */ /* 0x000fe200000006ff */
[----:B------:R-:W-:Y:S01]  /*1140*/  FFMA.FTZ R101, R236, R144, R101 ;  /* 0x00000090ec657223 */ /* 0x000fe20000010065 */
[----:B------:R-:W-:Y:S01]  /*1150*/  FADD.FTZ R77, R77, R144 ;  /* 0x000000904d4d7221 */ /* 0x000fe20000010000 */
[----:B------:R-:W-:Y:S01]  /*1160*/  FMUL.FTZ R235, R0, R235 ;  /* 0x000000eb00eb7220 */ /* 0x000fe20000410000 */
[----:B------:R-:W-:Y:S01]  /*1170*/  FMUL.FTZ R233, R184, R149 ;  /* 0x00000095b8e97220 */ /* 0x000fe20000410000 */
[----:B------:R-:W-:Y:S01]  /*1180*/  FADD.FTZ R144, R145, R234 ;  /* 0x000000ea91907221 */ /* 0x000fe20000010000 */
[----:B------:R-:W-:Y:S01]  /*1190*/  FFMA.FTZ R146, R236, R234, R147 ;  /* 0x000000eaec927223 */ /* 0x000fe20000010093 */
[----:B0-----:R-:W-:Y:S01]  /*11a0*/  PRMT R200, R150, 0x7632, R200 ;  /* 0x0000763296c87816 */ /* 0x001fe200000000c8 */
[-C--:B------:R-:W-:Y:S01]  /*11b0*/  FFMA.FTZ R103, R232, R230.reuse, R103 ;  /* 0x000000e6e8677223 */ /* 0x080fe20000010067 */
[----:B------:R-:W-:Y:S01]  /*11c0*/  SHF.L.U32 R150, R150, 0x10, RZ ;  /* 0x0000001096967819 */ /* 0x000fe200000006ff */
[----:B------:R-:W-:Y:S01]  /*11d0*/  FADD.FTZ R79, R79, R230 ;  /* 0x000000e64f4f7221 */ /* 0x000fe20000010000 */
[----:B------:R-:W-:Y:S01]  /*11e0*/  FADD.FTZ R231, -R157, R152 ;  /* 0x000000989de77221 */ /* 0x000fe20000010100 */
[----:B------:R-:W-:Y:S01]  /*11f0*/  FMUL.FTZ R230, R24, R230 ;  /* 0x000000e618e67220 */ /* 0x000fe20000410000 */
[----:B------:R-:W-:Y:S01]  /*1200*/  FADD.FTZ R145, R144, R233 ;  /* 0x000000e990917221 */ /* 0x000fe20000010000 */
[----:B------:R-:W-:Y:S01]  /*1210*/  FFMA.FTZ R147, R235, R233, R146 ;  /* 0x000000e9eb937223 */ /* 0x000fe20000010092 */
[----:B------:R-:W-:Y:S01]  /*1220*/  FADD.FTZ R153, -R157, R153 ;  /* 0x000000999d997221 */ /* 0x000fe20000010100 */
[----:B------:R-:W-:Y:S01]  /*1230*/  FMUL.FTZ R231, R0, R231 ;  /* 0x000000e700e77220 */ /* 0x000fe20000410000 */
[----:B------:R-:W-:-:S02]  /*1240*/  IMAD.U32 R200, R200, 0x10000, RZ ;  /* 0x00010000c8c87824 */ /* 0x000fc400078e00ff */
[----:B------:R-:W-:Y:S01]  /*1250*/  FMUL.FTZ R229, R183, R150 ;  /* 0x00000096b7e57220 */ /* 0x000fe20000410000 */
[----:B------:R-:W-:Y:S01]  /*1260*/  FADD.FTZ R144, R145, R230 ;  /* 0x000000e691907221 */ /* 0x000fe20000010000 */
[----:B------:R-:W-:Y:S01]  /*1270*/  FFMA.FTZ R146, R232, R230, R147 ;  /* 0x000000e6e8927223 */ /* 0x000fe20000010093 */
[----:B------:R-:W-:Y:S01]  /*1280*/  PRMT R201, R151, 0x7632, R201 ;  /* 0x0000763297c97816 */ /* 0x000fe200000000c9 */
[----:B------:R-:W-:Y:S01]  /*1290*/  FADD.FTZ R155, -R157, R155 ;  /* 0x0000009b9d9b7221 */ /* 0x000fe20000010100 */
[----:B------:R-:W-:Y:S01]  /*12a0*/  SHF.L.U32 R151, R151, 0x10, RZ ;  /* 0x0000001097977819 */ /* 0x000fe200000006ff */
[----:B------:R-:W-:Y:S01]  /*12b0*/  FADD.FTZ R227, -R157, R154 ;  /* 0x0000009a9de37221 */ /* 0x000fe20000010100 */
        /* <DEDUP_REMOVED lines=26> */
[----:B-1----:R-:W-:-:S07]  /*1460*/  FFMA.FTZ R200, R224, R222, R145 ;  /* 0x000000dee0c87223 */ /* 0x002fce0000010091 */
.L_x_4378:
[----:B------:R-:W-:Y:S05]  /*1470*/  BSYNC B1 ;  /* 0x0000000000017941 */ /* 0x000fea0003800000 */
.L_x_4377:
[----:B------:R-:W-:Y:S04]  /*1480*/  BSSY B1, `(.L_x_4379) ;  /* 0x0000058000017945 */ /* 0x000fe80003800000 */
        /* <DEDUP_REMOVED lines=9> */
[----:B--2---:R-:W-:-:S06]  /*1520*/  IMAD.WIDE.U32 R172, R158, 0x8, R172 ;  /* 0x000000089eac7825 */ /* 0x004fcc00078e00ac */
[----:B------:R-:W5:Y:S01]  /*1530*/  LDG.E.64 R172, desc[UR4][R172.64] ;  /* 0x00000004acac7981 */ /* 0x000f62000c1e1b00 */
[----:B------:R-:W-:-:S04]  /*1540*/  ISETP.NE.U32.AND P5, PT, RZ, UR6, PT ;  /* 0x00000006ff007c0c */ /* 0x000fc8000bfa5070 */
[----:B------:R-:W-:-:S13]  /*1550*/  ISETP.NE.AND.EX P5, PT, RZ, UR7, PT, P5 ;  /* 0x00000007ff007c0c */ /* 0x000fda000bfa5350 */
[----:B------:R-:W-:-:S05]  /*1560*/  @P5 IMAD.WIDE.U32 R190, R240, 0x20, R242 ;  /* 0x00000020f0be5825 */ /* 0x000fca00078e00f2 */
[----:B------:R-:W5:Y:S04]  /*1570*/  @P5 LDG.E.128 R112, desc[UR4][R190.64] ;  /* 0x00000004be705981 */ /* 0x000f68000c1e1d00 */
[----:B------:R1:W5:Y:S01]  /*1580*/  @P5 LDG.E.128 R116, desc[UR4][R190.64+0x10] ;  /* 0x00001004be745981 */ /* 0x000362000c1e1d00 */
[----:B------:R-:W-:Y:S02]  /*1590*/  IADD3 R241, R241, 0x100, RZ ;  /* 0x00000100f1f17810 */ /* 0x000fe40007ffe0ff */
[----:B------:R-:W-:Y:S02]  /*15a0*/  IADD3 R158, R158, 0x100, RZ ;  /* 0x000001009e9e7810 */ /* 0x000fe40007ffe0ff */
[----:B------:R-:W-:Y:S01]  /*15b0*/  IADD3 R240, R240, 0x100, RZ ;  /* 0x00000100f0f07810 */ /* 0x000fe20007ffe0ff */
[C---:B---3--:R-:W-:Y:S01]  /*15c0*/  FADD.FTZ R223, -R157.reuse, R144 ;  /* 0x000000909ddf7221 */ /* 0x048fe20000010100 */
[C---:B------:R-:W-:Y:S01]  /*15d0*/  FADD.FTZ R145, -R157.reuse, R145 ;  /* 0x000000919d917221 */ /* 0x040fe20000010100 */
[----:B------:R-:W-:Y:S01]  /*15e0*/  FADD.FTZ R219, -R157, R146 ;  /* 0x000000929ddb7221 */ /* 0x000fe20000010100 */
[----:B----4-:R-:W-:-:S02]  /*15f0*/  PRMT R144, R148, 0x7632, R144 ;  /* 0x0000763294907816 */ /* 0x010fc40000000090 */
[----:B------:R-:W-:Y:S01]  /*1600*/  SHF.L.U32 R148, R148, 0x10, RZ ;  /* 0x0000001094947819 */ /* 0x000fe200000006ff */
[----:B------:R-:W-:Y:S02]  /*1610*/  FMUL.FTZ R223, R0, R223 ;  /* 0x000000df00df7220 */ /* 0x000fe40000410000 */
[----:B------:R-:W-:Y:S02]  /*1620*/  IMAD.U32 R144, R144, 0x10000, RZ ;  /* 0x0001000090907824 */ /* 0x000fe400078e00ff */
[----:B------:R-:W-:Y:S01]  /*1630*/  FMUL.FTZ R221, R181, R148 ;  /* 0x00000094b5dd7220 */ /* 0x000fe20000410000 */
[----:B------:R-:W-:Y:S01]  /*1640*/  PRMT R146, R149, 0x7632, R146 ;  /* 0x0000763295927816 */ /* 0x000fe20000000092 */
[----:B------:R-:W-:Y:S01]  /*1650*/  FADD.FTZ R147, -R157, R147 ;  /* 0x000000939d937221 */ /* 0x000fe20000010100 */
[----:B------:R-:W-:Y:S01]  /*1660*/  SHF.L.U32 R149, R149, 0x10, RZ ;  /* 0x0000001095957819 */ /* 0x000fe200000006ff */
[----:B------:R-:W-:Y:S01]  /*1670*/  FMUL.FTZ R220, R0, R145 ;  /* 0x0000009100dc7220 */ /* 0x000fe20000410000 */
[----:B------:R-:W-:Y:S01]  /*1680*/  FADD.FTZ R201, R201, R221 ;  /* 0x000000ddc9c97221 */ /* 0x000fe20000010000 */
[-C--:B------:R-:W-:Y:S01]  /*1690*/  FMUL.FTZ R218, R21, R144.reuse ;  /* 0x0000009015da7220 */ /* 0x080fe20000410000 */
[----:B------:R-:W-:Y:S01]  /*16a0*/  FFMA.FTZ R145, R223, R221, R200 ;  /* 0x000000dddf917223 */ /* 0x000fe200000100c8 */
[----:B0-----:R-:W-:Y:S01]  /*16b0*/  SHF.L.U32 R193, R146, 0x10, RZ ;  /* 0x0000001092c17819 */ /* 0x001fe200000006ff */
[----:B------:R-:W-:Y:S01]  /*16c0*/  FMUL.FTZ R216, R0, R147 ;  /* 0x0000009300d87220 */ /* 0x000fe20000410000 */
[----:B------:R-:W-:Y:S01]  /*16d0*/  FFMA.FTZ R93, R220, R144, R93 ;  /* 0x00000090dc5d7223 */ /* 0x000fe2000001005d */
[----:B------:R-:W-:Y:S01]  /*16e0*/  FADD.FTZ R69, R69, R144 ;  /* 0x0000009045457221 */ /* 0x000fe20000010000 */
[----:B------:R-:W-:Y:S01]  /*16f0*/  FMUL.FTZ R217, R180, R149 ;  /* 0x00000095b4d97220 */ /* 0x000fe20000410000 */
[----:B------:R-:W-:Y:S01]  /*1700*/  FADD.FTZ R144, R201, R218 ;  /* 0x000000dac9907221 */ /* 0x000fe20000010000 */
[----:B------:R-:W-:Y:S01]  /*1710*/  FMUL.FTZ R219, R0, R219 ;  /* 0x000000db00db7220 */ /* 0x000fe20000410000 */
[----:B------:R-:W-:Y:S01]  /*1720*/  FFMA.FTZ R146, R220, R218, R145 ;  /* 0x000000dadc927223 */ /* 0x000fe20000010091 */
[-C--:B------:R-:W-:Y:S01]  /*1730*/  FFMA.FTZ R95, R216, R193.reuse, R95 ;  /* 0x000000c1d85f7223 */ /* 0x080fe2000001005f */
[----:B------:R-:W-:Y:S01]  /*1740*/  FADD.FTZ R71, R71, R193 ;  /* 0x000000c147477221 */ /* 0x000fe20000010000 */
[----:B------:R-:W-:Y:S01]  /*1750*/  PRMT R192, R150, 0x7632, R192 ;  /* 0x0000763296c07816 */ /* 0x000fe200000000c0 */
[----:B------:R-:W-:Y:S01]  /*1760*/  FMUL.FTZ R193, R20, R193 ;  /* 0x000000c114c17220 */ /* 0x000fe20000410000 */
[----:B------:R-:W-:Y:S01]  /*1770*/  FADD.FTZ R144, R144, R217 ;  /* 0x000000d990907221 */ /* 0x000fe20000010000 */
[----:B------:R-:W-:-:S02]  /*1780*/  IMAD.U32 R150, R150, 0x10000, RZ ;  /* 0x0001000096967824 */ /* 0x000fc400078e00ff */
[----:B------:R-:W-:Y:S01]  /*1790*/  FADD.FTZ R189, -R157, R152 ;  /* 0x000000989dbd7221 */ /* 0x000fe20000010100 */
[----:B------:R-:W-:Y:S01]  /*17a0*/  FFMA.FTZ R145, R219, R217, R146 ;  /* 0x000000d9db917223 */ /* 0x000fe20000010092 */
[----:B------:R-:W-:Y:S01]  /*17b0*/  PRMT R194, R151, 0x7632, R194 ;  /* 0x0000763297c27816 */ /* 0x000fe200000000c2 */
[----:B------:R-:W-:Y:S01]  /*17c0*/  FADD.FTZ R68, R68, R148 ;  /* 0x0000009444447221 */ /* 0x000fe20000010000 */
[----:B------:R-:W-:Y:S01]  /*17d0*/  FFMA.FTZ R92, R223, R148, R92 ;  /* 0x00000094df5c7223 */ /* 0x000fe2000001005c */
[----:B------:R-:W-:Y:S01]  /*17e0*/  SHF.L.U32 R148, R192, 0x10, RZ ;  /* 0x00000010c0947819 */ /* 0x000fe200000006ff */
[----:B------:R-:W-:Y:S01]  /*17f0*/  FADD.FTZ R147, R144, R193 ;  /* 0x000000c190937221 */ /* 0x000fe20000010000 */
[----:B------:R-:W-:Y:S01]  /*1800*/  FADD.FTZ R153, -R157, R153 ;  /* 0x000000999d997221 */ /* 0x000fe20000010100 */
[----:B------:R-:W-:Y:S01]  /*1810*/  FMUL.FTZ R189, R0, R189 ;  /* 0x000000bd00bd7220 */ /* 0x000fe20000410000 */
[----:B-1----:R-:W-:Y:S01]  /*1820*/  FMUL.FTZ R190, R179, R150 ;  /* 0x00000096b3be7220 */ /* 0x002fe20000410000 */
[----:B------:R-:W-:Y:S01]  /*1830*/  FFMA.FTZ R144, R216, R193, R145 ;  /* 0x000000c1d8907223 */ /* 0x000fe20000010091 */
[----:B------:R-:W-:Y:S01]  /*1840*/  SHF.L.U32 R151, R151, 0x10, RZ ;  /* 0x0000001097977819 */ /* 0x000fe200000006ff */
[----:B------:R-:W-:Y:S01]  /*1850*/  FADD.FTZ R155, -R157, R155 ;  /* 0x0000009b9d9b7221 */ /* 0x000fe20000010100 */
[----:B------:R-:W-:-:S02]  /*1860*/  IMAD.U32 R197, R194, 0x10000, RZ ;  /* 0x00010000c2c57824 */ /* 0x000fc400078e00ff */
[----:B------:R-:W-:Y:S01]  /*1870*/  FADD.FTZ R191, -R157, R154 ;  /* 0x0000009a9dbf7221 */ /* 0x000fe20000010100 */
[C---:B------:R-:W-:Y:S01]  /*1880*/  FMUL.FTZ R194, R0.reuse, R153 ;  /* 0x0000009900c27220 */ /* 0x040fe20000410000 */
        /* <DEDUP_REMOVED lines=23> */
.L_x_4380:
[----:B------:R-:W-:Y:S05]  /*1a00*/  BSYNC B1 ;  /* 0x0000000000017941 */ /* 0x000fea0003800000 */
.L_x_4379:
        /* <DEDUP_REMOVED lines=18> */
[C---:B------:R-:W-:Y:S01]  /*1b30*/  FADD.FTZ R207, -R157.reuse, R147 ;  /* 0x000000939dcf7221 */ /* 0x040fe20000010100 */
[----:B------:R-:W-:Y:S01]  /*1b40*/  FADD.FTZ R145, -R157, R145 ;  /* 0x000000919d917221 */ /* 0x000fe20000010100 */
[C---:B----4-:R-:W-:Y:S01]  /*1b50*/  PRMT R144, R148.reuse, 0x7632, R144 ;  /* 0x0000763294907816 */ /* 0x050fe20000000090 */
[----:B------:R-:W-:-:S02]  /*1b60*/  IMAD.U32 R148, R148, 0x10000, RZ ;  /* 0x0001000094947824 */ /* 0x000fc400078e00ff */
[----:B0-----:R-:W-:Y:S01]  /*1b70*/  FMUL.FTZ R199, R0, R203 ;  /* 0x000000cb00c77220 */ /* 0x001fe20000410000 */
[----:B------:R-:W-:Y:S01]  /*1b80*/  SHF.L.U32 R146, R144, 0x10, RZ ;  /* 0x0000001090927819 */ /* 0x000fe200000006ff */
[----:B------:R-:W-:Y:S01]  /*1b90*/  FMUL.FTZ R204, R177, R148 ;  /* 0x00000094b1cc7220 */ /* 0x000fe20000410000 */
[C---:B------:R-:W-:Y:S01]  /*1ba0*/  PRMT R147, R149.reuse, 0x7632, R147 ;  /* 0x0000763295937816 */ /* 0x040fe20000000093 */
[C---:B------:R-:W-:Y:S01]  /*1bb0*/  FMUL.FTZ R202, R0.reuse, R207 ;  /* 0x000000cf00ca7220 */ /* 0x040fe20000410000 */
[----:B------:R-:W-:Y:S01]  /*1bc0*/  SHF.L.U32 R149, R149, 0x10, RZ ;  /* 0x0000001095957819 */ /* 0x000fe200000006ff */
[C---:B------:R-:W-:Y:S01]  /*1bd0*/  FMUL.FTZ R198, R0.reuse, R145 ;  /* 0x0000009100c67220 */ /* 0x040fe20000410000 */
        /* <DEDUP_REMOVED lines=9> */
[----:B------:R-:W-:Y:S01]  /*1c70*/  FFMA.FTZ R85, R198, R146, R85 ;  /* 0x00000092c6557223 */ /* 0x000fe20000010055 */
[----:B------:R-:W-:Y:S01]  /*1c80*/  SHF.L.U32 R150, R150, 0x10, RZ ;  /* 0x0000001096967819 */ /* 0x000fe200000006ff */
[----:B------:R-:W-:Y:S01]  /*1c90*/  FADD.FTZ R61, R61, R146 ;  /* 0x000000923d3d7221 */ /* 0x000fe20000010000 */
[-C--:B------:R-:W-:Y:S01]  /*1ca0*/  FFMA.FTZ R87, R202, R211.reuse, R87 ;  /* 0x000000d3ca577223 */ /* 0x080fe20000010057 */
[----:B------:R-:W-:Y:S01]  /*1cb0*/  FADD.FTZ R63, R63, R211 ;  /* 0x000000d33f3f7221 */ /* 0x000fe20000010000 */
[----:B------:R-:W-:Y:S01]  /*1cc0*/  FADD.FTZ R209, -R157, R152 ;  /* 0x000000989dd17221 */ /* 0x000fe20000010100 */
[----:B------:R-:W-:Y:S01]  /*1cd0*/  FMUL.FTZ R211, R16, R211 ;  /* 0x000000d310d37220 */ /* 0x000fe20000410000 */
[----:B------:R-:W-:Y:S01]  /*1ce0*/  FADD.FTZ R146, R147, R206 ;  /* 0x000000ce93927221 */ /* 0x000fe20000010000 */
[----:B------:R-:W-:Y:S01]  /*1cf0*/  FFMA.FTZ R145, R203, R206, R144 ;  /* 0x000000cecb917223 */ /* 0x000fe20000010090 */
[----:B------:R-:W-:Y:S01]  /*1d00*/  PRMT R210, R151, 0x7632, R210 ;  /* 0x0000763297d27816 */ /* 0x000fe200000000d2 */
[C---:B------:R-:W-:Y:S01]  /*1d10*/  FADD.FTZ R213, -R157.reuse, R154 ;  /* 0x0000009a9dd57221 */ /* 0x040fe20000010100 */
[----:B------:R-:W-:Y:S01]  /*1d20*/  FADD.FTZ R153, -R157, R153 ;  /* 0x000000999d997221 */ /* 0x000fe20000010100 */
[----:B------:R-:W-:Y:S01]  /*1d30*/  FMUL.FTZ R205, R0, R209 ;  /* 0x000000d100cd7220 */ /* 0x000fe20000410000 */
[----:B------:R-:W-:-:S02]  /*1d40*/  IMAD.U32 R158, R158, 0x10000, RZ ;  /* 0x000100009e9e7824 */ /* 0x000fc400078e00ff */
[----:B------:R-:W-:Y:S01]  /*1d50*/  FMUL.FTZ R208, R169, R150 ;  /* 0x00000096a9d07220 */ /* 0x000fe20000410000 */
[----:B------:R-:W-:Y:S01]  /*1d60*/  FADD.FTZ R147, R146, R211 ;  /* 0x000000d392937221 */ /* 0x000fe20000010000 */
[----:B------:R-:W-:Y:S01]  /*1d70*/  FFMA.FTZ R144, R202, R211, R145 ;  /* 0x000000d3ca907223 */ /* 0x000fe20000010091 */
[----:B------:R-:W-:Y:S01]  /*1d80*/  FADD.FTZ R60, R60, R148 ;  /* 0x000000943c3c7221 */ /* 0x000fe20000010000 */
[----:B------:R-:W-:Y:S01]  /*1d90*/  FFMA.FTZ R84, R199, R148, R84 ;  /* 0x00000094c7547223 */ /* 0x000fe20000010054 */
[----:B------:R-:W-:Y:S01]  /*1da0*/  SHF.L.U32 R148, R210, 0x10, RZ ;  /* 0x00000010d2947819 */ /* 0x000fe200000006ff */
[C---:B------:R-:W-:Y:S01]  /*1db0*/  FMUL.FTZ R209, R0.reuse, R213 ;  /* 0x000000d500d17220 */ /* 0x040fe20000410000 */
[----:B------:R-:W-:Y:S02]  /*1dc0*/  IMAD.U32 R151, R151, 0x10000, RZ ;  /* 0x0001000097977824 */ /* 0x000fe400078e00ff */
[----:B------:R-:W-:Y:S01]  /*1dd0*/  FMUL.FTZ R210, R0, R153 ;  /* 0x0000009900d27220 */ /* 0x000fe20000410000 */
[----:B------:R-:W-:Y:S01]  /*1de0*/  FMUL.FTZ R213, R15, R158 ;  /* 0x0000009e0fd57220 */ /* 0x000fe20000410000 */
[----:B------:R-:W-:Y:S01]  /*1df0*/  FADD.FTZ R146, R147, R208 ;  /* 0x000000d093927221 */ /* 0x000fe20000010000 */
[----:B------:R-:W-:Y:S01]  /*1e00*/  FFMA.FTZ R145, R205, R208, R144 ;  /* 0x000000d0cd917223 */ /* 0x000fe20000010090 */
        /* <DEDUP_REMOVED lines=19> */
[----:B-1----:R-:W-:-:S07]  /*1f40*/  FFMA.FTZ R200, R214, R215, R144 ;  /* 0x000000d7d6c87223 */ /* 0x002fce0000010090 */
.L_x_4376:
[----:B------:R-:W-:Y:S05]  /*1f50*/  BSYNC B0 ;  /* 0x0000000000007941 */ /* 0x000fea0003800000 */
.L_x_4370:
[----:B------:R-:W-:Y:S01]  /*1f60*/  LOP3.LUT P6, RZ, R159, 0xff, RZ, 0xc0, !PT ;  /* 0x000000ff9fff7812 */ /* 0x000fe200078cc0ff */
[----:B------:R-:W-:Y:S01]  /*1f70*/  UMOV UR9, 0xffffffff ;  /* 0xffffffff00097882 */ /* 0x000fe20000000000 */
[----:B-12---:R-:W-:Y:S02]  /*1f80*/  SHF.R.U32.HI R145, RZ, 0x5, R156 ;  /* 0x00000005ff917819 */ /* 0x006fe4000001169c */
        /* <DEDUP_REMOVED lines=23> */
.L_x_4505:
[----:B------:R-:W4:Y:S01]  /*2100*/  S2R R147, SR_CgaCtaId ;  /* 0x0000000000937919 */ /* 0x000f220000008800 */
[----:B------:R-:W-:Y:S01]  /*2110*/  @!P5 LOP3.LUT R145, R145, 0x7, RZ, 0xc0, !PT ;  /* 0x000000079191d812 */ /* 0x000fe200078ec0ff */
[----:B-1----:R-:W-:Y:S01]  /*2120*/  FADD.FTZ R200, R153, R200 ;  /* 0x000000c899c87221 */ /* 0x002fe20000010000 */
[----:B------:R-:W-:Y:S01]  /*2130*/  MOV R146, 0x400 ;  /* 0x0000040000927802 */ /* 0x000fe20000000f00 */
[----:B--2---:R-:W-:Y:S01]  /*2140*/  FADD.FTZ R201, R152, R201 ;  /* 0x000000c998c97221 */ /* 0x004fe20000010000 */
[----:B------:R-:W-:Y:S05]  /*2150*/  WARPSYNC.ALL ;  /* 0x0000000000007948 */ /* 0x000fea0003800000 */
[----:B------:R-:W-:Y:S01]  /*2160*/  @!P5 IMAD.IADD R145, R144, 0x1, R145 ;  /* 0x000000019091d824 */ /* 0x000fe200078e0291 */
[----:B------:R-:W-:Y:S01]  /*2170*/  BSSY B0, `(.L_x_4382) ;  /* 0x0000123000007945 */ /* 0x000fe20003800000 */
[----:B----4-:R-:W-:-:S04]  /*2180*/  LEA R146, R147, R146, 0x18 ;  /* 0x0000009293927211 */ /* 0x010fc800078ec0ff */
[-C--:B------:R-:W-:Y:S02]  /*2190*/  @!P5 LEA R241, R145, R146.reuse, 0x3 ;  /* 0x0000009291f1d211 */ /* 0x080fe400078e18ff */
[----:B---3--:R-:W-:-:S03]  /*21a0*/  LEA R242, R144, R146, 0x3 ;  /* 0x0000009290f27211 */ /* 0x008fc600078e18ff */
        /* <DEDUP_REMOVED lines=8> */
[----:B------:R-:W-:-:S02]  /*2230*/  @P0 VIADD R145, R238, 0xffffffff ;  /* 0xffffffffee910836 */ /* 0x000fc40000000000 */
[----:B------:R-:W-:Y:S01]  /*2240*/  FADD.FTZ R243, R146, R243 ;  /* 0x000000f392f37221 */ /* 0x000fe20000010000 */
[----:B------:R-:W-:Y:S01]  /*2250*/  FADD.FTZ R144, R147, R144 ;  /* 0x0000009093907221 */ /* 0x000fe20000010000 */
[----:B------:R-:W-:Y:S02]  /*2260*/  @P0 IMAD R145, R145, R188, RZ ;  /* 0x000000bc91910224 */ /* 0x000fe400078e02ff */
[----:B--2---:R-:W-:Y:S01]  /*2270*/  FADD.FTZ R243, R243, R148 ;  /* 0x00000094f3f37221 */ /* 0x004fe20000010000 */
[----:B------:R-:W-:Y:S02]  /*2280*/  FADD.FTZ R144, R144, R149 ;  /* 0x0000009590907221 */ /* 0x000fe40000010000 */
[----:B------:R-:W-:Y:S01]  /*2290*/  @P0 SHF.R.S32.HI R146, RZ, 0x1f, R145 ;  /* 0x0000001fff920819 */ /* 0x000fe20000011491 */
[----:B------:R-:W-:Y:S01]  /*22a0*/  FADD.FTZ R243, R150, R243 ;  /* 0x000000f396f37221 */ /* 0x000fe20000010000 */
[----:B------:R-:W-:Y:S02]  /*22b0*/  FADD.FTZ R144, R151, R144 ;  /* 0x0000009097907221 */ /* 0x000fe40000010000 */
[----:B------:R-:W-:Y:S01]  /*22c0*/  @P0 LEA.HI R145, R146, R145, RZ, 0x3 ;  /* 0x0000009192910211 */ /* 0x000fe200078f18ff */
[----:B0-----:R-:W-:Y:S01]  /*22d0*/  FADD.FTZ R243, R243, R152 ;  /* 0x00000098f3f37221 */ /* 0x001fe20000010000 */
[----:B------:R-:W-:Y:S01]  /*22e0*/  FADD.FTZ R144, R144, R153 ;  /* 0x0000009990907221 */ /* 0x000fe20000010000 */
[----:B------:R-:W-:-:S02]  /*22f0*/  HFMA2.MMA R153, -RZ, RZ, 0, 0 ;  /* 0x00000000ff997435 */ /* 0x000fc400000001ff */
[----:B------:R-:W-:Y:S01]  /*2300*/  FADD.FTZ R243, R154, R243 ;  /* 0x000000f39af37221 */ /* 0x000fe20000010000 */
[----:B------:R-:W-:-:S03]  /*2310*/  FADD.FTZ R144, R155, R144 ;  /* 0x000000909b907221 */ /* 0x000fc60000010000 */
[----:B---3--:R-:W-:Y:S01]  /*2320*/  FADD.FTZ R243, R243, R156 ;  /* 0x0000009cf3f37221 */ /* 0x008fe20000010000 */
[----:B------:R-:W-:Y:S01]  /*2330*/  FADD.FTZ R144, R144, R157 ;  /* 0x0000009d90907221 */ /* 0x000fe20000010000 */
[----:B------:R-:W-:Y:S02]  /*2340*/  @P0 LEA.HI.SX32 R153, R145, R186, 0x1d ;  /* 0x000000ba91990211 */ /* 0x000fe400078feaff */
[----:B------:R-:W-:Y:S01]  /*2350*/  FADD.FTZ R152, R158, R243 ;  /* 0x000000f39e987221 */ /* 0x000fe20000010000 */
[----:B------:R-:W-:-:S03]  /*2360*/  FADD.FTZ R144, R159, R144 ;  /* 0x000000909f907221 */ /* 0x000fc60000010000 */
[----:B------:R-:W-:Y:S01]  /*2370*/  FMUL.FTZ R152, R152, UR8 ;  /* 0x0000000898987c20 */ /* 0x000fe20008410000 */
[----:B------:R-:W-:Y:S01]  /*2380*/  FMUL.FTZ R154, R144, UR8 ;  /* 0x00000008909a7c20 */ /* 0x000fe20008410000 */
[----:B------:R-:W-:Y:S06]  /*2390*/  @!P4 BRA `(.L_x_4383) ;  /* 0x000000100000c947 */ /* 0x000fec0003800000 */
[----:B------:R-:W0:Y:S01]  /*23a0*/  @!P1 LDC.64 R144, c[0x0][0x2c8] ;  /* 0x0000b200ff909b82 */ /* 0x000e220000000a00 */
[----:B------:R-:W-:Y:S07]  /*23b0*/  BSSY B1, `(.L_x_4384) ;  /* 0x0000008000017945 */ /* 0x000fee0003800000 */
[----:B------:R-:W1:Y:S01]  /*23c0*/  LDC.64 R146, c[0x0][0x308] ;  /* 0x0000c200ff927b82 */ /* 0x000e620000000a00 */
[----:B0-----:R-:W-:-:S04]  /*23d0*/  @!P1 ISETP.NE.U32.AND P5, PT, R144, RZ, PT ;  /* 0x000000ff9000920c */ /* 0x001fc80003fa5070 */
[----:B------:R-:W-:Y:S01]  /*23e0*/  @!P1 ISETP.NE.AND.EX P5, PT, R145, RZ, PT, P5 ;  /* 0x000000ff9100920c */ /* 0x000fe20003fa5350 */
[----:B------:R-:W-:-:S12]  /*23f0*/  @!P0 BRA `(.L_x_4385) ;  /* 0x00000000000c8947 */ /* 0x000fd80003800000 */
[----:B------:R-:W0:Y:S02]  /*2400*/  LDC.64 R128, c[0x0][0x220] ;  /* 0x00008800ff807b82 */ /* 0x000e240000000a00 */
[----:B0-----:R-:W-:-:S06]  /*2410*/  IMAD.WIDE.U32 R128, R153, 0x10, R128 ;  /* 0x0000001099807825 */ /* 0x001fcc00078e0080 */
[----:B------:R-:W5:Y:S02]  /*2420*/  LDG.E.128 R128, desc[UR4][R128.64] ;  /* 0x0000000480807981 */ /* 0x000f64000c1e1d00 */
.L_x_4385:
[----:B------:R-:W-:Y:S05]  /*2430*/  BSYNC B1 ;  /* 0x0000000000017941 */ /* 0x000fea0003800000 */
.L_x_4384:
[----:B------:R-:W-:Y:S01]  /*2440*/  BSSY B1, `(.L_x_4386) ;  /* 0x000000d000017945 */ /* 0x000fe20003800000 */
[----:B-----5:R-:W-:-:S03]  /*2450*/  @!P1 FSEL R149, R104, RZ, P5 ;  /* 0x000000ff68959208 */ /* 0x020fc60002800000 */
[----:B------:R-:W-:Y:S05]  /*2460*/  @!P1 BRA `(.L_x_4387) ;  /* 0x0000000000289947 */ /* 0x000fea0003800000 */
[----:B------:R-:W-:Y:S01]  /*2470*/  ISETP.NE.AND P5, PT, R26, RZ, PT ;  /* 0x000000ff1a00720c */ /* 0x000fe20003fa5270 */
[----:B------:R-:W-:Y:S01]  /*2480*/  IMAD.U32 R145, RZ, RZ, UR7 ;  /* 0x00000007ff917e24 */ /* 0x000fe2000f8e00ff */
[----:B------:R-:W-:Y:S02]  /*2490*/  MOV R144, UR6 ;  /* 0x0000000600907c02 */ /* 0x000fe40008000f00 */
[----:B------:R-:W-:Y:S02]  /*24a0*/  FSEL R148, R152, RZ, !P5 ;  /* 0x000000ff98947208 */ /* 0x000fe40006800000 */
[----:B------:R-:W-:-:S03]  /*24b0*/  ISETP.NE.U32.AND P5, PT, R144, RZ, PT ;  /* 0x000000ff9000720c */ /* 0x000fc60003fa5070 */
[----:B------:R-:W-:Y:S01]  /*24c0*/  FFMA.FTZ R148, R239, R154, R148 ;  /* 0x0000009aef947223 */ /* 0x000fe20000010094 */
[----:B------:R-:W-:-:S03]  /*24d0*/  ISETP.NE.AND.EX P5, PT, R145, RZ, PT, P5 ;  /* 0x000000ff9100720c */ /* 0x000fc60003fa5350 */
[----:B------:R-:W-:-:S04]  /*24e0*/  FADD.FTZ R149, R237, -R148 ;  /* 0x80000094ed957221 */ /* 0x000fc80000010000 */
[----:B------:R-:W-:-:S06]  /*24f0*/  FMUL.FTZ R149, R0, R149 ;  /* 0x0000009500957220 */ /* 0x000fcc0000410000 */
[----:B------:R-:W-:-:S07]  /*2500*/  @P5 FADD.FTZ R149, R104, R149 ;  /* 0x0000009568955221 */ /* 0x000fce0000010000 */
.L_x_4387:
[----:B------:R-:W-:Y:S05]  /*2510*/  BSYNC B1 ;  /* 0x0000000000017941 */ /* 0x000fea0003800000 */
.L_x_4386:
[----:B------:R-:W-:Y:S04]  /*2520*/  BSSY B1, `(.L_x_4388) ;  /* 0x000000c000017945 */ /* 0x000fe80003800000 */
[----:B------:R-:W-:Y:S05]  /*2530*/  @!P0 BRA `(.L_x_4389) ;  /* 0x0000000000288947 */ /* 0x000fea0003800000 */
[----:B------:R-:W-:Y:S01]  /*2540*/  LOP3.LUT P5, RZ, R170, 0xff, RZ, 0xc0, !PT ;  /* 0x000000ffaaff7812 */ /* 0x000fe200078ac0ff */
        /* <DEDUP_REMOVED lines=9> */
.L_x_4389:
[----:B------:R-:W-:Y:S05]  /*25e0*/  BSYNC B1 ;  /* 0x0000000000017941 */ /* 0x000fea0003800000 */
.L_x_4388:
        /* <DEDUP_REMOVED lines=13> */
.L_x_4391:
[----:B------:R-:W-:Y:S05]  /*26c0*/  BSYNC B1 ;  /* 0x0000000000017941 */ /* 0x000fea0003800000 */
.L_x_4390:
[----:B------:R-:W-:Y:S04]  /*26d0*/  BSSY B1, `(.L_x_4392) ;  /* 0x000000e000017945 */ /* 0x000fe80003800000 */
[----:B------:R-:W-:Y:S05]  /*26e0*/  @!P0 BRA `(.L_x_4393) ;  /* 0x0000000000308947 */ /* 0x000fea0003800000 */
[----:B------:R-:W-:Y:S01]  /*26f0*/  LOP3.LUT P5, RZ, R170, 0xff00, RZ, 0xc0, !PT ;  /* 0x0000ff00aaff7812 */ /* 0x000fe200078ac0ff */
[----:B------:R-:W-:Y:S01]  /*2700*/  FMUL.FTZ R150, R148, UR11 ;  /* 0x0000000b94967c20 */ /* 0x000fe20008410000 */
[----:B------:R-:W-:-:S03]  /*2710*/  MOV R156, RZ ;  /* 0x000000ff009c7202 */ /* 0x000fc60000000f00 */
[----:B------:R-:W-:Y:S01]  /*2720*/  FMUL.FTZ R158, R150, UR10 ;  /* 0x0000000a969e7c20 */ /* 0x000fe20008410000 */
[----:B------:R-:W-:-:S07]  /*2730*/  HFMA2.MMA R150, -RZ, RZ, 0, 0 ;  /* 0x00000000ff967435 */ /* 0x000fce00000001ff */
[----:B------:R-:W-:Y:S01]  /*2740*/  @P5 PRMT R151, R128, 0x7632, R151 ;  /* 0x0000763280975816 */ /* 0x000fe20000000097 */
[----:B------:R-:W-:-:S04]  /*2750*/  @P5 FMUL.FTZ R150, R13, R158 ;  /* 0x0000009e0d965220 */ /* 0x000fc80000410000 */
[----:B------:R-:W-:Y:S01]  /*2760*/  @P5 IMAD.U32 R151, R151, 0x10000, RZ ;  /* 0x0001000097975824 */ /* 0x000fe200078e00ff */
[----:B------:R-:W-:-:S03]  /*2770*/  F2FP.BF16.F32.PACK_AB R150, RZ, R150 ;  /* 0x00000096ff96723e */ /* 0x000fc600000010ff */
[----:B------:R-:W-:Y:S01]  /*2780*/  @P5 FMUL.FTZ R156, R158, R151 ;  /* 0x000000979e9c5220 */ /* 0x000fe20000410000 */
[----:B------:R-:W-:-:S03]  /*2790*/  PRMT R132, R132, 0x5410, R150 ;  /* 0x0000541084847816 */ /* 0x000fc60000000096 */
[----:B------:R-:W-:-:S07]  /*27a0*/  FADD.FTZ R53, R53, R156 ;  /* 0x0000009c35357221 */ /* 0x000fce0000010000 */
.L_x_4393:
[----:B------:R-:W-:Y:S05]  /*27b0*/  BSYNC B1 ;  /* 0x0000000000017941 */ /* 0x000fea0003800000 */
.L_x_4392:
        /* <DEDUP_REMOVED lines=13> */
.L_x_4395:
[----:B------:R-:W-:Y:S05]  /*2890*/  BSYNC B1 ;  /* 0x0000000000017941 */ /* 0x000fea0003800000 */
.L_x_4394:
[----:B------:R-:W-:Y:S04]  /*28a0*/  BSSY B1, `(.L_x_4396) ;  /* 0x000000d000017945 */ /* 0x000fe80003800000 */
[----:B------:R-:W-:Y:S05]  /*28b0*/  @!P0 BRA `(.L_x_4397) ;  /* 0x00000000002c8947 */ /* 0x000fea0003800000 */
[----:B------:R-:W-:Y:S01]  /*28c0*/  LOP3.LUT P5, RZ, R170, 0xff0000, RZ, 0xc0, !PT ;  /* 0x00ff0000aaff7812 */ /* 0x000fe200078ac0ff */
[----:B------:R-:W-:Y:S01]  /*28d0*/  FMUL.FTZ R150, R151, UR11 ;  /* 0x0000000b97967c20 */ /* 0x000fe20008410000 */
[----:B------:R-:W-:-:S03]  /*28e0*/  MOV R155, RZ ;  /* 0x000000ff009b7202 */ /* 0x000fc60000000f00 */
[----:B------:R-:W-:Y:S01]  /*28f0*/  FMUL.FTZ R157, R150, UR10 ;  /* 0x0000000a969d7c20 */ /* 0x000fe20008410000 */
[----:B------:R-:W-:-:S07]  /*2900*/  HFMA2.MMA R150, -RZ, RZ, 0, 0 ;  /* 0x00000000ff967435 */ /* 0x000fce00000001ff */
[----:B------:R-:W-:Y:S01]  /*2910*/  @P5 FMUL.FTZ R150, R166, R157 ;  /* 0x0000009da6965220 */ /* 0x000fe20000410000 */
[----:B------:R-:W-:-:S04]  /*2920*/  @P5 IMAD.U32 R156, R129, 0x10000, RZ ;  /* 0x00010000819c5824 */ /* 0x000fc800078e00ff */
[----:B------:R-:W-:Y:S01]  /*2930*/  @P5 FMUL.FTZ R155, R157, R156 ;  /* 0x0000009c9d9b5220 */ /* 0x000fe20000410000 */
[----:B------:R-:W-:-:S03]  /*2940*/  F2FP.BF16.F32.PACK_AB R150, RZ, R150 ;  /* 0x00000096ff96723e */ /* 0x000fc600000010ff */
[----:B------:R-:W-:Y:S01]  /*2950*/  FADD.FTZ R54, R54, R155 ;  /* 0x0000009b36367221 */ /* 0x000fe20000010000 */
[----:B------:R-:W-:-:S07]  /*2960*/  PRMT R133, R150, 0x7610, R133 ;  /* 0x0000761096857816 */ /* 0x000fce0000000085 */
.L_x_4397:
[----:B------:R-:W-:Y:S05]  /*2970*/  BSYNC B1 ;  /* 0x0000000000017941 */ /* 0x000fea0003800000 */
.L_x_4396:
        /* <DEDUP_REMOVED lines=13> */
.L_x_4399:
[----:B------:R-:W-:Y:S05]  /*2a50*/  BSYNC B1 ;  /* 0x0000000000017941 */ /* 0x000fea0003800000 */
.L_x_4398:
[----:B------:R-:W-:Y:S04]  /*2a60*/  BSSY B1, `(.L_x_4400) ;  /* 0x000000e000017945 */ /* 0x000fe80003800000 */
[----:B------:R-:W-:Y:S05]  /*2a70*/  @!P0 BRA `(.L_x_4401) ;  /* 0x0000000000308947 */ /* 0x000fea0003800000 */
[----:B------:R-:W-:Y:S01]  /*2a80*/  LOP3.LUT P5, RZ, R170, 0xff000000, RZ, 0xc0, !PT ;  /* 0xff000000aaff7812 */ /* 0x000fe200078ac0ff */
[----:B------:R-:W-:-:S04]  /*2a90*/  FMUL.FTZ R155, R150, UR11 ;  /* 0x0000000b969b7c20 */ /* 0x000fc80008410000 */
[----:B------:R-:W-:-:S08]  /*2aa0*/  FMUL.FTZ R157, R155, UR10 ;  /* 0x0000000a9b9d7c20 */ /* 0x000fd00008410000 */
[----:B------:R-:W-:-:S04]  /*2ab0*/  @P5 PRMT R156, R129, 0x7632, R156 ;  /* 0x00007632819c5816 */ /* 0x000fc8000000009c */
[----:B------:R-:W-:Y:S01]  /*2ac0*/  @P5 SHF.L.U32 R155, R156, 0x10, RZ ;  /* 0x000000109c9b5819 */ /* 0x000fe200000006ff */
[----:B------:R-:W-:-:S04]  /*2ad0*/  IMAD.MOV.U32 R156, RZ, RZ, RZ ;  /* 0x000000ffff9c7224 */ /* 0x000fc800078e00ff */
[----:B------:R-:W-:Y:S01]  /*2ae0*/  @P5 FMUL.FTZ R156, R157, R155 ;  /* 0x0000009b9d9c5220 */ /* 0x000fe20000410000 */
[----:B------:R-:W-:Y:S01]  /*2af0*/  MOV R155, RZ ;  /* 0x000000ff009b7202 */ /* 0x000fe20000000f00 */
[----:B------:R-:W-:Y:S02]  /*2b00*/  @P5 FMUL.FTZ R155, R12, R157 ;  /* 0x0000009d0c9b5220 */ /* 0x000fe40000410000 */
[----:B------:R-:W-:-:S03]  /*2b10*/  FADD.FTZ R55, R55, R156 ;  /* 0x0000009c37377221 */ /* 0x000fc60000010000 */
[----:B------:R-:W-:-:S04]  /*2b20*/  F2FP.BF16.F32.PACK_AB R155, RZ, R155 ;  /* 0x0000009bff9b723e */ /* 0x000fc800000010ff */
[----:B------:R-:W-:-:S07]  /*2b30*/  PRMT R133, R133, 0x5410, R155 ;  /* 0x0000541085857816 */ /* 0x000fce000000009b */
.L_x_4401:
[----:B------:R-:W-:Y:S05]  /*2b40*/  BSYNC B1 ;  /* 0x0000000000017941 */ /* 0x000fea0003800000 */
.L_x_4400:
        /* <DEDUP_REMOVED lines=13> */
.L_x_4403:
[----:B------:R-:W-:Y:S05]  /*2c20*/  BSYNC B1 ;  /* 0x0000000000017941 */ /* 0x000fea0003800000 */
.L_x_4402:
[----:B------:R-:W-:Y:S04]  /*2c30*/  BSSY B1, `(.L_x_4404) ;  /* 0x000000c000017945 */ /* 0x000fe80003800000 */
[----:B------:R-:W-:Y:S05]  /*2c40*/  @!P0 BRA `(.L_x_4405) ;  /* 0x0000000000288947 */ /* 0x000fea0003800000 */
[----:B------:R-:W-:Y:S01]  /*2c50*/  LOP3.LUT P5, RZ, R171, 0xff, RZ, 0xc0, !PT ;  /* 0x000000ffabff7812 */ /* 0x000fe200078ac0ff */
[----:B------:R-:W-:-:S04]  /*2c60*/  FMUL.FTZ R156, R155, UR11 ;  /* 0x0000000b9b9c7c20 */ /* 0x000fc80008410000 */
[----:B------:R-:W-:Y:S01]  /*2c70*/  FMUL.FTZ R159, R156, UR10 ;  /* 0x0000000a9c9f7c20 */ /* 0x000fe20008410000 */
[----:B------:R-:W-:-:S07]  /*2c80*/  CS2R R156, SRZ ;  /* 0x00000000009c7805 */ /* 0x000fce000001ff00 */
[----:B------:R-:W-:Y:S01]  /*2c90*/  @P5 SHF.L.U32 R158, R130, 0x10, RZ ;  /* 0x00000010829e5819 */ /* 0x000fe200000006ff */
[----:B------:R-:W-:-:S04]  /*2ca0*/  @P5 FMUL.FTZ R156, R165, R159 ;  /* 0x0000009fa59c5220 */ /* 0x000fc80000410000 */
[----:B------:R-:W-:Y:S01]  /*2cb0*/  @P5 FMUL.FTZ R157, R159, R158 ;  /* 0x0000009e9f9d5220 */ /* 0x000fe20000410000 */
[----:B------:R-:W-:-:S03]  /*2cc0*/  F2FP.BF16.F32.PACK_AB R156, RZ, R156 ;  /* 0x0000009cff9c723e */ /* 0x000fc600000010ff */
[----:B------:R-:W-:Y:S01]  /*2cd0*/  FADD.FTZ R48, R48, R157 ;  /* 0x0000009d30307221 */ /* 0x000fe20000010000 */
[----:B------:R-:W-:-:S07]  /*2ce0*/  PRMT R134, R156, 0x7610, R134 ;  /* 0x000076109c867816 */ /* 0x000fce0000000086 */
.L_x_4405:
[----:B------:R-:W-:Y:S05]  /*2cf0*/  BSYNC B1 ;  /* 0x0000000000017941 */ /* 0x000fea0003800000 */
.L_x_4404:
        /* <DEDUP_REMOVED lines=13> */
.L_x_4407:
[----:B------:R-:W-:Y:S05]  /*2dd0*/  BSYNC B1 ;  /* 0x0000000000017941 */ /* 0x000fea0003800000 */
.L_x_4406:
[----:B------:R-:W-:Y:S04]  /*2de0*/  BSSY B1, `(.L_x_4408) ;  /* 0x000000e000017945 */ /* 0x000fe80003800000 */
[----:B------:R-:W-:Y:S05]  /*2df0*/  @!P0 BRA `(.L_x_4409) ;  /* 0x0000000000308947 */ /* 0x000fea0003800000 */
[----:B------:R-:W-:Y:S01]  /*2e00*/  LOP3.LUT P5, RZ, R171, 0xff00, RZ, 0xc0, !PT ;  /* 0x0000ff00abff7812 */ /* 0x000fe200078ac0ff */
[----:B------:R-:W-:-:S04]  /*2e10*/  FMUL.FTZ R157, R156, UR11 ;  /* 0x0000000b9c9d7c20 */ /* 0x000fc80008410000 */
[----:B------:R-:W-:-:S08]  /*2e20*/  FMUL.FTZ R200, R157, UR10 ;  /* 0x0000000a9dc87c20 */ /* 0x000fd00008410000 */
[----:B------:R-:W-:-:S05]  /*2e30*/  @P5 PRMT R158, R130, 0x7632, R158 ;  /* 0x00007632829e5816 */ /* 0x000fca000000009e */
[----:B------:R-:W-:Y:S01]  /*2e40*/  @P5 IMAD.U32 R157, R158, 0x10000, RZ ;  /* 0x000100009e9d5824 */ /* 0x000fe200078e00ff */
[----:B------:R-:W-:-:S06]  /*2e50*/  HFMA2.MMA R158, -RZ, RZ, 0, 0 ;  /* 0x00000000ff9e7435 */ /* 0x000fcc00000001ff */
[----:B------:R-:W-:Y:S01]  /*2e60*/  @P5 FMUL.FTZ R158, R200, R157 ;  /* 0x0000009dc89e5220 */ /* 0x000fe20000410000 */
[----:B------:R-:W-:Y:S01]  /*2e70*/  MOV R157, RZ ;  /* 0x000000ff009d7202 */ /* 0x000fe20000000f00 */
[----:B------:R-:W-:Y:S02]  /*2e80*/  @P5 FMUL.FTZ R157, R11, R200 ;  /* 0x000000c80b9d5220 */ /* 0x000fe40000410000 */
[----:B------:R-:W-:-:S03]  /*2e90*/  FADD.FTZ R49, R49, R158 ;  /* 0x0000009e31317221 */ /* 0x000fc60000010000 */
[----:B------:R-:W-:-:S04]  /*2ea0*/  F2FP.BF16.F32.PACK_AB R157, RZ, R157 ;  /* 0x0000009dff9d723e */ /* 0x000fc800000010ff */
[----:B------:R-:W-:-:S07]  /*2eb0*/  PRMT R134, R134, 0x5410, R157 ;  /* 0x0000541086867816 */ /* 0x000fce000000009d */
.L_x_4409:
[----:B------:R-:W-:Y:S05]  /*2ec0*/  BSYNC B1 ;  /* 0x0000000000017941 */ /* 0x000fea0003800000 */
.L_x_4408:
        /* <DEDUP_REMOVED lines=13> */
.L_x_4411:
[----:B------:R-:W-:Y:S05]  /*2fa0*/  BSYNC B1 ;  /* 0x0000000000017941 */ /* 0x000fea0003800000 */
.L_x_4410:
[----:B------:R-:W-:Y:S04]  /*2fb0*/  BSSY B1, `(.L_x_4412) ;  /* 0x000000c000017945 */ /* 0x000fe80003800000 */
[----:B------:R-:W-:Y:S05]  /*2fc0*/  @!P0 BRA `(.L_x_4413) ;  /* 0x0000000000288947 */ /* 0x000fea0003800000 */
[----:B------:R-:W-:Y:S01]  /*2fd0*/  LOP3.LUT P5, RZ, R171, 0xff0000, RZ, 0xc0, !PT ;  /* 0x00ff0000abff7812 */ /* 0x000fe200078ac0ff */
[----:B------:R-:W-:-:S04]  /*2fe0*/  FMUL.FTZ R158, R157, UR11 ;  /* 0x0000000b9d9e7c20 */ /* 0x000fc80008410000 */
[----:B------:R-:W-:Y:S01]  /*2ff0*/  FMUL.FTZ R201, R158, UR10 ;  /* 0x0000000a9ec97c20 */ /* 0x000fe20008410000 */
[----:B------:R-:W-:-:S07]  /*3000*/  CS2R R158, SRZ ;  /* 0x00000000009e7805 */ /* 0x000fce000001ff00 */
[----:B------:R-:W-:Y:S01]  /*3010*/  @P5 FMUL.FTZ R158, R164, R201 ;  /* 0x000000c9a49e5220 */ /* 0x000fe20000410000 */
[----:B------:R-:W-:-:S04]  /*3020*/  @P5 IMAD.U32 R200, R131, 0x10000, RZ ;  /* 0x0001000083c85824 */ /* 0x000fc800078e00ff */
[----:B------:R-:W-:Y:S01]  /*3030*/  @P5 FMUL.FTZ R159, R201, R200 ;  /* 0x000000c8c99f5220 */ /* 0x000fe20000410000 */
[----:B------:R-:W-:-:S03]  /*3040*/  F2FP.BF16.F32.PACK_AB R158, RZ, R158 ;  /* 0x0000009eff9e723e */ /* 0x000fc600000010ff */
[----:B------:R-:W-:Y:S01]  /*3050*/  FADD.FTZ R50, R50, R159 ;  /* 0x0000009f32327221 */ /* 0x000fe20000010000 */
[----:B------:R-:W-:-:S07]  /*3060*/  PRMT R135, R158, 0x7610, R135 ;  /* 0x000076109e877816 */ /* 0x000fce0000000087 */
.L_x_4413:
[----:B------:R-:W-:Y:S05]  /*3070*/  BSYNC B1 ;  /* 0x0000000000017941 */ /* 0x000fea0003800000 */
.L_x_4412:
[----:B------:R-:W-:Y:S01]  /*3080*/  @!P1 ISETP.NE.U32.AND P5, PT, R144, RZ, PT ;  /* 0x000000ff9000920c */ /* 0x000fe20003fa5070 */
[----:B------:R-:W-:Y:S03]  /*3090*/  BSSY B1, `(.L_x_4414) ;  /* 0x000000c000017945 */ /* 0x000fe60003800000 */
[----:B------:R-:W-:-:S04]  /*30a0*/  @!P1 ISETP.NE.AND.EX P5, PT, R145, RZ, PT, P5 ;  /* 0x000000ff9100920c */ /* 0x000fc80003fa5350 */
[----:B------:R-:W-:Y:S01]  /*30b0*/  @!P1 FSEL R158, R111, RZ, P5 ;  /* 0x000000ff6f9e9208 */ /* 0x000fe20002800000 */
[----:B------:R-:W-:Y:S08]  /*30c0*/  @!P1 BRA `(.L_x_4415) ;  /* 0x0000000000209947 */ /* 0x000ff00003800000 */
        /* <DEDUP_REMOVED lines=8> */
.L_x_4415:
[----:B------:R-:W-:Y:S05]  /*3150*/  BSYNC B1 ;  /* 0x0000000000017941 */ /* 0x000fea0003800000 */
.L_x_4414:
[----:B-1----:R-:W-:Y:S01]  /*3160*/  ISETP.NE.U32.AND P5, PT, R146, RZ, PT ;  /* 0x000000ff9200720c */ /* 0x002fe20003fa5070 */
[----:B------:R-:W-:Y:S03]  /*3170*/  BSSY B1, `(.L_x_4416) ;  /* 0x0000017000017945 */ /* 0x000fe60003800000 */
[----:B------:R-:W-:-:S04]  /*3180*/  ISETP.NE.AND.EX P5, PT, R147, RZ, PT, P5 ;  /* 0x000000ff9300720c */ /* 0x000fc80003fa5350 */
[----:B------:R-:W-:Y:S02]  /*3190*/  SEL R136, R149, R136, P5 ;  /* 0x0000008895887207 */ /* 0x000fe40002800000 */
[----:B------:R-:W-:Y:S02]  /*31a0*/  SEL R137, R148, R137, P5 ;  /* 0x0000008994897207 */ /* 0x000fe40002800000 */
[----:B------:R-:W-:Y:S02]  /*31b0*/  SEL R138, R151, R138, P5 ;  /* 0x0000008a978a7207 */ /* 0x000fe40002800000 */
[----:B------:R-:W-:Y:S02]  /*31c0*/  SEL R139, R150, R139, P5 ;  /* 0x0000008b968b7207 */ /* 0x000fe40002800000 */
[----:B------:R-:W-:Y:S02]  /*31d0*/  SEL R140, R155, R140, P5 ;  /* 0x0000008c9b8c7207 */ /* 0x000fe40002800000 */
[----:B------:R-:W-:-:S02]  /*31e0*/  SEL R141, R156, R141, P5 ;  /* 0x0000008d9c8d7207 */ /* 0x000fc40002800000 */
[----:B------:R-:W-:Y:S02]  /*31f0*/  SEL R142, R157, R142, P5 ;  /* 0x0000008e9d8e7207 */ /* 0x000fe40002800000 */
[----:B------:R-:W-:Y:S01]  /*3200*/  SEL R143, R158, R143, P5 ;  /* 0x0000008f9e8f7207 */ /* 0x000fe20002800000 */
[----:B------:R-:W-:Y:S06]  /*3210*/  @!P0 BRA `(.L_x_4417) ;  /* 0x0000000000308947 */ /* 0x000fec0003800000 */
[----:B------:R-:W-:Y:S01]  /*3220*/  LOP3.LUT P5, RZ, R171, 0xff000000, RZ, 0xc0, !PT ;  /* 0xff000000abff7812 */ /* 0x000fe200078ac0ff */
        /* <DEDUP_REMOVED lines=11> */
.L_x_4417:
[----:B------:R-:W-:Y:S05]  /*32e0*/  BSYNC B1 ;  /* 0x0000000000017941 */ /* 0x000fea0003800000 */
.L_x_4416:
[----:B------:R-:W-:Y:S01]  /*32f0*/  ISETP.NE.U32.AND P5, PT, R146, RZ, PT ;  /* 0x000000ff9200720c */ /* 0x000fe20003fa5070 */
[----:B------:R-:W0:Y:S03]  /*3300*/  @P0 LDC.64 R144, c[0x0][0x2f8] ;  /* 0x0000be00ff900b82 */ /* 0x000e260000000a00 */
[----:B------:R-:W-:-:S13]  /*3310*/  ISETP.NE.AND.EX P5, PT, R147, RZ, PT, P5 ;  /* 0x000000ff9300720c */ /* 0x000fda0003fa5350 */
[----:B------:R-:W1:Y:S01]  /*3320*/  @P5 LDC.64 R146, c[0x0][0x308] ;  /* 0x0000c200ff925b82 */ /* 0x000e620000000a00 */
[C---:B0-----:R-:W-:Y:S01]  /*3330*/  @P0 IMAD.WIDE.U32 R144, R153.reuse, 0x10, R144 ;  /* 0x0000001099900825 */ /* 0x041fe200078e0090 */
[----:B------:R-:W-:-:S03]  /*3340*/  IADD3 R153, R153, 0x100, RZ ;  /* 0x0000010099997810 */ /* 0x000fc60007ffe0ff */
[C---:B-1----:R-:W-:Y:S01]  /*3350*/  @P5 IMAD.WIDE.U32 R146, R187.reuse, 0x20, R146 ;  /* 0x00000020bb925825 */ /* 0x042fe200078e0092 */
[----:B------:R-:W-:-:S04]  /*3360*/  IADD3 R187, R187, 0x100, RZ ;  /* 0x00000100bbbb7810 */ /* 0x000fc80007ffe0ff */
[----:B------:R0:W-:Y:S04]  /*3370*/  @P5 STG.E.128 desc[UR4][R146.64], R136 ;  /* 0x0000008892005986 */ /* 0x0001e8000c101d04 */
[----:B------:R0:W-:Y:S04]  /*3380*/  @P5 STG.E.128 desc[UR4][R146.64+0x10], R140 ;  /* 0x0000108c92005986 */ /* 0x0001e8000c101d04 */
[----:B------:R0:W-:Y:S02]  /*3390*/  @P0 STG.E.128 desc[UR4][R144.64], R132 ;  /* 0x0000008490000986 */ /* 0x0001e4000c101d04 */
.L_x_4383:
[----:B------:R-:W-:Y:S05]  /*33a0*/  BSYNC B0 ;  /* 0x0000000000007941 */ /* 0x000fea0003800000 */
.L_x_4382:
[----:B------:R-:W-:Y:S04]  /*33b0*/  BSSY B0, `(.L_x_4418) ;  /* 0x0000102000007945 */ /* 0x000fe80003800000 */
[----:B------:R-:W-:Y:S05]  /*33c0*/  @!P3 BRA `(.L_x_4419) ;  /* 0x000000100000b947 */ /* 0x000fea0003800000 */
[----:B0-----:R-:W0:Y:S01]  /*33d0*/  @!P1 LDC.64 R144, c[0x0][0x2c8] ;  /* 0x0000b200ff909b82 */ /* 0x001e220000000a00 */
        /* <DEDUP_REMOVED lines=8> */
.L_x_4421:
[----:B------:R-:W-:Y:S05]  /*3460*/  BSYNC B1 ;  /* 0x0000000000017941 */ /* 0x000fea0003800000 */
.L_x_4420:
        /* <DEDUP_REMOVED lines=13> */
.L_x_4423:
[----:B------:R-:W-:Y:S05]  /*3540*/  BSYNC B1 ;  /* 0x0000000000017941 */ /* 0x000fea0003800000 */
.L_x_4422:
        /* <DEDUP_REMOVED lines=12> */
.L_x_4425:
[----:B------:R-:W-:Y:S05]  /*3610*/  BSYNC B1 ;  /* 0x0000000000017941 */ /* 0x000fea0003800000 */
.L_x_4424:
        /* <DEDUP_REMOVED lines=13> */
.L_x_4427:
[----:B------:R-:W-:Y:S05]  /*36f0*/  BSYNC B1 ;  /* 0x0000000000017941 */ /* 0x000fea0003800000 */
.L_x_4426:
[----:B------:R-:W-:Y:S04]  /*3700*/  BSSY B1, `(.L_x_4428) ;  /* 0x000000e000017945 */ /* 0x000fe80003800000 */
[----:B------:R-:W-:Y:S05]  /*3710*/  @!P0 BRA `(.L_x_4429) ;  /* 0x0000000000308947 */ /* 0x000fea0003800000 */
[----:B------:R-:W-:Y:S01]  /*3720*/  LOP3.LUT P5, RZ, R172, 0xff00, RZ, 0xc0, !PT ;  /* 0x0000ff00acff7812 */ /* 0x000fe200078ac0ff */
        /* <DEDUP_REMOVED lines=11> */
.L_x_4429:
[----:B------:R-:W-:Y:S05]  /*37e0*/  BSYNC B1 ;  /* 0x0000000000017941 */ /* 0x000fea0003800000 */
.L_x_4428:
        /* <DEDUP_REMOVED lines=13> */
.L_x_4431:
[----:B------:R-:W-:Y:S05]  /*38c0*/  BSYNC B1 ;  /* 0x0000000000017941 */ /* 0x000fea0003800000 */
.L_x_4430:
[----:B------:R-:W-:Y:S04]  /*38d0*/  BSSY B1, `(.L_x_4432) ;  /* 0x000000d000017945 */ /* 0x000fe80003800000 */
[----:B------:R-:W-:Y:S05]  /*38e0*/  @!P0 BRA `(.L_x_4433) ;  /* 0x00000000002c8947 */ /* 0x000fea0003800000 */
[----:B------:R-:W-:Y:S01]  /*38f0*/  LOP3.LUT P5, RZ, R172, 0xff0000, RZ, 0xc0, !PT ;  /* 0x00ff0000acff7812 */ /* 0x000fe200078ac0ff */
[----:B------:R-:W-:Y:S01]  /*3900*/  FMUL.FTZ R150, R151, UR11 ;  /* 0x0000000b97967c20 */ /* 0x000fe20008410000 */
[----:B------:R-:W-:-:S03]  /*3910*/  IMAD.MOV.U32 R155, RZ, RZ, RZ ;  /* 0x000000ffff9b7224 */ /* 0x000fc600078e00ff */
[----:B------:R-:W-:Y:S01]  /*3920*/  FMUL.FTZ R157, R150, UR10 ;  /* 0x0000000a969d7c20 */ /* 0x000fe20008410000 */
[----:B------:R-:W-:-:S07]  /*3930*/  MOV R150, RZ ;  /* 0x000000ff00967202 */ /* 0x000fce0000000f00 */
[----:B------:R-:W-:Y:S01]  /*3940*/  @P5 SHF.L.U32 R156, R129, 0x10, RZ ;  /* 0x00000010819c5819 */ /* 0x000fe200000006ff */
[----:B------:R-:W-:-:S04]  /*3950*/  @P5 FMUL.FTZ R150, R162, R157 ;  /* 0x0000009da2965220 */ /* 0x000fc80000410000 */
[----:B------:R-:W-:Y:S01]  /*3960*/  @P5 FMUL.FTZ R155, R156, R157 ;  /* 0x0000009d9c9b5220 */ /* 0x000fe20000410000 */
[----:B------:R-:W-:-:S03]  /*3970*/  F2FP.BF16.F32.PACK_AB R150, RZ, R150 ;  /* 0x00000096ff96723e */ /* 0x000fc600000010ff */
[----:B------:R-:W-:Y:S01]  /*3980*/  FADD.FTZ R46, R46, R155 ;  /* 0x0000009b2e2e7221 */ /* 0x000fe20000010000 */
[----:B------:R-:W-:-:S07]  /*3990*/  PRMT R133, R150, 0x7610, R133 ;  /* 0x0000761096857816 */ /* 0x000fce0000000085 */
.L_x_4433:
[----:B------:R-:W-:Y:S05]  /*39a0*/  BSYNC B1 ;  /* 0x0000000000017941 */ /* 0x000fea0003800000 */
.L_x_4432:
        /* <DEDUP_REMOVED lines=13> */
.L_x_4435:
[----:B------:R-:W-:Y:S05]  /*3a80*/  BSYNC B1 ;  /* 0x0000000000017941 */ /* 0x000fea0003800000 */
.L_x_4434:
[----:B------:R-:W-:Y:S04]  /*3a90*/  BSSY B1, `(.L_x_4436) ;  /* 0x000000e000017945 */ /* 0x000fe80003800000 */
[----:B------:R-:W-:Y:S05]  /*3aa0*/  @!P0 BRA `(.L_x_4437) ;  /* 0x0000000000308947 */ /* 0x000fea0003800000 */
[----:B------:R-:W-:Y:S01]  /*3ab0*/  LOP3.LUT P5, RZ, R172, 0xff000000, RZ, 0xc0, !PT ;  /* 0xff000000acff7812 */ /* 0x000fe200078ac0ff */
[----:B------:R-:W-:-:S04]  /*3ac0*/  FMUL.FTZ R155, R150, UR11 ;  /* 0x0000000b969b7c20 */ /* 0x000fc80008410000 */
[----:B------:R-:W-:Y:S01]  /*3ad0*/  FMUL.FTZ R158, R155, UR10 ;  /* 0x0000000a9b9e7c20 */ /* 0x000fe20008410000 */
[----:B------:R-:W-:-:S07]  /*3ae0*/  MOV R155, RZ ;  /* 0x000000ff009b7202 */ /* 0x000fce0000000f00 */
[----:B------:R-:W-:Y:S01]  /*3af0*/  @P5 PRMT R156, R129, 0x7632, R156 ;  /* 0x00007632819c5816 */ /* 0x000fe2000000009c */
[----:B------:R-:W-:-:S04]  /*3b00*/  @P5 FMUL.FTZ R155, R8, R158 ;  /* 0x0000009e089b5220 */ /* 0x000fc80000410000 */
[----:B------:R-:W-:Y:S01]  /*3b10*/  @P5 IMAD.U32 R157, R156, 0x10000, RZ ;  /* 0x000100009c9d5824 */ /* 0x000fe200078e00ff */
[----:B------:R-:W-:Y:S01]  /*3b20*/  HFMA2.MMA R156, -RZ, RZ, 0, 0 ;  /* 0x00000000ff9c7435 */ /* 0x000fe200000001ff */
[----:B------:R-:W-:-:S04]  /*3b30*/  F2FP.BF16.F32.PACK_AB R155, RZ, R155 ;  /* 0x0000009bff9b723e */ /* 0x000fc800000010ff */
[----:B------:R-:W-:Y:S01]  /*3b40*/  PRMT R133, R133, 0x5410, R155 ;  /* 0x0000541085857816 */ /* 0x000fe2000000009b */
[----:B------:R-:W-:-:S04]  /*3b50*/  @P5 FMUL.FTZ R156, R158, R157 ;  /* 0x0000009d9e9c5220 */ /* 0x000fc80000410000 */
[----:B------:R-:W-:-:S07]  /*3b60*/  FADD.FTZ R47, R47, R156 ;  /* 0x0000009c2f2f7221 */ /* 0x000fce0000010000 */
.L_x_4437:
[----:B------:R-:W-:Y:S05]  /*3b70*/  BSYNC B1 ;  /* 0x0000000000017941 */ /* 0x000fea0003800000 */
.L_x_4436:
        /* <DEDUP_REMOVED lines=13> */
.L_x_4439:
[----:B------:R-:W-:Y:S05]  /*3c50*/  BSYNC B1 ;  /* 0x0000000000017941 */ /* 0x000fea0003800000 */
.L_x_4438:
        /* <DEDUP_REMOVED lines=12> */
.L_x_4441:
[----:B------:R-:W-:Y:S05]  /*3d20*/  BSYNC B1 ;  /* 0x0000000000017941 */ /* 0x000fea0003800000 */
.L_x_4440:
        /* <DEDUP_REMOVED lines=13> */
.L_x_4443:
[----:B------:R-:W-:Y:S05]  /*3e00*/  BSYNC B1 ;  /* 0x0000000000017941 */ /* 0x000fea0003800000 */
.L_x_4442:
[----:B------:R-:W-:Y:S04]  /*3e10*/  BSSY B1, `(.L_x_4444) ;  /* 0x000000e000017945 */ /* 0x000fe80003800000 */
[----:B------:R-:W-:Y:S05]  /*3e20*/  @!P0 BRA `(.L_x_4445) ;  /* 0x0000000000308947 */ /* 0x000fea0003800000 */
[----:B------:R-:W-:Y:S01]  /*3e30*/  LOP3.LUT P5, RZ, R173, 0xff00, RZ, 0xc0, !PT ;  /* 0x0000ff00adff7812 */ /* 0x000fe200078ac0ff */
[----:B------:R-:W-:-:S04]  /*3e40*/  FMUL.FTZ R157, R156, UR11 ;  /* 0x0000000b9c9d7c20 */ /* 0x000fc80008410000 */
[----:B------:R-:W-:-:S08]  /*3e50*/  FMUL.FTZ R200, R157, UR10 ;  /* 0x0000000a9dc87c20 */ /* 0x000fd00008410000 */
[----:B------:R-:W-:-:S04]  /*3e60*/  @P5 PRMT R158, R130, 0x7632, R158 ;  /* 0x00007632829e5816 */ /* 0x000fc8000000009e */
[----:B------:R-:W-:Y:S01]  /*3e70*/  @P5 SHF.L.U32 R157, R158, 0x10, RZ ;  /* 0x000000109e9d5819 */ /* 0x000fe200000006ff */
[----:B------:R-:W-:-:S06]  /*3e80*/  HFMA2.MMA R158, -RZ, RZ, 0, 0 ;  /* 0x00000000ff9e7435 */ /* 0x000fcc00000001ff */
[----:B------:R-:W-:Y:S01]  /*3e90*/  @P5 FMUL.FTZ R158, R200, R157 ;  /* 0x0000009dc89e5220 */ /* 0x000fe20000410000 */
[----:B------:R-:W-:Y:S02]  /*3ea0*/  IMAD.MOV.U32 R157, RZ, RZ, RZ ;  /* 0x000000ffff9d7224 */ /* 0x000fe400078e00ff */
[----:B------:R-:W-:Y:S01]  /*3eb0*/  @P5 FMUL.FTZ R157, R7, R200 ;  /* 0x000000c8079d5220 */ /* 0x000fe20000410000 */
[----:B------:R-:W-:-:S04]  /*3ec0*/  FADD.FTZ R41, R41, R158 ;  /* 0x0000009e29297221 */ /* 0x000fc80000010000 */
[----:B------:R-:W-:-:S04]  /*3ed0*/  F2FP.BF16.F32.PACK_AB R157, RZ, R157 ;  /* 0x0000009dff9d723e */ /* 0x000fc800000010ff */
[----:B------:R-:W-:-:S07]  /*3ee0*/  PRMT R134, R134, 0x5410, R157 ;  /* 0x0000541086867816 */ /* 0x000fce000000009d */
.L_x_4445:
[----:B------:R-:W-:Y:S05]  /*3ef0*/  BSYNC B1 ;  /* 0x0000000000017941 */ /* 0x000fea0003800000 */
.L_x_4444:
        /* <DEDUP_REMOVED lines=13> */
.L_x_4447:
[----:B------:R-:W-:Y:S05]  /*3fd0*/  BSYNC B1 ;  /* 0x0000000000017941 */ /* 0x000fea0003800000 */
.L_x_4446:
        /* <DEDUP_REMOVED lines=12> */
.L_x_4449:
[----:B------:R-:W-:Y:S05]  /*40a0*/  BSYNC B1 ;  /* 0x0000000000017941 */ /* 0x000fea0003800000 */
.L_x_4448:
[----:B------:R-:W-:Y:S01]  /*40b0*/  @!P1 ISETP.NE.U32.AND P5, PT, R144, RZ, PT ;  /* 0x000000ff9000920c */ /* 0x000fe20003fa5070 */
[----:B------:R-:W-:Y:S03]  /*40c0*/  BSSY B1, `(.L_x_4450) ;  /* 0x0000010000017945 */ /* 0x000fe60003800000 */
[----:B------:R-:W-:-:S04]  /*40d0*/  @!P1 ISETP.NE.AND.EX P5, PT, R145, RZ, PT, P5 ;  /* 0x000000ff9100920c */ /* 0x000fc80003fa5350 */
[----:B------:R-:W-:Y:S02]  /*40e0*/  @!P1 FSEL R158, R119, RZ, P5 ;  /* 0x000000ff779e9208 */ /* 0x000fe40002800000 */
[----:B-1----:R-:W-:-:S04]  /*40f0*/  ISETP.NE.U32.AND P5, PT, R146, RZ, PT ;  /* 0x000000ff9200720c */ /* 0x002fc80003fa5070 */
        /* <DEDUP_REMOVED lines=12> */
.L_x_4451:
[----:B------:R-:W-:Y:S05]  /*41c0*/  BSYNC B1 ;  /* 0x0000000000017941 */ /* 0x000fea0003800000 */
.L_x_4450:
[----:B------:R-:W-:Y:S01]  /*41d0*/  BSSY B1, `(.L_x_4452) ;  /* 0x0000014000017945 */ /* 0x000fe20003800000 */
[----:B------:R-:W-:Y:S02]  /*41e0*/  SEL R138, R151, R138, P5 ;  /* 0x0000008a978a7207 */ /* 0x000fe40002800000 */
[----:B------:R-:W-:Y:S02]  /*41f0*/  SEL R139, R150, R139, P5 ;  /* 0x0000008b968b7207 */ /* 0x000fe40002800000 */
[----:B------:R-:W-:Y:S02]  /*4200*/  SEL R140, R155, R140, P5 ;  /* 0x0000008c9b8c7207 */ /* 0x000fe40002800000 */
[----:B------:R-:W-:Y:S02]  /*4210*/  SEL R141, R156, R141, P5 ;  /* 0x0000008d9c8d7207 */ /* 0x000fe40002800000 */
[----:B------:R-:W-:Y:S02]  /*4220*/  SEL R142, R157, R142, P5 ;  /* 0x0000008e9d8e7207 */ /* 0x000fe40002800000 */
[----:B------:R-:W-:Y:S01]  /*4230*/  SEL R143, R158, R143, P5 ;  /* 0x0000008f9e8f7207 */ /* 0x000fe20002800000 */
[----:B------:R-:W-:Y:S06]  /*4240*/  @!P0 BRA `(.L_x_4453) ;  /* 0x0000000000308947 */ /* 0x000fec0003800000 */
[----:B------:R-:W-:Y:S01]  /*4250*/  LOP3.LUT P5, RZ, R173, 0xff000000, RZ, 0xc0, !PT ;  /* 0xff000000adff7812 */ /* 0x000fe200078ac0ff */
[----:B------:R-:W-:Y:S01]  /*4260*/  FMUL.FTZ R158, R158, UR11 ;  /* 0x0000000b9e9e7c20 */ /* 0x000fe20008410000 */
[----:B------:R-:W-:Y:S01]  /*4270*/  IMAD.MOV.U32 R144, RZ, RZ, RZ ;  /* 0x000000ffff907224 */ /* 0x000fe200078e00ff */
[----:B------:R-:W-:Y:S02]  /*4280*/  MOV R148, RZ ;  /* 0x000000ff00947202 */ /* 0x000fe40000000f00 */
        /* <DEDUP_REMOVED lines=8> */
.L_x_4453:
[----:B------:R-:W-:Y:S05]  /*4310*/  BSYNC B1 ;  /* 0x0000000000017941 */ /* 0x000fea0003800000 */
.L_x_4452:
[----:B------:R-:W-:Y:S01]  /*4320*/  ISETP.NE.U32.AND P5, PT, R146, RZ, PT ;  /* 0x000000ff9200720c */ /* 0x000fe20003fa5070 */
[----:B------:R-:W0:Y:S03]  /*4330*/  @P0 LDC.64 R144, c[0x0][0x2f8] ;  /* 0x0000be00ff900b82 */ /* 0x000e260000000a00 */
[----:B------:R-:W-:-:S13]  /*4340*/  ISETP.NE.AND.EX P5, PT, R147, RZ, PT, P5 ;  /* 0x000000ff9300720c */ /* 0x000fda0003fa5350 */
[----:B------:R-:W1:Y:S01]  /*4350*/  @P5 LDC.64 R146, c[0x0][0x308] ;  /* 0x0000c200ff925b82 */ /* 0x000e620000000a00 */
[C---:B0-----:R-:W-:Y:S01]  /*4360*/  @P0 IMAD.WIDE.U32 R144, R153.reuse, 0x10, R144 ;  /* 0x0000001099900825 */ /* 0x041fe200078e0090 */
[----:B------:R-:W-:-:S03]  /*4370*/  IADD3 R153, R153, 0x100, RZ ;  /* 0x0000010099997810 */ /* 0x000fc60007ffe0ff */
[----:B-1----:R-:W-:-:S04]  /*4380*/  @P5 IMAD.WIDE.U32 R146, R187, 0x20, R146 ;  /* 0x00000020bb925825 */ /* 0x002fc800078e0092 */
[----:B------:R-:W-:Y:S01]  /*4390*/  VIADD R187, R187, 0x100 ;  /* 0x00000100bbbb7836 */ /* 0x000fe20000000000 */
[----:B------:R1:W-:Y:S04]  /*43a0*/  @P5 STG.E.128 desc[UR4][R146.64], R136 ;  /* 0x0000008892005986 */ /* 0x0003e8000c101d04 */
[----:B------:R1:W-:Y:S04]  /*43b0*/  @P5 STG.E.128 desc[UR4][R146.64+0x10], R140 ;  /* 0x0000108c92005986 */ /* 0x0003e8000c101d04 */
[----:B------:R1:W-:Y:S02]  /*43c0*/  @P0 STG.E.128 desc[UR4][R144.64], R132 ;  /* 0x0000008490000986 */ /* 0x0003e4000c101d04 */
.L_x_4419:
[----:B------:R-:W-:Y:S05]  /*43d0*/  BSYNC B0 ;  /* 0x0000000000007941 */ /* 0x000fea0003800000 */
.L_x_4418:
[----:B------:R-:W-:Y:S04]  /*43e0*/  BSSY B0, `(.L_x_4454) ;  /* 0x0000100000007945 */ /* 0x000fe80003800000 */
[----:B------:R-:W-:Y:S05]  /*43f0*/  @!P2 BRA `(.L_x_4455) ;  /* 0x0000000c00f8a947 */ /* 0x000fea0003800000 */
[----:B01----:R-:W0:Y:S01]  /*4400*/  @!P1 LDC.64 R144, c[0x0][0x2c8] ;  /* 0x0000b200ff909b82 */ /* 0x003e220000000a00 */
        /* <DEDUP_REMOVED lines=8> */
.L_x_4457:
[----:B------:R-:W-:Y:S05]  /*4490*/  BSYNC B1 ;  /* 0x0000000000017941 */ /* 0x000fea0003800000 */
.L_x_4456:
[----:B------:R-:W-:Y:S01]  /*44a0*/  BSSY B1, `(.L_x_4458) ;  /* 0x000000d000017945 */ /* 0x000fe20003800000 */
[----:B-----5:R-:W-:-:S03]  /*44b0*/  @!P1 FSEL R155, R120, RZ, P5 ;  /* 0x000000ff789b9208 */ /* 0x020fc60002800000 */
        /* <DEDUP_REMOVED lines=11> */
.L_x_4459:
[----:B------:R-:W-:Y:S05]  /*4570*/  BSYNC B1 ;  /* 0x0000000000017941 */ /* 0x000fea0003800000 */
.L_x_4458:
[----:B------:R-:W-:Y:S04]  /*4580*/  BSSY B1, `(.L_x_4460) ;  /* 0x000000d000017945 */ /* 0x000fe80003800000 */
[----:B------:R-:W-:Y:S05]  /*4590*/  @!P0 BRA `(.L_x_4461) ;  /* 0x00000000002c8947 */ /* 0x000fea0003800000 */
[----:B------:R-:W-:Y:S01]  /*45a0*/  LOP3.LUT P5, RZ, R174, 0xff, RZ, 0xc0, !PT ;  /* 0x000000ffaeff7812 */ /* 0x000fe200078ac0ff */
[----:B------:R-:W-:Y:S01]  /*45b0*/  FMUL.FTZ R148, R155, UR11 ;  /* 0x0000000b9b947c20 */ /* 0x000fe20008410000 */
[----:B------:R-:W-:Y:S01]  /*45c0*/  HFMA2.MMA R149, -RZ, RZ, 0, 0 ;  /* 0x00000000ff957435 */ /* 0x000fe200000001ff */
[----:B------:R-:W-:Y:S02]  /*45d0*/  IMAD.MOV.U32 R151, RZ, RZ, RZ ;  /* 0x000000ffff977224 */ /* 0x000fe400078e00ff */
[----:B------:R-:W-:-:S08]  /*45e0*/  FMUL.FTZ R148, R148, UR10 ;  /* 0x0000000a94947c20 */ /* 0x000fd00008410000 */
[----:B------:R-:W-:Y:S01]  /*45f0*/  @P5 SHF.L.U32 R157, R128, 0x10, RZ ;  /* 0x00000010809d5819 */ /* 0x000fe200000006ff */
[----:B------:R-:W-:-:S04]  /*4600*/  @P5 FMUL.FTZ R149, R31, R148 ;  /* 0x000000941f955220 */ /* 0x000fc80000410000 */
[----:B------:R-:W-:Y:S01]  /*4610*/  @P5 FMUL.FTZ R151, R157, R148 ;  /* 0x000000949d975220 */ /* 0x000fe20000410000 */
[----:B------:R-:W-:-:S03]  /*4620*/  F2FP.BF16.F32.PACK_AB R149, RZ, R149 ;  /* 0x00000095ff95723e */ /* 0x000fc600000010ff */
[----:B------:R-:W-:Y:S01]  /*4630*/  FADD.FTZ R36, R36, R151 ;  /* 0x0000009724247221 */ /* 0x000fe20000010000 */
[----:B------:R-:W-:-:S07]  /*4640*/  PRMT R132, R149, 0x7610, R132 ;  /* 0x0000761095847816 */ /* 0x000fce0000000084 */
.L_x_4461:
[----:B------:R-:W-:Y:S05]  /*4650*/  BSYNC B1 ;  /* 0x0000000000017941 */ /* 0x000fea0003800000 */
.L_x_4460:
        /* <DEDUP_REMOVED lines=13> */
.L_x_4463:
[----:B------:R-:W-:Y:S05]  /*4730*/  BSYNC B1 ;  /* 0x0000000000017941 */ /* 0x000fea0003800000 */
.L_x_4462:
[----:B------:R-:W-:Y:S04]  /*4740*/  BSSY B1, `(.L_x_4464) ;  /* 0x000000e000017945 */ /* 0x000fe80003800000 */
[----:B------:R-:W-:Y:S05]  /*4750*/  @!P0 BRA `(.L_x_4465) ;  /* 0x0000000000308947 */ /* 0x000fea0003800000 */
[----:B------:R-:W-:Y:S01]  /*4760*/  LOP3.LUT P5, RZ, R174, 0xff00, RZ, 0xc0, !PT ;  /* 0x0000ff00aeff7812 */ /* 0x000fe200078ac0ff */
[----:B------:R-:W-:Y:S01]  /*4770*/  FMUL.FTZ R148, R156, UR11 ;  /* 0x0000000b9c947c20 */ /* 0x000fe20008410000 */
[----:B------:R-:W-:Y:S01]  /*4780*/  MOV R149, RZ ;  /* 0x000000ff00957202 */ /* 0x000fe20000000f00 */
        /* <DEDUP_REMOVED lines=9> */
.L_x_4465:
[----:B------:R-:W-:Y:S05]  /*4820*/  BSYNC B1 ;  /* 0x0000000000017941 */ /* 0x000fea0003800000 */
.L_x_4464:
        /* <DEDUP_REMOVED lines=13> */
.L_x_4467:
[----:B------:R-:W-:Y:S05]  /*4900*/  BSYNC B1 ;  /* 0x0000000000017941 */ /* 0x000fea0003800000 */
.L_x_4466:
        /* <DEDUP_REMOVED lines=12> */
.L_x_4469:
[----:B------:R-:W-:Y:S05]  /*49d0*/  BSYNC B1 ;  /* 0x0000000000017941 */ /* 0x000fea0003800000 */
.L_x_4468:
        /* <DEDUP_REMOVED lines=13> */
.L_x_4471:
[----:B------:R-:W-:Y:S05]  /*4ab0*/  BSYNC B1 ;  /* 0x0000000000017941 */ /* 0x000fea0003800000 */
.L_x_4470:
[----:B------:R-:W-:Y:S04]  /*4ac0*/  BSSY B1, `(.L_x_4472) ;  /* 0x000000e000017945 */ /* 0x000fe80003800000 */
[----:B------:R-:W-:Y:S05]  /*4ad0*/  @!P0 BRA `(.L_x_4473) ;  /* 0x0000000000308947 */ /* 0x000fea0003800000 */
[----:B------:R-:W-:Y:S01]  /*4ae0*/  LOP3.LUT P5, RZ, R174, 0xff000000, RZ, 0xc0, !PT ;  /* 0xff000000aeff7812 */ /* 0x000fe200078ac0ff */
[----:B------:R-:W-:Y:S01]  /*4af0*/  FMUL.FTZ R148, R158, UR11 ;  /* 0x0000000b9e947c20 */ /* 0x000fe20008410000 */
[----:B------:R-:W-:-:S03]  /*4b00*/  HFMA2.MMA R150, -RZ, RZ, 0, 0 ;  /* 0x00000000ff967435 */ /* 0x000fc600000001ff */
[----:B------:R-:W-:Y:S01]  /*4b10*/  FMUL.FTZ R151, R148, UR10 ;  /* 0x0000000a94977c20 */ /* 0x000fe20008410000 */
[----:B------:R-:W-:-:S07]  /*4b20*/  IMAD.MOV.U32 R148, RZ, RZ, RZ ;  /* 0x000000ffff947224 */ /* 0x000fce00078e00ff */
[----:B------:R-:W-:Y:S01]  /*4b30*/  @P5 PRMT R149, R129, 0x7632, R149 ;  /* 0x0000763281955816 */ /* 0x000fe20000000095 */
[----:B------:R-:W-:-:S03]  /*4b40*/  @P5 FMUL.FTZ R148, R4, R151 ;  /* 0x0000009704945220 */ /* 0x000fc60000410000 */
[----:B------:R-:W-:Y:S02]  /*4b50*/  @P5 SHF.L.U32 R149, R149, 0x10, RZ ;  /* 0x0000001095955819 */ /* 0x000fe400000006ff */
[----:B------:R-:W-:-:S03]  /*4b60*/  F2FP.BF16.F32.PACK_AB R148, RZ, R148 ;  /* 0x00000094ff94723e */ /* 0x000fc600000010ff */
[----:B------:R-:W-:Y:S01]  /*4b70*/  @P5 FMUL.FTZ R150, R151, R149 ;  /* 0x0000009597965220 */ /* 0x000fe20000410000 */
[----:B------:R-:W-:-:S03]  /*4b80*/  PRMT R133, R133, 0x5410, R148 ;  /* 0x0000541085857816 */ /* 0x000fc60000000094 */
[----:B------:R-:W-:-:S07]  /*4b90*/  FADD.FTZ R39, R39, R150 ;  /* 0x0000009627277221 */ /* 0x000fce0000010000 */
.L_x_4473:
[----:B------:R-:W-:Y:S05]  /*4ba0*/  BSYNC B1 ;  /* 0x0000000000017941 */ /* 0x000fea0003800000 */
.L_x_4472:
        /* <DEDUP_REMOVED lines=13> */
.L_x_4475:
[----:B------:R-:W-:Y:S05]  /*4c80*/  BSYNC B1 ;  /* 0x0000000000017941 */ /* 0x000fea0003800000 */
.L_x_4474:
        /* <DEDUP_REMOVED lines=12> */
.L_x_4477:
[----:B------:R-:W-:Y:S05]  /*4d50*/  BSYNC B1 ;  /* 0x0000000000017941 */ /* 0x000fea0003800000 */
.L_x_4476:
        /* <DEDUP_REMOVED lines=13> */
.L_x_4479:
[----:B------:R-:W-:Y:S05]  /*4e30*/  BSYNC B1 ;  /* 0x0000000000017941 */ /* 0x000fea0003800000 */
.L_x_4478:
[----:B------:R-:W-:Y:S04]  /*4e40*/  BSSY B1, `(.L_x_4480) ;  /* 0x000000e000017945 */ /* 0x000fe80003800000 */
[----:B------:R-:W-:Y:S05]  /*4e50*/  @!P0 BRA `(.L_x_4481) ;  /* 0x0000000000308947 */ /* 0x000fea0003800000 */
[----:B------:R-:W-:Y:S01]  /*4e60*/  LOP3.LUT P5, RZ, R175, 0xff00, RZ, 0xc0, !PT ;  /* 0x0000ff00afff7812 */ /* 0x000fe200078ac0ff */
[----:B------:R-:W-:Y:S01]  /*4e70*/  FMUL.FTZ R148, R200, UR11 ;  /* 0x0000000bc8947c20 */ /* 0x000fe20008410000 */
[----:B------:R-:W-:-:S03]  /*4e80*/  IMAD.MOV.U32 R150, RZ, RZ, RZ ;  /* 0x000000ffff967224 */ /* 0x000fc600078e00ff */
[----:B------:R-:W-:Y:S01]  /*4e90*/  FMUL.FTZ R238, R148, UR10 ;  /* 0x0000000a94ee7c20 */ /* 0x000fe20008410000 */
[----:B------:R-:W-:-:S07]  /*4ea0*/  MOV R148, RZ ;  /* 0x000000ff00947202 */ /* 0x000fce0000000f00 */
[----:B------:R-:W-:Y:S01]  /*4eb0*/  @P5 PRMT R149, R130, 0x7632, R149 ;  /* 0x0000763282955816 */ /* 0x000fe20000000095 */
[----:B------:R-:W-:-:S03]  /*4ec0*/  @P5 FMUL.FTZ R148, R3, R238 ;  /* 0x000000ee03945220 */ /* 0x000fc60000410000 */
[----:B------:R-:W-:Y:S02]  /*4ed0*/  @P5 SHF.L.U32 R149, R149, 0x10, RZ ;  /* 0x0000001095955819 */ /* 0x000fe400000006ff */
[----:B------:R-:W-:-:S03]  /*4ee0*/  F2FP.BF16.F32.PACK_AB R148, RZ, R148 ;  /* 0x00000094ff94723e */ /* 0x000fc600000010ff */
[----:B------:R-:W-:Y:S01]  /*4ef0*/  @P5 FMUL.FTZ R150, R238, R149 ;  /* 0x00000095ee965220 */ /* 0x000fe20000410000 */
[----:B------:R-:W-:-:S03]  /*4f00*/  PRMT R134, R134, 0x5410, R148 ;  /* 0x0000541086867816 */ /* 0x000fc60000000094 */
[----:B------:R-:W-:-:S07]  /*4f10*/  FADD.FTZ R33, R33, R150 ;  /* 0x0000009621217221 */ /* 0x000fce0000010000 */
.L_x_4481:
[----:B------:R-:W-:Y:S05]  /*4f20*/  BSYNC B1 ;  /* 0x0000000000017941 */ /* 0x000fea0003800000 */
.L_x_4480:
        /* <DEDUP_REMOVED lines=13> */
.L_x_4483:
[----:B------:R-:W-:Y:S05]  /*5000*/  BSYNC B1 ;  /* 0x0000000000017941 */ /* 0x000fea0003800000 */
.L_x_4482:
        /* <DEDUP_REMOVED lines=12> */
.L_x_4485:
[----:B------:R-:W-:Y:S05]  /*50d0*/  BSYNC B1 ;  /* 0x0000000000017941 */ /* 0x000fea0003800000 */
.L_x_4484:
[----:B------:R-:W-:Y:S01]  /*50e0*/  @!P1 ISETP.NE.U32.AND P5, PT, R144, RZ, PT ;  /* 0x000000ff9000920c */ /* 0x000fe20003fa5070 */
[----:B------:R-:W0:Y:S01]  /*50f0*/  @P0 LDC.64 R148, c[0x0][0x2f8] ;  /* 0x0000be00ff940b82 */ /* 0x000e220000000a00 */
[----:B------:R-:W-:Y:S02]  /*5100*/  BSSY B1, `(.L_x_4486) ;  /* 0x000000f000017945 */ /* 0x000fe40003800000 */
[----:B------:R-:W-:-:S04]  /*5110*/  @!P1 ISETP.NE.AND.EX P5, PT, R145, RZ, PT, P5 ;  /* 0x000000ff9100920c */ /* 0x000fc80003fa5350 */
[----:B------:R-:W-:Y:S02]  /*5120*/  @!P1 FSEL R238, R127, RZ, P5 ;  /* 0x000000ff7fee9208 */ /* 0x000fe40002800000 */
[----:B-1----:R-:W-:-:S04]  /*5130*/  ISETP.NE.U32.AND P5, PT, R146, RZ, PT ;  /* 0x000000ff9200720c */ /* 0x002fc80003fa5070 */
[----:B------:R-:W-:-:S13]  /*5140*/  ISETP.NE.AND.EX P5, PT, R147, RZ, PT, P5 ;  /* 0x000000ff9300720c */ /* 0x000fda0003fa5350 */
[----:B------:R-:W1:Y:S01]  /*5150*/  @P5 LDC.64 R150, c[0x0][0x308] ;  /* 0x0000c200ff965b82 */ /* 0x000e620000000a00 */
[----:B------:R-:W-:Y:S05]  /*5160*/  @!P1 BRA `(.L_x_4487) ;  /* 0x0000000000209947 */ /* 0x000fea0003800000 */
        /* <DEDUP_REMOVED lines=8> */
.L_x_4487:
[----:B------:R-:W-:Y:S05]  /*51f0*/  BSYNC B1 ;  /* 0x0000000000017941 */ /* 0x000fea0003800000 */
.L_x_4486:
[----:B------:R-:W-:Y:S01]  /*5200*/  ISETP.NE.U32.AND P1, PT, R146, RZ, PT ;  /* 0x000000ff9200720c */ /* 0x000fe20003f25070 */
[----:B------:R-:W-:Y:S01]  /*5210*/  BSSY B1, `(.L_x_4488) ;  /* 0x0000019000017945 */ /* 0x000fe20003800000 */
[----:B-1----:R-:W-:Y:S02]  /*5220*/  @P5 IMAD.WIDE.U32 R150, R187, 0x20, R150 ;  /* 0x00000020bb965825 */ /* 0x002fe400078e0096 */
[----:B------:R-:W-:Y:S02]  /*5230*/  ISETP.NE.AND.EX P1, PT, R147, RZ, PT, P1 ;  /* 0x000000ff9300720c */ /* 0x000fe40003f25310 */
[----:B0-----:R-:W-:Y:S02]  /*5240*/  @P0 IMAD.WIDE.U32 R148, R153, 0x10, R148 ;  /* 0x0000001099940825 */ /* 0x001fe400078e0094 */
[----:B------:R-:W-:Y:S02]  /*5250*/  SEL R136, R155, R136, P1 ;  /* 0x000000889b887207 */ /* 0x000fe40000800000 */
[----:B------:R-:W-:-:S02]  /*5260*/  SEL R137, R156, R137, P1 ;  /* 0x000000899c897207 */ /* 0x000fc40000800000 */
        /* <DEDUP_REMOVED lines=19> */
.L_x_4489:
[----:B------:R-:W-:Y:S05]  /*53a0*/  BSYNC B1 ;  /* 0x0000000000017941 */ /* 0x000fea0003800000 */
.L_x_4488:
[----:B------:R2:W-:Y:S04]  /*53b0*/  @P5 STG.E.128 desc[UR4][R150.64], R136 ;  /* 0x0000008896005986 */ /* 0x0005e8000c101d04 */
[----:B------:R2:W-:Y:S04]  /*53c0*/  @P5 STG.E.128 desc[UR4][R150.64+0x10], R140 ;  /* 0x0000108c96005986 */ /* 0x0005e8000c101d04 */
[----:B------:R2:W-:Y:S02]  /*53d0*/  @P0 STG.E.128 desc[UR4][R148.64], R132 ;  /* 0x0000008494000986 */ /* 0x0005e4000c101d04 */
.L_x_4455:
[----:B------:R-:W-:Y:S05]  /*53e0*/  BSYNC B0 ;  /* 0x0000000000007941 */ /* 0x000fea0003800000 */
.L_x_4454:
[----:B------:R-:W-:Y:S01]  /*53f0*/  VIADD R27, R27, UR12 ;  /* 0x0000000c1b1b7c36 */ /* 0x000fe20008000000 */
[----:B------:R-:W-:-:S04]  /*5400*/  ISETP.NE.AND P1, PT, R240, RZ, PT ;  /* 0x000000fff000720c */ /* 0x000fc80003f25270 */
[----:B------:R-:W-:Y:S02]  /*5410*/  ISETP.GE.AND P0, PT, R27, UR13, PT ;  /* 0x0000000d1b007c0c */ /* 0x000fe4000bf06270 */
[----:B------:R-:W-:-:S11]  /*5420*/  SEL R159, RZ, 0x1, P1 ;  /* 0x00000001ff9f7807 */ /* 0x000fd60000800000 */
[----:B------:R-:W-:Y:S05]  /*5430*/  @!P0 BRA `(.L_x_4490) ;  /* 0xffffffb4005c8947 */ /* 0x000fea000383ffff */
.L_x_4369:
        /* <DEDUP_REMOVED lines=8> */
[----:B------:R-:W4:Y:S08]  /*54c0*/  LDC.64 R4, c[0x0][0x2d8] ;  /* 0x0000b600ff047b82 */ /* 0x000f300000000a00 */
[----:B------:R-:W5:Y:S01]  /*54d0*/  LDC.64 R6, c[0x0][0x2f0] ;  /* 0x0000bc00ff067b82 */ /* 0x000f620000000a00 */
[----:B---3--:R-:W-:-:S05]  /*54e0*/  IMAD.WIDE.U32 R2, R9, 0x20, R2 ;  /* 0x0000002009027825 */ /* 0x008fca00078e0002 */
        /* <DEDUP_REMOVED lines=9> */
.L_x_4492:
[----:B------:R-:W-:Y:S05]  /*5580*/  BSYNC B0 ;  /* 0x0000000000007941 */ /* 0x000fea0003800000 */
.L_x_4491:
[----:B------:R-:W-:Y:S04]  /*5590*/  BSSY B0, `(.L_x_4493) ;  /* 0x000000f000007945 */ /* 0x000fe80003800000 */
[----:B------:R-:W-:Y:S05]  /*55a0*/  @!P3 BRA `(.L_x_4494) ;  /* 0x000000000034b947 */ /* 0x000fea0003800000 */
[----:B---3--:R-:W3:Y:S08]  /*55b0*/  LDC.64 R2, c[0x0][0x2d0] ;  /* 0x0000b400ff027b82 */ /* 0x008ef00000000a00 */
        /* <DEDUP_REMOVED lines=12> */
.L_x_4494:
[----:B------:R-:W-:Y:S05]  /*5680*/  BSYNC B0 ;  /* 0x0000000000007941 */ /* 0x000fea0003800000 */
.L_x_4493:
[----:B------:R-:W-:Y:S05]  /*5690*/  @!P2 EXIT ;  /* 0x000000000000a94d */ /* 0x000fea0003800000 */
[----:B---3--:R-:W3:Y:S08]  /*56a0*/  LDC.64 R2, c[0x0][0x2d0] ;  /* 0x0000b400ff027b82 */ /* 0x008ef00000000a00 */
[----:B------:R-:W4:Y:S08]  /*56b0*/  LDC.64 R4, c[0x0][0x2d8] ;  /* 0x0000b600ff047b82 */ /* 0x000f300000000a00 */
[----:B------:R-:W5:Y:S01]  /*56c0*/  LDC.64 R6, c[0x0][0x2f0] ;  /* 0x0000bc00ff067b82 */ /* 0x000f620000000a00 */
[----:B---3--:R-:W-:-:S05]  /*56d0*/  IMAD.WIDE.U32 R2, R9, 0x20, R2 ;  /* 0x0000002009027825 */ /* 0x008fca00078e0002 */
        /* <DEDUP_REMOVED lines=9> */
.L_x_4381:
[----:B------:R-:W-:Y:S01]  /*5770*/  HFMA2.MMA R159, -RZ, RZ, 0, 1.847743988037109375e-06 ;  /* 0x0000001fff9f7435 */ /* 0x000fe200000001ff */
[----:B------:R-:W-:Y:S01]  /*5780*/  IMAD.MOV.U32 R157, RZ, RZ, R201 ;  /* 0x000000ffff9d7224 */ /* 0x000fe200078e00c9 */
[----:B------:R-:W-:Y:S01]  /*5790*/  MOV R156, 0x10 ;  /* 0x00000010009c7802 */ /* 0x000fe20000000f00 */
[----:B------:R-:W-:-:S08]  /*57a0*/  IMAD.MOV.U32 R154, RZ, RZ, -0x1 ;  /* 0xffffffffff9a7424 */ /* 0x000fd000078e00ff */
[----:B---3-5:R-:W-:Y:S05]  /*57b0*/  WARPSYNC.COLLECTIVE R154, `(.L_x_4495) ;  /* 0x000000009a087348 */ /* 0x028fea0003c00000 */
[----:B------:R0:W1:Y:S02]  /*57c0*/  SHFL.DOWN P6, R155, R157, R156, R159 ;  /* 0x0800009c9d9b7389 */ /* 0x00006400000c009f */
[----:B01-3-5:R-:W-:Y:S01]  /*57d0*/  ENDCOLLECTIVE ;  /* 0x000000000000791b */ /* 0x02bfe20003800000 */
.L_x_4495:
[----:B------:R-:W-:Y:S02]  /*57e0*/  MOV R157, R200 ;  /* 0x000000c8009d7202 */ /* 0x000fe40000000f00 */
[----:B------:R-:W-:-:S07]  /*57f0*/  MOV R146, R155 ;  /* 0x0000009b00927202 */ /* 0x000fce0000000f00 */
[----:B------:R-:W-:Y:S05]  /*5800*/  WARPSYNC.COLLECTIVE R154, `(.L_x_4496) ;  /* 0x000000009a087348 */ /* 0x000fea0003c00000 */
[----:B------:R0:W1:Y:S02]  /*5810*/  SHFL.DOWN P6, R155, R157, R156, R159 ;  /* 0x0800009c9d9b7389 */ /* 0x00006400000c009f */
[----:B01----:R-:W-:Y:S01]  /*5820*/  ENDCOLLECTIVE ;  /* 0x000000000000791b */ /* 0x003fe20003800000 */
.L_x_4496:
[----:B------:R-:W-:Y:S01]  /*5830*/  FADD.FTZ R146, R146, R201 ;  /* 0x000000c992927221 */ /* 0x000fe20000010000 */
[----:B------:R-:W-:-:S04]  /*5840*/  HFMA2.MMA R156, -RZ, RZ, 0, 4.76837158203125e-07 ;  /* 0x00000008ff9c7435 */ /* 0x000fc800000001ff */
[----:B------:R-:W-:Y:S01]  /*5850*/  MOV R157, R146 ;  /* 0x00000092009d7202 */ /* 0x000fe20000000f00 */
[----:B------:R-:W-:-:S07]  /*5860*/  IMAD.MOV.U32 R147, RZ, RZ, R155 ;  /* 0x000000ffff937224 */ /* 0x000fce00078e009b */
[----:B------:R-:W-:Y:S05]  /*5870*/  WARPSYNC.COLLECTIVE R154, `(.L_x_4497) ;  /* 0x000000009a087348 */ /* 0x000fea0003c00000 */
[----:B------:R0:W1:Y:S02]  /*5880*/  SHFL.DOWN P6, R155, R157, R156, R159 ;  /* 0x0800009c9d9b7389 */ /* 0x00006400000c009f */
[----:B01----:R-:W-:Y:S01]  /*5890*/  ENDCOLLECTIVE ;  /* 0x000000000000791b */ /* 0x003fe20003800000 */
.L_x_4497:
[----:B------:R-:W-:-:S05]  /*58a0*/  FADD.FTZ R147, R147, R200 ;  /* 0x000000c893937221 */ /* 0x000fca0000010000 */
[----:B------:R-:W-:Y:S01]  /*58b0*/  MOV R157, R147 ;  /* 0x00000093009d7202 */ /* 0x000fe20000000f00 */
[----:B------:R-:W-:-:S07]  /*58c0*/  IMAD.MOV.U32 R149, RZ, RZ, R155 ;  /* 0x000000ffff957224 */ /* 0x000fce00078e009b */
[----:B------:R-:W-:Y:S05]  /*58d0*/  WARPSYNC.COLLECTIVE R154, `(.L_x_4498) ;  /* 0x000000009a087348 */ /* 0x000fea0003c00000 */
[----:B------:R0:W1:Y:S02]  /*58e0*/  SHFL.DOWN P6, R155, R157, R156, R159 ;  /* 0x0800009c9d9b7389 */ /* 0x00006400000c009f */
[----:B01----:R-:W-:Y:S01]  /*58f0*/  ENDCOLLECTIVE ;  /* 0x000000000000791b */ /* 0x003fe20003800000 */
.L_x_4498:
[----:B------:R-:W-:Y:S01]  /*5900*/  FADD.FTZ R149, R146, R149 ;  /* 0x0000009592957221 */ /* 0x000fe20000010000 */
[----:B------:R-:W-:-:S03]  /*5910*/  HFMA2.MMA R156, -RZ, RZ, 0, 2.384185791015625e-07 ;  /* 0x00000004ff9c7435 */ /* 0x000fc600000001ff */
[----:B------:R-:W-:Y:S01]  /*5920*/  IMAD.MOV.U32 R157, RZ, RZ, R149 ;  /* 0x000000ffff9d7224 */ /* 0x000fe200078e0095 */
[----:B------:R-:W-:-:S07]  /*5930*/  MOV R148, R155 ;  /* 0x0000009b00947202 */ /* 0x000fce0000000f00 */
[----:B------:R-:W-:Y:S05]  /*5940*/  WARPSYNC.COLLECTIVE R154, `(.L_x_4499) ;  /* 0x000000009a087348 */ /* 0x000fea0003c00000 */
[----:B------:R0:W1:Y:S02]  /*5950*/  SHFL.DOWN P6, R155, R157, R156, R159 ;  /* 0x0800009c9d9b7389 */ /* 0x00006400000c009f */
[----:B01----:R-:W-:Y:S01]  /*5960*/  ENDCOLLECTIVE ;  /* 0x000000000000791b */ /* 0x003fe20003800000 */
.L_x_4499:
[----:B------:R-:W-:-:S04]  /*5970*/  FADD.FTZ R148, R147, R148 ;  /* 0x0000009493947221 */ /* 0x000fc80000010000 */
[----:B------:R-:W-:Y:S01]  /*5980*/  IMAD.MOV.U32 R157, RZ, RZ, R148 ;  /* 0x000000ffff9d7224 */ /* 0x000fe200078e0094 */
[----:B------:R-:W-:-:S07]  /*5990*/  MOV R150, R155 ;  /* 0x0000009b00967202 */ /* 0x000fce0000000f00 */
[----:B------:R-:W-:Y:S05]  /*59a0*/  WARPSYNC.COLLECTIVE R154, `(.L_x_4500) ;  /* 0x000000009a087348 */ /* 0x000fea0003c00000 */
[----:B------:R0:W1:Y:S02]  /*59b0*/  SHFL.DOWN P6, R155, R157, R156, R159 ;  /* 0x0800009c9d9b7389 */ /* 0x00006400000c009f */
[----:B01----:R-:W-:Y:S01]  /*59c0*/  ENDCOLLECTIVE ;  /* 0x000000000000791b */ /* 0x003fe20003800000 */
.L_x_4500:
[----:B------:R-:W-:-:S05]  /*59d0*/  FADD.FTZ R150, R149, R150 ;  /* 0x0000009695967221 */ /* 0x000fca0000010000 */
[----:B------:R-:W-:Y:S01]  /*59e0*/  MOV R157, R150 ;  /* 0x00000096009d7202 */ /* 0x000fe20000000f00 */
[----:B------:R-:W-:Y:S01]  /*59f0*/  IMAD.MOV.U32 R156, RZ, RZ, 0x2 ;  /* 0x00000002ff9c7424 */ /* 0x000fe200078e00ff */
[----:B------:R-:W-:-:S07]  /*5a00*/  MOV R151, R155 ;  /* 0x0000009b00977202 */ /* 0x000fce0000000f00 */
[----:B------:R-:W-:Y:S05]  /*5a10*/  WARPSYNC.COLLECTIVE R154, `(.L_x_4501) ;  /* 0x000000009a087348 */ /* 0x000fea0003c00000 */
[----:B------:R0:W1:Y:S02]  /*5a20*/  SHFL.DOWN P6, R155, R157, R156, R159 ;  /* 0x0800009c9d9b7389 */ /* 0x00006400000c009f */
[----:B01----:R-:W-:Y:S01]  /*5a30*/  ENDCOLLECTIVE ;  /* 0x000000000000791b */ /* 0x003fe20003800000 */
.L_x_4501:
[----:B------:R-:W-:-:S05]  /*5a40*/  FADD.FTZ R151, R148, R151 ;  /* 0x0000009794977221 */ /* 0x000fca0000010000 */
[----:B------:R-:W-:Y:S02]  /*5a50*/  MOV R157, R151 ;  /* 0x00000097009d7202 */ /* 0x000fe40000000f00 */
[----:B------:R-:W-:-:S07]  /*5a60*/  MOV R153, R155 ;  /* 0x0000009b00997202 */ /* 0x000fce0000000f00 */
[----:B------:R-:W-:Y:S05]  /*5a70*/  WARPSYNC.COLLECTIVE R154, `(.L_x_4502) ;  /* 0x000000009a087348 */ /* 0x000fea0003c00000 */
[----:B------:R0:W1:Y:S02]  /*5a80*/  SHFL.DOWN P6, R155, R157, R156, R159 ;  /* 0x0800009c9d9b7389 */ /* 0x00006400000c009f */
[----:B01----:R-:W-:Y:S01]  /*5a90*/  ENDCOLLECTIVE ;  /* 0x000000000000791b */ /* 0x003fe20003800000 */
.L_x_4502:
[----:B------:R-:W-:Y:S01]  /*5aa0*/  FADD.FTZ R153, R150, R153 ;  /* 0x0000009996997221 */ /* 0x000fe20000010000 */
[----:B------:R-:W-:-:S04]  /*5ab0*/  HFMA2.MMA R156, -RZ, RZ, 0, 5.9604644775390625e-08 ;  /* 0x00000001ff9c7435 */ /* 0x000fc800000001ff */
[----:B------:R-:W-:Y:S01]  /*5ac0*/  MOV R157, R153 ;  /* 0x00000099009d7202 */ /* 0x000fe20000000f00 */
[----:B------:R-:W-:-:S07]  /*5ad0*/  IMAD.MOV.U32 R152, RZ, RZ, R155 ;  /* 0x000000ffff987224 */ /* 0x000fce00078e009b */
[----:B------:R-:W-:Y:S05]  /*5ae0*/  WARPSYNC.COLLECTIVE R154, `(.L_x_4503) ;  /* 0x000000009a087348 */ /* 0x000fea0003c00000 */
[----:B------:R0:W1:Y:S02]  /*5af0*/  SHFL.DOWN P6, R155, R157, R156, R159 ;  /* 0x0800009c9d9b7389 */ /* 0x00006400000c009f */
[----:B01----:R-:W-:Y:S01]  /*5b00*/  ENDCOLLECTIVE ;  /* 0x000000000000791b */ /* 0x003fe20003800000 */
.L_x_4503:
[----:B------:R-:W-:-:S05]  /*5b10*/  FADD.FTZ R152, R151, R152 ;  /* 0x0000009897987221 */ /* 0x000fca0000010000 */
[----:B------:R-:W-:Y:S01]  /*5b20*/  MOV R157, R152 ;  /* 0x00000098009d7202 */ /* 0x000fe20000000f00 */
[----:B------:R-:W-:-:S07]  /*5b30*/  IMAD.MOV.U32 R200, RZ, RZ, R155 ;  /* 0x000000ffffc87224 */ /* 0x000fce00078e009b */
[----:B------:R-:W-:Y:S05]  /*5b40*/  WARPSYNC.COLLECTIVE R154, `(.L_x_4504) ;  /* 0x000000009a087348 */ /* 0x000fea0003c00000 */
[----:B------:R0:W1:Y:S02]  /*5b50*/  SHFL.DOWN P6, R155, R157, R156, R159 ;  /* 0x0800009c9d9b7389 */ /* 0x00006400000c009f */
[----:B01----:R-:W-:Y:S01]  /*5b60*/  ENDCOLLECTIVE ;  /* 0x000000000000791b */ /* 0x003fe20003800000 */
.L_x_4504:
[----:B------:R-:W-:Y:S01]  /*5b70*/  MOV R201, R155 ;  /* 0x0000009b00c97202 */ /* 0x000fe20000000f00 */
[----:B------:R-:W-:Y:S06]  /*5b80*/  BRA `(.L_x_4505) ;  /* 0xffffffc4005c7947 */ /* 0x000fec000383ffff */
.L_x_4506:
        /* <DEDUP_REMOVED lines=15> */
.L_x_11336:


//--------------------- .text._ZN10layer_norm22ln_bwd_finalize_kernelINS_22Kernel_traits_finalizeILj6144E13__nv_bfloat16S2_fS2_fjLb1ELj1024ELj4ENS_18Kernel_traits_baseILj6144ES2_S2_fS2_fjLj1024EEEEELb1ELb1EEEvNS_9BwdParamsE --------------------------
	.section	.text._ZN10layer_norm22ln_bwd_finalize_kernelINS_22Kernel_traits_finalizeILj6144E13__nv_bfloat16S2_fS2_fjLb1ELj1024ELj4ENS_18Kernel_traits_baseILj6144ES2_S2_fS2_fjLj1024EEEEELb1ELb1EEEvNS_9BwdParamsE,"ax",@progbits
	.align	128
        .global         _ZN10layer_norm22ln_bwd_finalize_kernelINS_22Kernel_traits_finalizeILj6144E13__nv_bfloat16S2_fS2_fjLb1ELj1024ELj4ENS_18Kernel_traits_baseILj6144ES2_S2_fS2_fjLj1024EEEEELb1ELb1EEEvNS_9BwdParamsE
        .type           _ZN10layer_norm22ln_bwd_finalize_kernelINS_22Kernel_traits_finalizeILj6144E13__nv_bfloat16S2_fS2_fjLb1ELj1024ELj4ENS_18Kernel_traits_baseILj6144ES2_S2_fS2_fjLj1024EEEEELb1ELb1EEEvNS_9BwdParamsE,@function
        .size           _ZN10layer_norm22ln_bwd_finalize_kernelINS_22Kernel_traits_finalizeILj6144E13__nv_bfloat16S2_fS2_fjLb1ELj1024ELj4ENS_18Kernel_traits_baseILj6144ES2_S2_fS2_fjLj1024EEEEELb1ELb1EEEvNS_9BwdParamsE,(.L_x_11337 - _ZN10layer_norm22ln_bwd_finalize_kernelINS_22Kernel_traits_finalizeILj6144E13__nv_bfloat16S2_fS2_fjLb1ELj1024ELj4ENS_18Kernel_traits_baseILj6144ES2_S2_fS2_fjLj1024EEEEELb1ELb1EEEvNS_9BwdParamsE)
        .other          _ZN10layer_norm22ln_bwd_finalize_kernelINS_22Kernel_traits_finalizeILj6144E13__nv_bfloat16S2_fS2_fjLb1ELj1024ELj4ENS_18Kernel_traits_baseILj6144ES2_S2_fS2_fjLj1024EEEEELb1ELb1EEEvNS_9BwdParamsE,@"STO_CUDA_ENTRY STV_DEFAULT"
_ZN10layer_norm22ln_bwd_finalize_kernelINS_22Kernel_traits_finalizeILj6144E13__nv_bfloat16S2_fS2_fjLb1ELj1024ELj4ENS_18Kernel_traits_baseILj6144ES2_S2_fS2_fjLj1024EEEEELb1ELb1EEEvNS_9BwdParamsE:
.text._ZN10layer_norm22ln_bwd_finalize_kernelINS_22Kernel_traits_finalizeILj6144E13__nv_bfloat16S2_fS2_fjLb1ELj1024ELj4ENS_18Kernel_traits_baseILj6144ES2_S2_fS2_fjLj1024EEEEELb1ELb1EEEvNS_9BwdParamsE:
        /* <DEDUP_REMOVED lines=25> */
.L_x_4518:
        /* <DEDUP_REMOVED lines=33> */
.L_x_4511:
        /* <DEDUP_REMOVED lines=49> */
.L_x_4510:
[----:B------:R-:W-:Y:S05]  /*06b0*/  BSYNC B1 ;  /* 0x0000000000017941 */ /* 0x000fea0003800000 */
.L_x_4509:
        /* <DEDUP_REMOVED lines=32> */
.L_x_4513:
[----:B------:R-:W-:Y:S05]  /*08c0*/  BSYNC B1 ;  /* 0x0000000000017941 */ /* 0x000fea0003800000 */
.L_x_4512:
        /* <DEDUP_REMOVED lines=16> */
.L_x_4508:
[----:B------:R-:W-:Y:S05]  /*09d0*/  BSYNC B0 ;  /* 0x0000000000007941 */ /* 0x000fea0003800000 */
.L_x_4507:
        /* <DEDUP_REMOVED lines=40> */
.L_x_4534:
        /* <DEDUP_REMOVED lines=8> */
.L_x_4514:
        /* <DEDUP_REMOVED lines=21> */
.L_x_4517:
[----:B------:R-:W-:Y:S05]  /*0e30*/  BSYNC B0 ;  /* 0x0000000000007941 */ /* 0x000fea0003800000 */
.L_x_4516:
[C---:B------:R-:W-:Y:S02]  /*0e40*/  ISETP.GT.U32.AND P1, PT, R4.reuse, -0x1801, PT ;  /* 0xffffe7ff0400780c */ /* 0x040fe40003f24070 */
[----:B------:R-:W-:Y:S02]  /*0e50*/  IADD3 R4, R4, 0x1800, RZ ;  /* 0x0000180004047810 */ /* 0x000fe40007ffe0ff */
[----:B------:R-:W-:-:S09]  /*0e60*/  IADD3 R5, R5, 0xc00, RZ ;  /* 0x00000c0005057810 */ /* 0x000fd20007ffe0ff */
[----:B------:R-:W-:Y:S05]  /*0e70*/  @P1 BRA `(.L_x_4518) ;  /* 0xfffffff000c41947 */ /* 0x000fea000383ffff */
[----:B------:R-:W-:Y:S05]  /*0e80*/  EXIT ;  /* 0x000000000000794d */ /* 0x000fea0003800000 */
.L_x_4515:
[----:B------:R-:W-:Y:S01]  /*0e90*/  HFMA2.MMA R22, -RZ, RZ, 0, 5.9604644775390625e-08 ;  /* 0x00000001ff167435 */ /* 0x000fe200000001ff */
[----:B---3--:R-:W-:Y:S01]  /*0ea0*/  MOV R23, R8 ;  /* 0x0000000800177202 */ /* 0x008fe20000000f00 */
[----:B------:R-:W-:Y:S01]  /*0eb0*/  IMAD.MOV.U32 R20, RZ, RZ, -0x1 ;  /* 0xffffffffff147424 */ /* 0x000fe200078e00ff */
[----:B------:R-:W-:-:S08]  /*0ec0*/  MOV R25, 0x1f ;  /* 0x0000001f00197802 */ /* 0x000fd00000000f00 */
[----:B012---:R-:W-:Y:S05]  /*0ed0*/  WARPSYNC.COLLECTIVE R20, `(.L_x_4519) ;  /* 0x0000000014087348 */ /* 0x007fea0003c00000 */
[----:B------:R3:W4:Y:S02]  /*0ee0*/  SHFL.BFLY P2, R21, R23, R22, R25 ;  /* 0x0c00001617157389 */ /* 0x0007240000040019 */
[----:B01234-:R-:W-:Y:S01]  /*0ef0*/  ENDCOLLECTIVE ;  /* 0x000000000000791b */ /* 0x01ffe20003800000 */
.L_x_4519:
[----:B------:R-:W-:Y:S01]  /*0f00*/  HFMA2.MMA R22, -RZ, RZ, 0, 1.1920928955078125e-07 ;  /* 0x00000002ff167435 */ /* 0x000fe200000001ff */
[----:B------:R-:W-:-:S05]  /*0f10*/  MOV R9, R21 ;  /* 0x0000001500097202 */ /* 0x000fca0000000f00 */
[----:B------:R-:W-:-:S05]  /*0f20*/  FADD.FTZ R9, R8, R9 ;  /* 0x0000000908097221 */ /* 0x000fca0000010000 */
[----:B------:R-:W-:-:S07]  /*0f30*/  MOV R23, R9 ;  /* 0x0000000900177202 */ /* 0x000fce0000000f00 */
[----:B------:R-:W-:Y:S05]  /*0f40*/  WARPSYNC.COLLECTIVE R20, `(.L_x_4520) ;  /* 0x0000000014087348 */ /* 0x000fea0003c00000 */
[----:B------:R0:W1:Y:S02]  /*0f50*/  SHFL.BFLY P2, R21, R23, R22, R25 ;  /* 0x0c00001617157389 */ /* 0x0000640000040019 */
[----:B01----:R-:W-:Y:S01]  /*0f60*/  ENDCOLLECTIVE ;  /* 0x000000000000791b */ /* 0x003fe20003800000 */
.L_x_4520:
[----:B------:R-:W-:Y:S01]  /*0f70*/  HFMA2.MMA R22, -RZ, RZ, 0, 2.384185791015625e-07 ;  /* 0x00000004ff167435 */ /* 0x000fe200000001ff */
[----:B------:R-:W-:-:S05]  /*0f80*/  MOV R12, R21 ;  /* 0x00000015000c7202 */ /* 0x000fca0000000f00 */
[----:B------:R-:W-:-:S05]  /*0f90*/  FADD.FTZ R12, R9, R12 ;  /* 0x0000000c090c7221 */ /* 0x000fca0000010000 */
[----:B------:R-:W-:-:S07]  /*0fa0*/  MOV R23, R12 ;  /* 0x0000000c00177202 */ /* 0x000fce0000000f00 */
[----:B------:R-:W-:Y:S05]  /*0fb0*/  WARPSYNC.COLLECTIVE R20, `(.L_x_4521) ;  /* 0x0000000014087348 */ /* 0x000fea0003c00000 */
[----:B------:R0:W1:Y:S02]  /*0fc0*/  SHFL.BFLY P2, R21, R23, R22, R25 ;  /* 0x0c00001617157389 */ /* 0x0000640000040019 */
[----:B01----:R-:W-:Y:S01]  /*0fd0*/  ENDCOLLECTIVE ;  /* 0x000000000000791b */ /* 0x003fe20003800000 */
.L_x_4521:
[----:B------:R-:W-:Y:S01]  /*0fe0*/  HFMA2.MMA R22, -RZ, RZ, 0, 4.76837158203125e-07 ;  /* 0x00000008ff167435 */ /* 0x000fe200000001ff */
[----:B------:R-:W-:-:S05]  /*0ff0*/  MOV R13, R21 ;  /* 0x00000015000d7202 */ /* 0x000fca0000000f00 */
[----:B------:R-:W-:-:S04]  /*1000*/  FADD.FTZ R13, R12, R13 ;  /* 0x0000000d0c0d7221 */ /* 0x000fc80000010000 */
[----:B------:R-:W-:-:S07]  /*1010*/  IMAD.MOV.U32 R23, RZ, RZ, R13 ;  /* 0x000000ffff177224 */ /* 0x000fce00078e000d */
[----:B------:R-:W-:Y:S05]  /*1020*/  WARPSYNC.COLLECTIVE R20, `(.L_x_4522) ;  /* 0x0000000014087348 */ /* 0x000fea0003c00000 */
[----:B------:R0:W1:Y:S02]  /*1030*/  SHFL.BFLY P2, R21, R23, R22, R25 ;  /* 0x0c00001617157389 */ /* 0x0000640000040019 */
[----:B01----:R-:W-:Y:S01]  /*1040*/  ENDCOLLECTIVE ;  /* 0x000000000000791b */ /* 0x003fe20003800000 */
.L_x_4522:
[----:B------:R-:W-:Y:S01]  /*1050*/  HFMA2.MMA R22, -RZ, RZ, 0, 9.5367431640625e-07 ;  /* 0x00000010ff167435 */ /* 0x000fe200000001ff */
[----:B------:R-:W-:-:S05]  /*1060*/  MOV R8, R21 ;  /* 0x0000001500087202 */ /* 0x000fca0000000f00 */
[----:B------:R-:W-:-:S05]  /*1070*/  FADD.FTZ R9, R13, R8 ;  /* 0x000000080d097221 */ /* 0x000fca0000010000 */
[----:B------:R-:W-:-:S07]  /*1080*/  MOV R23, R9 ;  /* 0x0000000900177202 */ /* 0x000fce0000000f00 */
[----:B------:R-:W-:Y:S05]  /*1090*/  WARPSYNC.COLLECTIVE R20, `(.L_x_4523) ;  /* 0x0000000014087348 */ /* 0x000fea0003c00000 */
[----:B------:R0:W1:Y:S02]  /*10a0*/  SHFL.BFLY P2, R21, R23, R22, R25 ;  /* 0x0c00001617157389 */ /* 0x0000640000040019 */
[----:B01----:R-:W-:Y:S01]  /*10b0*/  ENDCOLLECTIVE ;  /* 0x000000000000791b */ /* 0x003fe20003800000 */
.L_x_4523:
[----:B------:R-:W-:Y:S01]  /*10c0*/  HFMA2.MMA R22, -RZ, RZ, 0, 5.9604644775390625e-08 ;  /* 0x00000001ff167435 */ /* 0x000fe200000001ff */
[----:B------:R-:W-:Y:S02]  /*10d0*/  MOV R23, R11 ;  /* 0x0000000b00177202 */ /* 0x000fe40000000f00 */
[----:B------:R-:W-:-:S08]  /*10e0*/  MOV R8, R21 ;  /* 0x0000001500087202 */ /* 0x000fd00000000f00 */
[----:B------:R-:W-:Y:S05]  /*10f0*/  WARPSYNC.COLLECTIVE R20, `(.L_x_4524) ;  /* 0x0000000014087348 */ /* 0x000fea0003c00000 */
[----:B------:R0:W1:Y:S02]  /*1100*/  SHFL.BFLY P2, R21, R23, R22, R25 ;  /* 0x0c00001617157389 */ /* 0x0000640000040019 */
[----:B01----:R-:W-:Y:S01]  /*1110*/  ENDCOLLECTIVE ;  /* 0x000000000000791b */ /* 0x003fe20003800000 */
.L_x_4524:
[----:B------:R-:W-:Y:S01]  /*1120*/  HFMA2.MMA R22, -RZ, RZ, 0, 1.1920928955078125e-07 ;  /* 0x00000002ff167435 */ /* 0x000fe200000001ff */
[----:B------:R-:W-:-:S05]  /*1130*/  MOV R12, R21 ;  /* 0x00000015000c7202 */ /* 0x000fca0000000f00 */
[----:B------:R-:W-:-:S04]  /*1140*/  FADD.FTZ R14, R11, R12 ;  /* 0x0000000c0b0e7221 */ /* 0x000fc80000010000 */
[----:B------:R-:W-:-:S07]  /*1150*/  IMAD.MOV.U32 R23, RZ, RZ, R14 ;  /* 0x000000ffff177224 */ /* 0x000fce00078e000e */
[----:B------:R-:W-:Y:S05]  /*1160*/  WARPSYNC.COLLECTIVE R20, `(.L_x_4525) ;  /* 0x0000000014087348 */ /* 0x000fea0003c00000 */
[----:B------:R0:W1:Y:S02]  /*1170*/  SHFL.BFLY P2, R21, R23, R22, R25 ;  /* 0x0c00001617157389 */ /* 0x0000640000040019 */
[----:B01----:R-:W-:Y:S01]  /*1180*/  ENDCOLLECTIVE ;  /* 0x000000000000791b */ /* 0x003fe20003800000 */
.L_x_4525:
[----:B------:R-:W-:Y:S01]  /*1190*/  HFMA2.MMA R22, -RZ, RZ, 0, 2.384185791015625e-07 ;  /* 0x00000004ff167435 */ /* 0x000fe200000001ff */
[----:B------:R-:W-:-:S05]  /*11a0*/  MOV R13, R21 ;  /* 0x00000015000d7202 */ /* 0x000fca0000000f00 */
[----:B------:R-:W-:-:S05]  /*11b0*/  FADD.FTZ R15, R14, R13 ;  /* 0x0000000d0e0f7221 */ /* 0x000fca0000010000 */
[----:B------:R-:W-:-:S07]  /*11c0*/  MOV R23, R15 ;  /* 0x0000000f00177202 */ /* 0x000fce0000000f00 */
[----:B------:R-:W-:Y:S05]  /*11d0*/  WARPSYNC.COLLECTIVE R20, `(.L_x_4526) ;  /* 0x0000000014087348 */ /* 0x000fea0003c00000 */
[----:B------:R0:W1:Y:S02]  /*11e0*/  SHFL.BFLY P2, R21, R23, R22, R25 ;  /* 0x0c00001617157389 */ /* 0x0000640000040019 */
[----:B01----:R-:W-:Y:S01]  /*11f0*/  ENDCOLLECTIVE ;  /* 0x000000000000791b */ /* 0x003fe20003800000 */
.L_x_4526:
[----:B------:R-:W-:Y:S01]  /*1200*/  HFMA2.MMA R22, -RZ, RZ, 0, 4.76837158203125e-07 ;  /* 0x00000008ff167435 */ /* 0x000fe200000001ff */
[----:B------:R-:W-:-:S05]  /*1210*/  MOV R16, R21 ;  /* 0x0000001500107202 */ /* 0x000fca0000000f00 */
[----:B------:R-:W-:-:S05]  /*1220*/  FADD.FTZ R16, R15, R16 ;  /* 0x000000100f107221 */ /* 0x000fca0000010000 */
[----:B------:R-:W-:-:S07]  /*1230*/  MOV R23, R16 ;  /* 0x0000001000177202 */ /* 0x000fce0000000f00 */
[----:B------:R-:W-:Y:S05]  /*1240*/  WARPSYNC.COLLECTIVE R20, `(.L_x_4527) ;  /* 0x0000000014087348 */ /* 0x000fea0003c00000 */
[----:B------:R0:W1:Y:S02]  /*1250*/  SHFL.BFLY P2, R21, R23, R22, R25 ;  /* 0x0c00001617157389 */ /* 0x0000640000040019 */
[----:B01----:R-:W-:Y:S01]  /*1260*/  ENDCOLLECTIVE ;  /* 0x000000000000791b */ /* 0x003fe20003800000 */
.L_x_4527:
[----:B------:R-:W-:Y:S01]  /*1270*/  HFMA2.MMA R22, -RZ, RZ, 0, 9.5367431640625e-07 ;  /* 0x00000010ff167435 */ /* 0x000fe200000001ff */
[----:B------:R-:W-:-:S05]  /*1280*/  MOV R11, R21 ;  /* 0x00000015000b7202 */ /* 0x000fca0000000f00 */
[----:B------:R-:W-:-:S04]  /*1290*/  FADD.FTZ R11, R16, R11 ;  /* 0x0000000b100b7221 */ /* 0x000fc80000010000 */
[----:B------:R-:W-:-:S07]  /*12a0*/  IMAD.MOV.U32 R23, RZ, RZ, R11 ;  /* 0x000000ffff177224 */ /* 0x000fce00078e000b */
[----:B------:R-:W-:Y:S05]  /*12b0*/  WARPSYNC.COLLECTIVE R20, `(.L_x_4528) ;  /* 0x0000000014087348 */ /* 0x000fea0003c00000 */
[----:B------:R0:W1:Y:S02]  /*12c0*/  SHFL.BFLY P2, R21, R23, R22, R25 ;  /* 0x0c00001617157389 */ /* 0x0000640000040019 */
[----:B01----:R-:W-:Y:S01]  /*12d0*/  ENDCOLLECTIVE ;  /* 0x000000000000791b */ /* 0x003fe20003800000 */
.L_x_4528:
[----:B------:R-:W-:Y:S01]  /*12e0*/  HFMA2.MMA R22, -RZ, RZ, 0, 5.9604644775390625e-08 ;  /* 0x00000001ff167435 */ /* 0x000fe200000001ff */
[----:B------:R-:W-:Y:S02]  /*12f0*/  MOV R23, R10 ;  /* 0x0000000a00177202 */ /* 0x000fe40000000f00 */
[----:B------:R-:W-:-:S08]  /*1300*/  MOV R12, R21 ;  /* 0x00000015000c7202 */ /* 0x000fd00000000f00 */
[----:B------:R-:W-:Y:S05]  /*1310*/  WARPSYNC.COLLECTIVE R20, `(.L_x_4529) ;  /* 0x0000000014087348 */ /* 0x000fea0003c00000 */
[----:B------:R0:W1:Y:S02]  /*1320*/  SHFL.BFLY P2, R21, R23, R22, R25 ;  /* 0x0c00001617157389 */ /* 0x0000640000040019 */
[----:B01----:R-:W-:Y:S01]  /*1330*/  ENDCOLLECTIVE ;  /* 0x000000000000791b */ /* 0x003fe20003800000 */
.L_x_4529:
[----:B------:R-:W-:Y:S01]  /*1340*/  HFMA2.MMA R22, -RZ, RZ, 0, 1.1920928955078125e-07 ;  /* 0x00000002ff167435 */ /* 0x000fe200000001ff */
[----:B------:R-:W-:-:S05]  /*1350*/  MOV R13, R21 ;  /* 0x00000015000d7202 */ /* 0x000fca0000000f00 */
[----:B------:R-:W-:-:S05]  /*1360*/  FADD.FTZ R17, R10, R13 ;  /* 0x0000000d0a117221 */ /* 0x000fca0000010000 */
[----:B------:R-:W-:-:S07]  /*1370*/  MOV R23, R17 ;  /* 0x0000001100177202 */ /* 0x000fce0000000f00 */
[----:B------:R-:W-:Y:S05]  /*1380*/  WARPSYNC.COLLECTIVE R20, `(.L_x_4530) ;  /* 0x0000000014087348 */ /* 0x000fea0003c00000 */
[----:B------:R0:W1:Y:S02]  /*1390*/  SHFL.BFLY P2, R21, R23, R22, R25 ;  /* 0x0c00001617157389 */ /* 0x0000640000040019 */
[----:B01----:R-:W-:Y:S01]  /*13a0*/  ENDCOLLECTIVE ;  /* 0x000000000000791b */ /* 0x003fe20003800000 */
.L_x_4530:
[----:B------:R-:W-:Y:S01]  /*13b0*/  HFMA2.MMA R22, -RZ, RZ, 0, 2.384185791015625e-07 ;  /* 0x00000004ff167435 */ /* 0x000fe200000001ff */
[----:B------:R-:W-:-:S05]  /*13c0*/  MOV R16, R21 ;  /* 0x0000001500107202 */ /* 0x000fca0000000f00 */
[----:B------:R-:W-:-:S04]  /*13d0*/  FADD.FTZ R18, R17, R16 ;  /* 0x0000001011127221 */ /* 0x000fc80000010000 */
[----:B------:R-:W-:-:S07]  /*13e0*/  IMAD.MOV.U32 R23, RZ, RZ, R18 ;  /* 0x000000ffff177224 */ /* 0x000fce00078e0012 */
[----:B------:R-:W-:Y:S05]  /*13f0*/  WARPSYNC.COLLECTIVE R20, `(.L_x_4531) ;  /* 0x0000000014087348 */ /* 0x000fea0003c00000 */
[----:B------:R0:W1:Y:S02]  /*1400*/  SHFL.BFLY P2, R21, R23, R22, R25 ;  /* 0x0c00001617157389 */ /* 0x0000640000040019 */
[----:B01----:R-:W-:Y:S01]  /*1410*/  ENDCOLLECTIVE ;  /* 0x000000000000791b */ /* 0x003fe20003800000 */
.L_x_4531:
[----:B------:R-:W-:Y:S01]  /*1420*/  HFMA2.MMA R22, -RZ, RZ, 0, 4.76837158203125e-07 ;  /* 0x00000008ff167435 */ /* 0x000fe200000001ff */
[----:B------:R-:W-:-:S05]  /*1430*/  MOV R19, R21 ;  /* 0x0000001500137202 */ /* 0x000fca0000000f00 */
[----:B------:R-:W-:-:S05]  /*1440*/  FADD.FTZ R19, R18, R19 ;  /* 0x0000001312137221 */ /* 0x000fca0000010000 */
[----:B------:R-:W-:-:S07]  /*1450*/  MOV R23, R19 ;  /* 0x0000001300177202 */ /* 0x000fce0000000f00 */
[----:B------:R-:W-:Y:S05]  /*1460*/  WARPSYNC.COLLECTIVE R20, `(.L_x_4532) ;  /* 0x0000000014087348 */ /* 0x000fea0003c00000 */
[----:B------:R0:W1:Y:S02]  /*1470*/  SHFL.BFLY P2, R21, R23, R22, R25 ;  /* 0x0c00001617157389 */ /* 0x0000640000040019 */
[----:B01----:R-:W-:Y:S01]  /*1480*/  ENDCOLLECTIVE ;  /* 0x000000000000791b */ /* 0x003fe20003800000 */
.L_x_4532:
[----:B------:R-:W-:Y:S01]  /*1490*/  HFMA2.MMA R22, -RZ, RZ, 0, 9.5367431640625e-07 ;  /* 0x00000010ff167435 */ /* 0x000fe200000001ff */
[----:B------:R-:W-:-:S05]  /*14a0*/  MOV R10, R21 ;  /* 0x00000015000a7202 */ /* 0x000fca0000000f00 */
[----:B------:R-:W-:-:S05]  /*14b0*/  FADD.FTZ R10, R19, R10 ;  /* 0x0000000a130a7221 */ /* 0x000fca0000010000 */
[----:B------:R-:W-:-:S07]  /*14c0*/  MOV R23, R10 ;  /* 0x0000000a00177202 */ /* 0x000fce0000000f00 */
[----:B------:R-:W-:Y:S05]  /*14d0*/  WARPSYNC.COLLECTIVE R20, `(.L_x_4533) ;  /* 0x0000000014087348 */ /* 0x000fea0003c00000 */
[----:B------:R0:W1:Y:S02]  /*14e0*/  SHFL.BFLY P2, R21, R23, R22, R25 ;  /* 0x0c00001617157389 */ /* 0x0000640000040019 */
[----:B01----:R-:W-:Y:S01]  /*14f0*/  ENDCOLLECTIVE ;  /* 0x000000000000791b */ /* 0x003fe20003800000 */
.L_x_4533:
[----:B------:R-:W-:Y:S01]  /*1500*/  MOV R15, R21 ;  /* 0x00000015000f7202 */ /* 0x000fe20000000f00 */
[----:B------:R-:W-:Y:S06]  /*1510*/  BRA `(.L_x_4534) ;  /* 0xfffffff400d07947 */ /* 0x000fec000383ffff */
.L_x_4535:
        /* <DEDUP_REMOVED lines=14> */
.L_x_11337:


//--------------------- .text._ZN10layer_norm13ln_bwd_kernelINS_13Kernel_traitsI13__nv_bfloat16S2_fS2_fjLj6144ELj1ELj1ELj8ELj16ENS_18Kernel_traits_baseILj6144ES2_S2_fS2_fjLj256EEEEELb1ELb1ELb1ELb1EEEvNS_9BwdParamsE --------------------------
	.section	.text._ZN10layer_norm13ln_bwd_kernelINS_13Kernel_traitsI13__nv_bfloat16S2_fS2_fjLj6144ELj1ELj1ELj8ELj16ENS_18Kernel_traits_baseILj6144ES2_S2_fS2_fjLj256EEEEELb1ELb1ELb1ELb1EEEvNS_9BwdParamsE,"ax",@progbits
	.align	128
        .global         _ZN10layer_norm13ln_bwd_kernelINS_13Kernel_traitsI13__nv_bfloat16S2_fS2_fjLj6144ELj1ELj1ELj8ELj16ENS_18Kernel_traits_baseILj6144ES2_S2_fS2_fjLj256EEEEELb1ELb1ELb1ELb1EEEvNS_9BwdParamsE
        .type           _ZN10layer_norm13ln_bwd_kernelINS_13Kernel_traitsI13__nv_bfloat16S2_fS2_fjLj6144ELj1ELj1ELj8ELj16ENS_18Kernel_traits_baseILj6144ES2_S2_fS2_fjLj256EEEEELb1ELb1ELb1ELb1EEEvNS_9BwdParamsE,@function
        .size           _ZN10layer_norm13ln_bwd_kernelINS_13Kernel_traitsI13__nv_bfloat16S2_fS2_fjLj6144ELj1ELj1ELj8ELj16ENS_18Kernel_traits_baseILj6144ES2_S2_fS2_fjLj256EEEEELb1ELb1ELb1ELb1EEEvNS_9BwdParamsE,(.L_x_11338 - _ZN10layer_norm13ln_bwd_kernelINS_13Kernel_traitsI13__nv_bfloat16S2_fS2_fjLj6144ELj1ELj1ELj8ELj16ENS_18Kernel_traits_baseILj6144ES2_S2_fS2_fjLj256EEEEELb1ELb1ELb1ELb1EEEvNS_9BwdParamsE)
        .other          _ZN10layer_norm13ln_bwd_kernelINS_13Kernel_traitsI13__nv_bfloat16S2_fS2_fjLj6144ELj1ELj1ELj8ELj16ENS_18Kernel_traits_baseILj6144ES2_S2_fS2_fjLj256EEEEELb1ELb1ELb1ELb1EEEvNS_9BwdParamsE,@"STO_CUDA_ENTRY STV_DEFAULT"
_ZN10layer_norm13ln_bwd_kernelINS_13Kernel_traitsI13__nv_bfloat16S2_fS2_fjLj6144ELj1ELj1ELj8ELj16ENS_18Kernel_traits_baseILj6144ES2_S2_fS2_fjLj256EEEEELb1ELb1ELb1ELb1EEEvNS_9BwdParamsE:
.text._ZN10layer_norm13ln_bwd_kernelINS_13Kernel_traitsI13__nv_bfloat16S2_fS2_fjLj6144ELj1ELj1ELj8ELj16ENS_18Kernel_traits_baseILj6144ES2_S2_fS2_fjLj256EEEEELb1ELb1ELb1ELb1EEEvNS_9BwdParamsE:
        /* <DEDUP_REMOVED lines=59> */
.L_x_4536:
        /* <DEDUP_REMOVED lines=80> */
.L_x_4642:
        /* <DEDUP_REMOVED lines=8> */
[----:B---3--:R-:W-:-:S07]  /*0930*/  IMAD.WIDE R150, R196, 0x4, R4 ;  /* 0x00000004c4967825 */ /* 0x008fce00078e0204 */
[----:B------:R-:W3:Y:S01]  /*0940*/  LDC.64 R204, c[0x0][0x2c8] ;  /* 0x0000b200ffcc7b82 */ /* 0x000ee20000000a00 */
[----:B-----5:R0:W5:Y:S04]  /*0950*/  LDG.E R5, desc[UR4][R152.64] ;  /* 0x0000000498057981 */ /* 0x020168000c1e1900 */
[----:B------:R0:W5:Y:S01]  /*0960*/  LDG.E R202, desc[UR4][R150.64] ;  /* 0x0000000496ca7981 */ /* 0x000162000c1e1900 */
[----:B------:R-:W-:Y:S01]  /*0970*/  BSSY B0, `(.L_x_4538) ;  /* 0x000012d000007945 */ /* 0x000fe20003800000 */
[----:B-1----:R-:W-:-:S05]  /*0980*/  IMAD R0, R196, R199, RZ ;  /* 0x000000c7c4007224 */ /* 0x002fca00078e02ff */
[----:B------:R-:W-:Y:S01]  /*0990*/  SHF.R.S32.HI R155, RZ, 0x1f, R0 ;  /* 0x0000001fff9b7819 */ /* 0x000fe20000011400 */
[----:B--2---:R-:W-:-:S03]  /*09a0*/  IMAD.WIDE R190, R196, 0x4, R190 ;  /* 0x00000004c4be7825 */ /* 0x004fc600078e02be */
[----:B------:R-:W-:Y:S02]  /*09b0*/  LEA.HI R198, R155, R0, RZ, 0x3 ;  /* 0x000000009bc67211 */ /* 0x000fe400078f18ff */
[----:B------:R-:W-:Y:S02]  /*09c0*/  IADD3 R196, R196, UR8, RZ ;  /* 0x00000008c4c47c10 */ /* 0x000fe4000fffe0ff */
[----:B------:R-:W-:Y:S02]  /*09d0*/  LEA.HI.SX32 R198, R198, R193, 0x1d ;  /* 0x000000c1c6c67211 */ /* 0x000fe400078feaff */
[----:B------:R-:W-:Y:S02]  /*09e0*/  ISETP.GE.AND P4, PT, R196, UR9, PT ;  /* 0x00000009c4007c0c */ /* 0x000fe4000bf86270 */
[C---:B------:R-:W-:Y:S01]  /*09f0*/  IADD3 R4, R198.reuse, 0x200, RZ ;  /* 0x00000200c6047810 */ /* 0x040fe20007ffe0ff */
[C---:B------:R-:W-:Y:S02]  /*0a00*/  VIADD R197, R198.reuse, 0x100 ;  /* 0x00000100c6c57836 */ /* 0x040fe40000000000 */
[----:B---3--:R-:W-:-:S04]  /*0a10*/  IMAD.WIDE.U32 R236, R198, 0x20, R204 ;  /* 0x00000020c6ec7825 */ /* 0x008fc800078e00cc */
[----:B------:R-:W-:-:S04]  /*0a20*/  IMAD.WIDE.U32 R206, R197, 0x20, R204 ;  /* 0x00000020c5ce7825 */ /* 0x000fc800078e00cc */
[----:B------:R-:W-:Y:S01]  /*0a30*/  IMAD.WIDE.U32 R204, R4, 0x20, R204 ;  /* 0x0000002004cc7825 */ /* 0x000fe200078e00cc */
[----:B----4-:R-:W-:-:S13]  /*0a40*/  ISETP.GT.AND P3, PT, R148, RZ, PT ;  /* 0x000000ff9400720c */ /* 0x010fda0003f64270 */
[----:B0-----:R-:W-:Y:S05]  /*0a50*/  @P3 BRA `(.L_x_4539) ;  /* 0x0000000000743947 */ /* 0x001fea0003800000 */
[----:B-----5:R-:W-:Y:S01]  /*0a60*/  ISETP.GE.AND P5, PT, R202, 0x1, PT ;  /* 0x00000001ca00780c */ /* 0x020fe20003fa6270 */
[----:B------:R-:W0:Y:S01]  /*0a70*/  LDC.64 R190, c[0x0][0x240] ;  /* 0x00009000ffbe7b82 */ /* 0x000e220000000a00 */
[----:B------:R-:W-:Y:S01]  /*0a80*/  HFMA2.MMA R201, -RZ, RZ, 0, 0 ;  /* 0x00000000ffc97435 */ /* 0x000fe200000001ff */
[----:B------:R-:W-:-:S04]  /*0a90*/  MOV R2, UR16 ;  /* 0x0000001000027c02 */ /* 0x000fc80008000f00 */
[----:B------:R-:W-:-:S06]  /*0aa0*/  ISETP.NE.U32.AND P0, PT, R2, RZ, PT ;  /* 0x000000ff0200720c */ /* 0x000fcc0003f05070 */
[----:B------:R-:W-:-:S04]  /*0ab0*/  @P5 VIADD R0, R202, 0xffffffff ;  /* 0xffffffffca005836 */ /* 0x000fc80000000000 */
[----:B------:R-:W-:Y:S02]  /*0ac0*/  @P5 IMAD R148, R0, R199, RZ ;  /* 0x000000c700945224 */ /* 0x000fe400078e02ff */
[----:B------:R-:W-:-:S03]  /*0ad0*/  IMAD.U32 R0, RZ, RZ, UR17 ;  /* 0x00000011ff007e24 */ /* 0x000fc6000f8e00ff */
[----:B------:R-:W-:Y:S02]  /*0ae0*/  @P5 SHF.R.S32.HI R149, RZ, 0x1f, R148 ;  /* 0x0000001fff955819 */ /* 0x000fe40000011494 */
[----:B------:R-:W-:Y:S02]  /*0af0*/  ISETP.NE.AND.EX P0, PT, R0, RZ, PT, P0 ;  /* 0x000000ff0000720c */ /* 0x000fe40003f05300 */
[----:B------:R-:W-:-:S04]  /*0b00*/  @P5 LEA.HI R148, R149, R148, RZ, 0x3 ;  /* 0x0000009495945211 */ /* 0x000fc800078f18ff */
[----:B------:R-:W-:-:S04]  /*0b10*/  @P5 LEA.HI.SX32 R201, R148, R193, 0x1d ;  /* 0x000000c194c95211 */ /* 0x000fc800078feaff */
[C---:B------:R-:W-:Y:S01]  /*0b20*/  IADD3 R149, R201.reuse, 0x200, RZ ;  /* 0x00000200c9957810 */ /* 0x040fe20007ffe0ff */
[C---:B------:R-:W-:Y:S02]  /*0b30*/  VIADD R195, R201.reuse, 0x100 ;  /* 0x00000100c9c37836 */ /* 0x040fe40000000000 */
[--C-:B0-----:R-:W-:Y:S01]  /*0b40*/  IMAD.WIDE.U32 R200, R201, 0x8, R190.reuse ;  /* 0x00000008c9c87825 */ /* 0x101fe200078e00be */
[----:B------:R0:W5:Y:S03]  /*0b50*/  @P0 LDG.E.128 R44, desc[UR4][R236.64] ;  /* 0x00000004ec2c0981 */ /* 0x000166000c1e1d00 */
[--C-:B------:R-:W-:Y:S01]  /*0b60*/  IMAD.WIDE.U32 R194, R195, 0x8, R190.reuse ;  /* 0x00000008c3c27825 */ /* 0x100fe200078e00be */
[----:B------:R0:W5:Y:S03]  /*0b70*/  @P0 LDG.E.128 R40, desc[UR4][R236.64+0x10] ;  /* 0x00001004ec280981 */ /* 0x000166000c1e1d00 */
[----:B------:R-:W-:Y:S01]  /*0b80*/  IMAD.WIDE.U32 R190, R149, 0x8, R190 ;  /* 0x0000000895be7825 */ /* 0x000fe200078e00be */
[----:B------:R0:W5:Y:S04]  /*0b90*/  @P0 LDG.E.128 R36, desc[UR4][R206.64] ;  /* 0x00000004ce240981 */ /* 0x000168000c1e1d00 */
[----:B------:R0:W5:Y:S04]  /*0ba0*/  @P0 LDG.E.128 R32, desc[UR4][R206.64+0x10] ;  /* 0x00001004ce200981 */ /* 0x000168000c1e1d00 */
[----:B------:R0:W5:Y:S04]  /*0bb0*/  @P0 LDG.E.128 R28, desc[UR4][R204.64] ;  /* 0x00000004cc1c0981 */ /* 0x000168000c1e1d00 */
[----:B------:R0:W5:Y:S04]  /*0bc0*/  @P0 LDG.E.128 R24, desc[UR4][R204.64+0x10] ;  /* 0x00001004cc180981 */ /* 0x000168000c1e1d00 */
[----:B------:R-:W5:Y:S04]  /*0bd0*/  LDG.E.64 R200, desc[UR4][R200.64] ;  /* 0x00000004c8c87981 */ /* 0x000f68000c1e1b00 */
[----:B------:R-:W5:Y:S04]  /*0be0*/  LDG.E.64 R194, desc[UR4][R194.64] ;  /* 0x00000004c2c27981 */ /* 0x000f68000c1e1b00 */
[----:B------:R-:W5:Y:S01]  /*0bf0*/  LDG.E.64 R190, desc[UR4][R190.64] ;  /* 0x00000004bebe7981 */ /* 0x000f62000c1e1b00 */
[----:B------:R-:W-:Y:S01]  /*0c00*/  IMAD.MOV.U32 R150, RZ, RZ, RZ ;  /* 0x000000ffff967224 */ /* 0x000fe200078e00ff */
[----:B------:R-:W-:Y:S01]  /*0c10*/  MOV R149, RZ ;  /* 0x000000ff00957202 */ /* 0x000fe20000000f00 */
[----:B0-----:R-:W-:Y:S06]  /*0c20*/  BRA `(.L_x_4540) ;  /* 0x0000001000047947 */ /* 0x001fec0003800000 */
.L_x_4539:
        /* <DEDUP_REMOVED lines=8> */
[----:B-1----:R-:W1:Y:S01]  /*0cb0*/  LDC.64 R190, c[0x0][0x240] ;  /* 0x00009000ffbe7b82 */ /* 0x002e620000000a00 */
[----:B------:R-:W-:-:S04]  /*0cc0*/  LEA.HI.SX32 R177, R0, R193, 0x1d ;  /* 0x000000c100b17211 */ /* 0x000fc800078feaff */
[----:B------:R-:W-:Y:S01]  /*0cd0*/  IADD3 R165, R177, 0x100, RZ ;  /* 0x00000100b1a57810 */ /* 0x000fe20007ffe0ff */
[----:B0-----:R-:W-:-:S04]  /*0ce0*/  IMAD.WIDE.U32 R194, R198, 0x20, R208 ;  /* 0x00000020c6c27825 */ /* 0x001fc800078e00d0 */
[----:B------:R-:W-:Y:S01]  /*0cf0*/  IMAD.WIDE.U32 R200, R197, 0x20, R208 ;  /* 0x00000020c5c87825 */ /* 0x000fe200078e00d0 */
[----:B------:R-:W4:Y:S03]  /*0d00*/  LDG.E.128 R148, desc[UR4][R194.64] ;  /* 0x00000004c2947981 */ /* 0x000f26000c1e1d00 */
[--C-:B---3--:R-:W-:Y:S01]  /*0d10*/  IMAD.WIDE.U32 R152, R177, 0x10, R2.reuse ;  /* 0x00000010b1987825 */ /* 0x108fe200078e0002 */
[----:B------:R0:W3:Y:S03]  /*0d20*/  LDG.E.128 R156, desc[UR4][R194.64+0x10] ;  /* 0x00001004c29c7981 */ /* 0x0000e6000c1e1d00 */
[----:B------:R-:W-:Y:S01]  /*0d30*/  IMAD.WIDE.U32 R164, R165, 0x10, R2 ;  /* 0x00000010a5a47825 */ /* 0x000fe200078e0002 */
[----:B------:R-:W3:Y:S03]  /*0d40*/  LDG.E.128 R160, desc[UR4][R200.64] ;  /* 0x00000004c8a07981 */ /* 0x000ee6000c1e1d00 */
[----:B------:R-:W-:Y:S01]  /*0d50*/  IMAD.WIDE.U32 R208, R4, 0x20, R208 ;  /* 0x0000002004d07825 */ /* 0x000fe200078e00d0 */
[----:B------:R-:W3:Y:S04]  /*0d60*/  LDG.E.128 R152, desc[UR4][R152.64] ;  /* 0x0000000498987981 */ /* 0x000ee8000c1e1d00 */
[----:B------:R-:W3:Y:S04]  /*0d70*/  LDG.E.128 R164, desc[UR4][R164.64] ;  /* 0x00000004a4a47981 */ /* 0x000ee8000c1e1d00 */
[----:B------:R1:W3:Y:S04]  /*0d80*/  LDG.E.128 R168, desc[UR4][R200.64+0x10] ;  /* 0x00001004c8a87981 */ /* 0x0002e8000c1e1d00 */
[----:B------:R-:W3:Y:S04]  /*0d90*/  LDG.E.128 R180, desc[UR4][R208.64+0x10] ;  /* 0x00001004d0b47981 */ /* 0x000ee8000c1e1d00 */
[----:B------:R4:W3:Y:S01]  /*0da0*/  LDG.E.128 R172, desc[UR4][R208.64] ;  /* 0x00000004d0ac7981 */ /* 0x0008e2000c1e1d00 */
[----:B------:R-:W-:-:S04]  /*0db0*/  VIADD R177, R177, 0x200 ;  /* 0x00000200b1b17836 */ /* 0x000fc80000000000 */
[----:B------:R-:W-:-:S06]  /*0dc0*/  IMAD.WIDE.U32 R176, R177, 0x10, R2 ;  /* 0x00000010b1b07825 */ /* 0x000fcc00078e0002 */
[----:B------:R-:W3:Y:S01]  /*0dd0*/  LDG.E.128 R176, desc[UR4][R176.64] ;  /* 0x00000004b0b07981 */ /* 0x000ee2000c1e1d00 */
[----:B------:R-:W-:-:S05]  /*0de0*/  @P5 IADD3 R0, R202, -0x1, RZ ;  /* 0xffffffffca005810 */ /* 0x000fca0007ffe0ff */
[----:B------:R-:W-:-:S05]  /*0df0*/  @P5 IMAD R3, R0, R199, RZ ;  /* 0x000000c700035224 */ /* 0x000fca00078e02ff */
[----:B0-----:R-:W-:Y:S01]  /*0e00*/  @P5 SHF.R.S32.HI R194, RZ, 0x1f, R3 ;  /* 0x0000001fffc25819 */ /* 0x001fe20000011403 */
[----:B-1----:R-:W-:-:S03]  /*0e10*/  IMAD.MOV.U32 R201, RZ, RZ, RZ ;  /* 0x000000ffffc97224 */ /* 0x002fc600078e00ff */
[----:B------:R-:W-:-:S04]  /*0e20*/  @P5 LEA.HI R194, R194, R3, RZ, 0x3 ;  /* 0x00000003c2c25211 */ /* 0x000fc800078f18ff */
[----:B------:R-:W-:-:S04]  /*0e30*/  @P5 LEA.HI.SX32 R201, R194, R193, 0x1d ;  /* 0x000000c1c2c95211 */ /* 0x000fc800078feaff */
[C---:B------:R-:W-:Y:S01]  /*0e40*/  IADD3 R195, R201.reuse, 0x100, RZ ;  /* 0x00000100c9c37810 */ /* 0x040fe20007ffe0ff */
[C---:B------:R-:W-:Y:S02]  /*0e50*/  VIADD R3, R201.reuse, 0x200 ;  /* 0x00000200c9037836 */ /* 0x040fe40000000000 */
[----:B------:R-:W-:-:S04]  /*0e60*/  IMAD.WIDE.U32 R200, R201, 0x8, R190 ;  /* 0x00000008c9c87825 */ /* 0x000fc800078e00be */
        /* <DEDUP_REMOVED lines=16> */
[----:B--2---:R-:W-:-:S05]  /*0f70*/  FSEL R234, R210, RZ, !P0 ;  /* 0x000000ffd2ea7208 */ /* 0x004fca0004000000 */
[C---:B----4-:R-:W-:Y:S01]  /*0f80*/  FADD.FTZ R212, -R234.reuse, R150 ;  /* 0x00000096ead47221 */ /* 0x050fe20000010100 */
[C---:B------:R-:W-:Y:S01]  /*0f90*/  FADD.FTZ R210, -R234.reuse, R149 ;  /* 0x00000095ead27221 */ /* 0x040fe20000010100 */
[C---:B------:R-:W-:Y:S01]  /*0fa0*/  FADD.FTZ R208, -R234.reuse, R148 ;  /* 0x00000094ead07221 */ /* 0x040fe20000010100 */
[C---:B---3--:R-:W-:Y:S01]  /*0fb0*/  FADD.FTZ R222, -R234.reuse, R159 ;  /* 0x0000009feade7221 */ /* 0x048fe20000010100 */
[C---:B0-----:R-:W-:Y:S01]  /*0fc0*/  FADD.FTZ R204, -R234.reuse, R156 ;  /* 0x0000009ceacc7221 */ /* 0x041fe20000010100 */
[----:B------:R-:W-:Y:S01]  /*0fd0*/  FADD.FTZ R230, -R234, R161 ;  /* 0x000000a1eae67221 */ /* 0x000fe20000010100 */
[----:B------:R-:W-:Y:S02]  /*0fe0*/  PRMT R150, R155, 0x7632, R150 ;  /* 0x000076329b967816 */ /* 0x000fe40000000096 */
[C---:B------:R-:W-:Y:S02]  /*0ff0*/  PRMT R206, R152.reuse, 0x7632, R206 ;  /* 0x0000763298ce7816 */ /* 0x040fe400000000ce */
[----:B------:R-:W-:Y:S01]  /*1000*/  SHF.L.U32 R207, R152, 0x10, RZ ;  /* 0x0000001098cf7819 */ /* 0x000fe200000006ff */
[----:B------:R-:W-:Y:S01]  /*1010*/  IMAD.U32 R150, R150, 0x10000, RZ ;  /* 0x0001000096967824 */ /* 0x000fe200078e00ff */
[----:B------:R-:W-:-:S02]  /*1020*/  PRMT R156, R164, 0x7632, R156 ;  /* 0x00007632a49c7816 */ /* 0x000fc4000000009c */
[----:B------:R-:W-:Y:S01]  /*1030*/  SHF.L.U32 R161, R164, 0x10, RZ ;  /* 0x00000010a4a17819 */ /* 0x000fe200000006ff */
[C---:B------:R-:W-:Y:S01]  /*1040*/  FADD.FTZ R244, -R234.reuse, R170 ;  /* 0x000000aaeaf47221 */ /* 0x040fe20000010100 */
[C---:B------:R-:W-:Y:S01]  /*1050*/  FMUL.FTZ R164, R5.reuse, R210 ;  /* 0x000000d205a47220 */ /* 0x040fe20000410000 */
[C---:B------:R-:W-:Y:S01]  /*1060*/  FMUL.FTZ R170, R5.reuse, R222 ;  /* 0x000000de05aa7220 */ /* 0x040fe20000410000 */
[----:B------:R-:W-:Y:S01]  /*1070*/  FADD.FTZ R211, -R234, R180 ;  /* 0x000000b4ead37221 */ /* 0x000fe20000010100 */
        /* <DEDUP_REMOVED lines=19> */
[----:B------:R-:W-:Y:S01]  /*11b0*/  PRMT R152, R153, 0x7632, R152 ;  /* 0x0000763299987816 */ /* 0x000fe20000000098 */
[C---:B------:R-:W-:Y:S01]  /*11c0*/  IMAD.U32 R220, R165.reuse, 0x10000, RZ ;  /* 0x00010000a5dc7824 */ /* 0x040fe200078e00ff */
[----:B------:R-:W-:Y:S01]  /*11d0*/  PRMT R157, R165, 0x7632, R157 ;  /* 0x00007632a59d7816 */ /* 0x000fe2000000009d */
[C---:B------:R-:W-:Y:S01]  /*11e0*/  IMAD.U32 R224, R167.reuse, 0x10000, RZ ;  /* 0x00010000a7e07824 */ /* 0x040fe200078e00ff */
[----:B------:R-:W-:Y:S01]  /*11f0*/  PRMT R159, R167, 0x7632, R159 ;  /* 0x00007632a79f7816 */ /* 0x000fe2000000009f */
[----:B------:R-:W-:Y:S01]  /*1200*/  FADD.FTZ R234, -R234, R183 ;  /* 0x000000b7eaea7221 */ /* 0x000fe20000010100 */
[----:B------:R-:W-:-:S02]  /*1210*/  IMAD.U32 R153, R153, 0x10000, RZ ;  /* 0x0001000099997824 */ /* 0x000fc400078e00ff */
[C---:B------:R-:W-:Y:S01]  /*1220*/  FMUL.FTZ R165, R5.reuse, R212 ;  /* 0x000000d405a57220 */ /* 0x040fe20000410000 */
[C---:B------:R-:W-:Y:S01]  /*1230*/  FMUL.FTZ R167, R5.reuse, R204 ;  /* 0x000000cc05a77220 */ /* 0x040fe20000410000 */
[----:B------:R-:W-:Y:S01]  /*1240*/  FMUL.FTZ R183, R5, R211 ;  /* 0x000000d305b77220 */ /* 0x000fe20000410000 */
[----:B------:R-:W-:Y:S01]  /*1250*/  FADD.FTZ R127, R127, R150 ;  /* 0x000000967f7f7221 */ /* 0x000fe20000010000 */
[-C--:B------:R-:W-:Y:S01]  /*1260*/  FFMA.FTZ R71, R170, R150.reuse, R71 ;  /* 0x00000096aa477223 */ /* 0x080fe20000010047 */
[----:B------:R-:W-:Y:S01]  /*1270*/  FMUL.FTZ R217, R14, R150 ;  /* 0x000000960ed97220 */ /* 0x000fe20000410000 */
[----:B------:R-:W-:Y:S01]  /*1280*/  SHF.L.U32 R204, R149, 0x10, RZ ;  /* 0x0000001095cc7819 */ /* 0x000fe200000006ff */
[----:B------:R-:W-:Y:S01]  /*1290*/  FMUL.FTZ R211, R17, R206 ;  /* 0x000000ce11d37220 */ /* 0x000fe20000410000 */
[----:B------:R-:W-:Y:S01]  /*12a0*/  FADD.FTZ R150, RZ, R210 ;  /* 0x000000d2ff967221 */ /* 0x000fe20000010000 */
[----:B------:R-:W-:Y:S01]  /*12b0*/  FFMA.FTZ R149, R3, R210, RZ ;  /* 0x000000d203957223 */ /* 0x000fe200000100ff */
[----:B------:R-:W-:Y:S01]  /*12c0*/  PRMT R158, R166, 0x7632, R158 ;  /* 0x00007632a69e7816 */ /* 0x000fe2000000009e */
        /* <DEDUP_REMOVED lines=8> */
[----:B------:R-:W-:Y:S01]  /*1350*/  FMUL.FTZ R208, R5, R213 ;  /* 0x000000d505d07220 */ /* 0x000fe20000410000 */
[----:B------:R-:W-:Y:S01]  /*1360*/  SHF.L.U32 R205, R154, 0x10, RZ ;  /* 0x000000109acd7819 */ /* 0x000fe200000006ff */
        /* <DEDUP_REMOVED lines=8> */
[C---:B------:R-:W-:Y:S01]  /*13f0*/  FMUL.FTZ R182, R5.reuse, R209 ;  /* 0x000000d105b67220 */ /* 0x040fe20000410000 */
[----:B------:R-:W-:Y:S01]  /*1400*/  FMUL.FTZ R209, R5, R215 ;  /* 0x000000d705d17220 */ /* 0x000fe20000410000 */
[----:B------:R-:W-:Y:S02]  /*1410*/  IMAD.U32 R155, R155, 0x10000, RZ ;  /* 0x000100009b9b7824 */ /* 0x000fe400078e00ff */
        /* <DEDUP_REMOVED lines=8> */
[----:B------:R-:W-:Y:S01]  /*14a0*/  FADD.FTZ R152, R153, R216 ;  /* 0x000000d899987221 */ /* 0x000fe20000010000 */
[----:B------:R-:W-:Y:S01]  /*14b0*/  SHF.L.U32 R219, R176, 0x10, RZ ;  /* 0x00000010b0db7819 */ /* 0x000fe200000006ff */
[----:B------:R-:W-:Y:S01]  /*14c0*/  FFMA.FTZ R149, R169, R216, R150 ;  /* 0x000000d8a9957223 */ /* 0x000fe20000010096 */
[C---:B------:R-:W-:Y:S01]  /*14d0*/  PRMT R148, R179.reuse, 0x7632, R148 ;  /* 0x00007632b3947816 */ /* 0x040fe20000000094 */
[----:B------:R-:W-:Y:S02]  /*14e0*/  IMAD.U32 R232, R179, 0x10000, RZ ;  /* 0x00010000b3e87824 */ /* 0x000fe400078e00ff */
[C---:B------:R-:W-:Y:S01]  /*14f0*/  FMUL.FTZ R179, R5.reuse, R248 ;  /* 0x000000f805b37220 */ /* 0x040fe20000410000 */
[----:B------:R-:W-:Y:S01]  /*1500*/  SHF.L.U32 R156, R156, 0x10, RZ ;  /* 0x000000109c9c7819 */ /* 0x000fe200000006ff */
[----:B------:R-:W-:Y:S01]  /*1510*/  FMUL.FTZ R218, R186, R161 ;  /* 0x000000a1bada7220 */ /* 0x000fe20000410000 */
        /* <DEDUP_REMOVED lines=26> */
[C---:B------:R-:W-:Y:S01]  /*16c0*/  PRMT R160, R177.reuse, 0x7632, R160 ;  /* 0x00007632b1a07816 */ /* 0x040fe200000000a0 */
[----:B------:R-:W-:-:S02]  /*16d0*/  IMAD.U32 R228, R177, 0x10000, RZ ;  /* 0x00010000b1e47824 */ /* 0x000fc400078e00ff */
[----:B------:R-:W-:Y:S01]  /*16e0*/  FMUL.FTZ R177, R5, R244 ;  /* 0x000000f405b17220 */ /* 0x000fe20000410000 */
[----:B------:R-:W-:Y:S01]  /*16f0*/  PRMT R162, R176, 0x7632, R162 ;  /* 0x00007632b0a27816 */ /* 0x000fe200000000a2 */
[----:B------:R-:W-:Y:S01]  /*1700*/  FMUL.FTZ R223, R11, R158 ;  /* 0x0000009e0bdf7220 */ /* 0x000fe20000410000 */
[----:B------:R-:W-:Y:S01]  /*1710*/  FADD.FTZ R152, R153, R222 ;  /* 0x000000de99987221 */ /* 0x000fe20000010000 */
[----:B------:R-:W-:Y:S01]  /*1720*/  FMUL.FTZ R176, R5, R242 ;  /* 0x000000f205b07220 */ /* 0x000fe20000410000 */
[----:B------:R-:W-:Y:S01]  /*1730*/  FFMA.FTZ R149, R175, R222, R150 ;  /* 0x000000deaf957223 */ /* 0x000fe20000010096 */
[----:B------:R-:W-:Y:S01]  /*1740*/  FADD.FTZ R118, R118, R224 ;  /* 0x000000e076767221 */ /* 0x000fe20000010000 */
[-C--:B------:R-:W-:Y:S01]  /*1750*/  FFMA.FTZ R82, R177, R224.reuse, R82 ;  /* 0x000000e0b1527223 */ /* 0x080fe20000010052 */
[----:B------:R-:W-:Y:S02]  /*1760*/  IMAD.U32 R159, R159, 0x10000, RZ ;  /* 0x000100009f9f7824 */ /* 0x000fe400078e00ff */
[----:B------:R-:W-:Y:S01]  /*1770*/  FMUL.FTZ R224, R23, R224 ;  /* 0x000000e017e07220 */ /* 0x000fe20000410000 */
[----:B------:R-:W-:Y:S01]  /*1780*/  FADD.FTZ R153, R152, R223 ;  /* 0x000000df98997221 */ /* 0x000fe20000010000 */
[----:B------:R-:W-:Y:S01]  /*1790*/  FFMA.FTZ R150, R176, R223, R149 ;  /* 0x000000dfb0967223 */ /* 0x000fe20000010095 */
[----:B------:R-:W-:Y:S01]  /*17a0*/  SHF.L.U32 R151, R178, 0x10, RZ ;  /* 0x00000010b2977819 */ /* 0x000fe200000006ff */
[----:B------:R-:W-:Y:S01]  /*17b0*/  FMUL.FTZ R225, R10, R159 ;  /* 0x0000009f0ae17220 */ /* 0x000fe20000410000 */
[----:B------:R-:W-:Y:S01]  /*17c0*/  PRMT R154, R178, 0x7632, R154 ;  /* 0x00007632b29a7816 */ /* 0x000fe2000000009a */
[----:B------:R-:W-:Y:S01]  /*17d0*/  FADD.FTZ R152, R153, R224 ;  /* 0x000000e099987221 */ /* 0x000fe20000010000 */
[----:B------:R-:W-:Y:S01]  /*17e0*/  FMUL.FTZ R178, R5, R246 ;  /* 0x000000f605b27220 */ /* 0x000fe20000410000 */
[----:B------:R-:W-:Y:S01]  /*17f0*/  FFMA.FTZ R149, R177, R224, R150 ;  /* 0x000000e0b1957223 */ /* 0x000fe20000010096 */
[----:B------:R-:W-:Y:S01]  /*1800*/  FADD.FTZ R136, R136, R151 ;  /* 0x0000009788887221 */ /* 0x000fe20000010000 */
[-C--:B------:R-:W-:Y:S01]  /*1810*/  FFMA.FTZ R140, R183, R151.reuse, R140 ;  /* 0x00000097b78c7223 */ /* 0x080fe2000001008c */
[----:B------:R-:W-:Y:S01]  /*1820*/  FMUL.FTZ R230, R20, R151 ;  /* 0x0000009714e67220 */ /* 0x000fe20000410000 */
[----:B------:R-:W-:Y:S01]  /*1830*/  SHF.L.U32 R162, R162, 0x10, RZ ;  /* 0x00000010a2a27819 */ /* 0x000fe200000006ff */
        /* <DEDUP_REMOVED lines=14> */
[----:B------:R-:W-:Y:S02]  /*1920*/  FMUL.FTZ R229, R8, R160 ;  /* 0x000000a008e57220 */ /* 0x000fe40000410000 */
[----:B------:R-:W-:Y:S01]  /*1930*/  FADD.FTZ R150, R151, R228 ;  /* 0x000000e497967221 */ /* 0x000fe20000010000 */
[----:B------:R-:W-:Y:S01]  /*1940*/  FFMA.FTZ R149, R181, R228, R148 ;  /* 0x000000e4b5957223 */ /* 0x000fe20000010094 */
[----:B------:R-:W-:Y:S02]  /*1950*/  SHF.L.U32 R154, R154, 0x10, RZ ;  /* 0x000000109a9a7819 */ /* 0x000fe400000006ff */
[----:B------:R-:W-:Y:S01]  /*1960*/  FADD.FTZ R151, R150, R229 ;  /* 0x000000e596977221 */ /* 0x000fe20000010000 */
[----:B------:R-:W-:-:S02]  /*1970*/  FFMA.FTZ R148, R182, R229, R149 ;  /* 0x000000e5b6947223 */ /* 0x000fc40000010095 */
        /* <DEDUP_REMOVED lines=44> */
.L_x_4540:
[----:B------:R-:W-:Y:S05]  /*1c40*/  BSYNC B0 ;  /* 0x0000000000007941 */ /* 0x000fea0003800000 */
.L_x_4538:
        /* <DEDUP_REMOVED lines=11> */
[----:B------:R-:W-:-:S05]  /*1d00*/  LOP3.LUT R148, R151, 0x7fffff8, RZ, 0xc0, !PT ;  /* 0x07fffff897947812 */ /* 0x000fca00078ec0ff */
        /* <DEDUP_REMOVED lines=20> */
.L_x_4653:
[----:B------:R-:W3:Y:S01]  /*1e50*/  S2R R155, SR_CgaCtaId ;  /* 0x00000000009b7919 */ /* 0x000ee20000008800 */
[----:B------:R-:W-:Y:S01]  /*1e60*/  MOV R154, 0x400 ;  /* 0x00000400009a7802 */ /* 0x000fe20000000f00 */
[----:B-1----:R-:W-:Y:S01]  /*1e70*/  FADD.FTZ R204, R150, R153 ;  /* 0x0000009996cc7221 */ /* 0x002fe20000010000 */
[----:B------:R-:W-:Y:S01]  /*1e80*/  @!P0 LOP3.LUT R151, R151, 0x7, RZ, 0xc0, !PT ;  /* 0x0000000797978812 */ /* 0x000fe200078ec0ff */
[----:B--2---:R-:W-:Y:S01]  /*1e90*/  FADD.FTZ R205, R149, R152 ;  /* 0x0000009895cd7221 */ /* 0x004fe20000010000 */
[----:B------:R-:W-:Y:S05]  /*1ea0*/  WARPSYNC.ALL ;  /* 0x0000000000007948 */ /* 0x000fea0003800000 */
[----:B------:R-:W-:Y:S01]  /*1eb0*/  @!P0 IADD3 R151, R148, R151, RZ ;  /* 0x0000009794978210 */ /* 0x000fe20007ffe0ff */
[----:B------:R-:W-:Y:S01]  /*1ec0*/  @P5 VIADD R202, R202, 0xffffffff ;  /* 0xffffffffcaca5836 */ /* 0x000fe20000000000 */
[----:B------:R-:W-:-:S03]  /*1ed0*/  @!P3 ISETP.NE.U32.AND P1, PT, R2, RZ, PT ;  /* 0x000000ff0200b20c */ /* 0x000fc60003f25070 */
[----:B------:R-:W-:Y:S01]  /*1ee0*/  @P5 IMAD R202, R202, R199, RZ ;  /* 0x000000c7caca5224 */ /* 0x000fe200078e02ff */
[----:B------:R-:W-:Y:S02]  /*1ef0*/  @!P3 ISETP.NE.AND.EX P1, PT, R0, RZ, PT, P1 ;  /* 0x000000ff0000b20c */ /* 0x000fe40003f25310 */
[----:B---3--:R-:W-:-:S04]  /*1f00*/  LEA R154, R155, R154, 0x18 ;  /* 0x0000009a9b9a7211 */ /* 0x008fc800078ec0ff */
[----:B------:R-:W-:Y:S01]  /*1f10*/  LEA R237, R148, R154, 0x3 ;  /* 0x0000009a94ed7211 */ /* 0x000fe200078e18ff */
[----:B------:R-:W-:-:S05]  /*1f20*/  @!P0 IMAD R236, R151, 0x8, R154 ;  /* 0x0000000897ec8824 */ /* 0x000fca00078e029a */
[----:B------:R1:W-:Y:S01]  /*1f30*/  @!P0 STS.64 [R236+0x6000], R204 ;  /* 0x006000ccec008388 */ /* 0x0003e20000000a00 */
[----:B------:R-:W-:Y:S01]  /*1f40*/  BSSY B0, `(.L_x_4542) ;  /* 0x000002a000007945 */ /* 0x000fe20003800000 */
[----:B------:R-:W-:Y:S01]  /*1f50*/  BAR.SYNC.DEFER_BLOCKING 0x0 ;  /* 0x0000000000007b1d */ /* 0x000fe20000010000 */
[----:B------:R-:W-:Y:S01]  /*1f60*/  @!P3 ISETP.NE.U32.AND P0, PT, R2, RZ, PT ;  /* 0x000000ff0200b20c */ /* 0x000fe20003f05070 */
[----:B-1----:R-:W-:-:S04]  /*1f70*/  HFMA2.MMA R205, -RZ, RZ, 0, 0 ;  /* 0x00000000ffcd7435 */ /* 0x002fc800000001ff */
[----:B0-----:R-:W0:Y:S04]  /*1f80*/  LDS.128 R148, [R237+0x6000] ;  /* 0x00600000ed947984 */ /* 0x001e280000000c00 */
[----:B------:R-:W1:Y:S04]  /*1f90*/  LDS.128 R152, [R237+0x6010] ;  /* 0x00601000ed987984 */ /* 0x000e680000000c00 */
[----:B------:R-:W2:Y:S04]  /*1fa0*/  LDS.128 R156, [R237+0x6020] ;  /* 0x00602000ed9c7984 */ /* 0x000ea80000000c00 */
[----:B------:R-:W3:Y:S01]  /*1fb0*/  LDS.128 R160, [R237+0x6030] ;  /* 0x00603000eda07984 */ /* 0x000ee20000000c00 */
[----:B0-----:R-:W-:-:S04]  /*1fc0*/  FADD.FTZ R239, RZ, R148 ;  /* 0x00000094ffef7221 */ /* 0x001fc80000010000 */
[----:B------:R-:W-:Y:S01]  /*1fd0*/  FADD.FTZ R239, R150, R239 ;  /* 0x000000ef96ef7221 */ /* 0x000fe20000010000 */
[----:B------:R-:W-:Y:S02]  /*1fe0*/  FADD.FTZ R150, RZ, R149 ;  /* 0x00000095ff967221 */ /* 0x000fe40000010000 */
[----:B------:R-:W0:Y:S01]  /*1ff0*/  @P5 LDC.64 R148, c[0x0][0x220] ;  /* 0x00008800ff945b82 */ /* 0x000e220000000a00 */
[----:B-1----:R-:W-:Y:S01]  /*2000*/  FADD.FTZ R239, R239, R152 ;  /* 0x00000098efef7221 */ /* 0x002fe20000010000 */
[----:B------:R-:W-:Y:S01]  /*2010*/  FADD.FTZ R150, R151, R150 ;  /* 0x0000009697967221 */ /* 0x000fe20000010000 */
[----:B------:R-:W-:Y:S02]  /*2020*/  @P5 SHF.R.S32.HI R151, RZ, 0x1f, R202 ;  /* 0x0000001fff975819 */ /* 0x000fe400000114ca */
[----:B------:R-:W-:Y:S01]  /*2030*/  FADD.FTZ R239, R154, R239 ;  /* 0x000000ef9aef7221 */ /* 0x000fe20000010000 */
[----:B------:R-:W-:Y:S01]  /*2040*/  FADD.FTZ R150, R150, R153 ;  /* 0x0000009996967221 */ /* 0x000fe20000010000 */
[----:B------:R-:W-:-:S02]  /*2050*/  @P5 LEA.HI R202, R151, R202, RZ, 0x3 ;  /* 0x000000ca97ca5211 */ /* 0x000fc400078f18ff */
[----:B--2---:R-:W-:Y:S01]  /*2060*/  FADD.FTZ R239, R239, R156 ;  /* 0x0000009cefef7221 */ /* 0x004fe20000010000 */
[----:B------:R-:W-:Y:S01]  /*2070*/  FADD.FTZ R150, R155, R150 ;  /* 0x000000969b967221 */ /* 0x000fe20000010000 */
[----:B------:R-:W-:Y:S02]  /*2080*/  @P5 LEA.HI.SX32 R205, R202, R193, 0x1d ;  /* 0x000000c1cacd5211 */ /* 0x000fe400078feaff */
[----:B------:R-:W-:Y:S01]  /*2090*/  FADD.FTZ R239, R158, R239 ;  /* 0x000000ef9eef7221 */ /* 0x000fe20000010000 */
[----:B------:R-:W-:-:S03]  /*20a0*/  FADD.FTZ R150, R150, R157 ;  /* 0x0000009d96967221 */ /* 0x000fc60000010000 */
[----:B---3--:R-:W-:Y:S01]  /*20b0*/  FADD.FTZ R239, R239, R160 ;  /* 0x000000a0efef7221 */ /* 0x008fe20000010000 */
[----:B------:R-:W-:-:S03]  /*20c0*/  FADD.FTZ R150, R159, R150 ;  /* 0x000000969f967221 */ /* 0x000fc60000010000 */
[----:B------:R-:W-:Y:S01]  /*20d0*/  FADD.FTZ R160, R162, R239 ;  /* 0x000000efa2a07221 */ /* 0x000fe20000010000 */
[----:B------:R-:W-:Y:S01]  /*20e0*/  FADD.FTZ R150, R150, R161 ;  /* 0x000000a196967221 */ /* 0x000fe20000010000 */
[----:B0-----:R-:W-:-:S04]  /*20f0*/  @P5 IMAD.WIDE.U32 R148, R205, 0x10, R148 ;  /* 0x00000010cd945825 */ /* 0x001fc800078e0094 */
[----:B------:R-:W-:Y:S01]  /*2100*/  FADD.FTZ R150, R163, R150 ;  /* 0x00000096a3967221 */ /* 0x000fe20000010000 */
[----:B------:R0:W5:Y:S01]  /*2110*/  @P5 LDG.E.128 R144, desc[UR4][R148.64] ;  /* 0x0000000494905981 */ /* 0x000162000c1e1d00 */
[----:B------:R-:W-:Y:S01]  /*2120*/  @!P3 FSEL R151, R44, RZ, P1 ;  /* 0x000000ff2c97b208 */ /* 0x000fe20000800000 */
[----:B------:R-:W-:Y:S01]  /*2130*/  FMUL.FTZ R160, R160, UR10 ;  /* 0x0000000aa0a07c20 */ /* 0x000fe20008410000 */
[----:B------:R-:W-:Y:S01]  /*2140*/  FMUL.FTZ R161, R150, UR10 ;  /* 0x0000000a96a17c20 */ /* 0x000fe20008410000 */
[----:B------:R-:W-:Y:S06]  /*2150*/  @!P3 BRA `(.L_x_4543) ;  /* 0x000000000020b947 */ /* 0x000fec0003800000 */
[----:B------:R-:W-:Y:S02]  /*2160*/  ISETP.NE.AND P2, PT, R18, RZ, PT ;  /* 0x000000ff1200720c */ /* 0x000fe40003f45270 */
[----:B------:R-:W-:Y:S02]  /*2170*/  ISETP.NE.U32.AND P1, PT, R2, RZ, PT ;  /* 0x000000ff0200720c */ /* 0x000fe40003f25070 */
[----:B0-----:R-:W-:Y:S02]  /*2180*/  FSEL R148, R160, RZ, !P2 ;  /* 0x000000ffa0947208 */ /* 0x001fe40005000000 */
[----:B------:R-:W-:-:S03]  /*2190*/  ISETP.NE.AND.EX P1, PT, R0, RZ, PT, P1 ;  /* 0x000000ff0000720c */ /* 0x000fc60003f25310 */
[----:B------:R-:W-:-:S04]  /*21a0*/  FFMA.FTZ R149, R3, R161, R148 ;  /* 0x000000a103957223 */ /* 0x000fc80000010094 */
[----:B------:R-:W-:-:S04]  /*21b0*/  FADD.FTZ R148, R210, -R149 ;  /* 0x80000095d2947221 */ /* 0x000fc80000010000 */
[----:B------:R-:W-:-:S04]  /*21c0*/  FMUL.FTZ R151, R5, R148 ;  /* 0x0000009405977220 */ /* 0x000fc80000410000 */
[----:B------:R-:W-:-:S07]  /*21d0*/  @P1 FADD.FTZ R151, R44, R151 ;  /* 0x000000972c971221 */ /* 0x000fce0000010000 */
.L_x_4543:
[----:B------:R-:W-:Y:S05]  /*21e0*/  BSYNC B0 ;  /* 0x0000000000007941 */ /* 0x000fea0003800000 */
.L_x_4542:
[----:B------:R-:W-:Y:S01]  /*21f0*/  @!P3 ISETP.NE.U32.AND P2, PT, R2, RZ, PT ;  /* 0x000000ff0200b20c */ /* 0x000fe20003f45070 */
[----:B------:R-:W-:Y:S01]  /*2200*/  BSSY B0, `(.L_x_4544) ;  /* 0x0000010000007945 */ /* 0x000fe20003800000 */
[C---:B------:R-:W-:Y:S02]  /*2210*/  @!P3 ISETP.NE.AND.EX P1, PT, R0.reuse, RZ, PT, P0 ;  /* 0x000000ff0000b20c */ /* 0x040fe40003f25300 */
[----:B------:R-:W-:Y:S01]  /*2220*/  @!P3 ISETP.NE.AND.EX P2, PT, R0, RZ, PT, P2 ;  /* 0x000000ff0000b20c */ /* 0x000fe20003f45320 */
[----:B------:R-:W-:-:S12]  /*2230*/  @!P5 BRA `(.L_x_4545) ;  /* 0x000000000030d947 */ /* 0x000fd80003800000 */
[----:B------:R-:W-:Y:S01]  /*2240*/  LOP3.LUT P0, RZ, R235, 0xff, RZ, 0xc0, !PT ;  /* 0x000000ffebff7812 */ /* 0x000fe2000780c0ff */
[----:B0-----:R-:W-:Y:S01]  /*2250*/  FMUL.FTZ R148, R151, UR13 ;  /* 0x0000000d97947c20 */ /* 0x001fe20008410000 */
[----:B------:R-:W-:Y:S01]  /*2260*/  MOV R149, RZ ;  /* 0x000000ff00957202 */ /* 0x000fe20000000f00 */
[----:B------:R-:W-:Y:S02]  /*2270*/  IMAD.MOV.U32 R153, RZ, RZ, RZ ;  /* 0x000000ffff997224 */ /* 0x000fe400078e00ff */
[----:B------:R-:W-:-:S08]  /*2280*/  FMUL.FTZ R155, R148, UR12 ;  /* 0x0000000c949b7c20 */ /* 0x000fd00008410000 */
[----:B------:R-:W-:Y:S01]  /*2290*/  @P0 SHF.L.U32 R150, R48, 0x10, RZ ;  /* 0x0000001030960819 */ /* 0x000fe200000006ff */
[----:B-----5:R-:W-:-:S04]  /*22a0*/  @P0 IMAD.U32 R148, R144, 0x10000, RZ ;  /* 0x0001000090940824 */ /* 0x020fc800078e00ff */
[C---:B------:R-:W-:Y:S01]  /*22b0*/  @P0 FMUL.FTZ R149, R155.reuse, R150 ;  /* 0x000000969b950220 */ /* 0x040fe20000410000 */
[----:B------:R-:W-:-:S04]  /*22c0*/  @P0 FMUL.FTZ R153, R155, R148 ;  /* 0x000000949b990220 */ /* 0x000fc80000410000 */
[----:B------:R-:W-:Y:S01]  /*22d0*/  F2FP.BF16.F32.PACK_AB R149, RZ, R149 ;  /* 0x00000095ff95723e */ /* 0x000fe200000010ff */
[----:B------:R-:W-:-:S03]  /*22e0*/  FADD.FTZ R88, R88, R153 ;  /* 0x0000009958587221 */ /* 0x000fc60000010000 */
[----:B------:R-:W-:-:S07]  /*22f0*/  PRMT R64, R149, 0x7610, R64 ;  /* 0x0000761095407816 */ /* 0x000fce0000000040 */
.L_x_4545:
[----:B------:R-:W-:Y:S05]  /*2300*/  BSYNC B0 ;  /* 0x0000000000007941 */ /* 0x000fea0003800000 */
.L_x_4544:
[----:B------:R-:W-:Y:S01]  /*2310*/  @!P3 FSEL R159, R46, RZ, P1 ;  /* 0x000000ff2e9fb208 */ /* 0x000fe20000800000 */
[----:B------:R-:W-:Y:S01]  /*2320*/  BSSY B0, `(.L_x_4546) ;  /* 0x000001b000007945 */ /* 0x000fe20003800000 */
[C---:B------:R-:W-:Y:S02]  /*2330*/  @!P3 ISETP.NE.U32.AND P0, PT, R2.reuse, RZ, PT ;  /* 0x000000ff0200b20c */ /* 0x040fe40003f05070 */
[----:B------:R-:W-:Y:S02]  /*2340*/  @!P3 ISETP.NE.U32.AND P1, PT, R2, RZ, PT ;  /* 0x000000ff0200b20c */ /* 0x000fe40003f25070 */
[C---:B------:R-:W-:Y:S02]  /*2350*/  @!P3 ISETP.NE.AND.EX P0, PT, R0.reuse, RZ, PT, P0 ;  /* 0x000000ff0000b20c */ /* 0x040fe40003f05300 */
[----:B------:R-:W-:Y:S02]  /*2360*/  @!P3 ISETP.NE.AND.EX P1, PT, R0, RZ, PT, P1 ;  /* 0x000000ff0000b20c */ /* 0x000fe40003f25310 */
[----:B------:R-:W-:-:S02]  /*2370*/  @!P3 FSEL R152, R47, RZ, P2 ;  /* 0x000000ff2f98b208 */ /* 0x000fc40001000000 */
[----:B------:R-:W-:Y:S02]  /*2380*/  @!P3 ISETP.NE.U32.AND P2, PT, R2, RZ, PT ;  /* 0x000000ff0200b20c */ /* 0x000fe40003f45070 */
[----:B------:R-:W-:Y:S02]  /*2390*/  @!P3 FSEL R153, R40, RZ, P0 ;  /* 0x000000ff2899b208 */ /* 0x000fe40000000000 */
[----:B------:R-:W-:Y:S02]  /*23a0*/  @!P3 FSEL R154, R41, RZ, P1 ;  /* 0x000000ff299ab208 */ /* 0x000fe40000800000 */
[C---:B------:R-:W-:Y:S02]  /*23b0*/  @!P3 ISETP.NE.U32.AND P0, PT, R2.reuse, RZ, PT ;  /* 0x000000ff0200b20c */ /* 0x040fe40003f05070 */
[----:B------:R-:W-:Y:S02]  /*23c0*/  @!P3 ISETP.NE.U32.AND P1, PT, R2, RZ, PT ;  /* 0x000000ff0200b20c */ /* 0x000fe40003f25070 */
[----:B------:R-:W-:-:S02]  /*23d0*/  @!P3 ISETP.NE.AND.EX P2, PT, R0, RZ, PT, P2 ;  /* 0x000000ff0000b20c */ /* 0x000fc40003f45320 */
[C---:B------:R-:W-:Y:S02]  /*23e0*/  @!P3 ISETP.NE.AND.EX P1, PT, R0.reuse, RZ, PT, P1 ;  /* 0x000000ff0000b20c */ /* 0x040fe40003f25310 */
[----:B------:R-:W-:Y:S02]  /*23f0*/  @!P3 ISETP.NE.AND.EX P0, PT, R0, RZ, PT, P0 ;  /* 0x000000ff0000b20c */ /* 0x000fe40003f05300 */
[----:B------:R-:W-:Y:S02]  /*2400*/  @!P3 FSEL R155, R42, RZ, P2 ;  /* 0x000000ff2a9bb208 */ /* 0x000fe40001000000 */
[----:B------:R-:W-:Y:S02]  /*2410*/  ISETP.NE.U32.AND P2, PT, RZ, UR14, PT ;  /* 0x0000000eff007c0c */ /* 0x000fe4000bf45070 */
[----:B------:R-:W-:Y:S02]  /*2420*/  @!P3 FSEL R158, R43, RZ, P1 ;  /* 0x000000ff2b9eb208 */ /* 0x000fe40000800000 */
[----:B------:R-:W-:Y:S01]  /*2430*/  @!P3 FSEL R150, R45, RZ, P0 ;  /* 0x000000ff2d96b208 */ /* 0x000fe20000000000 */
[----:B------:R-:W-:Y:S08]  /*2440*/  @!P3 BRA `(.L_x_4547) ;  /* 0x000000000020b947 */ /* 0x000ff00003800000 */
        /* <DEDUP_REMOVED lines=8> */
.L_x_4547:
[----:B------:R-:W-:Y:S05]  /*24d0*/  BSYNC B0 ;  /* 0x0000000000007941 */ /* 0x000fea0003800000 */
.L_x_4546:
[----:B------:R-:W-:Y:S04]  /*24e0*/  BSSY B0, `(.L_x_4548) ;  /* 0x0000010000007945 */ /* 0x000fe80003800000 */
[----:B------:R-:W-:Y:S05]  /*24f0*/  @!P5 BRA `(.L_x_4549) ;  /* 0x000000000038d947 */ /* 0x000fea0003800000 */
[----:B------:R-:W-:Y:S01]  /*2500*/  LOP3.LUT P0, RZ, R200, 0xff00, RZ, 0xc0, !PT ;  /* 0x0000ff00c8ff7812 */ /* 0x000fe2000780c0ff */
[----:B0-----:R-:W-:Y:S01]  /*2510*/  FMUL.FTZ R148, R150, UR13 ;  /* 0x0000000d96947c20 */ /* 0x001fe20008410000 */
        /* <DEDUP_REMOVED lines=12> */
.L_x_4549:
[----:B------:R-:W-:Y:S05]  /*25e0*/  BSYNC B0 ;  /* 0x0000000000007941 */ /* 0x000fea0003800000 */
.L_x_4548:
[----:B------:R-:W-:Y:S04]  /*25f0*/  BSSY B0, `(.L_x_4550) ;  /* 0x000000a000007945 */ /* 0x000fe80003800000 */
[----:B------:R-:W-:Y:S05]  /*2600*/  @!P3 BRA `(.L_x_4551) ;  /* 0x000000000020b947 */ /* 0x000fea0003800000 */
        /* <DEDUP_REMOVED lines=8> */
.L_x_4551:
[----:B------:R-:W-:Y:S05]  /*2690*/  BSYNC B0 ;  /* 0x0000000000007941 */ /* 0x000fea0003800000 */
.L_x_4550:
[----:B------:R-:W-:Y:S04]  /*26a0*/  BSSY B0, `(.L_x_4552) ;  /* 0x000000e000007945 */ /* 0x000fe80003800000 */
[----:B------:R-:W-:Y:S05]  /*26b0*/  @!P5 BRA `(.L_x_4553) ;  /* 0x000000000030d947 */ /* 0x000fea0003800000 */
[----:B------:R-:W-:Y:S01]  /*26c0*/  LOP3.LUT P0, RZ, R200, 0xff0000, RZ, 0xc0, !PT ;  /* 0x00ff0000c8ff7812 */ /* 0x000fe2000780c0ff */
[----:B0-----:R-:W-:Y:S01]  /*26d0*/  FMUL.FTZ R148, R159, UR13 ;  /* 0x0000000d9f947c20 */ /* 0x001fe20008410000 */
[----:B------:R-:W-:Y:S01]  /*26e0*/  MOV R149, RZ ;  /* 0x000000ff00957202 */ /* 0x000fe20000000f00 */
[----:B------:R-:W-:Y:S02]  /*26f0*/  IMAD.MOV.U32 R157, RZ, RZ, RZ ;  /* 0x000000ffff9d7224 */ /* 0x000fe400078e00ff */
        /* <DEDUP_REMOVED lines=8> */
.L_x_4553:
[----:B------:R-:W-:Y:S05]  /*2780*/  BSYNC B0 ;  /* 0x0000000000007941 */ /* 0x000fea0003800000 */
.L_x_4552:
        /* <DEDUP_REMOVED lines=10> */
.L_x_4555:
[----:B------:R-:W-:Y:S05]  /*2830*/  BSYNC B0 ;  /* 0x0000000000007941 */ /* 0x000fea0003800000 */
.L_x_4554:
        /* <DEDUP_REMOVED lines=16> */
.L_x_4557:
[----:B------:R-:W-:Y:S05]  /*2940*/  BSYNC B0 ;  /* 0x0000000000007941 */ /* 0x000fea0003800000 */
.L_x_4556:
        /* <DEDUP_REMOVED lines=10> */
.L_x_4559:
[----:B------:R-:W-:Y:S05]  /*29f0*/  BSYNC B0 ;  /* 0x0000000000007941 */ /* 0x000fea0003800000 */
.L_x_4558:
        /* <DEDUP_REMOVED lines=14> */
.L_x_4561:
[----:B------:R-:W-:Y:S05]  /*2ae0*/  BSYNC B0 ;  /* 0x0000000000007941 */ /* 0x000fea0003800000 */
.L_x_4560:
        /* <DEDUP_REMOVED lines=10> */
.L_x_4563:
[----:B------:R-:W-:Y:S05]  /*2b90*/  BSYNC B0 ;  /* 0x0000000000007941 */ /* 0x000fea0003800000 */
.L_x_4562:
        /* <DEDUP_REMOVED lines=16> */
.L_x_4565:
[----:B------:R-:W-:Y:S05]  /*2ca0*/  BSYNC B0 ;  /* 0x0000000000007941 */ /* 0x000fea0003800000 */
.L_x_4564:
        /* <DEDUP_REMOVED lines=10> */
.L_x_4567:
[----:B------:R-:W-:Y:S05]  /*2d50*/  BSYNC B0 ;  /* 0x0000000000007941 */ /* 0x000fea0003800000 */
.L_x_4566:
        /* <DEDUP_REMOVED lines=14> */
.L_x_4569:
[----:B------:R-:W-:Y:S05]  /*2e40*/  BSYNC B0 ;  /* 0x0000000000007941 */ /* 0x000fea0003800000 */
.L_x_4568:
        /* <DEDUP_REMOVED lines=10> */
.L_x_4571:
[----:B------:R-:W-:Y:S05]  /*2ef0*/  BSYNC B0 ;  /* 0x0000000000007941 */ /* 0x000fea0003800000 */
.L_x_4570:
[----:B------:R-:W-:Y:S01]  /*2f00*/  @!P3 ISETP.NE.U32.AND P1, PT, R2, RZ, PT ;  /* 0x000000ff0200b20c */ /* 0x000fe20003f25070 */
[----:B------:R-:W-:Y:S01]  /*2f10*/  BSSY B0, `(.L_x_4572) ;  /* 0x0000012000007945 */ /* 0x000fe20003800000 */
[----:B------:R-:W-:Y:S02]  /*2f20*/  ISETP.NE.AND.EX P0, PT, RZ, UR15, PT, P2 ;  /* 0x0000000fff007c0c */ /* 0x000fe4000bf05320 */
[----:B------:R-:W-:Y:S01]  /*2f30*/  @!P3 ISETP.NE.AND.EX P1, PT, R0, RZ, PT, P1 ;  /* 0x000000ff0000b20c */ /* 0x000fe20003f25310 */
[----:B------:R-:W-:-:S12]  /*2f40*/  @!P5 BRA `(.L_x_4573) ;  /* 0x000000000038d947 */ /* 0x000fd80003800000 */
[----:B------:R-:W-:Y:S01]  /*2f50*/  LOP3.LUT P2, RZ, R201, 0xff000000, RZ, 0xc0, !PT ;  /* 0xff000000c9ff7812 */ /* 0x000fe2000784c0ff */
[----:B0-----:R-:W-:Y:S01]  /*2f60*/  FMUL.FTZ R148, R158, UR13 ;  /* 0x0000000d9e947c20 */ /* 0x001fe20008410000 */
        /* <DEDUP_REMOVED lines=12> */
.L_x_4573:
[----:B------:R-:W-:Y:S05]  /*3030*/  BSYNC B0 ;  /* 0x0000000000007941 */ /* 0x000fea0003800000 */
.L_x_4572:
[----:B------:R-:W-:Y:S01]  /*3040*/  @!P3 FSEL R239, R36, RZ, P1 ;  /* 0x000000ff24efb208 */ /* 0x000fe20000800000 */
[----:B0-----:R-:W0:Y:S01]  /*3050*/  @P0 LDC.64 R148, c[0x0][0x308] ;  /* 0x0000c200ff940b82 */ /* 0x001e220000000a00 */
[C---:B------:R-:W-:Y:S01]  /*3060*/  @!P3 ISETP.NE.U32.AND P1, PT, R2.reuse, RZ, PT ;  /* 0x000000ff0200b20c */ /* 0x040fe20003f25070 */
[----:B------:R-:W-:Y:S01]  /*3070*/  BSSY B0, `(.L_x_4574) ;  /* 0x0000030000007945 */ /* 0x000fe20003800000 */
[----:B------:R-:W-:Y:S02]  /*3080*/  @!P3 ISETP.NE.U32.AND P2, PT, R2, RZ, PT ;  /* 0x000000ff0200b20c */ /* 0x000fe40003f45070 */
[C---:B------:R-:W-:Y:S02]  /*3090*/  @!P3 ISETP.NE.AND.EX P1, PT, R0.reuse, RZ, PT, P1 ;  /* 0x000000ff0000b20c */ /* 0x040fe40003f25310 */
[----:B------:R-:W-:Y:S01]  /*30a0*/  @!P3 ISETP.NE.AND.EX P2, PT, R0, RZ, PT, P2 ;  /* 0x000000ff0000b20c */ /* 0x000fe20003f45320 */
[----:B------:R-:W1:Y:S01]  /*30b0*/  @P5 LDC.64 R156, c[0x0][0x2f8] ;  /* 0x0000be00ff9c5b82 */ /* 0x000e620000000a00 */
[----:B------:R-:W-:-:S02]  /*30c0*/  @!P3 FSEL R237, R38, RZ, P1 ;  /* 0x000000ff26edb208 */ /* 0x000fc40000800000 */
[----:B------:R-:W-:Y:S02]  /*30d0*/  @!P3 ISETP.NE.U32.AND P1, PT, R2, RZ, PT ;  /* 0x000000ff0200b20c */ /* 0x000fe40003f25070 */
[----:B------:R-:W-:Y:S02]  /*30e0*/  @!P3 FSEL R204, R37, RZ, P2 ;  /* 0x000000ff25ccb208 */ /* 0x000fe40001000000 */
[----:B------:R-:W-:Y:S02]  /*30f0*/  @!P3 ISETP.NE.AND.EX P1, PT, R0, RZ, PT, P1 ;  /* 0x000000ff0000b20c */ /* 0x000fe40003f25310 */
[----:B------:R-:W-:Y:S02]  /*3100*/  @!P3 ISETP.NE.U32.AND P2, PT, R2, RZ, PT ;  /* 0x000000ff0200b20c */ /* 0x000fe40003f45070 */
[----:B------:R-:W-:Y:S02]  /*3110*/  @!P3 FSEL R235, R32, RZ, P1 ;  /* 0x000000ff20ebb208 */ /* 0x000fe40000800000 */
[----:B------:R-:W-:-:S02]  /*3120*/  @!P3 ISETP.NE.U32.AND P1, PT, R2, RZ, PT ;  /* 0x000000ff0200b20c */ /* 0x000fc40003f25070 */
[----:B------:R-:W-:Y:S01]  /*3130*/  @!P3 ISETP.NE.AND.EX P2, PT, R0, RZ, PT, P2 ;  /* 0x000000ff0000b20c */ /* 0x000fe20003f45320 */
[----:B0-----:R-:W-:Y:S01]  /*3140*/  @P0 IMAD.WIDE.U32 R198, R198, 0x20, R148 ;  /* 0x00000020c6c60825 */ /* 0x001fe200078e0094 */
[----:B------:R-:W-:Y:S02]  /*3150*/  @!P3 ISETP.NE.AND.EX P1, PT, R0, RZ, PT, P1 ;  /* 0x000000ff0000b20c */ /* 0x000fe40003f25310 */
[----:B------:R-:W-:Y:S02]  /*3160*/  @!P3 FSEL R202, R39, RZ, P2 ;  /* 0x000000ff27cab208 */ /* 0x000fe40001000000 */
[----:B------:R-:W-:Y:S02]  /*3170*/  @!P3 FSEL R201, R34, RZ, P1 ;  /* 0x000000ff22c9b208 */ /* 0x000fe40000800000 */
[----:B------:R-:W-:Y:S01]  /*3180*/  ISETP.NE.U32.AND P1, PT, RZ, UR14, PT ;  /* 0x0000000eff007c0c */ /* 0x000fe2000bf25070 */
[----:B-1----:R-:W-:Y:S01]  /*3190*/  @P5 IMAD.WIDE.U32 R156, R205, 0x10, R156 ;  /* 0x00000010cd9c5825 */ /* 0x002fe200078e009c */
[----:B------:R-:W-:-:S02]  /*31a0*/  @!P3 ISETP.NE.U32.AND P2, PT, R2, RZ, PT ;  /* 0x000000ff0200b20c */ /* 0x000fc40003f45070 */
[----:B------:R-:W-:Y:S02]  /*31b0*/  ISETP.NE.AND.EX P1, PT, RZ, UR15, PT, P1 ;  /* 0x0000000fff007c0c */ /* 0x000fe4000bf25310 */
[----:B------:R-:W-:Y:S02]  /*31c0*/  @!P3 ISETP.NE.AND.EX P2, PT, R0, RZ, PT, P2 ;  /* 0x000000ff0000b20c */ /* 0x000fe40003f45320 */
[----:B------:R-:W-:Y:S02]  /*31d0*/  SEL R148, R151, R76, P1 ;  /* 0x0000004c97947207 */ /* 0x000fe40000800000 */
[----:B------:R-:W-:Y:S02]  /*31e0*/  SEL R151, R152, R79, P1 ;  /* 0x0000004f98977207 */ /* 0x000fe40000800000 */
[----:B------:R-:W-:Y:S02]  /*31f0*/  SEL R152, R153, R132, P1 ;  /* 0x0000008499987207 */ /* 0x000fe40000800000 */
[----:B------:R-:W-:-:S02]  /*3200*/  SEL R153, R154, R133, P1 ;  /* 0x000000859a997207 */ /* 0x000fc40000800000 */
[----:B------:R-:W-:Y:S02]  /*3210*/  @!P3 FSEL R162, R33, RZ, P2 ;  /* 0x000000ff21a2b208 */ /* 0x000fe40001000000 */
[----:B------:R-:W-:Y:S02]  /*3220*/  SEL R149, R150, R77, P1 ;  /* 0x0000004d96957207 */ /* 0x000fe40000800000 */
[----:B------:R-:W-:Y:S02]  /*3230*/  SEL R154, R155, R134, P1 ;  /* 0x000000869b9a7207 */ /* 0x000fe40000800000 */
[----:B------:R-:W-:Y:S02]  /*3240*/  @!P3 ISETP.NE.U32.AND P2, PT, R2, RZ, PT ;  /* 0x000000ff0200b20c */ /* 0x000fe40003f45070 */
[----:B------:R-:W-:Y:S02]  /*3250*/  SEL R150, R159, R78, P1 ;  /* 0x0000004e9f967207 */ /* 0x000fe40000800000 */
[----:B------:R-:W-:-:S02]  /*3260*/  SEL R155, R158, R135, P1 ;  /* 0x000000879e9b7207 */ /* 0x000fc40000800000 */
[----:B------:R-:W-:Y:S01]  /*3270*/  @!P3 ISETP.NE.AND.EX P2, PT, R0, RZ, PT, P2 ;  /* 0x000000ff0000b20c */ /* 0x000fe20003f45320 */
[----:B------:R0:W-:Y:S03]  /*3280*/  @P0 STG.E.128 desc[UR4][R198.64], R148 ;  /* 0x00000094c6000986 */ /* 0x0001e6000c101d04 */
[----:B------:R-:W-:Y:S01]  /*3290*/  @!P3 FSEL R200, R35, RZ, P2 ;  /* 0x000000ff23c8b208 */ /* 0x000fe20001000000 */
[----:B------:R0:W-:Y:S01]  /*32a0*/  @P0 STG.E.128 desc[UR4][R198.64+0x10], R152 ;  /* 0x00001098c6000986 */ /* 0x0001e2000c101d04 */
[----:B------:R-:W-:-:S03]  /*32b0*/  @!P3 ISETP.NE.U32.AND P2, PT, R2, RZ, PT ;  /* 0x000000ff0200b20c */ /* 0x000fc60003f45070 */
[----:B------:R0:W-:Y:S01]  /*32c0*/  @P5 STG.E.128 desc[UR4][R156.64], R64 ;  /* 0x000000409c005986 */ /* 0x0001e2000c101d04 */
[----:B------:R-:W-:-:S04]  /*32d0*/  @!P3 ISETP.NE.AND.EX P2, PT, R0, RZ, PT, P2 ;  /* 0x000000ff0000b20c */ /* 0x000fc80003f45320 */
[----:B------:R-:W-:Y:S02]  /*32e0*/  @!P3 FSEL R163, R28, RZ, P2 ;  /* 0x000000ff1ca3b208 */ /* 0x000fe40001000000 */
[----:B------:R-:W-:-:S04]  /*32f0*/  @!P3 ISETP.NE.U32.AND P2, PT, R2, RZ, PT ;  /* 0x000000ff0200b20c */ /* 0x000fc80003f45070 */
[----:B------:R-:W-:-:S04]  /*3300*/  @!P3 ISETP.NE.AND.EX P2, PT, R0, RZ, PT, P2 ;  /* 0x000000ff0000b20c */ /* 0x000fc80003f45320 */
[----:B------:R-:W-:Y:S01]  /*3310*/  @!P3 FSEL R236, R29, RZ, P2 ;  /* 0x000000ff1decb208 */ /* 0x000fe20001000000 */
[----:B------:R-:W-:Y:S08]  /*3320*/  @!P5 BRA `(.L_x_4575) ;  /* 0x000000000010d947 */ /* 0x000ff00003800000 */
[----:B-----5:R-:W1:Y:S01]  /*3330*/  LDC.64 R144, c[0x0][0x220] ;  /* 0x00008800ff907b82 */ /* 0x020e620000000a00 */
[----:B------:R-:W-:-:S04]  /*3340*/  VIADD R147, R205, 0x100 ;  /* 0x00000100cd937836 */ /* 0x000fc80000000000 */
[----:B-1----:R-:W-:-:S06]  /*3350*/  IMAD.WIDE.U32 R144, R147, 0x10, R144 ;  /* 0x0000001093907825 */ /* 0x002fcc00078e0090 */
[----:B------:R-:W5:Y:S02]  /*3360*/  LDG.E.128 R144, desc[UR4][R144.64] ;  /* 0x0000000490907981 */ /* 0x000f64000c1e1d00 */
.L_x_4575:
[----:B------:R-:W-:Y:S05]  /*3370*/  BSYNC B0 ;  /* 0x0000000000007941 */ /* 0x000fea0003800000 */
.L_x_4574:
[----:B------:R-:W-:Y:S04]  /*3380*/  BSSY B0, `(.L_x_4576) ;  /* 0x000000a000007945 */ /* 0x000fe80003800000 */
[----:B------:R-:W-:Y:S05]  /*3390*/  @!P3 BRA `(.L_x_4577) ;  /* 0x000000000020b947 */ /* 0x000fea0003800000 */
[----:B------:R-:W-:-:S04]  /*33a0*/  ISETP.NE.AND P2, PT, R18, RZ, PT ;  /* 0x000000ff1200720c */ /* 0x000fc80003f45270 */
[----:B0-----:R-:W-:Y:S02]  /*33b0*/  FSEL R148, R160, RZ, !P2 ;  /* 0x000000ffa0947208 */ /* 0x001fe40005000000 */
[----:B------:R-:W-:-:S03]  /*33c0*/  ISETP.NE.U32.AND P2, PT, R2, RZ, PT ;  /* 0x000000ff0200720c */ /* 0x000fc60003f45070 */
[----:B------:R-:W-:Y:S01]  /*33d0*/  FFMA.FTZ R149, R171, R161, R148 ;  /* 0x000000a1ab957223 */ /* 0x000fe20000010094 */
[----:B------:R-:W-:-:S03]  /*33e0*/  ISETP.NE.AND.EX P2, PT, R0, RZ, PT, P2 ;  /* 0x000000ff0000720c */ /* 0x000fc60003f45320 */
[----:B------:R-:W-:-:S04]  /*33f0*/  FADD.FTZ R148, R218, -R149 ;  /* 0x80000095da947221 */ /* 0x000fc80000010000 */
[----:B------:R-:W-:-:S06]  /*3400*/  FMUL.FTZ R239, R5, R148 ;  /* 0x0000009405ef7220 */ /* 0x000fcc0000410000 */
[----:B------:R-:W-:-:S07]  /*3410*/  @P2 FADD.FTZ R239, R36, R239 ;  /* 0x000000ef24ef2221 */ /* 0x000fce0000010000 */
.L_x_4577:
[----:B------:R-:W-:Y:S05]  /*3420*/  BSYNC B0 ;  /* 0x0000000000007941 */ /* 0x000fea0003800000 */
.L_x_4576:
[----:B------:R-:W-:Y:S04]  /*3430*/  BSSY B0, `(.L_x_4578) ;  /* 0x000000e000007945 */ /* 0x000fe80003800000 */
[----:B------:R-:W-:Y:S05]  /*3440*/  @!P5 BRA `(.L_x_4579) ;  /* 0x000000000030d947 */ /* 0x000fea0003800000 */
[----:B------:R-:W-:Y:S01]  /*3450*/  LOP3.LUT P2, RZ, R207, 0xff, RZ, 0xc0, !PT ;  /* 0x000000ffcfff7812 */ /* 0x000fe2000784c0ff */
[----:B0-----:R-:W-:Y:S01]  /*3460*/  FMUL.FTZ R148, R239, UR13 ;  /* 0x0000000def947c20 */ /* 0x001fe20008410000 */
[----:B------:R-:W-:Y:S01]  /*3470*/  IMAD.MOV.U32 R149, RZ, RZ, RZ ;  /* 0x000000ffff957224 */ /* 0x000fe200078e00ff */
[----:B------:R-:W-:Y:S02]  /*3480*/  MOV R151, RZ ;  /* 0x000000ff00977202 */ /* 0x000fe40000000f00 */
        /* <DEDUP_REMOVED lines=8> */
.L_x_4579:
[----:B------:R-:W-:Y:S05]  /*3510*/  BSYNC B0 ;  /* 0x0000000000007941 */ /* 0x000fea0003800000 */
.L_x_4578:
        /* <DEDUP_REMOVED lines=10> */
.L_x_4581:
[----:B------:R-:W-:Y:S05]  /*35c0*/  BSYNC B0 ;  /* 0x0000000000007941 */ /* 0x000fea0003800000 */
.L_x_4580:
        /* <DEDUP_REMOVED lines=16> */
.L_x_4583:
[----:B------:R-:W-:Y:S05]  /*36d0*/  BSYNC B0 ;  /* 0x0000000000007941 */ /* 0x000fea0003800000 */
.L_x_4582:
        /* <DEDUP_REMOVED lines=10> */
.L_x_4585:
[----:B------:R-:W-:Y:S05]  /*3780*/  BSYNC B0 ;  /* 0x0000000000007941 */ /* 0x000fea0003800000 */
.L_x_4584:
        /* <DEDUP_REMOVED lines=14> */
.L_x_4587:
[----:B------:R-:W-:Y:S05]  /*3870*/  BSYNC B0 ;  /* 0x0000000000007941 */ /* 0x000fea0003800000 */
.L_x_4586:
        /* <DEDUP_REMOVED lines=10> */
.L_x_4589:
[----:B------:R-:W-:Y:S05]  /*3920*/  BSYNC B0 ;  /* 0x0000000000007941 */ /* 0x000fea0003800000 */
.L_x_4588:
        /* <DEDUP_REMOVED lines=16> */
.L_x_4591:
[----:B------:R-:W-:Y:S05]  /*3a30*/  BSYNC B0 ;  /* 0x0000000000007941 */ /* 0x000fea0003800000 */
.L_x_4590:
        /* <DEDUP_REMOVED lines=10> */
.L_x_4593:
[----:B------:R-:W-:Y:S05]  /*3ae0*/  BSYNC B0 ;  /* 0x0000000000007941 */ /* 0x000fea0003800000 */
.L_x_4592:
        /* <DEDUP_REMOVED lines=14> */
.L_x_4595:
[----:B------:R-:W-:Y:S05]  /*3bd0*/  BSYNC B0 ;  /* 0x0000000000007941 */ /* 0x000fea0003800000 */
.L_x_4594:
        /* <DEDUP_REMOVED lines=10> */
.L_x_4597:
[----:B------:R-:W-:Y:S05]  /*3c80*/  BSYNC B0 ;  /* 0x0000000000007941 */ /* 0x000fea0003800000 */
.L_x_4596:
[----:B------:R-:W-:Y:S04]  /*3c90*/  BSSY B0, `(.L_x_4598) ;  /* 0x0000010000007945 */ /* 0x000fe80003800000 */
[----:B------:R-:W-:Y:S05]  /*3ca0*/  @!P5 BRA `(.L_x_4599) ;  /* 0x000000000038d947 */ /* 0x000fea0003800000 */
[----:B------:R-:W-:Y:S01]  /*3cb0*/  LOP3.LUT P2, RZ, R195, 0xff00, RZ, 0xc0, !PT ;  /* 0x0000ff00c3ff7812 */ /* 0x000fe2000784c0ff */
[----:B0-----:R-:W-:Y:S01]  /*3cc0*/  FMUL.FTZ R148, R162, UR13 ;  /* 0x0000000da2947c20 */ /* 0x001fe20008410000 */
        /* <DEDUP_REMOVED lines=12> */
.L_x_4599:
[----:B------:R-:W-:Y:S05]  /*3d90*/  BSYNC B0 ;  /* 0x0000000000007941 */ /* 0x000fea0003800000 */
.L_x_4598:
        /* <DEDUP_REMOVED lines=10> */
.L_x_4601:
[----:B------:R-:W-:Y:S05]  /*3e40*/  BSYNC B0 ;  /* 0x0000000000007941 */ /* 0x000fea0003800000 */
.L_x_4600:
[----:B------:R-:W-:Y:S04]  /*3e50*/  BSSY B0, `(.L_x_4602) ;  /* 0x000000e000007945 */ /* 0x000fe80003800000 */
[----:B------:R-:W-:Y:S05]  /*3e60*/  @!P5 BRA `(.L_x_4603) ;  /* 0x000000000030d947 */ /* 0x000fea0003800000 */
[----:B------:R-:W-:Y:S01]  /*3e70*/  LOP3.LUT P2, RZ, R195, 0xff0000, RZ, 0xc0, !PT ;  /* 0x00ff0000c3ff7812 */ /* 0x000fe2000784c0ff */
[----:B0-----:R-:W-:Y:S01]  /*3e80*/  FMUL.FTZ R148, R201, UR13 ;  /* 0x0000000dc9947c20 */ /* 0x001fe20008410000 */
[----:B------:R-:W-:Y:S01]  /*3e90*/  HFMA2.MMA R151, -RZ, RZ, 0, 0 ;  /* 0x00000000ff977435 */ /* 0x000fe200000001ff */
[----:B------:R-:W-:Y:S02]  /*3ea0*/  IMAD.MOV.U32 R149, RZ, RZ, RZ ;  /* 0x000000ffff957224 */ /* 0x000fe400078e00ff */
        /* <DEDUP_REMOVED lines=8> */
.L_x_4603:
[----:B------:R-:W-:Y:S05]  /*3f30*/  BSYNC B0 ;  /* 0x0000000000007941 */ /* 0x000fea0003800000 */
.L_x_4602:
        /* <DEDUP_REMOVED lines=10> */
.L_x_4605:
[----:B------:R-:W-:Y:S05]  /*3fe0*/  BSYNC B0 ;  /* 0x0000000000007941 */ /* 0x000fea0003800000 */
.L_x_4604:
[----:B------:R-:W-:Y:S04]  /*3ff0*/  BSSY B0, `(.L_x_4606) ;  /* 0x0000010000007945 */ /* 0x000fe80003800000 */
[----:B------:R-:W-:Y:S05]  /*4000*/  @!P5 BRA `(.L_x_4607) ;  /* 0x000000000038d947 */ /* 0x000fea0003800000 */
[----:B------:R-:W-:Y:S01]  /*4010*/  LOP3.LUT P2, RZ, R195, 0xff000000, RZ, 0xc0, !PT ;  /* 0xff000000c3ff7812 */ /* 0x000fe2000784c0ff */
[----:B0-----:R-:W-:Y:S01]  /*4020*/  FMUL.FTZ R148, R200, UR13 ;  /* 0x0000000dc8947c20 */ /* 0x001fe20008410000 */
        /* <DEDUP_REMOVED lines=12> */
.L_x_4607:
[----:B------:R-:W-:Y:S05]  /*40f0*/  BSYNC B0 ;  /* 0x0000000000007941 */ /* 0x000fea0003800000 */
.L_x_4606:
[----:B------:R-:W-:Y:S01]  /*4100*/  @!P3 ISETP.NE.U32.AND P2, PT, R2, RZ, PT ;  /* 0x000000ff0200b20c */ /* 0x000fe20003f45070 */
[----:B------:R-:W1:Y:S01]  /*4110*/  @P0 LDC.64 R158, c[0x0][0x308] ;  /* 0x0000c200ff9e0b82 */ /* 0x000e620000000a00 */
[----:B------:R-:W-:Y:S01]  /*4120*/  @P5 IADD3 R207, R205, 0x100, RZ ;  /* 0x00000100cdcf5810 */ /* 0x000fe20007ffe0ff */
[----:B------:R-:W-:Y:S01]  /*4130*/  BSSY B0, `(.L_x_4608) ;  /* 0x0000025000007945 */ /* 0x000fe20003800000 */
[----:B------:R-:W-:Y:S02]  /*4140*/  @!P3 ISETP.NE.AND.EX P2, PT, R0, RZ, PT, P2 ;  /* 0x000000ff0000b20c */ /* 0x000fe40003f45320 */
[----:B0-----:R-:W-:Y:S02]  /*4150*/  SEL R148, R239, R76, P1 ;  /* 0x0000004cef947207 */ /* 0x001fe40000800000 */
[----:B------:R-:W-:Y:S01]  /*4160*/  @!P3 FSEL R195, R30, RZ, P2 ;  /* 0x000000ff1ec3b208 */ /* 0x000fe20001000000 */
[----:B------:R-:W0:Y:S01]  /*4170*/  @P5 LDC.64 R156, c[0x0][0x2f8] ;  /* 0x0000be00ff9c5b82 */ /* 0x000e220000000a00 */
[----:B------:R-:W-:-:S02]  /*4180*/  @!P3 ISETP.NE.U32.AND P2, PT, R2, RZ, PT ;  /* 0x000000ff0200b20c */ /* 0x000fc40003f45070 */
[----:B------:R-:W-:Y:S02]  /*4190*/  SEL R149, R204, R77, P1 ;  /* 0x0000004dcc957207 */ /* 0x000fe40000800000 */
[----:B------:R-:W-:Y:S02]  /*41a0*/  @!P3 ISETP.NE.AND.EX P2, PT, R0, RZ, PT, P2 ;  /* 0x000000ff0000b20c */ /* 0x000fe40003f45320 */
[----:B------:R-:W-:Y:S02]  /*41b0*/  SEL R150, R237, R78, P1 ;  /* 0x0000004eed967207 */ /* 0x000fe40000800000 */
[----:B------:R-:W-:Y:S02]  /*41c0*/  @!P3 FSEL R194, R31, RZ, P2 ;  /* 0x000000ff1fc2b208 */ /* 0x000fe40001000000 */
[----:B------:R-:W-:Y:S02]  /*41d0*/  @!P3 ISETP.NE.U32.AND P2, PT, R2, RZ, PT ;  /* 0x000000ff0200b20c */ /* 0x000fe40003f45070 */
[----:B------:R-:W-:-:S02]  /*41e0*/  SEL R151, R202, R79, P1 ;  /* 0x0000004fca977207 */ /* 0x000fc40000800000 */
[----:B------:R-:W-:Y:S01]  /*41f0*/  @!P3 ISETP.NE.AND.EX P2, PT, R0, RZ, PT, P2 ;  /* 0x000000ff0000b20c */ /* 0x000fe20003f45320 */
[----:B-1----:R-:W-:Y:S01]  /*4200*/  @P0 IMAD.WIDE.U32 R158, R197, 0x20, R158 ;  /* 0x00000020c59e0825 */ /* 0x002fe200078e009e */
[----:B------:R-:W-:Y:S02]  /*4210*/  SEL R152, R235, R132, P1 ;  /* 0x00000084eb987207 */ /* 0x000fe40000800000 */
[----:B------:R-:W-:Y:S02]  /*4220*/  @!P3 FSEL R199, R24, RZ, P2 ;  /* 0x000000ff18c7b208 */ /* 0x000fe40001000000 */
[----:B------:R-:W-:Y:S01]  /*4230*/  @!P3 ISETP.NE.U32.AND P2, PT, R2, RZ, PT ;  /* 0x000000ff0200b20c */ /* 0x000fe20003f45070 */
[----:B------:R1:W-:Y:S01]  /*4240*/  @P0 STG.E.128 desc[UR4][R158.64], R148 ;  /* 0x000000949e000986 */ /* 0x0003e2000c101d04 */
[----:B------:R-:W-:Y:S01]  /*4250*/  SEL R153, R162, R133, P1 ;  /* 0x00000085a2997207 */ /* 0x000fe20000800000 */
[----:B0-----:R-:W-:Y:S01]  /*4260*/  @P5 IMAD.WIDE.U32 R156, R207, 0x10, R156 ;  /* 0x00000010cf9c5825 */ /* 0x001fe200078e009c */
[----:B------:R-:W-:-:S02]  /*4270*/  SEL R154, R201, R134, P1 ;  /* 0x00000086c99a7207 */ /* 0x000fc40000800000 */
[----:B------:R-:W-:Y:S02]  /*4280*/  SEL R155, R200, R135, P1 ;  /* 0x00000087c89b7207 */ /* 0x000fe40000800000 */
[----:B------:R-:W-:Y:S02]  /*4290*/  @!P3 ISETP.NE.AND.EX P2, PT, R0, RZ, PT, P2 ;  /* 0x000000ff0000b20c */ /* 0x000fe40003f45320 */
[----:B------:R-:W-:Y:S01]  /*42a0*/  IADD3 R205, R205, 0x200, RZ ;  /* 0x00000200cdcd7810 */ /* 0x000fe20007ffe0ff */
[----:B------:R1:W-:Y:S01]  /*42b0*/  @P0 STG.E.128 desc[UR4][R158.64+0x10], R152 ;  /* 0x000010989e000986 */ /* 0x0003e2000c101d04 */
[----:B------:R-:W-:Y:S02]  /*42c0*/  @!P3 FSEL R198, R25, RZ, P2 ;  /* 0x000000ff19c6b208 */ /* 0x000fe40001000000 */
[----:B------:R-:W-:Y:S01]  /*42d0*/  @!P3 ISETP.NE.U32.AND P2, PT, R2, RZ, PT ;  /* 0x000000ff0200b20c */ /* 0x000fe20003f45070 */
[----:B------:R1:W-:Y:S03]  /*42e0*/  @P5 STG.E.128 desc[UR4][R156.64], R64 ;  /* 0x000000409c005986 */ /* 0x0003e6000c101d04 */
[----:B------:R-:W-:-:S04]  /*42f0*/  @!P3 ISETP.NE.AND.EX P2, PT, R0, RZ, PT, P2 ;  /* 0x000000ff0000b20c */ /* 0x000fc80003f45320 */
[----:B------:R-:W-:Y:S02]  /*4300*/  @!P3 FSEL R197, R26, RZ, P2 ;  /* 0x000000ff1ac5b208 */ /* 0x000fe40001000000 */
[----:B------:R-:W-:-:S04]  /*4310*/  @!P3 ISETP.NE.U32.AND P2, PT, R2, RZ, PT ;  /* 0x000000ff0200b20c */ /* 0x000fc80003f45070 */
[----:B------:R-:W-:-:S04]  /*4320*/  @!P3 ISETP.NE.AND.EX P2, PT, R0, RZ, PT, P2 ;  /* 0x000000ff0000b20c */ /* 0x000fc80003f45320 */
[----:B------:R-:W-:Y:S01]  /*4330*/  @!P3 FSEL R162, R27, RZ, P2 ;  /* 0x000000ff1ba2b208 */ /* 0x000fe20001000000 */
[----:B-1----:R-:W-:Y:S08]  /*4340*/  @!P5 BRA `(.L_x_4609) ;  /* 0x00000000000cd947 */ /* 0x002ff00003800000 */
[----:B-----5:R-:W0:Y:S02]  /*4350*/  LDC.64 R144, c[0x0][0x220] ;  /* 0x00008800ff907b82 */ /* 0x020e240000000a00 */
[----:B0-----:R-:W-:-:S06]  /*4360*/  IMAD.WIDE.U32 R144, R205, 0x10, R144 ;  /* 0x00000010cd907825 */ /* 0x001fcc00078e0090 */
[----:B------:R-:W5:Y:S02]  /*4370*/  LDG.E.128 R144, desc[UR4][R144.64] ;  /* 0x0000000490907981 */ /* 0x000f64000c1e1d00 */
.L_x_4609:
[----:B------:R-:W-:Y:S05]  /*4380*/  BSYNC B0 ;  /* 0x0000000000007941 */ /* 0x000fea0003800000 */
.L_x_4608:
[----:B------:R-:W-:Y:S04]  /*4390*/  BSSY B0, `(.L_x_4610) ;  /* 0x000000a000007945 */ /* 0x000fe80003800000 */
        /* <DEDUP_REMOVED lines=9> */
.L_x_4611:
[----:B------:R-:W-:Y:S05]  /*4430*/  BSYNC B0 ;  /* 0x0000000000007941 */ /* 0x000fea0003800000 */
.L_x_4610:
[----:B------:R-:W-:Y:S01]  /*4440*/  BSSY B0, `(.L_x_4612) ;  /* 0x000000e000007945 */ /* 0x000fe20003800000 */
[----:B------:R-:W-:-:S03]  /*4450*/  SEL R76, R163, R76, P1 ;  /* 0x0000004ca34c7207 */ /* 0x000fc60000800000 */
        /* <DEDUP_REMOVED lines=12> */
.L_x_4613:
[----:B------:R-:W-:Y:S05]  /*4520*/  BSYNC B0 ;  /* 0x0000000000007941 */ /* 0x000fea0003800000 */
.L_x_4612:
        /* <DEDUP_REMOVED lines=10> */
.L_x_4615:
[----:B------:R-:W-:Y:S05]  /*45d0*/  BSYNC B0 ;  /* 0x0000000000007941 */ /* 0x000fea0003800000 */
.L_x_4614:
[----:B------:R-:W-:Y:S01]  /*45e0*/  BSSY B0, `(.L_x_4616) ;  /* 0x0000011000007945 */ /* 0x000fe20003800000 */
[----:B------:R-:W-:-:S03]  /*45f0*/  SEL R77, R236, R77, P1 ;  /* 0x0000004dec4d7207 */ /* 0x000fc60000800000 */
[----:B------:R-:W-:Y:S05]  /*4600*/  @!P5 BRA `(.L_x_4617) ;  /* 0x000000000038d947 */ /* 0x000fea0003800000 */
[----:B------:R-:W-:Y:S01]  /*4610*/  LOP3.LUT P2, RZ, R190, 0xff00, RZ, 0xc0, !PT ;  /* 0x0000ff00beff7812 */ /* 0x000fe2000784c0ff */
[----:B------:R-:W-:Y:S01]  /*4620*/  FMUL.FTZ R236, R236, UR13 ;  /* 0x0000000decec7c20 */ /* 0x000fe20008410000 */
[----:B------:R-:W-:Y:S01]  /*4630*/  HFMA2.MMA R150, -RZ, RZ, 0, 0 ;  /* 0x00000000ff967435 */ /* 0x000fe200000001ff */
[----:B------:R-:W-:Y:S02]  /*4640*/  IMAD.MOV.U32 R148, RZ, RZ, RZ ;  /* 0x000000ffff947224 */ /* 0x000fe400078e00ff */
        /* <DEDUP_REMOVED lines=10> */
.L_x_4617:
[----:B------:R-:W-:Y:S05]  /*46f0*/  BSYNC B0 ;  /* 0x0000000000007941 */ /* 0x000fea0003800000 */
.L_x_4616:
        /* <DEDUP_REMOVED lines=10> */
.L_x_4619:
[----:B------:R-:W-:Y:S05]  /*47a0*/  BSYNC B0 ;  /* 0x0000000000007941 */ /* 0x000fea0003800000 */
.L_x_4618:
[----:B------:R-:W-:Y:S04]  /*47b0*/  BSSY B0, `(.L_x_4620) ;  /* 0x000000e000007945 */ /* 0x000fe80003800000 */
[----:B------:R-:W-:Y:S05]  /*47c0*/  @!P5 BRA `(.L_x_4621) ;  /* 0x000000000030d947 */ /* 0x000fea0003800000 */
[----:B------:R-:W-:Y:S01]  /*47d0*/  LOP3.LUT P2, RZ, R190, 0xff0000, RZ, 0xc0, !PT ;  /* 0x00ff0000beff7812 */ /* 0x000fe2000784c0ff */
[----:B------:R-:W-:Y:S01]  /*47e0*/  FMUL.FTZ R148, R195, UR13 ;  /* 0x0000000dc3947c20 */ /* 0x000fe20008410000 */
[----:B------:R-:W-:Y:S01]  /*47f0*/  MOV R149, RZ ;  /* 0x000000ff00957202 */ /* 0x000fe20000000f00 */
        /* <DEDUP_REMOVED lines=9> */
.L_x_4621:
[----:B------:R-:W-:Y:S05]  /*4890*/  BSYNC B0 ;  /* 0x0000000000007941 */ /* 0x000fea0003800000 */
.L_x_4620:
        /* <DEDUP_REMOVED lines=10> */
.L_x_4623:
[----:B------:R-:W-:Y:S05]  /*4940*/  BSYNC B0 ;  /* 0x0000000000007941 */ /* 0x000fea0003800000 */
.L_x_4622:
[----:B------:R-:W-:Y:S04]  /*4950*/  BSSY B0, `(.L_x_4624) ;  /* 0x0000010000007945 */ /* 0x000fe80003800000 */
        /* <DEDUP_REMOVED lines=15> */
.L_x_4625:
[----:B------:R-:W-:Y:S05]  /*4a50*/  BSYNC B0 ;  /* 0x0000000000007941 */ /* 0x000fea0003800000 */
.L_x_4624:
        /* <DEDUP_REMOVED lines=10> */
.L_x_4627:
[----:B------:R-:W-:Y:S05]  /*4b00*/  BSYNC B0 ;  /* 0x0000000000007941 */ /* 0x000fea0003800000 */
.L_x_4626:
[----:B------:R-:W-:Y:S04]  /*4b10*/  BSSY B0, `(.L_x_4628) ;  /* 0x000000e000007945 */ /* 0x000fe80003800000 */
[----:B------:R-:W-:Y:S05]  /*4b20*/  @!P5 BRA `(.L_x_4629) ;  /* 0x000000000030d947 */ /* 0x000fea0003800000 */
[----:B------:R-:W-:Y:S01]  /*4b30*/  LOP3.LUT P2, RZ, R191, 0xff, RZ, 0xc0, !PT ;  /* 0x000000ffbfff7812 */ /* 0x000fe2000784c0ff */
[----:B------:R-:W-:Y:S01]  /*4b40*/  FMUL.FTZ R148, R199, UR13 ;  /* 0x0000000dc7947c20 */ /* 0x000fe20008410000 */
        /* <DEDUP_REMOVED lines=10> */
.L_x_4629:
[----:B------:R-:W-:Y:S05]  /*4bf0*/  BSYNC B0 ;  /* 0x0000000000007941 */ /* 0x000fea0003800000 */
.L_x_4628:
        /* <DEDUP_REMOVED lines=10> */
.L_x_4631:
[----:B------:R-:W-:Y:S05]  /*4ca0*/  BSYNC B0 ;  /* 0x0000000000007941 */ /* 0x000fea0003800000 */
.L_x_4630:
[----:B------:R-:W-:Y:S04]  /*4cb0*/  BSSY B0, `(.L_x_4632) ;  /* 0x0000010000007945 */ /* 0x000fe80003800000 */
[----:B------:R-:W-:Y:S05]  /*4cc0*/  @!P5 BRA `(.L_x_4633) ;  /* 0x000000000038d947 */ /* 0x000fea0003800000 */
        /* <DEDUP_REMOVED lines=14> */
.L_x_4633:
[----:B------:R-:W-:Y:S05]  /*4db0*/  BSYNC B0 ;  /* 0x0000000000007941 */ /* 0x000fea0003800000 */
.L_x_4632:
        /* <DEDUP_REMOVED lines=10> */
.L_x_4635:
[----:B------:R-:W-:Y:S05]  /*4e60*/  BSYNC B0 ;  /* 0x0000000000007941 */ /* 0x000fea0003800000 */
.L_x_4634:
[----:B------:R-:W-:Y:S04]  /*4e70*/  BSSY B0, `(.L_x_4636) ;  /* 0x000000e000007945 */ /* 0x000fe80003800000 */
        /* <DEDUP_REMOVED lines=13> */
.L_x_4637:
[----:B------:R-:W-:Y:S05]  /*4f50*/  BSYNC B0 ;  /* 0x0000000000007941 */ /* 0x000fea0003800000 */
.L_x_4636:
        /* <DEDUP_REMOVED lines=10> */
.L_x_4639:
[----:B------:R-:W-:Y:S05]  /*5000*/  BSYNC B0 ;  /* 0x0000000000007941 */ /* 0x000fea0003800000 */
.L_x_4638:
        /* <DEDUP_REMOVED lines=22> */
.L_x_4641:
[----:B------:R-:W-:Y:S05]  /*5170*/  BSYNC B0 ;  /* 0x0000000000007941 */ /* 0x000fea0003800000 */
.L_x_4640:
[----:B------:R-:W0:Y:S01]  /*5180*/  @P0 LDC.64 R150, c[0x0][0x308] ;  /* 0x0000c200ff960b82 */ /* 0x000e220000000a00 */
[----:B------:R-:W-:-:S07]  /*5190*/  SEL R203, RZ, 0x1, P6 ;  /* 0x00000001ffcb7807 */ /* 0x000fce0003000000 */
[----:B------:R-:W1:Y:S01]  /*51a0*/  @P5 LDC.64 R148, c[0x0][0x2f8] ;  /* 0x0000be00ff945b82 */ /* 0x000e620000000a00 */
[----:B0-----:R-:W-:-:S05]  /*51b0*/  @P0 IMAD.WIDE.U32 R150, R4, 0x20, R150 ;  /* 0x0000002004960825 */ /* 0x001fca00078e0096 */
[----:B------:R2:W-:Y:S01]  /*51c0*/  @P0 STG.E.128 desc[UR4][R150.64], R76 ;  /* 0x0000004c96000986 */ /* 0x0005e2000c101d04 */
[----:B-1----:R-:W-:-:S03]  /*51d0*/  @P5 IMAD.WIDE.U32 R148, R205, 0x10, R148 ;  /* 0x00000010cd945825 */ /* 0x002fc600078e0094 */
[----:B------:R2:W-:Y:S04]  /*51e0*/  @P0 STG.E.128 desc[UR4][R150.64+0x10], R132 ;  /* 0x0000108496000986 */ /* 0x0005e8000c101d04 */
[----:B------:R2:W-:Y:S01]  /*51f0*/  @P5 STG.E.128 desc[UR4][R148.64], R64 ;  /* 0x0000004094005986 */ /* 0x0005e2000c101d04 */
[----:B------:R-:W-:Y:S05]  /*5200*/  @!P4 BRA `(.L_x_4642) ;  /* 0xffffffb400a8c947 */ /* 0x000fea000383ffff */
.L_x_4537:
        /* <DEDUP_REMOVED lines=30> */
.L_x_4541:
[----:B------:R-:W-:Y:S01]  /*53f0*/  HFMA2.MMA R163, -RZ, RZ, 0, 1.847743988037109375e-06 ;  /* 0x0000001fffa37435 */ /* 0x000fe200000001ff */
[----:B------:R-:W-:Y:S01]  /*5400*/  IMAD.MOV.U32 R161, RZ, RZ, R150 ;  /* 0x000000ffffa17224 */ /* 0x000fe200078e0096 */
[----:B------:R-:W-:Y:S01]  /*5410*/  MOV R160, 0x10 ;  /* 0x0000001000a07802 */ /* 0x000fe20000000f00 */
[----:B------:R-:W-:-:S08]  /*5420*/  IMAD.MOV.U32 R158, RZ, RZ, -0x1 ;  /* 0xffffffffff9e7424 */ /* 0x000fd000078e00ff */
[----:B------:R-:W-:Y:S05]  /*5430*/  WARPSYNC.COLLECTIVE R158, `(.L_x_4643) ;  /* 0x000000009e087348 */ /* 0x000fea0003c00000 */
[----:B------:R0:W1:Y:S02]  /*5440*/  SHFL.DOWN P1, R159, R161, R160, R163 ;  /* 0x080000a0a19f7389 */ /* 0x00006400000200a3 */
[----:B01----:R-:W-:Y:S01]  /*5450*/  ENDCOLLECTIVE ;  /* 0x000000000000791b */ /* 0x003fe20003800000 */
.L_x_4643:
[----:B------:R-:W-:Y:S02]  /*5460*/  MOV R161, R149 ;  /* 0x0000009500a17202 */ /* 0x000fe40000000f00 */
[----:B------:R-:W-:-:S07]  /*5470*/  MOV R153, R159 ;  /* 0x0000009f00997202 */ /* 0x000fce0000000f00 */
[----:B------:R-:W-:Y:S05]  /*5480*/  WARPSYNC.COLLECTIVE R158, `(.L_x_4644) ;  /* 0x000000009e087348 */ /* 0x000fea0003c00000 */
[----:B------:R0:W1:Y:S02]  /*5490*/  SHFL.DOWN P1, R159, R161, R160, R163 ;  /* 0x080000a0a19f7389 */ /* 0x00006400000200a3 */
[----:B01----:R-:W-:Y:S01]  /*54a0*/  ENDCOLLECTIVE ;  /* 0x000000000000791b */ /* 0x003fe20003800000 */
.L_x_4644:
[----:B------:R-:W-:Y:S01]  /*54b0*/  FADD.FTZ R153, R153, R150 ;  /* 0x0000009699997221 */ /* 0x000fe20000010000 */
[----:B------:R-:W-:-:S04]  /*54c0*/  HFMA2.MMA R160, -RZ, RZ, 0, 4.76837158203125e-07 ;  /* 0x00000008ffa07435 */ /* 0x000fc800000001ff */
[----:B------:R-:W-:Y:S01]  /*54d0*/  MOV R161, R153 ;  /* 0x0000009900a17202 */ /* 0x000fe20000000f00 */
[----:B------:R-:W-:-:S07]  /*54e0*/  IMAD.MOV.U32 R152, RZ, RZ, R159 ;  /* 0x000000ffff987224 */ /* 0x000fce00078e009f */
[----:B------:R-:W-:Y:S05]  /*54f0*/  WARPSYNC.COLLECTIVE R158, `(.L_x_4645) ;  /* 0x000000009e087348 */ /* 0x000fea0003c00000 */
[----:B------:R0:W1:Y:S02]  /*5500*/  SHFL.DOWN P1, R159, R161, R160, R163 ;  /* 0x080000a0a19f7389 */ /* 0x00006400000200a3 */
[----:B01----:R-:W-:Y:S01]  /*5510*/  ENDCOLLECTIVE ;  /* 0x000000000000791b */ /* 0x003fe20003800000 */
.L_x_4645:
[----:B------:R-:W-:-:S05]  /*5520*/  FADD.FTZ R152, R152, R149 ;  /* 0x0000009598987221 */ /* 0x000fca0000010000 */
[----:B------:R-:W-:Y:S01]  /*5530*/  MOV R161, R152 ;  /* 0x0000009800a17202 */ /* 0x000fe20000000f00 */
[----:B------:R-:W-:-:S07]  /*5540*/  IMAD.MOV.U32 R154, RZ, RZ, R159 ;  /* 0x000000ffff9a7224 */ /* 0x000fce00078e009f */
[----:B------:R-:W-:Y:S05]  /*5550*/  WARPSYNC.COLLECTIVE R158, `(.L_x_4646) ;  /* 0x000000009e087348 */ /* 0x000fea0003c00000 */
[----:B------:R0:W1:Y:S02]  /*5560*/  SHFL.DOWN P1, R159, R161, R160, R163 ;  /* 0x080000a0a19f7389 */ /* 0x00006400000200a3 */
[----:B01----:R-:W-:Y:S01]  /*5570*/  ENDCOLLECTIVE ;  /* 0x000000000000791b */ /* 0x003fe20003800000 */
.L_x_4646:
[----:B------:R-:W-:Y:S01]  /*5580*/  FADD.FTZ R154, R153, R154 ;  /* 0x0000009a999a7221 */ /* 0x000fe20000010000 */
[----:B------:R-:W-:-:S03]  /*5590*/  HFMA2.MMA R160, -RZ, RZ, 0, 2.384185791015625e-07 ;  /* 0x00000004ffa07435 */ /* 0x000fc600000001ff */
[----:B------:R-:W-:Y:S01]  /*55a0*/  IMAD.MOV.U32 R161, RZ, RZ, R154 ;  /* 0x000000ffffa17224 */ /* 0x000fe200078e009a */
[----:B------:R-:W-:-:S07]  /*55b0*/  MOV R155, R159 ;  /* 0x0000009f009b7202 */ /* 0x000fce0000000f00 */
[----:B------:R-:W-:Y:S05]  /*55c0*/  WARPSYNC.COLLECTIVE R158, `(.L_x_4647) ;  /* 0x000000009e087348 */ /* 0x000fea0003c00000 */
[----:B------:R0:W1:Y:S02]  /*55d0*/  SHFL.DOWN P1, R159, R161, R160, R163 ;  /* 0x080000a0a19f7389 */ /* 0x00006400000200a3 */
[----:B01----:R-:W-:Y:S01]  /*55e0*/  ENDCOLLECTIVE ;  /* 0x000000000000791b */ /* 0x003fe20003800000 */
.L_x_4647:
[----:B------:R-:W-:-:S04]  /*55f0*/  FADD.FTZ R155, R152, R155 ;  /* 0x0000009b989b7221 */ /* 0x000fc80000010000 */
[----:B------:R-:W-:Y:S01]  /*5600*/  IMAD.MOV.U32 R161, RZ, RZ, R155 ;  /* 0x000000ffffa17224 */ /* 0x000fe200078e009b */
[----:B------:R-:W-:-:S07]  /*5610*/  MOV R157, R159 ;  /* 0x0000009f009d7202 */ /* 0x000fce0000000f00 */
[----:B------:R-:W-:Y:S05]  /*5620*/  WARPSYNC.COLLECTIVE R158, `(.L_x_4648) ;  /* 0x000000009e087348 */ /* 0x000fea0003c00000 */
[----:B------:R0:W1:Y:S02]  /*5630*/  SHFL.DOWN P1, R159, R161, R160, R163 ;  /* 0x080000a0a19f7389 */ /* 0x00006400000200a3 */
[----:B01----:R-:W-:Y:S01]  /*5640*/  ENDCOLLECTIVE ;  /* 0x000000000000791b */ /* 0x003fe20003800000 */
.L_x_4648:
[----:B------:R-:W-:-:S05]  /*5650*/  FADD.FTZ R157, R154, R157 ;  /* 0x0000009d9a9d7221 */ /* 0x000fca0000010000 */
[----:B------:R-:W-:Y:S01]  /*5660*/  MOV R161, R157 ;  /* 0x0000009d00a17202 */ /* 0x000fe20000000f00 */
[----:B------:R-:W-:Y:S01]  /*5670*/  IMAD.MOV.U32 R160, RZ, RZ, 0x2 ;  /* 0x00000002ffa07424 */ /* 0x000fe200078e00ff */
[----:B------:R-:W-:-:S07]  /*5680*/  MOV R156, R159 ;  /* 0x0000009f009c7202 */ /* 0x000fce0000000f00 */
[----:B------:R-:W-:Y:S05]  /*5690*/  WARPSYNC.COLLECTIVE R158, `(.L_x_4649) ;  /* 0x000000009e087348 */ /* 0x000fea0003c00000 */
[----:B------:R0:W1:Y:S02]  /*56a0*/  SHFL.DOWN P1, R159, R161, R160, R163 ;  /* 0x080000a0a19f7389 */ /* 0x00006400000200a3 */
[----:B01----:R-:W-:Y:S01]  /*56b0*/  ENDCOLLECTIVE ;  /* 0x000000000000791b */ /* 0x003fe20003800000 */
.L_x_4649:
[----:B------:R-:W-:-:S05]  /*56c0*/  FADD.FTZ R156, R155, R156 ;  /* 0x0000009c9b9c7221 */ /* 0x000fca0000010000 */
[----:B------:R-:W-:Y:S02]  /*56d0*/  MOV R161, R156 ;  /* 0x0000009c00a17202 */ /* 0x000fe40000000f00 */
[----:B------:R-:W-:-:S07]  /*56e0*/  MOV R150, R159 ;  /* 0x0000009f00967202 */ /* 0x000fce0000000f00 */
[----:B------:R-:W-:Y:S05]  /*56f0*/  WARPSYNC.COLLECTIVE R158, `(.L_x_4650) ;  /* 0x000000009e087348 */ /* 0x000fea0003c00000 */
[----:B------:R0:W1:Y:S02]  /*5700*/  SHFL.DOWN P1, R159, R161, R160, R163 ;  /* 0x080000a0a19f7389 */ /* 0x00006400000200a3 */
[----:B01----:R-:W-:Y:S01]  /*5710*/  ENDCOLLECTIVE ;  /* 0x000000000000791b */ /* 0x003fe20003800000 */
.L_x_4650:
[----:B------:R-:W-:Y:S01]  /*5720*/  FADD.FTZ R150, R157, R150 ;  /* 0x000000969d967221 */ /* 0x000fe20000010000 */
[----:B------:R-:W-:-:S04]  /*5730*/  HFMA2.MMA R160, -RZ, RZ, 0, 5.9604644775390625e-08 ;  /* 0x00000001ffa07435 */ /* 0x000fc800000001ff */
[----:B------:R-:W-:Y:S01]  /*5740*/  MOV R161, R150 ;  /* 0x0000009600a17202 */ /* 0x000fe20000000f00 */
[----:B------:R-:W-:-:S07]  /*5750*/  IMAD.MOV.U32 R149, RZ, RZ, R159 ;  /* 0x000000ffff957224 */ /* 0x000fce00078e009f */
[----:B------:R-:W-:Y:S05]  /*5760*/  WARPSYNC.COLLECTIVE R158, `(.L_x_4651) ;  /* 0x000000009e087348 */ /* 0x000fea0003c00000 */
[----:B------:R0:W1:Y:S02]  /*5770*/  SHFL.DOWN P1, R159, R161, R160, R163 ;  /* 0x080000a0a19f7389 */ /* 0x00006400000200a3 */
[----:B01----:R-:W-:Y:S01]  /*5780*/  ENDCOLLECTIVE ;  /* 0x000000000000791b */ /* 0x003fe20003800000 */
.L_x_4651:
[----:B------:R-:W-:-:S05]  /*5790*/  FADD.FTZ R149, R156, R149 ;  /* 0x000000959c957221 */ /* 0x000fca0000010000 */
[----:B------:R-:W-:Y:S01]  /*57a0*/  MOV R161, R149 ;  /* 0x0000009500a17202 */ /* 0x000fe20000000f00 */
[----:B------:R-:W-:-:S07]  /*57b0*/  IMAD.MOV.U32 R153, RZ, RZ, R159 ;  /* 0x000000ffff997224 */ /* 0x000fce00078e009f */
[----:B------:R-:W-:Y:S05]  /*57c0*/  WARPSYNC.COLLECTIVE R158, `(.L_x_4652) ;  /* 0x000000009e087348 */ /* 0x000fea0003c00000 */
[----:B------:R0:W1:Y:S02]  /*57d0*/  SHFL.DOWN P1, R159, R161, R160, R163 ;  /* 0x080000a0a19f7389 */ /* 0x00006400000200a3 */
[----:B01----:R-:W-:Y:S01]  /*57e0*/  ENDCOLLECTIVE ;  /* 0x000000000000791b */ /* 0x003fe20003800000 */
.L_x_4652:
[----:B------:R-:W-:Y:S01]  /*57f0*/  MOV R152, R159 ;  /* 0x0000009f00987202 */ /* 0x000fe20000000f00 */
[----:B------:R-:W-:Y:S06]  /*5800*/  BRA `(.L_x_4653) ;  /* 0xffffffc400907947 */ /* 0x000fec000383ffff */
.L_x_4654:
        /* <DEDUP_REMOVED lines=15> */
.L_x_11338:


//--------------------- .text._ZN10layer_norm13ln_bwd_kernelINS_13Kernel_traitsIf13__nv_bfloat16fS2_fjLj6144ELj1ELj1ELj8ELj16ENS_18Kernel_traits_baseILj6144EfS2_fS2_fjLj256EEEEELb0ELb0ELb0ELb0EEEvNS_9BwdParamsE --------------------------
	.section	.text._ZN10layer_norm13ln_bwd_kernelINS_13Kernel_traitsIf13__nv_bfloat16fS2_fjLj6144ELj1ELj1ELj8ELj16ENS_18Kernel_traits_baseILj6144EfS2_fS2_fjLj256EEEEELb0ELb0ELb0ELb0EEEvNS_9BwdParamsE,"ax",@progbits
	.align	128
        .global         _ZN10layer_norm13ln_bwd_kernelINS_13Kernel_traitsIf13__nv_bfloat16fS2_fjLj6144ELj1ELj1ELj8ELj16ENS_18Kernel_traits_baseILj6144EfS2_fS2_fjLj256EEEEELb0ELb0ELb0ELb0EEEvNS_9BwdParamsE
        .type           _ZN10layer_norm13ln_bwd_kernelINS_13Kernel_traitsIf13__nv_bfloat16fS2_fjLj6144ELj1ELj1ELj8ELj16ENS_18Kernel_traits_baseILj6144EfS2_fS2_fjLj256EEEEELb0ELb0ELb0ELb0EEEvNS_9BwdParamsE,@function
        .size           _ZN10layer_norm13ln_bwd_kernelINS_13Kernel_traitsIf13__nv_bfloat16fS2_fjLj6144ELj1ELj1ELj8ELj16ENS_18Kernel_traits_baseILj6144EfS2_fS2_fjLj256EEEEELb0ELb0ELb0ELb0EEEvNS_9BwdParamsE,(.L_x_11339 - _ZN10layer_norm13ln_bwd_kernelINS_13Kernel_traitsIf13__nv_bfloat16fS2_fjLj6144ELj1ELj1ELj8ELj16ENS_18Kernel_traits_baseILj6144EfS2_fS2_fjLj256EEEEELb0ELb0ELb0ELb0EEEvNS_9BwdParamsE)
        .other          _ZN10layer_norm13ln_bwd_kernelINS_13Kernel_traitsIf13__nv_bfloat16fS2_fjLj6144ELj1ELj1ELj8ELj16ENS_18Kernel_traits_baseILj6144EfS2_fS2_fjLj256EEEEELb0ELb0ELb0ELb0EEEvNS_9BwdParamsE,@"STO_CUDA_ENTRY STV_DEFAULT"
_ZN10layer_norm13ln_bwd_kernelINS_13Kernel_traitsIf13__nv_bfloat16fS2_fjLj6144ELj1ELj1ELj8ELj16ENS_18Kernel_traits_baseILj6144EfS2_fS2_fjLj256EEEEELb0ELb0ELb0ELb0EEEvNS_9BwdParamsE:
.text._ZN10layer_norm13ln_bwd_kernelINS_13Kernel_traitsIf13__nv_bfloat16fS2_fjLj6144ELj1ELj1ELj8ELj16ENS_18Kernel_traits_baseILj6144EfS2_fS2_fjLj256EEEEELb0ELb0ELb0ELb0EEEvNS_9BwdParamsE:
        /* <DEDUP_REMOVED lines=66> */
[----:B------:R-:W-:Y:S02]  /*0420*/  ISETP.NE.U32.AND P0, PT, RZ, UR6, PT ;  /* 0x00000006ff007c0c */ /* 0x000fe4000bf05070 */
[----:B------:R-:W-:Y:S02]  /*0430*/  MOV R57, RZ ;  /* 0x000000ff00397202 */ /* 0x000fe40000000f00 */
[----:B------:R-:W-:-:S13]  /*0440*/  ISETP.NE.AND.EX P0, PT, RZ, UR7, PT, P0 ;  /* 0x00000007ff007c0c */ /* 0x000fda000bf05300 */
.L_x_4669:
[----:B012---:R-:W1:Y:S01]  /*0450*/  LDC.64 R108, c[0x0][0x250] ;  /* 0x00009400ff6c7b82 */ /* 0x007e620000000a00 */
[----:B------:R-:W-:-:S07]  /*0460*/  SHF.R.S32.HI R0, RZ, 0x1f, R125 ;  /* 0x0000001fff007819 */ /* 0x000fce000001147d */
[----:B------:R-:W2:Y:S08]  /*0470*/  @P0 LDC.64 R112, c[0x0][0x270] ;  /* 0x00009c00ff700b82 */ /* 0x000eb00000000a00 */
[----:B------:R-:W3:Y:S01]  /*0480*/  LDC.64 R110, c[0x0][0x258] ;  /* 0x00009600ff6e7b82 */ /* 0x000ee20000000a00 */
[----:B-1----:R-:W-:-:S06]  /*0490*/  IMAD.WIDE R108, R125, 0x4, R108 ;  /* 0x000000047d6c7825 */ /* 0x002fcc00078e026c */
[----:B------:R1:W4:Y:S01]  /*04a0*/  LDG.E R108, desc[UR4][R108.64] ;  /* 0x000000046c6c7981 */ /* 0x000322000c1e1900 */
[----:B--2---:R-:W-:-:S04]  /*04b0*/  @P0 LEA R112, P4, R125, R112, 0x1 ;  /* 0x000000707d700211 */ /* 0x004fc800078808ff */
[C---:B------:R-:W-:Y:S01]  /*04c0*/  @P0 LEA.HI.X R113, R125.reuse, R113, R0, 0x1, P4 ;  /* 0x000000717d710211 */ /* 0x040fe200020f0c00 */
[----:B---3--:R-:W-:-:S04]  /*04d0*/  IMAD.WIDE R110, R125, 0x4, R110 ;  /* 0x000000047d6e7825 */ /* 0x008fc800078e026e */
        /* <DEDUP_REMOVED lines=8> */
[----:B0-----:R-:W-:Y:S02]  /*0560*/  ISETP.NE.AND P5, PT, R177, RZ, PT ;  /* 0x000000ffb100720c */ /* 0x001fe40003fa5270 */
[----:B------:R-:W-:Y:S02]  /*0570*/  LEA.HI.SX32 R124, R115, R2, 0x1d ;  /* 0x00000002737c7211 */ /* 0x000fe400078feaff */
[----:B------:R-:W-:Y:S02]  /*0580*/  MOV R123, RZ ;  /* 0x000000ff007b7202 */ /* 0x000fe40000000f00 */
[----:B------:R-:W-:-:S02]  /*0590*/  MOV R176, RZ ;  /* 0x000000ff00b07202 */ /* 0x000fc40000000f00 */
[----:B-1----:R-:W-:Y:S02]  /*05a0*/  P2R R109, PR, RZ, 0x20 ;  /* 0x00000020ff6d7803 */ /* 0x002fe40000000000 */
[----:B------:R-:W-:Y:S02]  /*05b0*/  MOV R173, R124 ;  /* 0x0000007c00ad7202 */ /* 0x000fe40000000f00 */
[----:B----4-:R-:W-:Y:S01]  /*05c0*/  FSEL R122, R108, RZ, !P5 ;  /* 0x000000ff6c7a7208 */ /* 0x010fe20006800000 */
[----:B--2---:R-:W-:Y:S06]  /*05d0*/  @!P3 BRA `(.L_x_4657) ;  /* 0x000000040048b947 */ /* 0x004fec0003800000 */
        /* <DEDUP_REMOVED lines=82> */
.L_x_4657:
[----:B------:R-:W-:Y:S05]  /*0b00*/  BSYNC B0 ;  /* 0x0000000000007941 */ /* 0x000fea0003800000 */
.L_x_4656:
        /* <DEDUP_REMOVED lines=18> */
[----:B---3--:R-:W-:Y:S02]  /*0c30*/  FADD.FTZ R145, -R122, R108 ;  /* 0x0000006c7a917221 */ /* 0x008fe40000010100 */
[----:B-----5:R-:W-:-:S02]  /*0c40*/  FMUL.FTZ R141, R126, R141 ;  /* 0x0000008d7e8d7220 */ /* 0x020fc40000410000 */
[----:B------:R-:W-:Y:S01]  /*0c50*/  FMUL.FTZ R145, R126, R145 ;  /* 0x000000917e917220 */ /* 0x000fe20000410000 */
[----:B------:R-:W-:Y:S01]  /*0c60*/  FADD.FTZ R143, -R122, R114 ;  /* 0x000000727a8f7221 */ /* 0x000fe20000010100 */
[----:B------:R-:W-:Y:S01]  /*0c70*/  FMUL.FTZ R150, R126, R149 ;  /* 0x000000957e967220 */ /* 0x000fe20000410000 */
[C---:B----4-:R-:W-:Y:S02]  /*0c80*/  PRMT R112, R116.reuse, 0x7632, R112 ;  /* 0x0000763274707816 */ /* 0x050fe40000000070 */
        /* <DEDUP_REMOVED lines=13> */
[----:B------:R-:W-:Y:S01]  /*0d60*/  FADD.FTZ R108, R123, R144 ;  /* 0x000000907b6c7221 */ /* 0x000fe20000010000 */
[----:B------:R-:W-:Y:S01]  /*0d70*/  FMUL.FTZ R147, R73, R112 ;  /* 0x0000007049937220 */ /* 0x000fe20000410000 */
[----:B------:R-:W-:Y:S01]  /*0d80*/  FFMA.FTZ R109, R141, R144, R176 ;  /* 0x000000908d6d7223 */ /* 0x000fe200000100b0 */
        /* <DEDUP_REMOVED lines=44> */
.L_x_4659:
[----:B------:R-:W-:Y:S05]  /*1050*/  BSYNC B0 ;  /* 0x0000000000007941 */ /* 0x000fea0003800000 */
.L_x_4658:
        /* <DEDUP_REMOVED lines=19> */
[C---:B------:R-:W-:Y:S01]  /*1190*/  FADD.FTZ R167, -R122.reuse, R111 ;  /* 0x0000006f7aa77221 */ /* 0x040fe20000010100 */
[----:B---3--:R-:W-:Y:S01]  /*11a0*/  FADD.FTZ R161, -R122, R116 ;  /* 0x000000747aa17221 */ /* 0x008fe20000010100 */
[----:B----4-:R-:W-:-:S02]  /*11b0*/  PRMT R108, R112, 0x7632, R108 ;  /* 0x00007632706c7816 */ /* 0x010fc4000000006c */
[----:B------:R-:W-:Y:S02]  /*11c0*/  SHF.L.U32 R109, R112, 0x10, RZ ;  /* 0x00000010706d7819 */ /* 0x000fe400000006ff */
[----:B------:R-:W-:Y:S02]  /*11d0*/  PRMT R163, R114, 0x7632, R163 ;  /* 0x0000763272a37816 */ /* 0x000fe400000000a3 */
[----:B------:R-:W-:Y:S01]  /*11e0*/  SHF.L.U32 R110, R108, 0x10, RZ ;  /* 0x000000106c6e7819 */ /* 0x000fe200000006ff */
[-C--:B------:R-:W-:Y:S01]  /*11f0*/  FMUL.FTZ R160, R64, R109.reuse ;  /* 0x0000006d40a07220 */ /* 0x080fe20000410000 */
[----:B------:R-:W-:Y:S02]  /*1200*/  PRMT R166, R115, 0x7632, R166 ;  /* 0x0000763273a67816 */ /* 0x000fe400000000a6 */
[----:B------:R-:W-:Y:S01]  /*1210*/  SHF.L.U32 R169, R114, 0x10, RZ ;  /* 0x0000001072a97819 */ /* 0x000fe200000006ff */
[----:B------:R-:W-:Y:S01]  /*1220*/  FADD.FTZ R16, R16, R109 ;  /* 0x0000006d10107221 */ /* 0x000fe20000010000 */
[----:B------:R-:W-:Y:S01]  /*1230*/  PRMT R111, R113, 0x7632, R111 ;  /* 0x00007632716f7816 */ /* 0x000fe2000000006f */
[----:B------:R-:W-:Y:S01]  /*1240*/  FFMA.FTZ R40, R157, R109, R40 ;  /* 0x0000006d9d287223 */ /* 0x000fe20000010028 */
[----:B------:R-:W-:Y:S01]  /*1250*/  SHF.L.U32 R114, R163, 0x10, RZ ;  /* 0x00000010a3727819 */ /* 0x000fe200000006ff */
[----:B------:R-:W-:Y:S01]  /*1260*/  FADD.FTZ R108, R123, R160 ;  /* 0x000000a07b6c7221 */ /* 0x000fe20000010000 */
[----:B------:R-:W-:Y:S01]  /*1270*/  SHF.L.U32 R113, R113, 0x10, RZ ;  /* 0x0000001071717819 */ /* 0x000fe200000006ff */
[----:B------:R-:W-:Y:S01]  /*1280*/  FMUL.FTZ R163, R65, R110 ;  /* 0x0000006e41a37220 */ /* 0x000fe20000410000 */
[----:B------:R-:W-:Y:S01]  /*1290*/  SHF.L.U32 R116, R166, 0x10, RZ ;  /* 0x00000010a6747819 */ /* 0x000fe200000006ff */
[----:B------:R-:W-:Y:S01]  /*12a0*/  FMUL.FTZ R166, R126, R165 ;  /* 0x000000a57ea67220 */ /* 0x000fe20000410000 */
[----:B------:R-:W-:Y:S01]  /*12b0*/  FFMA.FTZ R109, R157, R160, R176 ;  /* 0x000000a09d6d7223 */ /* 0x000fe200000100b0 */
[----:B------:R-:W-:Y:S01]  /*12c0*/  SHF.L.U32 R112, R111, 0x10, RZ ;  /* 0x000000106f707819 */ /* 0x000fe200000006ff */
[----:B------:R-:W-:Y:S01]  /*12d0*/  FADD.FTZ R111, R108, R163 ;  /* 0x000000a36c6f7221 */ /* 0x000fe20000010000 */
[----:B------:R-:W-:Y:S01]  /*12e0*/  FMUL.FTZ R159, R126, R159 ;  /* 0x0000009f7e9f7220 */ /* 0x000fe20000410000 */
[----:B------:R-:W-:Y:S01]  /*12f0*/  FMUL.FTZ R162, R66, R113 ;  /* 0x0000007142a27220 */ /* 0x000fe20000410000 */
[C---:B------:R-:W-:Y:S01]  /*1300*/  FFMA.FTZ R108, R166.reuse, R163, R109 ;  /* 0x000000a3a66c7223 */ /* 0x040fe2000001006d */
[----:B------:R-:W-:Y:S01]  /*1310*/  FADD.FTZ R17, R17, R110 ;  /* 0x0000006e11117221 */ /* 0x000fe20000010000 */
[----:B------:R-:W-:Y:S01]  /*1320*/  FFMA.FTZ R41, R166, R110, R41 ;  /* 0x0000006ea6297223 */ /* 0x000fe20000010029 */
[C---:B------:R-:W-:Y:S01]  /*1330*/  FMUL.FTZ R168, R126.reuse, R167 ;  /* 0x000000a77ea87220 */ /* 0x040fe20000410000 */
        /* <DEDUP_REMOVED lines=8> */
[----:B------:R-:W-:Y:S01]  /*13c0*/  SHF.L.U32 R171, R115, 0x10, RZ ;  /* 0x0000001073ab7819 */ /* 0x000fe200000006ff */
[----:B------:R-:W-:Y:S01]  /*13d0*/  FADD.FTZ R115, -R122, R118 ;  /* 0x000000767a737221 */ /* 0x000fe20000010100 */
        /* <DEDUP_REMOVED lines=27> */
.L_x_4661:
[----:B------:R-:W-:Y:S05]  /*1590*/  BSYNC B0 ;  /* 0x0000000000007941 */ /* 0x000fea0003800000 */
.L_x_4660:
        /* <DEDUP_REMOVED lines=27> */
.L_x_4684:
        /* <DEDUP_REMOVED lines=102> */
.L_x_4664:
[----:B------:R-:W-:Y:S05]  /*1db0*/  BSYNC B0 ;  /* 0x0000000000007941 */ /* 0x000fea0003800000 */
.L_x_4663:
        /* <DEDUP_REMOVED lines=66> */
.L_x_4666:
[----:B------:R-:W-:Y:S05]  /*21e0*/  BSYNC B0 ;  /* 0x0000000000007941 */ /* 0x000fea0003800000 */
.L_x_4665:
        /* <DEDUP_REMOVED lines=65> */
.L_x_4668:
[----:B------:R-:W-:Y:S05]  /*2600*/  BSYNC B0 ;  /* 0x0000000000007941 */ /* 0x000fea0003800000 */
.L_x_4667:
[----:B------:R-:W-:Y:S02]  /*2610*/  IADD3 R125, R125, UR16, RZ ;  /* 0x000000107d7d7c10 */ /* 0x000fe4000fffe0ff */
[----:B------:R-:W-:Y:S02]  /*2620*/  SEL R120, RZ, 0x1, P4 ;  /* 0x00000001ff787807 */ /* 0x000fe40002000000 */
[----:B------:R-:W-:-:S13]  /*2630*/  ISETP.GE.AND P5, PT, R125, UR17, PT ;  /* 0x000000117d007c0c */ /* 0x000fda000bfa6270 */
[----:B------:R-:W-:Y:S05]  /*2640*/  @!P5 BRA `(.L_x_4669) ;  /* 0xffffffdc0080d947 */ /* 0x000fea000383ffff */
.L_x_4655:
        /* <DEDUP_REMOVED lines=16> */
.L_x_4671:
[----:B------:R-:W-:Y:S05]  /*2750*/  BSYNC B0 ;  /* 0x0000000000007941 */ /* 0x000fea0003800000 */
.L_x_4670:
        /* <DEDUP_REMOVED lines=11> */
.L_x_4673:
[----:B------:R-:W-:Y:S05]  /*2810*/  BSYNC B0 ;  /* 0x0000000000007941 */ /* 0x000fea0003800000 */
.L_x_4672:
        /* <DEDUP_REMOVED lines=10> */
.L_x_4662:
[----:B------:R-:W-:Y:S02]  /*28c0*/  MOV R121, R123 ;  /* 0x0000007b00797202 */ /* 0x000fe40000000f00 */
[----:B------:R-:W-:Y:S02]  /*28d0*/  MOV R120, 0x10 ;  /* 0x0000001000787802 */ /* 0x000fe40000000f00 */
[----:B------:R-:W-:Y:S02]  /*28e0*/  MOV R179, 0x1f ;  /* 0x0000001f00b37802 */ /* 0x000fe40000000f00 */
[----:B------:R-:W-:-:S07]  /*28f0*/  MOV R118, 0xffffffff ;  /* 0xffffffff00767802 */ /* 0x000fce0000000f00 */
[----:B------:R-:W-:Y:S05]  /*2900*/  WARPSYNC.COLLECTIVE R118, `(.L_x_4674) ;  /* 0x0000000076087348 */ /* 0x000fea0003c00000 */
[----:B------:R0:W1:Y:S02]  /*2910*/  SHFL.DOWN P6, R119, R121, R120, R179 ;  /* 0x0800007879777389 */ /* 0x00006400000c00b3 */
[----:B01----:R-:W-:Y:S01]  /*2920*/  ENDCOLLECTIVE ;  /* 0x000000000000791b */ /* 0x003fe20003800000 */
.L_x_4674:
[----:B------:R-:W-:Y:S02]  /*2930*/  MOV R121, R176 ;  /* 0x000000b000797202 */ /* 0x000fe40000000f00 */
[----:B------:R-:W-:-:S07]  /*2940*/  MOV R110, R119 ;  /* 0x00000077006e7202 */ /* 0x000fce0000000f00 */
[----:B------:R-:W-:Y:S05]  /*2950*/  WARPSYNC.COLLECTIVE R118, `(.L_x_4675) ;  /* 0x0000000076087348 */ /* 0x000fea0003c00000 */
[----:B------:R0:W1:Y:S02]  /*2960*/  SHFL.DOWN P6, R119, R121, R120, R179 ;  /* 0x0800007879777389 */ /* 0x00006400000c00b3 */
[----:B01----:R-:W-:Y:S01]  /*2970*/  ENDCOLLECTIVE ;  /* 0x000000000000791b */ /* 0x003fe20003800000 */
.L_x_4675:
[----:B------:R-:W-:-:S05]  /*2980*/  FADD.FTZ R110, R110, R123 ;  /* 0x0000007b6e6e7221 */ /* 0x000fca0000010000 */
[----:B------:R-:W-:Y:S02]  /*2990*/  MOV R121, R110 ;  /* 0x0000006e00797202 */ /* 0x000fe40000000f00 */
[----:B------:R-:W-:Y:S02]  /*29a0*/  MOV R120, 0x8 ;  /* 0x0000000800787802 */ /* 0x000fe40000000f00 */
[----:B------:R-:W-:-:S07]  /*29b0*/  MOV R111, R119 ;  /* 0x00000077006f7202 */ /* 0x000fce0000000f00 */
[----:B------:R-:W-:Y:S05]  /*29c0*/  WARPSYNC.COLLECTIVE R118, `(.L_x_4676) ;  /* 0x0000000076087348 */ /* 0x000fea0003c00000 */
[----:B------:R0:W1:Y:S02]  /*29d0*/  SHFL.DOWN P6, R119, R121, R120, R179 ;  /* 0x0800007879777389 */ /* 0x00006400000c00b3 */
[----:B01----:R-:W-:Y:S01]  /*29e0*/  ENDCOLLECTIVE ;  /* 0x000000000000791b */ /* 0x003fe20003800000 */
.L_x_4676:
[----:B------:R-:W-:-:S05]  /*29f0*/  FADD.FTZ R111, R111, R176 ;  /* 0x000000b06f6f7221 */ /* 0x000fca0000010000 */
[----:B------:R-:W-:Y:S02]  /*2a00*/  MOV R121, R111 ;  /* 0x0000006f00797202 */ /* 0x000fe40000000f00 */
[----:B------:R-:W-:-:S07]  /*2a10*/  MOV R113, R119 ;  /* 0x0000007700717202 */ /* 0x000fce0000000f00 */
[----:B------:R-:W-:Y:S05]  /*2a20*/  WARPSYNC.COLLECTIVE R118, `(.L_x_4677) ;  /* 0x0000000076087348 */ /* 0x000fea0003c00000 */
[----:B------:R0:W1:Y:S02]  /*2a30*/  SHFL.DOWN P6, R119, R121, R120, R179 ;  /* 0x0800007879777389 */ /* 0x00006400000c00b3 */
[----:B01----:R-:W-:Y:S01]  /*2a40*/  ENDCOLLECTIVE ;  /* 0x000000000000791b */ /* 0x003fe20003800000 */
.L_x_4677:
[----:B------:R-:W-:-:S05]  /*2a50*/  FADD.FTZ R113, R110, R113 ;  /* 0x000000716e717221 */ /* 0x000fca0000010000 */
[----:B------:R-:W-:Y:S02]  /*2a60*/  MOV R121, R113 ;  /* 0x0000007100797202 */ /* 0x000fe40000000f00 */
[----:B------:R-:W-:Y:S02]  /*2a70*/  MOV R120, 0x4 ;  /* 0x0000000400787802 */ /* 0x000fe40000000f00 */
[----:B------:R-:W-:-:S07]  /*2a80*/  MOV R112, R119 ;  /* 0x0000007700707202 */ /* 0x000fce0000000f00 */
[----:B------:R-:W-:Y:S05]  /*2a90*/  WARPSYNC.COLLECTIVE R118, `(.L_x_4678) ;  /* 0x0000000076087348 */ /* 0x000fea0003c00000 */
[----:B------:R0:W1:Y:S02]  /*2aa0*/  SHFL.DOWN P6, R119, R121, R120, R179 ;  /* 0x0800007879777389 */ /* 0x00006400000c00b3 */
[----:B01----:R-:W-:Y:S01]  /*2ab0*/  ENDCOLLECTIVE ;  /* 0x000000000000791b */ /* 0x003fe20003800000 */
.L_x_4678:
[----:B------:R-:W-:-:S05]  /*2ac0*/  FADD.FTZ R112, R111, R112 ;  /* 0x000000706f707221 */ /* 0x000fca0000010000 */
[----:B------:R-:W-:Y:S02]  /*2ad0*/  MOV R121, R112 ;  /* 0x0000007000797202 */ /* 0x000fe40000000f00 */
[----:B------:R-:W-:-:S07]  /*2ae0*/  MOV R114, R119 ;  /* 0x0000007700727202 */ /* 0x000fce0000000f00 */
[----:B------:R-:W-:Y:S05]  /*2af0*/  WARPSYNC.COLLECTIVE R118, `(.L_x_4679) ;  /* 0x0000000076087348 */ /* 0x000fea0003c00000 */
[----:B------:R0:W1:Y:S02]  /*2b00*/  SHFL.DOWN P6, R119, R121, R120, R179 ;  /* 0x0800007879777389 */ /* 0x00006400000c00b3 */
[----:B01----:R-:W-:Y:S01]  /*2b10*/  ENDCOLLECTIVE ;  /* 0x000000000000791b */ /* 0x003fe20003800000 */
.L_x_4679:
[----:B------:R-:W-:-:S05]  /*2b20*/  FADD.FTZ R114, R113, R114 ;  /* 0x0000007271727221 */ /* 0x000fca0000010000 */
[----:B------:R-:W-:Y:S02]  /*2b30*/  MOV R121, R114 ;  /* 0x0000007200797202 */ /* 0x000fe40000000f00 */
[----:B------:R-:W-:Y:S02]  /*2b40*/  MOV R120, 0x2 ;  /* 0x0000000200787802 */ /* 0x000fe40000000f00 */
[----:B------:R-:W-:-:S07]  /*2b50*/  MOV R115, R119 ;  /* 0x0000007700737202 */ /* 0x000fce0000000f00 */
[----:B------:R-:W-:Y:S05]  /*2b60*/  WARPSYNC.COLLECTIVE R118, `(.L_x_4680) ;  /* 0x0000000076087348 */ /* 0x000fea0003c00000 */
[----:B------:R0:W1:Y:S02]  /*2b70*/  SHFL.DOWN P6, R119, R121, R120, R179 ;  /* 0x0800007879777389 */ /* 0x00006400000c00b3 */
[----:B01----:R-:W-:Y:S01]  /*2b80*/  ENDCOLLECTIVE ;  /* 0x000000000000791b */ /* 0x003fe20003800000 */
.L_x_4680:
[----:B------:R-:W-:-:S05]  /*2b90*/  FADD.FTZ R115, R112, R115 ;  /* 0x0000007370737221 */ /* 0x000fca0000010000 */
[----:B------:R-:W-:Y:S02]  /*2ba0*/  MOV R121, R115 ;  /* 0x0000007300797202 */ /* 0x000fe40000000f00 */
[----:B------:R-:W-:-:S07]  /*2bb0*/  MOV R117, R119 ;  /* 0x0000007700757202 */ /* 0x000fce0000000f00 */
[----:B------:R-:W-:Y:S05]  /*2bc0*/  WARPSYNC.COLLECTIVE R118, `(.L_x_4681) ;  /* 0x0000000076087348 */ /* 0x000fea0003c00000 */
[----:B------:R0:W1:Y:S02]  /*2bd0*/  SHFL.DOWN P6, R119, R121, R120, R179 ;  /* 0x0800007879777389 */ /* 0x00006400000c00b3 */
[----:B01----:R-:W-:Y:S01]  /*2be0*/  ENDCOLLECTIVE ;  /* 0x000000000000791b */ /* 0x003fe20003800000 */
.L_x_4681:
[----:B------:R-:W-:-:S05]  /*2bf0*/  FADD.FTZ R117, R114, R117 ;  /* 0x0000007572757221 */ /* 0x000fca0000010000 */
[----:B------:R-:W-:Y:S02]  /*2c00*/  MOV R121, R117 ;  /* 0x0000007500797202 */ /* 0x000fe40000000f00 */
[----:B------:R-:W-:Y:S02]  /*2c10*/  MOV R120, 0x1 ;  /* 0x0000000100787802 */ /* 0x000fe40000000f00 */
[----:B------:R-:W-:-:S07]  /*2c20*/  MOV R116, R119 ;  /* 0x0000007700747202 */ /* 0x000fce0000000f00 */
[----:B------:R-:W-:Y:S05]  /*2c30*/  WARPSYNC.COLLECTIVE R118, `(.L_x_4682) ;  /* 0x0000000076087348 */ /* 0x000fea0003c00000 */
[----:B------:R0:W1:Y:S02]  /*2c40*/  SHFL.DOWN P6, R119, R121, R120, R179 ;  /* 0x0800007879777389 */ /* 0x00006400000c00b3 */
[----:B01----:R-:W-:Y:S01]  /*2c50*/  ENDCOLLECTIVE ;  /* 0x000000000000791b */ /* 0x003fe20003800000 */
.L_x_4682:
[----:B------:R-:W-:-:S05]  /*2c60*/  FADD.FTZ R116, R115, R116 ;  /* 0x0000007473747221 */ /* 0x000fca0000010000 */
[----:B------:R-:W-:Y:S02]  /*2c70*/  MOV R121, R116 ;  /* 0x0000007400797202 */ /* 0x000fe40000000f00 */
[----:B------:R-:W-:-:S07]  /*2c80*/  MOV R110, R119 ;  /* 0x00000077006e7202 */ /* 0x000fce0000000f00 */
[----:B------:R-:W-:Y:S05]  /*2c90*/  WARPSYNC.COLLECTIVE R118, `(.L_x_4683) ;  /* 0x0000000076087348 */ /* 0x000fea0003c00000 */
[----:B------:R0:W1:Y:S02]  /*2ca0*/  SHFL.DOWN P6, R119, R121, R120, R179 ;  /* 0x0800007879777389 */ /* 0x00006400000c00b3 */
[----:B01----:R-:W-:Y:S01]  /*2cb0*/  ENDCOLLECTIVE ;  /* 0x000000000000791b */ /* 0x003fe20003800000 */
.L_x_4683:
[----:B------:R-:W-:Y:S01]  /*2cc0*/  MOV R111, R119 ;  /* 0x00000077006f7202 */ /* 0x000fe20000000f00 */
[----:B------:R-:W-:Y:S06]  /*2cd0*/  BRA `(.L_x_4684) ;  /* 0xffffffe8009c7947 */ /* 0x000fec000383ffff */
.L_x_4685:
        /* <DEDUP_REMOVED lines=10> */
.L_x_11339:


//--------------------- .text._ZN10layer_norm13ln_bwd_kernelINS_13Kernel_traitsIf13__nv_bfloat16fS2_fjLj6144ELj1ELj1ELj8ELj16ENS_18Kernel_traits_baseILj6144EfS2_fS2_fjLj256EEEEELb0ELb0ELb0ELb1EEEvNS_9BwdParamsE --------------------------
	.section	.text._ZN10layer_norm13ln_bwd_kernelINS_13Kernel_traitsIf13__nv_bfloat16fS2_fjLj6144ELj1ELj1ELj8ELj16ENS_18Kernel_traits_baseILj6144EfS2_fS2_fjLj256EEEEELb0ELb0ELb0ELb1EEEvNS_9BwdParamsE,"ax",@progbits
	.align	128
        .global         _ZN10layer_norm13ln_bwd_kernelINS_13Kernel_traitsIf13__nv_bfloat16fS2_fjLj6144ELj1ELj1ELj8ELj16ENS_18Kernel_traits_baseILj6144EfS2_fS2_fjLj256EEEEELb0ELb0ELb0ELb1EEEvNS_9BwdParamsE
        .type           _ZN10layer_norm13ln_bwd_kernelINS_13Kernel_traitsIf13__nv_bfloat16fS2_fjLj6144ELj1ELj1ELj8ELj16ENS_18Kernel_traits_baseILj6144EfS2_fS2_fjLj256EEEEELb0ELb0ELb0ELb1EEEvNS_9BwdParamsE,@function
        .size           _ZN10layer_norm13ln_bwd_kernelINS_13Kernel_traitsIf13__nv_bfloat16fS2_fjLj6144ELj1ELj1ELj8ELj16ENS_18Kernel_traits_baseILj6144EfS2_fS2_fjLj256EEEEELb0ELb0ELb0ELb1EEEvNS_9BwdParamsE,(.L_x_11340 - _ZN10layer_norm13ln_bwd_kernelINS_13Kernel_traitsIf13__nv_bfloat16fS2_fjLj6144ELj1ELj1ELj8ELj16ENS_18Kernel_traits_baseILj6144EfS2_fS2_fjLj256EEEEELb0ELb0ELb0ELb1EEEvNS_9BwdParamsE)
        .other          _ZN10layer_norm13ln_bwd_kernelINS_13Kernel_traitsIf13__nv_bfloat16fS2_fjLj6144ELj1ELj1ELj8ELj16ENS_18Kernel_traits_baseILj6144EfS2_fS2_fjLj256EEEEELb0ELb0ELb0ELb1EEEvNS_9BwdParamsE,@"STO_CUDA_ENTRY STV_DEFAULT"
_ZN10layer_norm13ln_bwd_kernelINS_13Kernel_traitsIf13__nv_bfloat16fS2_fjLj6144ELj1ELj1ELj8ELj16ENS_18Kernel_traits_baseILj6144EfS2_fS2_fjLj256EEEEELb0ELb0ELb0ELb1EEEvNS_9BwdParamsE:
.text._ZN10layer_norm13ln_bwd_kernelINS_13Kernel_traitsIf13__nv_bfloat16fS2_fjLj6144ELj1ELj1ELj8ELj16ENS_18Kernel_traits_baseILj6144EfS2_fS2_fjLj256EEEEELb0ELb0ELb0ELb1EEEvNS_9BwdParamsE:
        /* <DEDUP_REMOVED lines=40> */
.L_x_4686:
[----:B------:R-:W-:Y:S01]  /*0280*/  SHF.L.U32 R0, R140, 0x5, RZ ;  /* 0x000000058c007819 */ /* 0x000fe200000006ff */
[----:B------:R-:W-:-:S03]  /*0290*/  ULDC.64 UR4, c[0x0][0x260] ;  /* 0x0000980000047ab9 */ /* 0x000fc60000000a00 */
[----:B------:R-:W-:-:S04]  /*02a0*/  LOP3.LUT R0, R0, 0x1fe0, RZ, 0xc0, !PT ;  /* 0x00001fe000007812 */ /* 0x000fc800078ec0ff */
[----:B------:R-:W-:-:S04]  /*02b0*/  IADD3 R2, P0, R0, UR4, RZ ;  /* 0x0000000400027c10 */ /* 0x000fc8000ff1e0ff */
[----:B------:R-:W-:Y:S01]  /*02c0*/  IADD3.X R3, RZ, UR5, RZ, P0, !PT ;  /* 0x00000005ff037c10 */ /* 0x000fe200087fe4ff */
[----:B------:R-:W-:-:S04]  /*02d0*/  ULDC.64 UR4, c[0x0][0x270] ;  /* 0x00009c0000047ab9 */ /* 0x000fc80000000a00 */
        /* <DEDUP_REMOVED lines=34> */
.L_x_4690:
        /* <DEDUP_REMOVED lines=12> */
[C---:B-1----:R-:W-:Y:S01]  /*05c0*/  IMAD.WIDE R2, R139.reuse, 0x4, R2 ;  /* 0x000000048b027825 */ /* 0x042fe200078e0202 */
[----:B------:R-:W-:Y:S02]  /*05d0*/  IADD3 R148, R150, 0x100, RZ ;  /* 0x0000010096947810 */ /* 0x000fe40007ffe0ff */
[----:B------:R-:W-:Y:S02]  /*05e0*/  @P0 LEA.HI.X R79, R139, R79, R0, 0x1, P1 ;  /* 0x0000004f8b4f0211 */ /* 0x000fe400008f0c00 */
[----:B------:R1:W4:Y:S01]  /*05f0*/  LDG.E R164, desc[UR6][R2.64] ;  /* 0x0000000602a47981 */ /* 0x000322000c1e1900 */
[----:B------:R-:W-:Y:S01]  /*0600*/  LEA R154, P1, R148, UR10, 0x5 ;  /* 0x0000000a949a7c11 */ /* 0x000fe2000f8228ff */
[C---:B--2---:R-:W-:Y:S01]  /*0610*/  IMAD.WIDE.U32 R88, R150.reuse, 0x20, R88 ;  /* 0x0000002096587825 */ /* 0x044fe200078e0058 */
[----:B------:R-:W-:Y:S01]  /*0620*/  IADD3 R142, R150, 0x200, RZ ;  /* 0x00000200968e7810 */ /* 0x000fe20007ffe0ff */
[----:B------:R-:W2:Y:S01]  /*0630*/  @P0 LDG.E.U16 R0, desc[UR6][R78.64] ;  /* 0x000000064e000981 */ /* 0x000ea2000c1e1500 */
[----:B------:R-:W-:-:S03]  /*0640*/  LEA.HI.X R155, R148, UR11, RZ, 0x5, P1 ;  /* 0x0000000b949b7c11 */ /* 0x000fc600088f2cff */
[----:B------:R-:W2:Y:S01]  /*0650*/  LDG.E.128 R60, desc[UR6][R88.64] ;  /* 0x00000006583c7981 */ /* 0x000ea2000c1e1d00 */
[----:B---3--:R-:W-:-:S04]  /*0660*/  IMAD.WIDE.U32 R64, R150, 0x10, R90 ;  /* 0x0000001096407825 */ /* 0x008fc800078e005a */
[----:B------:R-:W-:Y:S01]  /*0670*/  IMAD.WIDE.U32 R76, R148, 0x10, R90 ;  /* 0x00000010944c7825 */ /* 0x000fe200078e005a */
[----:B------:R-:W3:Y:S03]  /*0680*/  LDG.E.128 R72, desc[UR6][R154.64] ;  /* 0x000000069a487981 */ /* 0x000ee6000c1e1d00 */
[----:B0-----:R-:W-:Y:S01]  /*0690*/  IMAD.WIDE R152, R139, 0x4, R152 ;  /* 0x000000048b987825 */ /* 0x001fe200078e0298 */
[----:B------:R-:W3:Y:S01]  /*06a0*/  LDG.E.128 R64, desc[UR6][R64.64] ;  /* 0x0000000640407981 */ /* 0x000ee2000c1e1d00 */
[C---:B------:R-:W-:Y:S01]  /*06b0*/  LEA R160, P1, R142.reuse, UR10, 0x5 ;  /* 0x0000000a8ea07c11 */ /* 0x040fe2000f8228ff */
[----:B-1----:R-:W0:Y:S02]  /*06c0*/  LDC.64 R2, c[0x0][0x2c8] ;  /* 0x0000b200ff027b82 */ /* 0x002e240000000a00 */
[----:B------:R-:W3:Y:S01]  /*06d0*/  LDG.E.128 R76, desc[UR6][R76.64] ;  /* 0x000000064c4c7981 */ /* 0x000ee2000c1e1d00 */
[----:B------:R-:W-:-:S03]  /*06e0*/  LEA.HI.X R161, R142, UR11, RZ, 0x5, P1 ;  /* 0x0000000b8ea17c11 */ /* 0x000fc600088f2cff */
[----:B------:R1:W3:Y:S04]  /*06f0*/  LDG.E.128 R80, desc[UR6][R154.64+0x10] ;  /* 0x000010069a507981 */ /* 0x0002e8000c1e1d00 */
[----:B------:R-:W3:Y:S04]  /*0700*/  LDG.E R149, desc[UR6][R152.64] ;  /* 0x0000000698957981 */ /* 0x000ee8000c1e1900 */
[----:B------:R-:W3:Y:S04]  /*0710*/  LDG.E.128 R68, desc[UR6][R88.64+0x10] ;  /* 0x0000100658447981 */ /* 0x000ee8000c1e1d00 */
[----:B------:R-:W3:Y:S01]  /*0720*/  LDG.E.128 R92, desc[UR6][R160.64+0x10] ;  /* 0x00001006a05c7981 */ /* 0x000ee2000c1e1d00 */
[----:B------:R-:W-:-:S03]  /*0730*/  IMAD.WIDE.U32 R90, R142, 0x10, R90 ;  /* 0x000000108e5a7825 */ /* 0x000fc600078e005a */
[----:B------:R2:W3:Y:S04]  /*0740*/  LDG.E.128 R84, desc[UR6][R160.64] ;  /* 0x00000006a0547981 */ /* 0x0004e8000c1e1d00 */
[----:B------:R-:W3:Y:S01]  /*0750*/  LDG.E.128 R88, desc[UR6][R90.64] ;  /* 0x000000065a587981 */ /* 0x000ee2000c1e1d00 */
[----:B0-----:R-:W-:-:S04]  /*0760*/  ISETP.NE.U32.AND P1, PT, R2, RZ, PT ;  /* 0x000000ff0200720c */ /* 0x001fc80003f25070 */
[----:B------:R-:W-:-:S13]  /*0770*/  ISETP.NE.AND.EX P1, PT, R3, RZ, PT, P1 ;  /* 0x000000ff0300720c */ /* 0x000fda0003f25310 */
[----:B------:R-:W1:Y:S01]  /*0780*/  @P1 LDC.64 R162, c[0x0][0x2c8] ;  /* 0x0000b200ffa21b82 */ /* 0x000e620000000a00 */
[----:B------:R-:W-:-:S04]  /*0790*/  @P1 LEA R158, P3, R142, R2, 0x5 ;  /* 0x000000028e9e1211 */ /* 0x000fc800078628ff */
[-C--:B------:R-:W-:Y:S02]  /*07a0*/  @P1 LEA.HI.X R159, R142, R3.reuse, RZ, 0x5, P3 ;  /* 0x000000038e9f1211 */ /* 0x080fe400018f2cff */
[----:B------:R-:W-:Y:S02]  /*07b0*/  ISETP.NE.AND P3, PT, RZ, UR8, PT ;  /* 0x00000008ff007c0c */ /* 0x000fe4000bf65270 */
[C---:B------:R-:W-:Y:S01]  /*07c0*/  @P1 LEA R156, P2, R148.reuse, R2, 0x5 ;  /* 0x00000002949c1211 */ /* 0x040fe200078428ff */
[----:B-----5:R-:W5:Y:S01]  /*07d0*/  @P1 LDG.E.128 R36, desc[UR6][R158.64] ;  /* 0x000000069e241981 */ /* 0x020f62000c1e1d00 */
[----:B------:R-:W-:Y:S02]  /*07e0*/  MOV R141, 0x3f800000 ;  /* 0x3f800000008d7802 */ /* 0x000fe40000000f00 */
[----:B------:R-:W-:Y:S01]  /*07f0*/  @P1 LEA.HI.X R157, R148, R3, RZ, 0x5, P2 ;  /* 0x00000003949d1211 */ /* 0x000fe200010f2cff */
[----:B------:R-:W5:Y:S04]  /*0800*/  @P1 LDG.E.128 R40, desc[UR6][R158.64+0x10] ;  /* 0x000010069e281981 */ /* 0x000f68000c1e1d00 */
[----:B------:R-:W5:Y:S04]  /*0810*/  @P1 LDG.E.128 R28, desc[UR6][R156.64] ;  /* 0x000000069c1c1981 */ /* 0x000f68000c1e1d00 */
[----:B------:R0:W5:Y:S01]  /*0820*/  @P1 LDG.E.128 R32, desc[UR6][R156.64+0x10] ;  /* 0x000010069c201981 */ /* 0x000162000c1e1d00 */
[----:B-1----:R-:W-:-:S05]  /*0830*/  @P1 IMAD.WIDE.U32 R154, R150, 0x20, R162 ;  /* 0x00000020969a1825 */ /* 0x002fca00078e00a2 */
[----:B------:R-:W5:Y:S04]  /*0840*/  @P1 LDG.E.128 R44, desc[UR6][R154.64] ;  /* 0x000000069a2c1981 */ /* 0x000f68000c1e1d00 */
[----:B------:R1:W5:Y:S01]  /*0850*/  @P1 LDG.E.128 R48, desc[UR6][R154.64+0x10] ;  /* 0x000010069a301981 */ /* 0x000362000c1e1d00 */
[----:B------:R-:W-:Y:S01]  /*0860*/  UMOV UR4, 0xffffffff ;  /* 0xffffffff00047882 */ /* 0x000fe20000000000 */
[----:B------:R-:W-:Y:S02]  /*0870*/  LOP3.LUT P1, RZ, R140, 0x1f, RZ, 0xc0, !PT ;  /* 0x0000001f8cff7812 */ /* 0x000fe4000782c0ff */
[----:B----4-:R-:W-:Y:S02]  /*0880*/  FSEL R182, R164, RZ, !P3 ;  /* 0x000000ffa4b67208 */ /* 0x010fe40005800000 */
[----:B--2---:R-:W-:-:S03]  /*0890*/  @P0 SHF.L.U32 R141, R0, 0x10, RZ ;  /* 0x00000010008d0819 */ /* 0x004fc600000006ff */
[C---:B------:R-:W-:Y:S01]  /*08a0*/  FADD.FTZ R162, -R182.reuse, R63 ;  /* 0x0000003fb6a27221 */ /* 0x040fe20000010100 */
[C---:B------:R-:W-:Y:S01]  /*08b0*/  FADD.FTZ R160, -R182.reuse, R61 ;  /* 0x0000003db6a07221 */ /* 0x040fe20000010100 */
[C---:B------:R-:W-:Y:S01]  /*08c0*/  FADD.FTZ R0, -R182.reuse, R60 ;  /* 0x0000003cb6007221 */ /* 0x040fe20000010100 */
[C---:B---3--:R-:W-:Y:S01]  /*08d0*/  FADD.FTZ R166, -R182.reuse, R73 ;  /* 0x00000049b6a67221 */ /* 0x048fe20000010100 */
[----:B------:R-:W-:Y:S01]  /*08e0*/  FADD.FTZ R168, -R182, R75 ;  /* 0x0000004bb6a87221 */ /* 0x000fe20000010100 */
[C---:B------:R-:W-:Y:S02]  /*08f0*/  PRMT R63, R64.reuse, 0x7632, R63 ;  /* 0x00007632403f7816 */ /* 0x040fe4000000003f */
[----:B------:R-:W-:Y:S02]  /*0900*/  SHF.L.U32 R152, R64, 0x10, RZ ;  /* 0x0000001040987819 */ /* 0x000fe400000006ff */
[C---:B------:R-:W-:Y:S02]  /*0910*/  PRMT R73, R77.reuse, 0x7632, R73 ;  /* 0x000076324d497816 */ /* 0x040fe40000000049 */
[----:B------:R-:W-:-:S02]  /*0920*/  SHF.L.U32 R75, R77, 0x10, RZ ;  /* 0x000000104d4b7819 */ /* 0x000fc400000006ff */
[----:B------:R-:W-:Y:S01]  /*0930*/  SHF.L.U32 R63, R63, 0x10, RZ ;  /* 0x000000103f3f7819 */ /* 0x000fe200000006ff */
[----:B------:R-:W-:Y:S01]  /*0940*/  FADD.FTZ R172, -R182, R81 ;  /* 0x00000051b6ac7221 */ /* 0x000fe20000010100 */
[----:B------:R-:W-:Y:S01]  /*0950*/  FMUL.FTZ R81, R24, R152 ;  /* 0x0000009818517220 */ /* 0x000fe20000410000 */
[C---:B------:R-:W-:Y:S01]  /*0960*/  FMUL.FTZ R77, R149.reuse, R160 ;  /* 0x000000a0954d7220 */ /* 0x040fe20000410000 */
[----:B------:R-:W-:Y:S01]  /*0970*/  FMUL.FTZ R0, R149, R0 ;  /* 0x0000000095007220 */ /* 0x000fe20000410000 */
[C---:B------:R-:W-:Y:S01]  /*0980*/  PRMT R153, R65.reuse, 0x7632, R153 ;  /* 0x0000763241997816 */ /* 0x040fe20000000099 */
[C---:B------:R-:W-:Y:S01]  /*0990*/  FADD.FTZ R70, -R182.reuse, R70 ;  /* 0x00000046b6467221 */ /* 0x040fe20000010100 */
[C---:B------:R-:W-:Y:S01]  /*09a0*/  FADD.FTZ R174, -R182.reuse, R82 ;  /* 0x00000052b6ae7221 */ /* 0x040fe20000010100 */
[C---:B0-----:R-:W-:Y:S01]  /*09b0*/  FADD.FTZ R156, -R182.reuse, R62 ;  /* 0x0000003eb69c7221 */ /* 0x041fe20000010100 */
[----:B------:R-:W-:Y:S01]  /*09c0*/  SHF.L.U32 R65, R65, 0x10, RZ ;  /* 0x0000001041417819 */ /* 0x000fe200000006ff */
[C---:B------:R-:W-:Y:S01]  /*09d0*/  FADD.FTZ R72, -R182.reuse, R72 ;  /* 0x00000048b6487221 */ /* 0x040fe20000010100 */
[C---:B------:R-:W-:Y:S01]  /*09e0*/  FADD.FTZ R170, -R182.reuse, R80 ;  /* 0x00000050b6aa7221 */ /* 0x040fe20000010100 */
[-C--:B------:R-:W-:Y:S01]  /*09f0*/  FFMA.FTZ R96, R77, R63.reuse, R96 ;  /* 0x0000003f4d607223 */ /* 0x080fe20000010060 */
[----:B------:R-:W-:Y:S01]  /*0a00*/  FADD.FTZ R118, R63, R118 ;  /* 0x000000763f767221 */ /* 0x000fe20000010000 */
[----:B------:R-:W-:Y:S01]  /*0a10*/  FMUL.FTZ R82, R25, R63 ;  /* 0x0000003f19527220 */ /* 0x000fe20000410000 */
[C---:B------:R-:W-:Y:S01]  /*0a20*/  FMUL.FTZ R80, R149.reuse, R70 ;  /* 0x0000004695507220 */ /* 0x040fe20000410000 */
[----:B------:R-:W-:Y:S01]  /*0a30*/  FADD.FTZ R63, RZ, R81 ;  /* 0x00000051ff3f7221 */ /* 0x000fe20000010000 */
[C---:B------:R-:W-:Y:S01]  /*0a40*/  FADD.FTZ R158, -R182.reuse, R69 ;  /* 0x00000045b69e7221 */ /* 0x040fe20000010100 */
[----:B------:R-:W-:Y:S01]  /*0a50*/  FADD.FTZ R164, -R182, R71 ;  /* 0x00000047b6a47221 */ /* 0x000fe20000010100 */
[----:B------:R-:W-:Y:S01]  /*0a60*/  FFMA.FTZ R70, R0, R81, RZ ;  /* 0x0000005100467223 */ /* 0x000fe200000100ff */
[----:B-1----:R-:W-:Y:S01]  /*0a70*/  FADD.FTZ R154, -R182, R68 ;  /* 0x00000044b69a7221 */ /* 0x002fe20000010100 */
[----:B------:R-:W-:Y:S01]  /*0a80*/  PRMT R69, R76, 0x7632, R69 ;  /* 0x000076324c457816 */ /* 0x000fe20000000045 */
[----:B------:R-:W-:Y:S01]  /*0a90*/  FADD.FTZ R180, -R182, R92 ;  /* 0x0000005cb6b47221 */ /* 0x000fe20000010100 */
[----:B------:R-:W-:Y:S01]  /*0aa0*/  SHF.L.U32 R71, R76, 0x10, RZ ;  /* 0x000000104c477819 */ /* 0x000fe200000006ff */
[----:B------:R-:W-:Y:S01]  /*0ab0*/  FADD.FTZ R68, -R182, R83 ;  /* 0x00000053b6447221 */ /* 0x000fe20000010100 */
[----:B------:R-:W-:Y:S01]  /*0ac0*/  FMUL.FTZ R76, R149, R156 ;  /* 0x0000009c954c7220 */ /* 0x000fe20000410000 */
[----:B------:R-:W-:Y:S01]  /*0ad0*/  SHF.L.U32 R153, R153, 0x10, RZ ;  /* 0x0000001099997819 */ /* 0x000fe200000006ff */
[----:B------:R-:W-:Y:S01]  /*0ae0*/  FMUL.FTZ R92, R149, R72 ;  /* 0x00000048955c7220 */ /* 0x000fe20000410000 */
[-C--:B------:R-:W-:Y:S01]  /*0af0*/  FMUL.FTZ R83, R26, R65.reuse ;  /* 0x000000411a537220 */ /* 0x080fe20000410000 */
[----:B------:R-:W-:Y:S01]  /*0b00*/  FADD.FTZ R72, R63, R82 ;  /* 0x000000523f487221 */ /* 0x000fe20000010000 */
[----:B------:R-:W-:Y:S01]  /*0b10*/  FFMA.FTZ R63, R77, R82, R70 ;  /* 0x000000524d3f7223 */ /* 0x000fe20000010046 */
[----:B------:R-:W-:Y:S01]  /*0b20*/  PRMT R155, R66, 0x7632, R155 ;  /* 0x00007632429b7816 */ /* 0x000fe2000000009b */
[----:B------:R-:W-:Y:S01]  /*0b30*/  FADD.FTZ R176, -R182, R84 ;  /* 0x00000054b6b07221 */ /* 0x000fe20000010100 */
[----:B------:R-:W-:Y:S01]  /*0b40*/  SHF.L.U32 R157, R66, 0x10, RZ ;  /* 0x00000010429d7819 */ /* 0x000fe200000006ff */
[----:B------:R-:W-:Y:S01]  /*0b50*/  FADD.FTZ R121, R65, R121 ;  /* 0x0000007941797221 */ /* 0x000fe20000010000 */
[----:B------:R-:W-:Y:S01]  /*0b60*/  FFMA.FTZ R99, R76, R65, R99 ;  /* 0x000000414c637223 */ /* 0x000fe20000010063 */
[----:B------:R-:W-:Y:S01]  /*0b70*/  PRMT R165, R79, 0x7632, R165 ;  /* 0x000076324fa57816 */ /* 0x000fe200000000a5 */
[----:B------:R-:W-:Y:S01]  /*0b80*/  FMUL.FTZ R84, R27, R153 ;  /* 0x000000991b547220 */ /* 0x000fe20000410000 */
[----:B------:R-:W-:Y:S01]  /*0b90*/  SHF.L.U32 R167, R79, 0x10, RZ ;  /* 0x000000104fa77819 */ /* 0x000fe200000006ff */
[----:B------:R-:W-:Y:S01]  /*0ba0*/  FADD.FTZ R65, R72, R83 ;  /* 0x0000005348417221 */ /* 0x000fe20000010000 */
[----:B------:R-:W-:Y:S01]  /*0bb0*/  FMUL.FTZ R79, R149, R162 ;  /* 0x000000a2954f7220 */ /* 0x000fe20000410000 */
[----:B------:R-:W-:Y:S01]  /*0bc0*/  FFMA.FTZ R70, R76, R83, R63 ;  /* 0x000000534c467223 */ /* 0x000fe2000001003f */
[----:B------:R-:W-:Y:S01]  /*0bd0*/  FADD.FTZ R66, -R182, R85 ;  /* 0x00000055b6427221 */ /* 0x000fe20000010100 */
[----:B------:R-:W-:Y:S01]  /*0be0*/  SHF.L.U32 R155, R155, 0x10, RZ ;  /* 0x000000109b9b7819 */ /* 0x000fe200000006ff */
[----:B------:R-:W-:Y:S01]  /*0bf0*/  FMUL.FTZ R85, R20, R157 ;  /* 0x0000009d14557220 */ /* 0x000fe20000410000 */
[C---:B------:R-:W-:Y:S01]  /*0c00*/  PRMT R161, R78.reuse, 0x7632, R161 ;  /* 0x000076324ea17816 */ /* 0x040fe200000000a1 */
[----:B------:R-:W-:Y:S01]  /*0c10*/  FADD.FTZ R72, R65, R84 ;  /* 0x0000005441487221 */ /* 0x000fe20000010000 */
[----:B------:R-:W-:Y:S01]  /*0c20*/  SHF.L.U32 R163, R78, 0x10, RZ ;  /* 0x000000104ea37819 */ /* 0x000fe200000006ff */
[----:B------:R-:W-:Y:S01]  /*0c30*/  FMUL.FTZ R78, R149, R154 ;  /* 0x0000009a954e7220 */ /* 0x000fe20000410000 */
[----:B------:R-:W-:Y:S01]  /*0c40*/  FFMA.FTZ R63, R79, R84, R70 ;  /* 0x000000544f3f7223 */ /* 0x000fe20000010046 */
[C---:B------:R-:W-:Y:S01]  /*0c50*/  PRMT R159, R67.reuse, 0x7632, R159 ;  /* 0x00007632439f7816 */ /* 0x040fe2000000009f */
[----:B------:R-:W-:Y:S01]  /*0c60*/  FADD.FTZ R65, R72, R85 ;  /* 0x0000005548417221 */ /* 0x000fe20000010000 */
[----:B------:R-:W-:-:S02]  /*0c70*/  SHF.L.U32 R67, R67, 0x10, RZ ;  /* 0x0000001043437819 */ /* 0x000fc400000006ff */
[C---:B------:R-:W-:Y:S02]  /*0c80*/  PRMT R169, R88.reuse, 0x7632, R169 ;  /* 0x0000763258a97816 */ /* 0x040fe400000000a9 */
[----:B------:R-:W-:Y:S01]  /*0c90*/  SHF.L.U32 R171, R88, 0x10, RZ ;  /* 0x0000001058ab7819 */ /* 0x000fe200000006ff */
[----:B------:R-:W-:Y:S01]  /*0ca0*/  FMUL.FTZ R88, R21, R155 ;  /* 0x0000009b15587220 */ /* 0x000fe20000410000 */
[C---:B------:R-:W-:Y:S01]  /*0cb0*/  PRMT R173, R89.reuse, 0x7632, R173 ;  /* 0x0000763259ad7816 */ /* 0x040fe200000000ad */
[----:B------:R-:W-:Y:S01]  /*0cc0*/  FFMA.FTZ R70, R78, R85, R63 ;  /* 0x000000554e467223 */ /* 0x000fe2000001003f */
[----:B------:R-:W-:Y:S01]  /*0cd0*/  SHF.L.U32 R175, R89, 0x10, RZ ;  /* 0x0000001059af7819 */ /* 0x000fe200000006ff */
[----:B------:R-:W-:Y:S01]  /*0ce0*/  FMUL.FTZ R89, R149, R158 ;  /* 0x0000009e95597220 */ /* 0x000fe20000410000 */
[----:B------:R-:W-:Y:S01]  /*0cf0*/  FADD.FTZ R64, -R182, R87 ;  /* 0x00000057b6407221 */ /* 0x000fe20000010100 */
[----:B------:R-:W-:Y:S01]  /*0d00*/  SHF.L.U32 R159, R159, 0x10, RZ ;  /* 0x000000109f9f7819 */ /* 0x000fe200000006ff */
[----:B------:R-:W-:Y:S01]  /*0d10*/  FMUL.FTZ R87, R22, R67 ;  /* 0x0000004316577220 */ /* 0x000fe20000410000 */
[----:B------:R-:W-:Y:S01]  /*0d20*/  FADD.FTZ R72, R65, R88 ;  /* 0x0000005841487221 */ /* 0x000fe20000010000 */
[----:B------:R-:W-:Y:S01]  /*0d30*/  FFMA.FTZ R63, R89, R88, R70 ;  /* 0x00000058593f7223 */ /* 0x000fe20000010046 */
[----:B------:R-:W-:-:S02]  /*0d40*/  PRMT R177, R90, 0x7632, R177 ;  /* 0x000076325ab17816 */ /* 0x000fc400000000b1 */
[----:B------:R-:W-:Y:S01]  /*0d50*/  SHF.L.U32 R179, R90, 0x10, RZ ;  /* 0x000000105ab37819 */ /* 0x000fe200000006ff */
[----:B------:R-:W-:Y:S01]  /*0d60*/  FMUL.FTZ R90, R23, R159 ;  /* 0x0000009f175a7220 */ /* 0x000fe20000410000 */
[C---:B------:R-:W-:Y:S01]  /*0d70*/  PRMT R181, R91.reuse, 0x7632, R181 ;  /* 0x000076325bb57816 */ /* 0x040fe200000000b5 */
[----:B------:R-:W-:Y:S01]  /*0d80*/  FADD.FTZ R65, R72, R87 ;  /* 0x0000005748417221 */ /* 0x000fe20000010000 */
[----:B------:R-:W-:Y:S01]  /*0d90*/  SHF.L.U32 R61, R91, 0x10, RZ ;  /* 0x000000105b3d7819 */ /* 0x000fe200000006ff */
[----:B------:R-:W-:Y:S01]  /*0da0*/  FMUL.FTZ R91, R149, R164 ;  /* 0x000000a4955b7220 */ /* 0x000fe20000410000 */
[----:B------:R-:W-:Y:S01]  /*0db0*/  FFMA.FTZ R70, R80, R87, R63 ;  /* 0x0000005750467223 */ /* 0x000fe2000001003f */
[----:B------:R-:W-:Y:S01]  /*0dc0*/  FADD.FTZ R178, -R182, R86 ;  /* 0x00000056b6b27221 */ /* 0x000fe20000010100 */
[----:B------:R-:W-:Y:S01]  /*0dd0*/  SHF.L.U32 R69, R69, 0x10, RZ ;  /* 0x0000001045457819 */ /* 0x000fe200000006ff */
        /* <DEDUP_REMOVED lines=13> */
[----:B------:R-:W-:Y:S01]  /*0eb0*/  FADD.FTZ R62, -R182, R93 ;  /* 0x0000005db63e7221 */ /* 0x000fe20000010100 */
        /* <DEDUP_REMOVED lines=22> */
[----:B------:R-:W-:Y:S01]  /*1020*/  SHF.L.U32 R170, R169, 0x10, RZ ;  /* 0x00000010a9aa7819 */ /* 0x000fe200000006ff */
[----:B------:R-:W-:Y:S01]  /*1030*/  FADD.FTZ R133, R167, R133 ;  /* 0x00000085a7857221 */ /* 0x000fe20000010000 */
[-C--:B------:R-:W-:Y:S01]  /*1040*/  FFMA.FTZ R111, R156, R167.reuse, R111 ;  /* 0x000000a79c6f7223 */ /* 0x080fe2000001006f */
[----:B------:R-:W-:Y:S01]  /*1050*/  FMUL.FTZ R153, R14, R167 ;  /* 0x000000a70e997220 */ /* 0x000fe20000410000 */
[----:B------:R-:W-:Y:S01]  /*1060*/  FMUL.FTZ R166, R13, R67 ;  /* 0x000000430da67220 */ /* 0x000fe20000410000 */
[C---:B------:R-:W-:Y:S01]  /*1070*/  FMUL.FTZ R169, R149.reuse, R68 ;  /* 0x0000004495a97220 */ /* 0x040fe20000410000 */
[----:B------:R-:W-:Y:S01]  /*1080*/  FADD.FTZ R65, R72, R95 ;  /* 0x0000005f48417221 */ /* 0x000fe20000010000 */
[C---:B------:R-:W-:Y:S01]  /*1090*/  FMUL.FTZ R167, R149.reuse, R172 ;  /* 0x000000ac95a77220 */ /* 0x040fe20000410000 */
[----:B------:R-:W-:Y:S01]  /*10a0*/  FFMA.FTZ R68, R154, R95, R63 ;  /* 0x0000005f9a447223 */ /* 0x000fe2000001003f */
[----:B------:R-:W-:Y:S01]  /*10b0*/  FMUL.FTZ R158, R149, R176 ;  /* 0x000000b0959e7220 */ /* 0x000fe20000410000 */
[----:B------:R-:W-:Y:S01]  /*10c0*/  FADD.FTZ R70, R65, R166 ;  /* 0x000000a641467221 */ /* 0x000fe20000010000 */
[----:B------:R-:W-:Y:S01]  /*10d0*/  FADD.FTZ R122, R155, R122 ;  /* 0x0000007a9b7a7221 */ /* 0x000fe20000010000 */
[----:B------:R-:W-:Y:S01]  /*10e0*/  FFMA.FTZ R63, R167, R166, R68 ;  /* 0x000000a6a73f7223 */ /* 0x000fe20000010044 */
        /* <DEDUP_REMOVED lines=25> */
[----:B------:R-:W-:Y:S01]  /*1280*/  FMUL.FTZ R172, R11, R74 ;  /* 0x0000004a0bac7220 */ /* 0x000fe20000410000 */
[----:B------:R-:W-:-:S02]  /*1290*/  FADD.FTZ R63, R66, R157 ;  /* 0x0000009d423f7221 */ /* 0x000fc40000010000 */
[----:B------:R-:W-:Y:S01]  /*12a0*/  FFMA.FTZ R65, R159, R157, R64 ;  /* 0x0000009d9f417223 */ /* 0x000fe20000010040 */
[----:B------:R-:W-:Y:S01]  /*12b0*/  FMUL.FTZ R173, R149, R62 ;  /* 0x0000003e95ad7220 */ /* 0x000fe20000410000 */
[----:B------:R-:W-:Y:S01]  /*12c0*/  FADD.FTZ R94, -R182, R94 ;  /* 0x0000005eb65e7221 */ /* 0x000fe20000010100 */
[----:B------:R-:W-:Y:S01]  /*12d0*/  SHF.L.U32 R177, R177, 0x10, RZ ;  /* 0x00000010b1b17819 */ /* 0x000fe200000006ff */
[----:B------:R-:W-:Y:S01]  /*12e0*/  FMUL.FTZ R161, R4, R179 ;  /* 0x000000b304a17220 */ /* 0x000fe20000410000 */
[----:B------:R-:W-:Y:S01]  /*12f0*/  FADD.FTZ R62, R63, R172 ;  /* 0x000000ac3f3e7221 */ /* 0x000fe20000010000 */
[C---:B------:R-:W-:Y:S01]  /*1300*/  FMUL.FTZ R160, R149.reuse, R180 ;  /* 0x000000b495a07220 */ /* 0x040fe20000410000 */
        /* <DEDUP_REMOVED lines=56> */
.L_x_4701:
        /* <DEDUP_REMOVED lines=13> */
.L_x_4689:
        /* <DEDUP_REMOVED lines=9> */
[----:B------:R-:W-:Y:S02]  /*17f0*/  ISETP.NE.U32.AND P1, PT, R2, RZ, PT ;  /* 0x000000ff0200720c */ /* 0x000fe40003f25070 */
[----:B------:R-:W-:-:S02]  /*1800*/  IADD3 R139, R139, UR18, RZ ;  /* 0x000000128b8b7c10 */ /* 0x000fc4000fffe0ff */
[----:B------:R-:W-:Y:S02]  /*1810*/  ISETP.NE.AND.EX P1, PT, R3, RZ, PT, P1 ;  /* 0x000000ff0300720c */ /* 0x000fe40003f25310 */
[----:B------:R-:W0:Y:S01]  /*1820*/  LDC.64 R2, c[0x0][0x2f8] ;  /* 0x0000be00ff027b82 */ /* 0x000e220000000a00 */
        /* <DEDUP_REMOVED lines=50> */
[----:B------:R-:W-:Y:S01]  /*1b50*/  FADD.FTZ R0, R81, -R0 ;  /* 0x8000000051007221 */ /* 0x000fe20000010000 */
[----:B------:R-:W1:Y:S01]  /*1b60*/  @P2 LDC.64 R60, c[0x0][0x308] ;  /* 0x0000c200ff3c2b82 */ /* 0x000e620000000a00 */
[----:B------:R-:W-:Y:S01]  /*1b70*/  FADD.FTZ R82, R82, -R77 ;  /* 0x8000004d52527221 */ /* 0x000fe20000010000 */
[----:B------:R-:W-:Y:S01]  /*1b80*/  FADD.FTZ R80, R87, -R80 ;  /* 0x8000005057507221 */ /* 0x000fe20000010000 */
[C---:B------:R-:W-:Y:S01]  /*1b90*/  FMUL.FTZ R65, R149.reuse, R0 ;  /* 0x0000000095417220 */ /* 0x040fe20000410000 */
[----:B------:R-:W-:Y:S01]  /*1ba0*/  FADD.FTZ R90, R90, -R91 ;  /* 0x8000005b5a5a7221 */ /* 0x000fe20000010000 */
[----:B------:R-:W-:Y:S01]  /*1bb0*/  FMUL.FTZ R82, R149, R82 ;  /* 0x0000005295527220 */ /* 0x000fe20000410000 */
[----:B------:R-:W-:Y:S01]  /*1bc0*/  FADD.FTZ R62, R83, -R76 ;  /* 0x8000004c533e7221 */ /* 0x000fe20000010000 */
[----:B-----5:R-:W-:Y:S01]  /*1bd0*/  @P1 FADD.FTZ R65, R44, R65 ;  /* 0x000000412c411221 */ /* 0x020fe20000010000 */
[----:B------:R-:W-:Y:S01]  /*1be0*/  FADD.FTZ R84, R84, -R79 ;  /* 0x8000004f54547221 */ /* 0x000fe20000010000 */
[----:B------:R-:W-:Y:S01]  /*1bf0*/  @P1 FADD.FTZ R82, R45, R82 ;  /* 0x000000522d521221 */ /* 0x000fe20000010000 */
[----:B------:R-:W-:Y:S01]  /*1c00*/  FADD.FTZ R78, R85, -R78 ;  /* 0x8000004e554e7221 */ /* 0x000fe20000010000 */
[----:B------:R-:W-:Y:S01]  /*1c10*/  FADD.FTZ R88, R88, -R89 ;  /* 0x8000005958587221 */ /* 0x000fe20000010000 */
[C---:B------:R-:W-:Y:S01]  /*1c20*/  FMUL.FTZ R71, R149.reuse, R80 ;  /* 0x0000005095477220 */ /* 0x040fe20000410000 */
[----:B------:R-:W-:Y:S01]  /*1c30*/  FMUL.FTZ R90, R149, R90 ;  /* 0x0000005a955a7220 */ /* 0x000fe20000410000 */
[----:B------:R-:W-:Y:S01]  /*1c40*/  FADD.FTZ R86, R86, -R63 ;  /* 0x8000003f56567221 */ /* 0x000fe20000010000 */
[----:B------:R-:W-:Y:S01]  /*1c50*/  FADD.FTZ R172, R172, -R67 ;  /* 0x80000043acac7221 */ /* 0x000fe20000010000 */
[-C--:B------:R-:W-:Y:S01]  /*1c60*/  FMUL.FTZ R0, R65, R141.reuse ;  /* 0x0000008d41007220 */ /* 0x080fe20000410000 */
[----:B------:R-:W-:Y:S01]  /*1c70*/  FMUL.FTZ R63, R82, R141 ;  /* 0x0000008d523f7220 */ /* 0x000fe20000410000 */
[C---:B------:R-:W-:Y:S01]  /*1c80*/  FMUL.FTZ R67, R149.reuse, R62 ;  /* 0x0000003e95437220 */ /* 0x040fe20000410000 */
[C---:B------:R-:W-:Y:S01]  /*1c90*/  FMUL.FTZ R84, R149.reuse, R84 ;  /* 0x0000005495547220 */ /* 0x040fe20000410000 */
[C---:B------:R-:W-:Y:S01]  /*1ca0*/  FMUL.FTZ R69, R149.reuse, R78 ;  /* 0x0000004e95457220 */ /* 0x040fe20000410000 */
[----:B------:R-:W-:Y:S01]  /*1cb0*/  FMUL.FTZ R88, R149, R88 ;  /* 0x0000005895587220 */ /* 0x000fe20000410000 */
[----:B------:R-:W-:Y:S01]  /*1cc0*/  @P1 FADD.FTZ R71, R50, R71 ;  /* 0x0000004732471221 */ /* 0x000fe20000010000 */
[----:B------:R-:W-:Y:S01]  /*1cd0*/  @P1 FADD.FTZ R90, R51, R90 ;  /* 0x0000005a335a1221 */ /* 0x000fe20000010000 */
[----:B-1----:R-:W-:-:S04]  /*1ce0*/  @P2 IMAD.WIDE.U32 R76, R150, 0x20, R60 ;  /* 0x00000020964c2825 */ /* 0x002fc800078e003c */
[----:B------:R-:W-:Y:S01]  /*1cf0*/  FADD.FTZ R72, R177, -R66 ;  /* 0x80000042b1487221 */ /* 0x000fe20000010000 */
[----:B------:R-:W-:Y:S01]  /*1d00*/  F2FP.BF16.F32.PACK_AB R60, R63, R0 ;  /* 0x000000003f3c723e */ /* 0x000fe200000010ff */
[----:B------:R-:W-:Y:S01]  /*1d10*/  @P1 FADD.FTZ R67, R46, R67 ;  /* 0x000000432e431221 */ /* 0x000fe20000010000 */
[----:B------:R-:W-:Y:S01]  /*1d20*/  @P1 FADD.FTZ R84, R47, R84 ;  /* 0x000000542f541221 */ /* 0x000fe20000010000 */
[----:B------:R-:W-:Y:S01]  /*1d30*/  @P1 FADD.FTZ R69, R48, R69 ;  /* 0x0000004530451221 */ /* 0x000fe20000010000 */
[----:B------:R-:W-:Y:S01]  /*1d40*/  @P1 FADD.FTZ R88, R49, R88 ;  /* 0x0000005831581221 */ /* 0x000fe20000010000 */
[-C--:B------:R-:W-:Y:S01]  /*1d50*/  FMUL.FTZ R63, R71, R141.reuse ;  /* 0x0000008d473f7220 */ /* 0x080fe20000410000 */
[----:B------:R-:W-:Y:S01]  /*1d60*/  FMUL.FTZ R66, R90, R141 ;  /* 0x0000008d5a427220 */ /* 0x000fe20000410000 */
[----:B------:R-:W-:Y:S01]  /*1d70*/  FADD.FTZ R64, R157, -R64 ;  /* 0x800000409d407221 */ /* 0x000fe20000010000 */
[----:B------:R-:W-:Y:S01]  /*1d80*/  FADD.FTZ R162, R162, -R163 ;  /* 0x800000a3a2a27221 */ /* 0x000fe20000010000 */
[----:B------:R-:W-:Y:S01]  /*1d90*/  FADD.FTZ R164, R164, -R165 ;  /* 0x800000a5a4a47221 */ /* 0x000fe20000010000 */
[----:B------:R-:W-:Y:S01]  /*1da0*/  FADD.FTZ R154, R95, -R154 ;  /* 0x8000009a5f9a7221 */ /* 0x000fe20000010000 */
[----:B------:R-:W-:Y:S01]  /*1db0*/  FADD.FTZ R166, R166, -R167 ;  /* 0x800000a7a6a67221 */ /* 0x000fe20000010000 */
[----:B0-----:R-:W-:Y:S01]  /*1dc0*/  IMAD.WIDE.U32 R150, R150, 0x10, R2 ;  /* 0x0000001096967825 */ /* 0x001fe200078e0002 */
[----:B------:R-:W-:-:S03]  /*1dd0*/  ISETP.NE.AND.EX P3, PT, RZ, UR15, PT, P3 ;  /* 0x0000000fff007c0c */ /* 0x000fc6000bf65330 */
[-C--:B------:R-:W-:Y:S01]  /*1de0*/  FMUL.FTZ R61, R67, R141.reuse ;  /* 0x0000008d433d7220 */ /* 0x080fe20000410000 */
[-C--:B------:R-:W-:Y:S01]  /*1df0*/  FMUL.FTZ R0, R84, R141.reuse ;  /* 0x0000008d54007220 */ /* 0x080fe20000410000 */
[-C--:B------:R-:W-:Y:S01]  /*1e00*/  FMUL.FTZ R62, R69, R141.reuse ;  /* 0x0000008d453e7220 */ /* 0x080fe20000410000 */
[----:B------:R-:W-:Y:S01]  /*1e10*/  FMUL.FTZ R3, R88, R141 ;  /* 0x0000008d58037220 */ /* 0x000fe20000410000 */
[----:B------:R-:W-:Y:S01]  /*1e20*/  FADD.FTZ R152, R93, -R152 ;  /* 0x800000985d987221 */ /* 0x000fe20000010000 */
[----:B------:R-:W-:Y:S01]  /*1e30*/  FADD.FTZ R156, R153, -R156 ;  /* 0x8000009c999c7221 */ /* 0x000fe20000010000 */
[----:B------:R-:W-:Y:S01]  /*1e40*/  FADD.FTZ R168, R168, -R169 ;  /* 0x800000a9a8a87221 */ /* 0x000fe20000010000 */
[----:B------:R-:W-:Y:S01]  /*1e50*/  FADD.FTZ R158, R155, -R158 ;  /* 0x8000009e9b9e7221 */ /* 0x000fe20000010000 */
[----:B------:R-:W-:Y:S01]  /*1e60*/  FADD.FTZ R170, R170, -R171 ;  /* 0x800000abaaaa7221 */ /* 0x000fe20000010000 */
[----:B------:R-:W-:Y:S01]  /*1e70*/  F2FP.BF16.F32.PACK_AB R63, R66, R63 ;  /* 0x0000003f423f723e */ /* 0x000fe200000010ff */
[C---:B------:R-:W-:Y:S01]  /*1e80*/  FMUL.FTZ R89, R149.reuse, R64 ;  /* 0x0000004095597220 */ /* 0x040fe20000410000 */
[C---:B------:R-:W-:Y:S01]  /*1e90*/  FMUL.FTZ R79, R149.reuse, R86 ;  /* 0x00000056954f7220 */ /* 0x040fe20000410000 */
[C---:B------:R-:W-:Y:S01]  /*1ea0*/  FMUL.FTZ R162, R149.reuse, R162 ;  /* 0x000000a295a27220 */ /* 0x040fe20000410000 */
[C---:B------:R-:W-:Y:S01]  /*1eb0*/  FMUL.FTZ R164, R149.reuse, R164 ;  /* 0x000000a495a47220 */ /* 0x040fe20000410000 */
[C---:B------:R-:W-:Y:S01]  /*1ec0*/  FMUL.FTZ R83, R149.reuse, R154 ;  /* 0x0000009a95537220 */ /* 0x040fe20000410000 */
        /* <DEDUP_REMOVED lines=8> */
[C---:B------:R-:W-:Y:S01]  /*1f50*/  FMUL.FTZ R87, R149.reuse, R158 ;  /* 0x0000009e95577220 */ /* 0x040fe20000410000 */
[----:B------:R-:W-:Y:S01]  /*1f60*/  SEL R65, R82, R53, P3 ;  /* 0x0000003552417207 */ /* 0x000fe20001800000 */
[----:B------:R-:W-:Y:S01]  /*1f70*/  FMUL.FTZ R170, R149, R170 ;  /* 0x000000aa95aa7220 */ /* 0x000fe20000410000 */
[----:B------:R-:W-:Y:S01]  /*1f80*/  SEL R67, R84, R55, P3 ;  /* 0x0000003754437207 */ /* 0x000fe20001800000 */
[----:B------:R-:W-:Y:S01]  /*1f90*/  @P1 FADD.FTZ R79, R28, R79 ;  /* 0x0000004f1c4f1221 */ /* 0x000fe20000010000 */
[----:B------:R-:W-:Y:S01]  /*1fa0*/  SEL R69, R88, R57, P3 ;  /* 0x0000003958457207 */ /* 0x000fe20001800000 */
[----:B------:R-:W-:Y:S01]  /*1fb0*/  @P1 FADD.FTZ R162, R29, R162 ;  /* 0x000000a21da21221 */ /* 0x000fe20000010000 */
[----:B------:R-:W-:Y:S01]  /*1fc0*/  SEL R71, R90, R59, P3 ;  /* 0x0000003b5a477207 */ /* 0x000fe20001800000 */
[----:B------:R-:W-:Y:S01]  /*1fd0*/  @P1 FADD.FTZ R164, R31, R164 ;  /* 0x000000a41fa41221 */ /* 0x000fe20000010000 */
[----:B------:R-:W-:Y:S01]  /*1fe0*/  F2FP.BF16.F32.PACK_AB R61, R0, R61 ;  /* 0x0000003d003d723e */ /* 0x000fe200000010ff */
[----:B------:R-:W-:Y:S01]  /*1ff0*/  @P1 FADD.FTZ R83, R32, R83 ;  /* 0x0000005320531221 */ /* 0x000fe20000010000 */
[----:B------:R-:W-:Y:S01]  /*2000*/  F2FP.BF16.F32.PACK_AB R62, R3, R62 ;  /* 0x0000003e033e723e */ /* 0x000fe200000010ff */
[----:B------:R-:W-:Y:S01]  /*2010*/  @P1 FADD.FTZ R166, R33, R166 ;  /* 0x000000a621a61221 */ /* 0x000fe20000010000 */
[----:B------:R-:W-:Y:S01]  /*2020*/  @P2 LEA R2, P5, R148, UR14, 0x5 ;  /* 0x0000000e94022c11 */ /* 0x000fe2000f8a28ff */
[----:B------:R0:W-:Y:S01]  /*2030*/  @P2 STG.E.128 desc[UR6][R76.64], R64 ;  /* 0x000000404c002986 */ /* 0x0001e2000c101d06 */
[----:B------:R-:W-:Y:S01]  /*2040*/  @P1 FADD.FTZ R81, R30, R81 ;  /* 0x000000511e511221 */ /* 0x000fe20000010000 */
[----:B------:R-:W-:Y:S01]  /*2050*/  @P1 FADD.FTZ R85, R34, R85 ;  /* 0x0000005522551221 */ /* 0x000fe20000010000 */
[----:B------:R-:W-:Y:S01]  /*2060*/  @P1 FADD.FTZ R168, R35, R168 ;  /* 0x000000a823a81221 */ /* 0x000fe20000010000 */
[----:B------:R1:W-:Y:S01]  /*2070*/  @P2 STG.E.128 desc[UR6][R76.64+0x10], R68 ;  /* 0x000010444c002986 */ /* 0x0003e2000c101d06 */
[----:B------:R-:W-:Y:S01]  /*2080*/  @P1 FADD.FTZ R87, R36, R87 ;  /* 0x0000005724571221 */ /* 0x000fe20000010000 */
[----:B------:R-:W-:Y:S01]  /*2090*/  @P1 FADD.FTZ R170, R37, R170 ;  /* 0x000000aa25aa1221 */ /* 0x000fe20000010000 */
[----:B------:R-:W-:Y:S01]  /*20a0*/  FADD.FTZ R160, R161, -R160 ;  /* 0x800000a0a1a07221 */ /* 0x000fe20000010000 */
[----:B------:R2:W-:Y:S01]  /*20b0*/  STG.E.128 desc[UR6][R150.64], R60 ;  /* 0x0000003c96007986 */ /* 0x0005e2000c101d06 */
[----:B------:R-:W-:Y:S01]  /*20c0*/  FADD.FTZ R94, R94, -R173 ;  /* 0x800000ad5e5e7221 */ /* 0x000fe20000010000 */
[----:B------:R-:W-:Y:S01]  /*20d0*/  FMUL.FTZ R172, R149, R172 ;  /* 0x000000ac95ac7220 */ /* 0x000fe20000410000 */
[C---:B------:R-:W-:Y:S01]  /*20e0*/  SEL R75, R164.reuse, R55, P3 ;  /* 0x00000037a44b7207 */ /* 0x040fe20001800000 */
[-C--:B------:R-:W-:Y:S01]  /*20f0*/  FMUL.FTZ R164, R164, R141.reuse ;  /* 0x0000008da4a47220 */ /* 0x080fe20000410000 */
[----:B------:R-:W-:Y:S01]  /*2100*/  @P2 LEA.HI.X R3, R148, UR15, RZ, 0x5, P5 ;  /* 0x0000000f94032c11 */ /* 0x000fe2000a8f2cff */
[-C--:B------:R-:W-:Y:S01]  /*2110*/  FMUL.FTZ R0, R168, R141.reuse ;  /* 0x0000008da8007220 */ /* 0x080fe20000410000 */
[----:B------:R-:W-:Y:S01]  /*2120*/  FADD.FTZ R176, R175, -R176 ;  /* 0x800000b0afb07221 */ /* 0x000fe20000010000 */
[C---:B------:R-:W-:Y:S01]  /*2130*/  FMUL.FTZ R91, R149.reuse, R160 ;  /* 0x000000a0955b7220 */ /* 0x040fe20000410000 */
[----:B------:R-:W-:Y:S01]  /*2140*/  FMUL.FTZ R94, R149, R94 ;  /* 0x0000005e955e7220 */ /* 0x000fe20000410000 */
[-C--:B0-----:R-:W-:Y:S01]  /*2150*/  FMUL.FTZ R64, R79, R141.reuse ;  /* 0x0000008d4f407220 */ /* 0x081fe20000410000 */
[-C--:B------:R-:W-:Y:S01]  /*2160*/  FMUL.FTZ R66, R83, R141.reuse ;  /* 0x0000008d53427220 */ /* 0x080fe20000410000 */
[-C--:B------:R-:W-:Y:S01]  /*2170*/  FMUL.FTZ R65, R81, R141.reuse ;  /* 0x0000008d51417220 */ /* 0x080fe20000410000 */
[-C--:B------:R-:W-:Y:S01]  /*2180*/  FMUL.FTZ R67, R85, R141.reuse ;  /* 0x0000008d55437220 */ /* 0x080fe20000410000 */
[----:B-1----:R-:W-:Y:S01]  /*2190*/  LEA R70, P5, R148, UR16, 0x4 ;  /* 0x0000001094467c11 */ /* 0x002fe2000f8a20ff */
[-C--:B------:R-:W-:Y:S01]  /*21a0*/  FMUL.FTZ R68, R87, R141.reuse ;  /* 0x0000008d57447220 */ /* 0x080fe20000410000 */
[-C--:B------:R-:W-:Y:S01]  /*21b0*/  FMUL.FTZ R69, R170, R141.reuse ;  /* 0x0000008daa457220 */ /* 0x080fe20000410000 */
[----:B------:R-:W-:Y:S01]  /*21c0*/  FMUL.FTZ R78, R149, R72 ;  /* 0x00000048954e7220 */ /* 0x000fe20000410000 */
[-C--:B--2---:R-:W-:Y:S01]  /*21d0*/  FMUL.FTZ R61, R162, R141.reuse ;  /* 0x0000008da23d7220 */ /* 0x084fe20000410000 */
[----:B------:R-:W-:Y:S01]  /*21e0*/  FMUL.FTZ R63, R166, R141 ;  /* 0x0000008da63f7220 */ /* 0x000fe20000410000 */
[----:B------:R-:W-:Y:S01]  /*21f0*/  @P1 FADD.FTZ R89, R38, R89 ;  /* 0x0000005926591221 */ /* 0x000fe20000010000 */
[----:B------:R-:W-:Y:S01]  /*2200*/  @P1 FADD.FTZ R172, R39, R172 ;  /* 0x000000ac27ac1221 */ /* 0x000fe20000010000 */
[----:B------:R-:W-:Y:S01]  /*2210*/  SEL R72, R79, R52, P3 ;  /* 0x000000344f487207 */ /* 0x000fe20001800000 */
[----:B------:R-:W-:Y:S01]  /*2220*/  FMUL.FTZ R93, R149, R176 ;  /* 0x000000b0955d7220 */ /* 0x000fe20000410000 */
[----:B------:R-:W-:Y:S01]  /*2230*/  F2FP.BF16.F32.PACK_AB R64, R61, R64 ;  /* 0x000000403d40723e */ /* 0x000fe200000010ff */
[----:B------:R-:W-:Y:S01]  /*2240*/  @P1 FADD.FTZ R91, R40, R91 ;  /* 0x0000005b285b1221 */ /* 0x000fe20000010000 */
[----:B------:R-:W-:Y:S01]  /*2250*/  F2FP.BF16.F32.PACK_AB R66, R63, R66 ;  /* 0x000000423f42723e */ /* 0x000fe200000010ff */
[----:B------:R-:W-:Y:S01]  /*2260*/  @P1 FADD.FTZ R94, R41, R94 ;  /* 0x0000005e295e1221 */ /* 0x000fe20000010000 */
[----:B------:R-:W-:Y:S01]  /*2270*/  SEL R73, R162, R53, P3 ;  /* 0x00000035a2497207 */ /* 0x000fe20001800000 */
[----:B------:R-:W-:Y:S01]  /*2280*/  @P1 FADD.FTZ R93, R42, R93 ;  /* 0x0000005d2a5d1221 */ /* 0x000fe20000010000 */
[----:B------:R-:W-:Y:S01]  /*2290*/  SEL R74, R81, R54, P3 ;  /* 0x00000036514a7207 */ /* 0x000fe20001800000 */
[----:B------:R-:W-:Y:S01]  /*22a0*/  @P1 FADD.FTZ R78, R43, R78 ;  /* 0x0000004e2b4e1221 */ /* 0x000fe20000010000 */
[----:B------:R-:W-:-:S02]  /*22b0*/  SEL R60, R83, R56, P3 ;  /* 0x00000038533c7207 */ /* 0x000fc40001800000 */
[----:B------:R-:W-:Y:S01]  /*22c0*/  SEL R61, R166, R57, P3 ;  /* 0x00000039a63d7207 */ /* 0x000fe20001800000 */
[----:B------:R-:W-:Y:S01]  /*22d0*/  @P2 STG.E.128 desc[UR6][R2.64], R72 ;  /* 0x0000004802002986 */ /* 0x000fe2000c101d06 */
[----:B------:R-:W-:Y:S02]  /*22e0*/  SEL R62, R85, R58, P3 ;  /* 0x0000003a553e7207 */ /* 0x000fe40001800000 */
[----:B------:R-:W-:Y:S02]  /*22f0*/  SEL R63, R168, R59, P3 ;  /* 0x0000003ba83f7207 */ /* 0x000fe40001800000 */
[----:B------:R-:W-:Y:S02]  /*2300*/  F2FP.BF16.F32.PACK_AB R65, R164, R65 ;  /* 0x00000041a441723e */ /* 0x000fe400000010ff */
[----:B------:R-:W-:Y:S01]  /*2310*/  LEA.HI.X R71, R148, UR17, RZ, 0x4, P5 ;  /* 0x0000001194477c11 */ /* 0x000fe2000a8f24ff */
[----:B------:R0:W-:Y:S01]  /*2320*/  @P2 STG.E.128 desc[UR6][R2.64+0x10], R60 ;  /* 0x0000103c02002986 */ /* 0x0001e2000c101d06 */
[----:B------:R-:W-:Y:S01]  /*2330*/  F2FP.BF16.F32.PACK_AB R67, R0, R67 ;  /* 0x000000430043723e */ /* 0x000fe200000010ff */
[-C--:B------:R-:W-:Y:S01]  /*2340*/  FMUL.FTZ R0, R172, R141.reuse ;  /* 0x0000008dac007220 */ /* 0x080fe20000410000 */
[----:B------:R-:W-:Y:S01]  /*2350*/  F2FP.BF16.F32.PACK_AB R68, R69, R68 ;  /* 0x000000444544723e */ /* 0x000fe200000010ff */
[----:B------:R-:W-:Y:S01]  /*2360*/  FMUL.FTZ R69, R89, R141 ;  /* 0x0000008d59457220 */ /* 0x000fe20000410000 */
[----:B------:R-:W-:Y:S01]  /*2370*/  SEL R52, R87, R52, P3 ;  /* 0x0000003457347207 */ /* 0x000fe20001800000 */
[----:B------:R1:W-:Y:S01]  /*2380*/  STG.E.128 desc[UR6][R70.64], R64 ;  /* 0x0000004046007986 */ /* 0x0003e2000c101d06 */
[----:B------:R-:W-:-:S02]  /*2390*/  SEL R53, R170, R53, P3 ;  /* 0x00000035aa357207 */ /* 0x000fc40001800000 */
[----:B------:R-:W-:Y:S01]  /*23a0*/  F2FP.BF16.F32.PACK_AB R69, R0, R69 ;  /* 0x000000450045723e */ /* 0x000fe200000010ff */
[----:B------:R-:W-:Y:S01]  /*23b0*/  FMUL.FTZ R0, R78, R141 ;  /* 0x0000008d4e007220 */ /* 0x000fe20000410000 */
[----:B------:R-:W-:Y:S02]  /*23c0*/  SEL R54, R89, R54, P3 ;  /* 0x0000003659367207 */ /* 0x000fe40001800000 */
[----:B------:R-:W-:Y:S02]  /*23d0*/  SEL R55, R172, R55, P3 ;  /* 0x00000037ac377207 */ /* 0x000fe40001800000 */
[----:B------:R-:W-:Y:S02]  /*23e0*/  SEL R56, R91, R56, P3 ;  /* 0x000000385b387207 */ /* 0x000fe40001800000 */
[C---:B------:R-:W-:Y:S01]  /*23f0*/  SEL R57, R94.reuse, R57, P3 ;  /* 0x000000395e397207 */ /* 0x040fe20001800000 */
[----:B0-----:R-:W-:Y:S01]  /*2400*/  FMUL.FTZ R3, R94, R141 ;  /* 0x0000008d5e037220 */ /* 0x001fe20000410000 */
[----:B------:R-:W-:-:S02]  /*2410*/  @P2 LEA R2, P1, R142, UR14, 0x5 ;  /* 0x0000000e8e022c11 */ /* 0x000fc4000f8228ff */
[----:B------:R-:W-:Y:S02]  /*2420*/  LEA R60, P5, R142, UR16, 0x4 ;  /* 0x000000108e3c7c11 */ /* 0x000fe4000f8a20ff */
[----:B------:R-:W-:Y:S01]  /*2430*/  SEL R58, R93, R58, P3 ;  /* 0x0000003a5d3a7207 */ /* 0x000fe20001800000 */
[-C--:B-1----:R-:W-:Y:S01]  /*2440*/  FMUL.FTZ R70, R91, R141.reuse ;  /* 0x0000008d5b467220 */ /* 0x082fe20000410000 */
[----:B------:R-:W-:Y:S01]  /*2450*/  FMUL.FTZ R71, R93, R141 ;  /* 0x0000008d5d477220 */ /* 0x000fe20000410000 */
[----:B------:R-:W-:Y:S02]  /*2460*/  SEL R59, R78, R59, P3 ;  /* 0x0000003b4e3b7207 */ /* 0x000fe40001800000 */
[C---:B------:R-:W-:Y:S02]  /*2470*/  LEA.HI.X R61, R142.reuse, UR17, RZ, 0x4, P5 ;  /* 0x000000118e3d7c11 */ /* 0x040fe4000a8f24ff */
[----:B------:R-:W-:Y:S02]  /*2480*/  F2FP.BF16.F32.PACK_AB R70, R3, R70 ;  /* 0x000000460346723e */ /* 0x000fe400000010ff */
[----:B------:R-:W-:-:S02]  /*2490*/  @P2 LEA.HI.X R3, R142, UR15, RZ, 0x5, P1 ;  /* 0x0000000f8e032c11 */ /* 0x000fc400088f2cff */
[----:B------:R-:W-:Y:S02]  /*24a0*/  F2FP.BF16.F32.PACK_AB R71, R0, R71 ;  /* 0x000000470047723e */ /* 0x000fe400000010ff */
[----:B------:R-:W-:Y:S01]  /*24b0*/  ISETP.GE.AND P1, PT, R139, UR19, PT ;  /* 0x000000138b007c0c */ /* 0x000fe2000bf26270 */
[----:B------:R0:W-:Y:S01]  /*24c0*/  @P2 STG.E.128 desc[UR6][R2.64], R52 ;  /* 0x0000003402002986 */ /* 0x0001e2000c101d06 */
[----:B------:R-:W-:-:S03]  /*24d0*/  SEL R151, RZ, 0x1, P4 ;  /* 0x00000001ff977807 */ /* 0x000fc60002000000 */
[----:B------:R0:W-:Y:S04]  /*24e0*/  @P2 STG.E.128 desc[UR6][R2.64+0x10], R56 ;  /* 0x0000103802002986 */ /* 0x0001e8000c101d06 */
[----:B------:R0:W-:Y:S04]  /*24f0*/  STG.E.128 desc[UR6][R60.64], R68 ;  /* 0x000000443c007986 */ /* 0x0001e8000c101d06 */
        /* <DEDUP_REMOVED lines=48> */
.L_x_4687:
[----:B------:R-:W1:Y:S01]  /*2800*/  S2UR UR4, SR_CTAID.X ;  /* 0x00000000000479c3 */ /* 0x000e620000002500 */
[----:B------:R-:W-:-:S07]  /*2810*/  LOP3.LUT R15, R140, 0xff, RZ, 0xc0, !PT ;  /* 0x000000ff8c0f7812 */ /* 0x000fce00078ec0ff */
        /* <DEDUP_REMOVED lines=21> */
.L_x_4688:
[----:B------:R-:W-:Y:S01]  /*2970*/  HFMA2.MMA R70, -RZ, RZ, 0, 9.5367431640625e-07 ;  /* 0x00000010ff467435 */ /* 0x000fe200000001ff */
[----:B------:R-:W-:Y:S02]  /*2980*/  MOV R71, R64 ;  /* 0x0000004000477202 */ /* 0x000fe40000000f00 */
[----:B------:R-:W-:Y:S02]  /*2990*/  MOV R73, 0x1f ;  /* 0x0000001f00497802 */ /* 0x000fe40000000f00 */
[----:B------:R-:W-:-:S07]  /*29a0*/  MOV R68, 0xffffffff ;  /* 0xffffffff00447802 */ /* 0x000fce0000000f00 */
[----:B-----5:R-:W-:Y:S05]  /*29b0*/  WARPSYNC.COLLECTIVE R68, `(.L_x_4691) ;  /* 0x0000000044087348 */ /* 0x020fea0003c00000 */
[----:B------:R0:W1:Y:S02]  /*29c0*/  SHFL.DOWN P2, R69, R71, R70, R73 ;  /* 0x0800004647457389 */ /* 0x0000640000040049 */
[----:B01---5:R-:W-:Y:S01]  /*29d0*/  ENDCOLLECTIVE ;  /* 0x000000000000791b */ /* 0x023fe20003800000 */
.L_x_4691:
[----:B------:R-:W-:Y:S02]  /*29e0*/  MOV R71, R60 ;  /* 0x0000003c00477202 */ /* 0x000fe40000000f00 */
[----:B------:R-:W-:-:S07]  /*29f0*/  MOV R61, R69 ;  /* 0x00000045003d7202 */ /* 0x000fce0000000f00 */
[----:B------:R-:W-:Y:S05]  /*2a00*/  WARPSYNC.COLLECTIVE R68, `(.L_x_4692) ;  /* 0x0000000044087348 */ /* 0x000fea0003c00000 */
[----:B------:R0:W1:Y:S02]  /*2a10*/  SHFL.DOWN P2, R69, R71, R70, R73 ;  /* 0x0800004647457389 */ /* 0x0000640000040049 */
[----:B01----:R-:W-:Y:S01]  /*2a20*/  ENDCOLLECTIVE ;  /* 0x000000000000791b */ /* 0x003fe20003800000 */
.L_x_4692:
[----:B------:R-:W-:Y:S01]  /*2a30*/  FADD.FTZ R61, R64, R61 ;  /* 0x0000003d403d7221 */ /* 0x000fe20000010000 */
[----:B------:R-:W-:-:S04]  /*2a40*/  HFMA2.MMA R70, -RZ, RZ, 0, 4.76837158203125e-07 ;  /* 0x00000008ff467435 */ /* 0x000fc800000001ff */
[----:B------:R-:W-:Y:S02]  /*2a50*/  MOV R71, R61 ;  /* 0x0000003d00477202 */ /* 0x000fe40000000f00 */
[----:B------:R-:W-:-:S07]  /*2a60*/  MOV R63, R69 ;  /* 0x00000045003f7202 */ /* 0x000fce0000000f00 */
[----:B------:R-:W-:Y:S05]  /*2a70*/  WARPSYNC.COLLECTIVE R68, `(.L_x_4693) ;  /* 0x0000000044087348 */ /* 0x000fea0003c00000 */
[----:B------:R0:W1:Y:S02]  /*2a80*/  SHFL.DOWN P2, R69, R71, R70, R73 ;  /* 0x0800004647457389 */ /* 0x0000640000040049 */
[----:B01----:R-:W-:Y:S01]  /*2a90*/  ENDCOLLECTIVE ;  /* 0x000000000000791b */ /* 0x003fe20003800000 */
.L_x_4693:
[----:B------:R-:W-:-:S05]  /*2aa0*/  FADD.FTZ R63, R60, R63 ;  /* 0x0000003f3c3f7221 */ /* 0x000fca0000010000 */
[----:B------:R-:W-:Y:S02]  /*2ab0*/  MOV R71, R63 ;  /* 0x0000003f00477202 */ /* 0x000fe40000000f00 */
[----:B------:R-:W-:-:S07]  /*2ac0*/  MOV R62, R69 ;  /* 0x00000045003e7202 */ /* 0x000fce0000000f00 */
[----:B------:R-:W-:Y:S05]  /*2ad0*/  WARPSYNC.COLLECTIVE R68, `(.L_x_4694) ;  /* 0x0000000044087348 */ /* 0x000fea0003c00000 */
[----:B------:R0:W1:Y:S02]  /*2ae0*/  SHFL.DOWN P2, R69, R71, R70, R73 ;  /* 0x0800004647457389 */ /* 0x0000640000040049 */
[----:B01----:R-:W-:Y:S01]  /*2af0*/  ENDCOLLECTIVE ;  /* 0x000000000000791b */ /* 0x003fe20003800000 */
.L_x_4694:
[----:B------:R-:W-:Y:S01]  /*2b00*/  FADD.FTZ R62, R61, R62 ;  /* 0x0000003e3d3e7221 */ /* 0x000fe20000010000 */
[----:B------:R-:W-:-:S04]  /*2b10*/  HFMA2.MMA R70, -RZ, RZ, 0, 2.384185791015625e-07 ;  /* 0x00000004ff467435 */ /* 0x000fc800000001ff */
[----:B------:R-:W-:Y:S02]  /*2b20*/  MOV R71, R62 ;  /* 0x0000003e00477202 */ /* 0x000fe40000000f00 */
[----:B------:R-:W-:-:S07]  /*2b30*/  MOV R66, R69 ;  /* 0x0000004500427202 */ /* 0x000fce0000000f00 */
[----:B------:R-:W-:Y:S05]  /*2b40*/  WARPSYNC.COLLECTIVE R68, `(.L_x_4695) ;  /* 0x0000000044087348 */ /* 0x000fea0003c00000 */
[----:B------:R0:W1:Y:S02]  /*2b50*/  SHFL.DOWN P2, R69, R71, R70, R73 ;  /* 0x0800004647457389 */ /* 0x0000640000040049 */
[----:B01----:R-:W-:Y:S01]  /*2b60*/  ENDCOLLECTIVE ;  /* 0x000000000000791b */ /* 0x003fe20003800000 */
.L_x_4695:
[----:B------:R-:W-:-:S05]  /*2b70*/  FADD.FTZ R66, R63, R66 ;  /* 0x000000423f427221 */ /* 0x000fca0000010000 */
[----:B------:R-:W-:Y:S02]  /*2b80*/  MOV R71, R66 ;  /* 0x0000004200477202 */ /* 0x000fe40000000f00 */
[----:B------:R-:W-:-:S07]  /*2b90*/  MOV R65, R69 ;  /* 0x0000004500417202 */ /* 0x000fce0000000f00 */
[----:B------:R-:W-:Y:S05]  /*2ba0*/  WARPSYNC.COLLECTIVE R68, `(.L_x_4696) ;  /* 0x0000000044087348 */ /* 0x000fea0003c00000 */
[----:B------:R0:W1:Y:S02]  /*2bb0*/  SHFL.DOWN P2, R69, R71, R70, R73 ;  /* 0x0800004647457389 */ /* 0x0000640000040049 */
[----:B01----:R-:W-:Y:S01]  /*2bc0*/  ENDCOLLECTIVE ;  /* 0x000000000000791b */ /* 0x003fe20003800000 */
.L_x_4696:
[----:B------:R-:W-:Y:S01]  /*2bd0*/  FADD.FTZ R65, R62, R65 ;  /* 0x000000413e417221 */ /* 0x000fe20000010000 */
[----:B------:R-:W-:-:S04]  /*2be0*/  HFMA2.MMA R70, -RZ, RZ, 0, 1.1920928955078125e-07 ;  /* 0x00000002ff467435 */ /* 0x000fc800000001ff */
[----:B------:R-:W-:Y:S02]  /*2bf0*/  MOV R71, R65 ;  /* 0x0000004100477202 */ /* 0x000fe40000000f00 */
[----:B------:R-:W-:-:S07]  /*2c00*/  MOV R67, R69 ;  /* 0x0000004500437202 */ /* 0x000fce0000000f00 */
[----:B------:R-:W-:Y:S05]  /*2c10*/  WARPSYNC.COLLECTIVE R68, `(.L_x_4697) ;  /* 0x0000000044087348 */ /* 0x000fea0003c00000 */
[----:B------:R0:W1:Y:S02]  /*2c20*/  SHFL.DOWN P2, R69, R71, R70, R73 ;  /* 0x0800004647457389 */ /* 0x0000640000040049 */
[----:B01----:R-:W-:Y:S01]  /*2c30*/  ENDCOLLECTIVE ;  /* 0x000000000000791b */ /* 0x003fe20003800000 */
.L_x_4697:
[----:B------:R-:W-:-:S05]  /*2c40*/  FADD.FTZ R67, R66, R67 ;  /* 0x0000004342437221 */ /* 0x000fca0000010000 */
[----:B------:R-:W-:Y:S02]  /*2c50*/  MOV R71, R67 ;  /* 0x0000004300477202 */ /* 0x000fe40000000f00 */
[----:B------:R-:W-:-:S07]  /*2c60*/  MOV R60, R69 ;  /* 0x00000045003c7202 */ /* 0x000fce0000000f00 */
[----:B------:R-:W-:Y:S05]  /*2c70*/  WARPSYNC.COLLECTIVE R68, `(.L_x_4698) ;  /* 0x0000000044087348 */ /* 0x000fea0003c00000 */
[----:B------:R0:W1:Y:S02]  /*2c80*/  SHFL.DOWN P2, R69, R71, R70, R73 ;  /* 0x0800004647457389 */ /* 0x0000640000040049 */
[----:B01----:R-:W-:Y:S01]  /*2c90*/  ENDCOLLECTIVE ;  /* 0x000000000000791b */ /* 0x003fe20003800000 */
.L_x_4698:
[----:B------:R-:W-:Y:S01]  /*2ca0*/  FADD.FTZ R60, R65, R60 ;  /* 0x0000003c413c7221 */ /* 0x000fe20000010000 */
[----:B------:R-:W-:-:S04]  /*2cb0*/  HFMA2.MMA R70, -RZ, RZ, 0, 5.9604644775390625e-08 ;  /* 0x00000001ff467435 */ /* 0x000fc800000001ff */
[----:B------:R-:W-:Y:S02]  /*2cc0*/  MOV R71, R60 ;  /* 0x0000003c00477202 */ /* 0x000fe40000000f00 */
[----:B------:R-:W-:-:S07]  /*2cd0*/  MOV R64, R69 ;  /* 0x0000004500407202 */ /* 0x000fce0000000f00 */
[----:B------:R-:W-:Y:S05]  /*2ce0*/  WARPSYNC.COLLECTIVE R68, `(.L_x_4699) ;  /* 0x0000000044087348 */ /* 0x000fea0003c00000 */
[----:B------:R0:W1:Y:S02]  /*2cf0*/  SHFL.DOWN P2, R69, R71, R70, R73 ;  /* 0x0800004647457389 */ /* 0x0000640000040049 */
[----:B01----:R-:W-:Y:S01]  /*2d00*/  ENDCOLLECTIVE ;  /* 0x000000000000791b */ /* 0x003fe20003800000 */
.L_x_4699:
[----:B------:R-:W-:-:S05]  /*2d10*/  FADD.FTZ R64, R67, R64 ;  /* 0x0000004043407221 */ /* 0x000fca0000010000 */
[----:B------:R-:W-:Y:S02]  /*2d20*/  MOV R71, R64 ;  /* 0x0000004000477202 */ /* 0x000fe40000000f00 */
[----:B------:R-:W-:-:S07]  /*2d30*/  MOV R61, R69 ;  /* 0x00000045003d7202 */ /* 0x000fce0000000f00 */
[----:B------:R-:W-:Y:S05]  /*2d40*/  WARPSYNC.COLLECTIVE R68, `(.L_x_4700) ;  /* 0x0000000044087348 */ /* 0x000fea0003c00000 */
[----:B------:R0:W1:Y:S02]  /*2d50*/  SHFL.DOWN P2, R69, R71, R70, R73 ;  /* 0x0800004647457389 */ /* 0x0000640000040049 */
[----:B01----:R-:W-:Y:S01]  /*2d60*/  ENDCOLLECTIVE ;  /* 0x000000000000791b */ /* 0x003fe20003800000 */
.L_x_4700:
[----:B------:R-:W-:Y:S01]  /*2d70*/  MOV R63, R69 ;  /* 0x00000045003f7202 */ /* 0x000fe20000000f00 */
[----:B------:R-:W-:Y:S06]  /*2d80*/  BRA `(.L_x_4701) ;  /* 0xffffffe800407947 */ /* 0x000fec000383ffff */
.L_x_4702:
        /* <DEDUP_REMOVED lines=15> */
.L_x_11340:


//--------------------- .text._ZN10layer_norm13ln_bwd_kernelINS_13Kernel_traitsIf13__nv_bfloat16fS2_fjLj6144ELj1ELj1ELj8ELj16ENS_18Kernel_traits_baseILj6144EfS2_fS2_fjLj256EEEEELb0ELb0ELb1ELb0EEEvNS_9BwdParamsE --------------------------
	.section	.text._ZN10layer_norm13ln_bwd_kernelINS_13Kernel_traitsIf13__nv_bfloat16fS2_fjLj6144ELj1ELj1ELj8ELj16ENS_18Kernel_traits_baseILj6144EfS2_fS2_fjLj256EEEEELb0ELb0ELb1ELb0EEEvNS_9BwdParamsE,"ax",@progbits
	.align	128
        .global         _ZN10layer_norm13ln_bwd_kernelINS_13Kernel_traitsIf13__nv_bfloat16fS2_fjLj6144ELj1ELj1ELj8ELj16ENS_18Kernel_traits_baseILj6144EfS2_fS2_fjLj256EEEEELb0ELb0ELb1ELb0EEEvNS_9BwdParamsE
        .type           _ZN10layer_norm13ln_bwd_kernelINS_13Kernel_traitsIf13__nv_bfloat16fS2_fjLj6144ELj1ELj1ELj8ELj16ENS_18Kernel_traits_baseILj6144EfS2_fS2_fjLj256EEEEELb0ELb0ELb1ELb0EEEvNS_9BwdParamsE,@function
        .size           _ZN10layer_norm13ln_bwd_kernelINS_13Kernel_traitsIf13__nv_bfloat16fS2_fjLj6144ELj1ELj1ELj8ELj16ENS_18Kernel_traits_baseILj6144EfS2_fS2_fjLj256EEEEELb0ELb0ELb1ELb0EEEvNS_9BwdParamsE,(.L_x_11341 - _ZN10layer_norm13ln_bwd_kernelINS_13Kernel_traitsIf13__nv_bfloat16fS2_fjLj6144ELj1ELj1ELj8ELj16ENS_18Kernel_traits_baseILj6144EfS2_fS2_fjLj256EEEEELb0ELb0ELb1ELb0EEEvNS_9BwdParamsE)
        .other          _ZN10layer_norm13ln_bwd_kernelINS_13Kernel_traitsIf13__nv_bfloat16fS2_fjLj6144ELj1ELj1ELj8ELj16ENS_18Kernel_traits_baseILj6144EfS2_fS2_fjLj256EEEEELb0ELb0ELb1ELb0EEEvNS_9BwdParamsE,@"STO_CUDA_ENTRY STV_DEFAULT"
_ZN10layer_norm13ln_bwd_kernelINS_13Kernel_traitsIf13__nv_bfloat16fS2_fjLj6144ELj1ELj1ELj8ELj16ENS_18Kernel_traits_baseILj6144EfS2_fS2_fjLj256EEEEELb0ELb0ELb1ELb0EEEvNS_9BwdParamsE:
.text._ZN10layer_norm13ln_bwd_kernelINS_13Kernel_traitsIf13__nv_bfloat16fS2_fjLj6144ELj1ELj1ELj8ELj16ENS_18Kernel_traits_baseILj6144EfS2_fS2_fjLj256EEEEELb0ELb0ELb1ELb0EEEvNS_9BwdParamsE:
        /* <DEDUP_REMOVED lines=65> */
[----:B------:R-:W-:Y:S01]  /*0410*/  ISETP.NE.U32.AND P2, PT, RZ, UR6, PT ;  /* 0x00000006ff007c0c */ /* 0x000fe2000bf45070 */
[----:B------:R-:W-:-:S03]  /*0420*/  IMAD.MOV.U32 R73, RZ, RZ, RZ ;  /* 0x000000ffff497224 */ /* 0x000fc600078e00ff */
[----:B------:R-:W-:-:S04]  /*0430*/  ISETP.NE.AND.EX P2, PT, RZ, UR7, PT, P2 ;  /* 0x00000007ff007c0c */ /* 0x000fc8000bf45320 */
[----:B------:R-:W-:Y:S02]  /*0440*/  ISETP.LT.U32.OR P2, PT, R0, 0x300, !P2 ;  /* 0x000003000000780c */ /* 0x000fe40005741470 */
[----:B------:R-:W-:Y:S02]  /*0450*/  MOV R0, R3 ;  /* 0x0000000300007202 */ /* 0x000fe40000000f00 */
[----:B------:R-:W-:-:S09]  /*0460*/  P2R R188, PR, RZ, 0x4 ;  /* 0x00000004ffbc7803 */ /* 0x000fd20000000000 */
.L_x_4772:
        /* <DEDUP_REMOVED lines=28> */
.L_x_4708:
[----:B------:R-:W-:-:S07]  /*0630*/  IADD3 R115, R128, 0x100, RZ ;  /* 0x0000010080737810 */ /* 0x000fce0007ffe0ff */
.L_x_4707:
[----:B------:R-:W-:Y:S05]  /*0640*/  BSYNC B1 ;  /* 0x0000000000017941 */ /* 0x000fea0003800000 */
.L_x_4706:
        /* <DEDUP_REMOVED lines=8> */
.L_x_4711:
[----:B------:R-:W-:-:S07]  /*06d0*/  IADD3 R115, R115, 0x100, RZ ;  /* 0x0000010073737810 */ /* 0x000fce0007ffe0ff */
.L_x_4710:
[----:B------:R-:W-:Y:S05]  /*06e0*/  BSYNC B1 ;  /* 0x0000000000017941 */ /* 0x000fea0003800000 */
.L_x_4709:
        /* <DEDUP_REMOVED lines=8> */
.L_x_4705:
[----:B------:R-:W1:Y:S02]  /*0770*/  LDC.64 R112, c[0x0][0x250] ;  /* 0x00009400ff707b82 */ /* 0x000e640000000a00 */
[----:B-1----:R-:W-:-:S06]  /*0780*/  IMAD.WIDE R112, R0, 0x4, R112 ;  /* 0x0000000400707825 */ /* 0x002fcc00078e0270 */
[----:B------:R-:W2:Y:S01]  /*0790*/  LDG.E R112, desc[UR4][R112.64] ;  /* 0x0000000470707981 */ /* 0x000ea2000c1e1900 */
[----:B------:R-:W-:Y:S01]  /*07a0*/  IADD3 R114, R114, -0x1, RZ ;  /* 0xffffffff72727810 */ /* 0x000fe20007ffe0ff */
[----:B------:R-:W-:Y:S01]  /*07b0*/  BSSY B1, `(.L_x_4713) ;  /* 0x000005c000017945 */ /* 0x000fe20003800000 */
[----:B0-----:R-:W-:Y:S01]  /*07c0*/  ISETP.NE.AND P3, PT, R187, RZ, PT ;  /* 0x000000ffbb00720c */ /* 0x001fe20003f65270 */
        /* <DEDUP_REMOVED lines=20> */
[----:B------:R-:W-:Y:S02]  /*0910*/  IADD3 R183, R128, 0x100, RZ ;  /* 0x0000010080b77810 */ /* 0x000fe40007ffe0ff */
[----:B------:R-:W-:Y:S01]  /*0920*/  IADD3 R181, R181, 0x100, RZ ;  /* 0x00000100b5b57810 */ /* 0x000fe20007ffe0ff */
[C---:B--2---:R-:W-:Y:S01]  /*0930*/  FADD.FTZ R3, -R180.reuse, R112 ;  /* 0x00000070b4037221 */ /* 0x044fe20000010100 */
[C---:B------:R-:W-:Y:S01]  /*0940*/  FADD.FTZ R131, -R180.reuse, R113 ;  /* 0x00000071b4837221 */ /* 0x040fe20000010100 */
[----:B---3--:R-:W-:Y:S01]  /*0950*/  FADD.FTZ R133, -R180, R120 ;  /* 0x00000078b4857221 */ /* 0x008fe20000010100 */
[----:B----4-:R-:W-:-:S02]  /*0960*/  PRMT R112, R116, 0x7632, R112 ;  /* 0x0000763274707816 */ /* 0x010fc40000000070 */
[----:B------:R-:W-:Y:S01]  /*0970*/  SHF.L.U32 R113, R116, 0x10, RZ ;  /* 0x0000001074717819 */ /* 0x000fe200000006ff */
[----:B-----5:R-:W-:Y:S01]  /*0980*/  FMUL.FTZ R133, R130, R133 ;  /* 0x0000008582857220 */ /* 0x020fe20000410000 */
[----:B------:R-:W-:Y:S01]  /*0990*/  SHF.L.U32 R137, R118, 0x10, RZ ;  /* 0x0000001076897819 */ /* 0x000fe200000006ff */
[----:B------:R-:W-:Y:S01]  /*09a0*/  FMUL.FTZ R132, R130, R131 ;  /* 0x0000008382847220 */ /* 0x000fe20000410000 */
[----:B------:R-:W-:Y:S01]  /*09b0*/  SHF.L.U32 R112, R112, 0x10, RZ ;  /* 0x0000001070707819 */ /* 0x000fe200000006ff */
[----:B------:R-:W-:Y:S01]  /*09c0*/  FMUL.FTZ R3, R130, R3 ;  /* 0x0000000382037220 */ /* 0x000fe20000410000 */
[----:B------:R-:W-:Y:S01]  /*09d0*/  FMUL.FTZ R136, R96, R113 ;  /* 0x0000007160887220 */ /* 0x000fe20000410000 */
[----:B------:R-:W-:Y:S01]  /*09e0*/  FADD.FTZ R135, -R180, R114 ;  /* 0x00000072b4877221 */ /* 0x000fe20000010100 */
[----:B------:R-:W-:Y:S01]  /*09f0*/  FADD.FTZ R44, R44, R137 ;  /* 0x000000892c2c7221 */ /* 0x000fe20000010000 */
[-C--:B------:R-:W-:Y:S01]  /*0a00*/  FFMA.FTZ R68, R133, R137.reuse, R68 ;  /* 0x0000008985447223 */ /* 0x080fe20000010044 */
[----:B------:R-:W-:Y:S01]  /*0a10*/  FMUL.FTZ R140, R92, R137 ;  /* 0x000000895c8c7220 */ /* 0x000fe20000410000 */
[----:B------:R-:W-:Y:S01]  /*0a20*/  FADD.FTZ R115, -R180, R115 ;  /* 0x00000073b4737221 */ /* 0x000fe20000010100 */
[----:B------:R-:W-:Y:S01]  /*0a30*/  PRMT R114, R117, 0x7632, R114 ;  /* 0x0000763275727816 */ /* 0x000fe20000000072 */
[-C--:B------:R-:W-:Y:S01]  /*0a40*/  FFMA.FTZ R73, R132, R112.reuse, R73 ;  /* 0x0000007084497223 */ /* 0x080fe20000010049 */
[----:B------:R-:W-:Y:S01]  /*0a50*/  FADD.FTZ R49, R49, R112 ;  /* 0x0000007031317221 */ /* 0x000fe20000010000 */
[----:B------:R-:W-:Y:S01]  /*0a60*/  FMUL.FTZ R137, R97, R112 ;  /* 0x0000007061897220 */ /* 0x000fe20000410000 */
[----:B------:R-:W-:Y:S01]  /*0a70*/  FADD.FTZ R48, R48, R113 ;  /* 0x0000007130307221 */ /* 0x000fe20000010000 */
[----:B------:R-:W-:Y:S01]  /*0a80*/  FFMA.FTZ R72, R3, R113, R72 ;  /* 0x0000007103487223 */ /* 0x000fe20000010048 */
[----:B------:R-:W-:Y:S01]  /*0a90*/  FADD.FTZ R112, RZ, R136 ;  /* 0x00000088ff707221 */ /* 0x000fe20000010000 */
[----:B------:R-:W-:-:S02]  /*0aa0*/  IMAD.U32 R117, R117, 0x10000, RZ ;  /* 0x0001000075757824 */ /* 0x000fc400078e00ff */
[----:B------:R-:W-:Y:S01]  /*0ab0*/  FFMA.FTZ R113, R3, R136, RZ ;  /* 0x0000008803717223 */ /* 0x000fe200000100ff */
        /* <DEDUP_REMOVED lines=8> */
[----:B------:R-:W-:Y:S01]  /*0b40*/  FADD.FTZ R51, R51, R114 ;  /* 0x0000007233337221 */ /* 0x000fe20000010000 */
[----:B------:R-:W-:Y:S01]  /*0b50*/  FMUL.FTZ R139, R99, R114 ;  /* 0x00000072638b7220 */ /* 0x000fe20000410000 */
[----:B------:R-:W-:Y:S01]  /*0b60*/  FADD.FTZ R114, R115, R138 ;  /* 0x0000008a73727221 */ /* 0x000fe20000010000 */
[----:B------:R-:W-:Y:S01]  /*0b70*/  FFMA.FTZ R113, R131, R138, R112 ;  /* 0x0000008a83717223 */ /* 0x000fe20000010070 */
[----:B------:R-:W-:Y:S01]  /*0b80*/  SHF.L.U32 R116, R116, 0x10, RZ ;  /* 0x0000001074747819 */ /* 0x000fe200000006ff */
[----:B------:R-:W-:Y:S01]  /*0b90*/  FADD.FTZ R121, -R180, R121 ;  /* 0x00000079b4797221 */ /* 0x000fe20000010100 */
[----:B------:R-:W-:Y:S01]  /*0ba0*/  FADD.FTZ R115, R114, R139 ;  /* 0x0000008b72737221 */ /* 0x000fe20000010000 */
[----:B------:R-:W-:Y:S01]  /*0bb0*/  FFMA.FTZ R112, R134, R139, R113 ;  /* 0x0000008b86707223 */ /* 0x000fe20000010071 */
[C---:B------:R-:W-:Y:S01]  /*0bc0*/  PRMT R118, R119.reuse, 0x7632, R118 ;  /* 0x0000763277767816 */ /* 0x040fe20000000076 */
[----:B------:R-:W-:Y:S01]  /*0bd0*/  FMUL.FTZ R144, R130, R121 ;  /* 0x0000007982907220 */ /* 0x000fe20000410000 */
[----:B0-----:R-:W-:Y:S01]  /*0be0*/  SHF.L.U32 R127, R119, 0x10, RZ ;  /* 0x00000010777f7819 */ /* 0x001fe200000006ff */
[C---:B------:R-:W-:Y:S01]  /*0bf0*/  FADD.FTZ R119, -R180.reuse, R122 ;  /* 0x0000007ab4777221 */ /* 0x040fe20000010100 */
        /* <DEDUP_REMOVED lines=23> */
.L_x_4714:
[----:B------:R-:W-:Y:S05]  /*0d70*/  BSYNC B1 ;  /* 0x0000000000017941 */ /* 0x000fea0003800000 */
.L_x_4713:
[----:B------:R-:W-:Y:S04]  /*0d80*/  BSSY B1, `(.L_x_4715) ;  /* 0x0000054000017945 */ /* 0x000fe80003800000 */
[----:B------:R-:W-:Y:S05]  /*0d90*/  @!P1 BRA `(.L_x_4716) ;  /* 0x0000000400489947 */ /* 0x000fea0003800000 */
[----:B------:R-:W0:Y:S08]  /*0da0*/  LDC.64 R148, c[0x0][0x238] ;  /* 0x00008e00ff947b82 */ /* 0x000e300000000a00 */
[----:B------:R-:W1:Y:S01]  /*0db0*/  LDC.64 R112, c[0x0][0x2b8] ;  /* 0x0000ae00ff707b82 */ /* 0x000e620000000a00 */
[----:B0-----:R-:W-:-:S05]  /*0dc0*/  IMAD.WIDE.U32 R148, R183, 0x20, R148 ;  /* 0x00000020b7947825 */ /* 0x001fca00078e0094 */
[----:B------:R0:W2:Y:S01]  /*0dd0*/  LDG.E.128 R120, desc[UR4][R148.64+0x10] ;  /* 0x0000100494787981 */ /* 0x0000a2000c1e1d00 */
        /* <DEDUP_REMOVED lines=8> */
[----:B------:R-:W-:Y:S01]  /*0e60*/  IADD3 R181, R181, 0x100, RZ ;  /* 0x00000100b5b57810 */ /* 0x000fe20007ffe0ff */
[----:B------:R-:W-:Y:S02]  /*0e70*/  VIADD R183, R183, 0x100 ;  /* 0x00000100b7b77836 */ /* 0x000fe40000000000 */
[C-C-:B---3--:R-:W-:Y:S01]  /*0e80*/  FADD.FTZ R145, -R180.reuse, R112.reuse ;  /* 0x00000070b4917221 */ /* 0x148fe20000010100 */
[----:B------:R-:W-:Y:S01]  /*0e90*/  FADD.FTZ R147, -R180, R113 ;  /* 0x00000071b4937221 */ /* 0x000fe20000010100 */
[----:B----4-:R-:W-:-:S02]  /*0ea0*/  PRMT R112, R116, 0x7632, R112 ;  /* 0x0000763274707816 */ /* 0x010fc40000000070 */
[----:B------:R-:W-:Y:S01]  /*0eb0*/  SHF.L.U32 R113, R116, 0x10, RZ ;  /* 0x0000001074717819 */ /* 0x000fe200000006ff */
[C---:B------:R-:W-:Y:S01]  /*0ec0*/  FADD.FTZ R151, -R180.reuse, R114 ;  /* 0x00000072b4977221 */ /* 0x040fe20000010100 */
[--C-:B------:R-:W-:Y:S01]  /*0ed0*/  FADD.FTZ R153, -R180, R115.reuse ;  /* 0x00000073b4997221 */ /* 0x100fe20000010100 */
[----:B------:R-:W-:Y:S01]  /*0ee0*/  SHF.L.U32 R114, R112, 0x10, RZ ;  /* 0x0000001070727819 */ /* 0x000fe200000006ff */
[----:B-----5:R-:W-:Y:S01]  /*0ef0*/  FMUL.FTZ R145, R130, R145 ;  /* 0x0000009182917220 */ /* 0x020fe20000410000 */
[----:B------:R-:W-:Y:S01]  /*0f00*/  FMUL.FTZ R152, R88, R113 ;  /* 0x0000007158987220 */ /* 0x000fe20000410000 */
[C---:B------:R-:W-:Y:S01]  /*0f10*/  PRMT R115, R117.reuse, 0x7632, R115 ;  /* 0x0000763275737816 */ /* 0x040fe20000000073 */
[----:B------:R-:W-:Y:S01]  /*0f20*/  FMUL.FTZ R150, R130, R153 ;  /* 0x0000009982967220 */ /* 0x000fe20000410000 */
[----:B------:R-:W-:Y:S01]  /*0f30*/  SHF.L.U32 R117, R117, 0x10, RZ ;  /* 0x0000001075757819 */ /* 0x000fe200000006ff */
[----:B------:R-:W-:Y:S01]  /*0f40*/  FADD.FTZ R40, R40, R113 ;  /* 0x0000007128287221 */ /* 0x000fe20000010000 */
[----:B------:R-:W-:Y:S01]  /*0f50*/  FFMA.FTZ R64, R145, R113, R64 ;  /* 0x0000007191407223 */ /* 0x000fe20000010040 */
[----:B------:R-:W-:Y:S01]  /*0f60*/  FADD.FTZ R112, R185, R152 ;  /* 0x00000098b9707221 */ /* 0x000fe20000010000 */
[----:B------:R-:W-:Y:S01]  /*0f70*/  FMUL.FTZ R153, R89, R114 ;  /* 0x0000007259997220 */ /* 0x000fe20000410000 */
[----:B0-----:R-:W-:Y:S01]  /*0f80*/  FMUL.FTZ R148, R130, R147 ;  /* 0x0000009382947220 */ /* 0x001fe20000410000 */
[----:B------:R-:W-:Y:S01]  /*0f90*/  FFMA.FTZ R113, R145, R152, R182 ;  /* 0x0000009891717223 */ /* 0x000fe200000100b6 */
[----:B------:R-:W-:Y:S01]  /*0fa0*/  SHF.L.U32 R116, R115, 0x10, RZ ;  /* 0x0000001073747819 */ /* 0x000fe200000006ff */
[----:B------:R-:W-:Y:S01]  /*0fb0*/  FADD.FTZ R115, R112, R153 ;  /* 0x0000009970737221 */ /* 0x000fe20000010000 */
[----:B------:R-:W-:Y:S01]  /*0fc0*/  PRMT R155, R118, 0x7632, R155 ;  /* 0x00007632769b7816 */ /* 0x000fe2000000009b */
[----:B------:R-:W-:Y:S01]  /*0fd0*/  FMUL.FTZ R147, R130, R151 ;  /* 0x0000009782937220 */ /* 0x000fe20000410000 */
[----:B------:R-:W-:Y:S01]  /*0fe0*/  FMUL.FTZ R154, R90, R117 ;  /* 0x000000755a9a7220 */ /* 0x000fe20000410000 */
[----:B------:R-:W-:Y:S01]  /*0ff0*/  FFMA.FTZ R112, R148, R153, R113 ;  /* 0x0000009994707223 */ /* 0x000fe20000010071 */
[----:B------:R-:W-:Y:S01]  /*1000*/  SHF.L.U32 R157, R118, 0x10, RZ ;  /* 0x00000010769d7819 */ /* 0x000fe200000006ff */
[----:B--2---:R-:W-:Y:S01]  /*1010*/  FADD.FTZ R149, -R180, R120 ;  /* 0x00000078b4957221 */ /* 0x004fe20000010100 */
[----:B------:R-:W-:Y:S01]  /*1020*/  SHF.L.U32 R118, R155, 0x10, RZ ;  /* 0x000000109b767819 */ /* 0x000fe200000006ff */
[----:B------:R-:W-:Y:S01]  /*1030*/  FFMA.FTZ R65, R148, R114, R65 ;  /* 0x0000007294417223 */ /* 0x000fe20000010041 */
[----:B------:R-:W-:Y:S01]  /*1040*/  FADD.FTZ R41, R41, R114 ;  /* 0x0000007229297221 */ /* 0x000fe20000010000 */
        /* <DEDUP_REMOVED lines=8> */
[C---:B-1----:R-:W-:Y:S01]  /*10d0*/  PRMT R126, R119.reuse, 0x7632, R126 ;  /* 0x00007632777e7816 */ /* 0x042fe2000000007e */
[----:B------:R-:W-:-:S02]  /*10e0*/  IMAD.U32 R127, R119, 0x10000, RZ ;  /* 0x00010000777f7824 */ /* 0x000fc400078e00ff */
[----:B------:R-:W-:Y:S01]  /*10f0*/  FADD.FTZ R36, R36, R157 ;  /* 0x0000009d24247221 */ /* 0x000fe20000010000 */
[----:B------:R-:W-:Y:S01]  /*1100*/  FFMA.FTZ R60, R149, R157, R60 ;  /* 0x0000009d953c7223 */ /* 0x000fe2000001003c */
[----:B------:R-:W-:Y:S01]  /*1110*/  FADD.FTZ R119, -R180, R122 ;  /* 0x0000007ab4777221 */ /* 0x000fe20000010100 */
        /* <DEDUP_REMOVED lines=26> */
.L_x_4716:
[----:B------:R-:W-:Y:S05]  /*12c0*/  BSYNC B1 ;  /* 0x0000000000017941 */ /* 0x000fea0003800000 */
.L_x_4715:
        /* <DEDUP_REMOVED lines=16> */
[C---:B------:R-:W-:Y:S01]  /*13d0*/  FADD.FTZ R165, -R180.reuse, R114 ;  /* 0x00000072b4a57221 */ /* 0x040fe20000010100 */
[----:B------:R-:W-:Y:S01]  /*13e0*/  FADD.FTZ R167, -R180, R115 ;  /* 0x00000073b4a77221 */ /* 0x000fe20000010100 */
[----:B-----5:R-:W-:Y:S01]  /*13f0*/  FMUL.FTZ R161, R130, R161 ;  /* 0x000000a182a17220 */ /* 0x020fe20000410000 */
[----:B----4-:R-:W-:-:S02]  /*1400*/  PRMT R112, R116, 0x7632, R112 ;  /* 0x0000763274707816 */ /* 0x010fc40000000070 */
[----:B------:R-:W-:Y:S02]  /*1410*/  SHF.L.U32 R113, R116, 0x10, RZ ;  /* 0x0000001074717819 */ /* 0x000fe400000006ff */
[----:B------:R-:W-:-:S03]  /*1420*/  SHF.L.U32 R114, R112, 0x10, RZ ;  /* 0x0000001070727819 */ /* 0x000fc600000006ff */
        /* <DEDUP_REMOVED lines=10> */
[----:B------:R-:W-:-:S02]  /*14d0*/  IMAD.U32 R116, R115, 0x10000, RZ ;  /* 0x0001000073747824 */ /* 0x000fc400078e00ff */
[----:B------:R-:W-:Y:S01]  /*14e0*/  FADD.FTZ R115, R112, R167 ;  /* 0x000000a770737221 */ /* 0x000fe20000010000 */
[----:B------:R-:W-:Y:S01]  /*14f0*/  FMUL.FTZ R163, R130, R165 ;  /* 0x000000a582a37220 */ /* 0x000fe20000410000 */
[----:B------:R-:W-:Y:S01]  /*1500*/  FMUL.FTZ R170, R82, R117 ;  /* 0x0000007552aa7220 */ /* 0x000fe20000410000 */
[----:B------:R-:W-:Y:S01]  /*1510*/  FFMA.FTZ R112, R164, R167, R113 ;  /* 0x000000a7a4707223 */ /* 0x000fe20000010071 */
[----:B0-----:R-:W-:Y:S01]  /*1520*/  PRMT R126, R118, 0x7632, R126 ;  /* 0x00007632767e7816 */ /* 0x001fe2000000007e */
[----:B------:R-:W-:Y:S01]  /*1530*/  FFMA.FTZ R57, R164, R114, R57 ;  /* 0x00000072a4397223 */ /* 0x000fe20000010039 */
[----:B------:R-:W-:Y:S01]  /*1540*/  SHF.L.U32 R127, R118, 0x10, RZ ;  /* 0x00000010767f7819 */ /* 0x000fe200000006ff */
[----:B------:R-:W-:Y:S01]  /*1550*/  FADD.FTZ R33, R33, R114 ;  /* 0x0000007221217221 */ /* 0x000fe20000010000 */
[----:B------:R-:W-:Y:S01]  /*1560*/  PRMT R118, R119, 0x7632, R118 ;  /* 0x0000763277767816 */ /* 0x000fe20000000076 */
[----:B------:R-:W-:Y:S01]  /*1570*/  FMUL.FTZ R171, R83, R116 ;  /* 0x0000007453ab7220 */ /* 0x000fe20000410000 */
[----:B-1----:R-:W-:Y:S01]  /*1580*/  SHF.L.U32 R125, R119, 0x10, RZ ;  /* 0x00000010777d7819 */ /* 0x002fe200000006ff */
        /* <DEDUP_REMOVED lines=38> */
.L_x_4712:
[----:B------:R-:W-:Y:S05]  /*17f0*/  BSYNC B0 ;  /* 0x0000000000007941 */ /* 0x000fea0003800000 */
.L_x_4704:
[----:B------:R-:W-:Y:S01]  /*1800*/  LOP3.LUT P3, RZ, R179, 0xff, RZ, 0xc0, !PT ;  /* 0x000000ffb3ff7812 */ /* 0x000fe2000786c0ff */
[----:B------:R-:W-:Y:S01]  /*1810*/  UMOV UR6, 0xffffffff ;  /* 0xffffffff00067882 */ /* 0x000fe20000000000 */
[----:B--2---:R-:W-:Y:S02]  /*1820*/  SHF.R.U32.HI R112, RZ, 0x5, R184 ;  /* 0x00000005ff707819 */ /* 0x004fe400000116b8 */
[----:B------:R-:W-:Y:S02]  /*1830*/  LOP3.LUT P4, RZ, R184, 0x1f, RZ, 0xc0, !PT ;  /* 0x0000001fb8ff7812 */ /* 0x000fe4000788c0ff */
[----:B------:R-:W-:-:S07]  /*1840*/  LOP3.LUT R113, R112, 0x7fffff8, RZ, 0xc0, !PT ;  /* 0x07fffff870717812 */ /* 0x000fce00078ec0ff */
[----:B------:R-:W-:Y:S01]  /*1850*/  @!P3 IADD3 R113, R113, 0x8, RZ ;  /* 0x000000087171b810 */ /* 0x000fe20007ffe0ff */
[----:B------:R-:W-:Y:S06]  /*1860*/  BRA.DIV UR6, `(.L_x_4717) ;  /* 0x0000002206f07947 */ /* 0x000fec000b800000 */
[----:B------:R-:W2:Y:S04]  /*1870*/  SHFL.DOWN PT, R114, R185, 0x10, 0x1f ;  /* 0x0a001f00b9727f89 */ /* 0x000ea800000e0000 */
[----:B------:R-:W4:Y:S01]  /*1880*/  SHFL.DOWN PT, R115, R182, 0x10, 0x1f ;  /* 0x0a001f00b6737f89 */ /* 0x000f2200000e0000 */
[----:B--2---:R-:W-:Y:S01]  /*1890*/  FADD.FTZ R114, R114, R185 ;  /* 0x000000b972727221 */ /* 0x004fe20000010000 */
[----:B----4-:R-:W-:-:S04]  /*18a0*/  FADD.FTZ R115, R115, R182 ;  /* 0x000000b673737221 */ /* 0x010fc80000010000 */
        /* <DEDUP_REMOVED lines=12> */
[----:B------:R2:W4:Y:S04]  /*1970*/  SHFL.DOWN PT, R114, R121, 0x1, 0x1f ;  /* 0x08201f0079727f89 */ /* 0x00052800000e0000 */
[----:B------:R2:W0:Y:S02]  /*1980*/  SHFL.DOWN PT, R115, R120, 0x1, 0x1f ;  /* 0x08201f0078737f89 */ /* 0x00042400000e0000 */
.L_x_4787:
[----:B------:R-:W1:Y:S01]  /*1990*/  S2R R117, SR_CgaCtaId ;  /* 0x0000000000757919 */ /* 0x000e620000008800 */
[----:B------:R-:W-:Y:S01]  /*19a0*/  MOV R116, 0x400 ;  /* 0x0000040000747802 */ /* 0x000fe20000000f00 */
[----:B----4-:R-:W-:Y:S01]  /*19b0*/  FADD.FTZ R182, R121, R114 ;  /* 0x0000007279b67221 */ /* 0x010fe20000010000 */
[----:B------:R-:W-:Y:S01]  /*19c0*/  @!P4 LOP3.LUT R112, R112, 0x7, RZ, 0xc0, !PT ;  /* 0x000000077070c812 */ /* 0x000fe200078ec0ff */
[----:B0-----:R-:W-:Y:S01]  /*19d0*/  FADD.FTZ R183, R120, R115 ;  /* 0x0000007378b77221 */ /* 0x001fe20000010000 */
[----:B------:R-:W-:Y:S05]  /*19e0*/  WARPSYNC.ALL ;  /* 0x0000000000007948 */ /* 0x000fea0003800000 */
[----:B------:R-:W-:Y:S01]  /*19f0*/  @!P4 IADD3 R112, R113, R112, RZ ;  /* 0x000000707170c210 */ /* 0x000fe20007ffe0ff */
[----:B------:R-:W-:Y:S01]  /*1a00*/  BSSY B0, `(.L_x_4718) ;  /* 0x00000bf000007945 */ /* 0x000fe20003800000 */
[----:B-1----:R-:W-:-:S04]  /*1a10*/  LEA R116, R117, R116, 0x18 ;  /* 0x0000007475747211 */ /* 0x002fc800078ec0ff */
[----:B------:R-:W-:Y:S01]  /*1a20*/  @!P4 LEA R179, R112, R116, 0x3 ;  /* 0x0000007470b3c211 */ /* 0x000fe200078e18ff */
[----:B------:R-:W-:-:S04]  /*1a30*/  IMAD R180, R113, 0x8, R116 ;  /* 0x0000000871b47824 */ /* 0x000fc800078e0274 */
[----:B------:R-:W-:Y:S01]  /*1a40*/  @!P4 STS.64 [R179+0x6000], R182 ;  /* 0x006000b6b300c388 */ /* 0x000fe20000000a00 */
[----:B------:R-:W-:Y:S01]  /*1a50*/  BAR.SYNC.DEFER_BLOCKING 0x0 ;  /* 0x0000000000007b1d */ /* 0x000fe20000010000 */
[----:B------:R-:W-:-:S05]  /*1a60*/  ISETP.NE.AND P4, PT, R187, RZ, PT ;  /* 0x000000ffbb00720c */ /* 0x000fca0003f85270 */
[----:B------:R-:W0:Y:S04]  /*1a70*/  LDS.128 R112, [R180+0x6000] ;  /* 0x00600000b4707984 */ /* 0x000e280000000c00 */
[----:B------:R-:W1:Y:S04]  /*1a80*/  LDS.128 R116, [R180+0x6010] ;  /* 0x00601000b4747984 */ /* 0x000e680000000c00 */
[----:B--2---:R-:W2:Y:S04]  /*1a90*/  LDS.128 R120, [R180+0x6020] ;  /* 0x00602000b4787984 */ /* 0x004ea80000000c00 */
[----:B---3--:R-:W3:Y:S01]  /*1aa0*/  LDS.128 R124, [R180+0x6030] ;  /* 0x00603000b47c7984 */ /* 0x008ee20000000c00 */
[----:B0-----:R-:W-:Y:S01]  /*1ab0*/  FADD.FTZ R181, RZ, R112 ;  /* 0x00000070ffb57221 */ /* 0x001fe20000010000 */
[----:B------:R-:W-:-:S03]  /*1ac0*/  FADD.FTZ R112, RZ, R113 ;  /* 0x00000071ff707221 */ /* 0x000fc60000010000 */
[----:B------:R-:W-:Y:S01]  /*1ad0*/  FADD.FTZ R181, R114, R181 ;  /* 0x000000b572b57221 */ /* 0x000fe20000010000 */
[----:B------:R-:W-:Y:S01]  /*1ae0*/  FADD.FTZ R112, R115, R112 ;  /* 0x0000007073707221 */ /* 0x000fe20000010000 */
[----:B------:R-:W-:Y:S02]  /*1af0*/  HFMA2.MMA R115, -RZ, RZ, 0, 0 ;  /* 0x00000000ff737435 */ /* 0x000fe400000001ff */
        /* <DEDUP_REMOVED lines=36> */
.L_x_4721:
[----:B------:R-:W-:Y:S05]  /*1d40*/  BSYNC B1 ;  /* 0x0000000000017941 */ /* 0x000fea0003800000 */
.L_x_4720:
        /* <DEDUP_REMOVED lines=11> */
.L_x_4723:
[----:B------:R-:W-:Y:S05]  /*1e00*/  BSYNC B1 ;  /* 0x0000000000017941 */ /* 0x000fea0003800000 */
.L_x_4722:
        /* <DEDUP_REMOVED lines=11> */
.L_x_4725:
[----:B------:R-:W-:Y:S05]  /*1ec0*/  BSYNC B1 ;  /* 0x0000000000017941 */ /* 0x000fea0003800000 */
.L_x_4724:
        /* <DEDUP_REMOVED lines=11> */
.L_x_4727:
[----:B------:R-:W-:Y:S05]  /*1f80*/  BSYNC B1 ;  /* 0x0000000000017941 */ /* 0x000fea0003800000 */
.L_x_4726:
        /* <DEDUP_REMOVED lines=11> */
.L_x_4729:
[----:B------:R-:W-:Y:S05]  /*2040*/  BSYNC B1 ;  /* 0x0000000000017941 */ /* 0x000fea0003800000 */
.L_x_4728:
        /* <DEDUP_REMOVED lines=11> */
.L_x_4731:
[----:B------:R-:W-:Y:S05]  /*2100*/  BSYNC B1 ;  /* 0x0000000000017941 */ /* 0x000fea0003800000 */
.L_x_4730:
        /* <DEDUP_REMOVED lines=11> */
.L_x_4733:
[----:B------:R-:W-:Y:S05]  /*21c0*/  BSYNC B1 ;  /* 0x0000000000017941 */ /* 0x000fea0003800000 */
.L_x_4732:
        /* <DEDUP_REMOVED lines=16> */
.L_x_4735:
[----:B------:R-:W-:Y:S05]  /*22d0*/  BSYNC B1 ;  /* 0x0000000000017941 */ /* 0x000fea0003800000 */
.L_x_4734:
        /* <DEDUP_REMOVED lines=49> */
.L_x_4719:
[----:B------:R-:W-:Y:S05]  /*25f0*/  BSYNC B0 ;  /* 0x0000000000007941 */ /* 0x000fea0003800000 */
.L_x_4718:
        /* <DEDUP_REMOVED lines=16> */
.L_x_4739:
[----:B------:R-:W-:Y:S05]  /*2700*/  BSYNC B1 ;  /* 0x0000000000017941 */ /* 0x000fea0003800000 */
.L_x_4738:
        /* <DEDUP_REMOVED lines=11> */
.L_x_4741:
[----:B------:R-:W-:Y:S05]  /*27c0*/  BSYNC B1 ;  /* 0x0000000000017941 */ /* 0x000fea0003800000 */
.L_x_4740:
        /* <DEDUP_REMOVED lines=11> */
.L_x_4743:
[----:B------:R-:W-:Y:S05]  /*2880*/  BSYNC B1 ;  /* 0x0000000000017941 */ /* 0x000fea0003800000 */
.L_x_4742:
        /* <DEDUP_REMOVED lines=11> */
.L_x_4745:
[----:B------:R-:W-:Y:S05]  /*2940*/  BSYNC B1 ;  /* 0x0000000000017941 */ /* 0x000fea0003800000 */
.L_x_4744:
        /* <DEDUP_REMOVED lines=11> */
.L_x_4747:
[----:B------:R-:W-:Y:S05]  /*2a00*/  BSYNC B1 ;  /* 0x0000000000017941 */ /* 0x000fea0003800000 */
.L_x_4746:
        /* <DEDUP_REMOVED lines=11> */
.L_x_4749:
[----:B------:R-:W-:Y:S05]  /*2ac0*/  BSYNC B1 ;  /* 0x0000000000017941 */ /* 0x000fea0003800000 */
.L_x_4748:
        /* <DEDUP_REMOVED lines=11> */
.L_x_4751:
[----:B------:R-:W-:Y:S05]  /*2b80*/  BSYNC B1 ;  /* 0x0000000000017941 */ /* 0x000fea0003800000 */
.L_x_4750:
        /* <DEDUP_REMOVED lines=16> */
.L_x_4753:
[----:B------:R-:W-:Y:S05]  /*2c90*/  BSYNC B1 ;  /* 0x0000000000017941 */ /* 0x000fea0003800000 */
.L_x_4752:
        /* <DEDUP_REMOVED lines=47> */
[----:B------:R-:W-:-:S03]  /*2f90*/  IADD3 R115, R115, 0x100, RZ ;  /* 0x0000010073737810 */ /* 0x000fc60007ffe0ff */
[----:B------:R2:W-:Y:S04]  /*2fa0*/  @P4 STG.E.128 desc[UR4][R112.64], R108 ;  /* 0x0000006c70004986 */ /* 0x0005e8000c101d04 */
.L_x_4737:
[----:B------:R-:W-:Y:S05]  /*2fb0*/  BSYNC B0 ;  /* 0x0000000000007941 */ /* 0x000fea0003800000 */
.L_x_4736:
[----:B------:R-:W-:Y:S01]  /*2fc0*/  ISETP.NE.AND P5, PT, R186, RZ, PT ;  /* 0x000000ffba00720c */ /* 0x000fe20003fa5270 */
[----:B------:R-:W-:-:S12]  /*2fd0*/  BSSY B0, `(.L_x_4754) ;  /* 0x0000099000007945 */ /* 0x000fd80003800000 */
[----:B------:R-:W-:Y:S05]  /*2fe0*/  @!P5 BRA `(.L_x_4755) ;  /* 0x00000008005cd947 */ /* 0x000fea0003800000 */
[----:B------:R-:W1:Y:S01]  /*2ff0*/  @!P2 LDC.64 R120, c[0x0][0x2c8] ;  /* 0x0000b200ff78ab82 */ /* 0x000e620000000a00 */
[----:B------:R-:W-:Y:S01]  /*3000*/  BSSY B1, `(.L_x_4756) ;  /* 0x000000d000017945 */ /* 0x000fe20003800000 */
[----:B-1----:R-:W-:-:S04]  /*3010*/  @!P2 ISETP.NE.U32.AND P5, PT, R120, RZ, PT ;  /* 0x000000ff7800a20c */ /* 0x002fc80003fa5070 */
[----:B------:R-:W-:-:S04]  /*3020*/  @!P2 ISETP.NE.AND.EX P5, PT, R121, RZ, PT, P5 ;  /* 0x000000ff7900a20c */ /* 0x000fc80003fa5350 */
[----:B0-2---:R-:W-:Y:S01]  /*3030*/  @!P2 FSEL R113, R8, RZ, P5 ;  /* 0x000000ff0871a208 */ /* 0x005fe20002800000 */
[----:B------:R-:W-:Y:S08]  /*3040*/  @!P2 BRA `(.L_x_4757) ;  /* 0x000000000020a947 */ /* 0x000ff00003800000 */
        /* <DEDUP_REMOVED lines=8> */
.L_x_4757:
[----:B------:R-:W-:Y:S05]  /*30d0*/  BSYNC B1 ;  /* 0x0000000000017941 */ /* 0x000fea0003800000 */
.L_x_4756:
        /* <DEDUP_REMOVED lines=11> */
.L_x_4759:
[----:B------:R-:W-:Y:S05]  /*3190*/  BSYNC B1 ;  /* 0x0000000000017941 */ /* 0x000fea0003800000 */
.L_x_4758:
        /* <DEDUP_REMOVED lines=11> */
.L_x_4761:
[----:B------:R-:W-:Y:S05]  /*3250*/  BSYNC B1 ;  /* 0x0000000000017941 */ /* 0x000fea0003800000 */
.L_x_4760:
        /* <DEDUP_REMOVED lines=11> */
.L_x_4763:
[----:B------:R-:W-:Y:S05]  /*3310*/  BSYNC B1 ;  /* 0x0000000000017941 */ /* 0x000fea0003800000 */
.L_x_4762:
        /* <DEDUP_REMOVED lines=11> */
.L_x_4765:
[----:B------:R-:W-:Y:S05]  /*33d0*/  BSYNC B1 ;  /* 0x0000000000017941 */ /* 0x000fea0003800000 */
.L_x_4764:
        /* <DEDUP_REMOVED lines=11> */
.L_x_4767:
[----:B------:R-:W-:Y:S05]  /*3490*/  BSYNC B1 ;  /* 0x0000000000017941 */ /* 0x000fea0003800000 */
.L_x_4766:
        /* <DEDUP_REMOVED lines=11> */
.L_x_4769:
[----:B------:R-:W-:Y:S05]  /*3550*/  BSYNC B1 ;  /* 0x0000000000017941 */ /* 0x000fea0003800000 */
.L_x_4768:
        /* <DEDUP_REMOVED lines=15> */
.L_x_4771:
[----:B------:R-:W-:Y:S05]  /*3650*/  BSYNC B1 ;  /* 0x0000000000017941 */ /* 0x000fea0003800000 */
.L_x_4770:
[----:B------:R-:W0:Y:S01]  /*3660*/  @P4 LDC R117, c[0x0][0x29c] ;  /* 0x0000a700ff754b82 */ /* 0x000e220000000800 */
[----:B------:R-:W-:Y:S01]  /*3670*/  ISETP.NE.U32.AND P2, PT, R126, RZ, PT ;  /* 0x000000ff7e00720c */ /* 0x000fe20003f45070 */
[C---:B-1----:R-:W-:Y:S01]  /*3680*/  @P4 FMUL.FTZ R114, R113.reuse, R112 ;  /* 0x0000007071724220 */ /* 0x042fe20000410000 */
[----:B------:R-:W-:Y:S02]  /*3690*/  SEL R100, R113, R100, P5 ;  /* 0x0000006471647207 */ /* 0x000fe40002800000 */
[----:B------:R-:W-:Y:S02]  /*36a0*/  ISETP.NE.AND.EX P2, PT, R127, RZ, PT, P2 ;  /* 0x000000ff7f00720c */ /* 0x000fe40003f45320 */
[----:B------:R-:W-:Y:S01]  /*36b0*/  SEL R101, R116, R101, P5 ;  /* 0x0000006574657207 */ /* 0x000fe20002800000 */
[----:B------:R-:W1:Y:S01]  /*36c0*/  @P4 LDC R120, c[0x0][0x29c] ;  /* 0x0000a700ff784b82 */ /* 0x000e620000000800 */
[----:B------:R-:W-:Y:S02]  /*36d0*/  SEL R102, R119, R102, P5 ;  /* 0x0000006677667207 */ /* 0x000fe40002800000 */
[----:B------:R-:W-:-:S02]  /*36e0*/  SEL R104, R123, R104, P5 ;  /* 0x000000687b687207 */ /* 0x000fc40002800000 */
[----:B------:R-:W-:Y:S02]  /*36f0*/  SEL R106, R125, R106, P5 ;  /* 0x0000006a7d6a7207 */ /* 0x000fe40002800000 */
[----:B------:R-:W-:Y:S01]  /*3700*/  SEL R103, R122, R103, P5 ;  /* 0x000000677a677207 */ /* 0x000fe20002800000 */
[----:B------:R-:W2:Y:S01]  /*3710*/  @P4 LDC R126, c[0x0][0x29c] ;  /* 0x0000a700ff7e4b82 */ /* 0x000ea20000000800 */
        /* <DEDUP_REMOVED lines=24> */
[----:B-1----:R-:W-:Y:S01]  /*38a0*/  @P4 FMUL.FTZ R124, R124, R127 ;  /* 0x0000007f7c7c4220 */ /* 0x002fe20000410000 */
[----:B------:R-:W-:-:S04]  /*38b0*/  @P4 PRMT R109, R109, 0x5410, R122 ;  /* 0x000054106d6d4816 */ /* 0x000fc8000000007a */
[----:B------:R-:W-:Y:S01]  /*38c0*/  @P4 F2FP.BF16.F32.PACK_AB R124, RZ, R124 ;  /* 0x0000007cff7c423e */ /* 0x000fe200000010ff */
[----:B--2---:R-:W-:-:S03]  /*38d0*/  @P4 FMUL.FTZ R180, R180, R177 ;  /* 0x000000b1b4b44220 */ /* 0x004fc60000410000 */
        /* <DEDUP_REMOVED lines=8> */
.L_x_4755:
[----:B------:R-:W-:Y:S05]  /*3960*/  BSYNC B0 ;  /* 0x0000000000007941 */ /* 0x000fea0003800000 */
.L_x_4754:
[----:B------:R-:W-:Y:S02]  /*3970*/  IADD3 R0, R0, UR10, RZ ;  /* 0x0000000a00007c10 */ /* 0x000fe4000fffe0ff */
[----:B------:R-:W-:Y:S02]  /*3980*/  SEL R179, RZ, 0x1, P3 ;  /* 0x00000001ffb37807 */ /* 0x000fe40001800000 */
[----:B------:R-:W-:-:S13]  /*3990*/  ISETP.GE.AND P2, PT, R0, UR11, PT ;  /* 0x0000000b00007c0c */ /* 0x000fda000bf46270 */
[----:B------:R-:W-:Y:S05]  /*39a0*/  @!P2 BRA `(.L_x_4772) ;  /* 0xffffffc800b0a947 */ /* 0x000fea000383ffff */
.L_x_4703:
        /* <DEDUP_REMOVED lines=16> */
.L_x_4774:
[----:B------:R-:W-:Y:S05]  /*3ab0*/  BSYNC B0 ;  /* 0x0000000000007941 */ /* 0x000fea0003800000 */
.L_x_4773:
        /* <DEDUP_REMOVED lines=11> */
.L_x_4776:
[----:B------:R-:W-:Y:S05]  /*3b70*/  BSYNC B0 ;  /* 0x0000000000007941 */ /* 0x000fea0003800000 */
.L_x_4775:
        /* <DEDUP_REMOVED lines=11> */
.L_x_4717:
[----:B---3--:R-:W-:Y:S01]  /*3c30*/  HFMA2.MMA R124, -RZ, RZ, 0, 9.5367431640625e-07 ;  /* 0x00000010ff7c7435 */ /* 0x008fe200000001ff */
[----:B------:R-:W-:Y:S01]  /*3c40*/  MOV R125, R185 ;  /* 0x000000b9007d7202 */ /* 0x000fe20000000f00 */
[----:B-1----:R-:W-:Y:S01]  /*3c50*/  IMAD.MOV.U32 R127, RZ, RZ, 0x1f ;  /* 0x0000001fff7f7424 */ /* 0x002fe200078e00ff */
[----:B------:R-:W-:-:S08]  /*3c60*/  MOV R122, 0xffffffff ;  /* 0xffffffff007a7802 */ /* 0x000fd00000000f00 */
[----:B0----5:R-:W-:Y:S05]  /*3c70*/  WARPSYNC.COLLECTIVE R122, `(.L_x_4777) ;  /* 0x000000007a087348 */ /* 0x021fea0003c00000 */
[----:B------:R1:W2:Y:S02]  /*3c80*/  SHFL.DOWN P5, R123, R125, R124, R127 ;  /* 0x0800007c7d7b7389 */ /* 0x0002a400000a007f */
[----:B012--5:R-:W-:Y:S01]  /*3c90*/  ENDCOLLECTIVE ;  /* 0x000000000000791b */ /* 0x027fe20003800000 */
.L_x_4777:
[----:B------:R-:W-:Y:S02]  /*3ca0*/  MOV R125, R182 ;  /* 0x000000b6007d7202 */ /* 0x000fe40000000f00 */
[----:B------:R-:W-:-:S07]  /*3cb0*/  MOV R114, R123 ;  /* 0x0000007b00727202 */ /* 0x000fce0000000f00 */
[----:B------:R-:W-:Y:S05]  /*3cc0*/  WARPSYNC.COLLECTIVE R122, `(.L_x_4778) ;  /* 0x000000007a087348 */ /* 0x000fea0003c00000 */
[----:B------:R0:W1:Y:S02]  /*3cd0*/  SHFL.DOWN P5, R123, R125, R124, R127 ;  /* 0x0800007c7d7b7389 */ /* 0x00006400000a007f */
[----:B01----:R-:W-:Y:S01]  /*3ce0*/  ENDCOLLECTIVE ;  /* 0x000000000000791b */ /* 0x003fe20003800000 */
.L_x_4778:
[----:B------:R-:W-:-:S05]  /*3cf0*/  FADD.FTZ R114, R114, R185 ;  /* 0x000000b972727221 */ /* 0x000fca0000010000 */
[----:B------:R-:W-:Y:S01]  /*3d00*/  MOV R125, R114 ;  /* 0x00000072007d7202 */ /* 0x000fe20000000f00 */
[----:B------:R-:W-:Y:S01]  /*3d10*/  IMAD.MOV.U32 R124, RZ, RZ, 0x8 ;  /* 0x00000008ff7c7424 */ /* 0x000fe200078e00ff */
[----:B------:R-:W-:-:S07]  /*3d20*/  MOV R115, R123 ;  /* 0x0000007b00737202 */ /* 0x000fce0000000f00 */
[----:B------:R-:W-:Y:S05]  /*3d30*/  WARPSYNC.COLLECTIVE R122, `(.L_x_4779) ;  /* 0x000000007a087348 */ /* 0x000fea0003c00000 */
[----:B------:R0:W1:Y:S02]  /*3d40*/  SHFL.DOWN P5, R123, R125, R124, R127 ;  /* 0x0800007c7d7b7389 */ /* 0x00006400000a007f */
[----:B01----:R-:W-:Y:S01]  /*3d50*/  ENDCOLLECTIVE ;  /* 0x000000000000791b */ /* 0x003fe20003800000 */
.L_x_4779:
[----:B------:R-:W-:-:S05]  /*3d60*/  FADD.FTZ R115, R115, R182 ;  /* 0x000000b673737221 */ /* 0x000fca0000010000 */
[----:B------:R-:W-:Y:S02]  /*3d70*/  MOV R125, R115 ;  /* 0x00000073007d7202 */ /* 0x000fe40000000f00 */
[----:B------:R-:W-:-:S07]  /*3d80*/  MOV R117, R123 ;  /* 0x0000007b00757202 */ /* 0x000fce0000000f00 */
[----:B------:R-:W-:Y:S05]  /*3d90*/  WARPSYNC.COLLECTIVE R122, `(.L_x_4780) ;  /* 0x000000007a087348 */ /* 0x000fea0003c00000 */
[----:B------:R0:W1:Y:S02]  /*3da0*/  SHFL.DOWN P5, R123, R125, R124, R127 ;  /* 0x0800007c7d7b7389 */ /* 0x00006400000a007f */
[----:B01----:R-:W-:Y:S01]  /*3db0*/  ENDCOLLECTIVE ;  /* 0x000000000000791b */ /* 0x003fe20003800000 */
.L_x_4780:
[----:B------:R-:W-:Y:S01]  /*3dc0*/  FADD.FTZ R117, R114, R117 ;  /* 0x0000007572757221 */ /* 0x000fe20000010000 */
[----:B------:R-:W-:-:S04]  /*3dd0*/  HFMA2.MMA R124, -RZ, RZ, 0, 2.384185791015625e-07 ;  /* 0x00000004ff7c7435 */ /* 0x000fc800000001ff */
[----:B------:R-:W-:Y:S02]  /*3de0*/  MOV R125, R117 ;  /* 0x00000075007d7202 */ /* 0x000fe40000000f00 */
[----:B------:R-:W-:-:S07]  /*3df0*/  MOV R116, R123 ;  /* 0x0000007b00747202 */ /* 0x000fce0000000f00 */
[----:B------:R-:W-:Y:S05]  /*3e00*/  WARPSYNC.COLLECTIVE R122, `(.L_x_4781) ;  /* 0x000000007a087348 */ /* 0x000fea0003c00000 */
[----:B------:R0:W1:Y:S02]  /*3e10*/  SHFL.DOWN P5, R123, R125, R124, R127 ;  /* 0x0800007c7d7b7389 */ /* 0x00006400000a007f */
[----:B01----:R-:W-:Y:S01]  /*3e20*/  ENDCOLLECTIVE ;  /* 0x000000000000791b */ /* 0x003fe20003800000 */
.L_x_4781:
[----:B------:R-:W-:-:S05]  /*3e30*/  FADD.FTZ R116, R115, R116 ;  /* 0x0000007473747221 */ /* 0x000fca0000010000 */
[----:B------:R-:W-:Y:S01]  /*3e40*/  MOV R125, R116 ;  /* 0x00000074007d7202 */ /* 0x000fe20000000f00 */
[----:B------:R-:W-:-:S07]  /*3e50*/  IMAD.MOV.U32 R118, RZ, RZ, R123 ;  /* 0x000000ffff767224 */ /* 0x000fce00078e007b */
[----:B------:R-:W-:Y:S05]  /*3e60*/  WARPSYNC.COLLECTIVE R122, `(.L_x_4782) ;  /* 0x000000007a087348 */ /* 0x000fea0003c00000 */
[----:B------:R0:W1:Y:S02]  /*3e70*/  SHFL.DOWN P5, R123, R125, R124, R127 ;  /* 0x0800007c7d7b7389 */ /* 0x00006400000a007f */
[----:B01----:R-:W-:Y:S01]  /*3e80*/  ENDCOLLECTIVE ;  /* 0x000000000000791b */ /* 0x003fe20003800000 */
.L_x_4782:
[----:B------:R-:W-:Y:S01]  /*3e90*/  FADD.FTZ R118, R117, R118 ;  /* 0x0000007675767221 */ /* 0x000fe20000010000 */
[----:B------:R-:W-:-:S04]  /*3ea0*/  HFMA2.MMA R124, -RZ, RZ, 0, 1.1920928955078125e-07 ;  /* 0x00000002ff7c7435 */ /* 0x000fc800000001ff */
[----:B------:R-:W-:Y:S02]  /*3eb0*/  MOV R125, R118 ;  /* 0x00000076007d7202 */ /* 0x000fe40000000f00 */
[----:B------:R-:W-:-:S07]  /*3ec0*/  MOV R119, R123 ;  /* 0x0000007b00777202 */ /* 0x000fce0000000f00 */
[----:B------:R-:W-:Y:S05]  /*3ed0*/  WARPSYNC.COLLECTIVE R122, `(.L_x_4783) ;  /* 0x000000007a087348 */ /* 0x000fea0003c00000 */
[----:B------:R0:W1:Y:S02]  /*3ee0*/  SHFL.DOWN P5, R123, R125, R124, R127 ;  /* 0x0800007c7d7b7389 */ /* 0x00006400000a007f */
[----:B01----:R-:W-:Y:S01]  /*3ef0*/  ENDCOLLECTIVE ;  /* 0x000000000000791b */ /* 0x003fe20003800000 */
.L_x_4783:
[----:B------:R-:W-:-:S04]  /*3f00*/  FADD.FTZ R119, R116, R119 ;  /* 0x0000007774777221 */ /* 0x000fc80000010000 */
[----:B------:R-:W-:Y:S01]  /*3f10*/  IMAD.MOV.U32 R125, RZ, RZ, R119 ;  /* 0x000000ffff7d7224 */ /* 0x000fe200078e0077 */
[----:B------:R-:W-:-:S07]  /*3f20*/  MOV R121, R123 ;  /* 0x0000007b00797202 */ /* 0x000fce0000000f00 */
[----:B------:R-:W-:Y:S05]  /*3f30*/  WARPSYNC.COLLECTIVE R122, `(.L_x_4784) ;  /* 0x000000007a087348 */ /* 0x000fea0003c00000 */
[----:B------:R0:W1:Y:S02]  /*3f40*/  SHFL.DOWN P5, R123, R125, R124, R127 ;  /* 0x0800007c7d7b7389 */ /* 0x00006400000a007f */
[----:B01----:R-:W-:Y:S01]  /*3f50*/  ENDCOLLECTIVE ;  /* 0x000000000000791b */ /* 0x003fe20003800000 */
.L_x_4784:
[----:B------:R-:W-:Y:S01]  /*3f60*/  FADD.FTZ R121, R118, R121 ;  /* 0x0000007976797221 */ /* 0x000fe20000010000 */
[----:B------:R-:W-:-:S04]  /*3f70*/  HFMA2.MMA R124, -RZ, RZ, 0, 5.9604644775390625e-08 ;  /* 0x00000001ff7c7435 */ /* 0x000fc800000001ff */
[----:B------:R-:W-:Y:S02]  /*3f80*/  MOV R125, R121 ;  /* 0x00000079007d7202 */ /* 0x000fe40000000f00 */
[----:B------:R-:W-:-:S07]  /*3f90*/  MOV R120, R123 ;  /* 0x0000007b00787202 */ /* 0x000fce0000000f00 */
[----:B------:R-:W-:Y:S05]  /*3fa0*/  WARPSYNC.COLLECTIVE R122, `(.L_x_4785) ;  /* 0x000000007a087348 */ /* 0x000fea0003c00000 */
[----:B------:R0:W1:Y:S02]  /*3fb0*/  SHFL.DOWN P5, R123, R125, R124, R127 ;  /* 0x0800007c7d7b7389 */ /* 0x00006400000a007f */
[----:B01----:R-:W-:Y:S01]  /*3fc0*/  ENDCOLLECTIVE ;  /* 0x000000000000791b */ /* 0x003fe20003800000 */
.L_x_4785:
[----:B------:R-:W-:-:S05]  /*3fd0*/  FADD.FTZ R120, R119, R120 ;  /* 0x0000007877787221 */ /* 0x000fca0000010000 */
[----:B------:R-:W-:Y:S02]  /*3fe0*/  MOV R125, R120 ;  /* 0x00000078007d7202 */ /* 0x000fe40000000f00 */
[----:B------:R-:W-:-:S07]  /*3ff0*/  MOV R114, R123 ;  /* 0x0000007b00727202 */ /* 0x000fce0000000f00 */
[----:B------:R-:W-:Y:S05]  /*4000*/  WARPSYNC.COLLECTIVE R122, `(.L_x_4786) ;  /* 0x000000007a087348 */ /* 0x000fea0003c00000 */
[----:B------:R0:W1:Y:S02]  /*4010*/  SHFL.DOWN P5, R123, R125, R124, R127 ;  /* 0x0800007c7d7b7389 */ /* 0x00006400000a007f */
[----:B01----:R-:W-:Y:S01]  /*4020*/  ENDCOLLECTIVE ;  /* 0x000000000000791b */ /* 0x003fe20003800000 */
.L_x_4786:
[----:B------:R-:W-:Y:S01]  /*4030*/  MOV R115, R123 ;  /* 0x0000007b00737202 */ /* 0x000fe20000000f00 */
[----:B------:R-:W-:Y:S06]  /*4040*/  BRA `(.L_x_4787) ;  /* 0xffffffd800507947 */ /* 0x000fec000383ffff */
.L_x_4788:
        /* <DEDUP_REMOVED lines=11> */
.L_x_11341:


//--------------------- .text._ZN10layer_norm13ln_bwd_kernelINS_13Kernel_traitsIf13__nv_bfloat16fS2_fjLj6144ELj1ELj1ELj8ELj16ENS_18Kernel_traits_baseILj6144EfS2_fS2_fjLj256EEEEELb0ELb0ELb1ELb1EEEvNS_9BwdParamsE --------------------------
	.section	.text._ZN10layer_norm13ln_bwd_kernelINS_13Kernel_traitsIf13__nv_bfloat16fS2_fjLj6144ELj1ELj1ELj8ELj16ENS_18Kernel_traits_baseILj6144EfS2_fS2_fjLj256EEEEELb0ELb0ELb1ELb1EEEvNS_9BwdParamsE,"ax",@progbits
	.align	128
        .global         _ZN10layer_norm13ln_bwd_kernelINS_13Kernel_traitsIf13__nv_bfloat16fS2_fjLj6144ELj1ELj1ELj8ELj16ENS_18Kernel_traits_baseILj6144EfS2_fS2_fjLj256EEEEELb0ELb0ELb1ELb1EEEvNS_9BwdParamsE
        .type           _ZN10layer_norm13ln_bwd_kernelINS_13Kernel_traitsIf13__nv_bfloat16fS2_fjLj6144ELj1ELj1ELj8ELj16ENS_18Kernel_traits_baseILj6144EfS2_fS2_fjLj256EEEEELb0ELb0ELb1ELb1EEEvNS_9BwdParamsE,@function
        .size           _ZN10layer_norm13ln_bwd_kernelINS_13Kernel_traitsIf13__nv_bfloat16fS2_fjLj6144ELj1ELj1ELj8ELj16ENS_18Kernel_traits_baseILj6144EfS2_fS2_fjLj256EEEEELb0ELb0ELb1ELb1EEEvNS_9BwdParamsE,(.L_x_11342 - _ZN10layer_norm13ln_bwd_kernelINS_13Kernel_traitsIf13__nv_bfloat16fS2_fjLj6144ELj1ELj1ELj8ELj16ENS_18Kernel_traits_baseILj6144EfS2_fS2_fjLj256EEEEELb0ELb0ELb1ELb1EEEvNS_9BwdParamsE)
        .other          _ZN10layer_norm13ln_bwd_kernelINS_13Kernel_traitsIf13__nv_bfloat16fS2_fjLj6144ELj1ELj1ELj8ELj16ENS_18Kernel_traits_baseILj6144EfS2_fS2_fjLj256EEEEELb0ELb0ELb1ELb1EEEvNS_9BwdParamsE,@"STO_CUDA_ENTRY STV_DEFAULT"
_ZN10layer_norm13ln_bwd_kernelINS_13Kernel_traitsIf13__nv_bfloat16fS2_fjLj6144ELj1ELj1ELj8ELj16ENS_18Kernel_traits_baseILj6144EfS2_fS2_fjLj256EEEEELb0ELb0ELb1ELb1EEEvNS_9BwdParamsE:
.text._ZN10layer_norm13ln_bwd_kernelINS_13Kernel_traitsIf13__nv_bfloat16fS2_fjLj6144ELj1ELj1ELj8ELj16ENS_18Kernel_traits_baseILj6144EfS2_fS2_fjLj256EEEEELb0ELb0ELb1ELb1EEEvNS_9BwdParamsE:
        /* <DEDUP_REMOVED lines=37> */
.L_x_4789:
        /* <DEDUP_REMOVED lines=37> */
.L_x_4843:
        /* <DEDUP_REMOVED lines=24> */
[----:B------:R-:W-:Y:S01]  /*0620*/  MOV R2, UR14 ;  /* 0x0000000e00027c02 */ /* 0x000fe20008000f00 */
[----:B------:R-:W-:Y:S01]  /*0630*/  IMAD.MOV.U32 R120, RZ, RZ, RZ ;  /* 0x000000ffff787224 */ /* 0x000fe200078e00ff */
[----:B------:R-:W-:Y:S02]  /*0640*/  MOV R0, UR15 ;  /* 0x0000000f00007c02 */ /* 0x000fe40008000f00 */
[----:B------:R-:W-:Y:S02]  /*0650*/  ISETP.NE.U32.AND P0, PT, R2, RZ, PT ;  /* 0x000000ff0200720c */ /* 0x000fe40003f05070 */
[----:B------:R-:W-:Y:S02]  /*0660*/  MOV R119, RZ ;  /* 0x000000ff00777202 */ /* 0x000fe40000000f00 */
        /* <DEDUP_REMOVED lines=8> */
[----:B------:R-:W-:Y:S01]  /*06f0*/  HFMA2.MMA R120, -RZ, RZ, 0, 0 ;  /* 0x00000000ff787435 */ /* 0x000fe200000001ff */
[----:B------:R-:W-:Y:S01]  /*0700*/  MOV R119, RZ ;  /* 0x000000ff00777202 */ /* 0x000fe20000000f00 */
[----:B------:R-:W-:Y:S09]  /*0710*/  BRA `(.L_x_4793) ;  /* 0x0000000c00cc7947 */ /* 0x000ff20003800000 */
.L_x_4792:
        /* <DEDUP_REMOVED lines=9> */
[----:B0-----:R-:W-:-:S06]  /*07b0*/  IMAD.WIDE R2, R131, 0x4, R2 ;  /* 0x0000000483027825 */ /* 0x001fcc00078e0202 */
[----:B------:R0:W3:Y:S01]  /*07c0*/  LDG.E R3, desc[UR4][R2.64] ;  /* 0x0000000402037981 */ /* 0x0000e2000c1e1900 */
[C---:B-1----:R-:W-:Y:S01]  /*07d0*/  IMAD.WIDE.U32 R120, R119.reuse, 0x10, R160 ;  /* 0x0000001077787825 */ /* 0x042fe200078e00a0 */
[----:B------:R-:W-:-:S03]  /*07e0*/  IADD3 R119, R119, 0x200, RZ ;  /* 0x0000020077777810 */ /* 0x000fc60007ffe0ff */
[----:B------:R-:W-:Y:S02]  /*07f0*/  IMAD.WIDE.U32 R148, R149, 0x10, R160 ;  /* 0x0000001095947825 */ /* 0x000fe400078e00a0 */
[----:B------:R-:W4:Y:S02]  /*0800*/  LDG.E.128 R120, desc[UR4][R120.64] ;  /* 0x0000000478787981 */ /* 0x000f24000c1e1d00 */
[--C-:B--2---:R-:W-:Y:S02]  /*0810*/  IMAD.WIDE.U32 R168, R134, 0x20, R172.reuse ;  /* 0x0000002086a87825 */ /* 0x104fe400078e00ac */
[----:B------:R-:W2:Y:S02]  /*0820*/  LDG.E.128 R148, desc[UR4][R148.64] ;  /* 0x0000000494947981 */ /* 0x000ea4000c1e1d00 */
[--C-:B------:R-:W-:Y:S02]  /*0830*/  IMAD.WIDE.U32 R170, R133, 0x20, R172.reuse ;  /* 0x0000002085aa7825 */ /* 0x100fe400078e00ac */
[----:B------:R-:W2:Y:S02]  /*0840*/  LDG.E.128 R144, desc[UR4][R168.64] ;  /* 0x00000004a8907981 */ /* 0x000ea4000c1e1d00 */
[----:B------:R-:W-:-:S02]  /*0850*/  IMAD.WIDE.U32 R172, R128, 0x20, R172 ;  /* 0x0000002080ac7825 */ /* 0x000fc400078e00ac */
[----:B------:R-:W2:Y:S02]  /*0860*/  LDG.E.128 R152, desc[UR4][R170.64+0x10] ;  /* 0x00001004aa987981 */ /* 0x000ea4000c1e1d00 */
[----:B------:R-:W-:Y:S02]  /*0870*/  IMAD.WIDE.U32 R160, R119, 0x10, R160 ;  /* 0x0000001077a07825 */ /* 0x000fe400078e00a0 */
[----:B------:R-:W2:Y:S04]  /*0880*/  LDG.E.128 R164, desc[UR4][R172.64] ;  /* 0x00000004aca47981 */ /* 0x000ea8000c1e1d00 */
[----:B------:R-:W2:Y:S04]  /*0890*/  LDG.E.128 R160, desc[UR4][R160.64] ;  /* 0x00000004a0a07981 */ /* 0x000ea8000c1e1d00 */
[----:B------:R-:W2:Y:S04]  /*08a0*/  LDG.E.128 R156, desc[UR4][R172.64+0x10] ;  /* 0x00001004ac9c7981 */ /* 0x000ea8000c1e1d00 */
[----:B------:R-:W2:Y:S04]  /*08b0*/  LDG.E.128 R140, desc[UR4][R170.64] ;  /* 0x00000004aa8c7981 */ /* 0x000ea8000c1e1d00 */
[----:B------:R-:W2:Y:S01]  /*08c0*/  LDG.E.128 R124, desc[UR4][R168.64+0x10] ;  /* 0x00001004a87c7981 */ /* 0x000ea2000c1e1d00 */
[----:B0-----:R-:W-:Y:S01]  /*08d0*/  IMAD.U32 R2, RZ, RZ, UR14 ;  /* 0x0000000eff027e24 */ /* 0x001fe2000f8e00ff */
[----:B------:R-:W-:-:S04]  /*08e0*/  MOV R0, UR15 ;  /* 0x0000000f00007c02 */ /* 0x000fc80008000f00 */
[----:B------:R-:W-:-:S04]  /*08f0*/  ISETP.NE.U32.AND P0, PT, R2, RZ, PT ;  /* 0x000000ff0200720c */ /* 0x000fc80003f05070 */
[----:B------:R-:W-:-:S13]  /*0900*/  ISETP.NE.AND.EX P0, PT, R0, RZ, PT, P0 ;  /* 0x000000ff0000720c */ /* 0x000fda0003f05300 */
[----:B------:R-:W5:Y:S04]  /*0910*/  @P0 LDG.E.128 R24, desc[UR4][R116.64] ;  /* 0x0000000474180981 */ /* 0x000f68000c1e1d00 */
[----:B------:R4:W5:Y:S04]  /*0920*/  @P0 LDG.E.128 R20, desc[UR4][R116.64+0x10] ;  /* 0x0000100474140981 */ /* 0x000968000c1e1d00 */
[----:B------:R-:W5:Y:S04]  /*0930*/  @P0 LDG.E.128 R16, desc[UR4][R114.64] ;  /* 0x0000000472100981 */ /* 0x000f68000c1e1d00 */
[----:B------:R0:W5:Y:S04]  /*0940*/  @P0 LDG.E.128 R12, desc[UR4][R114.64+0x10] ;  /* 0x00001004720c0981 */ /* 0x000168000c1e1d00 */
[----:B------:R-:W5:Y:S04]  /*0950*/  @P0 LDG.E.128 R8, desc[UR4][R112.64] ;  /* 0x0000000470080981 */ /* 0x000f68000c1e1d00 */
[----:B------:R1:W5:Y:S01]  /*0960*/  @P0 LDG.E.128 R4, desc[UR4][R112.64+0x10] ;  /* 0x0000100470040981 */ /* 0x000362000c1e1d00 */
[----:B------:R-:W-:-:S04]  /*0970*/  ISETP.NE.AND P0, PT, R130, RZ, PT ;  /* 0x000000ff8200720c */ /* 0x000fc80003f05270 */
[----:B---3--:R-:W-:Y:S02]  /*0980*/  FSEL R3, R3, RZ, !P0 ;  /* 0x000000ff03037208 */ /* 0x008fe40004000000 */
[C---:B----4-:R-:W-:Y:S02]  /*0990*/  PRMT R116, R120.reuse, 0x7632, R116 ;  /* 0x0000763278747816 */ /* 0x050fe40000000074 */
[----:B------:R-:W-:Y:S02]  /*09a0*/  SHF.L.U32 R117, R120, 0x10, RZ ;  /* 0x0000001078757819 */ /* 0x000fe400000006ff */
[C---:B------:R-:W-:Y:S01]  /*09b0*/  PRMT R169, R122.reuse, 0x7632, R169 ;  /* 0x000076327aa97816 */ /* 0x040fe200000000a9 */
[C---:B--2---:R-:W-:Y:S01]  /*09c0*/  FADD.FTZ R168, -R3.reuse, R145 ;  /* 0x0000009103a87221 */ /* 0x044fe20000010100 */
[C---:B------:R-:W-:Y:S01]  /*09d0*/  FADD.FTZ R144, -R3.reuse, R144 ;  /* 0x0000009003907221 */ /* 0x040fe20000010100 */
[----:B------:R-:W-:Y:S01]  /*09e0*/  SHF.L.U32 R171, R122, 0x10, RZ ;  /* 0x000000107aab7819 */ /* 0x000fe200000006ff */
[--C-:B------:R-:W-:Y:S01]  /*09f0*/  FADD.FTZ R188, -R3, R167.reuse ;  /* 0x000000a703bc7221 */ /* 0x100fe20000010100 */
[----:B------:R-:W-:-:S02]  /*0a00*/  PRMT R167, R160, 0x7632, R167 ;  /* 0x00007632a0a77816 */ /* 0x000fc400000000a7 */
[----:B------:R-:W-:Y:S02]  /*0a10*/  SHF.L.U32 R185, R160, 0x10, RZ ;  /* 0x00000010a0b97819 */ /* 0x000fe400000006ff */
[C---:B------:R-:W-:Y:S01]  /*0a20*/  PRMT R190, R162.reuse, 0x7632, R190 ;  /* 0x00007632a2be7816 */ /* 0x040fe200000000be */
[C---:B------:R-:W-:Y:S01]  /*0a30*/  FADD.FTZ R160, -R3.reuse, R156 ;  /* 0x0000009c03a07221 */ /* 0x040fe20000010100 */
[----:B0-----:R-:W-:Y:S01]  /*0a40*/  SHF.L.U32 R115, R162, 0x10, RZ ;  /* 0x00000010a2737819 */ /* 0x001fe200000006ff */
[C---:B------:R-:W-:Y:S01]  /*0a50*/  FADD.FTZ R162, -R3.reuse, R157 ;  /* 0x0000009d03a27221 */ /* 0x040fe20000010100 */
[C---:B------:R-:W-:Y:S01]  /*0a60*/  FADD.FTZ R184, -R3.reuse, R155 ;  /* 0x0000009b03b87221 */ /* 0x040fe20000010100 */
[----:B------:R-:W-:Y:S01]  /*0a70*/  FADD.FTZ R174, -R3, R140 ;  /* 0x0000008c03ae7221 */ /* 0x000fe20000010100 */
[----:B-----5:R-:W-:Y:S01]  /*0a80*/  FMUL.FTZ R155, R129, R160 ;  /* 0x000000a0819b7220 */ /* 0x020fe20000410000 */
        /* <DEDUP_REMOVED lines=16> */
[----:B-1----:R-:W-:Y:S01]  /*0b90*/  FADD.FTZ R112, -R3, R159 ;  /* 0x0000009f03707221 */ /* 0x002fe20000010100 */
[C---:B------:R-:W-:Y:S01]  /*0ba0*/  FMUL.FTZ R140, R129.reuse, R168 ;  /* 0x000000a8818c7220 */ /* 0x040fe20000410000 */
[----:B------:R-:W-:Y:S01]  /*0bb0*/  FMUL.FTZ R160, R129, R162 ;  /* 0x000000a281a07220 */ /* 0x000fe20000410000 */
[----:B------:R-:W-:-:S02]  /*0bc0*/  IMAD.U32 R116, R116, 0x10000, RZ ;  /* 0x0001000074747824 */ /* 0x000fc400078e00ff */
[----:B------:R-:W-:Y:S01]  /*0bd0*/  FMUL.FTZ R3, R129, R144 ;  /* 0x0000009081037220 */ /* 0x000fe20000410000 */
[-C--:B------:R-:W-:Y:S01]  /*0be0*/  FMUL.FTZ R162, R48, R117.reuse ;  /* 0x0000007530a27220 */ /* 0x080fe20000410000 */
[C---:B------:R-:W-:Y:S01]  /*0bf0*/  PRMT R119, R121.reuse, 0x7632, R119 ;  /* 0x0000763279777816 */ /* 0x040fe20000000077 */
[-C--:B------:R-:W-:Y:S01]  /*0c00*/  FFMA.FTZ R53, R140, R116.reuse, R53 ;  /* 0x000000748c357223 */ /* 0x080fe20000010035 */
[----:B------:R-:W-:Y:S01]  /*0c10*/  SHF.L.U32 R121, R121, 0x10, RZ ;  /* 0x0000001079797819 */ /* 0x000fe200000006ff */
[----:B------:R-:W-:Y:S01]  /*0c20*/  FADD.FTZ R97, R97, R116 ;  /* 0x0000007461617221 */ /* 0x000fe20000010000 */
[----:B------:R-:W-:Y:S01]  /*0c30*/  FMUL.FTZ R159, R49, R116 ;  /* 0x00000074319f7220 */ /* 0x000fe20000410000 */
[----:B------:R-:W-:Y:S01]  /*0c40*/  FFMA.FTZ R52, R3, R117, R52 ;  /* 0x0000007503347223 */ /* 0x000fe20000010034 */
[----:B------:R-:W-:Y:S01]  /*0c50*/  FADD.FTZ R96, R96, R117 ;  /* 0x0000007560607221 */ /* 0x000fe20000010000 */
[----:B------:R-:W-:Y:S01]  /*0c60*/  FADD.FTZ R116, RZ, R162 ;  /* 0x000000a2ff747221 */ /* 0x000fe20000010000 */
[----:B------:R-:W-:Y:S01]  /*0c70*/  FMUL.FTZ R144, R129, R120 ;  /* 0x0000007881907220 */ /* 0x000fe20000410000 */
[----:B------:R-:W-:Y:S01]  /*0c80*/  FFMA.FTZ R117, R3, R162, RZ ;  /* 0x000000a203757223 */ /* 0x000fe200000100ff */
[----:B------:R-:W-:Y:S01]  /*0c90*/  PRMT R181, R151, 0x7632, R181 ;  /* 0x0000763297b57816 */ /* 0x000fe200000000b5 */
[----:B------:R-:W-:Y:S01]  /*0ca0*/  FMUL.FTZ R142, R129, R170 ;  /* 0x000000aa818e7220 */ /* 0x000fe20000410000 */
[----:B------:R-:W-:Y:S01]  /*0cb0*/  SHF.L.U32 R183, R151, 0x10, RZ ;  /* 0x0000001097b77819 */ /* 0x000fe200000006ff */
[----:B------:R-:W-:Y:S01]  /*0cc0*/  FMUL.FTZ R151, R129, R164 ;  /* 0x000000a481977220 */ /* 0x000fe20000410000 */
[----:B------:R-:W-:Y:S01]  /*0cd0*/  SHF.L.U32 R120, R119, 0x10, RZ ;  /* 0x0000001077787819 */ /* 0x000fe200000006ff */
[----:B------:R-:W-:Y:S01]  /*0ce0*/  FMUL.FTZ R164, R50, R121 ;  /* 0x0000007932a47220 */ /* 0x000fe20000410000 */
[----:B------:R-:W-:Y:S01]  /*0cf0*/  FADD.FTZ R119, R116, R159 ;  /* 0x0000009f74777221 */ /* 0x000fe20000010000 */
[----:B------:R-:W-:Y:S01]  /*0d00*/  FMUL.FTZ R137, R129, R146 ;  /* 0x0000009281897220 */ /* 0x000fe20000410000 */
[----:B------:R-:W-:Y:S01]  /*0d10*/  FFMA.FTZ R116, R140, R159, R117 ;  /* 0x0000009f8c747223 */ /* 0x000fe20000010075 */
[C---:B------:R-:W-:Y:S01]  /*0d20*/  PRMT R187, R161.reuse, 0x7632, R187 ;  /* 0x00007632a1bb7816 */ /* 0x040fe200000000bb */
[-C--:B------:R-:W-:Y:S01]  /*0d30*/  FFMA.FTZ R55, R142, R120.reuse, R55 ;  /* 0x000000788e377223 */ /* 0x080fe20000010037 */
[----:B------:R-:W-:Y:S01]  /*0d40*/  SHF.L.U32 R189, R161, 0x10, RZ ;  /* 0x00000010a1bd7819 */ /* 0x000fe200000006ff */
[----:B------:R-:W-:Y:S01]  /*0d50*/  FADD.FTZ R99, R99, R120 ;  /* 0x0000007863637221 */ /* 0x000fe20000010000 */
[----:B------:R-:W-:Y:S01]  /*0d60*/  FMUL.FTZ R161, R51, R120 ;  /* 0x0000007833a17220 */ /* 0x000fe20000410000 */
[----:B------:R-:W-:Y:S01]  /*0d70*/  FADD.FTZ R120, R119, R164 ;  /* 0x000000a477787221 */ /* 0x000fe20000010000 */
[----:B------:R-:W-:Y:S01]  /*0d80*/  FFMA.FTZ R117, R137, R164, R116 ;  /* 0x000000a489757223 */ /* 0x000fe20000010074 */
[C---:B------:R-:W-:Y:S01]  /*0d90*/  FMUL.FTZ R146, R129.reuse, R122 ;  /* 0x0000007a81927220 */ /* 0x040fe20000410000 */
[----:B------:R-:W-:Y:S01]  /*0da0*/  FMUL.FTZ R153, R129, R166 ;  /* 0x000000a681997220 */ /* 0x000fe20000410000 */
[----:B------:R-:W-:Y:S01]  /*0db0*/  SHF.L.U32 R122, R169, 0x10, RZ ;  /* 0x00000010a97a7819 */ /* 0x000fe200000006ff */
[----:B------:R-:W-:Y:S01]  /*0dc0*/  FMUL.FTZ R166, R44, R171 ;  /* 0x000000ab2ca67220 */ /* 0x000fe20000410000 */
[----:B------:R-:W-:Y:S01]  /*0dd0*/  FADD.FTZ R119, R120, R161 ;  /* 0x000000a178777221 */ /* 0x000fe20000010000 */
[----:B------:R-:W-:Y:S01]  /*0de0*/  FMUL.FTZ R139, R129, R124 ;  /* 0x0000007c818b7220 */ /* 0x000fe20000410000 */
[----:B------:R-:W-:Y:S01]  /*0df0*/  FFMA.FTZ R116, R142, R161, R117 ;  /* 0x000000a18e747223 */ /* 0x000fe20000010075 */
[----:B------:R-:W-:Y:S01]  /*0e00*/  PRMT R172, R123, 0x7632, R172 ;  /* 0x000076327bac7816 */ /* 0x000fe200000000ac */
[----:B------:R-:W-:Y:S01]  /*0e10*/  FADD.FTZ R120, R119, R166 ;  /* 0x000000a677787221 */ /* 0x000fe20000010000 */
[----:B------:R-:W-:-:S02]  /*0e20*/  SHF.L.U32 R123, R123, 0x10, RZ ;  /* 0x000000107b7b7819 */ /* 0x000fc400000006ff */
[C---:B------:R-:W-:Y:S02]  /*0e30*/  PRMT R114, R163.reuse, 0x7632, R114 ;  /* 0x00007632a3727816 */ /* 0x040fe40000000072 */
[----:B------:R-:W-:Y:S01]  /*0e40*/  SHF.L.U32 R113, R163, 0x10, RZ ;  /* 0x00000010a3717819 */ /* 0x000fe200000006ff */
[----:B------:R-:W-:Y:S01]  /*0e50*/  FMUL.FTZ R163, R45, R122 ;  /* 0x0000007a2da37220 */ /* 0x000fe20000410000 */
[----:B------:R-:W-:Y:S01]  /*0e60*/  FFMA.FTZ R117, R139, R166, R116 ;  /* 0x000000a68b757223 */ /* 0x000fe20000010074 */
[----:B------:R-:W-:Y:S01]  /*0e70*/  SHF.L.U32 R172, R172, 0x10, RZ ;  /* 0x00000010acac7819 */ /* 0x000fe200000006ff */
        /* <DEDUP_REMOVED lines=8> */
[----:B------:R-:W-:Y:S01]  /*0f00*/  FFMA.FTZ R117, R141, R168, R116 ;  /* 0x000000a88d757223 */ /* 0x000fe20000010074 */
[----:B------:R-:W-:Y:S01]  /*0f10*/  FADD.FTZ R93, R93, R122 ;  /* 0x0000007a5d5d7221 */ /* 0x000fe20000010000 */
[----:B------:R-:W-:Y:S01]  /*0f20*/  FFMA.FTZ R57, R144, R122, R57 ;  /* 0x0000007a90397223 */ /* 0x000fe20000010039 */
[----:B------:R-:W-:Y:S01]  /*0f30*/  SHF.L.U32 R122, R125, 0x10, RZ ;  /* 0x000000107d7a7819 */ /* 0x000fe200000006ff */
[C---:B------:R-:W-:Y:S01]  /*0f40*/  IMAD.U32 R175, R149.reuse, 0x10000, RZ ;  /* 0x0001000095af7824 */ /* 0x040fe200078e00ff */
[----:B------:R-:W-:Y:S01]  /*0f50*/  PRMT R173, R149, 0x7632, R173 ;  /* 0x0000763295ad7816 */ /* 0x000fe200000000ad */
[----:B------:R-:W-:Y:S01]  /*0f60*/  FMUL.FTZ R170, R40, R127 ;  /* 0x0000007f28aa7220 */ /* 0x000fe20000410000 */
[----:B------:R-:W-:Y:S01]  /*0f70*/  FADD.FTZ R119, R120, R165 ;  /* 0x000000a578777221 */ /* 0x000fe20000010000 */
[C---:B------:R-:W-:Y:S01]  /*0f80*/  FMUL.FTZ R143, R129.reuse, R174 ;  /* 0x000000ae818f7220 */ /* 0x040fe20000410000 */
[C---:B------:R-:W-:Y:S01]  /*0f90*/  FMUL.FTZ R149, R129.reuse, R154 ;  /* 0x0000009a81957220 */ /* 0x040fe20000410000 */
[----:B------:R-:W-:Y:S01]  /*0fa0*/  FFMA.FTZ R120, R146, R165, R117 ;  /* 0x000000a592787223 */ /* 0x000fe20000010075 */
[----:B------:R-:W-:Y:S01]  /*0fb0*/  FMUL.FTZ R154, R129, R184 ;  /* 0x000000b8819a7220 */ /* 0x000fe20000410000 */
[----:B------:R-:W-:-:S02]  /*0fc0*/  IMAD.U32 R184, R167, 0x10000, RZ ;  /* 0x00010000a7b87824 */ /* 0x000fc400078e00ff */
        /* <DEDUP_REMOVED lines=62> */
[----:B------:R-:W-:Y:S01]  /*13b0*/  FADD.FTZ R84, R84, R179 ;  /* 0x000000b354547221 */ /* 0x000fe20000010000 */
[----:B------:R-:W-:Y:S01]  /*13c0*/  FFMA.FTZ R64, R147, R179, R64 ;  /* 0x000000b393407223 */ /* 0x000fe20000010040 */
[----:B------:R-:W-:Y:S01]  /*13d0*/  FMUL.FTZ R179, R29, R190 ;  /* 0x000000be1db37220 */ /* 0x000fe20000410000 */
[----:B------:R-:W-:Y:S01]  /*13e0*/  FADD.FTZ R116, R117, R182 ;  /* 0x000000b675747221 */ /* 0x000fe20000010000 */
[----:B------:R-:W-:Y:S01]  /*13f0*/  FFMA.FTZ R115, R155, R182, R114 ;  /* 0x000000b69b737223 */ /* 0x000fe20000010072 */
[----:B------:R-:W-:Y:S01]  /*1400*/  FFMA.FTZ R69, R156, R184, R69 ;  /* 0x000000b89c457223 */ /* 0x000fe20000010045 */
[----:B------:R-:W-:Y:S01]  /*1410*/  FADD.FTZ R81, R81, R184 ;  /* 0x000000b851517221 */ /* 0x000fe20000010000 */
        /* <DEDUP_REMOVED lines=35> */
.L_x_4793:
[----:B------:R-:W-:Y:S05]  /*1650*/  BSYNC B0 ;  /* 0x0000000000007941 */ /* 0x000fea0003800000 */
.L_x_4791:
        /* <DEDUP_REMOVED lines=25> */
.L_x_4854:
        /* <DEDUP_REMOVED lines=14> */
[----:B------:R-:W1:Y:S01]  /*18d0*/  @P5 LDC R190, c[0x0][0x29c] ;  /* 0x0000a700ffbe5b82 */ /* 0x000e620000000800 */
[----:B---3--:R-:W-:-:S04]  /*18e0*/  LEA R116, R117, R116, 0x18 ;  /* 0x0000007475747211 */ /* 0x008fc800078ec0ff */
[-C--:B------:R-:W-:Y:S02]  /*18f0*/  @!P0 LEA R183, R112, R116.reuse, 0x3 ;  /* 0x0000007470b78211 */ /* 0x080fe400078e18ff */
[----:B------:R-:W-:-:S03]  /*1900*/  LEA R185, R113, R116, 0x3 ;  /* 0x0000007471b97211 */ /* 0x000fc600078e18ff */
[----:B------:R2:W-:Y:S01]  /*1910*/  @!P0 STS.64 [R183+0x6000], R188 ;  /* 0x006000bcb7008388 */ /* 0x0005e20000000a00 */
[----:B------:R-:W-:Y:S01]  /*1920*/  BAR.SYNC.DEFER_BLOCKING 0x0 ;  /* 0x0000000000007b1d */ /* 0x000fe20000010000 */
[----:B------:R-:W-:-:S04]  /*1930*/  ISETP.NE.U32.AND P0, PT, RZ, UR10, PT ;  /* 0x0000000aff007c0c */ /* 0x000fc8000bf05070 */
[----:B------:R-:W-:-:S03]  /*1940*/  ISETP.NE.AND.EX P0, PT, RZ, UR11, PT, P0 ;  /* 0x0000000bff007c0c */ /* 0x000fc6000bf05300 */
[----:B--2---:R-:W2:Y:S08]  /*1950*/  @P5 LDC R183, c[0x0][0x29c] ;  /* 0x0000a700ffb75b82 */ /* 0x004eb00000000800 */
[----:B------:R-:W3:Y:S01]  /*1960*/  @P5 LDC R188, c[0x0][0x29c] ;  /* 0x0000a700ffbc5b82 */ /* 0x000ee20000000800 */
[----:B------:R-:W4:Y:S07]  /*1970*/  LDS.128 R112, [R185+0x6000] ;  /* 0x00600000b9707984 */ /* 0x000f2e0000000c00 */
[----:B------:R-:W1:Y:S01]  /*1980*/  @P5 LDC R189, c[0x0][0x29c] ;  /* 0x0000a700ffbd5b82 */ /* 0x000e620000000800 */
[----:B0-----:R-:W0:Y:S04]  /*1990*/  LDS.128 R116, [R185+0x6010] ;  /* 0x00601000b9747984 */ /* 0x001e280000000c00 */
[----:B------:R-:W2:Y:S04]  /*19a0*/  LDS.128 R120, [R185+0x6020] ;  /* 0x00602000b9787984 */ /* 0x000ea80000000c00 */
[----:B------:R4:W3:Y:S02]  /*19b0*/  LDS.128 R124, [R185+0x6030] ;  /* 0x00603000b97c7984 */ /* 0x0008e40000000c00 */
[----:B----4-:R-:W4:Y:S01]  /*19c0*/  @P5 LDC R185, c[0x0][0x29c] ;  /* 0x0000a700ffb95b82 */ /* 0x010f220000000800 */
[----:B------:R-:W-:Y:S01]  /*19d0*/  FADD.FTZ R187, RZ, R112 ;  /* 0x00000070ffbb7221 */ /* 0x000fe20000010000 */
[----:B------:R-:W-:Y:S01]  /*19e0*/  FADD.FTZ R112, RZ, R113 ;  /* 0x00000071ff707221 */ /* 0x000fe20000010000 */
[----:B------:R-:W-:-:S02]  /*19f0*/  @P5 VIADD R113, R136, 0xffffffff ;  /* 0xffffffff88715836 */ /* 0x000fc40000000000 */
[----:B------:R-:W-:Y:S01]  /*1a00*/  FADD.FTZ R187, R114, R187 ;  /* 0x000000bb72bb7221 */ /* 0x000fe20000010000 */
[----:B------:R-:W-:Y:S01]  /*1a10*/  FADD.FTZ R112, R115, R112 ;  /* 0x0000007073707221 */ /* 0x000fe20000010000 */
[----:B------:R-:W-:Y:S01]  /*1a20*/  @P5 IMAD R138, R113, R138, RZ ;  /* 0x0000008a718a5224 */ /* 0x000fe200078e02ff */
[----:B------:R-:W1:Y:S01]  /*1a30*/  @P5 LDC R136, c[0x0][0x29c] ;  /* 0x0000a700ff885b82 */ /* 0x000e620000000800 */
[----:B0-----:R-:W-:Y:S01]  /*1a40*/  FADD.FTZ R187, R187, R116 ;  /* 0x00000074bbbb7221 */ /* 0x001fe20000010000 */
[----:B------:R-:W-:Y:S01]  /*1a50*/  FADD.FTZ R112, R112, R117 ;  /* 0x0000007570707221 */ /* 0x000fe20000010000 */
[----:B------:R-:W-:Y:S02]  /*1a60*/  @!P3 FSEL R117, R24, RZ, P2 ;  /* 0x000000ff1875b208 */ /* 0x000fe40001000000 */
[----:B------:R-:W-:Y:S01]  /*1a70*/  FADD.FTZ R187, R118, R187 ;  /* 0x000000bb76bb7221 */ /* 0x000fe20000010000 */
[----:B------:R-:W-:Y:S01]  /*1a80*/  FADD.FTZ R112, R119, R112 ;  /* 0x0000007077707221 */ /* 0x000fe20000010000 */
[----:B------:R-:W-:Y:S01]  /*1a90*/  @P5 SHF.R.S32.HI R115, RZ, 0x1f, R138 ;  /* 0x0000001fff735819 */ /* 0x000fe2000001148a */
[----:B------:R-:W0:Y:S01]  /*1aa0*/  @P5 LDC R118, c[0x0][0x29c] ;  /* 0x0000a700ff765b82 */ /* 0x000e220000000800 */
[----:B--2---:R-:W-:Y:S01]  /*1ab0*/  FADD.FTZ R187, R187, R120 ;  /* 0x00000078bbbb7221 */ /* 0x004fe20000010000 */
[----:B------:R-:W-:Y:S01]  /*1ac0*/  FADD.FTZ R112, R112, R121 ;  /* 0x0000007970707221 */ /* 0x000fe20000010000 */
[----:B------:R-:W-:-:S02]  /*1ad0*/  @!P3 FSEL R116, R25, RZ, P1 ;  /* 0x000000ff1974b208 */ /* 0x000fc40000800000 */
[----:B------:R-:W-:Y:S01]  /*1ae0*/  FADD.FTZ R187, R122, R187 ;  /* 0x000000bb7abb7221 */ /* 0x000fe20000010000 */
[----:B------:R-:W-:Y:S01]  /*1af0*/  FADD.FTZ R114, R123, R112 ;  /* 0x000000707b727221 */ /* 0x000fe20000010000 */
[----:B------:R-:W-:Y:S01]  /*1b00*/  @!P3 ISETP.NE.U32.AND P2, PT, R2, RZ, PT ;  /* 0x000000ff0200b20c */ /* 0x000fe20003f45070 */
[----:B------:R-:W2:Y:S01]  /*1b10*/  @P5 LDC.64 R120, c[0x0][0x2f8] ;  /* 0x0000be00ff785b82 */ /* 0x000ea20000000a00 */
[----:B---3--:R-:W-:Y:S01]  /*1b20*/  FADD.FTZ R187, R187, R124 ;  /* 0x0000007cbbbb7221 */ /* 0x008fe20000010000 */
[----:B------:R-:W-:Y:S01]  /*1b30*/  FADD.FTZ R114, R114, R125 ;  /* 0x0000007d72727221 */ /* 0x000fe20000010000 */
[----:B------:R-:W-:Y:S02]  /*1b40*/  @!P3 ISETP.NE.U32.AND P1, PT, R2, RZ, PT ;  /* 0x000000ff0200b20c */ /* 0x000fe40003f25070 */
[----:B------:R-:W-:Y:S01]  /*1b50*/  FADD.FTZ R126, R126, R187 ;  /* 0x000000bb7e7e7221 */ /* 0x000fe20000010000 */
[----:B------:R-:W-:Y:S01]  /*1b60*/  FADD.FTZ R114, R127, R114 ;  /* 0x000000727f727221 */ /* 0x000fe20000010000 */
[----:B------:R-:W-:Y:S01]  /*1b70*/  @P5 LEA.HI R138, R115, R138, RZ, 0x3 ;  /* 0x0000008a738a5211 */ /* 0x000fe200078f18ff */
[----:B------:R-:W3:Y:S01]  /*1b80*/  @P5 LDC R187, c[0x0][0x29c] ;  /* 0x0000a700ffbb5b82 */ /* 0x000ee20000000800 */
[----:B------:R-:W-:Y:S01]  /*1b90*/  FMUL.FTZ R122, R126, UR8 ;  /* 0x000000087e7a7c20 */ /* 0x000fe20008410000 */
[----:B------:R-:W-:-:S04]  /*1ba0*/  FMUL.FTZ R123, R114, UR8 ;  /* 0x00000008727b7c20 */ /* 0x000fc80008410000 */
[----:B------:R-:W-:Y:S02]  /*1bb0*/  FSEL R122, R122, RZ, !P6 ;  /* 0x000000ff7a7a7208 */ /* 0x000fe40007000000 */
[----:B------:R-:W0:Y:S01]  /*1bc0*/  @P0 LDC.64 R112, c[0x0][0x308] ;  /* 0x0000c200ff700b82 */ /* 0x000e220000000a00 */
[----:B------:R-:W-:-:S04]  /*1bd0*/  @!P3 ISETP.NE.U32.AND P6, PT, R2, RZ, PT ;  /* 0x000000ff0200b20c */ /* 0x000fc80003fc5070 */
[----:B------:R-:W-:-:S04]  /*1be0*/  @!P3 ISETP.NE.AND.EX P6, PT, R0, RZ, PT, P6 ;  /* 0x000000ff0000b20c */ /* 0x000fc80003fc5360 */
[----:B------:R-:W-:Y:S01]  /*1bf0*/  @!P3 FSEL R119, R26, RZ, P6 ;  /* 0x000000ff1a77b208 */ /* 0x000fe20003000000 */
[----:B----4-:R-:W-:Y:S08]  /*1c00*/  @!P3 BRA `(.L_x_4796) ;  /* 0x000000000018b947 */ /* 0x010ff00003800000 */
[----:B------:R-:W-:Y:S01]  /*1c10*/  ISETP.NE.U32.AND P6, PT, R2, RZ, PT ;  /* 0x000000ff0200720c */ /* 0x000fe20003fc5070 */
[----:B------:R-:W-:-:S03]  /*1c20*/  FFMA.FTZ R115, R3, R123, R122 ;  /* 0x0000007b03737223 */ /* 0x000fc6000001007a */
[----:B------:R-:W-:Y:S01]  /*1c30*/  ISETP.NE.AND.EX P6, PT, R0, RZ, PT, P6 ;  /* 0x000000ff0000720c */ /* 0x000fe20003fc5360 */
[----:B------:R-:W-:-:S04]  /*1c40*/  FADD.FTZ R114, R162, -R115 ;  /* 0x80000073a2727221 */ /* 0x000fc80000010000 */
[----:B------:R-:W-:-:S08]  /*1c50*/  FMUL.FTZ R117, R129, R114 ;  /* 0x0000007281757220 */ /* 0x000fd00000410000 */
[----:B------:R-:W-:-:S07]  /*1c60*/  @P6 FADD.FTZ R117, R24, R117 ;  /* 0x0000007518756221 */ /* 0x000fce0000010000 */
.L_x_4796:
[----:B------:R-:W-:Y:S05]  /*1c70*/  BSYNC B0 ;  /* 0x0000000000007941 */ /* 0x000fea0003800000 */
.L_x_4795:
        /* <DEDUP_REMOVED lines=8> */
.L_x_4798:
[----:B------:R-:W-:Y:S05]  /*1d00*/  BSYNC B0 ;  /* 0x0000000000007941 */ /* 0x000fea0003800000 */
.L_x_4797:
        /* <DEDUP_REMOVED lines=17> */
.L_x_4800:
[----:B------:R-:W-:Y:S05]  /*1e20*/  BSYNC B0 ;  /* 0x0000000000007941 */ /* 0x000fea0003800000 */
.L_x_4799:
        /* <DEDUP_REMOVED lines=8> */
.L_x_4802:
[----:B------:R-:W-:Y:S05]  /*1eb0*/  BSYNC B0 ;  /* 0x0000000000007941 */ /* 0x000fea0003800000 */
.L_x_4801:
[----:B------:R-:W-:Y:S01]  /*1ec0*/  @!P3 ISETP.NE.U32.AND P2, PT, R2, RZ, PT ;  /* 0x000000ff0200b20c */ /* 0x000fe20003f45070 */
[----:B-1----:R-:W-:Y:S01]  /*1ed0*/  @P5 FMUL.FTZ R118, R119, R136 ;  /* 0x0000008877765220 */ /* 0x002fe20000410000 */
[----:B------:R-:W-:Y:S01]  /*1ee0*/  @P5 FMUL.FTZ R126, R124, R185 ;  /* 0x000000b97c7e5220 */ /* 0x000fe20000410000 */
[----:B------:R-:W-:Y:S01]  /*1ef0*/  @P5 PRMT R100, R114, 0x7610, R100 ;  /* 0x0000761072645816 */ /* 0x000fe20000000064 */
[----:B------:R-:W-:Y:S01]  /*1f00*/  BSSY B0, `(.L_x_4803) ;  /* 0x000000f000007945 */ /* 0x000fe20003800000 */
[C---:B------:R-:W-:Y:S02]  /*1f10*/  @!P3 ISETP.NE.AND.EX P2, PT, R0.reuse, RZ, PT, P2 ;  /* 0x000000ff0000b20c */ /* 0x040fe40003f45320 */
[C---:B------:R-:W-:Y:S02]  /*1f20*/  @!P3 ISETP.NE.AND.EX P1, PT, R0.reuse, RZ, PT, P1 ;  /* 0x000000ff0000b20c */ /* 0x040fe40003f25310 */
[----:B------:R-:W-:Y:S02]  /*1f30*/  @!P3 ISETP.NE.AND.EX P6, PT, R0, RZ, PT, P6 ;  /* 0x000000ff0000b20c */ /* 0x000fe40003fc5360 */
[----:B------:R-:W-:-:S02]  /*1f40*/  @P5 PRMT R100, R100, 0x5410, R115 ;  /* 0x0000541064645816 */ /* 0x000fc40000000073 */
        /* <DEDUP_REMOVED lines=10> */
.L_x_4804:
[----:B------:R-:W-:Y:S05]  /*1ff0*/  BSYNC B0 ;  /* 0x0000000000007941 */ /* 0x000fea0003800000 */
.L_x_4803:
        /* <DEDUP_REMOVED lines=10> */
.L_x_4806:
[----:B------:R-:W-:Y:S05]  /*20a0*/  BSYNC B0 ;  /* 0x0000000000007941 */ /* 0x000fea0003800000 */
.L_x_4805:
[----:B------:R-:W-:Y:S01]  /*20b0*/  BSSY B0, `(.L_x_4807) ;  /* 0x000000a000007945 */ /* 0x000fe20003800000 */
[----:B---3--:R-:W-:Y:S01]  /*20c0*/  @P5 FMUL.FTZ R115, R136, R187 ;  /* 0x000000bb88735220 */ /* 0x008fe20000410000 */
        /* <DEDUP_REMOVED lines=8> */
.L_x_4808:
[----:B------:R-:W-:Y:S05]  /*2150*/  BSYNC B0 ;  /* 0x0000000000007941 */ /* 0x000fea0003800000 */
.L_x_4807:
[----:B------:R-:W-:Y:S01]  /*2160*/  @P5 FMUL.FTZ R135, R183, R190 ;  /* 0x000000beb7875220 */ /* 0x000fe20000410000 */
[----:B------:R-:W-:Y:S01]  /*2170*/  @P5 F2FP.BF16.F32.PACK_AB R114, RZ, R114 ;  /* 0x00000072ff72523e */ /* 0x000fe200000010ff */
[----:B------:R-:W-:Y:S01]  /*2180*/  BSSY B0, `(.L_x_4809) ;  /* 0x0000019000007945 */ /* 0x000fe20003800000 */
[----:B------:R-:W-:Y:S02]  /*2190*/  ISETP.NE.U32.AND P1, PT, RZ, UR10, PT ;  /* 0x0000000aff007c0c */ /* 0x000fe4000bf25070 */
[----:B------:R-:W-:Y:S02]  /*21a0*/  @!P3 ISETP.NE.U32.AND P2, PT, R2, RZ, PT ;  /* 0x000000ff0200b20c */ /* 0x000fe40003f45070 */
[----:B------:R-:W-:Y:S02]  /*21b0*/  @P5 F2FP.BF16.F32.PACK_AB R115, RZ, R115 ;  /* 0x00000073ff73523e */ /* 0x000fe400000010ff */
[----:B------:R-:W-:Y:S02]  /*21c0*/  @P5 F2FP.BF16.F32.PACK_AB R135, RZ, R135 ;  /* 0x00000087ff87523e */ /* 0x000fe400000010ff */
[----:B------:R-:W-:-:S02]  /*21d0*/  @P5 PRMT R102, R114, 0x7610, R102 ;  /* 0x0000761072665816 */ /* 0x000fc40000000066 */
[----:B------:R-:W-:Y:S02]  /*21e0*/  ISETP.NE.AND.EX P1, PT, RZ, UR11, PT, P1 ;  /* 0x0000000bff007c0c */ /* 0x000fe4000bf25310 */
[----:B------:R-:W-:Y:S02]  /*21f0*/  @P5 PRMT R101, R118, 0x7610, R101 ;  /* 0x0000761076655816 */ /* 0x000fe40000000065 */
[----:B------:R-:W-:Y:S02]  /*2200*/  @!P3 ISETP.NE.AND.EX P2, PT, R0, RZ, PT, P2 ;  /* 0x000000ff0000b20c */ /* 0x000fe40003f45320 */
[----:B------:R-:W-:Y:S02]  /*2210*/  @P5 PRMT R102, R102, 0x5410, R115 ;  /* 0x0000541066665816 */ /* 0x000fe40000000073 */
[----:B------:R-:W-:Y:S01]  /*2220*/  @P5 PRMT R103, R135, 0x7610, R103 ;  /* 0x0000761087675816 */ /* 0x000fe20000000067 */
[----:B------:R-:W-:Y:S01]  /*2230*/  @P0 IMAD.WIDE.U32 R134, R134, 0x20, R112 ;  /* 0x0000002086860825 */ /* 0x000fe200078e0070 */
[----:B------:R-:W-:-:S02]  /*2240*/  SEL R115, R124, R107, P1 ;  /* 0x0000006b7c737207 */ /* 0x000fc40000800000 */
[----:B------:R-:W-:Y:S02]  /*2250*/  @P5 PRMT R101, R101, 0x5410, R126 ;  /* 0x0000541065655816 */ /* 0x000fe4000000007e */
        /* <DEDUP_REMOVED lines=11> */
.L_x_4810:
[----:B------:R-:W-:Y:S05]  /*2310*/  BSYNC B0 ;  /* 0x0000000000007941 */ /* 0x000fea0003800000 */
.L_x_4809:
[----:B------:R-:W-:Y:S01]  /*2320*/  @P5 FMUL.FTZ R126, R124, R189 ;  /* 0x000000bd7c7e5220 */ /* 0x000fe20000410000 */
[----:B------:R-:W-:Y:S01]  /*2330*/  SEL R116, R127, R108, P1 ;  /* 0x0000006c7f747207 */ /* 0x000fe20000800000 */
[----:B--2---:R-:W-:Y:S01]  /*2340*/  @P5 IMAD.WIDE.U32 R120, R125, 0x10, R120 ;  /* 0x000000107d785825 */ /* 0x004fe200078e0078 */
        /* <DEDUP_REMOVED lines=8> */
[C---:B------:R-:W-:Y:S01]  /*23d0*/  @!P3 ISETP.NE.U32.AND P6, PT, R2.reuse, RZ, PT ;  /* 0x000000ff0200b20c */ /* 0x040fe20003fc5070 */
[----:B------:R2:W-:Y:S01]  /*23e0*/  @P0 STG.E.128 desc[UR4][R134.64+0x10], R116 ;  /* 0x0000107486000986 */ /* 0x0005e2000c101d04 */
[----:B------:R-:W3:Y:S01]  /*23f0*/  @P5 LDC R126, c[0x0][0x29c] ;  /* 0x0000a700ff7e5b82 */ /* 0x000ee20000000800 */
[----:B------:R-:W-:Y:S02]  /*2400*/  @!P3 ISETP.NE.U32.AND P2, PT, R2, RZ, PT ;  /* 0x000000ff0200b20c */ /* 0x000fe40003f45070 */
[----:B------:R4:W-:Y:S01]  /*2410*/  @P5 STG.E.128 desc[UR4][R120.64], R100 ;  /* 0x0000006478005986 */ /* 0x0009e2000c101d04 */
[C---:B------:R-:W-:Y:S02]  /*2420*/  @!P3 ISETP.NE.AND.EX P6, PT, R0.reuse, RZ, PT, P6 ;  /* 0x000000ff0000b20c */ /* 0x040fe40003fc5360 */
[----:B------:R-:W-:Y:S02]  /*2430*/  @!P3 ISETP.NE.AND.EX P2, PT, R0, RZ, PT, P2 ;  /* 0x000000ff0000b20c */ /* 0x000fe40003f45320 */
[----:B------:R-:W1:Y:S01]  /*2440*/  @P5 LDC R136, c[0x0][0x29c] ;  /* 0x0000a700ff885b82 */ /* 0x000e620000000800 */
[----:B0-----:R-:W-:-:S02]  /*2450*/  @!P3 FSEL R115, R16, RZ, P6 ;  /* 0x000000ff1073b208 */ /* 0x001fc40003000000 */
[----:B------:R-:W-:-:S04]  /*2460*/  @!P3 ISETP.NE.U32.AND P6, PT, R2, RZ, PT ;  /* 0x000000ff0200b20c */ /* 0x000fc80003fc5070 */
[----:B------:R-:W-:Y:S01]  /*2470*/  @!P3 ISETP.NE.AND.EX P6, PT, R0, RZ, PT, P6 ;  /* 0x000000ff0000b20c */ /* 0x000fe20003fc5360 */
[----:B------:R-:W0:Y:S01]  /*2480*/  @P5 LDC R183, c[0x0][0x29c] ;  /* 0x0000a700ffb75b82 */ /* 0x000e220000000800 */
[----:B--2---:R-:W-:Y:S02]  /*2490*/  @!P3 FSEL R116, R17, RZ, P2 ;  /* 0x000000ff1174b208 */ /* 0x004fe40001000000 */
[----:B------:R-:W-:Y:S02]  /*24a0*/  @!P3 ISETP.NE.U32.AND P2, PT, R2, RZ, PT ;  /* 0x000000ff0200b20c */ /* 0x000fe40003f45070 */
[----:B------:R-:W-:Y:S02]  /*24b0*/  @!P3 FSEL R119, R18, RZ, P6 ;  /* 0x000000ff1277b208 */ /* 0x000fe40003000000 */
[----:B------:R-:W-:Y:S01]  /*24c0*/  @!P3 ISETP.NE.AND.EX P2, PT, R0, RZ, PT, P2 ;  /* 0x000000ff0000b20c */ /* 0x000fe20003f45320 */
[----:B------:R-:W2:Y:S01]  /*24d0*/  @P5 LDC R138, c[0x0][0x29c] ;  /* 0x0000a700ff8a5b82 */ /* 0x000ea20000000800 */
[----:B------:R-:W-:-:S02]  /*24e0*/  @!P3 ISETP.NE.U32.AND P6, PT, R2, RZ, PT ;  /* 0x000000ff0200b20c */ /* 0x000fc40003fc5070 */
[----:B------:R-:W-:-:S05]  /*24f0*/  @!P3 FSEL R124, R19, RZ, P2 ;  /* 0x000000ff137cb208 */ /* 0x000fca0001000000 */
[----:B------:R-:W0:Y:S08]  /*2500*/  @P5 LDC R185, c[0x0][0x29c] ;  /* 0x0000a700ffb95b82 */ /* 0x000e300000000800 */
[----:B------:R-:W0:Y:S08]  /*2510*/  @P5 LDC R188, c[0x0][0x29c] ;  /* 0x0000a700ffbc5b82 */ /* 0x000e300000000800 */
[----:B------:R-:W0:Y:S08]  /*2520*/  @P5 LDC R187, c[0x0][0x29c] ;  /* 0x0000a700ffbb5b82 */ /* 0x000e300000000800 */
[----:B------:R-:W0:Y:S01]  /*2530*/  @P0 LDC.64 R112, c[0x0][0x308] ;  /* 0x0000c200ff700b82 */ /* 0x000e220000000a00 */
[----:B-1-34-:R-:W-:Y:S05]  /*2540*/  @!P3 BRA `(.L_x_4812) ;  /* 0x000000000018b947 */ /* 0x01afea0003800000 */
[----:B------:R-:W-:Y:S01]  /*2550*/  ISETP.NE.U32.AND P2, PT, R2, RZ, PT ;  /* 0x000000ff0200720c */ /* 0x000fe20003f45070 */
[----:B------:R-:W-:-:S03]  /*2560*/  FFMA.FTZ R115, R143, R123, R122 ;  /* 0x0000007b8f737223 */ /* 0x000fc6000001007a */
[----:B------:R-:W-:Y:S01]  /*2570*/  ISETP.NE.AND.EX P2, PT, R0, RZ, PT, P2 ;  /* 0x000000ff0000720c */ /* 0x000fe20003f45320 */
[----:B------:R-:W-:-:S04]  /*2580*/  FADD.FTZ R114, R170, -R115 ;  /* 0x80000073aa727221 */ /* 0x000fc80000010000 */
[----:B------:R-:W-:-:S08]  /*2590*/  FMUL.FTZ R115, R129, R114 ;  /* 0x0000007281737220 */ /* 0x000fd00000410000 */
[----:B------:R-:W-:-:S07]  /*25a0*/  @P2 FADD.FTZ R115, R16, R115 ;  /* 0x0000007310732221 */ /* 0x000fce0000010000 */
.L_x_4812:
[----:B------:R-:W-:Y:S05]  /*25b0*/  BSYNC B0 ;  /* 0x0000000000007941 */ /* 0x000fea0003800000 */
.L_x_4811:
        /* <DEDUP_REMOVED lines=8> */
.L_x_4814:
[----:B------:R-:W-:Y:S05]  /*2640*/  BSYNC B0 ;  /* 0x0000000000007941 */ /* 0x000fea0003800000 */
.L_x_4813:
[----:B------:R-:W-:Y:S01]  /*2650*/  @P5 FMUL.FTZ R114, R115, R126 ;  /* 0x0000007e73725220 */ /* 0x000fe20000410000 */
        /* <DEDUP_REMOVED lines=14> */
.L_x_4816:
[----:B------:R-:W-:Y:S05]  /*2740*/  BSYNC B0 ;  /* 0x0000000000007941 */ /* 0x000fea0003800000 */
.L_x_4815:
        /* <DEDUP_REMOVED lines=8> */
.L_x_4818:
[----:B------:R-:W-:Y:S05]  /*27d0*/  BSYNC B0 ;  /* 0x0000000000007941 */ /* 0x000fea0003800000 */
.L_x_4817:
        /* <DEDUP_REMOVED lines=8> */
.L_x_4820:
[----:B------:R-:W-:Y:S05]  /*2860*/  BSYNC B0 ;  /* 0x0000000000007941 */ /* 0x000fea0003800000 */
.L_x_4819:
[----:B------:R-:W-:Y:S01]  /*2870*/  @!P3 ISETP.NE.U32.AND P6, PT, R2, RZ, PT ;  /* 0x000000ff0200b20c */ /* 0x000fe20003fc5070 */
[----:B------:R-:W-:Y:S01]  /*2880*/  @P5 FMUL.FTZ R118, R119, R136 ;  /* 0x0000008877765220 */ /* 0x000fe20000410000 */
[----:B0-----:R-:W-:Y:S01]  /*2890*/  @P5 FMUL.FTZ R120, R124, R183 ;  /* 0x000000b77c785220 */ /* 0x001fe20000410000 */
[----:B------:R-:W-:Y:S01]  /*28a0*/  @P5 PRMT R100, R114, 0x7610, R100 ;  /* 0x0000761072645816 */ /* 0x000fe20000000064 */
[----:B------:R-:W-:Y:S01]  /*28b0*/  BSSY B0, `(.L_x_4821) ;  /* 0x000000f000007945 */ /* 0x000fe20003800000 */
[----:B------:R-:W-:Y:S02]  /*28c0*/  @!P3 ISETP.NE.AND.EX P6, PT, R0, RZ, PT, P6 ;  /* 0x000000ff0000b20c */ /* 0x000fe40003fc5360 */
[----:B------:R-:W-:Y:S01]  /*28d0*/  @P5 PRMT R100, R100, 0x5410, R117 ;  /* 0x0000541064645816 */ /* 0x000fe20000000075 */
[----:B--2---:R-:W-:Y:S01]  /*28e0*/  @P5 FMUL.FTZ R117, R135, R138 ;  /* 0x0000008a87755220 */ /* 0x004fe20000410000 */
[----:B------:R-:W-:Y:S02]  /*28f0*/  @!P3 ISETP.NE.AND.EX P2, PT, R0, RZ, PT, P2 ;  /* 0x000000ff0000b20c */ /* 0x000fe40003f45320 */
        /* <DEDUP_REMOVED lines=10> */
.L_x_4822:
[----:B------:R-:W-:Y:S05]  /*29a0*/  BSYNC B0 ;  /* 0x0000000000007941 */ /* 0x000fea0003800000 */
.L_x_4821:
        /* <DEDUP_REMOVED lines=10> */
.L_x_4824:
[----:B------:R-:W-:Y:S05]  /*2a50*/  BSYNC B0 ;  /* 0x0000000000007941 */ /* 0x000fea0003800000 */
.L_x_4823:
[----:B------:R-:W0:Y:S01]  /*2a60*/  @P5 LDC.64 R120, c[0x0][0x2f8] ;  /* 0x0000be00ff785b82 */ /* 0x000e220000000a00 */
[----:B------:R-:W-:Y:S01]  /*2a70*/  @P5 FMUL.FTZ R127, R183, R188 ;  /* 0x000000bcb77f5220 */ /* 0x000fe20000410000 */
[----:B------:R-:W-:Y:S01]  /*2a80*/  @P5 F2FP.BF16.F32.PACK_AB R117, RZ, R117 ;  /* 0x00000075ff75523e */ /* 0x000fe200000010ff */
[----:B------:R-:W-:Y:S01]  /*2a90*/  BSSY B0, `(.L_x_4825) ;  /* 0x0000019000007945 */ /* 0x000fe20003800000 */
[----:B------:R-:W-:Y:S02]  /*2aa0*/  @P5 F2FP.BF16.F32.PACK_AB R126, RZ, R126 ;  /* 0x0000007eff7e523e */ /* 0x000fe400000010ff */
[----:B------:R-:W-:Y:S02]  /*2ab0*/  @P5 F2FP.BF16.F32.PACK_AB R127, RZ, R127 ;  /* 0x0000007fff7f523e */ /* 0x000fe400000010ff */
[----:B------:R-:W-:Y:S02]  /*2ac0*/  @P5 PRMT R102, R117, 0x7610, R102 ;  /* 0x0000761075665816 */ /* 0x000fe40000000066 */
[----:B------:R-:W-:-:S02]  /*2ad0*/  @!P3 ISETP.NE.U32.AND P6, PT, R2, RZ, PT ;  /* 0x000000ff0200b20c */ /* 0x000fc40003fc5070 */
[----:B------:R-:W-:Y:S02]  /*2ae0*/  @P5 PRMT R101, R118, 0x7610, R101 ;  /* 0x0000761076655816 */ /* 0x000fe40000000065 */
[----:B------:R-:W-:Y:S02]  /*2af0*/  @P5 PRMT R102, R102, 0x5410, R126 ;  /* 0x0000541066665816 */ /* 0x000fe4000000007e */
[----:B------:R-:W-:Y:S01]  /*2b00*/  @P5 PRMT R103, R127, 0x7610, R103 ;  /* 0x000076107f675816 */ /* 0x000fe20000000067 */
[----:B------:R-:W-:Y:S01]  /*2b10*/  @P0 IMAD.WIDE.U32 R126, R133, 0x20, R112 ;  /* 0x00000020857e0825 */ /* 0x000fe200078e0070 */
[----:B------:R-:W-:Y:S02]  /*2b20*/  @!P3 ISETP.NE.AND.EX P6, PT, R0, RZ, PT, P6 ;  /* 0x000000ff0000b20c */ /* 0x000fe40003fc5360 */
[----:B------:R-:W-:Y:S02]  /*2b30*/  SEL R112, R115, R104, P1 ;  /* 0x0000006873707207 */ /* 0x000fe40000800000 */
[----:B------:R-:W-:-:S02]  /*2b40*/  @P5 PRMT R101, R101, 0x5410, R114 ;  /* 0x0000541065655816 */ /* 0x000fc40000000072 */
[----:B------:R-:W-:Y:S02]  /*2b50*/  SEL R115, R124, R107, P1 ;  /* 0x0000006b7c737207 */ /* 0x000fe40000800000 */
        /* <DEDUP_REMOVED lines=12> */
.L_x_4826:
[----:B------:R-:W-:Y:S05]  /*2c20*/  BSYNC B0 ;  /* 0x0000000000007941 */ /* 0x000fea0003800000 */
.L_x_4825:
        /* <DEDUP_REMOVED lines=14> */
[----:B------:R-:W-:Y:S02]  /*2d10*/  @!P3 ISETP.NE.U32.AND P2, PT, R2, RZ, PT ;  /* 0x000000ff0200b20c */ /* 0x000fe40003f45070 */
[----:B------:R4:W-:Y:S01]  /*2d20*/  @P5 STG.E.128 desc[UR4][R120.64], R100 ;  /* 0x0000006478005986 */ /* 0x0009e2000c101d04 */
[----:B------:R-:W-:Y:S02]  /*2d30*/  @!P3 FSEL R133, R8, RZ, P6 ;  /* 0x000000ff0885b208 */ /* 0x000fe40003000000 */
[----:B------:R-:W-:Y:S02]  /*2d40*/  @!P3 ISETP.NE.U32.AND P6, PT, R2, RZ, PT ;  /* 0x000000ff0200b20c */ /* 0x000fe40003fc5070 */
[----:B------:R-:W1:Y:S01]  /*2d50*/  @P5 LDC R134, c[0x0][0x29c] ;  /* 0x0000a700ff865b82 */ /* 0x000e620000000800 */
[----:B------:R-:W-:-:S02]  /*2d60*/  @!P3 ISETP.NE.AND.EX P2, PT, R0, RZ, PT, P2 ;  /* 0x000000ff0000b20c */ /* 0x000fc40003f45320 */
[----:B------:R-:W-:Y:S02]  /*2d70*/  @!P3 ISETP.NE.AND.EX P6, PT, R0, RZ, PT, P6 ;  /* 0x000000ff0000b20c */ /* 0x000fe40003fc5360 */
[----:B0-----:R-:W-:Y:S02]  /*2d80*/  @!P3 FSEL R114, R9, RZ, P2 ;  /* 0x000000ff0972b208 */ /* 0x001fe40001000000 */
[----:B------:R-:W-:Y:S01]  /*2d90*/  @!P3 ISETP.NE.U32.AND P2, PT, R2, RZ, PT ;  /* 0x000000ff0200b20c */ /* 0x000fe20003f45070 */
[----:B------:R-:W0:Y:S01]  /*2da0*/  @P5 LDC R183, c[0x0][0x29c] ;  /* 0x0000a700ffb75b82 */ /* 0x000e220000000800 */
[----:B------:R-:W-:Y:S02]  /*2db0*/  @!P3 FSEL R115, R10, RZ, P6 ;  /* 0x000000ff0a73b208 */ /* 0x000fe40003000000 */
[----:B------:R-:W-:Y:S02]  /*2dc0*/  @!P3 ISETP.NE.U32.AND P6, PT, R2, RZ, PT ;  /* 0x000000ff0200b20c */ /* 0x000fe40003fc5070 */
[----:B------:R-:W-:-:S02]  /*2dd0*/  @!P3 ISETP.NE.AND.EX P2, PT, R0, RZ, PT, P2 ;  /* 0x000000ff0000b20c */ /* 0x000fc40003f45320 */
[----:B------:R-:W-:Y:S01]  /*2de0*/  @!P3 ISETP.NE.AND.EX P6, PT, R0, RZ, PT, P6 ;  /* 0x000000ff0000b20c */ /* 0x000fe20003fc5360 */
[----:B--2---:R-:W2:Y:S01]  /*2df0*/  @P5 LDC R126, c[0x0][0x29c] ;  /* 0x0000a700ff7e5b82 */ /* 0x004ea20000000800 */
[----:B------:R-:W-:Y:S02]  /*2e00*/  @!P3 FSEL R118, R11, RZ, P2 ;  /* 0x000000ff0b76b208 */ /* 0x000fe40001000000 */
[----:B------:R-:W-:Y:S02]  /*2e10*/  @!P3 ISETP.NE.U32.AND P2, PT, R2, RZ, PT ;  /* 0x000000ff0200b20c */ /* 0x000fe40003f45070 */
[----:B------:R-:W-:-:S03]  /*2e20*/  @!P3 FSEL R119, R4, RZ, P6 ;  /* 0x000000ff0477b208 */ /* 0x000fc60003000000 */
[----:B------:R-:W0:Y:S08]  /*2e30*/  @P5 LDC R127, c[0x0][0x29c] ;  /* 0x0000a700ff7f5b82 */ /* 0x000e300000000800 */
[----:B------:R-:W0:Y:S01]  /*2e40*/  @P5 LDC R136, c[0x0][0x29c] ;  /* 0x0000a700ff885b82 */ /* 0x000e220000000800 */
[----:B----4-:R-:W-:Y:S05]  /*2e50*/  @!P3 BRA `(.L_x_4828) ;  /* 0x000000000018b947 */ /* 0x010fea0003800000 */
[----:B------:R-:W-:Y:S01]  /*2e60*/  ISETP.NE.U32.AND P6, PT, R2, RZ, PT ;  /* 0x000000ff0200720c */ /* 0x000fe20003fc5070 */
[----:B------:R-:W-:-:S03]  /*2e70*/  FFMA.FTZ R113, R151, R123, R122 ;  /* 0x0000007b97717223 */ /* 0x000fc6000001007a */
[----:B------:R-:W-:Y:S01]  /*2e80*/  ISETP.NE.AND.EX P6, PT, R0, RZ, PT, P6 ;  /* 0x000000ff0000720c */ /* 0x000fe20003fc5360 */
[----:B------:R-:W-:-:S04]  /*2e90*/  FADD.FTZ R112, R178, -R113 ;  /* 0x80000071b2707221 */ /* 0x000fc80000010000 */
[----:B------:R-:W-:-:S08]  /*2ea0*/  FMUL.FTZ R133, R129, R112 ;  /* 0x0000007081857220 */ /* 0x000fd00000410000 */
[----:B------:R-:W-:-:S07]  /*2eb0*/  @P6 FADD.FTZ R133, R8, R133 ;  /* 0x0000008508856221 */ /* 0x000fce0000010000 */
.L_x_4828:
[----:B------:R-:W-:Y:S05]  /*2ec0*/  BSYNC B0 ;  /* 0x0000000000007941 */ /* 0x000fea0003800000 */
.L_x_4827:
        /* <DEDUP_REMOVED lines=9> */
.L_x_4830:
[----:B------:R-:W-:Y:S05]  /*2f60*/  BSYNC B0 ;  /* 0x0000000000007941 */ /* 0x000fea0003800000 */
.L_x_4829:
[----:B------:R-:W-:Y:S01]  /*2f70*/  BSSY B0, `(.L_x_4831) ;  /* 0x0000009000007945 */ /* 0x000fe20003800000 */
[----:B-1----:R-:W-:-:S03]  /*2f80*/  @P5 FMUL.FTZ R113, R114, R135 ;  /* 0x0000008772715220 */ /* 0x002fc60000410000 */
[----:B------:R-:W-:Y:S05]  /*2f90*/  @!P3 BRA `(.L_x_4832) ;  /* 0x000000000018b947 */ /* 0x000fea0003800000 */
[----:B------:R-:W-:Y:S01]  /*2fa0*/  ISETP.NE.U32.AND P6, PT, R2, RZ, PT ;  /* 0x000000ff0200720c */ /* 0x000fe20003fc5070 */
[----:B------:R-:W-:-:S03]  /*2fb0*/  FFMA.FTZ R115, R153, R123, R122 ;  /* 0x0000007b99737223 */ /* 0x000fc6000001007a */
[----:B------:R-:W-:Y:S01]  /*2fc0*/  ISETP.NE.AND.EX P6, PT, R0, RZ, PT, P6 ;  /* 0x000000ff0000720c */ /* 0x000fe20003fc5360 */
[----:B------:R-:W-:-:S04]  /*2fd0*/  FADD.FTZ R116, R180, -R115 ;  /* 0x80000073b4747221 */ /* 0x000fc80000010000 */
[----:B------:R-:W-:-:S08]  /*2fe0*/  FMUL.FTZ R115, R129, R116 ;  /* 0x0000007481737220 */ /* 0x000fd00000410000 */
[----:B------:R-:W-:-:S07]  /*2ff0*/  @P6 FADD.FTZ R115, R10, R115 ;  /* 0x000000730a736221 */ /* 0x000fce0000010000 */
.L_x_4832:
[----:B------:R-:W-:Y:S05]  /*3000*/  BSYNC B0 ;  /* 0x0000000000007941 */ /* 0x000fea0003800000 */
.L_x_4831:
        /* <DEDUP_REMOVED lines=8> */
.L_x_4834:
[----:B------:R-:W-:Y:S05]  /*3090*/  BSYNC B0 ;  /* 0x0000000000007941 */ /* 0x000fea0003800000 */
.L_x_4833:
        /* <DEDUP_REMOVED lines=8> */
.L_x_4836:
[----:B------:R-:W-:Y:S05]  /*3120*/  BSYNC B0 ;  /* 0x0000000000007941 */ /* 0x000fea0003800000 */
.L_x_4835:
[----:B------:R-:W-:Y:S01]  /*3130*/  @!P3 ISETP.NE.U32.AND P6, PT, R2, RZ, PT ;  /* 0x000000ff0200b20c */ /* 0x000fe20003fc5070 */
[----:B------:R-:W-:Y:S01]  /*3140*/  BSSY B0, `(.L_x_4837) ;  /* 0x0000010000007945 */ /* 0x000fe20003800000 */
[C---:B------:R-:W-:Y:S01]  /*3150*/  @!P3 ISETP.NE.AND.EX P2, PT, R0.reuse, RZ, PT, P2 ;  /* 0x000000ff0000b20c */ /* 0x040fe20003f45320 */
[----:B------:R-:W-:Y:S01]  /*3160*/  @P5 FMUL.FTZ R116, R115, R134 ;  /* 0x0000008673745220 */ /* 0x000fe20000410000 */
[----:B------:R-:W-:Y:S01]  /*3170*/  @!P3 ISETP.NE.AND.EX P6, PT, R0, RZ, PT, P6 ;  /* 0x000000ff0000b20c */ /* 0x000fe20003fc5360 */
[----:B0-----:R-:W-:Y:S01]  /*3180*/  @P5 FMUL.FTZ R117, R118, R183 ;  /* 0x000000b776755220 */ /* 0x001fe20000410000 */
[----:B------:R-:W-:Y:S01]  /*3190*/  @P5 F2FP.BF16.F32.PACK_AB R112, RZ, R112 ;  /* 0x00000070ff70523e */ /* 0x000fe200000010ff */
[----:B--2---:R-:W-:Y:S01]  /*31a0*/  @P5 FMUL.FTZ R120, R119, R126 ;  /* 0x0000007e77785220 */ /* 0x004fe20000410000 */
        /* <DEDUP_REMOVED lines=9> */
.L_x_4838:
[----:B------:R-:W-:Y:S05]  /*3240*/  BSYNC B0 ;  /* 0x0000000000007941 */ /* 0x000fea0003800000 */
.L_x_4837:
        /* <DEDUP_REMOVED lines=10> */
.L_x_4840:
[----:B------:R-:W-:Y:S05]  /*32f0*/  BSYNC B0 ;  /* 0x0000000000007941 */ /* 0x000fea0003800000 */
.L_x_4839:
        /* <DEDUP_REMOVED lines=31> */
.L_x_4842:
[----:B------:R-:W-:Y:S05]  /*34f0*/  BSYNC B0 ;  /* 0x0000000000007941 */ /* 0x000fea0003800000 */
.L_x_4841:
[----:B------:R-:W0:Y:S01]  /*3500*/  @P5 LDC R117, c[0x0][0x29c] ;  /* 0x0000a700ff755b82 */ /* 0x000e220000000800 */
[----:B------:R-:W-:Y:S02]  /*3510*/  @P5 IADD3 R125, R125, 0x200, RZ ;  /* 0x000002007d7d5810 */ /* 0x000fe40007ffe0ff */
[C---:B------:R-:W-:Y:S02]  /*3520*/  SEL R111, R116.reuse, R111, P1 ;  /* 0x0000006f746f7207 */ /* 0x040fe40000800000 */
[----:B------:R-:W-:Y:S02]  /*3530*/  IADD3 R131, R131, UR12, RZ ;  /* 0x0000000c83837c10 */ /* 0x000fe4000fffe0ff */
[----:B------:R-:W-:Y:S01]  /*3540*/  SEL R118, RZ, 0x1, P4 ;  /* 0x00000001ff767807 */ /* 0x000fe20002000000 */
        /* <DEDUP_REMOVED lines=12> */
.L_x_4790:
        /* <DEDUP_REMOVED lines=23> */
.L_x_4794:
[----:B------:R-:W-:Y:S01]  /*3780*/  HFMA2.MMA R124, -RZ, RZ, 0, 9.5367431640625e-07 ;  /* 0x00000010ff7c7435 */ /* 0x000fe200000001ff */
[----:B------:R-:W-:Y:S01]  /*3790*/  MOV R125, R119 ;  /* 0x00000077007d7202 */ /* 0x000fe20000000f00 */
[----:B------:R-:W-:Y:S01]  /*37a0*/  IMAD.MOV.U32 R122, RZ, RZ, -0x1 ;  /* 0xffffffffff7a7424 */ /* 0x000fe200078e00ff */
[----:B------:R-:W-:-:S08]  /*37b0*/  MOV R127, 0x1f ;  /* 0x0000001f007f7802 */ /* 0x000fd00000000f00 */
[----:B-----5:R-:W-:Y:S05]  /*37c0*/  WARPSYNC.COLLECTIVE R122, `(.L_x_4844) ;  /* 0x000000007a087348 */ /* 0x020fea0003c00000 */
[----:B------:R0:W1:Y:S02]  /*37d0*/  SHFL.DOWN P1, R123, R125, R124, R127 ;  /* 0x0800007c7d7b7389 */ /* 0x000064000002007f */
[----:B01---5:R-:W-:Y:S01]  /*37e0*/  ENDCOLLECTIVE ;  /* 0x000000000000791b */ /* 0x023fe20003800000 */
.L_x_4844:
[----:B------:R-:W-:Y:S02]  /*37f0*/  MOV R125, R120 ;  /* 0x00000078007d7202 */ /* 0x000fe40000000f00 */
[----:B------:R-:W-:-:S07]  /*3800*/  MOV R114, R123 ;  /* 0x0000007b00727202 */ /* 0x000fce0000000f00 */
[----:B------:R-:W-:Y:S05]  /*3810*/  WARPSYNC.COLLECTIVE R122, `(.L_x_4845) ;  /* 0x000000007a087348 */ /* 0x000fea0003c00000 */
[----:B------:R0:W1:Y:S02]  /*3820*/  SHFL.DOWN P1, R123, R125, R124, R127 ;  /* 0x0800007c7d7b7389 */ /* 0x000064000002007f */
[----:B01----:R-:W-:Y:S01]  /*3830*/  ENDCOLLECTIVE ;  /* 0x000000000000791b */ /* 0x003fe20003800000 */
.L_x_4845:
[----:B------:R-:W-:Y:S01]  /*3840*/  FADD.FTZ R114, R114, R119 ;  /* 0x0000007772727221 */ /* 0x000fe20000010000 */
[----:B------:R-:W-:-:S04]  /*3850*/  HFMA2.MMA R124, -RZ, RZ, 0, 4.76837158203125e-07 ;  /* 0x00000008ff7c7435 */ /* 0x000fc800000001ff */
[----:B------:R-:W-:Y:S02]  /*3860*/  MOV R125, R114 ;  /* 0x00000072007d7202 */ /* 0x000fe40000000f00 */
[----:B------:R-:W-:-:S07]  /*3870*/  MOV R115, R123 ;  /* 0x0000007b00737202 */ /* 0x000fce0000000f00 */
[----:B------:R-:W-:Y:S05]  /*3880*/  WARPSYNC.COLLECTIVE R122, `(.L_x_4846) ;  /* 0x000000007a087348 */ /* 0x000fea0003c00000 */
[----:B------:R0:W1:Y:S02]  /*3890*/  SHFL.DOWN P1, R123, R125, R124, R127 ;  /* 0x0800007c7d7b7389 */ /* 0x000064000002007f */
[----:B01----:R-:W-:Y:S01]  /*38a0*/  ENDCOLLECTIVE ;  /* 0x000000000000791b */ /* 0x003fe20003800000 */
.L_x_4846:
[----:B------:R-:W-:-:S05]  /*38b0*/  FADD.FTZ R115, R115, R120 ;  /* 0x0000007873737221 */ /* 0x000fca0000010000 */
[----:B------:R-:W-:Y:S02]  /*38c0*/  MOV R125, R115 ;  /* 0x00000073007d7202 */ /* 0x000fe40000000f00 */
[----:B------:R-:W-:-:S07]  /*38d0*/  MOV R117, R123 ;  /* 0x0000007b00757202 */ /* 0x000fce0000000f00 */
[----:B------:R-:W-:Y:S05]  /*38e0*/  WARPSYNC.COLLECTIVE R122, `(.L_x_4847) ;  /* 0x000000007a087348 */ /* 0x000fea0003c00000 */
[----:B------:R0:W1:Y:S02]  /*38f0*/  SHFL.DOWN P1, R123, R125, R124, R127 ;  /* 0x0800007c7d7b7389 */ /* 0x000064000002007f */
[----:B01----:R-:W-:Y:S01]  /*3900*/  ENDCOLLECTIVE ;  /* 0x000000000000791b */ /* 0x003fe20003800000 */
.L_x_4847:
[----:B------:R-:W-:Y:S01]  /*3910*/  FADD.FTZ R117, R114, R117 ;  /* 0x0000007572757221 */ /* 0x000fe20000010000 */
[----:B------:R-:W-:-:S04]  /*3920*/  HFMA2.MMA R124, -RZ, RZ, 0, 2.384185791015625e-07 ;  /* 0x00000004ff7c7435 */ /* 0x000fc800000001ff */
[----:B------:R-:W-:Y:S01]  /*3930*/  MOV R125, R117 ;  /* 0x00000075007d7202 */ /* 0x000fe20000000f00 */
[----:B------:R-:W-:-:S07]  /*3940*/  IMAD.MOV.U32 R116, RZ, RZ, R123 ;  /* 0x000000ffff747224 */ /* 0x000fce00078e007b */
[----:B------:R-:W-:Y:S05]  /*3950*/  WARPSYNC.COLLECTIVE R122, `(.L_x_4848) ;  /* 0x000000007a087348 */ /* 0x000fea0003c00000 */
[----:B------:R0:W1:Y:S02]  /*3960*/  SHFL.DOWN P1, R123, R125, R124, R127 ;  /* 0x0800007c7d7b7389 */ /* 0x000064000002007f */
[----:B01----:R-:W-:Y:S01]  /*3970*/  ENDCOLLECTIVE ;  /* 0x000000000000791b */ /* 0x003fe20003800000 */
.L_x_4848:
[----:B------:R-:W-:-:S05]  /*3980*/  FADD.FTZ R116, R115, R116 ;  /* 0x0000007473747221 */ /* 0x000fca0000010000 */
[----:B------:R-:W-:Y:S02]  /*3990*/  MOV R125, R116 ;  /* 0x00000074007d7202 */ /* 0x000fe40000000f00 */
[----:B------:R-:W-:-:S07]  /*39a0*/  MOV R118, R123 ;  /* 0x0000007b00767202 */ /* 0x000fce0000000f00 */
[----:B------:R-:W-:Y:S05]  /*39b0*/  WARPSYNC.COLLECTIVE R122, `(.L_x_4849) ;  /* 0x000000007a087348 */ /* 0x000fea0003c00000 */
[----:B------:R0:W1:Y:S02]  /*39c0*/  SHFL.DOWN P1, R123, R125, R124, R127 ;  /* 0x0800007c7d7b7389 */ /* 0x000064000002007f */
[----:B01----:R-:W-:Y:S01]  /*39d0*/  ENDCOLLECTIVE ;  /* 0x000000000000791b */ /* 0x003fe20003800000 */
.L_x_4849:
[----:B------:R-:W-:Y:S01]  /*39e0*/  FADD.FTZ R118, R117, R118 ;  /* 0x0000007675767221 */ /* 0x000fe20000010000 */
[----:B------:R-:W-:-:S04]  /*39f0*/  HFMA2.MMA R124, -RZ, RZ, 0, 1.1920928955078125e-07 ;  /* 0x00000002ff7c7435 */ /* 0x000fc800000001ff */
[----:B------:R-:W-:Y:S02]  /*3a00*/  MOV R125, R118 ;  /* 0x00000076007d7202 */ /* 0x000fe40000000f00 */
[----:B------:R-:W-:-:S07]  /*3a10*/  MOV R121, R123 ;  /* 0x0000007b00797202 */ /* 0x000fce0000000f00 */
[----:B------:R-:W-:Y:S05]  /*3a20*/  WARPSYNC.COLLECTIVE R122, `(.L_x_4850) ;  /* 0x000000007a087348 */ /* 0x000fea0003c00000 */
[----:B------:R0:W1:Y:S02]  /*3a30*/  SHFL.DOWN P1, R123, R125, R124, R127 ;  /* 0x0800007c7d7b7389 */ /* 0x000064000002007f */
[----:B01----:R-:W-:Y:S01]  /*3a40*/  ENDCOLLECTIVE ;  /* 0x000000000000791b */ /* 0x003fe20003800000 */
.L_x_4850:
[----:B------:R-:W-:-:S05]  /*3a50*/  FADD.FTZ R121, R116, R121 ;  /* 0x0000007974797221 */ /* 0x000fca0000010000 */
[----:B------:R-:W-:Y:S01]  /*3a60*/  MOV R125, R121 ;  /* 0x00000079007d7202 */ /* 0x000fe20000000f00 */
[----:B------:R-:W-:-:S07]  /*3a70*/  IMAD.MOV.U32 R119, RZ, RZ, R123 ;  /* 0x000000ffff777224 */ /* 0x000fce00078e007b */
[----:B------:R-:W-:Y:S05]  /*3a80*/  WARPSYNC.COLLECTIVE R122, `(.L_x_4851) ;  /* 0x000000007a087348 */ /* 0x000fea0003c00000 */
[----:B------:R0:W1:Y:S02]  /*3a90*/  SHFL.DOWN P1, R123, R125, R124, R127 ;  /* 0x0800007c7d7b7389 */ /* 0x000064000002007f */
[----:B01----:R-:W-:Y:S01]  /*3aa0*/  ENDCOLLECTIVE ;  /* 0x000000000000791b */ /* 0x003fe20003800000 */
.L_x_4851:
[----:B------:R-:W-:Y:S01]  /*3ab0*/  FADD.FTZ R119, R118, R119 ;  /* 0x0000007776777221 */ /* 0x000fe20000010000 */
[----:B------:R-:W-:-:S04]  /*3ac0*/  HFMA2.MMA R124, -RZ, RZ, 0, 5.9604644775390625e-08 ;  /* 0x00000001ff7c7435 */ /* 0x000fc800000001ff */
[----:B------:R-:W-:Y:S02]  /*3ad0*/  MOV R125, R119 ;  /* 0x00000077007d7202 */ /* 0x000fe40000000f00 */
[----:B------:R-:W-:-:S07]  /*3ae0*/  MOV R120, R123 ;  /* 0x0000007b00787202 */ /* 0x000fce0000000f00 */
[----:B------:R-:W-:Y:S05]  /*3af0*/  WARPSYNC.COLLECTIVE R122, `(.L_x_4852) ;  /* 0x000000007a087348 */ /* 0x000fea0003c00000 */
[----:B------:R0:W1:Y:S02]  /*3b00*/  SHFL.DOWN P1, R123, R125, R124, R127 ;  /* 0x0800007c7d7b7389 */ /* 0x000064000002007f */
[----:B01----:R-:W-:Y:S01]  /*3b10*/  ENDCOLLECTIVE ;  /* 0x000000000000791b */ /* 0x003fe20003800000 */
.L_x_4852:
[----:B------:R-:W-:-:S05]  /*3b20*/  FADD.FTZ R120, R121, R120 ;  /* 0x0000007879787221 */ /* 0x000fca0000010000 */
[----:B------:R-:W-:Y:S02]  /*3b30*/  MOV R125, R120 ;  /* 0x00000078007d7202 */ /* 0x000fe40000000f00 */
[----:B------:R-:W-:-:S07]  /*3b40*/  MOV R114, R123 ;  /* 0x0000007b00727202 */ /* 0x000fce0000000f00 */
[----:B------:R-:W-:Y:S05]  /*3b50*/  WARPSYNC.COLLECTIVE R122, `(.L_x_4853) ;  /* 0x000000007a087348 */ /* 0x000fea0003c00000 */
[----:B------:R0:W1:Y:S02]  /*3b60*/  SHFL.DOWN P1, R123, R125, R124, R127 ;  /* 0x0800007c7d7b7389 */ /* 0x000064000002007f */
[----:B01----:R-:W-:Y:S01]  /*3b70*/  ENDCOLLECTIVE ;  /* 0x000000000000791b */ /* 0x003fe20003800000 */
.L_x_4853:
[----:B------:R-:W-:Y:S01]  /*3b80*/  MOV R115, R123 ;  /* 0x0000007b00737202 */ /* 0x000fe20000000f00 */
[----:B------:R-:W-:Y:S06]  /*3b90*/  BRA `(.L_x_4854) ;  /* 0xffffffdc00147947 */ /* 0x000fec000383ffff */
.L_x_4855:
        /* <DEDUP_REMOVED lines=14> */
.L_x_11342:


//--------------------- .text._ZN10layer_norm13ln_bwd_kernelINS_13Kernel_traitsIf13__nv_bfloat16fS2_fjLj6144ELj1ELj1ELj8ELj16ENS_18Kernel_traits_baseILj6144EfS2_fS2_fjLj256EEEEELb0ELb1ELb0ELb0EEEvNS_9BwdParamsE --------------------------
	.section	.text._ZN10layer_norm13ln_bwd_kernelINS_13Kernel_traitsIf13__nv_bfloat16fS2_fjLj6144ELj1ELj1ELj8ELj16ENS_18Kernel_traits_baseILj6144EfS2_fS2_fjLj256EEEEELb0ELb1ELb0ELb0EEEvNS_9BwdParamsE,"ax",@progbits
	.align	128
        .global         _ZN10layer_norm13ln_bwd_kernelINS_13Kernel_traitsIf13__nv_bfloat16fS2_fjLj6144ELj1ELj1ELj8ELj16ENS_18Kernel_traits_baseILj6144EfS2_fS2_fjLj256EEEEELb0ELb1ELb0ELb0EEEvNS_9BwdParamsE
        .type           _ZN10layer_norm13ln_bwd_kernelINS_13Kernel_traitsIf13__nv_bfloat16fS2_fjLj6144ELj1ELj1ELj8ELj16ENS_18Kernel_traits_baseILj6144EfS2_fS2_fjLj256EEEEELb0ELb1ELb0ELb0EEEvNS_9BwdParamsE,@function
        .size           _ZN10layer_norm13ln_bwd_kernelINS_13Kernel_traitsIf13__nv_bfloat16fS2_fjLj6144ELj1ELj1ELj8ELj16ENS_18Kernel_traits_baseILj6144EfS2_fS2_fjLj256EEEEELb0ELb1ELb0ELb0EEEvNS_9BwdParamsE,(.L_x_11343 - _ZN10layer_norm13ln_bwd_kernelINS_13Kernel_traitsIf13__nv_bfloat16fS2_fjLj6144ELj1ELj1ELj8ELj16ENS_18Kernel_traits_baseILj6144EfS2_fS2_fjLj256EEEEELb0ELb1ELb0ELb0EEEvNS_9BwdParamsE)
        .other          _ZN10layer_norm13ln_bwd_kernelINS_13Kernel_traitsIf13__nv_bfloat16fS2_fjLj6144ELj1ELj1ELj8ELj16ENS_18Kernel_traits_baseILj6144EfS2_fS2_fjLj256EEEEELb0ELb1ELb0ELb0EEEvNS_9BwdParamsE,@"STO_CUDA_ENTRY STV_DEFAULT"
_ZN10layer_norm13ln_bwd_kernelINS_13Kernel_traitsIf13__nv_bfloat16fS2_fjLj6144ELj1ELj1ELj8ELj16ENS_18Kernel_traits_baseILj6144EfS2_fS2_fjLj256EEEEELb0ELb1ELb0ELb0EEEvNS_9BwdParamsE:
.text._ZN10layer_norm13ln_bwd_kernelINS_13Kernel_traitsIf13__nv_bfloat16fS2_fjLj6144ELj1ELj1ELj8ELj16ENS_18Kernel_traits_baseILj6144EfS2_fS2_fjLj256EEEEELb0ELb1ELb0ELb0EEEvNS_9BwdParamsE:
        /* <DEDUP_REMOVED lines=94> */
.L_x_4870:
[----:B------:R-:W1:Y:S01]  /*05e0*/  @P0 LDC.64 R4, c[0x0][0x270] ;  /* 0x00009c00ff040b82 */ /* 0x000e620000000a00 */
[----:B------:R-:W-:-:S07]  /*05f0*/  SHF.R.S32.HI R23, RZ, 0x1f, R0 ;  /* 0x0000001fff177819 */ /* 0x000fce0000011400 */
[----:B------:R-:W2:Y:S01]  /*0600*/  LDC.64 R178, c[0x0][0x250] ;  /* 0x00009400ffb27b82 */ /* 0x000ea20000000a00 */
[----:B-1----:R-:W-:-:S04]  /*0610*/  @P0 LEA R176, P4, R0, R4, 0x1 ;  /* 0x0000000400b00211 */ /* 0x002fc800078808ff */
[----:B------:R-:W-:-:S03]  /*0620*/  @P0 LEA.HI.X R177, R0, R5, R23, 0x1, P4 ;  /* 0x0000000500b10211 */ /* 0x000fc600020f0c17 */
[----:B------:R-:W1:Y:S01]  /*0630*/  LDC.64 R4, c[0x0][0x258] ;  /* 0x00009600ff047b82 */ /* 0x000e620000000a00 */
[----:B--2---:R-:W-:Y:S01]  /*0640*/  IMAD.WIDE R178, R0, 0x4, R178 ;  /* 0x0000000400b27825 */ /* 0x004fe200078e02b2 */
[----:B0-----:R-:W-:Y:S01]  /*0650*/  ISETP.NE.AND P5, PT, R2, RZ, PT ;  /* 0x000000ff0200720c */ /* 0x001fe20003fa5270 */
[----:B------:R-:W-:Y:S01]  /*0660*/  BSSY B0, `(.L_x_4857) ;  /* 0x0000062000007945 */ /* 0x000fe20003800000 */
[----:B-----5:R0:W5:Y:S04]  /*0670*/  @P0 LDG.E.U16 R189, desc[UR4][R176.64] ;  /* 0x00000004b0bd0981 */ /* 0x020168000c1e1500 */
[----:B------:R-:W2:Y:S01]  /*0680*/  LDG.E R178, desc[UR4][R178.64] ;  /* 0x00000004b2b27981 */ /* 0x000ea2000c1e1900 */
[----:B-1----:R-:W-:-:S05]  /*0690*/  IMAD.WIDE R180, R0, 0x4, R4 ;  /* 0x0000000400b47825 */ /* 0x002fca00078e0204 */
[----:B------:R1:W5:Y:S01]  /*06a0*/  LDG.E R192, desc[UR4][R180.64] ;  /* 0x00000004b4c07981 */ /* 0x000362000c1e1900 */
[----:B------:R-:W-:-:S05]  /*06b0*/  MOV R5, UR13 ;  /* 0x0000000d00057c02 */ /* 0x000fca0008000f00 */
[----:B------:R-:W-:-:S05]  /*06c0*/  IMAD R4, R0, R5, RZ ;  /* 0x0000000500047224 */ /* 0x000fca00078e02ff */
[----:B------:R-:W-:-:S04]  /*06d0*/  SHF.R.S32.HI R23, RZ, 0x1f, R4 ;  /* 0x0000001fff177819 */ /* 0x000fc80000011404 */
[----:B------:R-:W-:Y:S02]  /*06e0*/  LEA.HI R23, R23, R4, RZ, 0x3 ;  /* 0x0000000417177211 */ /* 0x000fe400078f18ff */
[----:B------:R-:W-:-:S04]  /*06f0*/  LOP3.LUT R4, R6, 0xff, RZ, 0xc0, !PT ;  /* 0x000000ff06047812 */ /* 0x000fc800078ec0ff */
[----:B------:R-:W-:Y:S02]  /*0700*/  LEA.HI.SX32 R23, R23, R4, 0x1d ;  /* 0x0000000417177211 */ /* 0x000fe400078feaff */
[----:B------:R-:W-:Y:S02]  /*0710*/  CS2R R218, SRZ ;  /* 0x0000000000da7805 */ /* 0x000fe4000001ff00 */
[----:B0-----:R-:W-:Y:S02]  /*0720*/  P2R R176, PR, RZ, 0x20 ;  /* 0x00000020ffb07803 */ /* 0x001fe40000000000 */
[----:B------:R-:W-:Y:S02]  /*0730*/  MOV R191, R23 ;  /* 0x0000001700bf7202 */ /* 0x000fe40000000f00 */
[----:B--2---:R-:W-:Y:S01]  /*0740*/  FSEL R190, R178, RZ, !P5 ;  /* 0x000000ffb2be7208 */ /* 0x004fe20006800000 */
        /* <DEDUP_REMOVED lines=18> */
[----:B---3--:R-:W-:Y:S01]  /*0870*/  FADD.FTZ R219, -R190, R179 ;  /* 0x000000b3bedb7221 */ /* 0x008fe20000010100 */
[----:B------:R-:W-:Y:S01]  /*0880*/  FMUL.FTZ R224, R192, R191 ;  /* 0x000000bfc0e07220 */ /* 0x000fe20000410000 */
[C---:B------:R-:W-:Y:S01]  /*0890*/  FADD.FTZ R217, -R190.reuse, R176 ;  /* 0x000000b0bed97221 */ /* 0x040fe20000010100 */
[----:B------:R-:W-:Y:S01]  /*08a0*/  FADD.FTZ R211, -R190, R178 ;  /* 0x000000b2bed37221 */ /* 0x000fe20000010100 */
[----:B----4-:R-:W-:-:S02]  /*08b0*/  PRMT R180, R184, 0x7632, R180 ;  /* 0x00007632b8b47816 */ /* 0x010fc400000000b4 */
[----:B------:R-:W-:Y:S02]  /*08c0*/  SHF.L.U32 R181, R184, 0x10, RZ ;  /* 0x00000010b8b57819 */ /* 0x000fe400000006ff */
[----:B------:R-:W-:Y:S02]  /*08d0*/  SHF.L.U32 R180, R180, 0x10, RZ ;  /* 0x00000010b4b47819 */ /* 0x000fe400000006ff */
[----:B------:R-:W-:Y:S01]  /*08e0*/  PRMT R184, R186, 0x7632, R184 ;  /* 0x00007632bab87816 */ /* 0x000fe200000000b8 */
[----:B------:R-:W-:Y:S01]  /*08f0*/  FMUL.FTZ R226, R164, R181 ;  /* 0x000000b5a4e27220 */ /* 0x000fe20000410000 */
[----:B------:R-:W-:Y:S02]  /*0900*/  SHF.L.U32 R215, R186, 0x10, RZ ;  /* 0x00000010bad77819 */ /* 0x000fe400000006ff */
[----:B------:R-:W-:Y:S02]  /*0910*/  PRMT R182, R185, 0x7632, R182 ;  /* 0x00007632b9b67816 */ /* 0x000fe400000000b6 */
[----:B------:R-:W-:-:S02]  /*0920*/  PRMT R186, R187, 0x7632, R186 ;  /* 0x00007632bbba7816 */ /* 0x000fc400000000ba */
[----:B------:R-:W-:Y:S01]  /*0930*/  SHF.L.U32 R209, R187, 0x10, RZ ;  /* 0x00000010bbd17819 */ /* 0x000fe200000006ff */
[----:B------:R-:W-:Y:S01]  /*0940*/  FADD.FTZ R187, -R190, R177 ;  /* 0x000000b1bebb7221 */ /* 0x000fe20000010100 */
[----:B------:R-:W-:Y:S01]  /*0950*/  SHF.L.U32 R185, R185, 0x10, RZ ;  /* 0x00000010b9b97819 */ /* 0x000fe200000006ff */
[----:B------:R-:W-:Y:S01]  /*0960*/  FMUL.FTZ R222, R165, R180 ;  /* 0x000000b4a5de7220 */ /* 0x000fe20000410000 */
[----:B------:R-:W-:Y:S01]  /*0970*/  FADD.FTZ R177, RZ, R226 ;  /* 0x000000e2ffb17221 */ /* 0x000fe20000010000 */
[----:B------:R-:W-:Y:S01]  /*0980*/  FFMA.FTZ R179, R3, R226, RZ ;  /* 0x000000e203b37223 */ /* 0x000fe200000100ff */
        /* <DEDUP_REMOVED lines=19> */
[----:B0-----:R-:W-:Y:S01]  /*0ac0*/  FMUL.FTZ R213, R161, R184 ;  /* 0x000000b8a1d57220 */ /* 0x001fe20000410000 */
        /* <DEDUP_REMOVED lines=27> */
.L_x_4858:
[----:B------:R-:W-:Y:S05]  /*0c80*/  BSYNC B0 ;  /* 0x0000000000007941 */ /* 0x000fea0003800000 */
.L_x_4857:
        /* <DEDUP_REMOVED lines=18> */
[C---:B---3--:R-:W-:Y:S01]  /*0db0*/  FADD.FTZ R197, -R190.reuse, R184 ;  /* 0x000000b8bec57221 */ /* 0x048fe20000010100 */
[----:B------:R-:W-:Y:S01]  /*0dc0*/  FADD.FTZ R201, -R190, R178 ;  /* 0x000000b2bec97221 */ /* 0x000fe20000010100 */
[----:B-----5:R-:W-:-:S02]  /*0dd0*/  FMUL.FTZ R193, R192, R193 ;  /* 0x000000c1c0c17220 */ /* 0x020fc40000410000 */
[----:B------:R-:W-:Y:S01]  /*0de0*/  FMUL.FTZ R197, R192, R197 ;  /* 0x000000c5c0c57220 */ /* 0x000fe20000410000 */
[----:B------:R-:W-:Y:S01]  /*0df0*/  FADD.FTZ R203, -R190, R179 ;  /* 0x000000b3becb7221 */ /* 0x000fe20000010100 */
[----:B------:R-:W-:Y:S01]  /*0e00*/  FMUL.FTZ R208, R192, R199 ;  /* 0x000000c7c0d07220 */ /* 0x000fe20000410000 */
[C---:B----4-:R-:W-:Y:S02]  /*0e10*/  PRMT R176, R180.reuse, 0x7632, R176 ;  /* 0x00007632b4b07816 */ /* 0x050fe400000000b0 */
[----:B------:R-:W-:Y:S02]  /*0e20*/  SHF.L.U32 R177, R180, 0x10, RZ ;  /* 0x00000010b4b17819 */ /* 0x000fe400000006ff */
[C---:B------:R-:W-:Y:S02]  /*0e30*/  PRMT R196, R182.reuse, 0x7632, R196 ;  /* 0x00007632b6c47816 */ /* 0x040fe400000000c4 */
[----:B------:R-:W-:Y:S01]  /*0e40*/  SHF.L.U32 R205, R182, 0x10, RZ ;  /* 0x00000010b6cd7819 */ /* 0x000fe200000006ff */
[----:B------:R-:W-:Y:S01]  /*0e50*/  FMUL.FTZ R210, R148, R177 ;  /* 0x000000b194d27220 */ /* 0x000fe20000410000 */
[----:B------:R-:W-:-:S02]  /*0e60*/  SHF.L.U32 R178, R176, 0x10, RZ ;  /* 0x00000010b0b27819 */ /* 0x000fc400000006ff */
[----:B------:R-:W-:Y:S01]  /*0e70*/  SHF.L.U32 R182, R196, 0x10, RZ ;  /* 0x00000010c4b67819 */ /* 0x000fe200000006ff */
[----:B------:R-:W-:Y:S01]  /*0e80*/  FADD.FTZ R80, R80, R205 ;  /* 0x000000cd50507221 */ /* 0x000fe20000010000 */
[----:B------:R-:W-:Y:S01]  /*0e90*/  PRMT R179, R181, 0x7632, R179 ;  /* 0x00007632b5b37816 */ /* 0x000fe200000000b3 */
[-C--:B------:R-:W-:Y:S01]  /*0ea0*/  FFMA.FTZ R104, R197, R205.reuse, R104 ;  /* 0x000000cdc5687223 */ /* 0x080fe20000010068 */
[----:B------:R-:W-:Y:S01]  /*0eb0*/  FMUL.FTZ R196, R144, R205 ;  /* 0x000000cd90c47220 */ /* 0x000fe20000410000 */
[----:B------:R-:W-:Y:S01]  /*0ec0*/  SHF.L.U32 R181, R181, 0x10, RZ ;  /* 0x00000010b5b57819 */ /* 0x000fe200000006ff */
[----:B------:R-:W-:Y:S01]  /*0ed0*/  FADD.FTZ R84, R84, R177 ;  /* 0x000000b154547221 */ /* 0x000fe20000010000 */
[----:B------:R-:W-:Y:S01]  /*0ee0*/  FFMA.FTZ R108, R193, R177, R108 ;  /* 0x000000b1c16c7223 */ /* 0x000fe2000001006c */
[----:B------:R-:W-:Y:S01]  /*0ef0*/  FADD.FTZ R176, R219, R210 ;  /* 0x000000d2dbb07221 */ /* 0x000fe20000010000 */
[----:B------:R-:W-:Y:S01]  /*0f00*/  FMUL.FTZ R205, R149, R178 ;  /* 0x000000b295cd7220 */ /* 0x000fe20000410000 */
[----:B------:R-:W-:Y:S01]  /*0f10*/  FFMA.FTZ R177, R193, R210, R218 ;  /* 0x000000d2c1b17223 */ /* 0x000fe200000100da */
[----:B------:R-:W-:Y:S01]  /*0f20*/  SHF.L.U32 R180, R179, 0x10, RZ ;  /* 0x00000010b3b47819 */ /* 0x000fe200000006ff */
[----:B0-----:R-:W-:Y:S01]  /*0f30*/  FMUL.FTZ R195, R192, R201 ;  /* 0x000000c9c0c37220 */ /* 0x001fe20000410000 */
[----:B------:R-:W-:Y:S01]  /*0f40*/  PRMT R198, R183, 0x7632, R198 ;  /* 0x00007632b7c67816 */ /* 0x000fe200000000c6 */
[----:B------:R-:W-:Y:S01]  /*0f50*/  FADD.FTZ R179, R176, R205 ;  /* 0x000000cdb0b37221 */ /* 0x000fe20000010000 */
        /* <DEDUP_REMOVED lines=39> */
.L_x_4860:
[----:B------:R-:W-:Y:S05]  /*11d0*/  BSYNC B0 ;  /* 0x0000000000007941 */ /* 0x000fea0003800000 */
.L_x_4859:
        /* <DEDUP_REMOVED lines=21> */
[----:B------:R-:W-:Y:S01]  /*1330*/  FMUL.FTZ R9, R192, R181 ;  /* 0x000000b5c0097220 */ /* 0x000fe20000410000 */
[----:B------:R-:W-:Y:S01]  /*1340*/  FADD.FTZ R183, -R190, R10 ;  /* 0x0000000abeb77221 */ /* 0x000fe20000010100 */
[----:B----4-:R-:W-:-:S02]  /*1350*/  PRMT R12, R16, 0x7632, R12 ;  /* 0x00007632100c7816 */ /* 0x010fc4000000000c */
[----:B------:R-:W-:Y:S02]  /*1360*/  PRMT R14, R17, 0x7632, R14 ;  /* 0x00007632110e7816 */ /* 0x000fe4000000000e */
[----:B------:R-:W-:Y:S02]  /*1370*/  SHF.L.U32 R13, R16, 0x10, RZ ;  /* 0x00000010100d7819 */ /* 0x000fe400000006ff */
[C---:B------:R-:W-:Y:S02]  /*1380*/  PRMT R176, R18.reuse, 0x7632, R176 ;  /* 0x0000763212b07816 */ /* 0x040fe400000000b0 */
[----:B------:R-:W-:Y:S02]  /*1390*/  SHF.L.U32 R177, R18, 0x10, RZ ;  /* 0x0000001012b17819 */ /* 0x000fe400000006ff */
[C---:B------:R-:W-:Y:S02]  /*13a0*/  PRMT R18, R19.reuse, 0x7632, R18 ;  /* 0x0000763213127816 */ /* 0x040fe40000000012 */
[----:B------:R-:W-:Y:S01]  /*13b0*/  SHF.L.U32 R185, R19, 0x10, RZ ;  /* 0x0000001013b97819 */ /* 0x000fe200000006ff */
[----:B------:R-:W-:Y:S01]  /*13c0*/  FADD.FTZ R19, -R190, R8 ;  /* 0x00000008be137221 */ /* 0x000fe20000010100 */
[----:B------:R-:W-:-:S02]  /*13d0*/  SHF.L.U32 R16, R12, 0x10, RZ ;  /* 0x000000100c107819 */ /* 0x000fc400000006ff */
[----:B------:R-:W-:Y:S01]  /*13e0*/  SHF.L.U32 R22, R14, 0x10, RZ ;  /* 0x000000100e167819 */ /* 0x000fe200000006ff */
[----:B------:R-:W-:Y:S01]  /*13f0*/  FMUL.FTZ R14, R192, R179 ;  /* 0x000000b3c00e7220 */ /* 0x000fe20000410000 */
[-C--:B------:R-:W-:Y:S01]  /*1400*/  FMUL.FTZ R8, R132, R13.reuse ;  /* 0x0000000d84087220 */ /* 0x080fe20000410000 */
[----:B------:R-:W-:Y:S01]  /*1410*/  SHF.L.U32 R17, R17, 0x10, RZ ;  /* 0x0000001011117819 */ /* 0x000fe200000006ff */
[----:B------:R-:W-:Y:S01]  /*1420*/  FADD.FTZ R76, R76, R13 ;  /* 0x0000000d4c4c7221 */ /* 0x000fe20000010000 */
[----:B------:R-:W-:Y:S01]  /*1430*/  FFMA.FTZ R100, R7, R13, R100 ;  /* 0x0000000d07647223 */ /* 0x000fe20000010064 */
[----:B------:R-:W-:Y:S01]  /*1440*/  SHF.L.U32 R180, R18, 0x10, RZ ;  /* 0x0000001012b47819 */ /* 0x000fe200000006ff */
[----:B------:R-:W-:Y:S01]  /*1450*/  FADD.FTZ R77, R77, R16 ;  /* 0x000000104d4d7221 */ /* 0x000fe20000010000 */
        /* <DEDUP_REMOVED lines=10> */
[----:B------:R-:W-:Y:S01]  /*1500*/  FADD.FTZ R187, -R190, R11 ;  /* 0x0000000bbebb7221 */ /* 0x000fe20000010100 */
[----:B------:R-:W-:Y:S01]  /*1510*/  FADD.FTZ R79, R79, R22 ;  /* 0x000000164f4f7221 */ /* 0x000fe20000010000 */
[-C--:B------:R-:W-:Y:S01]  /*1520*/  FFMA.FTZ R103, R16, R22.reuse, R103 ;  /* 0x0000001610677223 */ /* 0x080fe20000010067 */
[----:B------:R-:W-:Y:S01]  /*1530*/  FMUL.FTZ R15, R135, R22 ;  /* 0x00000016870f7220 */ /* 0x000fe20000410000 */
[C---:B------:R-:W-:Y:S01]  /*1540*/  FMUL.FTZ R11, R192.reuse, R19 ;  /* 0x00000013c00b7220 */ /* 0x040fe20000410000 */
[----:B------:R-:W-:Y:S01]  /*1550*/  FADD.FTZ R22, R17, R10 ;  /* 0x0000000a11167221 */ /* 0x000fe20000010000 */
[----:B------:R-:W-:Y:S01]  /*1560*/  FFMA.FTZ R19, R9, R10, R20 ;  /* 0x0000000a09137223 */ /* 0x000fe20000010014 */
[----:B------:R-:W-:Y:S01]  /*1570*/  FMUL.FTZ R18, R192, R21 ;  /* 0x00000015c0127220 */ /* 0x000fe20000410000 */
[----:B------:R-:W-:Y:S01]  /*1580*/  SHF.L.U32 R176, R176, 0x10, RZ ;  /* 0x00000010b0b07819 */ /* 0x000fe200000006ff */
[----:B------:R-:W-:Y:S01]  /*1590*/  FMUL.FTZ R12, R128, R177 ;  /* 0x000000b1800c7220 */ /* 0x000fe20000410000 */
[----:B------:R-:W-:Y:S01]  /*15a0*/  FADD.FTZ R21, R22, R15 ;  /* 0x0000000f16157221 */ /* 0x000fe20000010000 */
[----:B------:R-:W-:-:S02]  /*15b0*/  FFMA.FTZ R20, R16, R15, R19 ;  /* 0x0000000f10147223 */ /* 0x000fc40000010013 */
[----:B------:R-:W-:Y:S01]  /*15c0*/  FMUL.FTZ R19, R129, R176 ;  /* 0x000000b081137220 */ /* 0x000fe20000410000 */
[----:B------:R-:W-:Y:S01]  /*15d0*/  FADD.FTZ R22, R21, R12 ;  /* 0x0000000c15167221 */ /* 0x000fe20000010000 */
[C---:B------:R-:W-:Y:S01]  /*15e0*/  FFMA.FTZ R21, R11.reuse, R12, R20 ;  /* 0x0000000c0b157223 */ /* 0x040fe20000010014 */
        /* <DEDUP_REMOVED lines=18> */
.L_x_4862:
[----:B------:R-:W-:Y:S05]  /*1710*/  BSYNC B0 ;  /* 0x0000000000007941 */ /* 0x000fea0003800000 */
.L_x_4861:
        /* <DEDUP_REMOVED lines=27> */
.L_x_4885:
        /* <DEDUP_REMOVED lines=135> */
.L_x_4865:
[----:B------:R-:W-:Y:S05]  /*2140*/  BSYNC B0 ;  /* 0x0000000000007941 */ /* 0x000fea0003800000 */
.L_x_4864:
        /* <DEDUP_REMOVED lines=99> */
.L_x_4867:
[----:B------:R-:W-:Y:S05]  /*2780*/  BSYNC B0 ;  /* 0x0000000000007941 */ /* 0x000fea0003800000 */
.L_x_4866:
        /* <DEDUP_REMOVED lines=98> */
.L_x_4869:
[----:B------:R-:W-:Y:S05]  /*2db0*/  BSYNC B0 ;  /* 0x0000000000007941 */ /* 0x000fea0003800000 */
.L_x_4868:
[----:B------:R-:W-:Y:S02]  /*2dc0*/  IADD3 R0, R0, UR18, RZ ;  /* 0x0000001200007c10 */ /* 0x000fe4000fffe0ff */
[----:B------:R-:W-:Y:S02]  /*2dd0*/  SEL R188, RZ, 0x1, P4 ;  /* 0x00000001ffbc7807 */ /* 0x000fe40002000000 */
[----:B------:R-:W-:-:S13]  /*2de0*/  ISETP.GE.AND P5, PT, R0, UR19, PT ;  /* 0x0000001300007c0c */ /* 0x000fda000bfa6270 */
[----:B------:R-:W-:Y:S05]  /*2df0*/  @!P5 BRA `(.L_x_4870) ;  /* 0xffffffd400f8d947 */ /* 0x000fea000383ffff */
.L_x_4856:
        /* <DEDUP_REMOVED lines=20> */
.L_x_4872:
[----:B------:R-:W-:Y:S05]  /*2f40*/  BSYNC B0 ;  /* 0x0000000000007941 */ /* 0x000fea0003800000 */
.L_x_4871:
        /* <DEDUP_REMOVED lines=15> */
.L_x_4874:
[----:B------:R-:W-:Y:S05]  /*3040*/  BSYNC B0 ;  /* 0x0000000000007941 */ /* 0x000fea0003800000 */
.L_x_4873:
        /* <DEDUP_REMOVED lines=14> */
.L_x_4863:
[----:B------:R-:W-:Y:S02]  /*3130*/  MOV R189, R219 ;  /* 0x000000db00bd7202 */ /* 0x000fe40000000f00 */
[----:B------:R-:W-:Y:S02]  /*3140*/  MOV R188, 0x10 ;  /* 0x0000001000bc7802 */ /* 0x000fe40000000f00 */
[----:B------:R-:W-:Y:S02]  /*3150*/  MOV R191, 0x1f ;  /* 0x0000001f00bf7802 */ /* 0x000fe40000000f00 */
[----:B------:R-:W-:-:S07]  /*3160*/  MOV R186, 0xffffffff ;  /* 0xffffffff00ba7802 */ /* 0x000fce0000000f00 */
[----:B------:R-:W-:Y:S05]  /*3170*/  WARPSYNC.COLLECTIVE R186, `(.L_x_4875) ;  /* 0x00000000ba087348 */ /* 0x000fea0003c00000 */
[----:B------:R0:W1:Y:S02]  /*3180*/  SHFL.DOWN P6, R187, R189, R188, R191 ;  /* 0x080000bcbdbb7389 */ /* 0x00006400000c00bf */
[----:B01----:R-:W-:Y:S01]  /*3190*/  ENDCOLLECTIVE ;  /* 0x000000000000791b */ /* 0x003fe20003800000 */
.L_x_4875:
[----:B------:R-:W-:Y:S02]  /*31a0*/  MOV R189, R218 ;  /* 0x000000da00bd7202 */ /* 0x000fe40000000f00 */
[----:B------:R-:W-:-:S07]  /*31b0*/  MOV R178, R187 ;  /* 0x000000bb00b27202 */ /* 0x000fce0000000f00 */
[----:B------:R-:W-:Y:S05]  /*31c0*/  WARPSYNC.COLLECTIVE R186, `(.L_x_4876) ;  /* 0x00000000ba087348 */ /* 0x000fea0003c00000 */
[----:B------:R0:W1:Y:S02]  /*31d0*/  SHFL.DOWN P6, R187, R189, R188, R191 ;  /* 0x080000bcbdbb7389 */ /* 0x00006400000c00bf */
[----:B01----:R-:W-:Y:S01]  /*31e0*/  ENDCOLLECTIVE ;  /* 0x000000000000791b */ /* 0x003fe20003800000 */
.L_x_4876:
[----:B------:R-:W-:-:S05]  /*31f0*/  FADD.FTZ R178, R178, R219 ;  /* 0x000000dbb2b27221 */ /* 0x000fca0000010000 */
[----:B------:R-:W-:Y:S02]  /*3200*/  MOV R189, R178 ;  /* 0x000000b200bd7202 */ /* 0x000fe40000000f00 */
[----:B------:R-:W-:Y:S02]  /*3210*/  MOV R188, 0x8 ;  /* 0x0000000800bc7802 */ /* 0x000fe40000000f00 */
[----:B------:R-:W-:-:S07]  /*3220*/  MOV R179, R187 ;  /* 0x000000bb00b37202 */ /* 0x000fce0000000f00 */
[----:B------:R-:W-:Y:S05]  /*3230*/  WARPSYNC.COLLECTIVE R186, `(.L_x_4877) ;  /* 0x00000000ba087348 */ /* 0x000fea0003c00000 */
[----:B------:R0:W1:Y:S02]  /*3240*/  SHFL.DOWN P6, R187, R189, R188, R191 ;  /* 0x080000bcbdbb7389 */ /* 0x00006400000c00bf */
[----:B01----:R-:W-:Y:S01]  /*3250*/  ENDCOLLECTIVE ;  /* 0x000000000000791b */ /* 0x003fe20003800000 */
.L_x_4877:
[----:B------:R-:W-:-:S05]  /*3260*/  FADD.FTZ R179, R179, R218 ;  /* 0x000000dab3b37221 */ /* 0x000fca0000010000 */
[----:B------:R-:W-:Y:S02]  /*3270*/  MOV R189, R179 ;  /* 0x000000b300bd7202 */ /* 0x000fe40000000f00 */
[----:B------:R-:W-:-:S07]  /*3280*/  MOV R181, R187 ;  /* 0x000000bb00b57202 */ /* 0x000fce0000000f00 */
[----:B------:R-:W-:Y:S05]  /*3290*/  WARPSYNC.COLLECTIVE R186, `(.L_x_4878) ;  /* 0x00000000ba087348 */ /* 0x000fea0003c00000 */
[----:B------:R0:W1:Y:S02]  /*32a0*/  SHFL.DOWN P6, R187, R189, R188, R191 ;  /* 0x080000bcbdbb7389 */ /* 0x00006400000c00bf */
[----:B01----:R-:W-:Y:S01]  /*32b0*/  ENDCOLLECTIVE ;  /* 0x000000000000791b */ /* 0x003fe20003800000 */
.L_x_4878:
[----:B------:R-:W-:-:S05]  /*32c0*/  FADD.FTZ R181, R178, R181 ;  /* 0x000000b5b2b57221 */ /* 0x000fca0000010000 */
[----:B------:R-:W-:Y:S02]  /*32d0*/  MOV R189, R181 ;  /* 0x000000b500bd7202 */ /* 0x000fe40000000f00 */
[----:B------:R-:W-:Y:S02]  /*32e0*/  MOV R188, 0x4 ;  /* 0x0000000400bc7802 */ /* 0x000fe40000000f00 */
[----:B------:R-:W-:-:S07]  /*32f0*/  MOV R180, R187 ;  /* 0x000000bb00b47202 */ /* 0x000fce0000000f00 */
[----:B------:R-:W-:Y:S05]  /*3300*/  WARPSYNC.COLLECTIVE R186, `(.L_x_4879) ;  /* 0x00000000ba087348 */ /* 0x000fea0003c00000 */
[----:B------:R0:W1:Y:S02]  /*3310*/  SHFL.DOWN P6, R187, R189, R188, R191 ;  /* 0x080000bcbdbb7389 */ /* 0x00006400000c00bf */
[----:B01----:R-:W-:Y:S01]  /*3320*/  ENDCOLLECTIVE ;  /* 0x000000000000791b */ /* 0x003fe20003800000 */
.L_x_4879:
[----:B------:R-:W-:-:S05]  /*3330*/  FADD.FTZ R180, R179, R180 ;  /* 0x000000b4b3b47221 */ /* 0x000fca0000010000 */
[----:B------:R-:W-:Y:S02]  /*3340*/  MOV R189, R180 ;  /* 0x000000b400bd7202 */ /* 0x000fe40000000f00 */
[----:B------:R-:W-:-:S07]  /*3350*/  MOV R182, R187 ;  /* 0x000000bb00b67202 */ /* 0x000fce0000000f00 */
[----:B------:R-:W-:Y:S05]  /*3360*/  WARPSYNC.COLLECTIVE R186, `(.L_x_4880) ;  /* 0x00000000ba087348 */ /* 0x000fea0003c00000 */
[----:B------:R0:W1:Y:S02]  /*3370*/  SHFL.DOWN P6, R187, R189, R188, R191 ;  /* 0x080000bcbdbb7389 */ /* 0x00006400000c00bf */
[----:B01----:R-:W-:Y:S01]  /*3380*/  ENDCOLLECTIVE ;  /* 0x000000000000791b */ /* 0x003fe20003800000 */
.L_x_4880:
[----:B------:R-:W-:-:S05]  /*3390*/  FADD.FTZ R182, R181, R182 ;  /* 0x000000b6b5b67221 */ /* 0x000fca0000010000 */
[----:B------:R-:W-:Y:S02]  /*33a0*/  MOV R189, R182 ;  /* 0x000000b600bd7202 */ /* 0x000fe40000000f00 */
[----:B------:R-:W-:Y:S02]  /*33b0*/  MOV R188, 0x2 ;  /* 0x0000000200bc7802 */ /* 0x000fe40000000f00 */
[----:B------:R-:W-:-:S07]  /*33c0*/  MOV R183, R187 ;  /* 0x000000bb00b77202 */ /* 0x000fce0000000f00 */
[----:B------:R-:W-:Y:S05]  /*33d0*/  WARPSYNC.COLLECTIVE R186, `(.L_x_4881) ;  /* 0x00000000ba087348 */ /* 0x000fea0003c00000 */
[----:B------:R0:W1:Y:S02]  /*33e0*/  SHFL.DOWN P6, R187, R189, R188, R191 ;  /* 0x080000bcbdbb7389 */ /* 0x00006400000c00bf */
[----:B01----:R-:W-:Y:S01]  /*33f0*/  ENDCOLLECTIVE ;  /* 0x000000000000791b */ /* 0x003fe20003800000 */
.L_x_4881:
[----:B------:R-:W-:-:S05]  /*3400*/  FADD.FTZ R183, R180, R183 ;  /* 0x000000b7b4b77221 */ /* 0x000fca0000010000 */
[----:B------:R-:W-:Y:S02]  /*3410*/  MOV R189, R183 ;  /* 0x000000b700bd7202 */ /* 0x000fe40000000f00 */
[----:B------:R-:W-:-:S07]  /*3420*/  MOV R185, R187 ;  /* 0x000000bb00b97202 */ /* 0x000fce0000000f00 */
[----:B------:R-:W-:Y:S05]  /*3430*/  WARPSYNC.COLLECTIVE R186, `(.L_x_4882) ;  /* 0x00000000ba087348 */ /* 0x000fea0003c00000 */
[----:B------:R0:W1:Y:S02]  /*3440*/  SHFL.DOWN P6, R187, R189, R188, R191 ;  /* 0x080000bcbdbb7389 */ /* 0x00006400000c00bf */
[----:B01----:R-:W-:Y:S01]  /*3450*/  ENDCOLLECTIVE ;  /* 0x000000000000791b */ /* 0x003fe20003800000 */
.L_x_4882:
[----:B------:R-:W-:-:S05]  /*3460*/  FADD.FTZ R185, R182, R185 ;  /* 0x000000b9b6b97221 */ /* 0x000fca0000010000 */
[----:B------:R-:W-:Y:S02]  /*3470*/  MOV R189, R185 ;  /* 0x000000b900bd7202 */ /* 0x000fe40000000f00 */
[----:B------:R-:W-:Y:S02]  /*3480*/  MOV R188, 0x1 ;  /* 0x0000000100bc7802 */ /* 0x000fe40000000f00 */
[----:B------:R-:W-:-:S07]  /*3490*/  MOV R184, R187 ;  /* 0x000000bb00b87202 */ /* 0x000fce0000000f00 */
[----:B------:R-:W-:Y:S05]  /*34a0*/  WARPSYNC.COLLECTIVE R186, `(.L_x_4883) ;  /* 0x00000000ba087348 */ /* 0x000fea0003c00000 */
[----:B------:R0:W1:Y:S02]  /*34b0*/  SHFL.DOWN P6, R187, R189, R188, R191 ;  /* 0x080000bcbdbb7389 */ /* 0x00006400000c00bf */
[----:B01----:R-:W-:Y:S01]  /*34c0*/  ENDCOLLECTIVE ;  /* 0x000000000000791b */ /* 0x003fe20003800000 */
.L_x_4883:
[----:B------:R-:W-:-:S05]  /*34d0*/  FADD.FTZ R184, R183, R184 ;  /* 0x000000b8b7b87221 */ /* 0x000fca0000010000 */
[----:B------:R-:W-:Y:S02]  /*34e0*/  MOV R189, R184 ;  /* 0x000000b800bd7202 */ /* 0x000fe40000000f00 */
[----:B------:R-:W-:-:S07]  /*34f0*/  MOV R218, R187 ;  /* 0x000000bb00da7202 */ /* 0x000fce0000000f00 */
[----:B------:R-:W-:Y:S05]  /*3500*/  WARPSYNC.COLLECTIVE R186, `(.L_x_4884) ;  /* 0x00000000ba087348 */ /* 0x000fea0003c00000 */
[----:B------:R0:W1:Y:S02]  /*3510*/  SHFL.DOWN P6, R187, R189, R188, R191 ;  /* 0x080000bcbdbb7389 */ /* 0x00006400000c00bf */
[----:B01----:R-:W-:Y:S01]  /*3520*/  ENDCOLLECTIVE ;  /* 0x000000000000791b */ /* 0x003fe20003800000 */
.L_x_4884:
[----:B------:R-:W-:Y:S01]  /*3530*/  MOV R219, R187 ;  /* 0x000000bb00db7202 */ /* 0x000fe20000000f00 */
[----:B------:R-:W-:Y:S06]  /*3540*/  BRA `(.L_x_4885) ;  /* 0xffffffe000e07947 */ /* 0x000fec000383ffff */
.L_x_4886:
        /* <DEDUP_REMOVED lines=11> */
.L_x_11343:


//--------------------- .text._ZN10layer_norm13ln_bwd_kernelINS_13Kernel_traitsIf13__nv_bfloat16fS2_fjLj6144ELj1ELj1ELj8ELj16ENS_18Kernel_traits_baseILj6144EfS2_fS2_fjLj256EEEEELb0ELb1ELb0ELb1EEEvNS_9BwdParamsE --------------------------
	.section	.text._ZN10layer_norm13ln_bwd_kernelINS_13Kernel_traitsIf13__nv_bfloat16fS2_fjLj6144ELj1ELj1ELj8ELj16ENS_18Kernel_traits_baseILj6144EfS2_fS2_fjLj256EEEEELb0ELb1ELb0ELb1EEEvNS_9BwdParamsE,"ax",@progbits
	.align	128
        .global         _ZN10layer_norm13ln_bwd_kernelINS_13Kernel_traitsIf13__nv_bfloat16fS2_fjLj6144ELj1ELj1ELj8ELj16ENS_18Kernel_traits_baseILj6144EfS2_fS2_fjLj256EEEEELb0ELb1ELb0ELb1EEEvNS_9BwdParamsE
        .type           _ZN10layer_norm13ln_bwd_kernelINS_13Kernel_traitsIf13__nv_bfloat16fS2_fjLj6144ELj1ELj1ELj8ELj16ENS_18Kernel_traits_baseILj6144EfS2_fS2_fjLj256EEEEELb0ELb1ELb0ELb1EEEvNS_9BwdParamsE,@function
        .size           _ZN10layer_norm13ln_bwd_kernelINS_13Kernel_traitsIf13__nv_bfloat16fS2_fjLj6144ELj1ELj1ELj8ELj16ENS_18Kernel_traits_baseILj6144EfS2_fS2_fjLj256EEEEELb0ELb1ELb0ELb1EEEvNS_9BwdParamsE,(.L_x_11344 - _ZN10layer_norm13ln_bwd_kernelINS_13Kernel_traitsIf13__nv_bfloat16fS2_fjLj6144ELj1ELj1ELj8ELj16ENS_18Kernel_traits_baseILj6144EfS2_fS2_fjLj256EEEEELb0ELb1ELb0ELb1EEEvNS_9BwdParamsE)
        .other          _ZN10layer_norm13ln_bwd_kernelINS_13Kernel_traitsIf13__nv_bfloat16fS2_fjLj6144ELj1ELj1ELj8ELj16ENS_18Kernel_traits_baseILj6144EfS2_fS2_fjLj256EEEEELb0ELb1ELb0ELb1EEEvNS_9BwdParamsE,@"STO_CUDA_ENTRY STV_DEFAULT"
_ZN10layer_norm13ln_bwd_kernelINS_13Kernel_traitsIf13__nv_bfloat16fS2_fjLj6144ELj1ELj1ELj8ELj16ENS_18Kernel_traits_baseILj6144EfS2_fS2_fjLj256EEEEELb0ELb1ELb0ELb1EEEvNS_9BwdParamsE:
.text._ZN10layer_norm13ln_bwd_kernelINS_13Kernel_traitsIf13__nv_bfloat16fS2_fjLj6144ELj1ELj1ELj8ELj16ENS_18Kernel_traits_baseILj6144EfS2_fS2_fjLj256EEEEELb0ELb1ELb0ELb1EEEvNS_9BwdParamsE:
        /* <DEDUP_REMOVED lines=51> */
.L_x_4887:
        /* <DEDUP_REMOVED lines=8> */
[----:B------:R-:W-:Y:S02]  /*03b0*/  IADD3.X R5, RZ, UR9, RZ, P1, !PT ;  /* 0x00000009ff057c10 */ /* 0x000fe40008ffe4ff */
[----:B------:R-:W-:Y:S01]  /*03c0*/  ISETP.NE.U32.AND P0, PT, RZ, UR4, PT ;  /* 0x00000004ff007c0c */ /* 0x000fe2000bf05070 */
[----:B------:R-:W-:Y:S01]  /*03d0*/  HFMA2.MMA R206, -RZ, RZ, 0, 5.9604644775390625e-08 ;  /* 0x00000001ffce7435 */ /* 0x000fe200000001ff */
[----:B------:R-:W5:Y:S01]  /*03e0*/  LDG.E.128 R80, desc[UR6][R2.64] ;  /* 0x0000000602507981 */ /* 0x000f62000c1e1d00 */
[----:B------:R-:W-:Y:S01]  /*03f0*/  HFMA2.MMA R0, -RZ, RZ, 0, 0 ;  /* 0x00000000ff007435 */ /* 0x000fe200000001ff */
[----:B------:R-:W-:-:S02]  /*0400*/  ISETP.NE.AND.EX P0, PT, RZ, UR5, PT, P0 ;  /* 0x00000005ff007c0c */ /* 0x000fc4000bf05300 */
[----:B------:R-:W-:Y:S01]  /*0410*/  CS2R R170, SRZ ;  /* 0x0000000000aa7805 */ /* 0x000fe2000001ff00 */
[----:B------:R-:W5:Y:S01]  /*0420*/  LDG.E.128 R76, desc[UR6][R2.64+0x10] ;  /* 0x00001006024c7981 */ /* 0x000f62000c1e1d00 */
[----:B------:R-:W-:Y:S02]  /*0430*/  MOV R172, RZ ;  /* 0x000000ff00ac7202 */ /* 0x000fe40000000f00 */
[----:B------:R-:W-:Y:S02]  /*0440*/  CS2R R168, SRZ ;  /* 0x0000000000a87805 */ /* 0x000fe4000001ff00 */
[----:B------:R-:W-:Y:S01]  /*0450*/  CS2R R166, SRZ ;  /* 0x0000000000a67805 */ /* 0x000fe2000001ff00 */
[----:B------:R-:W5:Y:S01]  /*0460*/  LDG.E.128 R72, desc[UR6][R2.64+0x2000] ;  /* 0x0020000602487981 */ /* 0x000f62000c1e1d00 */
[----:B------:R-:W-:Y:S02]  /*0470*/  CS2R R164, SRZ ;  /* 0x0000000000a47805 */ /* 0x000fe4000001ff00 */
[----:B------:R-:W-:-:S02]  /*0480*/  CS2R R162, SRZ ;  /* 0x0000000000a27805 */ /* 0x000fc4000001ff00 */
[----:B------:R-:W-:Y:S01]  /*0490*/  CS2R R160, SRZ ;  /* 0x0000000000a07805 */ /* 0x000fe2000001ff00 */
[----:B------:R-:W5:Y:S01]  /*04a0*/  LDG.E.128 R68, desc[UR6][R2.64+0x2010] ;  /* 0x0020100602447981 */ /* 0x000f62000c1e1d00 */
[----:B------:R-:W-:Y:S02]  /*04b0*/  CS2R R158, SRZ ;  /* 0x00000000009e7805 */ /* 0x000fe4000001ff00 */
[----:B------:R-:W-:Y:S02]  /*04c0*/  CS2R R156, SRZ ;  /* 0x00000000009c7805 */ /* 0x000fe4000001ff00 */
[----:B------:R-:W-:Y:S01]  /*04d0*/  CS2R R154, SRZ ;  /* 0x00000000009a7805 */ /* 0x000fe2000001ff00 */
[----:B------:R-:W5:Y:S01]  /*04e0*/  LDG.E.128 R64, desc[UR6][R2.64+0x4000] ;  /* 0x0040000602407981 */ /* 0x000f62000c1e1d00 */
[----:B------:R-:W-:Y:S02]  /*04f0*/  CS2R R152, SRZ ;  /* 0x0000000000987805 */ /* 0x000fe4000001ff00 */
[----:B------:R-:W-:-:S02]  /*0500*/  CS2R R34, SRZ ;  /* 0x0000000000227805 */ /* 0x000fc4000001ff00 */
[----:B------:R-:W-:Y:S01]  /*0510*/  CS2R R32, SRZ ;  /* 0x0000000000207805 */ /* 0x000fe2000001ff00 */
[----:B------:R0:W5:Y:S01]  /*0520*/  LDG.E.128 R60, desc[UR6][R2.64+0x4010] ;  /* 0x00401006023c7981 */ /* 0x000162000c1e1d00 */
[----:B------:R-:W-:Y:S02]  /*0530*/  CS2R R30, SRZ ;  /* 0x00000000001e7805 */ /* 0x000fe4000001ff00 */
        /* <DEDUP_REMOVED lines=25> */
[----:B------:R-:W-:Y:S02]  /*06d0*/  CS2R R6, SRZ ;  /* 0x0000000000067805 */ /* 0x000fe4000001ff00 */
[----:B0-----:R-:W-:Y:S02]  /*06e0*/  CS2R R2, SRZ ;  /* 0x0000000000027805 */ /* 0x001fe4000001ff00 */
[----:B-1----:R-:W-:-:S07]  /*06f0*/  CS2R R4, SRZ ;  /* 0x0000000000047805 */ /* 0x002fce000001ff00 */
.L_x_4891:
        /* <DEDUP_REMOVED lines=10> */
[----:B0-----:R-:W-:-:S07]  /*07a0*/  IMAD.WIDE R134, R196, 0x4, R134 ;  /* 0x00000004c4867825 */ /* 0x001fce00078e0286 */
[----:B------:R-:W0:Y:S01]  /*07b0*/  LDC.64 R202, c[0x0][0x258] ;  /* 0x00009600ffca7b82 */ /* 0x000e220000000a00 */
[C---:B-1----:R-:W-:Y:S01]  /*07c0*/  @P0 LEA R136, P1, R196.reuse, R116, 0x1 ;  /* 0x00000074c4880211 */ /* 0x042fe200078208ff */
[----:B------:R-:W4:Y:S01]  /*07d0*/  LDG.E R209, desc[UR6][R134.64] ;  /* 0x0000000686d17981 */ /* 0x000f22000c1e1900 */
[C---:B------:R-:W-:Y:S02]  /*07e0*/  IADD3 R201, R207.reuse, 0x100, RZ ;  /* 0x00000100cfc97810 */ /* 0x040fe40007ffe0ff */
[----:B------:R-:W-:Y:S01]  /*07f0*/  @P0 LEA.HI.X R137, R196, R117, R120, 0x1, P1 ;  /* 0x00000075c4890211 */ /* 0x000fe200008f0c78 */
[C---:B--2---:R-:W-:Y:S01]  /*0800*/  IMAD.WIDE.U32 R148, R207.reuse, 0x20, R204 ;  /* 0x00000020cf947825 */ /* 0x044fe200078e00cc */
[----:B------:R-:W-:-:S03]  /*0810*/  IADD3 R197, R207, 0x200, RZ ;  /* 0x00000200cfc57810 */ /* 0x000fc60007ffe0ff */
[----:B------:R-:W2:Y:S01]  /*0820*/  @P0 LDG.E.U16 R208, desc[UR6][R136.64] ;  /* 0x0000000688d00981 */ /* 0x000ea2000c1e1500 */
[----:B------:R-:W1:Y:S01]  /*0830*/  LDC.64 R176, c[0x0][0x2c8] ;  /* 0x0000b200ffb07b82 */ /* 0x000e620000000a00 */
[----:B------:R-:W-:Y:S02]  /*0840*/  IMAD.WIDE.U32 R184, R201, 0x20, R204 ;  /* 0x00000020c9b87825 */ /* 0x000fe400078e00cc */
[----:B------:R-:W2:Y:S02]  /*0850*/  LDG.E.128 R116, desc[UR6][R148.64] ;  /* 0x0000000694747981 */ /* 0x000ea4000c1e1d00 */
[--C-:B---3--:R-:W-:Y:S02]  /*0860*/  IMAD.WIDE.U32 R120, R207, 0x10, R144.reuse ;  /* 0x00000010cf787825 */ /* 0x108fe400078e0090 */
[----:B------:R-:W3:Y:S02]  /*0870*/  LDG.E.128 R128, desc[UR6][R184.64] ;  /* 0x00000006b8807981 */ /* 0x000ee4000c1e1d00 */
[----:B------:R-:W-:-:S02]  /*0880*/  IMAD.WIDE.U32 R132, R201, 0x10, R144 ;  /* 0x00000010c9847825 */ /* 0x000fc400078e0090 */
[----:B------:R-:W3:Y:S02]  /*0890*/  LDG.E.128 R120, desc[UR6][R120.64] ;  /* 0x0000000678787981 */ /* 0x000ee4000c1e1d00 */
[----:B0-----:R-:W-:Y:S02]  /*08a0*/  IMAD.WIDE R202, R196, 0x4, R202 ;  /* 0x00000004c4ca7825 */ /* 0x001fe400078e02ca */
[----:B------:R-:W3:Y:S04]  /*08b0*/  LDG.E.128 R132, desc[UR6][R132.64] ;  /* 0x0000000684847981 */ /* 0x000ee8000c1e1d00 */
[----:B------:R-:W3:Y:S01]  /*08c0*/  LDG.E R200, desc[UR6][R202.64] ;  /* 0x00000006cac87981 */ /* 0x000ee2000c1e1900 */
[----:B------:R-:W-:-:S03]  /*08d0*/  IMAD.WIDE.U32 R204, R197, 0x20, R204 ;  /* 0x00000020c5cc7825 */ /* 0x000fc600078e00cc */
[----:B------:R-:W3:Y:S04]  /*08e0*/  LDG.E.128 R124, desc[UR6][R148.64+0x10] ;  /* 0x00001006947c7981 */ /* 0x000ee8000c1e1d00 */
[----:B------:R0:W3:Y:S01]  /*08f0*/  LDG.E.128 R136, desc[UR6][R184.64+0x10] ;  /* 0x00001006b8887981 */ /* 0x0000e2000c1e1d00 */
[----:B------:R-:W-:-:S03]  /*0900*/  IMAD.WIDE.U32 R144, R197, 0x10, R144 ;  /* 0x00000010c5907825 */ /* 0x000fc600078e0090 */
[----:B------:R-:W3:Y:S04]  /*0910*/  LDG.E.128 R140, desc[UR6][R204.64] ;  /* 0x00000006cc8c7981 */ /* 0x000ee8000c1e1d00 */
[----:B------:R-:W3:Y:S04]  /*0920*/  LDG.E.128 R148, desc[UR6][R204.64+0x10] ;  /* 0x00001006cc947981 */ /* 0x000ee8000c1e1d00 */
[----:B------:R-:W3:Y:S01]  /*0930*/  LDG.E.128 R144, desc[UR6][R144.64] ;  /* 0x0000000690907981 */ /* 0x000ee2000c1e1d00 */
[----:B-1----:R-:W-:-:S04]  /*0940*/  ISETP.NE.U32.AND P1, PT, R176, RZ, PT ;  /* 0x000000ffb000720c */ /* 0x002fc80003f25070 */
[----:B------:R-:W-:-:S13]  /*0950*/  ISETP.NE.AND.EX P1, PT, R177, RZ, PT, P1 ;  /* 0x000000ffb100720c */ /* 0x000fda0003f25310 */
[----:B0-----:R-:W0:Y:S08]  /*0960*/  @P1 LDC.64 R184, c[0x0][0x2c8] ;  /* 0x0000b200ffb81b82 */ /* 0x001e300000000a00 */
[----:B------:R-:W1:Y:S01]  /*0970*/  @P1 LDC.64 R186, c[0x0][0x2c8] ;  /* 0x0000b200ffba1b82 */ /* 0x000e620000000a00 */
[----:B------:R-:W-:-:S07]  /*0980*/  ISETP.NE.AND P2, PT, RZ, UR10, PT ;  /* 0x0000000aff007c0c */ /* 0x000fce000bf45270 */
[----:B------:R-:W1:Y:S01]  /*0990*/  @P1 LDC.64 R198, c[0x0][0x2c8] ;  /* 0x0000b200ffc61b82 */ /* 0x000e620000000a00 */
[----:B0-----:R-:W-:-:S05]  /*09a0*/  @P1 IMAD.WIDE.U32 R184, R201, 0x20, R184 ;  /* 0x00000020c9b81825 */ /* 0x001fca00078e00b8 */
[----:B-----5:R-:W5:Y:S04]  /*09b0*/  @P1 LDG.E.128 R92, desc[UR6][R184.64] ;  /* 0x00000006b85c1981 */ /* 0x020f68000c1e1d00 */
[----:B------:R0:W5:Y:S01]  /*09c0*/  @P1 LDG.E.128 R96, desc[UR6][R184.64+0x10] ;  /* 0x00001006b8601981 */ /* 0x000162000c1e1d00 */
[----:B-1----:R-:W-:-:S05]  /*09d0*/  @P1 IMAD.WIDE.U32 R186, R197, 0x20, R186 ;  /* 0x00000020c5ba1825 */ /* 0x002fca00078e00ba */
        /* <DEDUP_REMOVED lines=8> */
[----:B----4-:R-:W-:-:S05]  /*0a60*/  FSEL R210, R209, RZ, !P2 ;  /* 0x000000ffd1d27208 */ /* 0x010fca0005000000 */
[C---:B--2---:R-:W-:Y:S01]  /*0a70*/  FADD.FTZ R215, -R210.reuse, R116 ;  /* 0x00000074d2d77221 */ /* 0x044fe20000010100 */
[----:B---3--:R-:W-:Y:S01]  /*0a80*/  FADD.FTZ R209, -R210, R128 ;  /* 0x00000080d2d17221 */ /* 0x008fe20000010100 */
[C---:B------:R-:W-:Y:S02]  /*0a90*/  SHF.L.U32 R225, R120.reuse, 0x10, RZ ;  /* 0x0000001078e17819 */ /* 0x040fe400000006ff */
[----:B0-----:R-:W-:Y:S02]  /*0aa0*/  PRMT R184, R120, 0x7632, R184 ;  /* 0x0000763278b87816 */ /* 0x001fe400000000b8 */
[C---:B------:R-:W-:Y:S02]  /*0ab0*/  PRMT R128, R132.reuse, 0x7632, R128 ;  /* 0x0000763284807816 */ /* 0x040fe40000000080 */
[----:B------:R-:W-:Y:S01]  /*0ac0*/  SHF.L.U32 R229, R132, 0x10, RZ ;  /* 0x0000001084e57819 */ /* 0x000fe200000006ff */
        /* <DEDUP_REMOVED lines=8> */
[C---:B------:R-:W-:Y:S01]  /*0b50*/  FADD.FTZ R227, -R210.reuse, R131 ;  /* 0x00000083d2e37221 */ /* 0x040fe20000010100 */
[----:B------:R-:W-:Y:S01]  /*0b60*/  SHF.L.U32 R223, R121, 0x10, RZ ;  /* 0x0000001079df7819 */ /* 0x000fe200000006ff */
[----:B------:R-:W-:Y:S01]  /*0b70*/  FADD.FTZ R231, -R210, R138 ;  /* 0x0000008ad2e77221 */ /* 0x000fe20000010100 */
[C---:B------:R-:W-:Y:S01]  /*0b80*/  PRMT R124, R135.reuse, 0x7632, R124 ;  /* 0x00007632877c7816 */ /* 0x040fe2000000007c */
[----:B------:R-:W-:Y:S01]  /*0b90*/  FMUL.FTZ R230, R200, R217 ;  /* 0x000000d9c8e67220 */ /* 0x000fe20000410000 */
[----:B------:R-:W-:Y:S01]  /*0ba0*/  SHF.L.U32 R131, R135, 0x10, RZ ;  /* 0x0000001087837819 */ /* 0x000fe200000006ff */
[----:B------:R-:W-:Y:S01]  /*0bb0*/  FADD.FTZ R135, -R210, R136 ;  /* 0x00000088d2877221 */ /* 0x000fe20000010100 */
[----:B-1----:R-:W-:Y:S01]  /*0bc0*/  PRMT R186, R121, 0x7632, R186 ;  /* 0x0000763279ba7816 */ /* 0x002fe200000000ba */
[----:B------:R-:W-:Y:S01]  /*0bd0*/  FMUL.FTZ R228, R200, R219 ;  /* 0x000000dbc8e47220 */ /* 0x000fe20000410000 */
[----:B------:R-:W-:Y:S01]  /*0be0*/  FADD.FTZ R121, -R210, R149 ;  /* 0x00000095d2797221 */ /* 0x000fe20000010100 */
[----:B------:R-:W-:Y:S01]  /*0bf0*/  FMUL.FTZ R217, R81, R184 ;  /* 0x000000b851d97220 */ /* 0x000fe20000410000 */
[----:B------:R-:W-:Y:S01]  /*0c00*/  FADD.FTZ R136, RZ, R225 ;  /* 0x000000e1ff887221 */ /* 0x000fe20000010000 */
[----:B------:R-:W-:Y:S01]  /*0c10*/  FFMA.FTZ R149, R132, R225, RZ ;  /* 0x000000e184957223 */ /* 0x000fe200000100ff */
[----:B------:R-:W-:Y:S01]  /*0c20*/  FADD.FTZ R199, -R210, R139 ;  /* 0x0000008bd2c77221 */ /* 0x000fe20000010100 */
[----:B------:R-:W-:Y:S01]  /*0c30*/  SHF.L.U32 R186, R186, 0x10, RZ ;  /* 0x00000010baba7819 */ /* 0x000fe200000006ff */
[----:B------:R-:W-:Y:S01]  /*0c40*/  FADD.FTZ R190, R223, R190 ;  /* 0x000000bedfbe7221 */ /* 0x000fe20000010000 */
[----:B------:R-:W-:Y:S01]  /*0c50*/  FFMA.FTZ R191, R228, R223, R191 ;  /* 0x000000dfe4bf7223 */ /* 0x000fe200000100bf */
[----:B------:R-:W-:Y:S01]  /*0c60*/  FMUL.FTZ R139, R200, R231 ;  /* 0x000000e7c88b7220 */ /* 0x000fe20000410000 */
[----:B------:R-:W-:Y:S01]  /*0c70*/  FMUL.FTZ R223, R82, R223 ;  /* 0x000000df52df7220 */ /* 0x000fe20000410000 */
[----:B------:R-:W-:Y:S01]  /*0c80*/  FADD.FTZ R136, R136, R217 ;  /* 0x000000d988887221 */ /* 0x000fe20000010000 */
[----:B------:R-:W-:Y:S01]  /*0c90*/  FADD.FTZ R221, -R210, R119 ;  /* 0x00000077d2dd7221 */ /* 0x000fe20000010100 */
[----:B------:R-:W-:Y:S01]  /*0ca0*/  FFMA.FTZ R149, R230, R217, R149 ;  /* 0x000000d9e6957223 */ /* 0x000fe20000010095 */
[C---:B------:R-:W-:Y:S01]  /*0cb0*/  PRMT R198, R122.reuse, 0x7632, R198 ;  /* 0x000076327ac67816 */ /* 0x040fe200000000c6 */
[----:B------:R-:W-:Y:S01]  /*0cc0*/  FADD.FTZ R24, R131, R24 ;  /* 0x0000001883187221 */ /* 0x000fe20000010000 */
[----:B------:R-:W-:Y:S01]  /*0cd0*/  SHF.L.U32 R235, R122, 0x10, RZ ;  /* 0x000000107aeb7819 */ /* 0x000fe200000006ff */
[-C--:B------:R-:W-:Y:S01]  /*0ce0*/  FFMA.FTZ R8, R139, R131.reuse, R8 ;  /* 0x000000838b087223 */ /* 0x080fe20000010008 */
[----:B------:R-:W-:Y:S01]  /*0cf0*/  FMUL.FTZ R138, R70, R131 ;  /* 0x00000083468a7220 */ /* 0x000fe20000410000 */
[----:B------:R-:W-:Y:S01]  /*0d00*/  FMUL.FTZ R216, R83, R186 ;  /* 0x000000ba53d87220 */ /* 0x000fe20000410000 */
[----:B------:R-:W-:Y:S01]  /*0d10*/  FADD.FTZ R131, R136, R223 ;  /* 0x000000df88837221 */ /* 0x000fe20000010000 */
[----:B------:R-:W-:Y:S01]  /*0d20*/  FMUL.FTZ R226, R200, R221 ;  /* 0x000000ddc8e27220 */ /* 0x000fe20000410000 */
[----:B------:R-:W-:Y:S01]  /*0d30*/  FFMA.FTZ R149, R228, R223, R149 ;  /* 0x000000dfe4957223 */ /* 0x000fe20000010095 */
[----:B------:R-:W-:Y:S01]  /*0d40*/  SHF.L.U32 R198, R198, 0x10, RZ ;  /* 0x00000010c6c67819 */ /* 0x000fe200000006ff */
[----:B------:R-:W-:Y:S01]  /*0d50*/  FMUL.FTZ R221, R76, R235 ;  /* 0x000000eb4cdd7220 */ /* 0x000fe20000410000 */
[----:B------:R-:W-:Y:S01]  /*0d60*/  SHF.L.U32 R232, R128, 0x10, RZ ;  /* 0x0000001080e87819 */ /* 0x000fe200000006ff */
[----:B------:R-:W-:Y:S01]  /*0d70*/  FADD.FTZ R128, R131, R216 ;  /* 0x000000d883807221 */ /* 0x000fe20000010000 */
[----:B------:R-:W-:Y:S01]  /*0d80*/  FADD.FTZ R237, -R210, R125 ;  /* 0x0000007dd2ed7221 */ /* 0x000fe20000010100 */
[----:B------:R-:W-:Y:S01]  /*0d90*/  FMUL.FTZ R224, R200, R233 ;  /* 0x000000e9c8e07220 */ /* 0x000fe20000410000 */
[----:B------:R-:W-:Y:S01]  /*0da0*/  FFMA.FTZ R149, R226, R216, R149 ;  /* 0x000000d8e2957223 */ /* 0x000fe20000010095 */
[C---:B------:R-:W-:Y:S01]  /*0db0*/  PRMT R204, R123.reuse, 0x7632, R204 ;  /* 0x000076327bcc7816 */ /* 0x040fe200000000cc */
[C---:B------:R-:W-:Y:S01]  /*0dc0*/  FADD.FTZ R205, -R210.reuse, R142 ;  /* 0x0000008ed2cd7221 */ /* 0x040fe20000010100 */
[----:B------:R-:W-:Y:S01]  /*0dd0*/  SHF.L.U32 R241, R123, 0x10, RZ ;  /* 0x000000107bf17819 */ /* 0x000fe200000006ff */
[----:B------:R-:W-:Y:S01]  /*0de0*/  FADD.FTZ R203, -R210, R140 ;  /* 0x0000008cd2cb7221 */ /* 0x000fe20000010100 */
[----:B------:R-:W-:Y:S01]  /*0df0*/  FMUL.FTZ R215, R77, R198 ;  /* 0x000000c64dd77220 */ /* 0x000fe20000410000 */
[----:B------:R-:W-:Y:S01]  /*0e00*/  FADD.FTZ R128, R128, R221 ;  /* 0x000000dd80807221 */ /* 0x000fe20000010000 */
[----:B------:R-:W-:Y:S01]  /*0e10*/  FADD.FTZ R239, -R210, R126 ;  /* 0x0000007ed2ef7221 */ /* 0x000fe20000010100 */
[----:B------:R-:W-:Y:S01]  /*0e20*/  FMUL.FTZ R220, R200, R237 ;  /* 0x000000edc8dc7220 */ /* 0x000fe20000410000 */
[----:B------:R-:W-:Y:S01]  /*0e30*/  FFMA.FTZ R149, R224, R221, R149 ;  /* 0x000000dde0957223 */ /* 0x000fe20000010095 */
[----:B------:R-:W-:Y:S01]  /*0e40*/  FADD.FTZ R213, -R210, R129 ;  /* 0x00000081d2d57221 */ /* 0x000fe20000010100 */
[----:B------:R-:W-:-:S02]  /*0e50*/  SHF.L.U32 R125, R145, 0x10, RZ ;  /* 0x00000010917d7819 */ /* 0x000fc400000006ff */
[C---:B------:R-:W-:Y:S02]  /*0e60*/  PRMT R116, R147.reuse, 0x7632, R116 ;  /* 0x0000763293747816 */ /* 0x040fe40000000074 */
[----:B------:R-:W-:Y:S01]  /*0e70*/  SHF.L.U32 R117, R147, 0x10, RZ ;  /* 0x0000001093757819 */ /* 0x000fe200000006ff */
[----:B------:R-:W-:Y:S01]  /*0e80*/  FMUL.FTZ R147, R200, R205 ;  /* 0x000000cdc8937220 */ /* 0x000fe20000410000 */
[----:B------:R-:W-:Y:S01]  /*0e90*/  SHF.L.U32 R129, R144, 0x10, RZ ;  /* 0x0000001090817819 */ /* 0x000fe200000006ff */
[----:B------:R-:W-:Y:S01]  /*0ea0*/  FMUL.FTZ R219, R78, R241 ;  /* 0x000000f14edb7220 */ /* 0x000fe20000410000 */
[----:B------:R-:W-:Y:S01]  /*0eb0*/  PRMT R120, R145, 0x7632, R120 ;  /* 0x0000763291787816 */ /* 0x000fe20000000078 */
[----:B------:R-:W-:Y:S01]  /*0ec0*/  FMUL.FTZ R145, R200, R203 ;  /* 0x000000cbc8917220 */ /* 0x000fe20000410000 */
[----:B------:R-:W-:Y:S01]  /*0ed0*/  SHF.L.U32 R204, R204, 0x10, RZ ;  /* 0x00000010cccc7819 */ /* 0x000fe200000006ff */
[----:B------:R-:W-:Y:S01]  /*0ee0*/  FADD.FTZ R128, R128, R215 ;  /* 0x000000d780807221 */ /* 0x000fe20000010000 */
[----:B------:R-:W-:Y:S01]  /*0ef0*/  FADD.FTZ R243, -R210, R127 ;  /* 0x0000007fd2f37221 */ /* 0x000fe20000010100 */
[----:B------:R-:W-:Y:S01]  /*0f00*/  FMUL.FTZ R222, R200, R239 ;  /* 0x000000efc8de7220 */ /* 0x000fe20000410000 */
[----:B------:R-:W-:Y:S01]  /*0f10*/  FFMA.FTZ R149, R220, R215, R149 ;  /* 0x000000d7dc957223 */ /* 0x000fe20000010095 */
[C---:B------:R-:W-:Y:S01]  /*0f20*/  FADD.FTZ R187, -R210.reuse, R150 ;  /* 0x00000096d2bb7221 */ /* 0x040fe20000010100 */
[C---:B------:R-:W-:Y:S01]  /*0f30*/  FADD.FTZ R211, -R210.reuse, R130 ;  /* 0x00000082d2d37221 */ /* 0x040fe20000010100 */
[----:B------:R-:W-:Y:S01]  /*0f40*/  FADD.FTZ R127, -R210, R148 ;  /* 0x00000094d27f7221 */ /* 0x000fe20000010100 */
        /* <DEDUP_REMOVED lines=8> */
[----:B------:R-:W-:Y:S01]  /*0fd0*/  FMUL.FTZ R218, R200, R243 ;  /* 0x000000f3c8da7220 */ /* 0x000fe20000410000 */
[----:B------:R-:W-:Y:S01]  /*0fe0*/  FFMA.FTZ R129, R222, R219, R149 ;  /* 0x000000dbde817223 */ /* 0x000fe20000010095 */
[----:B------:R-:W-:Y:S01]  /*0ff0*/  @P0 SHF.L.U32 R202, R208, 0x10, RZ ;  /* 0x00000010d0ca0819 */ /* 0x000fe200000006ff */
[C---:B------:R-:W-:Y:S01]  /*1000*/  FMUL.FTZ R213, R200.reuse, R213 ;  /* 0x000000d5c8d57220 */ /* 0x040fe20000410000 */
[----:B------:R-:W-:Y:S01]  /*1010*/  FMUL.FTZ R208, R200, R211 ;  /* 0x000000d3c8d07220 */ /* 0x000fe20000410000 */
[----:B------:R-:W-:Y:S01]  /*1020*/  FMUL.FTZ R211, R72, R229 ;  /* 0x000000e548d37220 */ /* 0x000fe20000410000 */
[----:B------:R-:W-:Y:S01]  /*1030*/  FADD.FTZ R128, R125, R214 ;  /* 0x000000d67d807221 */ /* 0x000fe20000010000 */
[C---:B------:R-:W-:Y:S01]  /*1040*/  PRMT R130, R133.reuse, 0x7632, R130 ;  /* 0x0000763285827816 */ /* 0x040fe20000000082 */
[----:B------:R-:W-:Y:S01]  /*1050*/  FMUL.FTZ R212, R200, R209 ;  /* 0x000000d1c8d47220 */ /* 0x000fe20000410000 */
[----:B------:R-:W-:Y:S01]  /*1060*/  FFMA.FTZ R129, R218, R214, R129 ;  /* 0x000000d6da817223 */ /* 0x000fe20000010081 */
[----:B------:R-:W-:Y:S01]  /*1070*/  SHF.L.U32 R133, R133, 0x10, RZ ;  /* 0x0000001085857819 */ /* 0x000fe200000006ff */
[-C--:B------:R-:W-:Y:S01]  /*1080*/  FFMA.FTZ R0, R213, R232.reuse, R0 ;  /* 0x000000e8d5007223 */ /* 0x080fe20000010000 */
[----:B------:R-:W-:Y:S01]  /*1090*/  FADD.FTZ R17, R232, R17 ;  /* 0x00000011e8117221 */ /* 0x000fe20000010000 */
        /* <DEDUP_REMOVED lines=10> */
[----:B------:R-:W-:Y:S01]  /*1140*/  PRMT R126, R134, 0x7632, R126 ;  /* 0x00007632867e7816 */ /* 0x000fe2000000007e */
[----:B------:R-:W-:Y:S01]  /*1150*/  FADD.FTZ R137, -R210, R137 ;  /* 0x00000089d2897221 */ /* 0x000fe20000010100 */
[----:B------:R-:W-:Y:S01]  /*1160*/  PRMT R122, R144, 0x7632, R122 ;  /* 0x00007632907a7816 */ /* 0x000fe2000000007a */
[----:B------:R-:W-:Y:S01]  /*1170*/  FMUL.FTZ R144, R200, R141 ;  /* 0x0000008dc8907220 */ /* 0x000fe20000410000 */
[----:B------:R-:W-:Y:S01]  /*1180*/  SHF.L.U32 R123, R146, 0x10, RZ ;  /* 0x00000010927b7819 */ /* 0x000fe200000006ff */
[----:B------:R-:W-:Y:S01]  /*1190*/  FMUL.FTZ R149, R200, R127 ;  /* 0x0000007fc8957220 */ /* 0x000fe20000410000 */
[----:B------:R-:W-:Y:S01]  /*11a0*/  SHF.L.U32 R185, R134, 0x10, RZ ;  /* 0x0000001086b97819 */ /* 0x000fe200000006ff */
[C---:B------:R-:W-:Y:S01]  /*11b0*/  FADD.FTZ R143, -R210.reuse, R143 ;  /* 0x0000008fd28f7221 */ /* 0x040fe20000010100 */
[----:B------:R-:W-:Y:S01]  /*11c0*/  FADD.FTZ R119, -R210, R151 ;  /* 0x00000097d2777221 */ /* 0x000fe20000010100 */
[----:B------:R-:W-:Y:S01]  /*11d0*/  FMUL.FTZ R141, R75, R130 ;  /* 0x000000824b8d7220 */ /* 0x000fe20000410000 */
[----:B------:R-:W-:Y:S01]  /*11e0*/  FADD.FTZ R136, R136, R133 ;  /* 0x0000008588887221 */ /* 0x000fe20000010000 */
[----:B------:R-:W-:Y:S01]  /*11f0*/  FMUL.FTZ R210, R200, R227 ;  /* 0x000000e3c8d27220 */ /* 0x000fe20000410000 */
[----:B------:R-:W-:Y:S01]  /*1200*/  FFMA.FTZ R125, R208, R133, R125 ;  /* 0x00000085d07d7223 */ /* 0x000fe2000001007d */
[----:B------:R-:W-:Y:S01]  /*1210*/  FFMA.FTZ R193, R230, R184, R193 ;  /* 0x000000b8e6c17223 */ /* 0x000fe200000100c1 */
[----:B------:R-:W-:Y:S01]  /*1220*/  FADD.FTZ R192, R184, R192 ;  /* 0x000000c0b8c07221 */ /* 0x000fe20000010000 */
[----:B------:R-:W-:Y:S01]  /*1230*/  SHF.L.U32 R126, R126, 0x10, RZ ;  /* 0x000000107e7e7819 */ /* 0x000fe200000006ff */
[----:B------:R-:W-:Y:S01]  /*1240*/  FMUL.FTZ R140, R200, R137 ;  /* 0x00000089c88c7220 */ /* 0x000fe20000410000 */
[----:B------:R-:W-:Y:S01]  /*1250*/  FADD.FTZ R30, R123, R30 ;  /* 0x0000001e7b1e7221 */ /* 0x000fe20000010000 */
[-C--:B------:R-:W-:Y:S01]  /*1260*/  FFMA.FTZ R14, R149, R123.reuse, R14 ;  /* 0x0000007b950e7223 */ /* 0x080fe2000001000e */
[----:B------:R-:W-:Y:S01]  /*1270*/  FMUL.FTZ R184, R60, R123 ;  /* 0x0000007b3cb87220 */ /* 0x000fe20000410000 */
[----:B------:R-:W-:Y:S01]  /*1280*/  FMUL.FTZ R134, R68, R185 ;  /* 0x000000b944867220 */ /* 0x000fe20000410000 */
[----:B------:R-:W-:Y:S01]  /*1290*/  FADD.FTZ R123, R136, R141 ;  /* 0x0000008d887b7221 */ /* 0x000fe20000010000 */
[----:B------:R-:W-:Y:S01]  /*12a0*/  PRMT R118, R146, 0x7632, R118 ;  /* 0x0000763292767816 */ /* 0x000fe20000000076 */
[----:B------:R-:W-:Y:S01]  /*12b0*/  FMUL.FTZ R135, R200, R135 ;  /* 0x00000087c8877220 */ /* 0x000fe20000410000 */
        /* <DEDUP_REMOVED lines=17> */
[----:B------:R-:W-:-:S02]  /*13d0*/  SHF.L.U32 R122, R122, 0x10, RZ ;  /* 0x000000107a7a7819 */ /* 0x000fc400000006ff */
[----:B------:R-:W-:Y:S01]  /*13e0*/  FADD.FTZ R125, R124, R209 ;  /* 0x000000d17c7d7221 */ /* 0x000fe20000010000 */
[----:B------:R-:W-:Y:S02]  /*13f0*/  FFMA.FTZ R124, R142, R209, R123 ;  /* 0x000000d18e7c7223 */ /* 0x000fe4000001007b */
        /* <DEDUP_REMOVED lines=9> */
[----:B------:R-:W-:Y:S01]  /*1490*/  FADD.FTZ R22, R185, R22 ;  /* 0x00000016b9167221 */ /* 0x000fe20000010000 */
[----:B------:R-:W-:Y:S01]  /*14a0*/  FFMA.FTZ R6, R135, R185, R6 ;  /* 0x000000b987067223 */ /* 0x000fe20000010006 */
[-C--:B------:R-:W-:Y:S01]  /*14b0*/  FFMA.FTZ R11, R146, R120.reuse, R11 ;  /* 0x00000078920b7223 */ /* 0x080fe2000001000b */
[----:B------:R-:W-:Y:S01]  /*14c0*/  FADD.FTZ R27, R120, R27 ;  /* 0x0000001b781b7221 */ /* 0x000fe20000010000 */
        /* <DEDUP_REMOVED lines=58> */
.L_x_4902:
        /* <DEDUP_REMOVED lines=13> */
.L_x_4890:
        /* <DEDUP_REMOVED lines=79> */
[----:B------:R-:W-:Y:S02]  /*1e30*/  SEL R122, R215, R110, P3 ;  /* 0x0000006ed77a7207 */ /* 0x000fe40001800000 */
[----:B------:R-:W-:Y:S01]  /*1e40*/  LEA R130, P5, R207, UR16, 0x4 ;  /* 0x00000010cf827c11 */ /* 0x000fe2000f8a20ff */
[--C-:B------:R-:W-:Y:S01]  /*1e50*/  FFMA.FTZ R208, R208, R206, R205.reuse ;  /* 0x000000ced0d07223 */ /* 0x100fe200000100cd */
[----:B------:R-:W-:Y:S01]  /*1e60*/  SEL R123, R214, R111, P3 ;  /* 0x0000006fd67b7207 */ /* 0x000fe20001800000 */
[----:B------:R-:W-:Y:S01]  /*1e70*/  FMUL.FTZ R177, R177, R202 ;  /* 0x000000cab1b17220 */ /* 0x000fe20000410000 */
[----:B------:R-:W-:Y:S01]  /*1e80*/  SEL R124, R213, R112, P3 ;  /* 0x00000070d57c7207 */ /* 0x000fe20001800000 */
[----:B------:R-:W-:Y:S01]  /*1e90*/  FMUL.FTZ R216, R216, R202 ;  /* 0x000000cad8d87220 */ /* 0x000fe20000410000 */
[----:B------:R-:W-:Y:S01]  /*1ea0*/  SEL R125, R212, R113, P3 ;  /* 0x00000071d47d7207 */ /* 0x000fe20001800000 */
[--C-:B------:R-:W-:Y:S01]  /*1eb0*/  FFMA.FTZ R210, R210, R206, R205.reuse ;  /* 0x000000ced2d27223 */ /* 0x100fe200000100cd */
[----:B------:R-:W-:Y:S01]  /*1ec0*/  SEL R126, R131, R114, P3 ;  /* 0x00000072837e7207 */ /* 0x000fe20001800000 */
[--C-:B------:R-:W-:Y:S01]  /*1ed0*/  FFMA.FTZ R142, R142, R206, R205.reuse ;  /* 0x000000ce8e8e7223 */ /* 0x100fe200000100cd */
        /* <DEDUP_REMOVED lines=8> */
[----:B------:R-:W-:Y:S01]  /*1f60*/  FFMA.FTZ R140, R140, R206, R205 ;  /* 0x000000ce8c8c7223 */ /* 0x000fe200000100cd */
[----:B------:R-:W-:-:S02]  /*1f70*/  FADD.FTZ R219, R232, -R227 ;  /* 0x800000e3e8db7221 */ /* 0x000fc40000010000 */
[----:B------:R0:W-:Y:S04]  /*1f80*/  @P1 STG.E.128 desc[UR6][R128.64], R120 ;  /* 0x0000007880001986 */ /* 0x0001e8000c101d06 */
[----:B------:R1:W-:Y:S01]  /*1f90*/  @P1 STG.E.128 desc[UR6][R128.64+0x10], R124 ;  /* 0x0000107c80001986 */ /* 0x0003e2000c101d06 */
[----:B------:R-:W-:Y:S01]  /*1fa0*/  LEA.HI.X R131, R207, UR17, RZ, 0x4, P5 ;  /* 0x00000011cf837c11 */ /* 0x000fe2000a8f24ff */
        /* <DEDUP_REMOVED lines=10> */
[----:B------:R-:W-:-:S02]  /*2050*/  F2FP.BF16.F32.PACK_AB R125, R122, R125 ;  /* 0x0000007d7a7d723e */ /* 0x000fc400000010ff */
[----:B------:R-:W-:Y:S02]  /*2060*/  F2FP.BF16.F32.PACK_AB R126, R123, R126 ;  /* 0x0000007e7b7e723e */ /* 0x000fe400000010ff */
[----:B------:R-:W-:-:S05]  /*2070*/  F2FP.BF16.F32.PACK_AB R127, R128, R127 ;  /* 0x0000007f807f723e */ /* 0x000fca00000010ff */
[----:B------:R0:W-:Y:S04]  /*2080*/  STG.E.128 desc[UR6][R130.64], R124 ;  /* 0x0000007c82007986 */ /* 0x0001e8000c101d06 */
[----:B------:R-:W3:Y:S01]  /*2090*/  LDG.E.128 R120, desc[UR6][R120.64] ;  /* 0x0000000678787981 */ /* 0x000ee2000c1e1d00 */
[-CC-:B------:R-:W-:Y:S01]  /*20a0*/  FFMA.FTZ R129, R139, R206.reuse, R205.reuse ;  /* 0x000000ce8b817223 */ /* 0x180fe200000100cd */
[----:B------:R-:W-:Y:S01]  /*20b0*/  FADD.FTZ R133, R133, -R208 ;  /* 0x800000d085857221 */ /* 0x000fe20000010000 */
[----:B------:R-:W-:Y:S01]  /*20c0*/  FADD.FTZ R141, R141, -R210 ;  /* 0x800000d28d8d7221 */ /* 0x000fe20000010000 */
[----:B------:R-:W-:Y:S01]  /*20d0*/  FFMA.FTZ R135, R135, R206, R205 ;  /* 0x000000ce87877223 */ /* 0x000fe200000100cd */
[----:B------:R-:W-:Y:S01]  /*20e0*/  FADD.FTZ R139, R143, -R140 ;  /* 0x8000008c8f8b7221 */ /* 0x000fe20000010000 */
[----:B------:R-:W-:Y:S01]  /*20f0*/  FADD.FTZ R223, R209, -R142 ;  /* 0x8000008ed1df7221 */ /* 0x000fe20000010000 */
[----:B------:R-:W-:Y:S01]  /*2100*/  FADD.FTZ R221, R138, -R129 ;  /* 0x800000818add7221 */ /* 0x000fe20000010000 */
[----:B------:R-:W1:Y:S01]  /*2110*/  @P1 LDC.64 R142, c[0x0][0x308] ;  /* 0x0000c200ff8e1b82 */ /* 0x000e620000000a00 */
[----:B------:R-:W-:Y:S01]  /*2120*/  FADD.FTZ R135, R134, -R135 ;  /* 0x8000008786877221 */ /* 0x000fe20000010000 */
[C---:B------:R-:W-:Y:S01]  /*2130*/  FMUL.FTZ R129, R200.reuse, R133 ;  /* 0x00000085c8817220 */ /* 0x040fe20000410000 */
[C---:B------:R-:W-:Y:S01]  /*2140*/  FMUL.FTZ R128, R200.reuse, R141 ;  /* 0x0000008dc8807220 */ /* 0x040fe20000410000 */
[C---:B0-----:R-:W-:Y:S01]  /*2150*/  FMUL.FTZ R125, R200.reuse, R217 ;  /* 0x000000d9c87d7220 */ /* 0x041fe20000410000 */
[C---:B------:R-:W-:Y:S01]  /*2160*/  FMUL.FTZ R126, R200.reuse, R219 ;  /* 0x000000dbc87e7220 */ /* 0x040fe20000410000 */
[----:B------:R-:W-:-:S02]  /*2170*/  FMUL.FTZ R135, R200, R135 ;  /* 0x00000087c8877220 */ /* 0x000fc40000410000 */
[----:B------:R-:W-:Y:S01]  /*2180*/  @P2 FADD.FTZ R125, R92, R125 ;  /* 0x0000007d5c7d2221 */ /* 0x000fe20000010000 */
[----:B------:R-:W-:Y:S01]  /*2190*/  @P2 FADD.FTZ R126, R93, R126 ;  /* 0x0000007e5d7e2221 */ /* 0x000fe20000010000 */
[----:B------:R-:W-:Y:S01]  /*21a0*/  FMUL.FTZ R130, R200, R139 ;  /* 0x0000008bc8827220 */ /* 0x000fe20000410000 */
        /* <DEDUP_REMOVED lines=25> */
[----:B------:R-:W-:-:S02]  /*2340*/  F2FP.BF16.F32.PACK_AB R133, R124, R133 ;  /* 0x000000857c85723e */ /* 0x000fc400000010ff */
[----:B------:R-:W-:Y:S01]  /*2350*/  SEL R128, R135, R112, P3 ;  /* 0x0000007087807207 */ /* 0x000fe20001800000 */
[----:B------:R-:W-:Y:S01]  /*2360*/  FMUL.FTZ R135, R46, R219 ;  /* 0x000000db2e877220 */ /* 0x000fe20000410000 */
[----:B------:R-:W-:Y:S02]  /*2370*/  SEL R124, R125, R108, P3 ;  /* 0x0000006c7d7c7207 */ /* 0x000fe40001800000 */
[----:B------:R-:W-:Y:S02]  /*2380*/  LEA R140, P5, R201, UR16, 0x4 ;  /* 0x00000010c98c7c11 */ /* 0x000fe4000f8a20ff */
[----:B------:R-:W-:Y:S02]  /*2390*/  SEL R125, R126, R109, P3 ;  /* 0x0000006d7e7d7207 */ /* 0x000fe40001800000 */
[----:B------:R-:W-:Y:S01]  /*23a0*/  SEL R126, R129, R110, P3 ;  /* 0x0000006e817e7207 */ /* 0x000fe20001800000 */
[----:B-1----:R-:W-:Y:S01]  /*23b0*/  @P1 IMAD.WIDE.U32 R142, R201, 0x20, R142 ;  /* 0x00000020c98e1825 */ /* 0x002fe200078e008e */
[----:B------:R-:W-:-:S02]  /*23c0*/  F2FP.BF16.F32.PACK_AB R134, R131, R134 ;  /* 0x000000868386723e */ /* 0x000fc400000010ff */
[----:B------:R-:W-:Y:S01]  /*23d0*/  SEL R129, R130, R113, P3 ;  /* 0x0000007182817207 */ /* 0x000fe20001800000 */
[----:B------:R-:W-:Y:S01]  /*23e0*/  IMAD.WIDE.U32 R136, R197, 0x10, R136 ;  /* 0x00000010c5887825 */ /* 0x000fe200078e0088 */
[----:B------:R-:W-:Y:S02]  /*23f0*/  SEL R130, R221, R114, P3 ;  /* 0x00000072dd827207 */ /* 0x000fe40001800000 */
[----:B------:R-:W-:Y:S02]  /*2400*/  SEL R131, R138, R115, P3 ;  /* 0x000000738a837207 */ /* 0x000fe40001800000 */
[----:B------:R-:W-:Y:S02]  /*2410*/  LEA.HI.X R141, R201, UR17, RZ, 0x4, P5 ;  /* 0x00000011c98d7c11 */ /* 0x000fe4000a8f24ff */
[----:B------:R-:W-:Y:S01]  /*2420*/  F2FP.BF16.F32.PACK_AB R135, R222, R135 ;  /* 0x00000087de87723e */ /* 0x000fe200000010ff */
[----:B------:R-:W-:Y:S04]  /*2430*/  @P1 STG.E.128 desc[UR6][R142.64], R124 ;  /* 0x0000007c8e001986 */ /* 0x000fe8000c101d06 */
        /* <DEDUP_REMOVED lines=49> */
[----:B------:R-:W-:-:S04]  /*2750*/  FMUL.FTZ R202, R200, R202 ;  /* 0x000000cac8ca7220 */ /* 0x000fc80000410000 */
[----:B------:R-:W-:Y:S01]  /*2760*/  FMUL.FTZ R134, R39, R202 ;  /* 0x000000ca27867220 */ /* 0x000fe20000410000 */
[----:B------:R-:W-:Y:S02]  /*2770*/  SEL R115, R200, R115, P3 ;  /* 0x00000073c8737207 */ /* 0x000fe40001800000 */
[----:B------:R-:W-:Y:S02]  /*2780*/  IADD3 R196, R196, UR18, RZ ;  /* 0x00000012c4c47c10 */ /* 0x000fe4000fffe0ff */
[----:B------:R-:W-:Y:S02]  /*2790*/  SEL R206, RZ, 0x1, P4 ;  /* 0x00000001ffce7807 */ /* 0x000fe40002000000 */
[C---:B--2---:R-:W-:Y:S02]  /*27a0*/  PRMT R126, R118.reuse, 0x7632, R126 ;  /* 0x00007632767e7816 */ /* 0x044fe4000000007e */
[----:B------:R-:W-:-:S05]  /*27b0*/  SHF.L.U32 R118, R118, 0x10, RZ ;  /* 0x0000001076767819 */ /* 0x000fca00000006ff */
[----:B------:R-:W-:Y:S01]  /*27c0*/  FFMA.FTZ R154, R213, R118, R154 ;  /* 0x00000076d59a7223 */ /* 0x000fe2000001009a */
[C---:B------:R-:W-:Y:S02]  /*27d0*/  PRMT R127, R119.reuse, 0x7632, R127 ;  /* 0x00007632777f7816 */ /* 0x040fe4000000007f */
[----:B------:R-:W-:Y:S02]  /*27e0*/  SHF.L.U32 R119, R119, 0x10, RZ ;  /* 0x0000001077777819 */ /* 0x000fe400000006ff */
[C---:B------:R-:W-:Y:S02]  /*27f0*/  PRMT R124, R116.reuse, 0x7632, R124 ;  /* 0x00007632747c7816 */ /* 0x040fe4000000007c */
[C---:B------:R-:W-:Y:S02]  /*2800*/  PRMT R125, R117.reuse, 0x7632, R125 ;  /* 0x00007632757d7816 */ /* 0x040fe4000000007d */
[----:B------:R-:W-:Y:S02]  /*2810*/  SHF.L.U32 R116, R116, 0x10, RZ ;  /* 0x0000001074747819 */ /* 0x000fe400000006ff */
[----:B------:R-:W-:Y:S01]  /*2820*/  SHF.L.U32 R117, R117, 0x10, RZ ;  /* 0x0000001075757819 */ /* 0x000fe200000006ff */
[----:B------:R-:W-:-:S02]  /*2830*/  FFMA.FTZ R156, R211, R119, R156 ;  /* 0x00000077d39c7223 */ /* 0x000fc4000001009c */
[----:B------:R-:W-:Y:S02]  /*2840*/  FFMA.FTZ R34, R177, R116, R34 ;  /* 0x00000074b1227223 */ /* 0x000fe40000010022 */
[----:B------:R-:W-:Y:S01]  /*2850*/  FFMA.FTZ R152, R215, R117, R152 ;  /* 0x00000075d7987223 */ /* 0x000fe20000010098 */
[----:B------:R-:W-:Y:S02]  /*2860*/  SHF.L.U32 R124, R124, 0x10, RZ ;  /* 0x000000107c7c7819 */ /* 0x000fe400000006ff */
[----:B---3--:R-:W-:-:S04]  /*2870*/  PRMT R118, R122, 0x7632, R118 ;  /* 0x000076327a767816 */ /* 0x008fc80000000076 */
[----:B------:R-:W-:-:S05]  /*2880*/  SHF.L.U32 R118, R118, 0x10, RZ ;  /* 0x0000001076767819 */ /* 0x000fca00000006ff */
[----:B------:R-:W-:Y:S02]  /*2890*/  FFMA.FTZ R161, R220, R118, R161 ;  /* 0x00000076dca17223 */ /* 0x000fe400000100a1 */
[----:B------:R-:W0:Y:S01]  /*28a0*/  @P1 LDC.64 R118, c[0x0][0x308] ;  /* 0x0000c200ff761b82 */ /* 0x000e220000000a00 */
[----:B------:R-:W-:Y:S02]  /*28b0*/  PRMT R116, R120, 0x7632, R116 ;  /* 0x0000763278747816 */ /* 0x000fe40000000074 */
[----:B------:R-:W-:Y:S02]  /*28c0*/  PRMT R117, R121, 0x7632, R117 ;  /* 0x0000763279757816 */ /* 0x000fe40000000075 */
[----:B------:R-:W-:Y:S02]  /*28d0*/  SHF.L.U32 R116, R116, 0x10, RZ ;  /* 0x0000001074747819 */ /* 0x000fe400000006ff */
[----:B------:R-:W-:Y:S02]  /*28e0*/  SHF.L.U32 R117, R117, 0x10, RZ ;  /* 0x0000001075757819 */ /* 0x000fe400000006ff */
[----:B------:R-:W-:-:S02]  /*28f0*/  SHF.L.U32 R120, R120, 0x10, RZ ;  /* 0x0000001078787819 */ /* 0x000fc400000006ff */
[----:B------:R-:W-:Y:S01]  /*2900*/  SHF.L.U32 R121, R121, 0x10, RZ ;  /* 0x0000001079797819 */ /* 0x000fe200000006ff */
[----:B------:R-:W-:Y:S01]  /*2910*/  FFMA.FTZ R157, R210, R116, R157 ;  /* 0x00000074d29d7223 */ /* 0x000fe2000001009d */
[----:B------:R-:W-:Y:S01]  /*2920*/  FFMA.FTZ R159, R218, R117, R159 ;  /* 0x00000075da9f7223 */ /* 0x000fe2000001009f */
[----:B------:R-:W-:Y:S01]  /*2930*/  FFMA.FTZ R158, R217, R120, R158 ;  /* 0x00000078d99e7223 */ /* 0x000fe2000001009e */
[----:B------:R-:W-:Y:S01]  /*2940*/  FMUL.FTZ R116, R40, R145 ;  /* 0x0000009128747220 */ /* 0x000fe20000410000 */
[----:B------:R-:W-:Y:S01]  /*2950*/  FFMA.FTZ R160, R209, R121, R160 ;  /* 0x00000079d1a07223 */ /* 0x000fe200000100a0 */
[----:B------:R-:W-:Y:S01]  /*2960*/  FMUL.FTZ R117, R41, R128 ;  /* 0x0000008029757220 */ /* 0x000fe20000410000 */
[----:B------:R-:W-:Y:S01]  /*2970*/  SHF.L.U32 R126, R126, 0x10, RZ ;  /* 0x000000107e7e7819 */ /* 0x000fe200000006ff */
[----:B------:R-:W-:Y:S01]  /*2980*/  FMUL.FTZ R120, R42, R147 ;  /* 0x000000932a787220 */ /* 0x000fe20000410000 */
[----:B------:R-:W-:Y:S01]  /*2990*/  FMUL.FTZ R121, R43, R130 ;  /* 0x000000822b797220 */ /* 0x000fe20000410000 */
[----:B------:R-:W-:Y:S01]  /*29a0*/  SHF.L.U32 R125, R125, 0x10, RZ ;  /* 0x000000107d7d7819 */ /* 0x000fe200000006ff */
[----:B------:R-:W-:Y:S01]  /*29b0*/  FFMA.FTZ R33, R216, R124, R33 ;  /* 0x0000007cd8217223 */ /* 0x000fe20000010021 */
[----:B------:R-:W-:Y:S01]  /*29c0*/  PRMT R124, R123, 0x7632, R124 ;  /* 0x000076327b7c7816 */ /* 0x000fe2000000007c */
[----:B------:R-:W-:Y:S01]  /*29d0*/  FFMA.FTZ R153, R212, R126, R153 ;  /* 0x0000007ed4997223 */ /* 0x000fe20000010099 */
[----:B------:R-:W-:-:S02]  /*29e0*/  SHF.L.U32 R122, R122, 0x10, RZ ;  /* 0x000000107a7a7819 */ /* 0x000fc400000006ff */
[----:B------:R-:W-:Y:S02]  /*29f0*/  SHF.L.U32 R123, R123, 0x10, RZ ;  /* 0x000000107b7b7819 */ /* 0x000fe400000006ff */
[----:B------:R-:W-:Y:S01]  /*2a00*/  F2FP.BF16.F32.PACK_AB R116, R117, R116 ;  /* 0x000000747574723e */ /* 0x000fe200000010ff */
[----:B------:R-:W-:Y:S01]  /*2a10*/  FFMA.FTZ R35, R214, R125, R35 ;  /* 0x0000007dd6237223 */ /* 0x000fe20000010023 */
[----:B------:R-:W-:Y:S01]  /*2a20*/  F2FP.BF16.F32.PACK_AB R117, R121, R120 ;  /* 0x000000787975723e */ /* 0x000fe200000010ff */
[----:B------:R-:W-:Y:S01]  /*2a30*/  FMUL.FTZ R121, R36, R149 ;  /* 0x0000009524797220 */ /* 0x000fe20000410000 */
[----:B------:R-:W-:Y:S01]  /*2a40*/  FMUL.FTZ R126, R37, R132 ;  /* 0x00000084257e7220 */ /* 0x000fe20000410000 */
[----:B------:R-:W-:Y:S01]  /*2a50*/  FMUL.FTZ R125, R38, R187 ;  /* 0x000000bb267d7220 */ /* 0x000fe20000410000 */
[----:B------:R-:W-:Y:S01]  /*2a60*/  LEA R120, P2, R197, UR16, 0x4 ;  /* 0x00000010c5787c11 */ /* 0x000fe2000f8420ff */
[----:B------:R-:W-:Y:S01]  /*2a70*/  FFMA.FTZ R162, R207, R122, R162 ;  /* 0x0000007acfa27223 */ /* 0x000fe200000100a2 */
[----:B------:R-:W-:Y:S01]  /*2a80*/  FFMA.FTZ R164, R219, R123, R164 ;  /* 0x0000007bdba47223 */ /* 0x000fe200000100a4 */
[----:B0-----:R-:W-:Y:S01]  /*2a90*/  @P1 IMAD.WIDE.U32 R122, R197, 0x20, R118 ;  /* 0x00000020c57a1825 */ /* 0x001fe200078e0076 */
[----:B------:R-:W-:-:S02]  /*2aa0*/  F2FP.BF16.F32.PACK_AB R118, R126, R121 ;  /* 0x000000797e76723e */ /* 0x000fc400000010ff */
[----:B------:R-:W-:Y:S02]  /*2ab0*/  LEA.HI.X R121, R197, UR17, RZ, 0x4, P2 ;  /* 0x00000011c5797c11 */ /* 0x000fe400090f24ff */
[----:B------:R-:W-:Y:S01]  /*2ac0*/  F2FP.BF16.F32.PACK_AB R119, R134, R125 ;  /* 0x0000007d8677723e */ /* 0x000fe200000010ff */
[----:B------:R0:W-:Y:S04]  /*2ad0*/  @P1 STG.E.128 desc[UR6][R122.64], R108 ;  /* 0x0000006c7a001986 */ /* 0x0001e8000c101d06 */
[----:B------:R0:W-:Y:S04]  /*2ae0*/  @P1 STG.E.128 desc[UR6][R122.64+0x10], R112 ;  /* 0x000010707a001986 */ /* 0x0001e8000c101d06 */
[----:B------:R0:W-:Y:S01]  /*2af0*/  STG.E.128 desc[UR6][R120.64], R116 ;  /* 0x0000007478007986 */ /* 0x0001e2000c101d06 */
[----:B------:R-:W-:-:S02]  /*2b00*/  SHF.L.U32 R127, R127, 0x10, RZ ;  /* 0x000000107f7f7819 */ /* 0x000fc400000006ff */
[----:B------:R-:W-:Y:S02]  /*2b10*/  SHF.L.U32 R124, R124, 0x10, RZ ;  /* 0x000000107c7c7819 */ /* 0x000fe400000006ff */
[----:B------:R-:W-:Y:S01]  /*2b20*/  ISETP.GE.AND P1, PT, R196, UR19, PT ;  /* 0x00000013c4007c0c */ /* 0x000fe2000bf26270 */
[----:B------:R-:W-:Y:S02]  /*2b30*/  FFMA.FTZ R155, R176, R127, R155 ;  /* 0x0000007fb09b7223 */ /* 0x000fe4000001009b */
[----:B------:R-:W-:Y:S01]  /*2b40*/  FFMA.FTZ R163, R208, R124, R163 ;  /* 0x0000007cd0a37223 */ /* 0x000fe200000100a3 */
[----:B----4-:R-:W-:Y:S02]  /*2b50*/  PRMT R124, R136, 0x7632, R124 ;  /* 0x00007632887c7816 */ /* 0x010fe4000000007c */
[----:B------:R-:W-:Y:S02]  /*2b60*/  PRMT R125, R137, 0x7632, R125 ;  /* 0x00007632897d7816 */ /* 0x000fe4000000007d */
[----:B------:R-:W-:-:S02]  /*2b70*/  PRMT R126, R138, 0x7632, R126 ;  /* 0x000076328a7e7816 */ /* 0x000fc4000000007e */
[----:B------:R-:W-:Y:S02]  /*2b80*/  PRMT R127, R139, 0x7632, R127 ;  /* 0x000076328b7f7816 */ /* 0x000fe4000000007f */
[----:B------:R-:W-:Y:S02]  /*2b90*/  SHF.L.U32 R136, R136, 0x10, RZ ;  /* 0x0000001088887819 */ /* 0x000fe400000006ff */
[----:B------:R-:W-:Y:S02]  /*2ba0*/  SHF.L.U32 R137, R137, 0x10, RZ ;  /* 0x0000001089897819 */ /* 0x000fe400000006ff */
[----:B------:R-:W-:Y:S02]  /*2bb0*/  SHF.L.U32 R138, R138, 0x10, RZ ;  /* 0x000000108a8a7819 */ /* 0x000fe400000006ff */
[----:B------:R-:W-:Y:S02]  /*2bc0*/  SHF.L.U32 R139, R139, 0x10, RZ ;  /* 0x000000108b8b7819 */ /* 0x000fe400000006ff */
[----:B------:R-:W-:-:S02]  /*2bd0*/  SHF.L.U32 R124, R124, 0x10, RZ ;  /* 0x000000107c7c7819 */ /* 0x000fc400000006ff */
[----:B------:R-:W-:Y:S02]  /*2be0*/  SHF.L.U32 R125, R125, 0x10, RZ ;  /* 0x000000107d7d7819 */ /* 0x000fe400000006ff */
[----:B------:R-:W-:Y:S02]  /*2bf0*/  SHF.L.U32 R126, R126, 0x10, RZ ;  /* 0x000000107e7e7819 */ /* 0x000fe400000006ff */
[----:B------:R-:W-:Y:S01]  /*2c00*/  SHF.L.U32 R127, R127, 0x10, RZ ;  /* 0x000000107f7f7819 */ /* 0x000fe200000006ff */
        /* <DEDUP_REMOVED lines=59> */
.L_x_4888:
        /* <DEDUP_REMOVED lines=31> */
.L_x_4889:
[----:B------:R-:W-:Y:S01]  /*31b0*/  HFMA2.MMA R126, -RZ, RZ, 0, 9.5367431640625e-07 ;  /* 0x00000010ff7e7435 */ /* 0x000fe200000001ff */
[----:B------:R-:W-:Y:S02]  /*31c0*/  MOV R127, R118 ;  /* 0x00000076007f7202 */ /* 0x000fe40000000f00 */
[----:B------:R-:W-:Y:S02]  /*31d0*/  MOV R129, 0x1f ;  /* 0x0000001f00817802 */ /* 0x000fe40000000f00 */
[----:B------:R-:W-:-:S07]  /*31e0*/  MOV R124, 0xffffffff ;  /* 0xffffffff007c7802 */ /* 0x000fce0000000f00 */
[----:B-----5:R-:W-:Y:S05]  /*31f0*/  WARPSYNC.COLLECTIVE R124, `(.L_x_4892) ;  /* 0x000000007c087348 */ /* 0x020fea0003c00000 */
[----:B------:R0:W1:Y:S02]  /*3200*/  SHFL.DOWN P3, R125, R127, R126, R129 ;  /* 0x0800007e7f7d7389 */ /* 0x0000640000060081 */
[----:B01---5:R-:W-:Y:S01]  /*3210*/  ENDCOLLECTIVE ;  /* 0x000000000000791b */ /* 0x023fe20003800000 */
.L_x_4892:
[----:B------:R-:W-:Y:S02]  /*3220*/  MOV R127, R116 ;  /* 0x00000074007f7202 */ /* 0x000fe40000000f00 */
[----:B------:R-:W-:-:S07]  /*3230*/  MOV R117, R125 ;  /* 0x0000007d00757202 */ /* 0x000fce0000000f00 */
[----:B------:R-:W-:Y:S05]  /*3240*/  WARPSYNC.COLLECTIVE R124, `(.L_x_4893) ;  /* 0x000000007c087348 */ /* 0x000fea0003c00000 */
[----:B------:R0:W1:Y:S02]  /*3250*/  SHFL.DOWN P3, R125, R127, R126, R129 ;  /* 0x0800007e7f7d7389 */ /* 0x0000640000060081 */
[----:B01----:R-:W-:Y:S01]  /*3260*/  ENDCOLLECTIVE ;  /* 0x000000000000791b */ /* 0x003fe20003800000 */
.L_x_4893:
[----:B------:R-:W-:Y:S01]  /*3270*/  FADD.FTZ R117, R118, R117 ;  /* 0x0000007576757221 */ /* 0x000fe20000010000 */
[----:B------:R-:W-:-:S04]  /*3280*/  HFMA2.MMA R126, -RZ, RZ, 0, 4.76837158203125e-07 ;  /* 0x00000008ff7e7435 */ /* 0x000fc800000001ff */
[----:B------:R-:W-:Y:S02]  /*3290*/  MOV R127, R117 ;  /* 0x00000075007f7202 */ /* 0x000fe40000000f00 */
[----:B------:R-:W-:-:S07]  /*32a0*/  MOV R119, R125 ;  /* 0x0000007d00777202 */ /* 0x000fce0000000f00 */
[----:B------:R-:W-:Y:S05]  /*32b0*/  WARPSYNC.COLLECTIVE R124, `(.L_x_4894) ;  /* 0x000000007c087348 */ /* 0x000fea0003c00000 */
[----:B------:R0:W1:Y:S02]  /*32c0*/  SHFL.DOWN P3, R125, R127, R126, R129 ;  /* 0x0800007e7f7d7389 */ /* 0x0000640000060081 */
[----:B01----:R-:W-:Y:S01]  /*32d0*/  ENDCOLLECTIVE ;  /* 0x000000000000791b */ /* 0x003fe20003800000 */
.L_x_4894:
[----:B------:R-:W-:-:S05]  /*32e0*/  FADD.FTZ R119, R116, R119 ;  /* 0x0000007774777221 */ /* 0x000fca0000010000 */
[----:B------:R-:W-:Y:S02]  /*32f0*/  MOV R127, R119 ;  /* 0x00000077007f7202 */ /* 0x000fe40000000f00 */
[----:B------:R-:W-:-:S07]  /*3300*/  MOV R120, R125 ;  /* 0x0000007d00787202 */ /* 0x000fce0000000f00 */
[----:B------:R-:W-:Y:S05]  /*3310*/  WARPSYNC.COLLECTIVE R124, `(.L_x_4895) ;  /* 0x000000007c087348 */ /* 0x000fea0003c00000 */
[----:B------:R0:W1:Y:S02]  /*3320*/  SHFL.DOWN P3, R125, R127, R126, R129 ;  /* 0x0800007e7f7d7389 */ /* 0x0000640000060081 */
[----:B01----:R-:W-:Y:S01]  /*3330*/  ENDCOLLECTIVE ;  /* 0x000000000000791b */ /* 0x003fe20003800000 */
.L_x_4895:
[----:B------:R-:W-:Y:S01]  /*3340*/  FADD.FTZ R120, R117, R120 ;  /* 0x0000007875787221 */ /* 0x000fe20000010000 */
[----:B------:R-:W-:-:S04]  /*3350*/  HFMA2.MMA R126, -RZ, RZ, 0, 2.384185791015625e-07 ;  /* 0x00000004ff7e7435 */ /* 0x000fc800000001ff */
[----:B------:R-:W-:Y:S02]  /*3360*/  MOV R127, R120 ;  /* 0x00000078007f7202 */ /* 0x000fe40000000f00 */
[----:B------:R-:W-:-:S07]  /*3370*/  MOV R122, R125 ;  /* 0x0000007d007a7202 */ /* 0x000fce0000000f00 */
[----:B------:R-:W-:Y:S05]  /*3380*/  WARPSYNC.COLLECTIVE R124, `(.L_x_4896) ;  /* 0x000000007c087348 */ /* 0x000fea0003c00000 */
[----:B------:R0:W1:Y:S02]  /*3390*/  SHFL.DOWN P3, R125, R127, R126, R129 ;  /* 0x0800007e7f7d7389 */ /* 0x0000640000060081 */
[----:B01----:R-:W-:Y:S01]  /*33a0*/  ENDCOLLECTIVE ;  /* 0x000000000000791b */ /* 0x003fe20003800000 */
.L_x_4896:
[----:B------:R-:W-:-:S05]  /*33b0*/  FADD.FTZ R122, R119, R122 ;  /* 0x0000007a777a7221 */ /* 0x000fca0000010000 */
[----:B------:R-:W-:Y:S02]  /*33c0*/  MOV R127, R122 ;  /* 0x0000007a007f7202 */ /* 0x000fe40000000f00 */
[----:B------:R-:W-:-:S07]  /*33d0*/  MOV R121, R125 ;  /* 0x0000007d00797202 */ /* 0x000fce0000000f00 */
[----:B------:R-:W-:Y:S05]  /*33e0*/  WARPSYNC.COLLECTIVE R124, `(.L_x_4897) ;  /* 0x000000007c087348 */ /* 0x000fea0003c00000 */
[----:B------:R0:W1:Y:S02]  /*33f0*/  SHFL.DOWN P3, R125, R127, R126, R129 ;  /* 0x0800007e7f7d7389 */ /* 0x0000640000060081 */
[----:B01----:R-:W-:Y:S01]  /*3400*/  ENDCOLLECTIVE ;  /* 0x000000000000791b */ /* 0x003fe20003800000 */
.L_x_4897:
[----:B------:R-:W-:Y:S01]  /*3410*/  FADD.FTZ R121, R120, R121 ;  /* 0x0000007978797221 */ /* 0x000fe20000010000 */
[----:B------:R-:W-:-:S04]  /*3420*/  HFMA2.MMA R126, -RZ, RZ, 0, 1.1920928955078125e-07 ;  /* 0x00000002ff7e7435 */ /* 0x000fc800000001ff */
[----:B------:R-:W-:Y:S02]  /*3430*/  MOV R127, R121 ;  /* 0x00000079007f7202 */ /* 0x000fe40000000f00 */
[----:B------:R-:W-:-:S07]  /*3440*/  MOV R123, R125 ;  /* 0x0000007d007b7202 */ /* 0x000fce0000000f00 */
[----:B------:R-:W-:Y:S05]  /*3450*/  WARPSYNC.COLLECTIVE R124, `(.L_x_4898) ;  /* 0x000000007c087348 */ /* 0x000fea0003c00000 */
[----:B------:R0:W1:Y:S02]  /*3460*/  SHFL.DOWN P3, R125, R127, R126, R129 ;  /* 0x0800007e7f7d7389 */ /* 0x0000640000060081 */
[----:B01----:R-:W-:Y:S01]  /*3470*/  ENDCOLLECTIVE ;  /* 0x000000000000791b */ /* 0x003fe20003800000 */
.L_x_4898:
[----:B------:R-:W-:-:S05]  /*3480*/  FADD.FTZ R123, R122, R123 ;  /* 0x0000007b7a7b7221 */ /* 0x000fca0000010000 */
[----:B------:R-:W-:Y:S02]  /*3490*/  MOV R127, R123 ;  /* 0x0000007b007f7202 */ /* 0x000fe40000000f00 */
[----:B------:R-:W-:-:S07]  /*34a0*/  MOV R116, R125 ;  /* 0x0000007d00747202 */ /* 0x000fce0000000f00 */
[----:B------:R-:W-:Y:S05]  /*34b0*/  WARPSYNC.COLLECTIVE R124, `(.L_x_4899) ;  /* 0x000000007c087348 */ /* 0x000fea0003c00000 */
[----:B------:R0:W1:Y:S02]  /*34c0*/  SHFL.DOWN P3, R125, R127, R126, R129 ;  /* 0x0800007e7f7d7389 */ /* 0x0000640000060081 */
[----:B01----:R-:W-:Y:S01]  /*34d0*/  ENDCOLLECTIVE ;  /* 0x000000000000791b */ /* 0x003fe20003800000 */
.L_x_4899:
[----:B------:R-:W-:Y:S01]  /*34e0*/  FADD.FTZ R116, R121, R116 ;  /* 0x0000007479747221 */ /* 0x000fe20000010000 */
[----:B------:R-:W-:-:S04]  /*34f0*/  HFMA2.MMA R126, -RZ, RZ, 0, 5.9604644775390625e-08 ;  /* 0x00000001ff7e7435 */ /* 0x000fc800000001ff */
[----:B------:R-:W-:Y:S02]  /*3500*/  MOV R127, R116 ;  /* 0x00000074007f7202 */ /* 0x000fe40000000f00 */
[----:B------:R-:W-:-:S07]  /*3510*/  MOV R118, R125 ;  /* 0x0000007d00767202 */ /* 0x000fce0000000f00 */
[----:B------:R-:W-:Y:S05]  /*3520*/  WARPSYNC.COLLECTIVE R124, `(.L_x_4900) ;  /* 0x000000007c087348 */ /* 0x000fea0003c00000 */
[----:B------:R0:W1:Y:S02]  /*3530*/  SHFL.DOWN P3, R125, R127, R126, R129 ;  /* 0x0800007e7f7d7389 */ /* 0x0000640000060081 */
[----:B01----:R-:W-:Y:S01]  /*3540*/  ENDCOLLECTIVE ;  /* 0x000000000000791b */ /* 0x003fe20003800000 */
.L_x_4900:
[----:B------:R-:W-:-:S05]  /*3550*/  FADD.FTZ R118, R123, R118 ;  /* 0x000000767b767221 */ /* 0x000fca0000010000 */
[----:B------:R-:W-:Y:S02]  /*3560*/  MOV R127, R118 ;  /* 0x00000076007f7202 */ /* 0x000fe40000000f00 */
[----:B------:R-:W-:-:S07]  /*3570*/  MOV R117, R125 ;  /* 0x0000007d00757202 */ /* 0x000fce0000000f00 */
[----:B------:R-:W-:Y:S05]  /*3580*/  WARPSYNC.COLLECTIVE R124, `(.L_x_4901) ;  /* 0x000000007c087348 */ /* 0x000fea0003c00000 */
[----:B------:R0:W1:Y:S02]  /*3590*/  SHFL.DOWN P3, R125, R127, R126, R129 ;  /* 0x0800007e7f7d7389 */ /* 0x0000640000060081 */
[----:B01----:R-:W-:Y:S01]  /*35a0*/  ENDCOLLECTIVE ;  /* 0x000000000000791b */ /* 0x003fe20003800000 */
.L_x_4901:
[----:B------:R-:W-:Y:S01]  /*35b0*/  MOV R119, R125 ;  /* 0x0000007d00777202 */ /* 0x000fe20000000f00 */
[----:B------:R-:W-:Y:S06]  /*35c0*/  BRA `(.L_x_4902) ;  /* 0xffffffe000a87947 */ /* 0x000fec000383ffff */
.L_x_4903:
        /* <DEDUP_REMOVED lines=11> */
.L_x_11344:


//--------------------- .text._ZN10layer_norm13ln_bwd_kernelINS_13Kernel_traitsIf13__nv_bfloat16fS2_fjLj6144ELj1ELj1ELj8ELj16ENS_18Kernel_traits_baseILj6144EfS2_fS2_fjLj256EEEEELb0ELb1ELb1ELb0EEEvNS_9BwdParamsE --------------------------
	.section	.text._ZN10layer_norm13ln_bwd_kernelINS_13Kernel_traitsIf13__nv_bfloat16fS2_fjLj6144ELj1ELj1ELj8ELj16ENS_18Kernel_traits_baseILj6144EfS2_fS2_fjLj256EEEEELb0ELb1ELb1ELb0EEEvNS_9BwdParamsE,"ax",@progbits
	.align	128
        .global         _ZN10layer_norm13ln_bwd_kernelINS_13Kernel_traitsIf13__nv_bfloat16fS2_fjLj6144ELj1ELj1ELj8ELj16ENS_18Kernel_traits_baseILj6144EfS2_fS2_fjLj256EEEEELb0ELb1ELb1ELb0EEEvNS_9BwdParamsE
        .type           _ZN10layer_norm13ln_bwd_kernelINS_13Kernel_traitsIf13__nv_bfloat16fS2_fjLj6144ELj1ELj1ELj8ELj16ENS_18Kernel_traits_baseILj6144EfS2_fS2_fjLj256EEEEELb0ELb1ELb1ELb0EEEvNS_9BwdParamsE,@function
        .size           _ZN10layer_norm13ln_bwd_kernelINS_13Kernel_traitsIf13__nv_bfloat16fS2_fjLj6144ELj1ELj1ELj8ELj16ENS_18Kernel_traits_baseILj6144EfS2_fS2_fjLj256EEEEELb0ELb1ELb1ELb0EEEvNS_9BwdParamsE,(.L_x_11345 - _ZN10layer_norm13ln_bwd_kernelINS_13Kernel_traitsIf13__nv_bfloat16fS2_fjLj6144ELj1ELj1ELj8ELj16ENS_18Kernel_traits_baseILj6144EfS2_fS2_fjLj256EEEEELb0ELb1ELb1ELb0EEEvNS_9BwdParamsE)
        .other          _ZN10layer_norm13ln_bwd_kernelINS_13Kernel_traitsIf13__nv_bfloat16fS2_fjLj6144ELj1ELj1ELj8ELj16ENS_18Kernel_traits_baseILj6144EfS2_fS2_fjLj256EEEEELb0ELb1ELb1ELb0EEEvNS_9BwdParamsE,@"STO_CUDA_ENTRY STV_DEFAULT"
_ZN10layer_norm13ln_bwd_kernelINS_13Kernel_traitsIf13__nv_bfloat16fS2_fjLj6144ELj1ELj1ELj8ELj16ENS_18Kernel_traits_baseILj6144EfS2_fS2_fjLj256EEEEELb0ELb1ELb1ELb0EEEvNS_9BwdParamsE:
.text._ZN10layer_norm13ln_bwd_kernelINS_13Kernel_traitsIf13__nv_bfloat16fS2_fjLj6144ELj1ELj1ELj8ELj16ENS_18Kernel_traits_baseILj6144EfS2_fS2_fjLj256EEEEELb0ELb1ELb1ELb0EEEvNS_9BwdParamsE:
        /* <DEDUP_REMOVED lines=28> */
[----:B------:R-:W-:Y:S01]  /*01c0*/  @P0 LOP3.LUT R9, R9, 0x100, RZ, 0xfc, !PT ;  /* 0x0000010009090812 */ /* 0x000fe200078efcff */
[----:B------:R-:W0:Y:S01]  /*01d0*/  @P2 LDC.64 R20, c[0x0][0x260] ;  /* 0x00009800ff142b82 */ /* 0x000e220000000a00 */
[----:B------:R1:W5:Y:S04]  /*01e0*/  @P0 LDG.E.128 R156, desc[UR4][R2.64+0x10] ;  /* 0x00001004029c0981 */ /* 0x000368000c1e1d00 */
[----:B------:R2:W5:Y:S01]  /*01f0*/  @P0 LDG.E.128 R152, desc[UR4][R10.64+0x10] ;  /* 0x000010040a980981 */ /* 0x000562000c1e1d00 */
[C---:B---3--:R-:W-:Y:S02]  /*0200*/  @P1 IMAD.WIDE.U32 R16, R9.reuse, 0x20, R12 ;  /* 0x0000002009101825 */ /* 0x048fe400078e000c */
[----:B------:R-:W3:Y:S01]  /*0210*/  @P2 LDC.64 R22, c[0x0][0x278] ;  /* 0x00009e00ff162b82 */ /* 0x000ee20000000a00 */
[----:B------:R2:W5:Y:S04]  /*0220*/  @P0 LDG.E.128 R148, desc[UR4][R10.64] ;  /* 0x000000040a940981 */ /* 0x000568000c1e1d00 */
        /* <DEDUP_REMOVED lines=9> */
[----:B---3--:R-:W-:-:S03]  /*02c0*/  @P2 IMAD.WIDE.U32 R14, R9, 0x20, R22 ;  /* 0x00000020090e2825 */ /* 0x008fc600078e0016 */
        /* <DEDUP_REMOVED lines=40> */
[----:B--2---:R-:W-:Y:S06]  /*0550*/  @P2 BRA `(.L_x_4904) ;  /* 0x0000003c00b82947 */ /* 0x004fec0003800000 */
[----:B------:R-:W0:Y:S01]  /*0560*/  LDC.U8 R4, c[0x0][0x2a0] ;  /* 0x0000a800ff047b82 */ /* 0x000e220000000000 */
[----:B------:R-:W-:Y:S01]  /*0570*/  ULDC.64 UR6, c[0x0][0x2c8] ;  /* 0x0000b20000067ab9 */ /* 0x000fe20000000a00 */
[----:B------:R-:W-:Y:S01]  /*0580*/  HFMA2.MMA R193, -RZ, RZ, 0, 5.9604644775390625e-08 ;  /* 0x00000001ffc17435 */ /* 0x000fe200000001ff */
[----:B------:R-:W-:Y:S02]  /*0590*/  ISETP.NE.U32.AND P2, PT, RZ, UR6, PT ;  /* 0x00000006ff007c0c */ /* 0x000fe4000bf45070 */
[----:B------:R-:W-:Y:S02]  /*05a0*/  MOV R113, RZ ;  /* 0x000000ff00717202 */ /* 0x000fe40000000f00 */
[----:B------:R-:W-:-:S04]  /*05b0*/  ISETP.NE.AND.EX P2, PT, RZ, UR7, PT, P2 ;  /* 0x00000007ff007c0c */ /* 0x000fc8000bf45320 */
[----:B------:R-:W-:-:S04]  /*05c0*/  ISETP.LT.U32.OR P2, PT, R0, 0x300, !P2 ;  /* 0x000003000000780c */ /* 0x000fc80005741470 */
[----:B------:R-:W-:-:S09]  /*05d0*/  P2R R0, PR, RZ, 0x4 ;  /* 0x00000004ff007803 */ /* 0x000fd20000000000 */
.L_x_4979:
[----:B-1----:R-:W1:Y:S08]  /*05e0*/  LDC.64 R182, c[0x0][0x288] ;  /* 0x0000a200ffb67b82 */ /* 0x002e700000000a00 */
[----:B------:R-:W2:Y:S08]  /*05f0*/  LDC.64 R184, c[0x0][0x258] ;  /* 0x00009600ffb87b82 */ /* 0x000eb00000000a00 */
[----:B0-----:R-:W3:Y:S01]  /*0600*/  LDC.64 R180, c[0x0][0x280] ;  /* 0x0000a000ffb47b82 */ /* 0x001ee20000000a00 */
        /* <DEDUP_REMOVED lines=25> */
.L_x_4909:
[----:B------:R-:W-:-:S07]  /*07a0*/  IADD3 R183, R9, 0x100, RZ ;  /* 0x0000010009b77810 */ /* 0x000fce0007ffe0ff */
.L_x_4908:
[----:B------:R-:W-:Y:S05]  /*07b0*/  BSYNC B1 ;  /* 0x0000000000017941 */ /* 0x000fea0003800000 */
.L_x_4907:
        /* <DEDUP_REMOVED lines=8> */
.L_x_4912:
[----:B------:R-:W-:-:S07]  /*0840*/  VIADD R183, R183, 0x100 ;  /* 0x00000100b7b77836 */ /* 0x000fce0000000000 */
.L_x_4911:
[----:B------:R-:W-:Y:S05]  /*0850*/  BSYNC B1 ;  /* 0x0000000000017941 */ /* 0x000fea0003800000 */
.L_x_4910:
[----:B------:R-:W-:Y:S02]  /*0860*/  ISETP.NE.AND P3, PT, R0, RZ, PT ;  /* 0x000000ff0000720c */ /* 0x000fe40003f65270 */
[----:B------:R-:W-:-:S11]  /*0870*/  CS2R R222, SRZ ;  /* 0x0000000000de7805 */ /* 0x000fd6000001ff00 */
[----:B------:R-:W-:Y:S05]  /*0880*/  @P3 BRA `(.L_x_4913) ;  /* 0x00000010002c3947 */ /* 0x000fea0003800000 */
[----:B------:R-:W-:-:S05]  /*0890*/  IMAD.WIDE.U32 R194, R183, 0x20, R194 ;  /* 0x00000020b7c27825 */ /* 0x000fca00078e00c2 */
[----:B------:R3:W5:Y:S04]  /*08a0*/  LDG.E.128 R24, desc[UR4][R194.64] ;  /* 0x00000004c2187981 */ /* 0x000768000c1e1d00 */
[----:B------:R3:W5:Y:S01]  /*08b0*/  LDG.E.128 R20, desc[UR4][R194.64+0x10] ;  /* 0x00001004c2147981 */ /* 0x000762000c1e1d00 */
[----:B------:R-:W-:Y:S05]  /*08c0*/  BRA `(.L_x_4913) ;  /* 0x00000010001c7947 */ /* 0x000fea0003800000 */
.L_x_4906:
[----:B------:R-:W1:Y:S02]  /*08d0*/  LDC.64 R180, c[0x0][0x250] ;  /* 0x00009400ffb47b82 */ /* 0x000e640000000a00 */
[----:B-1----:R-:W-:-:S06]  /*08e0*/  IMAD.WIDE R180, R3, 0x4, R180 ;  /* 0x0000000403b47825 */ /* 0x002fcc00078e02b4 */
[----:B------:R-:W2:Y:S01]  /*08f0*/  LDG.E R180, desc[UR4][R180.64] ;  /* 0x00000004b4b47981 */ /* 0x000ea2000c1e1900 */
[----:B------:R-:W-:Y:S01]  /*0900*/  IADD3 R183, R183, -0x1, RZ ;  /* 0xffffffffb7b77810 */ /* 0x000fe20007ffe0ff */
[----:B------:R-:W-:Y:S01]  /*0910*/  BSSY B1, `(.L_x_4914) ;  /* 0x000005b000017945 */ /* 0x000fe20003800000 */
[----:B0-----:R-:W-:Y:S02]  /*0920*/  ISETP.NE.AND P3, PT, R4, RZ, PT ;  /* 0x000000ff0400720c */ /* 0x001fe40003f65270 */
[----:B------:R-:W-:Y:S02]  /*0930*/  CS2R R222, SRZ ;  /* 0x0000000000de7805 */ /* 0x000fe4000001ff00 */
        /* <DEDUP_REMOVED lines=18> */
[----:B------:R-:W-:Y:S01]  /*0a60*/  IADD3 R237, R9, 0x100, RZ ;  /* 0x0000010009ed7810 */ /* 0x000fe20007ffe0ff */
[----:B------:R-:W-:Y:S02]  /*0a70*/  VIADD R238, R238, 0x100 ;  /* 0x00000100eeee7836 */ /* 0x000fe40000000000 */
[----:B--2---:R-:W-:-:S04]  /*0a80*/  FADD.FTZ R235, -R192, R180 ;  /* 0x000000b4c0eb7221 */ /* 0x004fc80000010100 */
[----:B-----5:R-:W-:Y:S01]  /*0a90*/  FMUL.FTZ R235, R2, R235 ;  /* 0x000000eb02eb7220 */ /* 0x020fe20000410000 */
[----:B------:R-:W-:Y:S01]  /*0aa0*/  FADD.FTZ R181, -R192, R181 ;  /* 0x000000b5c0b57221 */ /* 0x000fe20000010100 */
        /* <DEDUP_REMOVED lines=23> */
[----:B------:R-:W-:Y:S01]  /*0c20*/  SHF.L.U32 R225, R186, 0x10, RZ ;  /* 0x00000010bae17819 */ /* 0x000fe200000006ff */
[----:B------:R-:W-:Y:S01]  /*0c30*/  FMUL.FTZ R227, R2, R227 ;  /* 0x000000e302e37220 */ /* 0x000fe20000410000 */
[----:B------:R-:W-:Y:S01]  /*0c40*/  PRMT R184, R186, 0x7632, R184 ;  /* 0x00007632bab87816 */ /* 0x000fe200000000b8 */
[-C--:B------:R-:W-:Y:S01]  /*0c50*/  FFMA.FTZ R115, R230, R228.reuse, R115 ;  /* 0x000000e4e6737223 */ /* 0x080fe20000010073 */
[----:B------:R-:W-:Y:S01]  /*0c60*/  FADD.FTZ R91, R91, R228 ;  /* 0x000000e45b5b7221 */ /* 0x000fe20000010000 */
[----:B------:R-:W-:Y:S01]  /*0c70*/  FMUL.FTZ R228, R163, R228 ;  /* 0x000000e4a3e47220 */ /* 0x000fe20000410000 */
[----:B------:R-:W-:Y:S01]  /*0c80*/  FADD.FTZ R181, R180, R229 ;  /* 0x000000e5b4b57221 */ /* 0x000fe20000010000 */
[----:B------:R-:W-:Y:S01]  /*0c90*/  FFMA.FTZ R183, R231, R229, R182 ;  /* 0x000000e5e7b77223 */ /* 0x000fe200000100b6 */
[----:B------:R-:W-:Y:S01]  /*0ca0*/  FADD.FTZ R84, R84, R225 ;  /* 0x000000e154547221 */ /* 0x000fe20000010000 */
[----:B------:R-:W-:Y:S01]  /*0cb0*/  FFMA.FTZ R108, R227, R225, R108 ;  /* 0x000000e1e36c7223 */ /* 0x000fe2000001006c */
[----:B------:R-:W-:Y:S01]  /*0cc0*/  FADD.FTZ R189, -R192, R189 ;  /* 0x000000bdc0bd7221 */ /* 0x000fe20000010100 */
[----:B------:R-:W-:-:S02]  /*0cd0*/  IMAD.U32 R184, R184, 0x10000, RZ ;  /* 0x00010000b8b87824 */ /* 0x000fc400078e00ff */
[----:B------:R-:W-:Y:S01]  /*0ce0*/  FMUL.FTZ R225, R156, R225 ;  /* 0x000000e19ce17220 */ /* 0x000fe20000410000 */
[----:B------:R-:W-:Y:S01]  /*0cf0*/  FADD.FTZ R180, R181, R228 ;  /* 0x000000e4b5b47221 */ /* 0x000fe20000010000 */
[----:B------:R-:W-:Y:S01]  /*0d00*/  FFMA.FTZ R182, R230, R228, R183 ;  /* 0x000000e4e6b67223 */ /* 0x000fe200000100b7 */
[C---:B------:R-:W-:Y:S01]  /*0d10*/  PRMT R186, R187.reuse, 0x7632, R186 ;  /* 0x00007632bbba7816 */ /* 0x040fe200000000ba */
[----:B------:R-:W-:Y:S02]  /*0d20*/  IMAD.U32 R187, R187, 0x10000, RZ ;  /* 0x00010000bbbb7824 */ /* 0x000fe400078e00ff */
        /* <DEDUP_REMOVED lines=25> */
.L_x_4915:
[----:B------:R-:W-:Y:S05]  /*0ec0*/  BSYNC B1 ;  /* 0x0000000000017941 */ /* 0x000fea0003800000 */
.L_x_4914:
        /* <DEDUP_REMOVED lines=17> */
[C---:B------:R-:W-:Y:S01]  /*0fe0*/  FADD.FTZ R207, -R192.reuse, R181 ;  /* 0x000000b5c0cf7221 */ /* 0x040fe20000010100 */
[----:B------:R-:W-:Y:S02]  /*0ff0*/  FADD.FTZ R215, -R192, R182 ;  /* 0x000000b6c0d77221 */ /* 0x000fe40000010100 */
[----:B-----5:R-:W-:Y:S01]  /*1000*/  FMUL.FTZ R217, R2, R217 ;  /* 0x000000d902d97220 */ /* 0x020fe20000410000 */
[----:B----4-:R-:W-:-:S02]  /*1010*/  PRMT R180, R184, 0x7632, R180 ;  /* 0x00007632b8b47816 */ /* 0x010fc400000000b4 */
[----:B------:R-:W-:Y:S02]  /*1020*/  SHF.L.U32 R181, R184, 0x10, RZ ;  /* 0x00000010b8b57819 */ /* 0x000fe400000006ff */
[----:B------:R-:W-:-:S03]  /*1030*/  SHF.L.U32 R180, R180, 0x10, RZ ;  /* 0x00000010b4b47819 */ /* 0x000fc600000006ff */
[----:B------:R-:W-:Y:S01]  /*1040*/  FMUL.FTZ R212, R144, R181 ;  /* 0x000000b590d47220 */ /* 0x000fe20000410000 */
[C---:B------:R-:W-:Y:S01]  /*1050*/  PRMT R182, R185.reuse, 0x7632, R182 ;  /* 0x00007632b9b67816 */ /* 0x040fe200000000b6 */
[----:B---3--:R-:W-:Y:S01]  /*1060*/  FADD.FTZ R213, -R192, R188 ;  /* 0x000000bcc0d57221 */ /* 0x008fe20000010100 */
[----:B------:R-:W-:Y:S01]  /*1070*/  SHF.L.U32 R185, R185, 0x10, RZ ;  /* 0x00000010b9b97819 */ /* 0x000fe200000006ff */
[----:B------:R-:W-:Y:S01]  /*1080*/  FMUL.FTZ R216, R2, R207 ;  /* 0x000000cf02d87220 */ /* 0x000fe20000410000 */
[----:B------:R-:W-:Y:S01]  /*1090*/  FADD.FTZ R80, R80, R181 ;  /* 0x000000b550507221 */ /* 0x000fe20000010000 */
[----:B------:R-:W-:Y:S01]  /*10a0*/  FFMA.FTZ R104, R217, R181, R104 ;  /* 0x000000b5d9687223 */ /* 0x000fe20000010068 */
[----:B------:R-:W-:Y:S01]  /*10b0*/  FADD.FTZ R223, R223, R212 ;  /* 0x000000d4dfdf7221 */ /* 0x000fe20000010000 */
[----:B------:R-:W-:Y:S01]  /*10c0*/  FMUL.FTZ R208, R145, R180 ;  /* 0x000000b491d07220 */ /* 0x000fe20000410000 */
[----:B------:R-:W-:Y:S01]  /*10d0*/  FFMA.FTZ R181, R217, R212, R222 ;  /* 0x000000d4d9b57223 */ /* 0x000fe200000100de */
[----:B------:R-:W-:-:S02]  /*10e0*/  IMAD.U32 R205, R186, 0x10000, RZ ;  /* 0x00010000bacd7824 */ /* 0x000fc400078e00ff */
[----:B------:R-:W-:Y:S01]  /*10f0*/  FMUL.FTZ R213, R2, R213 ;  /* 0x000000d502d57220 */ /* 0x000fe20000410000 */
[----:B------:R-:W-:Y:S01]  /*1100*/  FFMA.FTZ R105, R216, R180, R105 ;  /* 0x000000b4d8697223 */ /* 0x000fe20000010069 */
[----:B------:R-:W-:Y:S01]  /*1110*/  FADD.FTZ R81, R81, R180 ;  /* 0x000000b451517221 */ /* 0x000fe20000010000 */
[----:B------:R-:W-:Y:S02]  /*1120*/  IMAD.U32 R184, R182, 0x10000, RZ ;  /* 0x00010000b6b87824 */ /* 0x000fe400078e00ff */
        /* <DEDUP_REMOVED lines=11> */
[----:B------:R-:W-:Y:S01]  /*11e0*/  FMUL.FTZ R214, R2, R183 ;  /* 0x000000b702d67220 */ /* 0x000fe20000410000 */
[----:B------:R-:W-:Y:S01]  /*11f0*/  FFMA.FTZ R181, R215, R211, R182 ;  /* 0x000000d3d7b57223 */ /* 0x000fe200000100b6 */
        /* <DEDUP_REMOVED lines=8> */
[----:B0-----:R-:W-:Y:S01]  /*1280*/  FMUL.FTZ R203, R141, R204 ;  /* 0x000000cc8dcb7220 */ /* 0x001fe20000410000 */
        /* <DEDUP_REMOVED lines=24> */
.L_x_4917:
[----:B------:R-:W-:Y:S05]  /*1410*/  BSYNC B1 ;  /* 0x0000000000017941 */ /* 0x000fea0003800000 */
.L_x_4916:
        /* <DEDUP_REMOVED lines=12> */
[----:B------:R1:W5:Y:S04]  /*14e0*/  @P3 LDG.E.128 R24, desc[UR4][R194.64] ;  /* 0x00000004c2183981 */ /* 0x000368000c1e1d00 */
[----:B------:R1:W5:Y:S01]  /*14f0*/  @P3 LDG.E.128 R20, desc[UR4][R194.64+0x10] ;  /* 0x00001004c2143981 */ /* 0x000362000c1e1d00 */
[C---:B--2---:R-:W-:Y:S01]  /*1500*/  FADD.FTZ R201, -R192.reuse, R12 ;  /* 0x0000000cc0c97221 */ /* 0x044fe20000010100 */
[----:B------:R-:W-:-:S03]  /*1510*/  FADD.FTZ R185, -R192, R13 ;  /* 0x0000000dc0b97221 */ /* 0x000fc60000010100 */
[----:B-----5:R-:W-:Y:S01]  /*1520*/  FMUL.FTZ R201, R2, R201 ;  /* 0x000000c902c97220 */ /* 0x020fe20000410000 */
[C---:B----4-:R-:W-:Y:S02]  /*1530*/  PRMT R12, R16.reuse, 0x7632, R12 ;  /* 0x00007632100c7816 */ /* 0x050fe4000000000c */
[----:B------:R-:W-:Y:S02]  /*1540*/  SHF.L.U32 R13, R16, 0x10, RZ ;  /* 0x00000010100d7819 */ /* 0x000fe400000006ff */
[----:B------:R-:W-:Y:S01]  /*1550*/  PRMT R16, R18, 0x7632, R16 ;  /* 0x0000763212107816 */ /* 0x000fe20000000010 */
[----:B------:R-:W-:Y:S02]  /*1560*/  IMAD.U32 R12, R12, 0x10000, RZ ;  /* 0x000100000c0c7824 */ /* 0x000fe400078e00ff */
[----:B------:R-:W-:Y:S01]  /*1570*/  FMUL.FTZ R196, R128, R13 ;  /* 0x0000000d80c47220 */ /* 0x000fe20000410000 */
[----:B0-----:R-:W-:Y:S01]  /*1580*/  PRMT R10, R17, 0x7632, R10 ;  /* 0x00007632110a7816 */ /* 0x001fe2000000000a */
[C---:B---3--:R-:W-:Y:S01]  /*1590*/  FADD.FTZ R197, -R192.reuse, R180 ;  /* 0x000000b4c0c57221 */ /* 0x048fe20000010100 */
[----:B------:R-:W-:Y:S01]  /*15a0*/  FADD.FTZ R15, -R192, R15 ;  /* 0x0000000fc00f7221 */ /* 0x000fe20000010100 */
[----:B------:R-:W-:Y:S01]  /*15b0*/  FMUL.FTZ R200, R2, R185 ;  /* 0x000000b902c87220 */ /* 0x000fe20000410000 */
[----:B------:R-:W-:Y:S01]  /*15c0*/  FADD.FTZ R72, R72, R13 ;  /* 0x0000000d48487221 */ /* 0x000fe20000010000 */
[----:B------:R-:W-:Y:S01]  /*15d0*/  FFMA.FTZ R96, R201, R13, R96 ;  /* 0x0000000dc9607223 */ /* 0x000fe20000010060 */
[----:B------:R-:W-:Y:S01]  /*15e0*/  SHF.L.U32 R180, R16, 0x10, RZ ;  /* 0x0000001010b47819 */ /* 0x000fe200000006ff */
[----:B------:R-:W-:Y:S01]  /*15f0*/  FADD.FTZ R199, -R192, R14 ;  /* 0x0000000ec0c77221 */ /* 0x000fe20000010100 */
[----:B------:R-:W-:Y:S01]  /*1600*/  IMAD.U32 R17, R17, 0x10000, RZ ;  /* 0x0001000011117824 */ /* 0x000fe200078e00ff */
[----:B------:R-:W-:Y:S01]  /*1610*/  SHF.L.U32 R187, R18, 0x10, RZ ;  /* 0x0000001012bb7819 */ /* 0x000fe200000006ff */
[----:B------:R-:W-:Y:S01]  /*1620*/  FADD.FTZ R223, R223, R196 ;  /* 0x000000c4dfdf7221 */ /* 0x000fe20000010000 */
[----:B------:R-:W-:Y:S01]  /*1630*/  FMUL.FTZ R16, R129, R12 ;  /* 0x0000000c81107220 */ /* 0x000fe20000410000 */
[----:B------:R-:W-:Y:S01]  /*1640*/  FFMA.FTZ R13, R201, R196, R222 ;  /* 0x000000c4c90d7223 */ /* 0x000fe200000100de */
[C---:B------:R-:W-:Y:S01]  /*1650*/  PRMT R18, R19.reuse, 0x7632, R18 ;  /* 0x0000763213127816 */ /* 0x040fe20000000012 */
[----:B------:R-:W-:Y:S01]  /*1660*/  FADD.FTZ R181, -R192, R181 ;  /* 0x000000b5c0b57221 */ /* 0x000fe20000010100 */
[----:B------:R-:W-:Y:S01]  /*1670*/  SHF.L.U32 R14, R10, 0x10, RZ ;  /* 0x000000100a0e7819 */ /* 0x000fe200000006ff */
[----:B------:R-:W-:Y:S01]  /*1680*/  FMUL.FTZ R198, R2, R15 ;  /* 0x0000000f02c67220 */ /* 0x000fe20000410000 */
[----:B------:R-:W-:Y:S01]  /*1690*/  SHF.L.U32 R11, R19, 0x10, RZ ;  /* 0x00000010130b7819 */ /* 0x000fe200000006ff */
[----:B------:R-:W-:Y:S01]  /*16a0*/  FFMA.FTZ R97, R200, R12, R97 ;  /* 0x0000000cc8617223 */ /* 0x000fe20000010061 */
[----:B------:R-:W-:Y:S01]  /*16b0*/  FADD.FTZ R73, R73, R12 ;  /* 0x0000000c49497221 */ /* 0x000fe20000010000 */
[----:B------:R-:W-:Y:S01]  /*16c0*/  FMUL.FTZ R199, R2, R199 ;  /* 0x000000c702c77220 */ /* 0x000fe20000410000 */
[----:B------:R-:W-:Y:S01]  /*16d0*/  FMUL.FTZ R19, R130, R17 ;  /* 0x0000001182137220 */ /* 0x000fe20000410000 */
[----:B------:R-:W-:Y:S01]  /*16e0*/  FADD.FTZ R10, R223, R16 ;  /* 0x00000010df0a7221 */ /* 0x000fe20000010000 */
[----:B------:R-:W-:Y:S01]  /*16f0*/  FFMA.FTZ R12, R200, R16, R13 ;  /* 0x00000010c80c7223 */ /* 0x000fe2000001000d */
[----:B------:R-:W-:-:S02]  /*1700*/  IMAD.U32 R184, R18, 0x10000, RZ ;  /* 0x0001000012b87824 */ /* 0x000fc400078e00ff */
[----:B------:R-:W-:Y:S01]  /*1710*/  FMUL.FTZ R18, R2, R181 ;  /* 0x000000b502127220 */ /* 0x000fe20000410000 */
[-C--:B------:R-:W-:Y:S01]  /*1720*/  FFMA.FTZ R99, R198, R14.reuse, R99 ;  /* 0x0000000ec6637223 */ /* 0x080fe20000010063 */
[----:B------:R-:W-:Y:S01]  /*1730*/  FADD.FTZ R75, R75, R14 ;  /* 0x0000000e4b4b7221 */ /* 0x000fe20000010000 */
[----:B------:R-:W-:Y:S01]  /*1740*/  FMUL.FTZ R14, R131, R14 ;  /* 0x0000000e830e7220 */ /* 0x000fe20000410000 */
[----:B------:R-:W-:Y:S01]  /*1750*/  FADD.FTZ R13, R10, R19 ;  /* 0x000000130a0d7221 */ /* 0x000fe20000010000 */
[C---:B------:R-:W-:Y:S01]  /*1760*/  FFMA.FTZ R181, R199.reuse, R19, R12 ;  /* 0x00000013c7b57223 */ /* 0x040fe2000001000c */
[----:B------:R-:W-:Y:S01]  /*1770*/  FADD.FTZ R189, -R192, R182 ;  /* 0x000000b6c0bd7221 */ /* 0x000fe20000010100 */
[----:B------:R-:W-:Y:S01]  /*1780*/  FADD.FTZ R74, R74, R17 ;  /* 0x000000114a4a7221 */ /* 0x000fe20000010000 */
[----:B------:R-:W-:Y:S01]  /*1790*/  FFMA.FTZ R98, R199, R17, R98 ;  /* 0x00000011c7627223 */ /* 0x000fe20000010062 */
[----:B------:R-:W-:Y:S01]  /*17a0*/  FMUL.FTZ R197, R2, R197 ;  /* 0x000000c502c57220 */ /* 0x000fe20000410000 */
        /* <DEDUP_REMOVED lines=8> */
[----:B------:R-:W-:Y:S01]  /*1830*/  FADD.FTZ R69, R69, R180 ;  /* 0x000000b445457221 */ /* 0x000fe20000010000 */
[----:B------:R-:W-:Y:S01]  /*1840*/  FFMA.FTZ R93, R18, R180, R93 ;  /* 0x000000b4125d7223 */ /* 0x000fe2000001005d */
[-C--:B------:R-:W-:Y:S01]  /*1850*/  FFMA.FTZ R94, R15, R11.reuse, R94 ;  /* 0x0000000b0f5e7223 */ /* 0x080fe2000001005e */
[----:B------:R-:W-:Y:S01]  /*1860*/  FADD.FTZ R183, -R192, R183 ;  /* 0x000000b7c0b77221 */ /* 0x000fe20000010100 */
        /* <DEDUP_REMOVED lines=10> */
[C---:B------:R-:W-:Y:S01]  /*1910*/  FFMA.FTZ R95, R12.reuse, R184, R95 ;  /* 0x000000b80c5f7223 */ /* 0x040fe2000001005f */
[----:B------:R-:W-:Y:S01]  /*1920*/  FADD.FTZ R223, R223, R10 ;  /* 0x0000000adfdf7221 */ /* 0x000fe20000010000 */
[----:B-1----:R-:W-:-:S07]  /*1930*/  FFMA.FTZ R222, R12, R10, R181 ;  /* 0x0000000a0cde7223 */ /* 0x002fce00000100b5 */
.L_x_4913:
[----:B------:R-:W-:Y:S05]  /*1940*/  BSYNC B0 ;  /* 0x0000000000007941 */ /* 0x000fea0003800000 */
.L_x_4905:
        /* <DEDUP_REMOVED lines=25> */
.L_x_4994:
        /* <DEDUP_REMOVED lines=9> */
[----:B------:R-:W-:Y:S01]  /*1b70*/  LEA R238, R180, R182, 0x3 ;  /* 0x000000b6b4ee7211 */ /* 0x000fe200078e18ff */
[----:B------:R-:W-:-:S05]  /*1b80*/  @!P4 IMAD R237, R181, 0x8, R182 ;  /* 0x00000008b5edc824 */ /* 0x000fca00078e02b6 */
[----:B------:R-:W-:Y:S01]  /*1b90*/  @!P4 STS.64 [R237+0x6000], R222 ;  /* 0x006000deed00c388 */ /* 0x000fe20000000a00 */
[----:B------:R-:W-:Y:S01]  /*1ba0*/  BAR.SYNC.DEFER_BLOCKING 0x0 ;  /* 0x0000000000007b1d */ /* 0x000fe20000010000 */
[----:B-----5:R-:W-:-:S05]  /*1bb0*/  ISETP.GE.AND P4, PT, R236, 0x1, PT ;  /* 0x00000001ec00780c */ /* 0x020fca0003f86270 */
[----:B------:R-:W0:Y:S04]  /*1bc0*/  LDS.128 R180, [R238+0x6000] ;  /* 0x00600000eeb47984 */ /* 0x000e280000000c00 */
[----:B------:R-:W1:Y:S04]  /*1bd0*/  LDS.128 R184, [R238+0x6010] ;  /* 0x00601000eeb87984 */ /* 0x000e680000000c00 */
[----:B--2---:R-:W2:Y:S04]  /*1be0*/  LDS.128 R188, [R238+0x6020] ;  /* 0x00602000eebc7984 */ /* 0x004ea80000000c00 */
[----:B---3--:R-:W3:Y:S01]  /*1bf0*/  LDS.128 R192, [R238+0x6030] ;  /* 0x00603000eec07984 */ /* 0x008ee20000000c00 */
[----:B0-----:R-:W-:Y:S01]  /*1c00*/  FADD.FTZ R239, RZ, R180 ;  /* 0x000000b4ffef7221 */ /* 0x001fe20000010000 */
[----:B------:R-:W-:Y:S01]  /*1c10*/  FADD.FTZ R180, RZ, R181 ;  /* 0x000000b5ffb47221 */ /* 0x000fe20000010000 */
[----:B------:R-:W-:-:S02]  /*1c20*/  @P4 IADD3 R181, R236, -0x1, RZ ;  /* 0xffffffffecb54810 */ /* 0x000fc40007ffe0ff */
[----:B------:R-:W-:Y:S01]  /*1c30*/  FADD.FTZ R239, R182, R239 ;  /* 0x000000efb6ef7221 */ /* 0x000fe20000010000 */
[----:B------:R-:W-:Y:S02]  /*1c40*/  FADD.FTZ R180, R183, R180 ;  /* 0x000000b4b7b47221 */ /* 0x000fe40000010000 */
[----:B------:R-:W-:Y:S02]  /*1c50*/  @P4 IMAD R181, R181, R6, RZ ;  /* 0x00000006b5b54224 */ /* 0x000fe400078e02ff */
[----:B-1----:R-:W-:Y:S01]  /*1c60*/  FADD.FTZ R239, R239, R184 ;  /* 0x000000b8efef7221 */ /* 0x002fe20000010000 */
[----:B------:R-:W-:Y:S01]  /*1c70*/  FADD.FTZ R180, R180, R185 ;  /* 0x000000b9b4b47221 */ /* 0x000fe20000010000 */
[----:B------:R-:W-:Y:S02]  /*1c80*/  IMAD.MOV.U32 R185, RZ, RZ, RZ ;  /* 0x000000ffffb97224 */ /* 0x000fe400078e00ff */
[----:B------:R-:W-:Y:S01]  /*1c90*/  FADD.FTZ R239, R186, R239 ;  /* 0x000000efbaef7221 */ /* 0x000fe20000010000 */
[----:B------:R-:W-:Y:S01]  /*1ca0*/  FADD.FTZ R180, R187, R180 ;  /* 0x000000b4bbb47221 */ /* 0x000fe20000010000 */
[----:B------:R-:W-:-:S02]  /*1cb0*/  @P4 SHF.R.S32.HI R182, RZ, 0x1f, R181 ;  /* 0x0000001fffb64819 */ /* 0x000fc400000114b5 */
[----:B--2---:R-:W-:Y:S01]  /*1cc0*/  FADD.FTZ R239, R239, R188 ;  /* 0x000000bcefef7221 */ /* 0x004fe20000010000 */
[----:B------:R-:W-:Y:S01]  /*1cd0*/  FADD.FTZ R180, R180, R189 ;  /* 0x000000bdb4b47221 */ /* 0x000fe20000010000 */
[----:B------:R-:W-:Y:S02]  /*1ce0*/  @P4 LEA.HI R182, R182, R181, RZ, 0x3 ;  /* 0x000000b5b6b64211 */ /* 0x000fe400078f18ff */
        /* <DEDUP_REMOVED lines=19> */
.L_x_4922:
[----:B------:R-:W-:Y:S05]  /*1e20*/  BSYNC B1 ;  /* 0x0000000000017941 */ /* 0x000fea0003800000 */
.L_x_4921:
        /* <DEDUP_REMOVED lines=12> */
.L_x_4924:
[----:B------:R-:W-:Y:S05]  /*1ef0*/  BSYNC B1 ;  /* 0x0000000000017941 */ /* 0x000fea0003800000 */
.L_x_4923:
        /* <DEDUP_REMOVED lines=13> */
.L_x_4926:
[----:B------:R-:W-:Y:S05]  /*1fd0*/  BSYNC B1 ;  /* 0x0000000000017941 */ /* 0x000fea0003800000 */
.L_x_4925:
        /* <DEDUP_REMOVED lines=13> */
.L_x_4928:
[----:B------:R-:W-:Y:S05]  /*20b0*/  BSYNC B1 ;  /* 0x0000000000017941 */ /* 0x000fea0003800000 */
.L_x_4927:
        /* <DEDUP_REMOVED lines=13> */
.L_x_4930:
[----:B------:R-:W-:Y:S05]  /*2190*/  BSYNC B1 ;  /* 0x0000000000017941 */ /* 0x000fea0003800000 */
.L_x_4929:
        /* <DEDUP_REMOVED lines=13> */
.L_x_4932:
[----:B------:R-:W-:Y:S05]  /*2270*/  BSYNC B1 ;  /* 0x0000000000017941 */ /* 0x000fea0003800000 */
.L_x_4931:
        /* <DEDUP_REMOVED lines=13> */
.L_x_4934:
[----:B------:R-:W-:Y:S05]  /*2350*/  BSYNC B1 ;  /* 0x0000000000017941 */ /* 0x000fea0003800000 */
.L_x_4933:
        /* <DEDUP_REMOVED lines=13> */
.L_x_4936:
[----:B------:R-:W-:Y:S05]  /*2430*/  BSYNC B1 ;  /* 0x0000000000017941 */ /* 0x000fea0003800000 */
.L_x_4935:
        /* <DEDUP_REMOVED lines=18> */
.L_x_4938:
[----:B------:R-:W-:Y:S05]  /*2560*/  BSYNC B1 ;  /* 0x0000000000017941 */ /* 0x000fea0003800000 */
.L_x_4937:
        /* <DEDUP_REMOVED lines=76> */
[----:B------:R-:W-:-:S07]  /*2a30*/  IADD3 R185, R185, 0x100, RZ ;  /* 0x00000100b9b97810 */ /* 0x000fce0007ffe0ff */
.L_x_4920:
[----:B------:R-:W-:Y:S05]  /*2a40*/  BSYNC B0 ;  /* 0x0000000000007941 */ /* 0x000fea0003800000 */
.L_x_4919:
        /* <DEDUP_REMOVED lines=11> */
.L_x_4942:
[----:B------:R-:W-:Y:S05]  /*2b00*/  BSYNC B1 ;  /* 0x0000000000017941 */ /* 0x000fea0003800000 */
.L_x_4941:
[----:B------:R-:W-:Y:S04]  /*2b10*/  BSSY B1, `(.L_x_4943) ;  /* 0x000000c000017945 */ /* 0x000fe80003800000 */
        /* <DEDUP_REMOVED lines=11> */
.L_x_4944:
[----:B------:R-:W-:Y:S05]  /*2bd0*/  BSYNC B1 ;  /* 0x0000000000017941 */ /* 0x000fea0003800000 */
.L_x_4943:
        /* <DEDUP_REMOVED lines=13> */
.L_x_4946:
[----:B------:R-:W-:Y:S05]  /*2cb0*/  BSYNC B1 ;  /* 0x0000000000017941 */ /* 0x000fea0003800000 */
.L_x_4945:
        /* <DEDUP_REMOVED lines=13> */
.L_x_4948:
[----:B------:R-:W-:Y:S05]  /*2d90*/  BSYNC B1 ;  /* 0x0000000000017941 */ /* 0x000fea0003800000 */
.L_x_4947:
        /* <DEDUP_REMOVED lines=13> */
.L_x_4950:
[----:B------:R-:W-:Y:S05]  /*2e70*/  BSYNC B1 ;  /* 0x0000000000017941 */ /* 0x000fea0003800000 */
.L_x_4949:
        /* <DEDUP_REMOVED lines=13> */
.L_x_4952:
[----:B------:R-:W-:Y:S05]  /*2f50*/  BSYNC B1 ;  /* 0x0000000000017941 */ /* 0x000fea0003800000 */
.L_x_4951:
        /* <DEDUP_REMOVED lines=13> */
.L_x_4954:
[----:B------:R-:W-:Y:S05]  /*3030*/  BSYNC B1 ;  /* 0x0000000000017941 */ /* 0x000fea0003800000 */
.L_x_4953:
        /* <DEDUP_REMOVED lines=13> */
.L_x_4956:
[----:B------:R-:W-:Y:S05]  /*3110*/  BSYNC B1 ;  /* 0x0000000000017941 */ /* 0x000fea0003800000 */
.L_x_4955:
        /* <DEDUP_REMOVED lines=18> */
.L_x_4958:
[----:B------:R-:W-:Y:S05]  /*3240*/  BSYNC B1 ;  /* 0x0000000000017941 */ /* 0x000fea0003800000 */
.L_x_4957:
        /* <DEDUP_REMOVED lines=50> */
[----:B------:R-:W-:Y:S02]  /*3570*/  @P4 PRMT R178, R178, 0x5410, R195 ;  /* 0x00005410b2b24816 */ /* 0x000fe400000000c3 */
[----:B------:R-:W-:Y:S02]  /*3580*/  @P4 F2FP.BF16.F32.PACK_AB R193, RZ, R193 ;  /* 0x000000c1ffc1423e */ /* 0x000fe400000010ff */
[----:B------:R-:W-:Y:S01]  /*3590*/  @P4 PRMT R179, R179, 0x5410, R223 ;  /* 0x00005410b3b34816 */ /* 0x000fe200000000df */
[----:B-----5:R-:W-:Y:S01]  /*35a0*/  @P4 IMAD.U32 R223, R165, 0x10000, RZ ;  /* 0x00010000a5df4824 */ /* 0x020fe200078e00ff */
[----:B------:R-:W-:-:S02]  /*35b0*/  @P4 PRMT R177, R177, 0x5410, R193 ;  /* 0x00005410b1b14816 */ /* 0x000fc400000000c1 */
[C---:B------:R-:W-:Y:S01]  /*35c0*/  @P4 PRMT R193, R164.reuse, 0x7632, R193 ;  /* 0x00007632a4c14816 */ /* 0x040fe200000000c1 */
[----:B------:R-:W-:Y:S01]  /*35d0*/  @P4 FFMA.FTZ R58, R223, R187, R58 ;  /* 0x000000bbdf3a4223 */ /* 0x000fe2000001003a */
[----:B------:R-:W-:Y:S02]  /*35e0*/  @P4 SHF.L.U32 R195, R164, 0x10, RZ ;  /* 0x00000010a4c34819 */ /* 0x000fe400000006ff */
        /* <DEDUP_REMOVED lines=13> */
[----:B------:R-:W-:Y:S01]  /*36c0*/  @P4 SHF.L.U32 R187, R187, 0x10, RZ ;  /* 0x00000010bbbb4819 */ /* 0x000fe200000006ff */
[----:B------:R-:W-:Y:S01]  /*36d0*/  @P4 FFMA.FTZ R52, R193, R189, R52 ;  /* 0x000000bdc1344223 */ /* 0x000fe20000010034 */
[----:B------:R-:W-:Y:S01]  /*36e0*/  @P4 FFMA.FTZ R54, R195, R191, R54 ;  /* 0x000000bfc3364223 */ /* 0x000fe20000010036 */
[----:B------:R-:W-:Y:S01]  /*36f0*/  @P4 FFMA.FTZ R53, R192, R182, R53 ;  /* 0x000000b6c0354223 */ /* 0x000fe20000010035 */
[----:B------:R-:W-:Y:S01]  /*3700*/  IADD3 R185, R185, 0x100, RZ ;  /* 0x00000100b9b97810 */ /* 0x000fe20007ffe0ff */
[----:B------:R-:W-:-:S07]  /*3710*/  @P4 FFMA.FTZ R55, R188, R187, R55 ;  /* 0x000000bbbc374223 */ /* 0x000fce0000010037 */
.L_x_4940:
[----:B------:R-:W-:Y:S05]  /*3720*/  BSYNC B0 ;  /* 0x0000000000007941 */ /* 0x000fea0003800000 */
.L_x_4939:
[----:B------:R-:W-:Y:S01]  /*3730*/  ISETP.NE.AND P5, PT, R8, RZ, PT ;  /* 0x000000ff0800720c */ /* 0x000fe20003fa5270 */
[----:B------:R-:W-:-:S12]  /*3740*/  BSSY B0, `(.L_x_4959) ;  /* 0x00000cb000007945 */ /* 0x000fd80003800000 */
        /* <DEDUP_REMOVED lines=10> */
.L_x_4962:
[----:B------:R-:W-:Y:S05]  /*37f0*/  BSYNC B1 ;  /* 0x0000000000017941 */ /* 0x000fea0003800000 */
.L_x_4961:
        /* <DEDUP_REMOVED lines=12> */
.L_x_4964:
[----:B------:R-:W-:Y:S05]  /*38c0*/  BSYNC B1 ;  /* 0x0000000000017941 */ /* 0x000fea0003800000 */
.L_x_4963:
        /* <DEDUP_REMOVED lines=13> */
.L_x_4966:
[----:B------:R-:W-:Y:S05]  /*39a0*/  BSYNC B1 ;  /* 0x0000000000017941 */ /* 0x000fea0003800000 */
.L_x_4965:
        /* <DEDUP_REMOVED lines=13> */
.L_x_4968:
[----:B------:R-:W-:Y:S05]  /*3a80*/  BSYNC B1 ;  /* 0x0000000000017941 */ /* 0x000fea0003800000 */
.L_x_4967:
        /* <DEDUP_REMOVED lines=13> */
.L_x_4970:
[----:B------:R-:W-:Y:S05]  /*3b60*/  BSYNC B1 ;  /* 0x0000000000017941 */ /* 0x000fea0003800000 */
.L_x_4969:
        /* <DEDUP_REMOVED lines=13> */
.L_x_4972:
[----:B------:R-:W-:Y:S05]  /*3c40*/  BSYNC B1 ;  /* 0x0000000000017941 */ /* 0x000fea0003800000 */
.L_x_4971:
        /* <DEDUP_REMOVED lines=13> */
.L_x_4974:
[----:B------:R-:W-:Y:S05]  /*3d20*/  BSYNC B1 ;  /* 0x0000000000017941 */ /* 0x000fea0003800000 */
.L_x_4973:
        /* <DEDUP_REMOVED lines=13> */
.L_x_4976:
[----:B------:R-:W-:Y:S05]  /*3e00*/  BSYNC B1 ;  /* 0x0000000000017941 */ /* 0x000fea0003800000 */
.L_x_4975:
        /* <DEDUP_REMOVED lines=19> */
.L_x_4978:
[----:B------:R-:W-:Y:S05]  /*3f40*/  BSYNC B1 ;  /* 0x0000000000017941 */ /* 0x000fea0003800000 */
.L_x_4977:
[----:B------:R-:W-:Y:S01]  /*3f50*/  ISETP.NE.U32.AND P2, PT, R182, RZ, PT ;  /* 0x000000ffb600720c */ /* 0x000fe20003f45070 */
[----:B------:R-:W0:Y:S01]  /*3f60*/  @P4 LDC R238, c[0x0][0x29c] ;  /* 0x0000a700ffee4b82 */ /* 0x000e220000000800 */
[C---:B------:R-:W-:Y:S01]  /*3f70*/  SEL R168, R187.reuse, R168, P5 ;  /* 0x000000a8bba87207 */ /* 0x040fe20002800000 */
[----:B-1----:R-:W-:Y:S01]  /*3f80*/  @P4 FMUL.FTZ R187, R187, R222 ;  /* 0x000000debbbb4220 */ /* 0x002fe20000410000 */
[----:B------:R-:W-:Y:S01]  /*3f90*/  ISETP.NE.AND.EX P2, PT, R183, RZ, PT, P2 ;  /* 0x000000ffb700720c */ /* 0x000fe20003f45320 */
[----:B--2---:R-:W-:Y:S01]  /*3fa0*/  @P4 FMUL.FTZ R2, R194, R195 ;  /* 0x000000c3c2024220 */ /* 0x004fe20000410000 */
[C---:B------:R-:W-:Y:S01]  /*3fb0*/  SEL R170, R189.reuse, R170, P5 ;  /* 0x000000aabdaa7207 */ /* 0x040fe20002800000 */
[----:B------:R-:W-:Y:S01]  /*3fc0*/  @P4 FMUL.FTZ R180, R116, R187 ;  /* 0x000000bb74b44220 */ /* 0x000fe20000410000 */
[----:B---3--:R-:W-:Y:S01]  /*3fd0*/  @P4 FMUL.FTZ R189, R189, R236 ;  /* 0x000000ecbdbd4220 */ /* 0x008fe20000410000 */
[----:B------:R-:W1:Y:S01]  /*3fe0*/  @P4 LDC R240, c[0x0][0x29c] ;  /* 0x0000a700fff04b82 */ /* 0x000e620000000800 */
[----:B------:R-:W-:Y:S01]  /*3ff0*/  @P4 FMUL.FTZ R181, R117, R2 ;  /* 0x0000000275b54220 */ /* 0x000fe20000410000 */
[----:B------:R-:W-:Y:S01]  /*4000*/  SEL R172, R191, R172, P5 ;  /* 0x000000acbfac7207 */ /* 0x000fe20002800000 */
[----:B------:R-:W-:Y:S01]  /*4010*/  @P4 FMUL.FTZ R186, R118, R189 ;  /* 0x000000bd76ba4220 */ /* 0x000fe20000410000 */
[----:B------:R-:W-:-:S02]  /*4020*/  @P4 F2FP.BF16.F32.PACK_AB R180, RZ, R180 ;  /* 0x000000b4ffb4423e */ /* 0x000fc400000010ff */
[----:B------:R-:W-:Y:S02]  /*4030*/  @P4 F2FP.BF16.F32.PACK_AB R184, RZ, R181 ;  /* 0x000000b5ffb8423e */ /* 0x000fe400000010ff */
[----:B------:R-:W2:Y:S01]  /*4040*/  @P4 LDC R237, c[0x0][0x29c] ;  /* 0x0000a700ffed4b82 */ /* 0x000ea20000000800 */
[----:B------:R-:W-:Y:S02]  /*4050*/  @P4 PRMT R176, R180, 0x7610, R176 ;  /* 0x00007610b4b04816 */ /* 0x000fe400000000b0 */
[----:B------:R-:W-:Y:S02]  /*4060*/  SEL R174, R193, R174, P5 ;  /* 0x000000aec1ae7207 */ /* 0x000fe40002800000 */
[----:B------:R-:W-:Y:S02]  /*4070*/  @P4 PRMT R176, R176, 0x5410, R184 ;  /* 0x00005410b0b04816 */ /* 0x000fe400000000b8 */
[----:B------:R-:W-:Y:S01]  /*4080*/  SEL R171, R188, R171, P5 ;  /* 0x000000abbcab7207 */ /* 0x000fe20002800000 */
[----:B------:R-:W3:Y:S01]  /*4090*/  @P4 LDC R223, c[0x0][0x29c] ;  /* 0x0000a700ffdf4b82 */ /* 0x000ee20000000800 */
[----:B0-----:R-:W-:Y:S01]  /*40a0*/  @P4 FMUL.FTZ R191, R191, R238 ;  /* 0x000000eebfbf4220 */ /* 0x001fe20000410000 */
[----:B------:R-:W-:-:S02]  /*40b0*/  SEL R173, R190, R173, P5 ;  /* 0x000000adbead7207 */ /* 0x000fc40002800000 */
[----:B------:R-:W-:Y:S02]  /*40c0*/  SEL R175, R192, R175, P5 ;  /* 0x000000afc0af7207 */ /* 0x000fe40002800000 */
[----:B------:R-:W-:Y:S02]  /*40d0*/  @P4 F2FP.BF16.F32.PACK_AB R186, RZ, R186 ;  /* 0x000000baffba423e */ /* 0x000fe400000010ff */
[----:B------:R-:W0:Y:S01]  /*40e0*/  @P4 LDC R239, c[0x0][0x29c] ;  /* 0x0000a700ffef4b82 */ /* 0x000e220000000800 */
[----:B-1----:R-:W-:Y:S01]  /*40f0*/  @P4 FMUL.FTZ R193, R193, R240 ;  /* 0x000000f0c1c14220 */ /* 0x002fe20000410000 */
[----:B------:R-:W-:Y:S02]  /*4100*/  SEL R169, R194, R169, P5 ;  /* 0x000000a9c2a97207 */ /* 0x000fe40002800000 */
[----:B------:R-:W-:Y:S01]  /*4110*/  @P4 PRMT R177, R186, 0x7610, R177 ;  /* 0x00007610bab14816 */ /* 0x000fe200000000b1 */
        /* <DEDUP_REMOVED lines=18> */
[----:B------:R-:W-:-:S02]  /*4240*/  @P4 FFMA.FTZ R50, R195, R189, R50 ;  /* 0x000000bdc3324223 */ /* 0x000fc40000010032 */
[----:B------:R-:W-:Y:S01]  /*4250*/  @P4 PRMT R177, R177, 0x5410, R186 ;  /* 0x00005410b1b14816 */ /* 0x000fe200000000ba */
[----:B-1----:R-:W-:Y:S01]  /*4260*/  @P2 IMAD.WIDE.U32 R182, R9, 0x20, R182 ;  /* 0x0000002009b62825 */ /* 0x002fe200078e00b6 */
[C---:B------:R-:W-:Y:S02]  /*4270*/  @P4 PRMT R9, R164.reuse, 0x7632, R9 ;  /* 0x00007632a4094816 */ /* 0x040fe40000000009 */
[----:B------:R-:W-:Y:S02]  /*4280*/  @P4 F2FP.BF16.F32.PACK_AB R222, RZ, R222 ;  /* 0x000000deffde423e */ /* 0x000fe400000010ff */
[----:B------:R-:W-:Y:S01]  /*4290*/  @P4 SHF.L.U32 R9, R9, 0x10, RZ ;  /* 0x0000001009094819 */ /* 0x000fe200000006ff */
[----:B------:R-:W-:Y:S01]  /*42a0*/  @P2 STG.E.128 desc[UR4][R182.64], R168 ;  /* 0x000000a8b6002986 */ /* 0x000fe2000c101d04 */
[----:B------:R-:W-:Y:S01]  /*42b0*/  @P4 PRMT R179, R179, 0x5410, R222 ;  /* 0x00005410b3b34816 */ /* 0x000fe200000000de */
[----:B--2---:R-:W-:Y:S01]  /*42c0*/  @P4 IMAD.WIDE.U32 R180, R185, 0x10, R180 ;  /* 0x00000010b9b44825 */ /* 0x004fe200078e00b4 */
[----:B------:R-:W-:-:S03]  /*42d0*/  @P4 SHF.L.U32 R185, R164, 0x10, RZ ;  /* 0x00000010a4b94819 */ /* 0x000fc600000006ff */
[----:B------:R-:W-:Y:S01]  /*42e0*/  @P4 FFMA.FTZ R49, R2, R9, R49 ;  /* 0x0000000902314223 */ /* 0x000fe20000010031 */
[----:B------:R-:W-:Y:S01]  /*42f0*/  @P4 PRMT R2, R166, 0x7632, R2 ;  /* 0x00007632a6024816 */ /* 0x000fe20000000002 */
[----:B------:R0:W-:Y:S01]  /*4300*/  @P2 STG.E.128 desc[UR4][R182.64+0x10], R172 ;  /* 0x000010acb6002986 */ /* 0x0001e2000c101d04 */
[----:B------:R-:W-:Y:S01]  /*4310*/  @P4 PRMT R9, R167, 0x7632, R9 ;  /* 0x00007632a7094816 */ /* 0x000fe20000000009 */
[----:B------:R-:W-:Y:S01]  /*4320*/  @P4 FFMA.FTZ R48, R185, R187, R48 ;  /* 0x000000bbb9304223 */ /* 0x000fe20000010030 */
[----:B------:R-:W-:Y:S01]  /*4330*/  @P4 PRMT R185, R165, 0x7632, R185 ;  /* 0x00007632a5b94816 */ /* 0x000fe200000000b9 */
[----:B------:R1:W-:Y:S01]  /*4340*/  @P4 STG.E.128 desc[UR4][R180.64], R176 ;  /* 0x000000b0b4004986 */ /* 0x0003e2000c101d04 */
[----:B------:R-:W-:Y:S02]  /*4350*/  @P4 SHF.L.U32 R2, R2, 0x10, RZ ;  /* 0x0000001002024819 */ /* 0x000fe400000006ff */
[----:B------:R-:W-:Y:S02]  /*4360*/  @P4 SHF.L.U32 R185, R185, 0x10, RZ ;  /* 0x00000010b9b94819 */ /* 0x000fe400000006ff */
[----:B------:R-:W-:Y:S01]  /*4370*/  @P4 SHF.L.U32 R9, R9, 0x10, RZ ;  /* 0x0000001009094819 */ /* 0x000fe200000006ff */
[----:B------:R-:W-:-:S02]  /*4380*/  @P4 FFMA.FTZ R45, R184, R2, R45 ;  /* 0x00000002b82d4223 */ /* 0x000fc4000001002d */
[----:B------:R-:W-:Y:S02]  /*4390*/  @P4 FFMA.FTZ R51, R188, R185, R51 ;  /* 0x000000b9bc334223 */ /* 0x000fe40000010033 */
[----:B------:R-:W-:Y:S01]  /*43a0*/  @P4 FFMA.FTZ R47, R192, R9, R47 ;  /* 0x00000009c02f4223 */ /* 0x000fe2000001002f */
[----:B0-----:R-:W-:Y:S01]  /*43b0*/  @P4 SHF.L.U32 R183, R166, 0x10, RZ ;  /* 0x00000010a6b74819 */ /* 0x001fe200000006ff */
[----:B-1----:R-:W-:-:S04]  /*43c0*/  @P4 IMAD.U32 R181, R167, 0x10000, RZ ;  /* 0x00010000a7b54824 */ /* 0x002fc800078e00ff */
[----:B------:R-:W-:Y:S01]  /*43d0*/  @P4 FFMA.FTZ R44, R183, R191, R44 ;  /* 0x000000bfb72c4223 */ /* 0x000fe2000001002c */
[----:B------:R-:W-:-:S07]  /*43e0*/  @P4 FFMA.FTZ R46, R181, R193, R46 ;  /* 0x000000c1b52e4223 */ /* 0x000fce000001002e */
.L_x_4960:
[----:B------:R-:W-:Y:S05]  /*43f0*/  BSYNC B0 ;  /* 0x0000000000007941 */ /* 0x000fea0003800000 */
.L_x_4959:
[----:B------:R-:W-:Y:S02]  /*4400*/  IADD3 R3, R3, UR10, RZ ;  /* 0x0000000a03037c10 */ /* 0x000fe4000fffe0ff */
[----:B------:R-:W-:Y:S02]  /*4410*/  SEL R193, RZ, 0x1, P3 ;  /* 0x00000001ffc17807 */ /* 0x000fe40001800000 */
[----:B------:R-:W-:-:S13]  /*4420*/  ISETP.GE.AND P2, PT, R3, UR11, PT ;  /* 0x0000000b03007c0c */ /* 0x000fda000bf46270 */
[----:B------:R-:W-:Y:S05]  /*4430*/  @!P2 BRA `(.L_x_4979) ;  /* 0xffffffc00068a947 */ /* 0x000fea000383ffff */
.L_x_4904:
        /* <DEDUP_REMOVED lines=20> */
.L_x_4981:
[----:B------:R-:W-:Y:S05]  /*4580*/  BSYNC B0 ;  /* 0x0000000000007941 */ /* 0x000fea0003800000 */
.L_x_4980:
        /* <DEDUP_REMOVED lines=15> */
.L_x_4983:
[----:B------:R-:W-:Y:S05]  /*4680*/  BSYNC B0 ;  /* 0x0000000000007941 */ /* 0x000fea0003800000 */
.L_x_4982:
[----:B------:R-:W-:-:S13]  /*4690*/  ISETP.NE.AND P0, PT, R8, RZ, PT ;  /* 0x000000ff0800720c */ /* 0x000fda0003f05270 */
        /* <DEDUP_REMOVED lines=14> */
.L_x_4918:
[----:B------:R-:W-:Y:S01]  /*4780*/  HFMA2.MMA R192, -RZ, RZ, 0, 9.5367431640625e-07 ;  /* 0x00000010ffc07435 */ /* 0x000fe200000001ff */
[----:B------:R-:W-:Y:S01]  /*4790*/  MOV R193, R223 ;  /* 0x000000df00c17202 */ /* 0x000fe20000000f00 */
[----:B------:R-:W-:Y:S01]  /*47a0*/  IMAD.MOV.U32 R190, RZ, RZ, -0x1 ;  /* 0xffffffffffbe7424 */ /* 0x000fe200078e00ff */
[----:B---3--:R-:W-:-:S08]  /*47b0*/  MOV R195, 0x1f ;  /* 0x0000001f00c37802 */ /* 0x008fd00000000f00 */
[----:B01---5:R-:W-:Y:S05]  /*47c0*/  WARPSYNC.COLLECTIVE R190, `(.L_x_4984) ;  /* 0x00000000be087348 */ /* 0x023fea0003c00000 */
[----:B------:R2:W3:Y:S02]  /*47d0*/  SHFL.DOWN P5, R191, R193, R192, R195 ;  /* 0x080000c0c1bf7389 */ /* 0x0004e400000a00c3 */
[----:B0123-5:R-:W-:Y:S01]  /*47e0*/  ENDCOLLECTIVE ;  /* 0x000000000000791b */ /* 0x02ffe20003800000 */
.L_x_4984:
[----:B------:R-:W-:Y:S02]  /*47f0*/  MOV R193, R222 ;  /* 0x000000de00c17202 */ /* 0x000fe40000000f00 */
[----:B------:R-:W-:-:S07]  /*4800*/  MOV R182, R191 ;  /* 0x000000bf00b67202 */ /* 0x000fce0000000f00 */
[----:B------:R-:W-:Y:S05]  /*4810*/  WARPSYNC.COLLECTIVE R190, `(.L_x_4985) ;  /* 0x00000000be087348 */ /* 0x000fea0003c00000 */
[----:B------:R0:W1:Y:S02]  /*4820*/  SHFL.DOWN P5, R191, R193, R192, R195 ;  /* 0x080000c0c1bf7389 */ /* 0x00006400000a00c3 */
[----:B01----:R-:W-:Y:S01]  /*4830*/  ENDCOLLECTIVE ;  /* 0x000000000000791b */ /* 0x003fe20003800000 */
.L_x_4985:
[----:B------:R-:W-:Y:S01]  /*4840*/  FADD.FTZ R182, R182, R223 ;  /* 0x000000dfb6b67221 */ /* 0x000fe20000010000 */
[----:B------:R-:W-:-:S03]  /*4850*/  HFMA2.MMA R192, -RZ, RZ, 0, 4.76837158203125e-07 ;  /* 0x00000008ffc07435 */ /* 0x000fc600000001ff */
[----:B------:R-:W-:Y:S01]  /*4860*/  IMAD.MOV.U32 R193, RZ, RZ, R182 ;  /* 0x000000ffffc17224 */ /* 0x000fe200078e00b6 */
[----:B------:R-:W-:-:S07]  /*4870*/  MOV R183, R191 ;  /* 0x000000bf00b77202 */ /* 0x000fce0000000f00 */
[----:B------:R-:W-:Y:S05]  /*4880*/  WARPSYNC.COLLECTIVE R190, `(.L_x_4986) ;  /* 0x00000000be087348 */ /* 0x000fea0003c00000 */
[----:B------:R0:W1:Y:S02]  /*4890*/  SHFL.DOWN P5, R191, R193, R192, R195 ;  /* 0x080000c0c1bf7389 */ /* 0x00006400000a00c3 */
[----:B01----:R-:W-:Y:S01]  /*48a0*/  ENDCOLLECTIVE ;  /* 0x000000000000791b */ /* 0x003fe20003800000 */
.L_x_4986:
[----:B------:R-:W-:-:S05]  /*48b0*/  FADD.FTZ R183, R183, R222 ;  /* 0x000000deb7b77221 */ /* 0x000fca0000010000 */
[----:B------:R-:W-:Y:S02]  /*48c0*/  MOV R193, R183 ;  /* 0x000000b700c17202 */ /* 0x000fe40000000f00 */
[----:B------:R-:W-:-:S07]  /*48d0*/  MOV R185, R191 ;  /* 0x000000bf00b97202 */ /* 0x000fce0000000f00 */
[----:B------:R-:W-:Y:S05]  /*48e0*/  WARPSYNC.COLLECTIVE R190, `(.L_x_4987) ;  /* 0x00000000be087348 */ /* 0x000fea0003c00000 */
[----:B------:R0:W1:Y:S02]  /*48f0*/  SHFL.DOWN P5, R191, R193, R192, R195 ;  /* 0x080000c0c1bf7389 */ /* 0x00006400000a00c3 */
[----:B01----:R-:W-:Y:S01]  /*4900*/  ENDCOLLECTIVE ;  /* 0x000000000000791b */ /* 0x003fe20003800000 */
.L_x_4987:
[----:B------:R-:W-:Y:S01]  /*4910*/  FADD.FTZ R185, R182, R185 ;  /* 0x000000b9b6b97221 */ /* 0x000fe20000010000 */
[----:B------:R-:W-:-:S04]  /*4920*/  HFMA2.MMA R192, -RZ, RZ, 0, 2.384185791015625e-07 ;  /* 0x00000004ffc07435 */ /* 0x000fc800000001ff */
[----:B------:R-:W-:Y:S01]  /*4930*/  MOV R193, R185 ;  /* 0x000000b900c17202 */ /* 0x000fe20000000f00 */
[----:B------:R-:W-:-:S07]  /*4940*/  IMAD.MOV.U32 R184, RZ, RZ, R191 ;  /* 0x000000ffffb87224 */ /* 0x000fce00078e00bf */
[----:B------:R-:W-:Y:S05]  /*4950*/  WARPSYNC.COLLECTIVE R190, `(.L_x_4988) ;  /* 0x00000000be087348 */ /* 0x000fea0003c00000 */
[----:B------:R0:W1:Y:S02]  /*4960*/  SHFL.DOWN P5, R191, R193, R192, R195 ;  /* 0x080000c0c1bf7389 */ /* 0x00006400000a00c3 */
[----:B01----:R-:W-:Y:S01]  /*4970*/  ENDCOLLECTIVE ;  /* 0x000000000000791b */ /* 0x003fe20003800000 */
.L_x_4988:
[----:B------:R-:W-:-:S04]  /*4980*/  FADD.FTZ R184, R183, R184 ;  /* 0x000000b8b7b87221 */ /* 0x000fc80000010000 */
[----:B------:R-:W-:Y:S01]  /*4990*/  IMAD.MOV.U32 R193, RZ, RZ, R184 ;  /* 0x000000ffffc17224 */ /* 0x000fe200078e00b8 */
[----:B------:R-:W-:-:S07]  /*49a0*/  MOV R186, R191 ;  /* 0x000000bf00ba7202 */ /* 0x000fce0000000f00 */
[----:B------:R-:W-:Y:S05]  /*49b0*/  WARPSYNC.COLLECTIVE R190, `(.L_x_4989) ;  /* 0x00000000be087348 */ /* 0x000fea0003c00000 */
[----:B------:R0:W1:Y:S02]  /*49c0*/  SHFL.DOWN P5, R191, R193, R192, R195 ;  /* 0x080000c0c1bf7389 */ /* 0x00006400000a00c3 */
[----:B01----:R-:W-:Y:S01]  /*49d0*/  ENDCOLLECTIVE ;  /* 0x000000000000791b */ /* 0x003fe20003800000 */
.L_x_4989:
[----:B------:R-:W-:Y:S01]  /*49e0*/  FADD.FTZ R186, R185, R186 ;  /* 0x000000bab9ba7221 */ /* 0x000fe20000010000 */
[----:B------:R-:W-:-:S04]  /*49f0*/  HFMA2.MMA R192, -RZ, RZ, 0, 1.1920928955078125e-07 ;  /* 0x00000002ffc07435 */ /* 0x000fc800000001ff */
[----:B------:R-:W-:Y:S02]  /*4a00*/  MOV R193, R186 ;  /* 0x000000ba00c17202 */ /* 0x000fe40000000f00 */
[----:B------:R-:W-:-:S07]  /*4a10*/  MOV R187, R191 ;  /* 0x000000bf00bb7202 */ /* 0x000fce0000000f00 */
[----:B------:R-:W-:Y:S05]  /*4a20*/  WARPSYNC.COLLECTIVE R190, `(.L_x_4990) ;  /* 0x00000000be087348 */ /* 0x000fea0003c00000 */
[----:B------:R0:W1:Y:S02]  /*4a30*/  SHFL.DOWN P5, R191, R193, R192, R195 ;  /* 0x080000c0c1bf7389 */ /* 0x00006400000a00c3 */
[----:B01----:R-:W-:Y:S01]  /*4a40*/  ENDCOLLECTIVE ;  /* 0x000000000000791b */ /* 0x003fe20003800000 */
.L_x_4990:
[----:B------:R-:W-:-:S05]  /*4a50*/  FADD.FTZ R187, R184, R187 ;  /* 0x000000bbb8bb7221 */ /* 0x000fca0000010000 */
[----:B------:R-:W-:Y:S01]  /*4a60*/  MOV R193, R187 ;  /* 0x000000bb00c17202 */ /* 0x000fe20000000f00 */
[----:B------:R-:W-:-:S07]  /*4a70*/  IMAD.MOV.U32 R189, RZ, RZ, R191 ;  /* 0x000000ffffbd7224 */ /* 0x000fce00078e00bf */
[----:B------:R-:W-:Y:S05]  /*4a80*/  WARPSYNC.COLLECTIVE R190, `(.L_x_4991) ;  /* 0x00000000be087348 */ /* 0x000fea0003c00000 */
[----:B------:R0:W1:Y:S02]  /*4a90*/  SHFL.DOWN P5, R191, R193, R192, R195 ;  /* 0x080000c0c1bf7389 */ /* 0x00006400000a00c3 */
[----:B01----:R-:W-:Y:S01]  /*4aa0*/  ENDCOLLECTIVE ;  /* 0x000000000000791b */ /* 0x003fe20003800000 */
.L_x_4991:
[----:B------:R-:W-:-:S05]  /*4ab0*/  FADD.FTZ R189, R186, R189 ;  /* 0x000000bdbabd7221 */ /* 0x000fca0000010000 */
[----:B------:R-:W-:Y:S01]  /*4ac0*/  MOV R193, R189 ;  /* 0x000000bd00c17202 */ /* 0x000fe20000000f00 */
[----:B------:R-:W-:Y:S01]  /*4ad0*/  IMAD.MOV.U32 R192, RZ, RZ, 0x1 ;  /* 0x00000001ffc07424 */ /* 0x000fe200078e00ff */
[----:B------:R-:W-:-:S07]  /*4ae0*/  MOV R188, R191 ;  /* 0x000000bf00bc7202 */ /* 0x000fce0000000f00 */
[----:B------:R-:W-:Y:S05]  /*4af0*/  WARPSYNC.COLLECTIVE R190, `(.L_x_4992) ;  /* 0x00000000be087348 */ /* 0x000fea0003c00000 */
[----:B------:R0:W1:Y:S02]  /*4b00*/  SHFL.DOWN P5, R191, R193, R192, R195 ;  /* 0x080000c0c1bf7389 */ /* 0x00006400000a00c3 */
[----:B01----:R-:W-:Y:S01]  /*4b10*/  ENDCOLLECTIVE ;  /* 0x000000000000791b */ /* 0x003fe20003800000 */
.L_x_4992:
[----:B------:R-:W-:-:S05]  /*4b20*/  FADD.FTZ R188, R187, R188 ;  /* 0x000000bcbbbc7221 */ /* 0x000fca0000010000 */
[----:B------:R-:W-:Y:S02]  /*4b30*/  MOV R193, R188 ;  /* 0x000000bc00c17202 */ /* 0x000fe40000000f00 */
[----:B------:R-:W-:-:S07]  /*4b40*/  MOV R222, R191 ;  /* 0x000000bf00de7202 */ /* 0x000fce0000000f00 */
[----:B------:R-:W-:Y:S05]  /*4b50*/  WARPSYNC.COLLECTIVE R190, `(.L_x_4993) ;  /* 0x00000000be087348 */ /* 0x000fea0003c00000 */
[----:B------:R0:W1:Y:S02]  /*4b60*/  SHFL.DOWN P5, R191, R193, R192, R195 ;  /* 0x080000c0c1bf7389 */ /* 0x00006400000a00c3 */
[----:B01----:R-:W-:Y:S01]  /*4b70*/  ENDCOLLECTIVE ;  /* 0x000000000000791b */ /* 0x003fe20003800000 */
.L_x_4993:
[----:B------:R-:W-:Y:S01]  /*4b80*/  MOV R223, R191 ;  /* 0x000000bf00df7202 */ /* 0x000fe20000000f00 */
[----:B------:R-:W-:Y:S06]  /*4b90*/  BRA `(.L_x_4994) ;  /* 0xffffffcc00d07947 */ /* 0x000fec000383ffff */
.L_x_4995:
        /* <DEDUP_REMOVED lines=14> */
.L_x_11345:


//--------------------- .text._ZN10layer_norm13ln_bwd_kernelINS_13Kernel_traitsIf13__nv_bfloat16fS2_fjLj6144ELj1ELj1ELj8ELj16ENS_18Kernel_traits_baseILj6144EfS2_fS2_fjLj256EEEEELb0ELb1ELb1ELb1EEEvNS_9BwdParamsE --------------------------
	.section	.text._ZN10layer_norm13ln_bwd_kernelINS_13Kernel_traitsIf13__nv_bfloat16fS2_fjLj6144ELj1ELj1ELj8ELj16ENS_18Kernel_traits_baseILj6144EfS2_fS2_fjLj256EEEEELb0ELb1ELb1ELb1EEEvNS_9BwdParamsE,"ax",@progbits
	.align	128
        .global         _ZN10layer_norm13ln_bwd_kernelINS_13Kernel_traitsIf13__nv_bfloat16fS2_fjLj6144ELj1ELj1ELj8ELj16ENS_18Kernel_traits_baseILj6144EfS2_fS2_fjLj256EEEEELb0ELb1ELb1ELb1EEEvNS_9BwdParamsE
        .type           _ZN10layer_norm13ln_bwd_kernelINS_13Kernel_traitsIf13__nv_bfloat16fS2_fjLj6144ELj1ELj1ELj8ELj16ENS_18Kernel_traits_baseILj6144EfS2_fS2_fjLj256EEEEELb0ELb1ELb1ELb1EEEvNS_9BwdParamsE,@function
        .size           _ZN10layer_norm13ln_bwd_kernelINS_13Kernel_traitsIf13__nv_bfloat16fS2_fjLj6144ELj1ELj1ELj8ELj16ENS_18Kernel_traits_baseILj6144EfS2_fS2_fjLj256EEEEELb0ELb1ELb1ELb1EEEvNS_9BwdParamsE,(.L_x_11346 - _ZN10layer_norm13ln_bwd_kernelINS_13Kernel_traitsIf13__nv_bfloat16fS2_fjLj6144ELj1ELj1ELj8ELj16ENS_18Kernel_traits_baseILj6144EfS2_fS2_fjLj256EEEEELb0ELb1ELb1ELb1EEEvNS_9BwdParamsE)
        .other          _ZN10layer_norm13ln_bwd_kernelINS_13Kernel_traitsIf13__nv_bfloat16fS2_fjLj6144ELj1ELj1ELj8ELj16ENS_18Kernel_traits_baseILj6144EfS2_fS2_fjLj256EEEEELb0ELb1ELb1ELb1EEEvNS_9BwdParamsE,@"STO_CUDA_ENTRY STV_DEFAULT"
_ZN10layer_norm13ln_bwd_kernelINS_13Kernel_traitsIf13__nv_bfloat16fS2_fjLj6144ELj1ELj1ELj8ELj16ENS_18Kernel_traits_baseILj6144EfS2_fS2_fjLj256EEEEELb0ELb1ELb1ELb1EEEvNS_9BwdParamsE:
.text._ZN10layer_norm13ln_bwd_kernelINS_13Kernel_traitsIf13__nv_bfloat16fS2_fjLj6144ELj1ELj1ELj8ELj16ENS_18Kernel_traits_baseILj6144EfS2_fS2_fjLj256EEEEELb0ELb1ELb1ELb1EEEvNS_9BwdParamsE:
        /* <DEDUP_REMOVED lines=49> */
.L_x_4996:
        /* <DEDUP_REMOVED lines=58> */
.L_x_5050:
[----:B0-----:R-:W0:Y:S08]  /*06b0*/  LDC.64 R182, c[0x0][0x288] ;  /* 0x0000a200ffb67b82 */ /* 0x001e300000000a00 */
[----:B------:R-:W1:Y:S08]  /*06c0*/  LDC.64 R184, c[0x0][0x258] ;  /* 0x00009600ffb87b82 */ /* 0x000e700000000a00 */
[----:B------:R-:W2:Y:S01]  /*06d0*/  LDC.64 R6, c[0x0][0x280] ;  /* 0x0000a000ff067b82 */ /* 0x000ea20000000a00 */
[----:B0-----:R-:W-:-:S07]  /*06e0*/  IMAD.WIDE R186, R2, 0x4, R182 ;  /* 0x0000000402ba7825 */ /* 0x001fce00078e02b6 */
[----:B------:R-:W0:Y:S01]  /*06f0*/  LDC.64 R228, c[0x0][0x2c8] ;  /* 0x0000b200ffe47b82 */ /* 0x000e220000000a00 */
[----:B------:R-:W3:Y:S01]  /*0700*/  LDG.E R186, desc[UR4][R186.64] ;  /* 0x00000004baba7981 */ /* 0x000ee2000c1e1900 */
[----:B-1----:R-:W-:-:S06]  /*0710*/  IMAD.WIDE R188, R2, 0x4, R184 ;  /* 0x0000000402bc7825 */ /* 0x002fcc00078e02b8 */
[----:B------:R-:W1:Y:S01]  /*0720*/  LDC R183, c[0x0][0x218] ;  /* 0x00008600ffb77b82 */ /* 0x000e620000000800 */
[----:B-----5:R4:W5:Y:S01]  /*0730*/  LDG.E R5, desc[UR4][R188.64] ;  /* 0x00000004bc057981 */ /* 0x020962000c1e1900 */
[----:B--2---:R-:W-:-:S05]  /*0740*/  IMAD.WIDE R184, R2, 0x4, R6 ;  /* 0x0000000402b87825 */ /* 0x004fca00078e0206 */
[----:B------:R4:W5:Y:S01]  /*0750*/  LDG.E R182, desc[UR4][R184.64] ;  /* 0x00000004b8b67981 */ /* 0x000962000c1e1900 */
[----:B------:R-:W-:Y:S01]  /*0760*/  LOP3.LUT R180, R0, 0xff, RZ, 0xc0, !PT ;  /* 0x000000ff00b47812 */ /* 0x000fe200078ec0ff */
[----:B-1----:R-:W-:-:S05]  /*0770*/  IMAD R6, R2, R183, RZ ;  /* 0x000000b702067224 */ /* 0x002fca00078e02ff */
[----:B------:R-:W-:-:S04]  /*0780*/  SHF.R.S32.HI R7, RZ, 0x1f, R6 ;  /* 0x0000001fff077819 */ /* 0x000fc80000011406 */
[----:B------:R-:W-:-:S04]  /*0790*/  LEA.HI R7, R7, R6, RZ, 0x3 ;  /* 0x0000000607077211 */ /* 0x000fc800078f18ff */
[----:B------:R-:W-:Y:S01]  /*07a0*/  LEA.HI.SX32 R236, R7, R180, 0x1d ;  /* 0x000000b407ec7211 */ /* 0x000fe200078feaff */
[----:B------:R-:W-:Y:S03]  /*07b0*/  BSSY B0, `(.L_x_4998) ;  /* 0x0000109000007945 */ /* 0x000fe60003800000 */
[C---:B------:R-:W-:Y:S01]  /*07c0*/  IADD3 R235, R236.reuse, 0x100, RZ ;  /* 0x00000100eceb7810 */ /* 0x040fe20007ffe0ff */
[C---:B------:R-:W-:Y:S02]  /*07d0*/  VIADD R6, R236.reuse, 0x200 ;  /* 0x00000200ec067836 */ /* 0x040fe40000000000 */
[----:B0-----:R-:W-:-:S04]  /*07e0*/  IMAD.WIDE.U32 R240, R236, 0x20, R228 ;  /* 0x00000020ecf07825 */ /* 0x001fc800078e00e4 */
[----:B------:R-:W-:-:S04]  /*07f0*/  IMAD.WIDE.U32 R238, R235, 0x20, R228 ;  /* 0x00000020ebee7825 */ /* 0x000fc800078e00e4 */
[----:B------:R-:W-:Y:S01]  /*0800*/  IMAD.WIDE.U32 R228, R6, 0x20, R228 ;  /* 0x0000002006e47825 */ /* 0x000fe200078e00e4 */
[----:B---3--:R-:W-:-:S13]  /*0810*/  ISETP.GT.AND P3, PT, R186, RZ, PT ;  /* 0x000000ffba00720c */ /* 0x008fda0003f64270 */
[----:B----4-:R-:W-:Y:S05]  /*0820*/  @P3 BRA `(.L_x_4999) ;  /* 0x0000000000383947 */ /* 0x010fea0003800000 */
[----:B------:R-:W-:Y:S01]  /*0830*/  MOV R7, UR16 ;  /* 0x0000001000077c02 */ /* 0x000fe20008000f00 */
[----:B------:R-:W-:Y:S01]  /*0840*/  IMAD.U32 R8, RZ, RZ, UR17 ;  /* 0x00000011ff087e24 */ /* 0x000fe2000f8e00ff */
[----:B------:R-:W-:Y:S02]  /*0850*/  CS2R R184, SRZ ;  /* 0x0000000000b87805 */ /* 0x000fe4000001ff00 */
        /* <DEDUP_REMOVED lines=9> */
[----:B------:R-:W-:Y:S01]  /*08f0*/  CS2R R184, SRZ ;  /* 0x0000000000b87805 */ /* 0x000fe2000001ff00 */
[----:B------:R-:W-:Y:S06]  /*0900*/  BRA `(.L_x_5000) ;  /* 0x0000000c00cc7947 */ /* 0x000fec0003800000 */
.L_x_4999:
        /* <DEDUP_REMOVED lines=8> */
[----:B0-----:R-:W-:-:S06]  /*0990*/  IMAD.WIDE R8, R2, 0x4, R8 ;  /* 0x0000000402087825 */ /* 0x001fcc00078e0208 */
[----:B------:R0:W3:Y:S01]  /*09a0*/  LDG.E R9, desc[UR4][R8.64] ;  /* 0x0000000408097981 */ /* 0x0000e2000c1e1900 */
[----:B-1----:R-:W-:-:S04]  /*09b0*/  IMAD.WIDE.U32 R16, R3, 0x10, R204 ;  /* 0x0000001003107825 */ /* 0x002fc800078e00cc */
[----:B------:R-:W-:Y:S02]  /*09c0*/  VIADD R193, R3, 0x100 ;  /* 0x0000010003c17836 */ /* 0x000fe40000000000 */
[--C-:B--2---:R-:W-:Y:S01]  /*09d0*/  IMAD.WIDE.U32 R212, R235, 0x20, R214.reuse ;  /* 0x00000020ebd47825 */ /* 0x104fe200078e00d6 */
[----:B------:R-:W-:Y:S01]  /*09e0*/  IADD3 R3, R3, 0x200, RZ ;  /* 0x0000020003037810 */ /* 0x000fe20007ffe0ff */
[----:B------:R-:W2:Y:S02]  /*09f0*/  LDG.E.128 R16, desc[UR4][R16.64] ;  /* 0x0000000410107981 */ /* 0x000ea4000c1e1d00 */
[--C-:B------:R-:W-:Y:S02]  /*0a00*/  IMAD.WIDE.U32 R10, R236, 0x20, R214.reuse ;  /* 0x00000020ec0a7825 */ /* 0x100fe400078e00d6 */
[----:B------:R-:W4:Y:S02]  /*0a10*/  LDG.E.128 R188, desc[UR4][R212.64] ;  /* 0x00000004d4bc7981 */ /* 0x000f24000c1e1d00 */
[----:B------:R-:W-:-:S02]  /*0a20*/  IMAD.WIDE.U32 R214, R6, 0x20, R214 ;  /* 0x0000002006d67825 */ /* 0x000fc400078e00d6 */
[----:B------:R-:W4:Y:S02]  /*0a30*/  LDG.E.128 R12, desc[UR4][R10.64] ;  /* 0x000000040a0c7981 */ /* 0x000f24000c1e1d00 */
[--C-:B------:R-:W-:Y:S02]  /*0a40*/  IMAD.WIDE.U32 R192, R193, 0x10, R204.reuse ;  /* 0x00000010c1c07825 */ /* 0x100fe400078e00cc */
[----:B------:R-:W4:Y:S02]  /*0a50*/  LDG.E.128 R184, desc[UR4][R10.64+0x10] ;  /* 0x000010040ab87981 */ /* 0x000f24000c1e1d00 */
[----:B------:R-:W-:Y:S02]  /*0a60*/  IMAD.WIDE.U32 R204, R3, 0x10, R204 ;  /* 0x0000001003cc7825 */ /* 0x000fe400078e00cc */
[----:B------:R-:W4:Y:S04]  /*0a70*/  LDG.E.128 R208, desc[UR4][R214.64+0x10] ;  /* 0x00001004d6d07981 */ /* 0x000f28000c1e1d00 */
[----:B------:R-:W4:Y:S04]  /*0a80*/  LDG.E.128 R200, desc[UR4][R214.64] ;  /* 0x00000004d6c87981 */ /* 0x000f28000c1e1d00 */
[----:B------:R2:W4:Y:S04]  /*0a90*/  LDG.E.128 R196, desc[UR4][R212.64+0x10] ;  /* 0x00001004d4c47981 */ /* 0x000528000c1e1d00 */
[----:B------:R-:W4:Y:S04]  /*0aa0*/  LDG.E.128 R192, desc[UR4][R192.64] ;  /* 0x00000004c0c07981 */ /* 0x000f28000c1e1d00 */
[----:B------:R-:W4:Y:S01]  /*0ab0*/  LDG.E.128 R204, desc[UR4][R204.64] ;  /* 0x00000004cccc7981 */ /* 0x000f22000c1e1d00 */
[----:B------:R-:W-:Y:S01]  /*0ac0*/  IMAD.U32 R7, RZ, RZ, UR16 ;  /* 0x00000010ff077e24 */ /* 0x000fe2000f8e00ff */
[----:B0-----:R-:W-:-:S04]  /*0ad0*/  MOV R8, UR17 ;  /* 0x0000001100087c02 */ /* 0x001fc80008000f00 */
        /* <DEDUP_REMOVED lines=9> */
[----:B---3--:R-:W-:Y:S02]  /*0b70*/  FSEL R234, R9, RZ, !P0 ;  /* 0x000000ff09ea7208 */ /* 0x008fe40004000000 */
[C---:B--2---:R-:W-:Y:S01]  /*0b80*/  PRMT R212, R16.reuse, 0x7632, R212 ;  /* 0x0000763210d47816 */ /* 0x044fe200000000d4 */
[----:B------:R-:W-:Y:S01]  /*0b90*/  IMAD.U32 R217, R16, 0x10000, RZ ;  /* 0x0001000010d97824 */ /* 0x000fe200078e00ff */
[----:B------:R-:W-:Y:S01]  /*0ba0*/  PRMT R215, R19, 0x7632, R215 ;  /* 0x0000763213d77816 */ /* 0x000fe200000000d7 */
[C---:B----4-:R-:W-:Y:S01]  /*0bb0*/  FADD.FTZ R222, -R234.reuse, R188 ;  /* 0x000000bceade7221 */ /* 0x050fe20000010100 */
[C---:B------:R-:W-:Y:S01]  /*0bc0*/  FADD.FTZ R12, -R234.reuse, R12 ;  /* 0x0000000cea0c7221 */ /* 0x040fe20000010100 */
[C---:B------:R-:W-:Y:S01]  /*0bd0*/  FADD.FTZ R216, -R234.reuse, R15 ;  /* 0x0000000fead87221 */ /* 0x040fe20000010100 */
[C---:B------:R-:W-:Y:S01]  /*0be0*/  FADD.FTZ R16, -R234.reuse, R184 ;  /* 0x000000b8ea107221 */ /* 0x040fe20000010100 */
[C---:B------:R-:W-:Y:S01]  /*0bf0*/  FADD.FTZ R220, -R234.reuse, R187 ;  /* 0x000000bbeadc7221 */ /* 0x040fe20000010100 */
[C---:B------:R-:W-:Y:S01]  /*0c00*/  FADD.FTZ R218, -R234.reuse, R186 ;  /* 0x000000baeada7221 */ /* 0x040fe20000010100 */
[C---:B------:R-:W-:Y:S01]  /*0c10*/  FADD.FTZ R208, -R234.reuse, R208 ;  /* 0x000000d0ead07221 */ /* 0x040fe20000010100 */
[----:B-----5:R-:W-:Y:S01]  /*0c20*/  FMUL.FTZ R15, R5, R222 ;  /* 0x000000de050f7220 */ /* 0x020fe20000410000 */
[----:B------:R-:W-:Y:S01]  /*0c30*/  PRMT R213, R17, 0x7632, R213 ;  /* 0x0000763211d57816 */ /* 0x000fe200000000d5 */
[C---:B------:R-:W-:Y:S01]  /*0c40*/  FMUL.FTZ R3, R5.reuse, R12 ;  /* 0x0000000c05037220 */ /* 0x040fe20000410000 */
[C---:B------:R-:W-:Y:S01]  /*0c50*/  FADD.FTZ R248, -R234.reuse, R203 ;  /* 0x000000cbeaf87221 */ /* 0x040fe20000010100 */
[----:B------:R-:W-:Y:S01]  /*0c60*/  FMUL.FTZ R11, R5, R16 ;  /* 0x00000010050b7220 */ /* 0x000fe20000410000 */
[----:B------:R-:W-:Y:S01]  /*0c70*/  SHF.L.U32 R222, R215, 0x10, RZ ;  /* 0x00000010d7de7819 */ /* 0x000fe200000006ff */
[C---:B------:R-:W-:Y:S01]  /*0c80*/  FMUL.FTZ R12, R5.reuse, R216 ;  /* 0x000000d8050c7220 */ /* 0x040fe20000410000 */
[C---:B------:R-:W-:Y:S01]  /*0c90*/  FMUL.FTZ R16, R5.reuse, R220 ;  /* 0x000000dc05107220 */ /* 0x040fe20000410000 */
[----:B------:R-:W-:Y:S01]  /*0ca0*/  FMUL.FTZ R203, R5, R208 ;  /* 0x000000d005cb7220 */ /* 0x000fe20000410000 */
[----:B------:R-:W-:Y:S01]  /*0cb0*/  FADD.FTZ R10, -R234, R13 ;  /* 0x0000000dea0a7221 */ /* 0x000fe20000010100 */
[----:B------:R-:W-:-:S02]  /*0cc0*/  IMAD.U32 R216, R212, 0x10000, RZ ;  /* 0x00010000d4d87824 */ /* 0x000fc400078e00ff */
[----:B------:R-:W-:Y:S01]  /*0cd0*/  FMUL.FTZ R208, R88, R217 ;  /* 0x000000d958d07220 */ /* 0x000fe20000410000 */
[C---:B------:R-:W-:Y:S01]  /*0ce0*/  PRMT R214, R18.reuse, 0x7632, R214 ;  /* 0x0000763212d67816 */ /* 0x040fe200000000d6 */
[----:B------:R-:W-:Y:S02]  /*0cf0*/  IMAD.U32 R221, R18, 0x10000, RZ ;  /* 0x0001000012dd7824 */ /* 0x000fe400078e00ff */
[----:B------:R-:W-:Y:S01]  /*0d00*/  FMUL.FTZ R13, R5, R218 ;  /* 0x000000da050d7220 */ /* 0x000fe20000410000 */
[C---:B------:R-:W-:Y:S01]  /*0d10*/  FADD.FTZ R18, -R234.reuse, R185 ;  /* 0x000000b9ea127221 */ /* 0x040fe20000010100 */
[C---:B------:R-:W-:Y:S01]  /*0d20*/  FADD.FTZ R224, -R234.reuse, R189 ;  /* 0x000000bdeae07221 */ /* 0x040fe20000010100 */
[C---:B------:R-:W-:Y:S01]  /*0d30*/  FADD.FTZ R232, -R234.reuse, R197 ;  /* 0x000000c5eae87221 */ /* 0x040fe20000010100 */
[----:B------:R-:W-:Y:S01]  /*0d40*/  SHF.L.U32 R218, R213, 0x10, RZ ;  /* 0x00000010d5da7819 */ /* 0x000fe200000006ff */
[----:B------:R-:W-:Y:S01]  /*0d50*/  FADD.FTZ R210, -R234, R210 ;  /* 0x000000d2ead27221 */ /* 0x000fe20000010100 */
[----:B------:R-:W-:Y:S01]  /*0d60*/  SHF.L.U32 R219, R17, 0x10, RZ ;  /* 0x0000001011db7819 */ /* 0x000fe200000006ff */
[----:B------:R-:W-:Y:S01]  /*0d70*/  FADD.FTZ R123, R123, R222 ;  /* 0x000000de7b7b7221 */ /* 0x000fe20000010000 */
[----:B------:R-:W-:Y:S01]  /*0d80*/  PRMT R185, R193, 0x7632, R185 ;  /* 0x00007632c1b97816 */ /* 0x000fe200000000b9 */
[-C--:B------:R-:W-:Y:S01]  /*0d90*/  FFMA.FTZ R99, R16, R222.reuse, R99 ;  /* 0x000000de10637223 */ /* 0x080fe20000010063 */
[----:B------:R-:W-:Y:S01]  /*0da0*/  PRMT R188, R207, 0x7632, R188 ;  /* 0x00007632cfbc7816 */ /* 0x000fe200000000bc */
[----:B------:R-:W-:Y:S01]  /*0db0*/  FMUL.FTZ R213, R87, R222 ;  /* 0x000000de57d57220 */ /* 0x000fe20000410000 */
[----:B------:R-:W-:Y:S01]  /*0dc0*/  SHF.L.U32 R189, R207, 0x10, RZ ;  /* 0x00000010cfbd7819 */ /* 0x000fe200000006ff */
[C---:B0-----:R-:W-:Y:S01]  /*0dd0*/  FADD.FTZ R228, -R234.reuse, R191 ;  /* 0x000000bfeae47221 */ /* 0x041fe20000010100 */
[----:B------:R-:W-:Y:S01]  /*0de0*/  FMUL.FTZ R207, R89, R216 ;  /* 0x000000d859cf7220 */ /* 0x000fe20000410000 */
[----:B------:R-:W-:Y:S01]  /*0df0*/  FADD.FTZ R222, RZ, R208 ;  /* 0x000000d0ffde7221 */ /* 0x000fe20000010000 */
[----:B------:R-:W-:Y:S01]  /*0e00*/  FADD.FTZ R14, -R234, R14 ;  /* 0x0000000eea0e7221 */ /* 0x000fe20000010100 */
[C---:B------:R-:W-:Y:S01]  /*0e10*/  PRMT R184, R192.reuse, 0x7632, R184 ;  /* 0x00007632c0b87816 */ /* 0x040fe200000000b8 */
[----:B------:R-:W-:-:S02]  /*0e20*/  IMAD.U32 R191, R192, 0x10000, RZ ;  /* 0x00010000c0bf7824 */ /* 0x000fc400078e00ff */
[----:B------:R-:W-:Y:S01]  /*0e30*/  FADD.FTZ R238, -R234, R198 ;  /* 0x000000c6eaee7221 */ /* 0x000fe20000010100 */
        /* <DEDUP_REMOVED lines=9> */
[C---:B------:R-:W-:Y:S01]  /*0ed0*/  FADD.FTZ R226, -R234.reuse, R190 ;  /* 0x000000beeae27221 */ /* 0x040fe20000010100 */
[----:B------:R-:W-:Y:S01]  /*0ee0*/  FADD.FTZ R230, -R234, R196 ;  /* 0x000000c4eae67221 */ /* 0x000fe20000010100 */
[----:B------:R-:W-:Y:S01]  /*0ef0*/  FMUL.FTZ R9, R5, R14 ;  /* 0x0000000e05097220 */ /* 0x000fe20000410000 */
[----:B------:R-:W-:Y:S01]  /*0f00*/  FFMA.FTZ R222, R10, R207, R215 ;  /* 0x000000cf0ade7223 */ /* 0x000fe200000100d7 */
[----:B------:R-:W-:Y:S01]  /*0f10*/  PRMT R187, R195, 0x7632, R187 ;  /* 0x00007632c3bb7816 */ /* 0x000fe200000000bb */
[C---:B------:R-:W-:Y:S01]  /*0f20*/  IMAD.U32 R227, R206.reuse, 0x10000, RZ ;  /* 0x00010000cee37824 */ /* 0x040fe200078e00ff */
[----:B------:R-:W-:Y:S01]  /*0f30*/  PRMT R190, R206, 0x7632, R190 ;  /* 0x00007632cebe7816 */ /* 0x000fe200000000be */
[C---:B------:R-:W-:Y:S01]  /*0f40*/  FMUL.FTZ R14, R5.reuse, R18 ;  /* 0x00000012050e7220 */ /* 0x040fe20000410000 */
[----:B------:R-:W-:Y:S01]  /*0f50*/  FADD.FTZ R206, -R234, R209 ;  /* 0x000000d1eace7221 */ /* 0x000fe20000010100 */
[----:B------:R-:W-:Y:S01]  /*0f60*/  FMUL.FTZ R18, R5, R224 ;  /* 0x000000e005127220 */ /* 0x000fe20000410000 */
[----:B------:R-:W-:Y:S01]  /*0f70*/  SHF.L.U32 R223, R19, 0x10, RZ ;  /* 0x0000001013df7819 */ /* 0x000fe200000006ff */
[----:B------:R-:W-:Y:S01]  /*0f80*/  FMUL.FTZ R209, R91, R218 ;  /* 0x000000da5bd17220 */ /* 0x000fe20000410000 */
[----:B------:R-:W-:Y:S01]  /*0f90*/  FADD.FTZ R224, R185, R210 ;  /* 0x000000d2b9e07221 */ /* 0x000fe20000010000 */
[----:B------:R-:W-:Y:S01]  /*0fa0*/  FMUL.FTZ R19, R5, R230 ;  /* 0x000000e605137220 */ /* 0x000fe20000410000 */
[----:B------:R-:W-:Y:S01]  /*0fb0*/  FFMA.FTZ R185, R9, R210, R222 ;  /* 0x000000d209b97223 */ /* 0x000fe200000100de */
[----:B------:R-:W-:-:S02]  /*0fc0*/  IMAD.U32 R230, R184, 0x10000, RZ ;  /* 0x00010000b8e67824 */ /* 0x000fc400078e00ff */
[----:B------:R-:W-:Y:S01]  /*0fd0*/  FMUL.FTZ R212, R84, R221 ;  /* 0x000000dd54d47220 */ /* 0x000fe20000410000 */
[----:B------:R-:W-:Y:S02]  /*0fe0*/  IMAD.U32 R184, R187, 0x10000, RZ ;  /* 0x00010000bbb87824 */ /* 0x000fe400078e00ff */
[----:B------:R-:W-:Y:S01]  /*0ff0*/  FADD.FTZ R187, R224, R209 ;  /* 0x000000d1e0bb7221 */ /* 0x000fe20000010000 */
[----:B------:R-:W-:Y:S02]  /*1000*/  IMAD.U32 R220, R214, 0x10000, RZ ;  /* 0x00010000d6dc7824 */ /* 0x000fe400078e00ff */
[----:B------:R-:W-:Y:S01]  /*1010*/  FFMA.FTZ R224, R12, R209, R185 ;  /* 0x000000d10ce07223 */ /* 0x000fe200000100b9 */
[C---:B------:R-:W-:Y:S01]  /*1020*/  FADD.FTZ R240, -R234.reuse, R199 ;  /* 0x000000c7eaf07221 */ /* 0x040fe20000010100 */
[C---:B------:R-:W-:Y:S01]  /*1030*/  FADD.FTZ R242, -R234.reuse, R200 ;  /* 0x000000c8eaf27221 */ /* 0x040fe20000010100 */
[C---:B------:R-:W-:Y:S01]  /*1040*/  FADD.FTZ R244, -R234.reuse, R201 ;  /* 0x000000c9eaf47221 */ /* 0x040fe20000010100 */
[C---:B------:R-:W-:Y:S01]  /*1050*/  FADD.FTZ R246, -R234.reuse, R202 ;  /* 0x000000caeaf67221 */ /* 0x040fe20000010100 */
[----:B------:R-:W-:Y:S01]  /*1060*/  FADD.FTZ R234, -R234, R211 ;  /* 0x000000d3eaea7221 */ /* 0x000fe20000010100 */
[----:B------:R-:W-:Y:S01]  /*1070*/  FMUL.FTZ R17, R5, R226 ;  /* 0x000000e205117220 */ /* 0x000fe20000410000 */
[----:B------:R-:W-:Y:S01]  /*1080*/  FMUL.FTZ R211, R85, R220 ;  /* 0x000000dc55d37220 */ /* 0x000fe20000410000 */
[----:B------:R-:W-:Y:S01]  /*1090*/  FADD.FTZ R226, R187, R212 ;  /* 0x000000d4bbe27221 */ /* 0x000fe20000010000 */
[----:B------:R-:W-:Y:S01]  /*10a0*/  FFMA.FTZ R185, R11, R212, R224 ;  /* 0x000000d40bb97223 */ /* 0x000fe200000100e0 */
[----:B------:R-:W-:-:S02]  /*10b0*/  FMUL.FTZ R214, R86, R223 ;  /* 0x000000df56d67220 */ /* 0x000fc40000410000 */
        /* <DEDUP_REMOVED lines=18> */
[----:B------:R-:W-:-:S02]  /*11e0*/  IMAD.U32 R238, R190, 0x10000, RZ ;  /* 0x00010000beee7824 */ /* 0x000fc400078e00ff */
[----:B------:R-:W-:Y:S01]  /*11f0*/  FADD.FTZ R187, R228, R215 ;  /* 0x000000d7e4bb7221 */ /* 0x000fe20000010000 */
[----:B------:R-:W-:Y:S01]  /*1200*/  FFMA.FTZ R190, R18, R215, R185 ;  /* 0x000000d712be7223 */ /* 0x000fe200000100b9 */
[----:B------:R-:W-:Y:S01]  /*1210*/  PRMT R186, R194, 0x7632, R186 ;  /* 0x00007632c2ba7816 */ /* 0x000fe200000000ba */
[----:B------:R-:W-:Y:S01]  /*1220*/  FFMA.FTZ R92, R3, R217, R92 ;  /* 0x000000d9035c7223 */ /* 0x000fe2000001005c */
[----:B------:R-:W-:Y:S01]  /*1230*/  FADD.FTZ R116, R116, R217 ;  /* 0x000000d974747221 */ /* 0x000fe20000010000 */
[----:B------:R-:W-:Y:S02]  /*1240*/  IMAD.U32 R225, R194, 0x10000, RZ ;  /* 0x00010000c2e17824 */ /* 0x000fe400078e00ff */
[----:B------:R-:W-:Y:S01]  /*1250*/  FMUL.FTZ R217, R83, R232 ;  /* 0x000000e853d97220 */ /* 0x000fe20000410000 */
[----:B------:R-:W-:Y:S01]  /*1260*/  FADD.FTZ R228, R187, R218 ;  /* 0x000000dabbe47221 */ /* 0x000fe20000010000 */
[----:B------:R-:W-:Y:S01]  /*1270*/  FFMA.FTZ R185, R17, R218, R190 ;  /* 0x000000da11b97223 */ /* 0x000fe200000100be */
[----:B------:R-:W-:Y:S01]  /*1280*/  SHF.L.U32 R186, R186, 0x10, RZ ;  /* 0x00000010baba7819 */ /* 0x000fe200000006ff */
[----:B------:R-:W-:Y:S01]  /*1290*/  FADD.FTZ R121, R121, R220 ;  /* 0x000000dc79797221 */ /* 0x000fe20000010000 */
[----:B------:R-:W-:Y:S01]  /*12a0*/  FFMA.FTZ R97, R14, R220, R97 ;  /* 0x000000dc0e617223 */ /* 0x000fe20000010061 */
        /* <DEDUP_REMOVED lines=17> */
[----:B------:R-:W-:Y:S01]  /*13c0*/  PRMT R194, R204, 0x7632, R194 ;  /* 0x00007632ccc27816 */ /* 0x000fe200000000c2 */
[----:B------:R-:W-:Y:S01]  /*13d0*/  FADD.FTZ R131, R131, R184 ;  /* 0x000000b883837221 */ /* 0x000fe20000010000 */
[-C--:B------:R-:W-:Y:S01]  /*13e0*/  FFMA.FTZ R107, R200, R184.reuse, R107 ;  /* 0x000000b8c86b7223 */ /* 0x080fe2000001006b */
[----:B------:R-:W-:Y:S01]  /*13f0*/  FMUL.FTZ R221, R79, R184 ;  /* 0x000000b84fdd7220 */ /* 0x000fe20000410000 */
[----:B------:R-:W-:-:S02]  /*1400*/  IMAD.U32 R231, R204, 0x10000, RZ ;  /* 0x00010000cce77824 */ /* 0x000fc400078e00ff */
        /* <DEDUP_REMOVED lines=67> */
.L_x_5000:
[----:B------:R-:W-:Y:S05]  /*1840*/  BSYNC B0 ;  /* 0x0000000000007941 */ /* 0x000fea0003800000 */
.L_x_4998:
        /* <DEDUP_REMOVED lines=19> */
[----:B------:R-:W0:Y:S04]  /*1980*/  SHFL.DOWN PT, R185, R192, 0x2, 0x1f ;  /* 0x08401f00c0b97f89 */ /* 0x000e2800000e0000 */
[----:B------:R-:W1:Y:S01]  /*1990*/  SHFL.DOWN PT, R184, R191, 0x2, 0x1f ;  /* 0x08401f00bfb87f89 */ /* 0x000e6200000e0000 */
[----:B0-----:R-:W-:Y:S01]  /*19a0*/  FADD.FTZ R228, R192, R185 ;  /* 0x000000b9c0e47221 */ /* 0x001fe20000010000 */
[----:B-1----:R-:W-:-:S04]  /*19b0*/  FADD.FTZ R229, R191, R184 ;  /* 0x000000b8bfe57221 */ /* 0x002fc80000010000 */
[----:B------:R0:W1:Y:S04]  /*19c0*/  SHFL.DOWN PT, R187, R228, 0x1, 0x1f ;  /* 0x08201f00e4bb7f89 */ /* 0x00006800000e0000 */
[----:B------:R0:W2:Y:S02]  /*19d0*/  SHFL.DOWN PT, R188, R229, 0x1, 0x1f ;  /* 0x08201f00e5bc7f89 */ /* 0x0000a400000e0000 */
.L_x_5061:
[----:B------:R-:W3:Y:S01]  /*19e0*/  S2R R189, SR_CgaCtaId ;  /* 0x0000000000bd7919 */ /* 0x000ee20000008800 */
[----:B-----5:R-:W-:Y:S01]  /*19f0*/  ISETP.GE.AND P5, PT, R182, 0x1, PT ;  /* 0x00000001b600780c */ /* 0x020fe20003fa6270 */
[----:B01----:R-:W-:Y:S01]  /*1a00*/  FADD.FTZ R228, R228, R187 ;  /* 0x000000bbe4e47221 */ /* 0x003fe20000010000 */
[----:B------:R-:W-:Y:S01]  /*1a10*/  @!P0 LOP3.LUT R186, R186, 0x7, RZ, 0xc0, !PT ;  /* 0x00000007baba8812 */ /* 0x000fe200078ec0ff */
[----:B--2---:R-:W-:Y:S01]  /*1a20*/  FADD.FTZ R229, R229, R188 ;  /* 0x000000bce5e57221 */ /* 0x004fe20000010000 */
[----:B------:R-:W-:Y:S05]  /*1a30*/  WARPSYNC.ALL ;  /* 0x0000000000007948 */ /* 0x000fea0003800000 */
[----:B------:R-:W-:Y:S01]  /*1a40*/  @!P0 IADD3 R186, R181, R186, RZ ;  /* 0x000000bab5ba8210 */ /* 0x000fe20007ffe0ff */
[----:B------:R-:W-:-:S03]  /*1a50*/  HFMA2.MMA R233, -RZ, RZ, 0, 0 ;  /* 0x00000000ffe97435 */ /* 0x000fc600000001ff */
[----:B------:R-:W-:Y:S01]  /*1a60*/  @P5 VIADD R182, R182, 0xffffffff ;  /* 0xffffffffb6b65836 */ /* 0x000fe20000000000 */
[----:B------:R-:W0:Y:S03]  /*1a70*/  @P5 LDC.64 R184, c[0x0][0x220] ;  /* 0x00008800ffb85b82 */ /* 0x000e260000000a00 */
[----:B------:R-:W-:-:S05]  /*1a80*/  @P5 IMAD R182, R182, R183, RZ ;  /* 0x000000b7b6b65224 */ /* 0x000fca00078e02ff */
[----:B------:R-:W-:-:S04]  /*1a90*/  @P5 SHF.R.S32.HI R183, RZ, 0x1f, R182 ;  /* 0x0000001fffb75819 */ /* 0x000fc800000114b6 */
[----:B------:R-:W-:Y:S02]  /*1aa0*/  @P5 LEA.HI R183, R183, R182, RZ, 0x3 ;  /* 0x000000b6b7b75211 */ /* 0x000fe400078f18ff */
[----:B------:R-:W-:Y:S02]  /*1ab0*/  MOV R182, 0x400 ;  /* 0x0000040000b67802 */ /* 0x000fe40000000f00 */
[----:B------:R-:W-:Y:S02]  /*1ac0*/  @P5 LEA.HI.SX32 R233, R183, R180, 0x1d ;  /* 0x000000b4b7e95211 */ /* 0x000fe400078feaff */
[----:B---3--:R-:W-:-:S05]  /*1ad0*/  LEA R182, R189, R182, 0x18 ;  /* 0x000000b6bdb67211 */ /* 0x008fca00078ec0ff */
[----:B------:R-:W-:Y:S02]  /*1ae0*/  @!P0 IMAD R237, R186, 0x8, R182 ;  /* 0x00000008baed8824 */ /* 0x000fe400078e02b6 */
[----:B0-----:R-:W-:-:S03]  /*1af0*/  @P5 IMAD.WIDE.U32 R238, R233, 0x10, R184 ;  /* 0x00000010e9ee5825 */ /* 0x001fc600078e00b8 */
[----:B------:R-:W-:Y:S01]  /*1b00*/  @!P0 STS.64 [R237+0x6000], R228 ;  /* 0x006000e4ed008388 */ /* 0x000fe20000000a00 */
[----:B------:R-:W-:Y:S06]  /*1b10*/  BAR.SYNC.DEFER_BLOCKING 0x0 ;  /* 0x0000000000007b1d */ /* 0x000fec0000010000 */
[----:B------:R0:W5:Y:S01]  /*1b20*/  @P5 LDG.E.128 R164, desc[UR4][R238.64] ;  /* 0x00000004eea45981 */ /* 0x000162000c1e1d00 */
[----:B------:R-:W-:Y:S01]  /*1b30*/  LEA R240, R181, R182, 0x3 ;  /* 0x000000b6b5f07211 */ /* 0x000fe200078e18ff */
[----:B------:R-:W-:Y:S01]  /*1b40*/  BSSY B0, `(.L_x_5002) ;  /* 0x000002d000007945 */ /* 0x000fe20003800000 */
[----:B------:R-:W-:-:S02]  /*1b50*/  ISETP.NE.U32.AND P0, PT, RZ, UR12, PT ;  /* 0x0000000cff007c0c */ /* 0x000fc4000bf05070 */
[C---:B------:R-:W-:Y:S01]  /*1b60*/  @!P3 ISETP.NE.U32.AND P1, PT, R7.reuse, RZ, PT ;  /* 0x000000ff0700b20c */ /* 0x040fe20003f25070 */
[----:B------:R-:W1:Y:S01]  /*1b70*/  LDS.128 R180, [R240+0x6000] ;  /* 0x00600000f0b47984 */ /* 0x000e620000000c00 */
[----:B------:R-:W-:Y:S02]  /*1b80*/  ISETP.NE.AND.EX P0, PT, RZ, UR13, PT, P0 ;  /* 0x0000000dff007c0c */ /* 0x000fe4000bf05300 */
[C---:B------:R-:W-:Y:S01]  /*1b90*/  @!P3 ISETP.NE.U32.AND P6, PT, R7.reuse, RZ, PT ;  /* 0x000000ff0700b20c */ /* 0x040fe20003fc5070 */
[----:B------:R-:W2:Y:S01]  /*1ba0*/  LDS.128 R184, [R240+0x6010] ;  /* 0x00601000f0b87984 */ /* 0x000ea20000000c00 */
[----:B------:R-:W-:Y:S02]  /*1bb0*/  @!P3 ISETP.NE.U32.AND P2, PT, R7, RZ, PT ;  /* 0x000000ff0700b20c */ /* 0x000fe40003f45070 */
[C---:B------:R-:W-:Y:S01]  /*1bc0*/  @!P3 ISETP.NE.AND.EX P1, PT, R8.reuse, RZ, PT, P1 ;  /* 0x000000ff0800b20c */ /* 0x040fe20003f25310 */
[----:B------:R-:W3:Y:S01]  /*1bd0*/  LDS.128 R188, [R240+0x6020] ;  /* 0x00602000f0bc7984 */ /* 0x000ee20000000c00 */
[----:B------:R-:W-:-:S02]  /*1be0*/  @!P3 ISETP.NE.AND.EX P6, PT, R8, RZ, PT, P6 ;  /* 0x000000ff0800b20c */ /* 0x000fc40003fc5360 */
[----:B------:R-:W-:Y:S01]  /*1bf0*/  @!P3 ISETP.NE.AND.EX P2, PT, R8, RZ, PT, P2 ;  /* 0x000000ff0800b20c */ /* 0x000fe20003f45320 */
[----:B------:R-:W4:Y:S03]  /*1c00*/  LDS.128 R192, [R240+0x6030] ;  /* 0x00603000f0c07984 */ /* 0x000f260000000c00 */
[----:B------:R-:W-:Y:S01]  /*1c10*/  @!P3 FSEL R249, R42, RZ, P2 ;  /* 0x000000ff2af9b208 */ /* 0x000fe20001000000 */
[----:B-1----:R-:W-:Y:S01]  /*1c20*/  FADD.FTZ R241, RZ, R180 ;  /* 0x000000b4fff17221 */ /* 0x002fe20000010000 */
[----:B------:R-:W-:-:S03]  /*1c30*/  FADD.FTZ R180, RZ, R181 ;  /* 0x000000b5ffb47221 */ /* 0x000fc60000010000 */
[----:B------:R-:W-:Y:S01]  /*1c40*/  FADD.FTZ R241, R182, R241 ;  /* 0x000000f1b6f17221 */ /* 0x000fe20000010000 */
[----:B------:R-:W-:-:S03]  /*1c50*/  FADD.FTZ R180, R183, R180 ;  /* 0x000000b4b7b47221 */ /* 0x000fc60000010000 */
[----:B--2---:R-:W-:Y:S01]  /*1c60*/  FADD.FTZ R241, R241, R184 ;  /* 0x000000b8f1f17221 */ /* 0x004fe20000010000 */
[----:B------:R-:W-:Y:S01]  /*1c70*/  FADD.FTZ R180, R180, R185 ;  /* 0x000000b9b4b47221 */ /* 0x000fe20000010000 */
[----:B------:R-:W-:Y:S02]  /*1c80*/  @!P3 FSEL R185, R40, RZ, P1 ;  /* 0x000000ff28b9b208 */ /* 0x000fe40000800000 */
[----:B------:R-:W-:Y:S01]  /*1c90*/  FADD.FTZ R241, R186, R241 ;  /* 0x000000f1baf17221 */ /* 0x000fe20000010000 */
[----:B------:R-:W-:Y:S01]  /*1ca0*/  FADD.FTZ R180, R187, R180 ;  /* 0x000000b4bbb47221 */ /* 0x000fe20000010000 */
[----:B------:R-:W-:Y:S02]  /*1cb0*/  ISETP.NE.U32.AND P1, PT, RZ, UR12, PT ;  /* 0x0000000cff007c0c */ /* 0x000fe4000bf25070 */
[----:B---3--:R-:W-:Y:S01]  /*1cc0*/  FADD.FTZ R241, R241, R188 ;  /* 0x000000bcf1f17221 */ /* 0x008fe20000010000 */
[----:B------:R-:W-:Y:S01]  /*1cd0*/  FADD.FTZ R182, R180, R189 ;  /* 0x000000bdb4b67221 */ /* 0x000fe20000010000 */
[----:B------:R-:W-:Y:S01]  /*1ce0*/  @!P3 FSEL R184, R41, RZ, P6 ;  /* 0x000000ff29b8b208 */ /* 0x000fe20003000000 */
[----:B------:R-:W1:Y:S01]  /*1cf0*/  @P0 LDC.64 R180, c[0x0][0x308] ;  /* 0x0000c200ffb40b82 */ /* 0x000e620000000a00 */
        /* <DEDUP_REMOVED lines=8> */
[----:B0-----:R-:W-:Y:S06]  /*1d80*/  @!P3 BRA `(.L_x_5003) ;  /* 0x000000000020b947 */ /* 0x001fec0003800000 */
        /* <DEDUP_REMOVED lines=8> */
.L_x_5003:
[----:B------:R-:W-:Y:S05]  /*1e10*/  BSYNC B0 ;  /* 0x0000000000007941 */ /* 0x000fea0003800000 */
.L_x_5002:
        /* <DEDUP_REMOVED lines=10> */
.L_x_5005:
[----:B------:R-:W-:Y:S05]  /*1ec0*/  BSYNC B0 ;  /* 0x0000000000007941 */ /* 0x000fea0003800000 */
.L_x_5004:
        /* <DEDUP_REMOVED lines=10> */
.L_x_5007:
[----:B------:R-:W-:Y:S05]  /*1f70*/  BSYNC B0 ;  /* 0x0000000000007941 */ /* 0x000fea0003800000 */
.L_x_5006:
[----:B------:R-:W-:Y:S01]  /*1f80*/  @!P3 ISETP.NE.U32.AND P2, PT, R7, RZ, PT ;  /* 0x000000ff0700b20c */ /* 0x000fe20003f45070 */
[----:B------:R-:W-:Y:S01]  /*1f90*/  BSSY B0, `(.L_x_5008) ;  /* 0x0000011000007945 */ /* 0x000fe20003800000 */
[----:B------:R-:W-:Y:S01]  /*1fa0*/  ISETP.NE.AND.EX P1, PT, RZ, UR13, PT, P1 ;  /* 0x0000000dff007c0c */ /* 0x000fe2000bf25310 */
[----:B-1----:R-:W-:Y:S01]  /*1fb0*/  @P0 IMAD.WIDE.U32 R236, R236, 0x20, R180 ;  /* 0x00000020ecec0825 */ /* 0x002fe200078e00b4 */
[----:B------:R-:W-:Y:S02]  /*1fc0*/  @!P3 ISETP.NE.AND.EX P2, PT, R8, RZ, PT, P2 ;  /* 0x000000ff0800b20c */ /* 0x000fe40003f45320 */
        /* <DEDUP_REMOVED lines=13> */
.L_x_5009:
[----:B------:R-:W-:Y:S05]  /*20a0*/  BSYNC B0 ;  /* 0x0000000000007941 */ /* 0x000fea0003800000 */
.L_x_5008:
[----:B------:R-:W-:Y:S01]  /*20b0*/  SEL R183, R246, R171, P1 ;  /* 0x000000abf6b77207 */ /* 0x000fe20000800000 */
[----:B------:R-:W0:Y:S01]  /*20c0*/  @P5 LDC R186, c[0x0][0x29c] ;  /* 0x0000a700ffba5b82 */ /* 0x000e220000000800 */
[C---:B------:R-:W-:Y:S01]  /*20d0*/  @!P3 ISETP.NE.U32.AND P2, PT, R7.reuse, RZ, PT ;  /* 0x000000ff0700b20c */ /* 0x040fe20003f45070 */
[----:B------:R-:W-:Y:S01]  /*20e0*/  BSSY B0, `(.L_x_5010) ;  /* 0x0000013000007945 */ /* 0x000fe20003800000 */
[----:B------:R-:W-:Y:S01]  /*20f0*/  @!P3 ISETP.NE.U32.AND P6, PT, R7, RZ, PT ;  /* 0x000000ff0700b20c */ /* 0x000fe20003fc5070 */
[----:B------:R1:W-:Y:S01]  /*2100*/  @P0 STG.E.128 desc[UR4][R236.64], R180 ;  /* 0x000000b4ec000986 */ /* 0x0003e2000c101d04 */
[C---:B------:R-:W-:Y:S02]  /*2110*/  @!P3 ISETP.NE.AND.EX P2, PT, R8.reuse, RZ, PT, P2 ;  /* 0x000000ff0800b20c */ /* 0x040fe40003f45320 */
[----:B------:R-:W-:Y:S02]  /*2120*/  @!P3 ISETP.NE.AND.EX P6, PT, R8, RZ, PT, P6 ;  /* 0x000000ff0800b20c */ /* 0x000fe40003fc5360 */
[----:B------:R-:W-:-:S02]  /*2130*/  @!P3 FSEL R244, R37, RZ, P2 ;  /* 0x000000ff25f4b208 */ /* 0x000fc40001000000 */
[----:B------:R-:W-:Y:S02]  /*2140*/  @!P3 ISETP.NE.U32.AND P2, PT, R7, RZ, PT ;  /* 0x000000ff0700b20c */ /* 0x000fe40003f45070 */
[----:B------:R-:W-:Y:S02]  /*2150*/  @!P3 FSEL R245, R38, RZ, P6 ;  /* 0x000000ff26f5b208 */ /* 0x000fe40003000000 */
[----:B------:R-:W-:-:S04]  /*2160*/  @!P3 ISETP.NE.AND.EX P2, PT, R8, RZ, PT, P2 ;  /* 0x000000ff0800b20c */ /* 0x000fc80003f45320 */
[----:B------:R-:W-:Y:S01]  /*2170*/  @!P3 FSEL R247, R36, RZ, P2 ;  /* 0x000000ff24f7b208 */ /* 0x000fe20001000000 */
[----:B------:R-:W-:Y:S08]  /*2180*/  @!P3 BRA `(.L_x_5011) ;  /* 0x000000000020b947 */ /* 0x000ff00003800000 */
[----:B------:R-:W-:Y:S02]  /*2190*/  ISETP.NE.AND P6, PT, R4, RZ, PT ;  /* 0x000000ff0400720c */ /* 0x000fe40003fc5270 */
[----:B------:R-:W-:Y:S02]  /*21a0*/  ISETP.NE.U32.AND P2, PT, R7, RZ, PT ;  /* 0x000000ff0700720c */ /* 0x000fe40003f45070 */
[----:B-1----:R-:W-:Y:S02]  /*21b0*/  FSEL R180, R193, RZ, !P6 ;  /* 0x000000ffc1b47208 */ /* 0x002fe40007000000 */
[----:B------:R-:W-:-:S03]  /*21c0*/  ISETP.NE.AND.EX P2, PT, R8, RZ, PT, P2 ;  /* 0x000000ff0800720c */ /* 0x000fc60003f45320 */
[----:B------:R-:W-:-:S04]  /*21d0*/  FFMA.FTZ R181, R11, R192, R180 ;  /* 0x000000c00bb57223 */ /* 0x000fc800000100b4 */
[----:B------:R-:W-:-:S04]  /*21e0*/  FADD.FTZ R180, R212, -R181 ;  /* 0x800000b5d4b47221 */ /* 0x000fc80000010000 */
[----:B------:R-:W-:-:S04]  /*21f0*/  FMUL.FTZ R247, R5, R180 ;  /* 0x000000b405f77220 */ /* 0x000fc80000410000 */
[----:B------:R-:W-:-:S07]  /*2200*/  @P2 FADD.FTZ R247, R36, R247 ;  /* 0x000000f724f72221 */ /* 0x000fce0000010000 */
.L_x_5011:
[----:B------:R-:W-:Y:S05]  /*2210*/  BSYNC B0 ;  /* 0x0000000000007941 */ /* 0x000fea0003800000 */
.L_x_5010:
[----:B------:R-:W-:Y:S04]  /*2220*/  BSSY B0, `(.L_x_5012) ;  /* 0x000000a000007945 */ /* 0x000fe80003800000 */
[----:B------:R-:W-:Y:S05]  /*2230*/  @!P3 BRA `(.L_x_5013) ;  /* 0x000000000020b947 */ /* 0x000fea0003800000 */
        /* <DEDUP_REMOVED lines=8> */
.L_x_5013:
[----:B------:R-:W-:Y:S05]  /*22c0*/  BSYNC B0 ;  /* 0x0000000000007941 */ /* 0x000fea0003800000 */
.L_x_5012:
        /* <DEDUP_REMOVED lines=10> */
.L_x_5015:
[----:B------:R-:W-:Y:S05]  /*2370*/  BSYNC B0 ;  /* 0x0000000000007941 */ /* 0x000fea0003800000 */
.L_x_5014:
[----:B------:R-:W-:Y:S01]  /*2380*/  @!P3 ISETP.NE.U32.AND P2, PT, R7, RZ, PT ;  /* 0x000000ff0700b20c */ /* 0x000fe20003f45070 */
[----:B------:R-:W-:Y:S01]  /*2390*/  BSSY B0, `(.L_x_5016) ;  /* 0x000000f000007945 */ /* 0x000fe20003800000 */
[----:B-1----:R-:W-:Y:S02]  /*23a0*/  SEL R180, R247, R172, P1 ;  /* 0x000000acf7b47207 */ /* 0x002fe40000800000 */
        /* <DEDUP_REMOVED lines=13> */
.L_x_5017:
[----:B------:R-:W-:Y:S05]  /*2480*/  BSYNC B0 ;  /* 0x0000000000007941 */ /* 0x000fea0003800000 */
.L_x_5016:
[----:B------:R-:W1:Y:S01]  /*2490*/  @P5 LDC R187, c[0x0][0x29c] ;  /* 0x0000a700ffbb5b82 */ /* 0x000e620000000800 */
[----:B0-----:R-:W-:Y:S01]  /*24a0*/  @P5 FMUL.FTZ R185, R185, R186 ;  /* 0x000000bab9b95220 */ /* 0x001fe20000410000 */
[----:B------:R-:W-:Y:S01]  /*24b0*/  SEL R183, R242, R175, P1 ;  /* 0x000000aff2b77207 */ /* 0x000fe20000800000 */
[----:B-----5:R-:W-:Y:S01]  /*24c0*/  @P5 IMAD.U32 R239, R167, 0x10000, RZ ;  /* 0x00010000a7ef5824 */ /* 0x020fe200078e00ff */
[C---:B------:R-:W-:Y:S01]  /*24d0*/  @P5 SHF.L.U32 R243, R165.reuse, 0x10, RZ ;  /* 0x00000010a5f35819 */ /* 0x040fe200000006ff */
[----:B------:R-:W-:Y:S01]  /*24e0*/  @P5 FMUL.FTZ R186, R64, R185 ;  /* 0x000000b940ba5220 */ /* 0x000fe20000410000 */
[----:B------:R-:W-:Y:S01]  /*24f0*/  @P5 PRMT R240, R165, 0x7632, R240 ;  /* 0x00007632a5f05816 */ /* 0x000fe200000000f0 */
[----:B------:R0:W-:Y:S01]  /*2500*/  @P0 STG.E.128 desc[UR4][R236.64+0x10], R180 ;  /* 0x000010b4ec000986 */ /* 0x0001e2000c101d04 */
[----:B------:R-:W2:Y:S01]  /*2510*/  @P5 LDC R188, c[0x0][0x29c] ;  /* 0x0000a700ffbc5b82 */ /* 0x000ea20000000800 */
[----:B------:R-:W-:Y:S02]  /*2520*/  @P5 SHF.L.U32 R241, R166, 0x10, RZ ;  /* 0x00000010a6f15819 */ /* 0x000fe400000006ff */
[----:B------:R-:W-:-:S02]  /*2530*/  @P5 F2FP.BF16.F32.PACK_AB R186, RZ, R186 ;  /* 0x000000baffba523e */ /* 0x000fc400000010ff */
[----:B------:R-:W-:Y:S02]  /*2540*/  @P5 PRMT R238, R166, 0x7632, R238 ;  /* 0x00007632a6ee5816 */ /* 0x000fe400000000ee */
[----:B------:R-:W-:Y:S01]  /*2550*/  @P5 PRMT R176, R186, 0x7610, R176 ;  /* 0x00007610bab05816 */ /* 0x000fe200000000b0 */
[----:B------:R-:W3:Y:S08]  /*2560*/  @P5 LDC R189, c[0x0][0x29c] ;  /* 0x0000a700ffbd5b82 */ /* 0x000ef00000000800 */
[----:B------:R-:W4:Y:S01]  /*2570*/  @P5 LDC R190, c[0x0][0x29c] ;  /* 0x0000a700ffbe5b82 */ /* 0x000f220000000800 */
[----:B-1----:R-:W-:-:S07]  /*2580*/  @P5 FMUL.FTZ R184, R184, R187 ;  /* 0x000000bbb8b85220 */ /* 0x002fce0000410000 */
[----:B------:R-:W1:Y:S01]  /*2590*/  @P5 LDC R191, c[0x0][0x29c] ;  /* 0x0000a700ffbf5b82 */ /* 0x000e620000000800 */
[----:B------:R-:W-:Y:S01]  /*25a0*/  @P5 FMUL.FTZ R187, R65, R184 ;  /* 0x000000b841bb5220 */ /* 0x000fe20000410000 */
[----:B--2---:R-:W-:-:S06]  /*25b0*/  @P5 FMUL.FTZ R249, R249, R188 ;  /* 0x000000bcf9f95220 */ /* 0x004fcc0000410000 */
[----:B------:R-:W2:Y:S01]  /*25c0*/  @P5 LDC R194, c[0x0][0x29c] ;  /* 0x0000a700ffc25b82 */ /* 0x000ea20000000800 */
[----:B---3--:R-:W-:Y:S01]  /*25d0*/  @P5 FMUL.FTZ R246, R246, R189 ;  /* 0x000000bdf6f65220 */ /* 0x008fe20000410000 */
[----:B------:R-:W-:Y:S01]  /*25e0*/  @P5 F2FP.BF16.F32.PACK_AB R187, RZ, R187 ;  /* 0x000000bbffbb523e */ /* 0x000fe200000010ff */
[----:B0-----:R-:W-:-:S05]  /*25f0*/  @P5 FMUL.FTZ R180, R66, R249 ;  /* 0x000000f942b45220 */ /* 0x001fca0000410000 */
[----:B------:R-:W0:Y:S01]  /*2600*/  @P5 LDC R195, c[0x0][0x29c] ;  /* 0x0000a700ffc35b82 */ /* 0x000e220000000800 */
[----:B------:R-:W-:Y:S01]  /*2610*/  @P5 FMUL.FTZ R181, R67, R246 ;  /* 0x000000f643b55220 */ /* 0x000fe20000410000 */
[----:B------:R-:W-:Y:S01]  /*2620*/  @P5 PRMT R176, R176, 0x5410, R187 ;  /* 0x00005410b0b05816 */ /* 0x000fe200000000bb */
[----:B----4-:R-:W-:Y:S01]  /*2630*/  @P5 FMUL.FTZ R247, R247, R190 ;  /* 0x000000bef7f75220 */ /* 0x010fe20000410000 */
[----:B------:R-:W-:Y:S02]  /*2640*/  @P5 F2FP.BF16.F32.PACK_AB R186, RZ, R180 ;  /* 0x000000b4ffba523e */ /* 0x000fe400000010ff */
[----:B------:R-:W-:Y:S02]  /*2650*/  @P5 F2FP.BF16.F32.PACK_AB R187, RZ, R181 ;  /* 0x000000b5ffbb523e */ /* 0x000fe400000010ff */
[----:B------:R-:W3:Y:S01]  /*2660*/  @P5 LDC.64 R180, c[0x0][0x220] ;  /* 0x00008800ffb45b82 */ /* 0x000ee20000000a00 */
[----:B------:R-:W-:Y:S01]  /*2670*/  @P5 PRMT R177, R186, 0x7610, R177 ;  /* 0x00007610bab15816 */ /* 0x000fe200000000b1 */
[----:B-1----:R-:W-:Y:S01]  /*2680*/  @P5 FMUL.FTZ R244, R244, R191 ;  /* 0x000000bff4f45220 */ /* 0x002fe20000410000 */
[----:B------:R-:W-:-:S05]  /*2690*/  @P5 FMUL.FTZ R186, R60, R247 ;  /* 0x000000f73cba5220 */ /* 0x000fca0000410000 */
[----:B------:R-:W1:Y:S01]  /*26a0*/  @P5 LDC R228, c[0x0][0x29c] ;  /* 0x0000a700ffe45b82 */ /* 0x000e620000000800 */
[----:B--2---:R-:W-:Y:S01]  /*26b0*/  @P5 FMUL.FTZ R245, R245, R194 ;  /* 0x000000c2f5f55220 */ /* 0x004fe20000410000 */
[----:B------:R-:W-:Y:S01]  /*26c0*/  @P5 PRMT R177, R177, 0x5410, R187 ;  /* 0x00005410b1b15816 */ /* 0x000fe200000000bb */
[----:B------:R-:W-:Y:S01]  /*26d0*/  @P5 FMUL.FTZ R187, R61, R244 ;  /* 0x000000f43dbb5220 */ /* 0x000fe20000410000 */
[----:B------:R-:W-:Y:S01]  /*26e0*/  @P5 F2FP.BF16.F32.PACK_AB R186, RZ, R186 ;  /* 0x000000baffba523e */ /* 0x000fe200000010ff */
[----:B------:R-:W-:Y:S01]  /*26f0*/  @P5 FMUL.FTZ R188, R62, R245 ;  /* 0x000000f53ebc5220 */ /* 0x000fe20000410000 */
[----:B------:R-:W-:Y:S01]  /*2700*/  @P5 PRMT R194, R164, 0x7632, R194 ;  /* 0x00007632a4c25816 */ /* 0x000fe200000000c2 */
[----:B0-----:R-:W-:Y:S01]  /*2710*/  @P5 FMUL.FTZ R242, R242, R195 ;  /* 0x000000c3f2f25220 */ /* 0x001fe20000410000 */
[----:B------:R-:W0:Y:S01]  /*2720*/  @P5 LDC.64 R182, c[0x0][0x2f8] ;  /* 0x0000be00ffb65b82 */ /* 0x000e220000000a00 */
[----:B------:R-:W-:Y:S02]  /*2730*/  @P5 F2FP.BF16.F32.PACK_AB R187, RZ, R187 ;  /* 0x000000bbffbb523e */ /* 0x000fe400000010ff */
[----:B------:R-:W-:Y:S01]  /*2740*/  @P5 FMUL.FTZ R189, R63, R242 ;  /* 0x000000f23fbd5220 */ /* 0x000fe20000410000 */
[----:B------:R-:W-:Y:S01]  /*2750*/  @P5 PRMT R178, R186, 0x7610, R178 ;  /* 0x00007610bab25816 */ /* 0x000fe200000000b2 */
[----:B------:R-:W-:Y:S01]  /*2760*/  @P5 IMAD.U32 R186, R164, 0x10000, RZ ;  /* 0x00010000a4ba5824 */ /* 0x000fe200078e00ff */
[----:B------:R-:W-:-:S02]  /*2770*/  @P5 F2FP.BF16.F32.PACK_AB R188, RZ, R188 ;  /* 0x000000bcffbc523e */ /* 0x000fc400000010ff */
[----:B------:R-:W-:Y:S01]  /*2780*/  @P5 PRMT R178, R178, 0x5410, R187 ;  /* 0x00005410b2b25816 */ /* 0x000fe200000000bb */
[----:B------:R-:W2:Y:S01]  /*2790*/  @P5 LDC R190, c[0x0][0x29c] ;  /* 0x0000a700ffbe5b82 */ /* 0x000ea20000000800 */
[----:B------:R-:W-:Y:S02]  /*27a0*/  @P5 F2FP.BF16.F32.PACK_AB R189, RZ, R189 ;  /* 0x000000bdffbd523e */ /* 0x000fe400000010ff */
[----:B------:R-:W-:Y:S02]  /*27b0*/  @P5 IADD3 R187, R233, 0x100, RZ ;  /* 0x00000100e9bb5810 */ /* 0x000fe40007ffe0ff */
[----:B------:R-:W-:Y:S01]  /*27c0*/  @P5 PRMT R179, R188, 0x7610, R179 ;  /* 0x00007610bcb35816 */ /* 0x000fe200000000b3 */
[----:B------:R-:W-:Y:S01]  /*27d0*/  @P5 FFMA.FTZ R160, R185, R186, R160 ;  /* 0x000000bab9a05223 */ /* 0x000fe200000100a0 */
[----:B------:R-:W-:Y:S01]  /*27e0*/  @!P3 ISETP.NE.U32.AND P2, PT, R7, RZ, PT ;  /* 0x000000ff0700b20c */ /* 0x000fe20003f45070 */
[----:B---3--:R-:W-:Y:S01]  /*27f0*/  @P5 IMAD.WIDE.U32 R180, R187, 0x10, R180 ;  /* 0x00000010bbb45825 */ /* 0x008fe200078e00b4 */
[----:B------:R-:W-:Y:S01]  /*2800*/  @P5 PRMT R179, R179, 0x5410, R189 ;  /* 0x00005410b3b35816 */ /* 0x000fe200000000bd */
[----:B------:R-:W3:Y:S01]  /*2810*/  @P5 LDC R185, c[0x0][0x29c] ;  /* 0x0000a700ffb95b82 */ /* 0x000ee20000000800 */
[----:B------:R-:W-:Y:S01]  /*2820*/  BSSY B0, `(.L_x_5018) ;  /* 0x0000017000007945 */ /* 0x000fe20003800000 */
[----:B------:R-:W-:Y:S01]  /*2830*/  @P5 PRMT R236, R167, 0x7632, R236 ;  /* 0x00007632a7ec5816 */ /* 0x000fe200000000ec */
[----:B0-----:R-:W-:-:S05]  /*2840*/  @P5 IMAD.WIDE.U32 R182, R233, 0x10, R182 ;  /* 0x00000010e9b65825 */ /* 0x001fca00078e00b6 */
[----:B------:R-:W0:Y:S08]  /*2850*/  @P5 LDC R187, c[0x0][0x29c] ;  /* 0x0000a700ffbb5b82 */ /* 0x000e300000000800 */
[----:B------:R-:W4:Y:S08]  /*2860*/  @P5 LDC R186, c[0x0][0x29c] ;  /* 0x0000a700ffba5b82 */ /* 0x000f300000000800 */
[----:B------:R-:W0:Y:S08]  /*2870*/  @P5 LDC R191, c[0x0][0x29c] ;  /* 0x0000a700ffbf5b82 */ /* 0x000e300000000800 */
[----:B------:R-:W0:Y:S01]  /*2880*/  @P5 LDC R188, c[0x0][0x29c] ;  /* 0x0000a700ffbc5b82 */ /* 0x000e220000000800 */
[----:B------:R-:W-:Y:S01]  /*2890*/  @P5 SHF.L.U32 R194, R194, 0x10, RZ ;  /* 0x00000010c2c25819 */ /* 0x000fe200000006ff */
[----:B------:R0:W-:Y:S01]  /*28a0*/  @P5 STG.E.128 desc[UR4][R182.64], R176 ;  /* 0x000000b0b6005986 */ /* 0x0001e2000c101d04 */
[----:B------:R-:W-:-:S03]  /*28b0*/  @!P3 ISETP.NE.AND.EX P2, PT, R8, RZ, PT, P2 ;  /* 0x000000ff0800b20c */ /* 0x000fc60003f45320 */
[----:B------:R1:W5:Y:S01]  /*28c0*/  @P5 LDG.E.128 R164, desc[UR4][R180.64] ;  /* 0x00000004b4a45981 */ /* 0x000362000c1e1d00 */
[----:B------:R-:W-:Y:S01]  /*28d0*/  @P5 FFMA.FTZ R161, R184, R194, R161 ;  /* 0x000000c2b8a15223 */ /* 0x000fe200000100a1 */
[----:B------:R-:W0:Y:S01]  /*28e0*/  @P5 LDC R189, c[0x0][0x29c] ;  /* 0x0000a700ffbd5b82 */ /* 0x000e220000000800 */
[----:B-1----:R-:W-:Y:S01]  /*28f0*/  @!P3 FSEL R181, R32, RZ, P2 ;  /* 0x000000ff20b5b208 */ /* 0x002fe20001000000 */
[----:B--23--:R-:W-:Y:S06]  /*2900*/  @!P3 BRA `(.L_x_5019) ;  /* 0x000000000020b947 */ /* 0x00cfec0003800000 */
        /* <DEDUP_REMOVED lines=8> */
.L_x_5019:
[----:B------:R-:W-:Y:S05]  /*2990*/  BSYNC B0 ;  /* 0x0000000000007941 */ /* 0x000fea0003800000 */
.L_x_5018:
[----:B------:R-:W-:Y:S01]  /*29a0*/  @!P3 ISETP.NE.U32.AND P2, PT, R7, RZ, PT ;  /* 0x000000ff0700b20c */ /* 0x000fe20003f45070 */
[----:B------:R-:W-:Y:S01]  /*29b0*/  BSSY B0, `(.L_x_5020) ;  /* 0x000000d000007945 */ /* 0x000fe20003800000 */
[----:B------:R-:W-:Y:S02]  /*29c0*/  @P5 FMUL.FTZ R237, R181, R228 ;  /* 0x000000e4b5ed5220 */ /* 0x000fe40000410000 */
[----:B------:R-:W-:-:S04]  /*29d0*/  @!P3 ISETP.NE.AND.EX P2, PT, R8, RZ, PT, P2 ;  /* 0x000000ff0800b20c */ /* 0x000fc80003f45320 */
[----:B0-----:R-:W-:Y:S01]  /*29e0*/  @!P3 FSEL R182, R33, RZ, P2 ;  /* 0x000000ff21b6b208 */ /* 0x001fe20001000000 */
        /* <DEDUP_REMOVED lines=9> */
.L_x_5021:
[----:B------:R-:W-:Y:S05]  /*2a80*/  BSYNC B0 ;  /* 0x0000000000007941 */ /* 0x000fea0003800000 */
.L_x_5020:
[----:B------:R-:W-:Y:S01]  /*2a90*/  @!P3 ISETP.NE.U32.AND P2, PT, R7, RZ, PT ;  /* 0x000000ff0700b20c */ /* 0x000fe20003f45070 */
[----:B------:R-:W-:Y:S01]  /*2aa0*/  @P5 FMUL.FTZ R180, R56, R237 ;  /* 0x000000ed38b45220 */ /* 0x000fe20000410000 */
[----:B------:R-:W-:Y:S02]  /*2ab0*/  BSSY B0, `(.L_x_5022) ;  /* 0x000000d000007945 */ /* 0x000fe40003800000 */
[----:B------:R-:W-:Y:S02]  /*2ac0*/  @!P3 ISETP.NE.AND.EX P2, PT, R8, RZ, PT, P2 ;  /* 0x000000ff0800b20c */ /* 0x000fe40003f45320 */
[----:B------:R-:W-:Y:S02]  /*2ad0*/  @P5 F2FP.BF16.F32.PACK_AB R180, RZ, R180 ;  /* 0x000000b4ffb4523e */ /* 0x000fe400000010ff */
        /* <DEDUP_REMOVED lines=10> */
.L_x_5023:
[----:B------:R-:W-:Y:S05]  /*2b80*/  BSYNC B0 ;  /* 0x0000000000007941 */ /* 0x000fea0003800000 */
.L_x_5022:
[----:B------:R-:W-:Y:S01]  /*2b90*/  @!P3 ISETP.NE.U32.AND P2, PT, R7, RZ, PT ;  /* 0x000000ff0700b20c */ /* 0x000fe20003f45070 */
[----:B------:R-:W-:Y:S01]  /*2ba0*/  BSSY B0, `(.L_x_5024) ;  /* 0x000000f000007945 */ /* 0x000fe20003800000 */
[----:B------:R-:W-:Y:S01]  /*2bb0*/  @P5 PRMT R176, R180, 0x7610, R176 ;  /* 0x00007610b4b05816 */ /* 0x000fe200000000b0 */
[----:B------:R-:W-:Y:S01]  /*2bc0*/  @P5 FMUL.FTZ R228, R182, R185 ;  /* 0x000000b9b6e45220 */ /* 0x000fe20000410000 */
[----:B------:R-:W-:Y:S01]  /*2bd0*/  @!P3 ISETP.NE.AND.EX P2, PT, R8, RZ, PT, P2 ;  /* 0x000000ff0800b20c */ /* 0x000fe20003f45320 */
[----:B------:R-:W-:-:S03]  /*2be0*/  @P5 FMUL.FTZ R229, R183, R190 ;  /* 0x000000beb7e55220 */ /* 0x000fc60000410000 */
        /* <DEDUP_REMOVED lines=10> */
.L_x_5025:
[----:B------:R-:W-:Y:S05]  /*2c90*/  BSYNC B0 ;  /* 0x0000000000007941 */ /* 0x000fea0003800000 */
.L_x_5024:
[----:B------:R-:W-:Y:S01]  /*2ca0*/  @!P3 ISETP.NE.U32.AND P2, PT, R7, RZ, PT ;  /* 0x000000ff0700b20c */ /* 0x000fe20003f45070 */
[----:B------:R-:W-:Y:S01]  /*2cb0*/  @P5 FMUL.FTZ R185, R58, R229 ;  /* 0x000000e53ab95220 */ /* 0x000fe20000410000 */
[----:B------:R-:W-:Y:S01]  /*2cc0*/  @P5 FMUL.FTZ R180, R57, R228 ;  /* 0x000000e439b45220 */ /* 0x000fe20000410000 */
[----:B------:R-:W-:Y:S01]  /*2cd0*/  BSSY B0, `(.L_x_5026) ;  /* 0x000000e000007945 */ /* 0x000fe20003800000 */
[----:B------:R-:W-:Y:S02]  /*2ce0*/  @!P3 ISETP.NE.AND.EX P2, PT, R8, RZ, PT, P2 ;  /* 0x000000ff0800b20c */ /* 0x000fe40003f45320 */
[----:B------:R-:W-:Y:S02]  /*2cf0*/  @P5 F2FP.BF16.F32.PACK_AB R190, RZ, R185 ;  /* 0x000000b9ffbe523e */ /* 0x000fe400000010ff */
[----:B------:R-:W-:Y:S02]  /*2d00*/  @P5 F2FP.BF16.F32.PACK_AB R180, RZ, R180 ;  /* 0x000000b4ffb4523e */ /* 0x000fe400000010ff */
        /* <DEDUP_REMOVED lines=10> */
.L_x_5027:
[----:B------:R-:W-:Y:S05]  /*2db0*/  BSYNC B0 ;  /* 0x0000000000007941 */ /* 0x000fea0003800000 */
.L_x_5026:
[----:B------:R-:W-:Y:S01]  /*2dc0*/  @!P3 ISETP.NE.U32.AND P2, PT, R7, RZ, PT ;  /* 0x000000ff0700b20c */ /* 0x000fe20003f45070 */
[----:B------:R-:W-:Y:S01]  /*2dd0*/  BSSY B0, `(.L_x_5028) ;  /* 0x0000010000007945 */ /* 0x000fe20003800000 */
[----:B----4-:R-:W-:Y:S01]  /*2de0*/  @P5 FMUL.FTZ R195, R185, R186 ;  /* 0x000000bab9c35220 */ /* 0x010fe20000410000 */
[----:B------:R-:W-:Y:S01]  /*2df0*/  @P5 PRMT R176, R176, 0x5410, R180 ;  /* 0x00005410b0b05816 */ /* 0x000fe200000000b4 */
[----:B------:R-:W-:Y:S01]  /*2e00*/  @P5 FMUL.FTZ R194, R184, R187 ;  /* 0x000000bbb8c25220 */ /* 0x000fe20000410000 */
[----:B------:R-:W-:Y:S02]  /*2e10*/  @!P3 ISETP.NE.AND.EX P2, PT, R8, RZ, PT, P2 ;  /* 0x000000ff0800b20c */ /* 0x000fe40003f45320 */
        /* <DEDUP_REMOVED lines=11> */
.L_x_5029:
[----:B------:R-:W-:Y:S05]  /*2ed0*/  BSYNC B0 ;  /* 0x0000000000007941 */ /* 0x000fea0003800000 */
.L_x_5028:
        /* <DEDUP_REMOVED lines=17> */
.L_x_5031:
[----:B------:R-:W-:Y:S05]  /*2ff0*/  BSYNC B0 ;  /* 0x0000000000007941 */ /* 0x000fea0003800000 */
.L_x_5030:
[----:B------:R-:W-:Y:S01]  /*3000*/  @!P3 ISETP.NE.U32.AND P2, PT, R7, RZ, PT ;  /* 0x000000ff0700b20c */ /* 0x000fe20003f45070 */
[----:B------:R-:W-:Y:S01]  /*3010*/  BSSY B0, `(.L_x_5032) ;  /* 0x0000010000007945 */ /* 0x000fe20003800000 */
[----:B------:R-:W-:Y:S01]  /*3020*/  @P5 PRMT R177, R177, 0x5410, R180 ;  /* 0x00005410b1b15816 */ /* 0x000fe200000000b4 */
[----:B------:R-:W-:Y:S01]  /*3030*/  @P5 FMUL.FTZ R248, R186, R191 ;  /* 0x000000bfbaf85220 */ /* 0x000fe20000410000 */
[----:B------:R-:W-:Y:S01]  /*3040*/  @!P3 ISETP.NE.AND.EX P2, PT, R8, RZ, PT, P2 ;  /* 0x000000ff0800b20c */ /* 0x000fe20003f45320 */
[----:B------:R-:W-:Y:S01]  /*3050*/  @P5 FMUL.FTZ R251, R187, R188 ;  /* 0x000000bcbbfb5220 */ /* 0x000fe20000410000 */
        /* <DEDUP_REMOVED lines=11> */
.L_x_5033:
[----:B------:R-:W-:Y:S05]  /*3110*/  BSYNC B0 ;  /* 0x0000000000007941 */ /* 0x000fea0003800000 */
.L_x_5032:
[----:B------:R-:W-:Y:S01]  /*3120*/  @P5 FMUL.FTZ R250, R252, R189 ;  /* 0x000000bdfcfa5220 */ /* 0x000fe20000410000 */
[----:B------:R-:W-:Y:S01]  /*3130*/  @P5 FMUL.FTZ R188, R54, R251 ;  /* 0x000000fb36bc5220 */ /* 0x000fe20000410000 */
[----:B------:R-:W0:Y:S01]  /*3140*/  @P5 LDC.64 R190, c[0x0][0x2f8] ;  /* 0x0000be00ffbe5b82 */ /* 0x000e220000000a00 */
[----:B------:R-:W-:Y:S01]  /*3150*/  @P5 FMUL.FTZ R180, R53, R248 ;  /* 0x000000f835b45220 */ /* 0x000fe20000410000 */
[----:B------:R-:W-:Y:S01]  /*3160*/  @P5 FMUL.FTZ R189, R55, R250 ;  /* 0x000000fa37bd5220 */ /* 0x000fe20000410000 */
[----:B------:R-:W-:Y:S01]  /*3170*/  @P5 SHF.L.U32 R238, R238, 0x10, RZ ;  /* 0x00000010eeee5819 */ /* 0x000fe200000006ff */
[----:B------:R-:W-:Y:S01]  /*3180*/  @P5 IMAD.U32 R240, R240, 0x10000, RZ ;  /* 0x00010000f0f05824 */ /* 0x000fe200078e00ff */
[----:B------:R-:W-:Y:S01]  /*3190*/  @P5 F2FP.BF16.F32.PACK_AB R188, RZ, R188 ;  /* 0x000000bcffbc523e */ /* 0x000fe200000010ff */
[----:B------:R-:W-:Y:S01]  /*31a0*/  @P5 FFMA.FTZ R162, R249, R243, R162 ;  /* 0x000000f3f9a25223 */ /* 0x000fe200000100a2 */
[----:B------:R-:W-:Y:S01]  /*31b0*/  @P5 F2FP.BF16.F32.PACK_AB R189, RZ, R189 ;  /* 0x000000bdffbd523e */ /* 0x000fe200000010ff */
[----:B------:R-:W-:Y:S01]  /*31c0*/  @P5 FFMA.FTZ R156, R247, R241, R156 ;  /* 0x000000f1f79c5223 */ /* 0x000fe2000001009c */
[----:B------:R-:W-:-:S02]  /*31d0*/  @P5 PRMT R179, R188, 0x7610, R179 ;  /* 0x00007610bcb35816 */ /* 0x000fc400000000b3 */
[----:B------:R-:W-:Y:S02]  /*31e0*/  @!P3 ISETP.NE.U32.AND P2, PT, R7, RZ, PT ;  /* 0x000000ff0700b20c */ /* 0x000fe40003f45070 */
[----:B------:R-:W-:Y:S01]  /*31f0*/  @P5 SHF.L.U32 R236, R236, 0x10, RZ ;  /* 0x00000010ecec5819 */ /* 0x000fe200000006ff */
[----:B------:R-:W-:Y:S01]  /*3200*/  BSSY B0, `(.L_x_5034) ;  /* 0x000003b000007945 */ /* 0x000fe20003800000 */
[----:B------:R-:W-:Y:S01]  /*3210*/  @P5 PRMT R179, R179, 0x5410, R189 ;  /* 0x00005410b3b35816 */ /* 0x000fe200000000bd */
[----:B------:R-:W-:Y:S01]  /*3220*/  @P5 FFMA.FTZ R163, R246, R240, R163 ;  /* 0x000000f0f6a35223 */ /* 0x000fe200000100a3 */
[----:B------:R-:W1:Y:S01]  /*3230*/  @P0 LDC.64 R188, c[0x0][0x308] ;  /* 0x0000c200ffbc0b82 */ /* 0x000e620000000a00 */
[----:B------:R-:W-:Y:S01]  /*3240*/  @P5 F2FP.BF16.F32.PACK_AB R180, RZ, R180 ;  /* 0x000000b4ffb4523e */ /* 0x000fe200000010ff */
[----:B------:R-:W-:-:S03]  /*3250*/  @P5 FFMA.FTZ R157, R244, R238, R157 ;  /* 0x000000eef49d5223 */ /* 0x000fc6000001009d */
[----:B------:R-:W-:Y:S02]  /*3260*/  @P5 PRMT R178, R178, 0x5410, R180 ;  /* 0x00005410b2b25816 */ /* 0x000fe400000000b4 */
[----:B------:R-:W-:Y:S02]  /*3270*/  SEL R180, R181, R168, P1 ;  /* 0x000000a8b5b47207 */ /* 0x000fe40000800000 */
[----:B------:R-:W-:Y:S02]  /*3280*/  SEL R181, R182, R169, P1 ;  /* 0x000000a9b6b57207 */ /* 0x000fe40000800000 */
[----:B------:R-:W-:Y:S02]  /*3290*/  SEL R182, R183, R170, P1 ;  /* 0x000000aab7b67207 */ /* 0x000fe40000800000 */
[----:B------:R-:W-:Y:S02]  /*32a0*/  SEL R183, R184, R171, P1 ;  /* 0x000000abb8b77207 */ /* 0x000fe40000800000 */
[----:B------:R-:W-:-:S02]  /*32b0*/  SEL R184, R185, R172, P1 ;  /* 0x000000acb9b87207 */ /* 0x000fc40000800000 */
[----:B------:R-:W-:Y:S02]  /*32c0*/  SEL R185, R186, R173, P1 ;  /* 0x000000adbab97207 */ /* 0x000fe40000800000 */
[----:B------:R-:W-:Y:S02]  /*32d0*/  SEL R186, R187, R174, P1 ;  /* 0x000000aebbba7207 */ /* 0x000fe40000800000 */
[----:B------:R-:W-:Y:S01]  /*32e0*/  SEL R187, R252, R175, P1 ;  /* 0x000000affcbb7207 */ /* 0x000fe20000800000 */
[----:B-1----:R-:W-:Y:S01]  /*32f0*/  @P0 IMAD.WIDE.U32 R188, R235, 0x20, R188 ;  /* 0x00000020ebbc0825 */ /* 0x002fe200078e00bc */
[C---:B------:R-:W-:Y:S02]  /*3300*/  @P5 IADD3 R235, R233.reuse, 0x100, RZ ;  /* 0x00000100e9eb5810 */ /* 0x040fe40007ffe0ff */
[----:B------:R-:W-:Y:S02]  /*3310*/  IADD3 R233, R233, 0x200, RZ ;  /* 0x00000200e9e97810 */ /* 0x000fe40007ffe0ff */
[----:B------:R0:W-:Y:S04]  /*3320*/  @P0 STG.E.128 desc[UR4][R188.64], R180 ;  /* 0x000000b4bc000986 */ /* 0x0001e8000c101d04 */
[----:B------:R1:W-:Y:S01]  /*3330*/  @P0 STG.E.128 desc[UR4][R188.64+0x10], R184 ;  /* 0x000010b8bc000986 */ /* 0x0003e2000c101d04 */
[----:B0-----:R-:W-:Y:S01]  /*3340*/  @P5 IMAD.WIDE.U32 R180, R235, 0x10, R190 ;  /* 0x00000010ebb45825 */ /* 0x001fe200078e00be */
[C---:B-----5:R-:W-:Y:S01]  /*3350*/  @P5 SHF.L.U32 R183, R166.reuse, 0x10, RZ ;  /* 0x00000010a6b75819 */ /* 0x060fe200000006ff */
[----:B------:R-:W0:Y:S01]  /*3360*/  @P5 LDC.64 R190, c[0x0][0x220] ;  /* 0x00008800ffbe5b82 */ /* 0x000e220000000a00 */
[----:B------:R-:W-:Y:S01]  /*3370*/  @P5 PRMT R182, R166, 0x7632, R182 ;  /* 0x00007632a6b65816 */ /* 0x000fe200000000b6 */
[C---:B-1----:R-:W-:Y:S01]  /*3380*/  @P5 IMAD.U32 R185, R164.reuse, 0x10000, RZ ;  /* 0x00010000a4b95824 */ /* 0x042fe200078e00ff */
[----:B------:R-:W-:Y:S01]  /*3390*/  @P5 PRMT R184, R164, 0x7632, R184 ;  /* 0x00007632a4b85816 */ /* 0x000fe200000000b8 */
[----:B------:R1:W-:Y:S01]  /*33a0*/  @P5 STG.E.128 desc[UR4][R180.64], R176 ;  /* 0x000000b0b4005986 */ /* 0x0003e2000c101d04 */
[----:B------:R-:W-:-:S02]  /*33b0*/  @P5 SHF.L.U32 R189, R165, 0x10, RZ ;  /* 0x00000010a5bd5819 */ /* 0x000fc400000006ff */
[----:B------:R-:W-:Y:S01]  /*33c0*/  @P5 SHF.L.U32 R184, R184, 0x10, RZ ;  /* 0x00000010b8b85819 */ /* 0x000fe200000006ff */
[----:B------:R-:W-:Y:S01]  /*33d0*/  @P5 FFMA.FTZ R152, R185, R237, R152 ;  /* 0x000000edb9985223 */ /* 0x000fe20000010098 */
[----:B------:R-:W-:Y:S01]  /*33e0*/  @P5 PRMT R187, R165, 0x7632, R187 ;  /* 0x00007632a5bb5816 */ /* 0x000fe200000000bb */
[----:B------:R-:W-:Y:S01]  /*33f0*/  @P5 FFMA.FTZ R154, R189, R229, R154 ;  /* 0x000000e5bd9a5223 */ /* 0x000fe2000001009a */
[----:B------:R-:W2:Y:S01]  /*3400*/  @P5 LDC R186, c[0x0][0x29c] ;  /* 0x0000a700ffba5b82 */ /* 0x000ea20000000800 */
[----:B------:R-:W-:-:S07]  /*3410*/  @P5 FFMA.FTZ R153, R228, R184, R153 ;  /* 0x000000b8e4995223 */ /* 0x000fce0000010099 */
[----:B------:R-:W3:Y:S01]  /*3420*/  @P5 LDC R228, c[0x0][0x29c] ;  /* 0x0000a700ffe45b82 */ /* 0x000ee20000000800 */
[C---:B-1----:R-:W-:Y:S01]  /*3430*/  @P5 IMAD.U32 R181, R167.reuse, 0x10000, RZ ;  /* 0x00010000a7b55824 */ /* 0x042fe200078e00ff */
[----:B------:R-:W-:Y:S01]  /*3440*/  @P5 PRMT R180, R167, 0x7632, R180 ;  /* 0x00007632a7b45816 */ /* 0x000fe200000000b4 */
[----:B0-----:R-:W-:-:S05]  /*3450*/  @P5 IMAD.WIDE.U32 R190, R233, 0x10, R190 ;  /* 0x00000010e9be5825 */ /* 0x001fca00078e00be */
[----:B------:R-:W0:Y:S01]  /*3460*/  @P5 LDC R229, c[0x0][0x29c] ;  /* 0x0000a700ffe55b82 */ /* 0x000e220000000800 */
[----:B------:R1:W5:Y:S01]  /*3470*/  @P5 LDG.E.128 R164, desc[UR4][R190.64] ;  /* 0x00000004bea45981 */ /* 0x000362000c1e1d00 */
[----:B------:R-:W-:Y:S01]  /*3480*/  @P5 IMAD.U32 R187, R187, 0x10000, RZ ;  /* 0x00010000bbbb5824 */ /* 0x000fe200078e00ff */
[----:B------:R-:W-:Y:S01]  /*3490*/  @!P3 ISETP.NE.AND.EX P2, PT, R8, RZ, PT, P2 ;  /* 0x000000ff0800b20c */ /* 0x000fe20003f45320 */
[----:B------:R-:W-:Y:S01]  /*34a0*/  @P5 FFMA.FTZ R158, R245, R239, R158 ;  /* 0x000000eff59e5223 */ /* 0x000fe2000001009e */
[----:B------:R-:W-:Y:S01]  /*34b0*/  @P5 FFMA.FTZ R159, R242, R236, R159 ;  /* 0x000000ecf29f5223 */ /* 0x000fe2000001009f */
[----:B------:R-:W-:Y:S02]  /*34c0*/  @P5 FFMA.FTZ R155, R194, R187, R155 ;  /* 0x000000bbc29b5223 */ /* 0x000fe4000001009b */
[----:B------:R-:W4:Y:S01]  /*34d0*/  @P5 LDC R189, c[0x0][0x29c] ;  /* 0x0000a700ffbd5b82 */ /* 0x000f220000000800 */
[----:B------:R-:W-:-:S07]  /*34e0*/  @!P3 FSEL R187, R24, RZ, P2 ;  /* 0x000000ff18bbb208 */ /* 0x000fce0001000000 */
[----:B-1----:R-:W1:Y:S08]  /*34f0*/  @P5 LDC R190, c[0x0][0x29c] ;  /* 0x0000a700ffbe5b82 */ /* 0x002e700000000800 */
[----:B------:R-:W0:Y:S08]  /*3500*/  @P5 LDC R185, c[0x0][0x29c] ;  /* 0x0000a700ffb95b82 */ /* 0x000e300000000800 */
[----:B------:R-:W0:Y:S01]  /*3510*/  @P5 LDC R184, c[0x0][0x29c] ;  /* 0x0000a700ffb85b82 */ /* 0x000e220000000800 */
[----:B--23--:R-:W-:Y:S05]  /*3520*/  @!P3 BRA `(.L_x_5035) ;  /* 0x000000000020b947 */ /* 0x00cfea0003800000 */
        /* <DEDUP_REMOVED lines=8> */
.L_x_5035:
[----:B------:R-:W-:Y:S05]  /*35b0*/  BSYNC B0 ;  /* 0x0000000000007941 */ /* 0x000fea0003800000 */
.L_x_5034:
[----:B------:R-:W-:Y:S01]  /*35c0*/  @!P3 ISETP.NE.U32.AND P2, PT, R7, RZ, PT ;  /* 0x000000ff0700b20c */ /* 0x000fe20003f45070 */
[----:B------:R-:W-:Y:S03]  /*35d0*/  BSSY B0, `(.L_x_5036) ;  /* 0x000000c000007945 */ /* 0x000fe60003800000 */
[----:B------:R-:W-:-:S04]  /*35e0*/  @!P3 ISETP.NE.AND.EX P2, PT, R8, RZ, PT, P2 ;  /* 0x000000ff0800b20c */ /* 0x000fc80003f45320 */
        /* <DEDUP_REMOVED lines=10> */
.L_x_5037:
[----:B------:R-:W-:Y:S05]  /*3690*/  BSYNC B0 ;  /* 0x0000000000007941 */ /* 0x000fea0003800000 */
.L_x_5036:
        /* <DEDUP_REMOVED lines=13> */
.L_x_5039:
[----:B------:R-:W-:Y:S05]  /*3770*/  BSYNC B0 ;  /* 0x0000000000007941 */ /* 0x000fea0003800000 */
.L_x_5038:
[----:B------:R-:W-:Y:S01]  /*3780*/  @!P3 ISETP.NE.U32.AND P2, PT, R7, RZ, PT ;  /* 0x000000ff0700b20c */ /* 0x000fe20003f45070 */
[----:B------:R-:W-:Y:S01]  /*3790*/  BSSY B0, `(.L_x_5040) ;  /* 0x0000010000007945 */ /* 0x000fe20003800000 */
[C---:B------:R-:W-:Y:S01]  /*37a0*/  SEL R168, R187.reuse, R168, P1 ;  /* 0x000000a8bba87207 */ /* 0x040fe20000800000 */
[----:B------:R-:W-:Y:S01]  /*37b0*/  @P5 FMUL.FTZ R187, R187, R228 ;  /* 0x000000e4bbbb5220 */ /* 0x000fe20000410000 */
[----:B------:R-:W-:Y:S02]  /*37c0*/  @!P3 ISETP.NE.AND.EX P2, PT, R8, RZ, PT, P2 ;  /* 0x000000ff0800b20c */ /* 0x000fe40003f45320 */
[C---:B------:R-:W-:Y:S01]  /*37d0*/  SEL R169, R188.reuse, R169, P1 ;  /* 0x000000a9bca97207 */ /* 0x040fe20000800000 */
[----:B0-----:R-:W-:Y:S01]  /*37e0*/  @P5 FMUL.FTZ R188, R188, R229 ;  /* 0x000000e5bcbc5220 */ /* 0x001fe20000410000 */
        /* <DEDUP_REMOVED lines=10> */
.L_x_5041:
[----:B------:R-:W-:Y:S05]  /*3890*/  BSYNC B0 ;  /* 0x0000000000007941 */ /* 0x000fea0003800000 */
.L_x_5040:
[----:B------:R-:W-:Y:S01]  /*38a0*/  @!P3 ISETP.NE.U32.AND P2, PT, R7, RZ, PT ;  /* 0x000000ff0700b20c */ /* 0x000fe20003f45070 */
[----:B------:R-:W-:Y:S01]  /*38b0*/  BSSY B0, `(.L_x_5042) ;  /* 0x0000012000007945 */ /* 0x000fe20003800000 */
[C---:B------:R-:W-:Y:S01]  /*38c0*/  SEL R171, R194.reuse, R171, P1 ;  /* 0x000000abc2ab7207 */ /* 0x040fe20000800000 */
[----:B-1----:R-:W-:Y:S01]  /*38d0*/  @P5 FMUL.FTZ R190, R194, R190 ;  /* 0x000000bec2be5220 */ /* 0x002fe20000410000 */
[----:B------:R-:W-:Y:S01]  /*38e0*/  @!P3 ISETP.NE.AND.EX P2, PT, R8, RZ, PT, P2 ;  /* 0x000000ff0800b20c */ /* 0x000fe20003f45320 */
[----:B------:R-:W-:Y:S01]  /*38f0*/  @P5 FFMA.FTZ R148, R183, R195, R148 ;  /* 0x000000c3b7945223 */ /* 0x000fe20000010094 */
[C---:B------:R-:W-:Y:S01]  /*3900*/  SEL R170, R191.reuse, R170, P1 ;  /* 0x000000aabfaa7207 */ /* 0x040fe20000800000 */
[----:B----4-:R-:W-:Y:S01]  /*3910*/  @P5 FMUL.FTZ R189, R191, R189 ;  /* 0x000000bdbfbd5220 */ /* 0x010fe20000410000 */
[----:B------:R-:W-:Y:S01]  /*3920*/  @P5 FMUL.FTZ R194, R48, R187 ;  /* 0x000000bb30c25220 */ /* 0x000fe20000410000 */
[----:B------:R-:W-:Y:S01]  /*3930*/  @!P3 FSEL R195, R20, RZ, P2 ;  /* 0x000000ff14c3b208 */ /* 0x000fe20001000000 */
[----:B------:R-:W-:Y:S07]  /*3940*/  @!P3 BRA `(.L_x_5043) ;  /* 0x000000000020b947 */ /* 0x000fee0003800000 */
        /* <DEDUP_REMOVED lines=8> */
.L_x_5043:
[----:B------:R-:W-:Y:S05]  /*39d0*/  BSYNC B0 ;  /* 0x0000000000007941 */ /* 0x000fea0003800000 */
.L_x_5042:
[----:B------:R-:W-:Y:S01]  /*39e0*/  @!P3 ISETP.NE.U32.AND P2, PT, R7, RZ, PT ;  /* 0x000000ff0700b20c */ /* 0x000fe20003f45070 */
[----:B------:R-:W-:Y:S01]  /*39f0*/  @P5 FMUL.FTZ R191, R49, R188 ;  /* 0x000000bc31bf5220 */ /* 0x000fe20000410000 */
[----:B------:R-:W-:Y:S01]  /*3a00*/  BSSY B0, `(.L_x_5044) ;  /* 0x0000010000007945 */ /* 0x000fe20003800000 */
[----:B------:R-:W-:Y:S01]  /*3a10*/  @P5 F2FP.BF16.F32.PACK_AB R194, RZ, R194 ;  /* 0x000000c2ffc2523e */ /* 0x000fe200000010ff */
[C---:B------:R-:W-:Y:S01]  /*3a20*/  @P5 FMUL.FTZ R183, R195.reuse, R186 ;  /* 0x000000bac3b75220 */ /* 0x040fe20000410000 */
[----:B------:R-:W-:Y:S02]  /*3a30*/  @!P3 ISETP.NE.AND.EX P2, PT, R8, RZ, PT, P2 ;  /* 0x000000ff0800b20c */ /* 0x000fe40003f45320 */
[----:B------:R-:W-:Y:S02]  /*3a40*/  @P5 F2FP.BF16.F32.PACK_AB R191, RZ, R191 ;  /* 0x000000bfffbf523e */ /* 0x000fe400000010ff */
        /* <DEDUP_REMOVED lines=11> */
.L_x_5045:
[----:B------:R-:W-:Y:S05]  /*3b00*/  BSYNC B0 ;  /* 0x0000000000007941 */ /* 0x000fea0003800000 */
.L_x_5044:
[----:B------:R-:W-:Y:S01]  /*3b10*/  @!P3 ISETP.NE.U32.AND P2, PT, R7, RZ, PT ;  /* 0x000000ff0700b20c */ /* 0x000fe20003f45070 */
[C---:B------:R-:W-:Y:S01]  /*3b20*/  @P5 FMUL.FTZ R186, R228.reuse, R185 ;  /* 0x000000b9e4ba5220 */ /* 0x040fe20000410000 */
[----:B------:R-:W-:Y:S01]  /*3b30*/  SEL R173, R228, R173, P1 ;  /* 0x000000ade4ad7207 */ /* 0x000fe20000800000 */
[----:B------:R-:W-:Y:S01]  /*3b40*/  @P5 FMUL.FTZ R185, R50, R189 ;  /* 0x000000bd32b95220 */ /* 0x000fe20000410000 */
[----:B------:R-:W-:Y:S01]  /*3b50*/  @P5 SHF.L.U32 R195, R182, 0x10, RZ ;  /* 0x00000010b6c35819 */ /* 0x000fe200000006ff */
[----:B------:R-:W-:Y:S01]  /*3b60*/  @P5 FMUL.FTZ R228, R51, R190 ;  /* 0x000000be33e45220 */ /* 0x000fe20000410000 */
[----:B------:R-:W-:Y:S01]  /*3b70*/  @!P3 ISETP.NE.AND.EX P2, PT, R8, RZ, PT, P2 ;  /* 0x000000ff0800b20c */ /* 0x000fe20003f45320 */
[----:B------:R-:W-:Y:S01]  /*3b80*/  BSSY B0, `(.L_x_5046) ;  /* 0x000000e000007945 */ /* 0x000fe20003800000 */
[----:B------:R-:W-:Y:S01]  /*3b90*/  @P5 F2FP.BF16.F32.PACK_AB R185, RZ, R185 ;  /* 0x000000b9ffb9523e */ /* 0x000fe200000010ff */
[----:B------:R-:W-:Y:S01]  /*3ba0*/  @P5 FFMA.FTZ R149, R248, R195, R149 ;  /* 0x000000c3f8955223 */ /* 0x000fe20000010095 */
        /* <DEDUP_REMOVED lines=11> */
.L_x_5047:
[----:B------:R-:W-:Y:S05]  /*3c60*/  BSYNC B0 ;  /* 0x0000000000007941 */ /* 0x000fea0003800000 */
.L_x_5046:
[----:B------:R-:W-:Y:S01]  /*3c70*/  @P5 FFMA.FTZ R150, R181, R251, R150 ;  /* 0x000000fbb5965223 */ /* 0x000fe20000010096 */
[----:B-----5:R-:W-:Y:S01]  /*3c80*/  @P5 PRMT R181, R164, 0x7632, R181 ;  /* 0x00007632a4b55816 */ /* 0x020fe200000000b5 */
[----:B------:R-:W-:Y:S01]  /*3c90*/  @P5 FMUL.FTZ R229, R195, R184 ;  /* 0x000000b8c3e55220 */ /* 0x000fe20000410000 */
[----:B------:R-:W-:Y:S01]  /*3ca0*/  @P5 SHF.L.U32 R180, R180, 0x10, RZ ;  /* 0x00000010b4b45819 */ /* 0x000fe200000006ff */
[----:B------:R-:W-:Y:S01]  /*3cb0*/  @P5 FMUL.FTZ R184, R44, R183 ;  /* 0x000000b72cb85220 */ /* 0x000fe20000410000 */
[----:B------:R-:W-:Y:S01]  /*3cc0*/  @P5 SHF.L.U32 R181, R181, 0x10, RZ ;  /* 0x00000010b5b55819 */ /* 0x000fe200000006ff */
[----:B------:R-:W-:Y:S01]  /*3cd0*/  @P5 FMUL.FTZ R228, R46, R229 ;  /* 0x000000e52ee45220 */ /* 0x000fe20000410000 */
[----:B------:R-:W-:Y:S01]  /*3ce0*/  SEL R174, R195, R174, P1 ;  /* 0x000000aec3ae7207 */ /* 0x000fe20000800000 */
[----:B------:R-:W-:Y:S01]  /*3cf0*/  @P5 FFMA.FTZ R151, R250, R180, R151 ;  /* 0x000000b4fa975223 */ /* 0x000fe20000010097 */
[----:B------:R-:W-:Y:S01]  /*3d00*/  @P5 FMUL.FTZ R195, R45, R186 ;  /* 0x000000ba2dc35220 */ /* 0x000fe20000410000 */
[----:B------:R-:W-:Y:S01]  /*3d10*/  @P5 FFMA.FTZ R145, R188, R181, R145 ;  /* 0x000000b5bc915223 */ /* 0x000fe20000010091 */
[----:B------:R-:W-:Y:S01]  /*3d20*/  @P5 IMAD.U32 R235, R164, 0x10000, RZ ;  /* 0x00010000a4eb5824 */ /* 0x000fe200078e00ff */
[----:B------:R-:W-:Y:S01]  /*3d30*/  @P5 PRMT R180, R165, 0x7632, R180 ;  /* 0x00007632a5b45816 */ /* 0x000fe200000000b4 */
[----:B------:R-:W-:Y:S01]  /*3d40*/  BSSY B0, `(.L_x_5048) ;  /* 0x0000023000007945 */ /* 0x000fe20003800000 */
[----:B------:R-:W-:Y:S01]  /*3d50*/  @P5 PRMT R181, R166, 0x7632, R181 ;  /* 0x00007632a6b55816 */ /* 0x000fe200000000b5 */
[----:B------:R-:W-:Y:S01]  /*3d60*/  @P5 FFMA.FTZ R144, R235, R187, R144 ;  /* 0x000000bbeb905223 */ /* 0x000fe20000010090 */
[----:B------:R-:W-:Y:S01]  /*3d70*/  @P5 F2FP.BF16.F32.PACK_AB R184, RZ, R184 ;  /* 0x000000b8ffb8523e */ /* 0x000fe200000010ff */
[----:B------:R-:W-:Y:S01]  /*3d80*/  @P5 IMAD.U32 R180, R180, 0x10000, RZ ;  /* 0x00010000b4b45824 */ /* 0x000fe200078e00ff */
[----:B------:R-:W-:Y:S01]  /*3d90*/  @!P3 ISETP.NE.U32.AND P2, PT, R7, RZ, PT ;  /* 0x000000ff0700b20c */ /* 0x000fe20003f45070 */
[----:B------:R-:W-:Y:S01]  /*3da0*/  @P5 IMAD.U32 R187, R167, 0x10000, RZ ;  /* 0x00010000a7bb5824 */ /* 0x000fe200078e00ff */
[----:B------:R-:W-:Y:S01]  /*3db0*/  @P5 PRMT R177, R185, 0x7610, R177 ;  /* 0x00007610b9b15816 */ /* 0x000fe200000000b1 */
[----:B------:R-:W-:Y:S01]  /*3dc0*/  @P5 FFMA.FTZ R147, R190, R180, R147 ;  /* 0x000000b4be935223 */ /* 0x000fe20000010093 */
[----:B------:R-:W-:Y:S01]  /*3dd0*/  @P5 SHF.L.U32 R237, R165, 0x10, RZ ;  /* 0x00000010a5ed5819 */ /* 0x000fe200000006ff */
[----:B------:R-:W-:Y:S01]  /*3de0*/  @P5 FFMA.FTZ R142, R187, R229, R142 ;  /* 0x000000e5bb8e5223 */ /* 0x000fe2000001008e */
[----:B------:R-:W-:-:S02]  /*3df0*/  @P5 SHF.L.U32 R185, R166, 0x10, RZ ;  /* 0x00000010a6b95819 */ /* 0x000fc400000006ff */
[----:B------:R-:W-:Y:S01]  /*3e00*/  @P5 SHF.L.U32 R181, R181, 0x10, RZ ;  /* 0x00000010b5b55819 */ /* 0x000fe200000006ff */
[----:B------:R-:W-:Y:S01]  /*3e10*/  @P5 FFMA.FTZ R146, R237, R189, R146 ;  /* 0x000000bded925223 */ /* 0x000fe20000010092 */
[----:B------:R-:W-:Y:S01]  /*3e20*/  @P5 F2FP.BF16.F32.PACK_AB R195, RZ, R195 ;  /* 0x000000c3ffc3523e */ /* 0x000fe200000010ff */
[----:B------:R-:W-:Y:S01]  /*3e30*/  @P5 FFMA.FTZ R140, R185, R183, R140 ;  /* 0x000000b7b98c5223 */ /* 0x000fe2000001008c */
[----:B------:R-:W-:Y:S01]  /*3e40*/  @P5 F2FP.BF16.F32.PACK_AB R228, RZ, R228 ;  /* 0x000000e4ffe4523e */ /* 0x000fe200000010ff */
[----:B------:R-:W-:Y:S01]  /*3e50*/  @P5 FFMA.FTZ R141, R186, R181, R141 ;  /* 0x000000b5ba8d5223 */ /* 0x000fe2000001008d */
[----:B------:R-:W-:Y:S02]  /*3e60*/  @P5 PRMT R176, R194, 0x7610, R176 ;  /* 0x00007610c2b05816 */ /* 0x000fe400000000b0 */
[----:B------:R-:W-:Y:S02]  /*3e70*/  @!P3 ISETP.NE.AND.EX P2, PT, R8, RZ, PT, P2 ;  /* 0x000000ff0800b20c */ /* 0x000fe40003f45320 */
[----:B------:R-:W-:-:S02]  /*3e80*/  @P5 PRMT R178, R184, 0x7610, R178 ;  /* 0x00007610b8b25816 */ /* 0x000fc400000000b2 */
[----:B------:R-:W-:Y:S02]  /*3e90*/  @P5 PRMT R176, R176, 0x5410, R191 ;  /* 0x00005410b0b05816 */ /* 0x000fe400000000bf */
[----:B------:R-:W-:Y:S02]  /*3ea0*/  @P5 PRMT R177, R177, 0x5410, R182 ;  /* 0x00005410b1b15816 */ /* 0x000fe400000000b6 */
[----:B------:R-:W-:Y:S02]  /*3eb0*/  @!P3 FSEL R184, R23, RZ, P2 ;  /* 0x000000ff17b8b208 */ /* 0x000fe40001000000 */
        /* <DEDUP_REMOVED lines=11> */
.L_x_5049:
[----:B------:R-:W-:Y:S05]  /*3f70*/  BSYNC B0 ;  /* 0x0000000000007941 */ /* 0x000fea0003800000 */
.L_x_5048:
[----:B------:R-:W0:Y:S01]  /*3f80*/  @P5 LDC R5, c[0x0][0x29c] ;  /* 0x0000a700ff055b82 */ /* 0x000e220000000800 */
[----:B------:R-:W-:Y:S02]  /*3f90*/  SEL R175, R184, R175, P1 ;  /* 0x000000afb8af7207 */ /* 0x000fe40000800000 */
[----:B------:R-:W-:-:S05]  /*3fa0*/  IADD3 R2, R2, UR14, RZ ;  /* 0x0000000e02027c10 */ /* 0x000fca000fffe0ff */
[----:B------:R-:W1:Y:S08]  /*3fb0*/  @P0 LDC.64 R182, c[0x0][0x308] ;  /* 0x0000c200ffb60b82 */ /* 0x000e700000000a00 */
[----:B------:R-:W2:Y:S01]  /*3fc0*/  @P5 LDC.64 R180, c[0x0][0x2f8] ;  /* 0x0000be00ffb45b82 */ /* 0x000ea20000000a00 */
[----:B0-----:R-:W-:-:S04]  /*3fd0*/  @P5 FMUL.FTZ R8, R184, R5 ;  /* 0x00000005b8085220 */ /* 0x001fc80000410000 */
[----:B------:R-:W-:Y:S01]  /*3fe0*/  @P5 FMUL.FTZ R5, R47, R8 ;  /* 0x000000082f055220 */ /* 0x000fe20000410000 */
[----:B-1----:R-:W-:-:S04]  /*3ff0*/  @P0 IMAD.WIDE.U32 R182, R6, 0x20, R182 ;  /* 0x0000002006b60825 */ /* 0x002fc800078e00b6 */
[----:B------:R-:W-:-:S04]  /*4000*/  @P5 F2FP.BF16.F32.PACK_AB R5, RZ, R5 ;  /* 0x00000005ff05523e */ /* 0x000fc800000010ff */
[--C-:B------:R-:W-:Y:S01]  /*4010*/  @P5 PRMT R179, R179, 0x5410, R5.reuse ;  /* 0x00005410b3b35816 */ /* 0x100fe20000000005 */
[----:B------:R0:W-:Y:S01]  /*4020*/  @P0 STG.E.128 desc[UR4][R182.64], R168 ;  /* 0x000000a8b6000986 */ /* 0x0001e2000c101d04 */
[----:B------:R-:W-:Y:S01]  /*4030*/  @P5 PRMT R5, R167, 0x7632, R5 ;  /* 0x00007632a7055816 */ /* 0x000fe20000000005 */
[----:B--2---:R-:W-:Y:S01]  /*4040*/  @P5 IMAD.WIDE.U32 R6, R233, 0x10, R180 ;  /* 0x00000010e9065825 */ /* 0x004fe200078e00b4 */
[----:B------:R-:W-:Y:S01]  /*4050*/  SEL R181, RZ, 0x1, P4 ;  /* 0x00000001ffb57807 */ /* 0x000fe20002000000 */
[----:B------:R0:W-:Y:S01]  /*4060*/  @P0 STG.E.128 desc[UR4][R182.64+0x10], R172 ;  /* 0x000010acb6000986 */ /* 0x0001e2000c101d04 */
[----:B------:R-:W-:Y:S02]  /*4070*/  ISETP.GE.AND P0, PT, R2, UR15, PT ;  /* 0x0000000f02007c0c */ /* 0x000fe4000bf06270 */
[----:B------:R-:W-:Y:S01]  /*4080*/  @P5 SHF.L.U32 R5, R5, 0x10, RZ ;  /* 0x0000001005055819 */ /* 0x000fe200000006ff */
[----:B------:R0:W-:Y:S04]  /*4090*/  @P5 STG.E.128 desc[UR4][R6.64], R176 ;  /* 0x000000b006005986 */ /* 0x0001e8000c101d04 */
[----:B------:R-:W-:-:S06]  /*40a0*/  @P5 FFMA.FTZ R143, R8, R5, R143 ;  /* 0x00000005088f5223 */ /* 0x000fcc000001008f */
[----:B------:R-:W-:Y:S05]  /*40b0*/  @!P0 BRA `(.L_x_5050) ;  /* 0xffffffc4007c8947 */ /* 0x000fea000383ffff */
.L_x_4997:
[----:B------:R-:W1:Y:S01]  /*40c0*/  S2UR UR6, SR_CTAID.X ;  /* 0x00000000000679c3 */ /* 0x000e620000002500 */
[----:B------:R-:W-:-:S07]  /*40d0*/  LOP3.LUT R9, R0, 0xff, RZ, 0xc0, !PT ;  /* 0x000000ff00097812 */ /* 0x000fce00078ec0ff */
[----:B------:R-:W2:Y:S08]  /*40e0*/  LDC.64 R2, c[0x0][0x2d0] ;  /* 0x0000b400ff027b82 */ /* 0x000eb00000000a00 */
[----:B------:R-:W3:Y:S08]  /*40f0*/  LDC.64 R4, c[0x0][0x2d8] ;  /* 0x0000b600ff047b82 */ /* 0x000ef00000000a00 */
[----:B0-----:R-:W0:Y:S01]  /*4100*/  LDC.64 R6, c[0x0][0x2f0] ;  /* 0x0000bc00ff067b82 */ /* 0x001e220000000a00 */
[----:B-1----:R-:W-:Y:S01]  /*4110*/  LEA.HI R8, R0, UR6, RZ, 0x18 ;  /* 0x0000000600087c11 */ /* 0x002fe2000f8fc0ff */
[----:B------:R-:W-:-:S04]  /*4120*/  ULDC UR6, c[0x0][0x218] ;  /* 0x0000860000067ab9 */ /* 0x000fc80000000800 */
[----:B------:R-:W-:-:S05]  /*4130*/  IMAD R8, R8, UR6, RZ ;  /* 0x0000000608087c24 */ /* 0x000fca000f8e02ff */
[----:B------:R-:W-:-:S05]  /*4140*/  LEA.HI R9, R8, R9, RZ, 0x1d ;  /* 0x0000000908097211 */ /* 0x000fca00078fe8ff */
[----:B--2---:R-:W-:-:S04]  /*4150*/  IMAD.WIDE.U32 R2, R9, 0x20, R2 ;  /* 0x0000002009027825 */ /* 0x004fc800078e0002 */
[C---:B---3--:R-:W-:Y:S01]  /*4160*/  IMAD.WIDE.U32 R4, R9.reuse, 0x20, R4 ;  /* 0x0000002009047825 */ /* 0x048fe200078e0004 */
[----:B------:R-:W-:Y:S03]  /*4170*/  STG.E.128 desc[UR4][R2.64], R116 ;  /* 0x0000007402007986 */ /* 0x000fe6000c101d04 */
[----:B0-----:R-:W-:Y:S01]  /*4180*/  IMAD.WIDE.U32 R6, R9, 0x20, R6 ;  /* 0x0000002009067825 */ /* 0x001fe200078e0006 */
        /* <DEDUP_REMOVED lines=18> */
.L_x_5001:
[----:B0-----:R-:W-:Y:S01]  /*42b0*/  HFMA2.MMA R240, -RZ, RZ, 0, 1.847743988037109375e-06 ;  /* 0x0000001ffff07435 */ /* 0x001fe200000001ff */
[----:B------:R-:W-:Y:S01]  /*42c0*/  IMAD.MOV.U32 R238, RZ, RZ, R185 ;  /* 0x000000ffffee7224 */ /* 0x000fe200078e00b9 */
[----:B------:R-:W-:Y:S01]  /*42d0*/  MOV R195, 0x10 ;  /* 0x0000001000c37802 */ /* 0x000fe20000000f00 */
[----:B------:R-:W-:-:S08]  /*42e0*/  IMAD.MOV.U32 R193, RZ, RZ, -0x1 ;  /* 0xffffffffffc17424 */ /* 0x000fd000078e00ff */
[----:B-----5:R-:W-:Y:S05]  /*42f0*/  WARPSYNC.COLLECTIVE R193, `(.L_x_5051) ;  /* 0x00000000c1087348 */ /* 0x020fea0003c00000 */
[----:B------:R0:W1:Y:S02]  /*4300*/  SHFL.DOWN P1, R194, R238, R195, R240 ;  /* 0x080000c3eec27389 */ /* 0x00006400000200f0 */
[----:B01---5:R-:W-:Y:S01]  /*4310*/  ENDCOLLECTIVE ;  /* 0x000000000000791b */ /* 0x023fe20003800000 */
.L_x_5051:
[----:B------:R-:W-:Y:S02]  /*4320*/  MOV R238, R184 ;  /* 0x000000b800ee7202 */ /* 0x000fe40000000f00 */
[----:B------:R-:W-:-:S07]  /*4330*/  MOV R188, R194 ;  /* 0x000000c200bc7202 */ /* 0x000fce0000000f00 */
[----:B------:R-:W-:Y:S05]  /*4340*/  WARPSYNC.COLLECTIVE R193, `(.L_x_5052) ;  /* 0x00000000c1087348 */ /* 0x000fea0003c00000 */
[----:B------:R0:W1:Y:S02]  /*4350*/  SHFL.DOWN P1, R194, R238, R195, R240 ;  /* 0x080000c3eec27389 */ /* 0x00006400000200f0 */
[----:B01----:R-:W-:Y:S01]  /*4360*/  ENDCOLLECTIVE ;  /* 0x000000000000791b */ /* 0x003fe20003800000 */
.L_x_5052:
[----:B------:R-:W-:Y:S01]  /*4370*/  FADD.FTZ R188, R188, R185 ;  /* 0x000000b9bcbc7221 */ /* 0x000fe20000010000 */
[----:B------:R-:W-:-:S04]  /*4380*/  HFMA2.MMA R195, -RZ, RZ, 0, 4.76837158203125e-07 ;  /* 0x00000008ffc37435 */ /* 0x000fc800000001ff */
[----:B------:R-:W-:Y:S01]  /*4390*/  MOV R238, R188 ;  /* 0x000000bc00ee7202 */ /* 0x000fe20000000f00 */
[----:B------:R-:W-:-:S07]  /*43a0*/  IMAD.MOV.U32 R187, RZ, RZ, R194 ;  /* 0x000000ffffbb7224 */ /* 0x000fce00078e00c2 */
[----:B------:R-:W-:Y:S05]  /*43b0*/  WARPSYNC.COLLECTIVE R193, `(.L_x_5053) ;  /* 0x00000000c1087348 */ /* 0x000fea0003c00000 */
[----:B------:R0:W1:Y:S02]  /*43c0*/  SHFL.DOWN P1, R194, R238, R195, R240 ;  /* 0x080000c3eec27389 */ /* 0x00006400000200f0 */
[----:B01----:R-:W-:Y:S01]  /*43d0*/  ENDCOLLECTIVE ;  /* 0x000000000000791b */ /* 0x003fe20003800000 */
.L_x_5053:
[----:B------:R-:W-:-:S05]  /*43e0*/  FADD.FTZ R187, R187, R184 ;  /* 0x000000b8bbbb7221 */ /* 0x000fca0000010000 */
[----:B------:R-:W-:Y:S01]  /*43f0*/  MOV R238, R187 ;  /* 0x000000bb00ee7202 */ /* 0x000fe20000000f00 */
[----:B------:R-:W-:-:S07]  /*4400*/  IMAD.MOV.U32 R189, RZ, RZ, R194 ;  /* 0x000000ffffbd7224 */ /* 0x000fce00078e00c2 */
[----:B------:R-:W-:Y:S05]  /*4410*/  WARPSYNC.COLLECTIVE R193, `(.L_x_5054) ;  /* 0x00000000c1087348 */ /* 0x000fea0003c00000 */
[----:B------:R0:W1:Y:S02]  /*4420*/  SHFL.DOWN P1, R194, R238, R195, R240 ;  /* 0x080000c3eec27389 */ /* 0x00006400000200f0 */
[----:B01----:R-:W-:Y:S01]  /*4430*/  ENDCOLLECTIVE ;  /* 0x000000000000791b */ /* 0x003fe20003800000 */
.L_x_5054:
[----:B------:R-:W-:Y:S01]  /*4440*/  FADD.FTZ R189, R188, R189 ;  /* 0x000000bdbcbd7221 */ /* 0x000fe20000010000 */
[----:B------:R-:W-:-:S03]  /*4450*/  HFMA2.MMA R195, -RZ, RZ, 0, 2.384185791015625e-07 ;  /* 0x00000004ffc37435 */ /* 0x000fc600000001ff */
[----:B------:R-:W-:Y:S01]  /*4460*/  IMAD.MOV.U32 R238, RZ, RZ, R189 ;  /* 0x000000ffffee7224 */ /* 0x000fe200078e00bd */
[----:B------:R-:W-:-:S07]  /*4470*/  MOV R190, R194 ;  /* 0x000000c200be7202 */ /* 0x000fce0000000f00 */
[----:B------:R-:W-:Y:S05]  /*4480*/  WARPSYNC.COLLECTIVE R193, `(.L_x_5055) ;  /* 0x00000000c1087348 */ /* 0x000fea0003c00000 */
[----:B------:R0:W1:Y:S02]  /*4490*/  SHFL.DOWN P1, R194, R238, R195, R240 ;  /* 0x080000c3eec27389 */ /* 0x00006400000200f0 */
[----:B01----:R-:W-:Y:S01]  /*44a0*/  ENDCOLLECTIVE ;  /* 0x000000000000791b */ /* 0x003fe20003800000 */
.L_x_5055:
[----:B------:R-:W-:-:S04]  /*44b0*/  FADD.FTZ R190, R187, R190 ;  /* 0x000000bebbbe7221 */ /* 0x000fc80000010000 */
[----:B------:R-:W-:Y:S01]  /*44c0*/  IMAD.MOV.U32 R238, RZ, RZ, R190 ;  /* 0x000000ffffee7224 */ /* 0x000fe200078e00be */
[----:B------:R-:W-:-:S07]  /*44d0*/  MOV R192, R194 ;  /* 0x000000c200c07202 */ /* 0x000fce0000000f00 */
[----:B------:R-:W-:Y:S05]  /*44e0*/  WARPSYNC.COLLECTIVE R193, `(.L_x_5056) ;  /* 0x00000000c1087348 */ /* 0x000fea0003c00000 */
[----:B------:R0:W1:Y:S02]  /*44f0*/  SHFL.DOWN P1, R194, R238, R195, R240 ;  /* 0x080000c3eec27389 */ /* 0x00006400000200f0 */
[----:B01----:R-:W-:Y:S01]  /*4500*/  ENDCOLLECTIVE ;  /* 0x000000000000791b */ /* 0x003fe20003800000 */
.L_x_5056:
[----:B------:R-:W-:-:S05]  /*4510*/  FADD.FTZ R192, R189, R192 ;  /* 0x000000c0bdc07221 */ /* 0x000fca0000010000 */
[----:B------:R-:W-:Y:S01]  /*4520*/  MOV R238, R192 ;  /* 0x000000c000ee7202 */ /* 0x000fe20000000f00 */
[----:B------:R-:W-:Y:S01]  /*4530*/  IMAD.MOV.U32 R195, RZ, RZ, 0x2 ;  /* 0x00000002ffc37424 */ /* 0x000fe200078e00ff */
[----:B------:R-:W-:-:S07]  /*4540*/  MOV R191, R194 ;  /* 0x000000c200bf7202 */ /* 0x000fce0000000f00 */
[----:B------:R-:W-:Y:S05]  /*4550*/  WARPSYNC.COLLECTIVE R193, `(.L_x_5057) ;  /* 0x00000000c1087348 */ /* 0x000fea0003c00000 */
[----:B------:R0:W1:Y:S02]  /*4560*/  SHFL.DOWN P1, R194, R238, R195, R240 ;  /* 0x080000c3eec27389 */ /* 0x00006400000200f0 */
[----:B01----:R-:W-:Y:S01]  /*4570*/  ENDCOLLECTIVE ;  /* 0x000000000000791b */ /* 0x003fe20003800000 */
.L_x_5057:
[----:B------:R-:W-:-:S05]  /*4580*/  FADD.FTZ R191, R190, R191 ;  /* 0x000000bfbebf7221 */ /* 0x000fca0000010000 */
[----:B------:R-:W-:Y:S02]  /*4590*/  MOV R238, R191 ;  /* 0x000000bf00ee7202 */ /* 0x000fe40000000f00 */
[----:B------:R-:W-:-:S07]  /*45a0*/  MOV R185, R194 ;  /* 0x000000c200b97202 */ /* 0x000fce0000000f00 */
[----:B------:R-:W-:Y:S05]  /*45b0*/  WARPSYNC.COLLECTIVE R193, `(.L_x_5058) ;  /* 0x00000000c1087348 */ /* 0x000fea0003c00000 */
[----:B------:R0:W1:Y:S02]  /*45c0*/  SHFL.DOWN P1, R194, R238, R195, R240 ;  /* 0x080000c3eec27389 */ /* 0x00006400000200f0 */
[----:B01----:R-:W-:Y:S01]  /*45d0*/  ENDCOLLECTIVE ;  /* 0x000000000000791b */ /* 0x003fe20003800000 */
.L_x_5058:
[----:B------:R-:W-:Y:S01]  /*45e0*/  FADD.FTZ R228, R192, R185 ;  /* 0x000000b9c0e47221 */ /* 0x000fe20000010000 */
[----:B------:R-:W-:-:S04]  /*45f0*/  HFMA2.MMA R195, -RZ, RZ, 0, 5.9604644775390625e-08 ;  /* 0x00000001ffc37435 */ /* 0x000fc800000001ff */
[----:B------:R-:W-:Y:S01]  /*4600*/  MOV R238, R228 ;  /* 0x000000e400ee7202 */ /* 0x000fe20000000f00 */
[----:B------:R-:W-:-:S07]  /*4610*/  IMAD.MOV.U32 R184, RZ, RZ, R194 ;  /* 0x000000ffffb87224 */ /* 0x000fce00078e00c2 */
[----:B------:R-:W-:Y:S05]  /*4620*/  WARPSYNC.COLLECTIVE R193, `(.L_x_5059) ;  /* 0x00000000c1087348 */ /* 0x000fea0003c00000 */
[----:B------:R0:W1:Y:S02]  /*4630*/  SHFL.DOWN P1, R194, R238, R195, R240 ;  /* 0x080000c3eec27389 */ /* 0x00006400000200f0 */
[----:B01----:R-:W-:Y:S01]  /*4640*/  ENDCOLLECTIVE ;  /* 0x000000000000791b */ /* 0x003fe20003800000 */
.L_x_5059:
[----:B------:R-:W-:-:S05]  /*4650*/  FADD.FTZ R229, R191, R184 ;  /* 0x000000b8bfe57221 */ /* 0x000fca0000010000 */
[----:B------:R-:W-:Y:S01]  /*4660*/  MOV R238, R229 ;  /* 0x000000e500ee7202 */ /* 0x000fe20000000f00 */
[----:B------:R-:W-:-:S07]  /*4670*/  IMAD.MOV.U32 R187, RZ, RZ, R194 ;  /* 0x000000ffffbb7224 */ /* 0x000fce00078e00c2 */
[----:B------:R-:W-:Y:S05]  /*4680*/  WARPSYNC.COLLECTIVE R193, `(.L_x_5060) ;  /* 0x00000000c1087348 */ /* 0x000fea0003c00000 */
[----:B------:R0:W1:Y:S02]  /*4690*/  SHFL.DOWN P1, R194, R238, R195, R240 ;  /* 0x080000c3eec27389 */ /* 0x00006400000200f0 */
[----:B01----:R-:W-:Y:S01]  /*46a0*/  ENDCOLLECTIVE ;  /* 0x000000000000791b */ /* 0x003fe20003800000 */
.L_x_5060:
[----:B------:R-:W-:Y:S01]  /*46b0*/  MOV R188, R194 ;  /* 0x000000c200bc7202 */ /* 0x000fe20000000f00 */
[----:B------:R-:W-:Y:S06]  /*46c0*/  BRA `(.L_x_5061) ;  /* 0xffffffd000c47947 */ /* 0x000fec000383ffff */
.L_x_5062:
        /* <DEDUP_REMOVED lines=11> */
.L_x_11346:


//--------------------- .text._ZN10layer_norm13ln_bwd_kernelINS_13Kernel_traitsIf13__nv_bfloat16fS2_fjLj6144ELj1ELj1ELj8ELj16ENS_18Kernel_traits_baseILj6144EfS2_fS2_fjLj256EEEEELb1ELb0ELb0ELb0EEEvNS_9BwdParamsE --------------------------
	.section	.text._ZN10layer_norm13ln_bwd_kernelINS_13Kernel_traitsIf13__nv_bfloat16fS2_fjLj6144ELj1ELj1ELj8ELj16ENS_18Kernel_traits_baseILj6144EfS2_fS2_fjLj256EEEEELb1ELb0ELb0ELb0EEEvNS_9BwdParamsE,"ax",@progbits
	.align	128
        .global         _ZN10layer_norm13ln_bwd_kernelINS_13Kernel_traitsIf13__nv_bfloat16fS2_fjLj6144ELj1ELj1ELj8ELj16ENS_18Kernel_traits_baseILj6144EfS2_fS2_fjLj256EEEEELb1ELb0ELb0ELb0EEEvNS_9BwdParamsE
        .type           _ZN10layer_norm13ln_bwd_kernelINS_13Kernel_traitsIf13__nv_bfloat16fS2_fjLj6144ELj1ELj1ELj8ELj16ENS_18Kernel_traits_baseILj6144EfS2_fS2_fjLj256EEEEELb1ELb0ELb0ELb0EEEvNS_9BwdParamsE,@function
        .size           _ZN10layer_norm13ln_bwd_kernelINS_13Kernel_traitsIf13__nv_bfloat16fS2_fjLj6144ELj1ELj1ELj8ELj16ENS_18Kernel_traits_baseILj6144EfS2_fS2_fjLj256EEEEELb1ELb0ELb0ELb0EEEvNS_9BwdParamsE,(.L_x_11347 - _ZN10layer_norm13ln_bwd_kernelINS_13Kernel_traitsIf13__nv_bfloat16fS2_fjLj6144ELj1ELj1ELj8ELj16ENS_18Kernel_traits_baseILj6144EfS2_fS2_fjLj256EEEEELb1ELb0ELb0ELb0EEEvNS_9BwdParamsE)
        .other          _ZN10layer_norm13ln_bwd_kernelINS_13Kernel_traitsIf13__nv_bfloat16fS2_fjLj6144ELj1ELj1ELj8ELj16ENS_18Kernel_traits_baseILj6144EfS2_fS2_fjLj256EEEEELb1ELb0ELb0ELb0EEEvNS_9BwdParamsE,@"STO_CUDA_ENTRY STV_DEFAULT"
_ZN10layer_norm13ln_bwd_kernelINS_13Kernel_traitsIf13__nv_bfloat16fS2_fjLj6144ELj1ELj1ELj8ELj16ENS_18Kernel_traits_baseILj6144EfS2_fS2_fjLj256EEEEELb1ELb0ELb0ELb0EEEvNS_9BwdParamsE:
.text._ZN10layer_norm13ln_bwd_kernelINS_13Kernel_traitsIf13__nv_bfloat16fS2_fjLj6144ELj1ELj1ELj8ELj16ENS_18Kernel_traits_baseILj6144EfS2_fS2_fjLj256EEEEELb1ELb0ELb0ELb0EEEvNS_9BwdParamsE:
        /* <DEDUP_REMOVED lines=71> */
.L_x_5077:
        /* <DEDUP_REMOVED lines=44> */
[----:B------:R-:W-:Y:S02]  /*0730*/  FADD.FTZ R112, -R122, R112 ;  /* 0x000000707a707221 */ /* 0x000fe40000010100 */
[----:B-----5:R-:W-:-:S02]  /*0740*/  FMUL.FTZ R154, R133, R154 ;  /* 0x0000009a859a7220 */ /* 0x020fc40000410000 */
[C---:B------:R-:W-:Y:S01]  /*0750*/  FMUL.FTZ R3, R133.reuse, R112 ;  /* 0x0000007085037220 */ /* 0x040fe20000410000 */
[C---:B---3--:R-:W-:Y:S01]  /*0760*/  FADD.FTZ R158, -R122.reuse, R109 ;  /* 0x0000006d7a9e7221 */ /* 0x048fe20000010100 */
[----:B------:R-:W-:Y:S01]  /*0770*/  FADD.FTZ R114, -R122, R114 ;  /* 0x000000727a727221 */ /* 0x000fe20000010100 */
[C---:B----4-:R-:W-:Y:S02]  /*0780*/  PRMT R123, R118.reuse, 0x7632, R123 ;  /* 0x00007632767b7816 */ /* 0x050fe4000000007b */
[----:B------:R-:W-:Y:S01]  /*0790*/  SHF.L.U32 R155, R118, 0x10, RZ ;  /* 0x00000010769b7819 */ /* 0x000fe200000006ff */
[----:B------:R-:W-:Y:S01]  /*07a0*/  FADD.FTZ R118, -R122, R108 ;  /* 0x0000006c7a767221 */ /* 0x000fe20000010100 */
[C---:B------:R-:W-:Y:S02]  /*07b0*/  PRMT R113, R116.reuse, 0x7632, R113 ;  /* 0x0000763274717816 */ /* 0x040fe40000000071 */
[----:B------:R-:W-:Y:S01]  /*07c0*/  SHF.L.U32 R115, R116, 0x10, RZ ;  /* 0x0000001074737819 */ /* 0x000fe200000006ff */
[----:B------:R-:W-:Y:S01]  /*07d0*/  FMUL.FTZ R153, R133, R118 ;  /* 0x0000007685997220 */ /* 0x000fe20000410000 */
[----:B------:R-:W-:Y:S01]  /*07e0*/  SHF.L.U32 R108, R113, 0x10, RZ ;  /* 0x00000010716c7819 */ /* 0x000fe200000006ff */
[----:B------:R-:W-:-:S02]  /*07f0*/  FADD.FTZ R44, R44, R155 ;  /* 0x0000009b2c2c7221 */ /* 0x000fc40000010000 */
[----:B------:R-:W-:Y:S01]  /*0800*/  FMUL.FTZ R148, R96, R115 ;  /* 0x0000007360947220 */ /* 0x000fe20000410000 */
[-C--:B------:R-:W-:Y:S01]  /*0810*/  FFMA.FTZ R68, R153, R155.reuse, R68 ;  /* 0x0000009b99447223 */ /* 0x080fe20000010044 */
[----:B------:R-:W-:Y:S01]  /*0820*/  FMUL.FTZ R152, R92, R155 ;  /* 0x0000009b5c987220 */ /* 0x000fe20000410000 */
[----:B------:R-:W-:Y:S01]  /*0830*/  PRMT R116, R117, 0x7632, R116 ;  /* 0x0000763275747816 */ /* 0x000fe20000000074 */
[----:B------:R-:W-:Y:S01]  /*0840*/  FADD.FTZ R49, R49, R108 ;  /* 0x0000006c31317221 */ /* 0x000fe20000010000 */
[-C--:B------:R-:W-:Y:S01]  /*0850*/  FFMA.FTZ R73, R154, R108.reuse, R73 ;  /* 0x0000006c9a497223 */ /* 0x080fe20000010049 */
[----:B------:R-:W-:Y:S01]  /*0860*/  FMUL.FTZ R155, R97, R108 ;  /* 0x0000006c619b7220 */ /* 0x000fe20000410000 */
[----:B------:R-:W-:Y:S01]  /*0870*/  SHF.L.U32 R117, R117, 0x10, RZ ;  /* 0x0000001075757819 */ /* 0x000fe200000006ff */
[----:B------:R-:W-:Y:S01]  /*0880*/  FADD.FTZ R108, RZ, R148 ;  /* 0x00000094ff6c7221 */ /* 0x000fe20000010000 */
[----:B------:R-:W-:Y:S01]  /*0890*/  FFMA.FTZ R109, R3, R148, RZ ;  /* 0x00000094036d7223 */ /* 0x000fe200000100ff */
[C---:B------:R-:W-:Y:S01]  /*08a0*/  FADD.FTZ R164, -R122.reuse, R111 ;  /* 0x0000006f7aa47221 */ /* 0x040fe20000010100 */
[----:B------:R-:W-:Y:S01]  /*08b0*/  PRMT R157, R119, 0x7632, R157 ;  /* 0x00007632779d7816 */ /* 0x000fe2000000009d */
[----:B------:R-:W-:Y:S01]  /*08c0*/  FADD.FTZ R110, -R122, R110 ;  /* 0x0000006e7a6e7221 */ /* 0x000fe20000010100 */
[----:B------:R-:W-:Y:S01]  /*08d0*/  SHF.L.U32 R116, R116, 0x10, RZ ;  /* 0x0000001074747819 */ /* 0x000fe200000006ff */
[----:B------:R-:W-:Y:S01]  /*08e0*/  FADD.FTZ R111, R108, R155 ;  /* 0x0000009b6c6f7221 */ /* 0x000fe20000010000 */
[----:B0-----:R-:W-:Y:S01]  /*08f0*/  FMUL.FTZ R151, R133, R114 ;  /* 0x0000007285977220 */ /* 0x001fe20000410000 */
[----:B------:R-:W-:Y:S01]  /*0900*/  FMUL.FTZ R150, R98, R117 ;  /* 0x0000007562967220 */ /* 0x000fe20000410000 */
[----:B------:R-:W-:Y:S01]  /*0910*/  FFMA.FTZ R108, R154, R155, R109 ;  /* 0x0000009b9a6c7223 */ /* 0x000fe2000001006d */
[----:B------:R-:W-:Y:S01]  /*0920*/  SHF.L.U32 R114, R157, 0x10, RZ ;  /* 0x000000109d727819 */ /* 0x000fe200000006ff */
[C---:B------:R-:W-:Y:S01]  /*0930*/  FMUL.FTZ R159, R133.reuse, R110 ;  /* 0x0000006e859f7220 */ /* 0x040fe20000410000 */
        /* <DEDUP_REMOVED lines=33> */
.L_x_5065:
[----:B------:R-:W-:Y:S05]  /*0b50*/  BSYNC B0 ;  /* 0x0000000000007941 */ /* 0x000fea0003800000 */
.L_x_5064:
[----:B------:R-:W-:Y:S04]  /*0b60*/  BSSY B0, `(.L_x_5066) ;  /* 0x0000057000007945 */ /* 0x000fe80003800000 */
[----:B------:R-:W-:Y:S05]  /*0b70*/  @!P2 BRA `(.L_x_5067) ;  /* 0x000000040054a947 */ /* 0x000fea0003800000 */
[----:B------:R-:W0:Y:S01]  /*0b80*/  LDC.64 R112, c[0x0][0x2b8] ;  /* 0x0000ae00ff707b82 */ /* 0x000e220000000a00 */
[----:B------:R-:W-:-:S04]  /*0b90*/  LEA R168, P4, R179, UR10, 0x5 ;  /* 0x0000000ab3a87c11 */ /* 0x000fc8000f8828ff */
[----:B------:R-:W-:-:S05]  /*0ba0*/  LEA.HI.X R169, R179, UR11, RZ, 0x5, P4 ;  /* 0x0000000bb3a97c11 */ /* 0x000fca000a0f2cff */
[----:B------:R-:W2:Y:S01]  /*0bb0*/  LDG.E.128 R108, desc[UR4][R168.64] ;  /* 0x00000004a86c7981 */ /* 0x000ea2000c1e1d00 */
[----:B0-----:R-:W-:-:S03]  /*0bc0*/  IMAD.WIDE.U32 R112, R179, 0x10, R112 ;  /* 0x00000010b3707825 */ /* 0x001fc600078e0070 */
[----:B------:R0:W3:Y:S04]  /*0bd0*/  LDG.E.128 R116, desc[UR4][R168.64+0x10] ;  /* 0x00001004a8747981 */ /* 0x0000e8000c1e1d00 */
        /* <DEDUP_REMOVED lines=14> */
[----:B0-----:R-:W-:-:S03]  /*0cc0*/  FADD.FTZ R168, -R122, R110 ;  /* 0x0000006e7aa87221 */ /* 0x001fc60000010100 */
[C---:B-----5:R-:W-:Y:S01]  /*0cd0*/  FMUL.FTZ R163, R133.reuse, R108 ;  /* 0x0000006c85a37220 */ /* 0x060fe20000410000 */
[----:B------:R-:W-:Y:S01]  /*0ce0*/  FMUL.FTZ R172, R133, R172 ;  /* 0x000000ac85ac7220 */ /* 0x000fe20000410000 */
[C---:B----4-:R-:W-:Y:S02]  /*0cf0*/  PRMT R109, R112.reuse, 0x7632, R109 ;  /* 0x00007632706d7816 */ /* 0x050fe4000000006d */
[----:B------:R-:W-:Y:S02]  /*0d00*/  SHF.L.U32 R111, R112, 0x10, RZ ;  /* 0x00000010706f7819 */ /* 0x000fe400000006ff */
[----:B------:R-:W-:Y:S02]  /*0d10*/  PRMT R169, R114, 0x7632, R169 ;  /* 0x0000763272a97816 */ /* 0x000fe400000000a9 */
[----:B------:R-:W-:Y:S01]  /*0d20*/  SHF.L.U32 R110, R109, 0x10, RZ ;  /* 0x000000106d6e7819 */ /* 0x000fe200000006ff */
[-C--:B-1----:R-:W-:Y:S01]  /*0d30*/  FMUL.FTZ R166, R88, R111.reuse ;  /* 0x0000006f58a67220 */ /* 0x082fe20000410000 */
[----:B------:R-:W-:Y:S01]  /*0d40*/  SHF.L.U32 R171, R114, 0x10, RZ ;  /* 0x0000001072ab7819 */ /* 0x000fe200000006ff */
[----:B---3--:R-:W-:Y:S01]  /*0d50*/  FADD.FTZ R116, -R122, R116 ;  /* 0x000000747a747221 */ /* 0x008fe20000010100 */
[----:B------:R-:W-:Y:S01]  /*0d60*/  PRMT R112, R113, 0x7632, R112 ;  /* 0x0000763271707816 */ /* 0x000fe20000000070 */
[----:B------:R-:W-:Y:S01]  /*0d70*/  FADD.FTZ R108, R123, R166 ;  /* 0x000000a67b6c7221 */ /* 0x000fe20000010000 */
[----:B------:R-:W-:Y:S01]  /*0d80*/  SHF.L.U32 R114, R169, 0x10, RZ ;  /* 0x00000010a9727819 */ /* 0x000fe200000006ff */
[----:B------:R-:W-:Y:S01]  /*0d90*/  FMUL.FTZ R169, R89, R110 ;  /* 0x0000006e59a97220 */ /* 0x000fe20000410000 */
[----:B------:R-:W-:Y:S01]  /*0da0*/  SHF.L.U32 R113, R113, 0x10, RZ ;  /* 0x0000001071717819 */ /* 0x000fe200000006ff */
[C---:B------:R-:W-:Y:S01]  /*0db0*/  FFMA.FTZ R109, R163.reuse, R166, R182 ;  /* 0x000000a6a36d7223 */ /* 0x040fe200000100b6 */
[----:B------:R-:W-:Y:S01]  /*0dc0*/  FADD.FTZ R40, R40, R111 ;  /* 0x0000006f28287221 */ /* 0x000fe20000010000 */
[----:B------:R-:W-:Y:S01]  /*0dd0*/  FFMA.FTZ R64, R163, R111, R64 ;  /* 0x0000006fa3407223 */ /* 0x000fe20000010040 */
[C---:B------:R-:W-:Y:S01]  /*0de0*/  FMUL.FTZ R165, R133.reuse, R168 ;  /* 0x000000a885a57220 */ /* 0x040fe20000410000 */
        /* <DEDUP_REMOVED lines=17> */
[C---:B------:R-:W-:Y:S01]  /*0f00*/  PRMT R173, R115.reuse, 0x7632, R173 ;  /* 0x0000763273ad7816 */ /* 0x040fe200000000ad */
[C---:B------:R-:W-:Y:S01]  /*0f10*/  FADD.FTZ R118, -R122.reuse, R118 ;  /* 0x000000767a767221 */ /* 0x040fe20000010100 */
        /* <DEDUP_REMOVED lines=27> */
.L_x_5067:
[----:B------:R-:W-:Y:S05]  /*10d0*/  BSYNC B0 ;  /* 0x0000000000007941 */ /* 0x000fea0003800000 */
.L_x_5066:
        /* <DEDUP_REMOVED lines=20> */
[C---:B------:R-:W-:Y:S01]  /*1220*/  FADD.FTZ R112, -R122.reuse, R112 ;  /* 0x000000707a707221 */ /* 0x040fe20000010100 */
[C---:B---3--:R-:W-:Y:S01]  /*1230*/  FADD.FTZ R134, -R122.reuse, R110 ;  /* 0x0000006e7a867221 */ /* 0x048fe20000010100 */
[C---:B------:R-:W-:Y:S02]  /*1240*/  FADD.FTZ R108, -R122.reuse, R108 ;  /* 0x0000006c7a6c7221 */ /* 0x040fe40000010100 */
[C---:B-----5:R-:W-:Y:S01]  /*1250*/  FMUL.FTZ R143, R133.reuse, R112 ;  /* 0x00000070858f7220 */ /* 0x060fe20000410000 */
[----:B------:R-:W-:Y:S01]  /*1260*/  FADD.FTZ R114, -R122, R114 ;  /* 0x000000727a727221 */ /* 0x000fe20000010100 */
[C---:B------:R-:W-:Y:S01]  /*1270*/  FMUL.FTZ R147, R133.reuse, R108 ;  /* 0x0000006c85937220 */ /* 0x040fe20000410000 */
[----:B------:R-:W-:Y:S01]  /*1280*/  FMUL.FTZ R144, R133, R144 ;  /* 0x0000009085907220 */ /* 0x000fe20000410000 */
[----:B----4-:R-:W-:-:S02]  /*1290*/  PRMT R113, R116, 0x7632, R113 ;  /* 0x0000763274717816 */ /* 0x010fc40000000071 */
[----:B------:R-:W-:Y:S02]  /*12a0*/  SHF.L.U32 R115, R116, 0x10, RZ ;  /* 0x0000001074737819 */ /* 0x000fe400000006ff */
[----:B------:R-:W-:-:S03]  /*12b0*/  SHF.L.U32 R110, R113, 0x10, RZ ;  /* 0x00000010716e7819 */ /* 0x000fc600000006ff */
[----:B------:R-:W-:Y:S01]  /*12c0*/  FMUL.FTZ R138, R80, R115 ;  /* 0x00000073508a7220 */ /* 0x000fe20000410000 */
[----:B------:R-:W-:Y:S01]  /*12d0*/  PRMT R116, R117, 0x7632, R116 ;  /* 0x0000763275747816 */ /* 0x000fe20000000074 */
[----:B------:R-:W-:Y:S01]  /*12e0*/  FMUL.FTZ R149, R81, R110 ;  /* 0x0000006e51957220 */ /* 0x000fe20000410000 */
[C---:B------:R-:W-:Y:S01]  /*12f0*/  PRMT R132, R118.reuse, 0x7632, R132 ;  /* 0x0000763276847816 */ /* 0x040fe20000000084 */
[----:B------:R-:W-:Y:S01]  /*1300*/  FADD.FTZ R108, R123, R138 ;  /* 0x0000008a7b6c7221 */ /* 0x000fe20000010000 */
[----:B------:R-:W-:Y:S01]  /*1310*/  SHF.L.U32 R135, R118, 0x10, RZ ;  /* 0x0000001076877819 */ /* 0x000fe200000006ff */
[C---:B------:R-:W-:Y:S01]  /*1320*/  FADD.FTZ R118, -R122.reuse, R109 ;  /* 0x0000006d7a767221 */ /* 0x040fe20000010100 */
[----:B------:R-:W-:Y:S01]  /*1330*/  SHF.L.U32 R117, R117, 0x10, RZ ;  /* 0x0000001075757819 */ /* 0x000fe200000006ff */
[----:B------:R-:W-:Y:S01]  /*1340*/  FFMA.FTZ R109, R143, R138, R182 ;  /* 0x0000008a8f6d7223 */ /* 0x000fe200000100b6 */
[----:B------:R-:W-:Y:S01]  /*1350*/  FADD.FTZ R122, -R122, R111 ;  /* 0x0000006f7a7a7221 */ /* 0x000fe20000010100 */
[----:B------:R-:W-:Y:S01]  /*1360*/  SHF.L.U32 R116, R116, 0x10, RZ ;  /* 0x0000001074747819 */ /* 0x000fe200000006ff */
        /* <DEDUP_REMOVED lines=45> */
.L_x_5069:
[----:B------:R-:W-:Y:S05]  /*1640*/  BSYNC B0 ;  /* 0x0000000000007941 */ /* 0x000fea0003800000 */
.L_x_5068:
        /* <DEDUP_REMOVED lines=27> */
.L_x_5092:
        /* <DEDUP_REMOVED lines=41> */
[-CC-:B------:R-:W-:Y:S01]  /*1a90*/  FFMA.FTZ R110, R154, R116.reuse, R117.reuse ;  /* 0x000000749a6e7223 */ /* 0x180fe20000010075 */
[----:B------:R-:W-:Y:S01]  /*1aa0*/  ISETP.NE.AND.EX P5, PT, RZ, UR9, PT, P5 ;  /* 0x00000009ff007c0c */ /* 0x000fe2000bfa5350 */
[-C--:B------:R-:W-:Y:S01]  /*1ab0*/  FFMA.FTZ R111, R151, R116.reuse, R117 ;  /* 0x00000074976f7223 */ /* 0x080fe20000010075 */
[----:B------:R-:W-:Y:S01]  /*1ac0*/  LOP3.LUT P6, RZ, R108, 0xff, RZ, 0xc0, !PT ;  /* 0x000000ff6cff7812 */ /* 0x000fe200078cc0ff */
[----:B------:R-:W-:Y:S01]  /*1ad0*/  FADD.FTZ R108, R148, -R109 ;  /* 0x8000006d946c7221 */ /* 0x000fe20000010000 */
[----:B------:R-:W-:Y:S01]  /*1ae0*/  FADD.FTZ R110, R155, -R110 ;  /* 0x8000006e9b6e7221 */ /* 0x000fe20000010000 */
[-CC-:B------:R-:W-:Y:S01]  /*1af0*/  FFMA.FTZ R112, R156, R116.reuse, R117.reuse ;  /* 0x000000749c707223 */ /* 0x180fe20000010075 */
[----:B------:R-:W-:Y:S01]  /*1b00*/  FFMA.FTZ R113, R153, R116, R117 ;  /* 0x0000007499717223 */ /* 0x000fe20000010075 */
[C---:B------:R-:W-:Y:S01]  /*1b10*/  FMUL.FTZ R109, R133.reuse, R108 ;  /* 0x0000006c856d7220 */ /* 0x040fe20000410000 */
[----:B------:R-:W-:Y:S01]  /*1b20*/  FADD.FTZ R108, R150, -R111 ;  /* 0x8000006f966c7221 */ /* 0x000fe20000010000 */
[----:B------:R-:W-:Y:S01]  /*1b30*/  FMUL.FTZ R110, R133, R110 ;  /* 0x0000006e856e7220 */ /* 0x000fe20000410000 */
[----:B------:R-:W-:Y:S01]  /*1b40*/  FADD.FTZ R112, R157, -R112 ;  /* 0x800000709d707221 */ /* 0x000fe20000010000 */
[----:B------:R-:W-:Y:S01]  /*1b50*/  FADD.FTZ R114, R152, -R113 ;  /* 0x8000007198727221 */ /* 0x000fe20000010000 */
[----:B------:R-:W-:Y:S01]  /*1b60*/  FMUL.FTZ R119, R133, R108 ;  /* 0x0000006c85777220 */ /* 0x000fe20000410000 */
[----:B------:R-:W-:Y:S01]  /*1b70*/  @P5 FADD.FTZ R109, R24, R109 ;  /* 0x0000006d186d5221 */ /* 0x000fe20000010000 */
[----:B------:R-:W-:Y:S01]  /*1b80*/  @P5 FADD.FTZ R110, R25, R110 ;  /* 0x0000006e196e5221 */ /* 0x000fe20000010000 */
[----:B------:R-:W-:Y:S01]  /*1b90*/  FMUL.FTZ R120, R133, R112 ;  /* 0x0000007085787220 */ /* 0x000fe20000410000 */
[----:B------:R-:W-:Y:S01]  /*1ba0*/  @P5 FADD.FTZ R119, R26, R119 ;  /* 0x000000771a775221 */ /* 0x000fe20000010000 */
[-C--:B------:R-:W-:Y:S01]  /*1bb0*/  FMUL.FTZ R108, R109, R179.reuse ;  /* 0x000000b36d6c7220 */ /* 0x080fe20000410000 */
[-C--:B------:R-:W-:Y:S01]  /*1bc0*/  FMUL.FTZ R111, R110, R179.reuse ;  /* 0x000000b36e6f7220 */ /* 0x080fe20000410000 */
[----:B------:R-:W-:Y:S01]  /*1bd0*/  @P5 FADD.FTZ R120, R27, R120 ;  /* 0x000000781b785221 */ /* 0x000fe20000010000 */
[-C--:B------:R-:W-:Y:S01]  /*1be0*/  FMUL.FTZ R112, R119, R179.reuse ;  /* 0x000000b377707220 */ /* 0x080fe20000410000 */
[----:B------:R-:W-:Y:S01]  /*1bf0*/  FMUL.FTZ R108, R108, UR15 ;  /* 0x0000000f6c6c7c20 */ /* 0x000fe20008410000 */
[----:B------:R-:W-:Y:S01]  /*1c00*/  FMUL.FTZ R111, R111, UR15 ;  /* 0x0000000f6f6f7c20 */ /* 0x000fe20008410000 */
[----:B------:R-:W-:Y:S01]  /*1c10*/  FMUL.FTZ R123, R133, R114 ;  /* 0x00000072857b7220 */ /* 0x000fe20000410000 */
[----:B------:R-:W-:Y:S01]  /*1c20*/  FMUL.FTZ R112, R112, UR15 ;  /* 0x0000000f70707c20 */ /* 0x000fe20008410000 */
[----:B------:R-:W-:Y:S01]  /*1c30*/  FMUL.FTZ R113, R120, R179 ;  /* 0x000000b378717220 */ /* 0x000fe20000410000 */
[----:B------:R-:W-:Y:S01]  /*1c40*/  FSEL R108, R108, RZ, P6 ;  /* 0x000000ff6c6c7208 */ /* 0x000fe20003000000 */
[----:B------:R-:W-:Y:S01]  /*1c50*/  @P5 FADD.FTZ R123, R20, R123 ;  /* 0x0000007b147b5221 */ /* 0x000fe20000010000 */
[----:B------:R-:W-:Y:S01]  /*1c60*/  LOP3.LUT P6, RZ, R126, 0xff00, RZ, 0xc0, !PT ;  /* 0x0000ff007eff7812 */ /* 0x000fe200078cc0ff */
[----:B------:R-:W-:-:S02]  /*1c70*/  FMUL.FTZ R113, R113, UR15 ;  /* 0x0000000f71717c20 */ /* 0x000fc40008410000 */
[----:B------:R-:W-:Y:S01]  /*1c80*/  FMUL.FTZ R114, R123, R179 ;  /* 0x000000b37b727220 */ /* 0x000fe20000410000 */
[----:B------:R-:W-:Y:S02]  /*1c90*/  FSEL R111, R111, RZ, P6 ;  /* 0x000000ff6f6f7208 */ /* 0x000fe40003000000 */
[----:B------:R-:W-:Y:S01]  /*1ca0*/  LOP3.LUT P6, RZ, R126, 0xff0000, RZ, 0xc0, !PT ;  /* 0x00ff00007eff7812 */ /* 0x000fe200078cc0ff */
[----:B------:R-:W-:Y:S01]  /*1cb0*/  FMUL.FTZ R114, R114, UR15 ;  /* 0x0000000f72727c20 */ /* 0x000fe20008410000 */
[----:B------:R-:W-:Y:S02]  /*1cc0*/  F2FP.BF16.F32.PACK_AB R108, R111, R108 ;  /* 0x0000006c6f6c723e */ /* 0x000fe400000010ff */
[----:B------:R-:W-:Y:S01]  /*1cd0*/  FSEL R118, R112, RZ, P6 ;  /* 0x000000ff70767208 */ /* 0x000fe20003000000 */
[----:B------:R-:W-:Y:S01]  /*1ce0*/  FFMA.FTZ R112, R158, R116, R117 ;  /* 0x000000749e707223 */ /* 0x000fe20000010075 */
[----:B------:R-:W-:-:S03]  /*1cf0*/  LOP3.LUT P6, RZ, R126, 0xff000000, RZ, 0xc0, !PT ;  /* 0xff0000007eff7812 */ /* 0x000fc600078cc0ff */
[----:B------:R-:W-:Y:S01]  /*1d00*/  FADD.FTZ R112, R161, -R112 ;  /* 0x80000070a1707221 */ /* 0x000fe20000010000 */
        /* <DEDUP_REMOVED lines=10> */
[----:B------:R-:W-:Y:S01]  /*1db0*/  FFMA.FTZ R109, R159, R116, R117 ;  /* 0x000000749f6d7223 */ /* 0x000fe20000010075 */
[----:B------:R-:W-:Y:S01]  /*1dc0*/  SEL R101, R110, R101, P6 ;  /* 0x000000656e657207 */ /* 0x000fe20003000000 */
[----:B------:R-:W-:Y:S01]  /*1dd0*/  FMUL.FTZ R110, R133, R112 ;  /* 0x00000070856e7220 */ /* 0x000fe20000410000 */
[----:B------:R-:W-:Y:S01]  /*1de0*/  SEL R102, R119, R102, P6 ;  /* 0x0000006677667207 */ /* 0x000fe20003000000 */
[----:B------:R-:W-:Y:S01]  /*1df0*/  FADD.FTZ R114, R160, -R109 ;  /* 0x8000006da0727221 */ /* 0x000fe20000010000 */
[----:B------:R-:W0:Y:S01]  /*1e00*/  LDC.64 R112, c[0x0][0x2f8] ;  /* 0x0000be00ff707b82 */ /* 0x000e220000000a00 */
[----:B------:R-:W-:Y:S01]  /*1e10*/  @P5 FADD.FTZ R110, R21, R110 ;  /* 0x0000006e156e5221 */ /* 0x000fe20000010000 */
[----:B------:R-:W-:Y:S01]  /*1e20*/  SEL R103, R120, R103, P6 ;  /* 0x0000006778677207 */ /* 0x000fe20003000000 */
[----:B------:R-:W-:Y:S01]  /*1e30*/  FMUL.FTZ R185, R133, R114 ;  /* 0x0000007285b97220 */ /* 0x000fe20000410000 */
[-C--:B------:R-:W-:Y:S01]  /*1e40*/  FMUL.FTZ R184, R182, R179.reuse ;  /* 0x000000b3b6b87220 */ /* 0x080fe20000410000 */
[-C--:B------:R-:W-:Y:S01]  /*1e50*/  FMUL.FTZ R109, R110, R179.reuse ;  /* 0x000000b36e6d7220 */ /* 0x080fe20000410000 */
[----:B------:R-:W-:Y:S01]  /*1e60*/  SEL R104, R123, R104, P6 ;  /* 0x000000687b687207 */ /* 0x000fe20003000000 */
[----:B------:R-:W-:Y:S01]  /*1e70*/  @P5 FADD.FTZ R185, R22, R185 ;  /* 0x000000b916b95221 */ /* 0x000fe20000010000 */
[----:B------:R-:W1:Y:S01]  /*1e80*/  @P6 LDC.64 R114, c[0x0][0x308] ;  /* 0x0000c200ff726b82 */ /* 0x000e620000000a00 */
[----:B------:R-:W-:Y:S01]  /*1e90*/  FMUL.FTZ R109, R109, UR15 ;  /* 0x0000000f6d6d7c20 */ /* 0x000fe20008410000 */
[----:B------:R-:W-:Y:S01]  /*1ea0*/  LOP3.LUT P5, RZ, R127, 0xff00, RZ, 0xc0, !PT ;  /* 0x0000ff007fff7812 */ /* 0x000fe200078ac0ff */
[----:B------:R-:W-:Y:S01]  /*1eb0*/  FMUL.FTZ R119, R185, R179 ;  /* 0x000000b3b9777220 */ /* 0x000fe20000410000 */
[----:B------:R-:W-:Y:S01]  /*1ec0*/  FMUL.FTZ R184, R184, UR15 ;  /* 0x0000000fb8b87c20 */ /* 0x000fe20008410000 */
[----:B------:R-:W-:-:S02]  /*1ed0*/  SEL R105, R110, R105, P6 ;  /* 0x000000696e697207 */ /* 0x000fc40003000000 */
[----:B------:R-:W-:Y:S01]  /*1ee0*/  FMUL.FTZ R120, R119, UR15 ;  /* 0x0000000f77787c20 */ /* 0x000fe20008410000 */
[----:B------:R-:W-:Y:S02]  /*1ef0*/  FSEL R119, R109, RZ, P5 ;  /* 0x000000ff6d777208 */ /* 0x000fe40002800000 */
[----:B------:R-:W-:Y:S02]  /*1f00*/  LOP3.LUT P5, RZ, R127, 0xff0000, RZ, 0xc0, !PT ;  /* 0x00ff00007fff7812 */ /* 0x000fe400078ac0ff */
[----:B------:R-:W-:Y:S02]  /*1f10*/  SEL R106, R185, R106, P6 ;  /* 0x0000006ab96a7207 */ /* 0x000fe40003000000 */
[----:B------:R-:W-:Y:S02]  /*1f20*/  FSEL R120, R120, RZ, P5 ;  /* 0x000000ff78787208 */ /* 0x000fe40002800000 */
[----:B------:R-:W-:Y:S01]  /*1f30*/  LOP3.LUT P5, RZ, R127, 0xff000000, RZ, 0xc0, !PT ;  /* 0xff0000007fff7812 */ /* 0x000fe200078ac0ff */
[----:B0-----:R-:W-:Y:S01]  /*1f40*/  IMAD.WIDE.U32 R112, R130, 0x10, R112 ;  /* 0x0000001082707825 */ /* 0x001fe200078e0070 */
[----:B------:R-:W-:-:S02]  /*1f50*/  SEL R107, R182, R107, P6 ;  /* 0x0000006bb66b7207 */ /* 0x000fc40003000000 */
[----:B------:R-:W-:Y:S02]  /*1f60*/  FSEL R111, R184, RZ, P5 ;  /* 0x000000ffb86f7208 */ /* 0x000fe40002800000 */
[----:B------:R-:W-:Y:S01]  /*1f70*/  F2FP.BF16.F32.PACK_AB R109, R121, R118 ;  /* 0x00000076796d723e */ /* 0x000fe200000010ff */
[C---:B-1----:R-:W-:Y:S01]  /*1f80*/  @P6 IMAD.WIDE.U32 R114, R130.reuse, 0x20, R114 ;  /* 0x0000002082726825 */ /* 0x042fe200078e0072 */
[----:B------:R-:W-:Y:S02]  /*1f90*/  F2FP.BF16.F32.PACK_AB R110, R119, R122 ;  /* 0x0000007a776e723e */ /* 0x000fe400000010ff */
[----:B------:R-:W-:Y:S02]  /*1fa0*/  F2FP.BF16.F32.PACK_AB R111, R111, R120 ;  /* 0x000000786f6f723e */ /* 0x000fe400000010ff */
[----:B------:R0:W-:Y:S01]  /*1fb0*/  @P6 STG.E.128 desc[UR4][R114.64], R100 ;  /* 0x0000006472006986 */ /* 0x0001e2000c101d04 */
[----:B------:R-:W-:-:S03]  /*1fc0*/  IADD3 R130, R130, 0x100, RZ ;  /* 0x0000010082827810 */ /* 0x000fc60007ffe0ff */
[----:B------:R0:W-:Y:S04]  /*1fd0*/  @P6 STG.E.128 desc[UR4][R114.64+0x10], R104 ;  /* 0x0000106872006986 */ /* 0x0001e8000c101d04 */
[----:B------:R0:W-:Y:S02]  /*1fe0*/  STG.E.128 desc[UR4][R112.64], R108 ;  /* 0x0000006c70007986 */ /* 0x0001e4000c101d04 */
.L_x_5072:
[----:B------:R-:W-:Y:S05]  /*1ff0*/  BSYNC B0 ;  /* 0x0000000000007941 */ /* 0x000fea0003800000 */
.L_x_5071:
[----:B------:R-:W-:Y:S04]  /*2000*/  BSSY B0, `(.L_x_5073) ;  /* 0x000005b000007945 */ /* 0x000fe80003800000 */
[----:B------:R-:W-:Y:S05]  /*2010*/  @!P2 BRA `(.L_x_5074) ;  /* 0x000000040064a947 */ /* 0x000fea0003800000 */
[----:B------:R-:W-:Y:S01]  /*2020*/  ISETP.NE.U32.AND P5, PT, RZ, UR8, PT ;  /* 0x00000008ff007c0c */ /* 0x000fe2000bfa5070 */
[--C-:B0-----:R-:W-:Y:S01]  /*2030*/  FFMA.FTZ R109, R163, R116, R117.reuse ;  /* 0x00000074a36d7223 */ /* 0x101fe20000010075 */
        /* <DEDUP_REMOVED lines=27> */
[-C--:B------:R-:W-:Y:S01]  /*21f0*/  FMUL.FTZ R113, R120, R179.reuse ;  /* 0x000000b378717220 */ /* 0x080fe20000410000 */
[----:B------:R-:W-:Y:S01]  /*2200*/  FSEL R108, R108, RZ, P6 ;  /* 0x000000ff6c6c7208 */ /* 0x000fe20003000000 */
[----:B------:R-:W-:Y:S01]  /*2210*/  @P5 FADD.FTZ R123, R12, R123 ;  /* 0x0000007b0c7b5221 */ /* 0x000fe20000010000 */
[----:B------:R-:W-:Y:S01]  /*2220*/  LOP3.LUT P6, RZ, R124, 0xff00, RZ, 0xc0, !PT ;  /* 0x0000ff007cff7812 */ /* 0x000fe200078cc0ff */
[----:B------:R-:W-:Y:S01]  /*2230*/  FMUL.FTZ R113, R113, UR15 ;  /* 0x0000000f71717c20 */ /* 0x000fe20008410000 */
[----:B------:R-:W-:Y:S01]  /*2240*/  FFMA.FTZ R182, R180, R116, R117 ;  /* 0x00000074b4b67223 */ /* 0x000fe20000010075 */
[----:B------:R-:W-:Y:S01]  /*2250*/  FMUL.FTZ R114, R123, R179 ;  /* 0x000000b37b727220 */ /* 0x000fe20000410000 */
[----:B------:R-:W-:-:S02]  /*2260*/  FSEL R111, R111, RZ, P6 ;  /* 0x000000ff6f6f7208 */ /* 0x000fc40003000000 */
[----:B------:R-:W-:Y:S01]  /*2270*/  LOP3.LUT P6, RZ, R124, 0xff0000, RZ, 0xc0, !PT ;  /* 0x00ff00007cff7812 */ /* 0x000fe200078cc0ff */
[----:B------:R-:W-:Y:S01]  /*2280*/  FMUL.FTZ R114, R114, UR15 ;  /* 0x0000000f72727c20 */ /* 0x000fe20008410000 */
[----:B------:R-:W-:Y:S01]  /*2290*/  FADD.FTZ R182, R177, -R182 ;  /* 0x800000b6b1b67221 */ /* 0x000fe20000010000 */
[----:B------:R-:W-:Y:S02]  /*22a0*/  F2FP.BF16.F32.PACK_AB R108, R111, R108 ;  /* 0x0000006c6f6c723e */ /* 0x000fe400000010ff */
[----:B------:R-:W-:Y:S01]  /*22b0*/  FSEL R118, R112, RZ, P6 ;  /* 0x000000ff70767208 */ /* 0x000fe20003000000 */
[----:B------:R-:W-:Y:S01]  /*22c0*/  FFMA.FTZ R112, R176, R116, R117 ;  /* 0x00000074b0707223 */ /* 0x000fe20000010075 */
[----:B------:R-:W-:Y:S01]  /*22d0*/  LOP3.LUT P6, RZ, R124, 0xff000000, RZ, 0xc0, !PT ;  /* 0xff0000007cff7812 */ /* 0x000fe200078cc0ff */
[----:B------:R-:W-:Y:S02]  /*22e0*/  FMUL.FTZ R182, R133, R182 ;  /* 0x000000b685b67220 */ /* 0x000fe40000410000 */
[----:B------:R-:W-:Y:S01]  /*22f0*/  FADD.FTZ R112, R175, -R112 ;  /* 0x80000070af707221 */ /* 0x000fe20000010000 */
[----:B------:R-:W-:Y:S01]  /*2300*/  FSEL R121, R113, RZ, P6 ;  /* 0x000000ff71797208 */ /* 0x000fe20003000000 */
[----:B------:R-:W-:Y:S01]  /*2310*/  @P5 FADD.FTZ R182, R15, R182 ;  /* 0x000000b60fb65221 */ /* 0x000fe20000010000 */
[----:B------:R-:W-:-:S03]  /*2320*/  LOP3.LUT P6, RZ, R125, 0xff, RZ, 0xc0, !PT ;  /* 0x000000ff7dff7812 */ /* 0x000fc600078cc0ff */
[----:B------:R-:W-:Y:S01]  /*2330*/  FMUL.FTZ R184, R182, R179 ;  /* 0x000000b3b6b87220 */ /* 0x000fe20000410000 */
[----:B------:R-:W-:Y:S02]  /*2340*/  FSEL R122, R114, RZ, P6 ;  /* 0x000000ff727a7208 */ /* 0x000fe40003000000 */
[----:B------:R-:W-:Y:S01]  /*2350*/  ISETP.NE.U32.AND P6, PT, RZ, UR16, PT ;  /* 0x00000010ff007c0c */ /* 0x000fe2000bfc5070 */
[----:B------:R-:W-:-:S03]  /*2360*/  FMUL.FTZ R184, R184, UR15 ;  /* 0x0000000fb8b87c20 */ /* 0x000fc60008410000 */
[----:B------:R-:W-:-:S04]  /*2370*/  ISETP.NE.AND.EX P6, PT, RZ, UR17, PT, P6 ;  /* 0x00000011ff007c0c */ /* 0x000fc8000bfc5360 */
        /* <DEDUP_REMOVED lines=10> */
[----:B------:R-:W-:Y:S01]  /*2420*/  SEL R104, R123, R104, P6 ;  /* 0x000000687b687207 */ /* 0x000fe20003000000 */
[C---:B------:R-:W-:Y:S01]  /*2430*/  FMUL.FTZ R109, R110.reuse, R179 ;  /* 0x000000b36e6d7220 */ /* 0x040fe20000410000 */
[----:B------:R-:W-:Y:S01]  /*2440*/  SEL R105, R110, R105, P6 ;  /* 0x000000696e697207 */ /* 0x000fe20003000000 */
[----:B------:R-:W-:Y:S01]  /*2450*/  @P5 FADD.FTZ R185, R14, R185 ;  /* 0x000000b90eb95221 */ /* 0x000fe20000010000 */
[----:B------:R-:W1:Y:S01]  /*2460*/  @P6 LDC.64 R114, c[0x0][0x308] ;  /* 0x0000c200ff726b82 */ /* 0x000e620000000a00 */
[----:B------:R-:W-:Y:S01]  /*2470*/  FMUL.FTZ R109, R109, UR15 ;  /* 0x0000000f6d6d7c20 */ /* 0x000fe20008410000 */
[----:B------:R-:W-:Y:S01]  /*2480*/  LOP3.LUT P5, RZ, R125, 0xff00, RZ, 0xc0, !PT ;  /* 0x0000ff007dff7812 */ /* 0x000fe200078ac0ff */
[C---:B------:R-:W-:Y:S01]  /*2490*/  FMUL.FTZ R119, R185.reuse, R179 ;  /* 0x000000b3b9777220 */ /* 0x040fe20000410000 */
[----:B------:R-:W-:-:S02]  /*24a0*/  SEL R106, R185, R106, P6 ;  /* 0x0000006ab96a7207 */ /* 0x000fc40003000000 */
[----:B------:R-:W-:Y:S01]  /*24b0*/  SEL R107, R182, R107, P6 ;  /* 0x0000006bb66b7207 */ /* 0x000fe20003000000 */
[----:B------:R-:W-:Y:S01]  /*24c0*/  FMUL.FTZ R120, R119, UR15 ;  /* 0x0000000f77787c20 */ /* 0x000fe20008410000 */
[----:B------:R-:W-:Y:S02]  /*24d0*/  FSEL R119, R109, RZ, P5 ;  /* 0x000000ff6d777208 */ /* 0x000fe40002800000 */
[----:B------:R-:W-:Y:S02]  /*24e0*/  LOP3.LUT P5, RZ, R125, 0xff0000, RZ, 0xc0, !PT ;  /* 0x00ff00007dff7812 */ /* 0x000fe400078ac0ff */
[----:B------:R-:W-:Y:S02]  /*24f0*/  F2FP.BF16.F32.PACK_AB R109, R121, R118 ;  /* 0x00000076796d723e */ /* 0x000fe400000010ff */
[----:B------:R-:W-:Y:S02]  /*2500*/  FSEL R120, R120, RZ, P5 ;  /* 0x000000ff78787208 */ /* 0x000fe40002800000 */
[----:B------:R-:W-:Y:S01]  /*2510*/  LOP3.LUT P5, RZ, R125, 0xff000000, RZ, 0xc0, !PT ;  /* 0xff0000007dff7812 */ /* 0x000fe200078ac0ff */
[----:B0-----:R-:W-:Y:S01]  /*2520*/  IMAD.WIDE.U32 R112, R130, 0x10, R112 ;  /* 0x0000001082707825 */ /* 0x001fe200078e0070 */
[----:B------:R-:W-:-:S02]  /*2530*/  F2FP.BF16.F32.PACK_AB R110, R119, R122 ;  /* 0x0000007a776e723e */ /* 0x000fc400000010ff */
[----:B------:R-:W-:Y:S01]  /*2540*/  FSEL R111, R184, RZ, P5 ;  /* 0x000000ffb86f7208 */ /* 0x000fe20002800000 */
[----:B-1----:R-:W-:-:S03]  /*2550*/  @P6 IMAD.WIDE.U32 R114, R130, 0x20, R114 ;  /* 0x0000002082726825 */ /* 0x002fc600078e0072 */
[----:B------:R-:W-:Y:S02]  /*2560*/  F2FP.BF16.F32.PACK_AB R111, R111, R120 ;  /* 0x000000786f6f723e */ /* 0x000fe400000010ff */
[----:B------:R-:W-:Y:S01]  /*2570*/  IADD3 R130, R130, 0x100, RZ ;  /* 0x0000010082827810 */ /* 0x000fe20007ffe0ff */
[----:B------:R1:W-:Y:S04]  /*2580*/  @P6 STG.E.128 desc[UR4][R114.64], R100 ;  /* 0x0000006472006986 */ /* 0x0003e8000c101d04 */
[----:B------:R1:W-:Y:S04]  /*2590*/  @P6 STG.E.128 desc[UR4][R114.64+0x10], R104 ;  /* 0x0000106872006986 */ /* 0x0003e8000c101d04 */
[----:B------:R1:W-:Y:S02]  /*25a0*/  STG.E.128 desc[UR4][R112.64], R108 ;  /* 0x0000006c70007986 */ /* 0x0003e4000c101d04 */
.L_x_5074:
[----:B------:R-:W-:Y:S05]  /*25b0*/  BSYNC B0 ;  /* 0x0000000000007941 */ /* 0x000fea0003800000 */
.L_x_5073:
[----:B------:R-:W-:Y:S04]  /*25c0*/  BSSY B0, `(.L_x_5075) ;  /* 0x000005a000007945 */ /* 0x000fe80003800000 */
[----:B------:R-:W-:Y:S05]  /*25d0*/  @!P1 BRA `(.L_x_5076) ;  /* 0x0000000400609947 */ /* 0x000fea0003800000 */
[----:B------:R-:W-:Y:S01]  /*25e0*/  ISETP.NE.U32.AND P5, PT, RZ, UR8, PT ;  /* 0x00000008ff007c0c */ /* 0x000fe2000bfa5070 */
[--C-:B01----:R-:W-:Y:S01]  /*25f0*/  FFMA.FTZ R109, R143, R116, R117.reuse ;  /* 0x000000748f6d7223 */ /* 0x103fe20000010075 */
        /* <DEDUP_REMOVED lines=21> */
[----:B------:R-:W-:Y:S01]  /*2750*/  FMUL.FTZ R187, R133, R110 ;  /* 0x0000006e85bb7220 */ /* 0x000fe20000410000 */
[-C--:B------:R-:W-:Y:S01]  /*2760*/  FMUL.FTZ R110, R123, R179.reuse ;  /* 0x000000b37b6e7220 */ /* 0x080fe20000410000 */
[----:B------:R-:W-:Y:S01]  /*2770*/  FMUL.FTZ R108, R108, UR15 ;  /* 0x0000000f6c6c7c20 */ /* 0x000fe20008410000 */
[----:B------:R-:W-:Y:S01]  /*2780*/  FMUL.FTZ R109, R109, UR15 ;  /* 0x0000000f6d6d7c20 */ /* 0x000fe20008410000 */
[----:B------:R-:W-:Y:S01]  /*2790*/  @P5 FADD.FTZ R182, R11, R182 ;  /* 0x000000b60bb65221 */ /* 0x000fe20000010000 */
[----:B------:R-:W-:Y:S01]  /*27a0*/  FMUL.FTZ R110, R110, UR15 ;  /* 0x0000000f6e6e7c20 */ /* 0x000fe20008410000 */
[----:B------:R-:W-:Y:S01]  /*27b0*/  @P5 FADD.FTZ R187, R4, R187 ;  /* 0x000000bb04bb5221 */ /* 0x000fe20000010000 */
[----:B------:R-:W-:Y:S01]  /*27c0*/  FSEL R118, R108, RZ, P6 ;  /* 0x000000ff6c767208 */ /* 0x000fe20003000000 */
[-C--:B------:R-:W-:Y:S01]  /*27d0*/  FMUL.FTZ R108, R182, R179.reuse ;  /* 0x000000b3b66c7220 */ /* 0x080fe20000410000 */
[----:B------:R-:W-:Y:S01]  /*27e0*/  LOP3.LUT P6, RZ, R128, 0xff00, RZ, 0xc0, !PT ;  /* 0x0000ff0080ff7812 */ /* 0x000fe200078cc0ff */
[-CC-:B------:R-:W-:Y:S01]  /*27f0*/  FFMA.FTZ R112, R132, R116.reuse, R117.reuse ;  /* 0x0000007484707223 */ /* 0x180fe20000010075 */
[-CC-:B------:R-:W-:Y:S01]  /*2800*/  FFMA.FTZ R113, R141, R116.reuse, R117.reuse ;  /* 0x000000748d717223 */ /* 0x180fe20000010075 */
        /* <DEDUP_REMOVED lines=10> */
[C---:B------:R-:W-:Y:S01]  /*28b0*/  FMUL.FTZ R116, R133.reuse, R112 ;  /* 0x0000007085747220 */ /* 0x040fe20000410000 */
[----:B------:R-:W-:Y:S01]  /*28c0*/  FADD.FTZ R114, R136, -R113 ;  /* 0x8000007188727221 */ /* 0x000fe20000010000 */
[----:B------:R-:W-:Y:S01]  /*28d0*/  FMUL.FTZ R186, R133, R186 ;  /* 0x000000ba85ba7220 */ /* 0x000fe20000410000 */
[----:B------:R-:W-:Y:S01]  /*28e0*/  FSEL R185, R108, RZ, P6 ;  /* 0x000000ff6cb97208 */ /* 0x000fe20003000000 */
[----:B------:R-:W-:Y:S01]  /*28f0*/  @P5 FADD.FTZ R116, R5, R116 ;  /* 0x0000007405745221 */ /* 0x000fe20000010000 */
[----:B------:R-:W-:Y:S01]  /*2900*/  LOP3.LUT P6, RZ, R129, 0xff, RZ, 0xc0, !PT ;  /* 0x000000ff81ff7812 */ /* 0x000fe200078cc0ff */
[----:B------:R-:W-:Y:S01]  /*2910*/  FMUL.FTZ R117, R133, R114 ;  /* 0x0000007285757220 */ /* 0x000fe20000410000 */
[----:B------:R-:W-:-:S02]  /*2920*/  @P5 FADD.FTZ R186, R7, R186 ;  /* 0x000000ba07ba5221 */ /* 0x000fc40000010000 */
[----:B------:R-:W-:Y:S01]  /*2930*/  FSEL R184, R109, RZ, P6 ;  /* 0x000000ff6db87208 */ /* 0x000fe20003000000 */
[----:B------:R-:W-:Y:S01]  /*2940*/  @P5 FADD.FTZ R117, R6, R117 ;  /* 0x0000007506755221 */ /* 0x000fe20000010000 */
[----:B------:R-:W-:Y:S01]  /*2950*/  ISETP.NE.U32.AND P6, PT, RZ, UR16, PT ;  /* 0x00000010ff007c0c */ /* 0x000fe2000bfc5070 */
[----:B------:R-:W0:Y:S01]  /*2960*/  LDC.64 R108, c[0x0][0x2f8] ;  /* 0x0000be00ff6c7b82 */ /* 0x000e220000000a00 */
[----:B------:R-:W-:Y:S02]  /*2970*/  LOP3.LUT P5, RZ, R129, 0xff00, RZ, 0xc0, !PT ;  /* 0x0000ff0081ff7812 */ /* 0x000fe400078ac0ff */
        /* <DEDUP_REMOVED lines=16> */
[----:B------:R-:W-:Y:S01]  /*2a80*/  FMUL.FTZ R179, R179, UR15 ;  /* 0x0000000fb3b37c20 */ /* 0x000fe20008410000 */
[----:B-1----:R-:W-:Y:S02]  /*2a90*/  @P6 IMAD.WIDE.U32 R112, R130, 0x20, R110 ;  /* 0x0000002082706825 */ /* 0x002fe400078e006e */
[----:B------:R-:W-:Y:S02]  /*2aa0*/  FSEL R111, R108, RZ, P5 ;  /* 0x000000ff6c6f7208 */ /* 0x000fe40002800000 */
[----:B------:R-:W-:-:S02]  /*2ab0*/  LOP3.LUT P5, RZ, R129, 0xff0000, RZ, 0xc0, !PT ;  /* 0x00ff000081ff7812 */ /* 0x000fc400078ac0ff */
[----:B------:R-:W-:Y:S01]  /*2ac0*/  F2FP.BF16.F32.PACK_AB R110, R111, R184 ;  /* 0x000000b86f6e723e */ /* 0x000fe200000010ff */
[----:B------:R2:W-:Y:S01]  /*2ad0*/  @P6 STG.E.128 desc[UR4][R112.64], R100 ;  /* 0x0000006470006986 */ /* 0x0005e2000c101d04 */
[----:B------:R-:W-:Y:S02]  /*2ae0*/  FSEL R119, R109, RZ, P5 ;  /* 0x000000ff6d777208 */ /* 0x000fe40002800000 */
[----:B------:R-:W-:Y:S01]  /*2af0*/  LOP3.LUT P5, RZ, R129, 0xff000000, RZ, 0xc0, !PT ;  /* 0xff00000081ff7812 */ /* 0x000fe200078ac0ff */
[----:B------:R2:W-:Y:S01]  /*2b00*/  @P6 STG.E.128 desc[UR4][R112.64+0x10], R104 ;  /* 0x0000106870006986 */ /* 0x0005e2000c101d04 */
[----:B------:R-:W-:Y:S02]  /*2b10*/  F2FP.BF16.F32.PACK_AB R108, R121, R118 ;  /* 0x00000076796c723e */ /* 0x000fe400000010ff */
[----:B------:R-:W-:Y:S02]  /*2b20*/  FSEL R116, R179, RZ, P5 ;  /* 0x000000ffb3747208 */ /* 0x000fe40002800000 */
[----:B------:R-:W-:-:S02]  /*2b30*/  F2FP.BF16.F32.PACK_AB R109, R185, R122 ;  /* 0x0000007ab96d723e */ /* 0x000fc400000010ff */
[----:B------:R-:W-:-:S05]  /*2b40*/  F2FP.BF16.F32.PACK_AB R111, R116, R119 ;  /* 0x00000077746f723e */ /* 0x000fca00000010ff */
[----:B------:R2:W-:Y:S02]  /*2b50*/  STG.E.128 desc[UR4][R114.64], R108 ;  /* 0x0000006c72007986 */ /* 0x0005e4000c101d04 */
.L_x_5076:
[----:B------:R-:W-:Y:S05]  /*2b60*/  BSYNC B0 ;  /* 0x0000000000007941 */ /* 0x000fea0003800000 */
.L_x_5075:
[----:B------:R-:W-:Y:S02]  /*2b70*/  IADD3 R131, R131, UR18, RZ ;  /* 0x0000001283837c10 */ /* 0x000fe4000fffe0ff */
[----:B------:R-:W-:Y:S02]  /*2b80*/  SEL R120, RZ, 0x1, P4 ;  /* 0x00000001ff787807 */ /* 0x000fe40002000000 */
[----:B------:R-:W-:-:S13]  /*2b90*/  ISETP.GE.AND P5, PT, R131, UR19, PT ;  /* 0x0000001383007c0c */ /* 0x000fda000bfa6270 */
[----:B------:R-:W-:Y:S05]  /*2ba0*/  @!P5 BRA `(.L_x_5077) ;  /* 0xffffffd80030d947 */ /* 0x000fea000383ffff */
.L_x_5063:
        /* <DEDUP_REMOVED lines=16> */
.L_x_5079:
[----:B------:R-:W-:Y:S05]  /*2cb0*/  BSYNC B0 ;  /* 0x0000000000007941 */ /* 0x000fea0003800000 */
.L_x_5078:
        /* <DEDUP_REMOVED lines=11> */
.L_x_5081:
[----:B------:R-:W-:Y:S05]  /*2d70*/  BSYNC B0 ;  /* 0x0000000000007941 */ /* 0x000fea0003800000 */
.L_x_5080:
        /* <DEDUP_REMOVED lines=10> */
.L_x_5070:
[----:B------:R-:W-:Y:S02]  /*2e20*/  MOV R121, R123 ;  /* 0x0000007b00797202 */ /* 0x000fe40000000f00 */
[----:B------:R-:W-:Y:S02]  /*2e30*/  MOV R120, 0x10 ;  /* 0x0000001000787802 */ /* 0x000fe40000000f00 */
[----:B------:R-:W-:Y:S02]  /*2e40*/  MOV R185, 0x1f ;  /* 0x0000001f00b97802 */ /* 0x000fe40000000f00 */
[----:B------:R-:W-:-:S07]  /*2e50*/  MOV R118, 0xffffffff ;  /* 0xffffffff00767802 */ /* 0x000fce0000000f00 */
[----:B------:R-:W-:Y:S05]  /*2e60*/  WARPSYNC.COLLECTIVE R118, `(.L_x_5082) ;  /* 0x0000000076087348 */ /* 0x000fea0003c00000 */
[----:B------:R0:W1:Y:S02]  /*2e70*/  SHFL.DOWN P6, R119, R121, R120, R185 ;  /* 0x0800007879777389 */ /* 0x00006400000c00b9 */
[----:B01----:R-:W-:Y:S01]  /*2e80*/  ENDCOLLECTIVE ;  /* 0x000000000000791b */ /* 0x003fe20003800000 */
.L_x_5082:
[----:B------:R-:W-:Y:S02]  /*2e90*/  MOV R121, R182 ;  /* 0x000000b600797202 */ /* 0x000fe40000000f00 */
[----:B------:R-:W-:-:S07]  /*2ea0*/  MOV R110, R119 ;  /* 0x00000077006e7202 */ /* 0x000fce0000000f00 */
[----:B------:R-:W-:Y:S05]  /*2eb0*/  WARPSYNC.COLLECTIVE R118, `(.L_x_5083) ;  /* 0x0000000076087348 */ /* 0x000fea0003c00000 */
[----:B------:R0:W1:Y:S02]  /*2ec0*/  SHFL.DOWN P6, R119, R121, R120, R185 ;  /* 0x0800007879777389 */ /* 0x00006400000c00b9 */
[----:B01----:R-:W-:Y:S01]  /*2ed0*/  ENDCOLLECTIVE ;  /* 0x000000000000791b */ /* 0x003fe20003800000 */
.L_x_5083:
[----:B------:R-:W-:-:S05]  /*2ee0*/  FADD.FTZ R110, R110, R123 ;  /* 0x0000007b6e6e7221 */ /* 0x000fca0000010000 */
[----:B------:R-:W-:Y:S02]  /*2ef0*/  MOV R121, R110 ;  /* 0x0000006e00797202 */ /* 0x000fe40000000f00 */
[----:B------:R-:W-:Y:S02]  /*2f00*/  MOV R120, 0x8 ;  /* 0x0000000800787802 */ /* 0x000fe40000000f00 */
[----:B------:R-:W-:-:S07]  /*2f10*/  MOV R111, R119 ;  /* 0x00000077006f7202 */ /* 0x000fce0000000f00 */
[----:B------:R-:W-:Y:S05]  /*2f20*/  WARPSYNC.COLLECTIVE R118, `(.L_x_5084) ;  /* 0x0000000076087348 */ /* 0x000fea0003c00000 */
[----:B------:R0:W1:Y:S02]  /*2f30*/  SHFL.DOWN P6, R119, R121, R120, R185 ;  /* 0x0800007879777389 */ /* 0x00006400000c00b9 */
[----:B01----:R-:W-:Y:S01]  /*2f40*/  ENDCOLLECTIVE ;  /* 0x000000000000791b */ /* 0x003fe20003800000 */
.L_x_5084:
[----:B------:R-:W-:-:S05]  /*2f50*/  FADD.FTZ R111, R111, R182 ;  /* 0x000000b66f6f7221 */ /* 0x000fca0000010000 */
[----:B------:R-:W-:Y:S02]  /*2f60*/  MOV R121, R111 ;  /* 0x0000006f00797202 */ /* 0x000fe40000000f00 */
[----:B------:R-:W-:-:S07]  /*2f70*/  MOV R113, R119 ;  /* 0x0000007700717202 */ /* 0x000fce0000000f00 */
[----:B------:R-:W-:Y:S05]  /*2f80*/  WARPSYNC.COLLECTIVE R118, `(.L_x_5085) ;  /* 0x0000000076087348 */ /* 0x000fea0003c00000 */
[----:B------:R0:W1:Y:S02]  /*2f90*/  SHFL.DOWN P6, R119, R121, R120, R185 ;  /* 0x0800007879777389 */ /* 0x00006400000c00b9 */
[----:B01----:R-:W-:Y:S01]  /*2fa0*/  ENDCOLLECTIVE ;  /* 0x000000000000791b */ /* 0x003fe20003800000 */
.L_x_5085:
[----:B------:R-:W-:-:S05]  /*2fb0*/  FADD.FTZ R113, R110, R113 ;  /* 0x000000716e717221 */ /* 0x000fca0000010000 */
[----:B------:R-:W-:Y:S02]  /*2fc0*/  MOV R121, R113 ;  /* 0x0000007100797202 */ /* 0x000fe40000000f00 */
[----:B------:R-:W-:Y:S02]  /*2fd0*/  MOV R120, 0x4 ;  /* 0x0000000400787802 */ /* 0x000fe40000000f00 */
[----:B------:R-:W-:-:S07]  /*2fe0*/  MOV R112, R119 ;  /* 0x0000007700707202 */ /* 0x000fce0000000f00 */
[----:B------:R-:W-:Y:S05]  /*2ff0*/  WARPSYNC.COLLECTIVE R118, `(.L_x_5086) ;  /* 0x0000000076087348 */ /* 0x000fea0003c00000 */
[----:B------:R0:W1:Y:S02]  /*3000*/  SHFL.DOWN P6, R119, R121, R120, R185 ;  /* 0x0800007879777389 */ /* 0x00006400000c00b9 */
[----:B01----:R-:W-:Y:S01]  /*3010*/  ENDCOLLECTIVE ;  /* 0x000000000000791b */ /* 0x003fe20003800000 */
.L_x_5086:
[----:B------:R-:W-:-:S05]  /*3020*/  FADD.FTZ R112, R111, R112 ;  /* 0x000000706f707221 */ /* 0x000fca0000010000 */
[----:B------:R-:W-:Y:S02]  /*3030*/  MOV R121, R112 ;  /* 0x0000007000797202 */ /* 0x000fe40000000f00 */
[----:B------:R-:W-:-:S07]  /*3040*/  MOV R114, R119 ;  /* 0x0000007700727202 */ /* 0x000fce0000000f00 */
[----:B------:R-:W-:Y:S05]  /*3050*/  WARPSYNC.COLLECTIVE R118, `(.L_x_5087) ;  /* 0x0000000076087348 */ /* 0x000fea0003c00000 */
[----:B------:R0:W1:Y:S02]  /*3060*/  SHFL.DOWN P6, R119, R121, R120, R185 ;  /* 0x0800007879777389 */ /* 0x00006400000c00b9 */
[----:B01----:R-:W-:Y:S01]  /*3070*/  ENDCOLLECTIVE ;  /* 0x000000000000791b */ /* 0x003fe20003800000 */
.L_x_5087:
[----:B------:R-:W-:-:S05]  /*3080*/  FADD.FTZ R114, R113, R114 ;  /* 0x0000007271727221 */ /* 0x000fca0000010000 */
[----:B------:R-:W-:Y:S02]  /*3090*/  MOV R121, R114 ;  /* 0x0000007200797202 */ /* 0x000fe40000000f00 */
[----:B------:R-:W-:Y:S02]  /*30a0*/  MOV R120, 0x2 ;  /* 0x0000000200787802 */ /* 0x000fe40000000f00 */
[----:B------:R-:W-:-:S07]  /*30b0*/  MOV R115, R119 ;  /* 0x0000007700737202 */ /* 0x000fce0000000f00 */
[----:B------:R-:W-:Y:S05]  /*30c0*/  WARPSYNC.COLLECTIVE R118, `(.L_x_5088) ;  /* 0x0000000076087348 */ /* 0x000fea0003c00000 */
[----:B------:R0:W1:Y:S02]  /*30d0*/  SHFL.DOWN P6, R119, R121, R120, R185 ;  /* 0x0800007879777389 */ /* 0x00006400000c00b9 */
[----:B01----:R-:W-:Y:S01]  /*30e0*/  ENDCOLLECTIVE ;  /* 0x000000000000791b */ /* 0x003fe20003800000 */
.L_x_5088:
[----:B------:R-:W-:-:S05]  /*30f0*/  FADD.FTZ R115, R112, R115 ;  /* 0x0000007370737221 */ /* 0x000fca0000010000 */
[----:B------:R-:W-:Y:S02]  /*3100*/  MOV R121, R115 ;  /* 0x0000007300797202 */ /* 0x000fe40000000f00 */
[----:B------:R-:W-:-:S07]  /*3110*/  MOV R117, R119 ;  /* 0x0000007700757202 */ /* 0x000fce0000000f00 */
[----:B------:R-:W-:Y:S05]  /*3120*/  WARPSYNC.COLLECTIVE R118, `(.L_x_5089) ;  /* 0x0000000076087348 */ /* 0x000fea0003c00000 */
[----:B------:R0:W1:Y:S02]  /*3130*/  SHFL.DOWN P6, R119, R121, R120, R185 ;  /* 0x0800007879777389 */ /* 0x00006400000c00b9 */
[----:B01----:R-:W-:Y:S01]  /*3140*/  ENDCOLLECTIVE ;  /* 0x000000000000791b */ /* 0x003fe20003800000 */
.L_x_5089:
[----:B------:R-:W-:-:S05]  /*3150*/  FADD.FTZ R117, R114, R117 ;  /* 0x0000007572757221 */ /* 0x000fca0000010000 */
[----:B------:R-:W-:Y:S02]  /*3160*/  MOV R121, R117 ;  /* 0x0000007500797202 */ /* 0x000fe40000000f00 */
[----:B------:R-:W-:Y:S02]  /*3170*/  MOV R120, 0x1 ;  /* 0x0000000100787802 */ /* 0x000fe40000000f00 */
[----:B------:R-:W-:-:S07]  /*3180*/  MOV R116, R119 ;  /* 0x0000007700747202 */ /* 0x000fce0000000f00 */
[----:B------:R-:W-:Y:S05]  /*3190*/  WARPSYNC.COLLECTIVE R118, `(.L_x_5090) ;  /* 0x0000000076087348 */ /* 0x000fea0003c00000 */
[----:B------:R0:W1:Y:S02]  /*31a0*/  SHFL.DOWN P6, R119, R121, R120, R185 ;  /* 0x0800007879777389 */ /* 0x00006400000c00b9 */
[----:B01----:R-:W-:Y:S01]  /*31b0*/  ENDCOLLECTIVE ;  /* 0x000000000000791b */ /* 0x003fe20003800000 */
.L_x_5090:
[----:B------:R-:W-:-:S05]  /*31c0*/  FADD.FTZ R116, R115, R116 ;  /* 0x0000007473747221 */ /* 0x000fca0000010000 */
[----:B------:R-:W-:Y:S02]  /*31d0*/  MOV R121, R116 ;  /* 0x0000007400797202 */ /* 0x000fe40000000f00 */
[----:B------:R-:W-:-:S07]  /*31e0*/  MOV R110, R119 ;  /* 0x00000077006e7202 */ /* 0x000fce0000000f00 */
[----:B------:R-:W-:Y:S05]  /*31f0*/  WARPSYNC.COLLECTIVE R118, `(.L_x_5091) ;  /* 0x0000000076087348 */ /* 0x000fea0003c00000 */
[----:B------:R0:W1:Y:S02]  /*3200*/  SHFL.DOWN P6, R119, R121, R120, R185 ;  /* 0x0800007879777389 */ /* 0x00006400000c00b9 */
[----:B01----:R-:W-:Y:S01]  /*3210*/  ENDCOLLECTIVE ;  /* 0x000000000000791b */ /* 0x003fe20003800000 */
.L_x_5091:
[----:B------:R-:W-:Y:S01]  /*3220*/  MOV R111, R119 ;  /* 0x00000077006f7202 */ /* 0x000fe20000000f00 */
[----:B------:R-:W-:Y:S06]  /*3230*/  BRA `(.L_x_5092) ;  /* 0xffffffe400707947 */ /* 0x000fec000383ffff */
.L_x_5093:
        /* <DEDUP_REMOVED lines=12> */
.L_x_11347:


//--------------------- .text._ZN10layer_norm13ln_bwd_kernelINS_13Kernel_traitsIf13__nv_bfloat16fS2_fjLj6144ELj1ELj1ELj8ELj16ENS_18Kernel_traits_baseILj6144EfS2_fS2_fjLj256EEEEELb1ELb0ELb0ELb1EEEvNS_9BwdParamsE --------------------------
	.section	.text._ZN10layer_norm13ln_bwd_kernelINS_13Kernel_traitsIf13__nv_bfloat16fS2_fjLj6144ELj1ELj1ELj8ELj16ENS_18Kernel_traits_baseILj6144EfS2_fS2_fjLj256EEEEELb1ELb0ELb0ELb1EEEvNS_9BwdParamsE,"ax",@progbits
	.align	128
        .global         _ZN10layer_norm13ln_bwd_kernelINS_13Kernel_traitsIf13__nv_bfloat16fS2_fjLj6144ELj1ELj1ELj8ELj16ENS_18Kernel_traits_baseILj6144EfS2_fS2_fjLj256EEEEELb1ELb0ELb0ELb1EEEvNS_9BwdParamsE
        .type           _ZN10layer_norm13ln_bwd_kernelINS_13Kernel_traitsIf13__nv_bfloat16fS2_fjLj6144ELj1ELj1ELj8ELj16ENS_18Kernel_traits_baseILj6144EfS2_fS2_fjLj256EEEEELb1ELb0ELb0ELb1EEEvNS_9BwdParamsE,@function
        .size           _ZN10layer_norm13ln_bwd_kernelINS_13Kernel_traitsIf13__nv_bfloat16fS2_fjLj6144ELj1ELj1ELj8ELj16ENS_18Kernel_traits_baseILj6144EfS2_fS2_fjLj256EEEEELb1ELb0ELb0ELb1EEEvNS_9BwdParamsE,(.L_x_11348 - _ZN10layer_norm13ln_bwd_kernelINS_13Kernel_traitsIf13__nv_bfloat16fS2_fjLj6144ELj1ELj1ELj8ELj16ENS_18Kernel_traits_baseILj6144EfS2_fS2_fjLj256EEEEELb1ELb0ELb0ELb1EEEvNS_9BwdParamsE)
        .other          _ZN10layer_norm13ln_bwd_kernelINS_13Kernel_traitsIf13__nv_bfloat16fS2_fjLj6144ELj1ELj1ELj8ELj16ENS_18Kernel_traits_baseILj6144EfS2_fS2_fjLj256EEEEELb1ELb0ELb0ELb1EEEvNS_9BwdParamsE,@"STO_CUDA_ENTRY STV_DEFAULT"
_ZN10layer_norm13ln_bwd_kernelINS_13Kernel_traitsIf13__nv_bfloat16fS2_fjLj6144ELj1ELj1ELj8ELj16ENS_18Kernel_traits_baseILj6144EfS2_fS2_fjLj256EEEEELb1ELb0ELb0ELb1EEEvNS_9BwdParamsE:
.text._ZN10layer_norm13ln_bwd_kernelINS_13Kernel_traitsIf13__nv_bfloat16fS2_fjLj6144ELj1ELj1ELj8ELj16ENS_18Kernel_traits_baseILj6144EfS2_fS2_fjLj256EEEEELb1ELb0ELb0ELb1EEEvNS_9BwdParamsE:
        /* <DEDUP_REMOVED lines=39> */
.L_x_5094:
        /* <DEDUP_REMOVED lines=38> */
[----:B0-----:R-:W-:-:S07]  /*04d0*/  CS2R R102, SRZ ;  /* 0x0000000000667805 */ /* 0x001fce000001ff00 */
.L_x_5098:
[----:B0-----:R-:W0:Y:S01]  /*04e0*/  LDC.64 R2, c[0x0][0x250] ;  /* 0x00009400ff027b82 */ /* 0x001e220000000a00 */
        /* <DEDUP_REMOVED lines=9> */
[----:B0-----:R-:W-:-:S05]  /*0580*/  IMAD.WIDE R2, R148, 0x4, R2 ;  /* 0x0000000494027825 */ /* 0x001fca00078e0202 */
[----:B------:R0:W4:Y:S01]  /*0590*/  LDG.E R166, desc[UR6][R2.64] ;  /* 0x0000000602a67981 */ /* 0x000122000c1e1900 */
[C---:B-1----:R-:W-:Y:S01]  /*05a0*/  @P0 LEA R80, P1, R148.reuse, R80, 0x1 ;  /* 0x0000005094500211 */ /* 0x042fe200078208ff */
[----:B------:R-:W1:Y:S01]  /*05b0*/  LDC.64 R164, c[0x0][0x240] ;  /* 0x00009000ffa47b82 */ /* 0x000e620000000a00 */
[C---:B------:R-:W-:Y:S02]  /*05c0*/  IADD3 R154, R155.reuse, 0x100, RZ ;  /* 0x000001009b9a7810 */ /* 0x040fe40007ffe0ff */
[----:B------:R-:W-:Y:S02]  /*05d0*/  IADD3 R153, R155, 0x200, RZ ;  /* 0x000002009b997810 */ /* 0x000fe40007ffe0ff */
[----:B------:R-:W-:-:S03]  /*05e0*/  @P0 LEA.HI.X R81, R148, R81, R60, 0x1, P1 ;  /* 0x0000005194510211 */ /* 0x000fc600008f0c3c */
[----:B0-----:R-:W0:Y:S01]  /*05f0*/  LDC.64 R2, c[0x0][0x258] ;  /* 0x00009600ff027b82 */ /* 0x001e220000000a00 */
[C---:B--2---:R-:W-:Y:S01]  /*0600*/  IMAD.WIDE.U32 R92, R155.reuse, 0x20, R98 ;  /* 0x000000209b5c7825 */ /* 0x044fe200078e0062 */
[----:B------:R-:W2:Y:S03]  /*0610*/  @P0 LDG.E.U16 R0, desc[UR6][R80.64] ;  /* 0x0000000650000981 */ /* 0x000ea6000c1e1500 */
[----:B---3--:R-:W-:Y:S01]  /*0620*/  IMAD.WIDE.U32 R64, R155, 0x10, R88 ;  /* 0x000000109b407825 */ /* 0x008fe200078e0058 */
[----:B------:R-:W3:Y:S02]  /*0630*/  LDG.E.128 R60, desc[UR6][R92.64] ;  /* 0x000000065c3c7981 */ /* 0x000ee4000c1e1d00 */
[----:B------:R-:W1:Y:S01]  /*0640*/  LDC.64 R100, c[0x0][0x2c8] ;  /* 0x0000b200ff647b82 */ /* 0x000e620000000a00 */
[C---:B------:R-:W-:Y:S01]  /*0650*/  IMAD.WIDE.U32 R96, R154.reuse, 0x20, R98 ;  /* 0x000000209a607825 */ /* 0x040fe200078e0062 */
[----:B------:R-:W3:Y:S03]  /*0660*/  LDG.E.128 R68, desc[UR6][R92.64+0x10] ;  /* 0x000010065c447981 */ /* 0x000ee6000c1e1d00 */
[----:B------:R-:W-:Y:S01]  /*0670*/  IMAD.WIDE.U32 R76, R154, 0x10, R88 ;  /* 0x000000109a4c7825 */ /* 0x000fe200078e0058 */
[----:B------:R-:W3:Y:S03]  /*0680*/  LDG.E.128 R64, desc[UR6][R64.64] ;  /* 0x0000000640407981 */ /* 0x000ee6000c1e1d00 */
[C---:B------:R-:W-:Y:S01]  /*0690*/  IMAD.WIDE.U32 R98, R153.reuse, 0x20, R98 ;  /* 0x0000002099627825 */ /* 0x040fe200078e0062 */
[----:B------:R-:W3:Y:S03]  /*06a0*/  LDG.E.128 R72, desc[UR6][R96.64] ;  /* 0x0000000660487981 */ /* 0x000ee6000c1e1d00 */
[----:B0-----:R-:W-:Y:S01]  /*06b0*/  IMAD.WIDE R2, R148, 0x4, R2 ;  /* 0x0000000494027825 */ /* 0x001fe200078e0202 */
[----:B------:R-:W3:Y:S04]  /*06c0*/  LDG.E.128 R76, desc[UR6][R76.64] ;  /* 0x000000064c4c7981 */ /* 0x000ee8000c1e1d00 */
[----:B------:R1:W3:Y:S01]  /*06d0*/  LDG.E.128 R80, desc[UR6][R96.64+0x10] ;  /* 0x0000100660507981 */ /* 0x0002e2000c1e1d00 */
[----:B------:R-:W-:-:S03]  /*06e0*/  IMAD.WIDE.U32 R88, R153, 0x10, R88 ;  /* 0x0000001099587825 */ /* 0x000fc600078e0058 */
[----:B------:R0:W3:Y:S04]  /*06f0*/  LDG.E R156, desc[UR6][R2.64] ;  /* 0x00000006029c7981 */ /* 0x0000e8000c1e1900 */
[----:B------:R-:W3:Y:S04]  /*0700*/  LDG.E.128 R84, desc[UR6][R98.64] ;  /* 0x0000000662547981 */ /* 0x000ee8000c1e1d00 */
[----:B------:R0:W3:Y:S04]  /*0710*/  LDG.E.128 R92, desc[UR6][R98.64+0x10] ;  /* 0x00001006625c7981 */ /* 0x0000e8000c1e1d00 */
[----:B------:R-:W3:Y:S01]  /*0720*/  LDG.E.128 R88, desc[UR6][R88.64] ;  /* 0x0000000658587981 */ /* 0x000ee2000c1e1d00 */
[----:B-1----:R-:W-:-:S04]  /*0730*/  IMAD.WIDE.U32 R96, R154, 0x8, R164 ;  /* 0x000000089a607825 */ /* 0x002fc800078e00a4 */
[--C-:B0-----:R-:W-:Y:S02]  /*0740*/  IMAD.WIDE.U32 R2, R153, 0x8, R164.reuse ;  /* 0x0000000899027825 */ /* 0x101fe400078e00a4 */
        /* <DEDUP_REMOVED lines=11> */
[----:B------:R-:W5:Y:S04]  /*0800*/  @P1 LDG.E.128 R36, desc[UR6][R160.64] ;  /* 0x00000006a0241981 */ /* 0x000f68000c1e1d00 */
[----:B------:R4:W5:Y:S01]  /*0810*/  @P1 LDG.E.128 R40, desc[UR6][R160.64+0x10] ;  /* 0x00001006a0281981 */ /* 0x000962000c1e1d00 */
[----:B-1----:R-:W-:Y:S01]  /*0820*/  @P1 IMAD.WIDE.U32 R158, R155, 0x20, R158 ;  /* 0x000000209b9e1825 */ /* 0x002fe200078e009e */
[----:B------:R-:W-:-:S04]  /*0830*/  MOV R152, 0x3f800000 ;  /* 0x3f80000000987802 */ /* 0x000fc80000000f00 */
[----:B------:R-:W5:Y:S01]  /*0840*/  @P1 LDG.E.128 R28, desc[UR6][R158.64] ;  /* 0x000000069e1c1981 */ /* 0x000f62000c1e1d00 */
[----:B------:R-:W-:-:S03]  /*0850*/  @P1 IMAD.WIDE.U32 R162, R153, 0x20, R162 ;  /* 0x0000002099a21825 */ /* 0x000fc600078e00a2 */
[----:B------:R0:W5:Y:S04]  /*0860*/  @P1 LDG.E.128 R32, desc[UR6][R158.64+0x10] ;  /* 0x000010069e201981 */ /* 0x000168000c1e1d00 */
[----:B------:R-:W5:Y:S04]  /*0870*/  @P1 LDG.E.128 R44, desc[UR6][R162.64] ;  /* 0x00000006a22c1981 */ /* 0x000f68000c1e1d00 */
[----:B------:R1:W5:Y:S01]  /*0880*/  @P1 LDG.E.128 R48, desc[UR6][R162.64+0x10] ;  /* 0x00001006a2301981 */ /* 0x000362000c1e1d00 */
[----:B------:R-:W-:Y:S01]  /*0890*/  UMOV UR4, 0xffffffff ;  /* 0xffffffff00047882 */ /* 0x000fe20000000000 */
[----:B------:R-:W-:-:S02]  /*08a0*/  LOP3.LUT P1, RZ, R149, 0x1f, RZ, 0xc0, !PT ;  /* 0x0000001f95ff7812 */ /* 0x000fc4000782c0ff */
[----:B----4-:R-:W-:Y:S02]  /*08b0*/  FSEL R160, R166, RZ, !P2 ;  /* 0x000000ffa6a07208 */ /* 0x010fe40005000000 */
[----:B--2---:R-:W-:-:S03]  /*08c0*/  @P0 SHF.L.U32 R152, R0, 0x10, RZ ;  /* 0x0000001000980819 */ /* 0x004fc600000006ff */
[C---:B---3--:R-:W-:Y:S01]  /*08d0*/  FADD.FTZ R167, -R160.reuse, R62 ;  /* 0x0000003ea0a77221 */ /* 0x048fe20000010100 */
[C---:B------:R-:W-:Y:S01]  /*08e0*/  FADD.FTZ R165, -R160.reuse, R61 ;  /* 0x0000003da0a57221 */ /* 0x040fe20000010100 */
[C---:B0-----:R-:W-:Y:S01]  /*08f0*/  FADD.FTZ R159, -R160.reuse, R60 ;  /* 0x0000003ca09f7221 */ /* 0x041fe20000010100 */
[C---:B------:R-:W-:Y:S01]  /*0900*/  FADD.FTZ R169, -R160.reuse, R63 ;  /* 0x0000003fa0a97221 */ /* 0x040fe20000010100 */
[----:B------:R-:W-:Y:S01]  /*0910*/  FADD.FTZ R175, -R160, R70 ;  /* 0x00000046a0af7221 */ /* 0x000fe20000010100 */
[C---:B------:R-:W-:Y:S02]  /*0920*/  PRMT R62, R64.reuse, 0x7632, R62 ;  /* 0x00007632403e7816 */ /* 0x040fe4000000003e */
[----:B------:R-:W-:Y:S01]  /*0930*/  SHF.L.U32 R161, R64, 0x10, RZ ;  /* 0x0000001040a17819 */ /* 0x000fe200000006ff */
[C---:B------:R-:W-:Y:S01]  /*0940*/  FADD.FTZ R69, -R160.reuse, R69 ;  /* 0x00000045a0457221 */ /* 0x040fe20000010100 */
[----:B------:R-:W-:Y:S01]  /*0950*/  PRMT R64, R65, 0x7632, R64 ;  /* 0x0000763241407816 */ /* 0x000fe20000000040 */
[----:B------:R-:W-:Y:S01]  /*0960*/  FADD.FTZ R185, -R160, R75 ;  /* 0x0000004ba0b97221 */ /* 0x000fe20000010100 */
[----:B------:R-:W-:-:S02]  /*0970*/  PRMT R158, R66, 0x7632, R158 ;  /* 0x00007632429e7816 */ /* 0x000fc4000000009e */
[----:B------:R-:W-:Y:S02]  /*0980*/  SHF.L.U32 R62, R62, 0x10, RZ ;  /* 0x000000103e3e7819 */ /* 0x000fe400000006ff */
[C---:B------:R-:W-:Y:S02]  /*0990*/  PRMT R70, R77.reuse, 0x7632, R70 ;  /* 0x000076324d467816 */ /* 0x040fe40000000046 */
[----:B------:R-:W-:Y:S01]  /*09a0*/  SHF.L.U32 R75, R77, 0x10, RZ ;  /* 0x000000104d4b7819 */ /* 0x000fe200000006ff */
[----:B------:R-:W-:Y:S01]  /*09b0*/  FADD.FTZ R197, -R160, R83 ;  /* 0x00000053a0c57221 */ /* 0x000fe20000010100 */
[----:B------:R-:W-:Y:S01]  /*09c0*/  FMUL.FTZ R83, R24, R161 ;  /* 0x000000a118537220 */ /* 0x000fe20000410000 */
[--C-:B------:R-:W-:Y:S01]  /*09d0*/  FADD.FTZ R183, -R160, R74.reuse ;  /* 0x0000004aa0b77221 */ /* 0x100fe20000010100 */
[C---:B------:R-:W-:Y:S01]  /*09e0*/  FMUL.FTZ R77, R156.reuse, R165 ;  /* 0x000000a59c4d7220 */ /* 0x040fe20000410000 */
[----:B------:R-:W-:Y:S01]  /*09f0*/  FMUL.FTZ R0, R156, R159 ;  /* 0x0000009f9c007220 */ /* 0x000fe20000410000 */
[C---:B------:R-:W-:Y:S01]  /*0a00*/  PRMT R74, R79.reuse, 0x7632, R74 ;  /* 0x000076324f4a7816 */ /* 0x040fe2000000004a */
[C---:B------:R-:W-:Y:S01]  /*0a10*/  FADD.FTZ R193, -R160.reuse, R82 ;  /* 0x00000052a0c17221 */ /* 0x040fe20000010100 */
[----:B------:R-:W-:Y:S01]  /*0a20*/  SHF.L.U32 R195, R79, 0x10, RZ ;  /* 0x000000104fc37819 */ /* 0x000fe200000006ff */
[----:B------:R-:W-:Y:S01]  /*0a30*/  FADD.FTZ R201, -R160, R85 ;  /* 0x00000055a0c97221 */ /* 0x000fe20000010100 */
[----:B------:R-:W-:Y:S01]  /*0a40*/  SHF.L.U32 R64, R64, 0x10, RZ ;  /* 0x0000001040407819 */ /* 0x000fe200000006ff */
[C---:B------:R-:W-:Y:S01]  /*0a50*/  FMUL.FTZ R79, R156.reuse, R169 ;  /* 0x000000a99c4f7220 */ /* 0x040fe20000410000 */
[----:B-1----:R-:W-:Y:S01]  /*0a60*/  SHF.L.U32 R163, R65, 0x10, RZ ;  /* 0x0000001041a37819 */ /* 0x002fe200000006ff */
[----:B------:R-:W-:Y:S01]  /*0a70*/  FMUL.FTZ R85, R156, R69 ;  /* 0x000000459c557220 */ /* 0x000fe20000410000 */
[----:B------:R-:W-:Y:S01]  /*0a80*/  SHF.L.U32 R82, R158, 0x10, RZ ;  /* 0x000000109e527819 */ /* 0x000fe200000006ff */
[-C--:B------:R-:W-:Y:S01]  /*0a90*/  FFMA.FTZ R102, R77, R62.reuse, R102 ;  /* 0x0000003e4d667223 */ /* 0x080fe20000010066 */
[----:B------:R-:W-:Y:S01]  /*0aa0*/  SHF.L.U32 R173, R66, 0x10, RZ ;  /* 0x0000001042ad7819 */ /* 0x000fe200000006ff */
[----:B------:R-:W-:Y:S01]  /*0ab0*/  FADD.FTZ R125, R62, R125 ;  /* 0x0000007d3e7d7221 */ /* 0x000fe20000010000 */
[----:B------:R-:W-:Y:S01]  /*0ac0*/  FMUL.FTZ R158, R25, R62 ;  /* 0x0000003e199e7220 */ /* 0x000fe20000410000 */
[----:B------:R-:W-:Y:S01]  /*0ad0*/  FADD.FTZ R69, RZ, R83 ;  /* 0x00000053ff457221 */ /* 0x000fe20000010000 */
[C---:B------:R-:W-:Y:S01]  /*0ae0*/  PRMT R66, R67.reuse, 0x7632, R66 ;  /* 0x0000763243427816 */ /* 0x040fe20000000042 */
        /* <DEDUP_REMOVED lines=15> */
[----:B------:R-:W-:Y:S01]  /*0be0*/  PRMT R166, R89, 0x7632, R166 ;  /* 0x0000763259a67816 */ /* 0x000fe200000000a6 */
[-C--:B------:R-:W-:Y:S01]  /*0bf0*/  FFMA.FTZ R104, R79, R64.reuse, R104 ;  /* 0x000000404f687223 */ /* 0x080fe20000010068 */
[----:B------:R-:W-:Y:S01]  /*0c00*/  SHF.L.U32 R168, R89, 0x10, RZ ;  /* 0x0000001059a87819 */ /* 0x000fe200000006ff */
[----:B------:R-:W-:Y:S01]  /*0c10*/  FADD.FTZ R127, R64, R127 ;  /* 0x0000007f407f7221 */ /* 0x000fe20000010000 */
[----:B------:R-:W-:Y:S01]  /*0c20*/  FMUL.FTZ R160, R27, R64 ;  /* 0x000000401ba07220 */ /* 0x000fe20000410000 */
[----:B------:R-:W-:Y:S01]  /*0c30*/  PRMT R72, R78, 0x7632, R72 ;  /* 0x000076324e487816 */ /* 0x000fe20000000048 */
[----:B------:R-:W-:Y:S01]  /*0c40*/  FMUL.FTZ R89, R26, R163 ;  /* 0x000000a31a597220 */ /* 0x000fe20000410000 */
[----:B------:R-:W-:Y:S01]  /*0c50*/  SHF.L.U32 R189, R78, 0x10, RZ ;  /* 0x000000104ebd7819 */ /* 0x000fe200000006ff */
[----:B------:R-:W-:Y:S01]  /*0c60*/  FADD.FTZ R64, R69, R158 ;  /* 0x0000009e45407221 */ /* 0x000fe20000010000 */
[C---:B------:R-:W-:Y:S01]  /*0c70*/  FMUL.FTZ R78, R156.reuse, R167 ;  /* 0x000000a79c4e7220 */ /* 0x040fe20000410000 */
[----:B------:R-:W-:Y:S01]  /*0c80*/  FFMA.FTZ R69, R77, R158, R62 ;  /* 0x0000009e4d457223 */ /* 0x000fe2000001003e */
[----:B------:R-:W-:Y:S01]  /*0c90*/  FMUL.FTZ R87, R156, R71 ;  /* 0x000000479c577220 */ /* 0x000fe20000410000 */
[----:B------:R-:W-:-:S02]  /*0ca0*/  FADD.FTZ R71, R64, R89 ;  /* 0x0000005940477221 */ /* 0x000fc40000010000 */
        /* <DEDUP_REMOVED lines=17> */
[----:B------:R-:W-:Y:S01]  /*0dc0*/  FMUL.FTZ R86, R23, R66 ;  /* 0x0000004217567220 */ /* 0x000fe20000410000 */
[----:B------:R-:W-:-:S02]  /*0dd0*/  FADD.FTZ R71, R64, R81 ;  /* 0x0000005140477221 */ /* 0x000fc40000010000 */
[----:B------:R-:W-:Y:S01]  /*0de0*/  FFMA.FTZ R62, R76, R81, R69 ;  /* 0x000000514c3e7223 */ /* 0x000fe20000010045 */
[----:B------:R-:W-:Y:S01]  /*0df0*/  PRMT R170, R90, 0x7632, R170 ;  /* 0x000076325aaa7816 */ /* 0x000fe200000000aa */
[----:B------:R-:W-:Y:S01]  /*0e00*/  FMUL.FTZ R171, R16, R73 ;  /* 0x0000004910ab7220 */ /* 0x000fe20000410000 */
[----:B------:R-:W-:Y:S01]  /*0e10*/  SHF.L.U32 R68, R68, 0x10, RZ ;  /* 0x0000001044447819 */ /* 0x000fe200000006ff */
[----:B------:R-:W-:Y:S01]  /*0e20*/  FADD.FTZ R64, R71, R86 ;  /* 0x0000005647407221 */ /* 0x000fe20000010000 */
[C---:B------:R-:W-:Y:S01]  /*0e30*/  PRMT R162, R88.reuse, 0x7632, R162 ;  /* 0x0000763258a27816 */ /* 0x040fe200000000a2 */
[----:B------:R-:W-:Y:S01]  /*0e40*/  FFMA.FTZ R71, R87, R86, R62 ;  /* 0x0000005657477223 */ /* 0x000fe2000001003e */
[----:B------:R-:W-:Y:S01]  /*0e50*/  SHF.L.U32 R164, R88, 0x10, RZ ;  /* 0x0000001058a47819 */ /* 0x000fe200000006ff */
[C---:B------:R-:W-:Y:S01]  /*0e60*/  FMUL.FTZ R88, R156.reuse, R179 ;  /* 0x000000b39c587220 */ /* 0x040fe20000410000 */
[----:B------:R-:W-:Y:S01]  /*0e70*/  FMUL.FTZ R92, R156, R183 ;  /* 0x000000b79c5c7220 */ /* 0x000fe20000410000 */
        /* <DEDUP_REMOVED lines=20> */
[----:B------:R-:W-:Y:S01]  /*0fc0*/  FMUL.FTZ R175, R12, R189 ;  /* 0x000000bd0caf7220 */ /* 0x000fe20000410000 */
[----:B------:R-:W-:Y:S01]  /*0fd0*/  FADD.FTZ R64, R71, R172 ;  /* 0x000000ac47407221 */ /* 0x000fe20000010000 */
[----:B------:R-:W-:Y:S01]  /*0fe0*/  FMUL.FTZ R94, R156, R187 ;  /* 0x000000bb9c5e7220 */ /* 0x000fe20000410000 */
[----:B------:R-:W-:Y:S01]  /*0ff0*/  SHF.L.U32 R176, R162, 0x10, RZ ;  /* 0x00000010a2b07819 */ /* 0x000fe200000006ff */
[----:B------:R-:W-:Y:S01]  /*1000*/  FFMA.FTZ R69, R93, R172, R62 ;  /* 0x000000ac5d457223 */ /* 0x000fe2000001003e */
[----:B------:R-:W-:Y:S01]  /*1010*/  FADD.FTZ R151, R164, R151 ;  /* 0x00000097a4977221 */ /* 0x000fe20000010000 */
[-C--:B------:R-:W-:Y:S01]  /*1020*/  FFMA.FTZ R150, R165, R164.reuse, R150 ;  /* 0x000000a4a5967223 */ /* 0x080fe20000010096 */
[----:B------:R-:W-:Y:S01]  /*1030*/  FMUL.FTZ R162, R8, R164 ;  /* 0x000000a408a27220 */ /* 0x000fe20000410000 */
[----:B------:R-:W-:Y:S01]  /*1040*/  PRMT R60, R91, 0x7632, R60 ;  /* 0x000076325b3c7816 */ /* 0x000fe2000000003c */
        /* <DEDUP_REMOVED lines=41> */
[C---:B------:R-:W-:Y:S01]  /*12e0*/  FMUL.FTZ R178, R156.reuse, R67 ;  /* 0x000000439cb27220 */ /* 0x040fe20000410000 */
[----:B------:R-:W-:Y:S01]  /*12f0*/  FMUL.FTZ R179, R11, R179 ;  /* 0x000000b30bb37220 */ /* 0x000fe20000410000 */
[----:B------:R-:W-:Y:S01]  /*1300*/  FADD.FTZ R62, R69, R164 ;  /* 0x000000a4453e7221 */ /* 0x000fe20000010000 */
[----:B------:R-:W-:Y:S01]  /*1310*/  FFMA.FTZ R67, R161, R164, R60 ;  /* 0x000000a4a1437223 */ /* 0x000fe2000001003c */
[----:B------:R-:W-:Y:S02]  /*1320*/  FMUL.FTZ R181, R156, R65 ;  /* 0x000000419cb57220 */ /* 0x000fe40000410000 */
[----:B------:R-:W-:Y:S01]  /*1330*/  FADD.FTZ R65, R62, R179 ;  /* 0x000000b33e417221 */ /* 0x000fe20000010000 */
[----:B------:R-:W-:Y:S01]  /*1340*/  FFMA.FTZ R60, R90, R179, R67 ;  /* 0x000000b35a3c7223 */ /* 0x000fe20000010043 */
[----:B------:R-:W-:Y:S01]  /*1350*/  FADD.FTZ R144, R183, R144 ;  /* 0x00000090b7907221 */ /* 0x000fe20000010000 */
[-C--:B------:R-:W-:Y:S01]  /*1360*/  FFMA.FTZ R121, R178, R183.reuse, R121 ;  /* 0x000000b7b2797223 */ /* 0x080fe20000010079 */
        /* <DEDUP_REMOVED lines=53> */
.L_x_5109:
        /* <DEDUP_REMOVED lines=13> */
.L_x_5097:
        /* <DEDUP_REMOVED lines=134> */
[----:B------:R-:W-:Y:S01]  /*1ff0*/  FMUL.FTZ R78, R78, UR11 ;  /* 0x0000000b4e4e7c20 */ /* 0x000fe20008410000 */
[-CC-:B------:R-:W-:Y:S01]  /*2000*/  FFMA.FTZ R161, R161, R61.reuse, R60.reuse ;  /* 0x0000003da1a17223 */ /* 0x180fe2000001003c */
[-CC-:B------:R-:W-:Y:S01]  /*2010*/  FFMA.FTZ R177, R177, R61.reuse, R60.reuse ;  /* 0x0000003db1b17223 */ /* 0x180fe2000001003c */
[-CC-:B------:R-:W-:Y:S01]  /*2020*/  FFMA.FTZ R178, R178, R61.reuse, R60.reuse ;  /* 0x0000003db2b27223 */ /* 0x180fe2000001003c */
[-CC-:B------:R-:W-:Y:S01]  /*2030*/  FFMA.FTZ R181, R181, R61.reuse, R60.reuse ;  /* 0x0000003db5b57223 */ /* 0x180fe2000001003c */
[----:B------:R-:W-:Y:S01]  /*2040*/  FFMA.FTZ R182, R182, R61, R60 ;  /* 0x0000003db6b67223 */ /* 0x000fe2000001003c */
[----:B------:R-:W-:Y:S01]  /*2050*/  LOP3.LUT P1, RZ, R96, 0xff00, RZ, 0xc0, !PT ;  /* 0x0000ff0060ff7812 */ /* 0x000fe2000782c0ff */
[-C--:B------:R-:W-:Y:S01]  /*2060*/  FMUL.FTZ R60, R90, R152.reuse ;  /* 0x000000985a3c7220 */ /* 0x080fe20000410000 */
[----:B------:R-:W-:Y:S01]  /*2070*/  FADD.FTZ R89, R175, -R94 ;  /* 0x8000005eaf597221 */ /* 0x000fe20000010000 */
[----:B------:R-:W-:Y:S01]  /*2080*/  FADD.FTZ R61, R91, -R80 ;  /* 0x800000505b3d7221 */ /* 0x000fe20000010000 */
[----:B------:R-:W-:Y:S01]  /*2090*/  FSEL R87, R78, RZ, P1 ;  /* 0x000000ff4e577208 */ /* 0x000fe20000800000 */
[----:B------:R-:W-:Y:S01]  /*20a0*/  FMUL.FTZ R60, R60, UR11 ;  /* 0x0000000b3c3c7c20 */ /* 0x000fe20008410000 */
[----:B------:R-:W-:Y:S01]  /*20b0*/  LOP3.LUT P1, RZ, R97, 0xff00, RZ, 0xc0, !PT ;  /* 0x0000ff0061ff7812 */ /* 0x000fe2000782c0ff */
[C---:B------:R-:W-:Y:S01]  /*20c0*/  FMUL.FTZ R89, R156.reuse, R89 ;  /* 0x000000599c597220 */ /* 0x040fe20000410000 */
[C---:B------:R-:W-:Y:S01]  /*20d0*/  FMUL.FTZ R95, R156.reuse, R61 ;  /* 0x0000003d9c5f7220 */ /* 0x040fe20000410000 */
[----:B------:R-:W-:Y:S01]  /*20e0*/  FMUL.FTZ R75, R156, R173 ;  /* 0x000000ad9c4b7220 */ /* 0x000fe20000410000 */
[----:B------:R-:W-:Y:S01]  /*20f0*/  FSEL R91, R60, RZ, P1 ;  /* 0x000000ff3c5b7208 */ /* 0x000fe20000800000 */
[----:B------:R-:W-:Y:S01]  /*2100*/  @P2 FADD.FTZ R89, R40, R89 ;  /* 0x0000005928592221 */ /* 0x000fe20000010000 */
[----:B------:R-:W-:Y:S01]  /*2110*/  ISETP.NE.U32.AND P1, PT, RZ, UR12, PT ;  /* 0x0000000cff007c0c */ /* 0x000fe2000bf25070 */
[----:B------:R-:W-:Y:S01]  /*2120*/  FADD.FTZ R167, R174, -R167 ;  /* 0x800000a7aea77221 */ /* 0x000fe20000010000 */
[----:B------:R-:W-:Y:S01]  /*2130*/  @P2 FADD.FTZ R95, R42, R95 ;  /* 0x0000005f2a5f2221 */ /* 0x000fe20000010000 */
[----:B------:R-:W-:Y:S01]  /*2140*/  @P2 FADD.FTZ R75, R38, R75 ;  /* 0x0000004b264b2221 */ /* 0x000fe20000010000 */
[----:B------:R-:W-:Y:S01]  /*2150*/  ISETP.NE.AND.EX P1, PT, RZ, UR13, PT, P1 ;  /* 0x0000000dff007c0c */ /* 0x000fe2000bf25310 */
[-C--:B------:R-:W-:Y:S01]  /*2160*/  FMUL.FTZ R78, R89, R152.reuse ;  /* 0x00000098594e7220 */ /* 0x080fe20000410000 */
[----:B------:R-:W-:Y:S01]  /*2170*/  LOP3.LUT P5, RZ, R96, 0xff0000, RZ, 0xc0, !PT ;  /* 0x00ff000060ff7812 */ /* 0x000fe200078ac0ff */
[----:B------:R-:W-:Y:S01]  /*2180*/  FADD.FTZ R165, R162, -R165 ;  /* 0x800000a5a2a57221 */ /* 0x000fe20000010000 */
[----:B------:R-:W-:Y:S01]  /*2190*/  FMUL.FTZ R96, R156, R167 ;  /* 0x000000a79c607220 */ /* 0x000fe20000410000 */
[----:B------:R-:W-:Y:S01]  /*21a0*/  FADD.FTZ R161, R164, -R161 ;  /* 0x800000a1a4a17221 */ /* 0x000fe20000010000 */
[-C--:B------:R-:W-:Y:S01]  /*21b0*/  FMUL.FTZ R61, R95, R152.reuse ;  /* 0x000000985f3d7220 */ /* 0x080fe20000410000 */
[----:B------:R-:W-:Y:S01]  /*21c0*/  FMUL.FTZ R81, R75, R152 ;  /* 0x000000984b517220 */ /* 0x000fe20000410000 */
[----:B------:R-:W-:Y:S01]  /*21d0*/  FMUL.FTZ R78, R78, UR11 ;  /* 0x0000000b4e4e7c20 */ /* 0x000fe20008410000 */
[----:B------:R-:W-:Y:S01]  /*21e0*/  LOP3.LUT P6, RZ, R97, 0xff, RZ, 0xc0, !PT ;  /* 0x000000ff61ff7812 */ /* 0x000fe200078cc0ff */
[----:B------:R-:W-:Y:S01]  /*21f0*/  FMUL.FTZ R165, R156, R165 ;  /* 0x000000a59ca57220 */ /* 0x000fe20000410000 */
[----:B------:R-:W-:Y:S01]  /*2200*/  FADD.FTZ R163, R176, -R163 ;  /* 0x800000a3b0a37221 */ /* 0x000fe20000010000 */
[----:B------:R-:W-:Y:S01]  /*2210*/  FADD.FTZ R179, R179, -R76 ;  /* 0x8000004cb3b37221 */ /* 0x000fe20000010000 */
[----:B------:R-:W-:Y:S01]  /*2220*/  @P2 FADD.FTZ R96, R43, R96 ;  /* 0x000000602b602221 */ /* 0x000fe20000010000 */
[----:B------:R-:W-:Y:S01]  /*2230*/  FMUL.FTZ R161, R156, R161 ;  /* 0x000000a19ca17220 */ /* 0x000fe20000410000 */
[----:B------:R-:W-:Y:S01]  /*2240*/  FMUL.FTZ R76, R61, UR11 ;  /* 0x0000000b3d4c7c20 */ /* 0x000fe20008410000 */
[----:B------:R-:W-:Y:S01]  /*2250*/  FMUL.FTZ R81, R81, UR11 ;  /* 0x0000000b51517c20 */ /* 0x000fe20008410000 */
[----:B------:R-:W-:Y:S01]  /*2260*/  F2FP.BF16.F32.PACK_AB R61, R64, R63 ;  /* 0x0000003f403d723e */ /* 0x000fe200000010ff */
[----:B------:R-:W-:Y:S01]  /*2270*/  @P2 FADD.FTZ R165, R44, R165 ;  /* 0x000000a52ca52221 */ /* 0x000fe20000010000 */
[----:B------:R-:W-:Y:S01]  /*2280*/  FSEL R94, R78, RZ, P6 ;  /* 0x000000ff4e5e7208 */ /* 0x000fe20003000000 */
[----:B------:R-:W-:Y:S01]  /*2290*/  FMUL.FTZ R98, R156, R163 ;  /* 0x000000a39c627220 */ /* 0x000fe20000410000 */
[----:B------:R-:W-:Y:S01]  /*22a0*/  F2FP.BF16.F32.PACK_AB R63, R83, R82 ;  /* 0x00000052533f723e */ /* 0x000fe200000010ff */
[-C--:B------:R-:W-:Y:S01]  /*22b0*/  FMUL.FTZ R78, R96, R152.reuse ;  /* 0x00000098604e7220 */ /* 0x080fe20000410000 */
[----:B------:R-:W0:Y:S01]  /*22c0*/  @P1 LDC.64 R82, c[0x0][0x308] ;  /* 0x0000c200ff521b82 */ /* 0x000e220000000a00 */
[----:B------:R-:W-:Y:S01]  /*22d0*/  FADD.FTZ R177, R166, -R177 ;  /* 0x800000b1a6b17221 */ /* 0x000fe20000010000 */
[----:B------:R-:W-:Y:S01]  /*22e0*/  @P2 FADD.FTZ R161, R46, R161 ;  /* 0x000000a12ea12221 */ /* 0x000fe20000010000 */
[----:B------:R-:W-:Y:S01]  /*22f0*/  FSEL R88, R81, RZ, P5 ;  /* 0x000000ff51587208 */ /* 0x000fe20002800000 */
[----:B------:R-:W-:Y:S01]  /*2300*/  FMUL.FTZ R100, R156, R179 ;  /* 0x000000b39c647220 */ /* 0x000fe20000410000 */
[----:B------:R-:W-:Y:S01]  /*2310*/  FMUL.FTZ R64, R165, R152 ;  /* 0x00000098a5407220 */ /* 0x000fe20000410000 */
[----:B------:R-:W-:Y:S01]  /*2320*/  MOV R81, R2 ;  /* 0x0000000200517202 */ /* 0x000fe20000000f00 */
[----:B------:R-:W-:Y:S01]  /*2330*/  FMUL.FTZ R78, R78, UR11 ;  /* 0x0000000b4e4e7c20 */ /* 0x000fe20008410000 */
        /* <DEDUP_REMOVED lines=10> */
[----:B------:R-:W-:Y:S01]  /*23e0*/  LOP3.LUT P6, RZ, R81, 0xff, RZ, 0xc0, !PT ;  /* 0x000000ff51ff7812 */ /* 0x000fe200078cc0ff */
[----:B------:R-:W-:Y:S01]  /*23f0*/  @P2 FADD.FTZ R177, R48, R177 ;  /* 0x000000b130b12221 */ /* 0x000fe20000010000 */
[----:B------:R-:W-:Y:S01]  /*2400*/  FSEL R162, R78, RZ, P3 ;  /* 0x000000ff4ea27208 */ /* 0x000fe20001800000 */
        /* <DEDUP_REMOVED lines=19> */
[C---:B------:R-:W-:Y:S01]  /*2540*/  FMUL.FTZ R181, R156.reuse, R181 ;  /* 0x000000b59cb57220 */ /* 0x040fe20000410000 */
[----:B------:R-:W-:Y:S01]  /*2550*/  LOP3.LUT P5, RZ, R3, 0xff, RZ, 0xc0, !PT ;  /* 0x000000ff03ff7812 */ /* 0x000fe200078ac0ff */
[----:B------:R-:W-:Y:S01]  /*2560*/  FMUL.FTZ R160, R156, R185 ;  /* 0x000000b99ca07220 */ /* 0x000fe20000410000 */
        /* <DEDUP_REMOVED lines=109> */
.L_x_5095:
        /* <DEDUP_REMOVED lines=23> */
.L_x_5096:
[----:B------:R-:W-:Y:S01]  /*2db0*/  HFMA2.MMA R70, -RZ, RZ, 0, 9.5367431640625e-07 ;  /* 0x00000010ff467435 */ /* 0x000fe200000001ff */
[----:B------:R-:W-:Y:S02]  /*2dc0*/  MOV R71, R62 ;  /* 0x0000003e00477202 */ /* 0x000fe40000000f00 */
[----:B------:R-:W-:Y:S02]  /*2dd0*/  MOV R73, 0x1f ;  /* 0x0000001f00497802 */ /* 0x000fe40000000f00 */
[----:B------:R-:W-:-:S07]  /*2de0*/  MOV R68, 0xffffffff ;  /* 0xffffffff00447802 */ /* 0x000fce0000000f00 */
[----:B-----5:R-:W-:Y:S05]  /*2df0*/  WARPSYNC.COLLECTIVE R68, `(.L_x_5099) ;  /* 0x0000000044087348 */ /* 0x020fea0003c00000 */
[----:B------:R0:W1:Y:S02]  /*2e00*/  SHFL.DOWN P3, R69, R71, R70, R73 ;  /* 0x0800004647457389 */ /* 0x0000640000060049 */
[----:B01---5:R-:W-:Y:S01]  /*2e10*/  ENDCOLLECTIVE ;  /* 0x000000000000791b */ /* 0x023fe20003800000 */
.L_x_5099:
[----:B------:R-:W-:Y:S02]  /*2e20*/  MOV R71, R60 ;  /* 0x0000003c00477202 */ /* 0x000fe40000000f00 */
[----:B------:R-:W-:-:S07]  /*2e30*/  MOV R61, R69 ;  /* 0x00000045003d7202 */ /* 0x000fce0000000f00 */
[----:B------:R-:W-:Y:S05]  /*2e40*/  WARPSYNC.COLLECTIVE R68, `(.L_x_5100) ;  /* 0x0000000044087348 */ /* 0x000fea0003c00000 */
[----:B------:R0:W1:Y:S02]  /*2e50*/  SHFL.DOWN P3, R69, R71, R70, R73 ;  /* 0x0800004647457389 */ /* 0x0000640000060049 */
[----:B01----:R-:W-:Y:S01]  /*2e60*/  ENDCOLLECTIVE ;  /* 0x000000000000791b */ /* 0x003fe20003800000 */
.L_x_5100:
[----:B------:R-:W-:Y:S01]  /*2e70*/  FADD.FTZ R61, R62, R61 ;  /* 0x0000003d3e3d7221 */ /* 0x000fe20000010000 */
[----:B------:R-:W-:-:S04]  /*2e80*/  HFMA2.MMA R70, -RZ, RZ, 0, 4.76837158203125e-07 ;  /* 0x00000008ff467435 */ /* 0x000fc800000001ff */
[----:B------:R-:W-:Y:S02]  /*2e90*/  MOV R71, R61 ;  /* 0x0000003d00477202 */ /* 0x000fe40000000f00 */
[----:B------:R-:W-:-:S07]  /*2ea0*/  MOV R63, R69 ;  /* 0x00000045003f7202 */ /* 0x000fce0000000f00 */
[----:B------:R-:W-:Y:S05]  /*2eb0*/  WARPSYNC.COLLECTIVE R68, `(.L_x_5101) ;  /* 0x0000000044087348 */ /* 0x000fea0003c00000 */
[----:B------:R0:W1:Y:S02]  /*2ec0*/  SHFL.DOWN P3, R69, R71, R70, R73 ;  /* 0x0800004647457389 */ /* 0x0000640000060049 */
[----:B01----:R-:W-:Y:S01]  /*2ed0*/  ENDCOLLECTIVE ;  /* 0x000000000000791b */ /* 0x003fe20003800000 */
.L_x_5101:
[----:B------:R-:W-:-:S05]  /*2ee0*/  FADD.FTZ R63, R60, R63 ;  /* 0x0000003f3c3f7221 */ /* 0x000fca0000010000 */
[----:B------:R-:W-:Y:S02]  /*2ef0*/  MOV R71, R63 ;  /* 0x0000003f00477202 */ /* 0x000fe40000000f00 */
[----:B------:R-:W-:-:S07]  /*2f00*/  MOV R64, R69 ;  /* 0x0000004500407202 */ /* 0x000fce0000000f00 */
[----:B------:R-:W-:Y:S05]  /*2f10*/  WARPSYNC.COLLECTIVE R68, `(.L_x_5102) ;  /* 0x0000000044087348 */ /* 0x000fea0003c00000 */
[----:B------:R0:W1:Y:S02]  /*2f20*/  SHFL.DOWN P3, R69, R71, R70, R73 ;  /* 0x0800004647457389 */ /* 0x0000640000060049 */
[----:B01----:R-:W-:Y:S01]  /*2f30*/  ENDCOLLECTIVE ;  /* 0x000000000000791b */ /* 0x003fe20003800000 */
.L_x_5102:
[----:B------:R-:W-:Y:S01]  /*2f40*/  FADD.FTZ R64, R61, R64 ;  /* 0x000000403d407221 */ /* 0x000fe20000010000 */
[----:B------:R-:W-:-:S04]  /*2f50*/  HFMA2.MMA R70, -RZ, RZ, 0, 2.384185791015625e-07 ;  /* 0x00000004ff467435 */ /* 0x000fc800000001ff */
[----:B------:R-:W-:Y:S02]  /*2f60*/  MOV R71, R64 ;  /* 0x0000004000477202 */ /* 0x000fe40000000f00 */
[----:B------:R-:W-:-:S07]  /*2f70*/  MOV R66, R69 ;  /* 0x0000004500427202 */ /* 0x000fce0000000f00 */
[----:B------:R-:W-:Y:S05]  /*2f80*/  WARPSYNC.COLLECTIVE R68, `(.L_x_5103) ;  /* 0x0000000044087348 */ /* 0x000fea0003c00000 */
[----:B------:R0:W1:Y:S02]  /*2f90*/  SHFL.DOWN P3, R69, R71, R70, R73 ;  /* 0x0800004647457389 */ /* 0x0000640000060049 */
[----:B01----:R-:W-:Y:S01]  /*2fa0*/  ENDCOLLECTIVE ;  /* 0x000000000000791b */ /* 0x003fe20003800000 */
.L_x_5103:
[----:B------:R-:W-:-:S05]  /*2fb0*/  FADD.FTZ R66, R63, R66 ;  /* 0x000000423f427221 */ /* 0x000fca0000010000 */
[----:B------:R-:W-:Y:S02]  /*2fc0*/  MOV R71, R66 ;  /* 0x0000004200477202 */ /* 0x000fe40000000f00 */
[----:B------:R-:W-:-:S07]  /*2fd0*/  MOV R65, R69 ;  /* 0x0000004500417202 */ /* 0x000fce0000000f00 */
[----:B------:R-:W-:Y:S05]  /*2fe0*/  WARPSYNC.COLLECTIVE R68, `(.L_x_5104) ;  /* 0x0000000044087348 */ /* 0x000fea0003c00000 */
[----:B------:R0:W1:Y:S02]  /*2ff0*/  SHFL.DOWN P3, R69, R71, R70, R73 ;  /* 0x0800004647457389 */ /* 0x0000640000060049 */
[----:B01----:R-:W-:Y:S01]  /*3000*/  ENDCOLLECTIVE ;  /* 0x000000000000791b */ /* 0x003fe20003800000 */
.L_x_5104:
[----:B------:R-:W-:Y:S01]  /*3010*/  FADD.FTZ R65, R64, R65 ;  /* 0x0000004140417221 */ /* 0x000fe20000010000 */
[----:B------:R-:W-:-:S04]  /*3020*/  HFMA2.MMA R70, -RZ, RZ, 0, 1.1920928955078125e-07 ;  /* 0x00000002ff467435 */ /* 0x000fc800000001ff */
[----:B------:R-:W-:Y:S02]  /*3030*/  MOV R71, R65 ;  /* 0x0000004100477202 */ /* 0x000fe40000000f00 */
[----:B------:R-:W-:-:S07]  /*3040*/  MOV R67, R69 ;  /* 0x0000004500437202 */ /* 0x000fce0000000f00 */
[----:B------:R-:W-:Y:S05]  /*3050*/  WARPSYNC.COLLECTIVE R68, `(.L_x_5105) ;  /* 0x0000000044087348 */ /* 0x000fea0003c00000 */
[----:B------:R0:W1:Y:S02]  /*3060*/  SHFL.DOWN P3, R69, R71, R70, R73 ;  /* 0x0800004647457389 */ /* 0x0000640000060049 */
[----:B01----:R-:W-:Y:S01]  /*3070*/  ENDCOLLECTIVE ;  /* 0x000000000000791b */ /* 0x003fe20003800000 */
.L_x_5105:
[----:B------:R-:W-:-:S05]  /*3080*/  FADD.FTZ R67, R66, R67 ;  /* 0x0000004342437221 */ /* 0x000fca0000010000 */
[----:B------:R-:W-:Y:S02]  /*3090*/  MOV R71, R67 ;  /* 0x0000004300477202 */ /* 0x000fe40000000f00 */
[----:B------:R-:W-:-:S07]  /*30a0*/  MOV R60, R69 ;  /* 0x00000045003c7202 */ /* 0x000fce0000000f00 */
[----:B------:R-:W-:Y:S05]  /*30b0*/  WARPSYNC.COLLECTIVE R68, `(.L_x_5106) ;  /* 0x0000000044087348 */ /* 0x000fea0003c00000 */
[----:B------:R0:W1:Y:S02]  /*30c0*/  SHFL.DOWN P3, R69, R71, R70, R73 ;  /* 0x0800004647457389 */ /* 0x0000640000060049 */
[----:B01----:R-:W-:Y:S01]  /*30d0*/  ENDCOLLECTIVE ;  /* 0x000000000000791b */ /* 0x003fe20003800000 */
.L_x_5106:
[----:B------:R-:W-:Y:S01]  /*30e0*/  FADD.FTZ R60, R65, R60 ;  /* 0x0000003c413c7221 */ /* 0x000fe20000010000 */
[----:B------:R-:W-:-:S04]  /*30f0*/  HFMA2.MMA R70, -RZ, RZ, 0, 5.9604644775390625e-08 ;  /* 0x00000001ff467435 */ /* 0x000fc800000001ff */
[----:B------:R-:W-:Y:S02]  /*3100*/  MOV R71, R60 ;  /* 0x0000003c00477202 */ /* 0x000fe40000000f00 */
[----:B------:R-:W-:-:S07]  /*3110*/  MOV R62, R69 ;  /* 0x00000045003e7202 */ /* 0x000fce0000000f00 */
[----:B------:R-:W-:Y:S05]  /*3120*/  WARPSYNC.COLLECTIVE R68, `(.L_x_5107) ;  /* 0x0000000044087348 */ /* 0x000fea0003c00000 */
[----:B------:R0:W1:Y:S02]  /*3130*/  SHFL.DOWN P3, R69, R71, R70, R73 ;  /* 0x0800004647457389 */ /* 0x0000640000060049 */
[----:B01----:R-:W-:Y:S01]  /*3140*/  ENDCOLLECTIVE ;  /* 0x000000000000791b */ /* 0x003fe20003800000 */
.L_x_5107:
[----:B------:R-:W-:-:S05]  /*3150*/  FADD.FTZ R62, R67, R62 ;  /* 0x0000003e433e7221 */ /* 0x000fca0000010000 */
[----:B------:R-:W-:Y:S02]  /*3160*/  MOV R71, R62 ;  /* 0x0000003e00477202 */ /* 0x000fe40000000f00 */
[----:B------:R-:W-:-:S07]  /*3170*/  MOV R61, R69 ;  /* 0x00000045003d7202 */ /* 0x000fce0000000f00 */
[----:B------:R-:W-:Y:S05]  /*3180*/  WARPSYNC.COLLECTIVE R68, `(.L_x_5108) ;  /* 0x0000000044087348 */ /* 0x000fea0003c00000 */
[----:B------:R0:W1:Y:S02]  /*3190*/  SHFL.DOWN P3, R69, R71, R70, R73 ;  /* 0x0800004647457389 */ /* 0x0000640000060049 */
[----:B01----:R-:W-:Y:S01]  /*31a0*/  ENDCOLLECTIVE ;  /* 0x000000000000791b */ /* 0x003fe20003800000 */
.L_x_5108:
[----:B------:R-:W-:Y:S01]  /*31b0*/  MOV R63, R69 ;  /* 0x00000045003f7202 */ /* 0x000fe20000000f00 */
[----:B------:R-:W-:Y:S06]  /*31c0*/  BRA `(.L_x_5109) ;  /* 0xffffffe4003c7947 */ /* 0x000fec000383ffff */
.L_x_5110:
        /* <DEDUP_REMOVED lines=11> */
.L_x_11348:


//--------------------- .text._ZN10layer_norm22ln_bwd_finalize_kernelINS_22Kernel_traits_finalizeILj6144Ef13__nv_bfloat16fS2_fjLb0ELj1024ELj4ENS_18Kernel_traits_baseILj6144EfS2_fS2_fjLj1024EEEEELb0ELb0EEEvNS_9BwdParamsE --------------------------
	.section	.text._ZN10layer_norm22ln_bwd_finalize_kernelINS_22Kernel_traits_finalizeILj6144Ef13__nv_bfloat16fS2_fjLb0ELj1024ELj4ENS_18Kernel_traits_baseILj6144EfS2_fS2_fjLj1024EEEEELb0ELb0EEEvNS_9BwdParamsE,"ax",@progbits
	.align	128
        .global         _ZN10layer_norm22ln_bwd_finalize_kernelINS_22Kernel_traits_finalizeILj6144Ef13__nv_bfloat16fS2_fjLb0ELj1024ELj4ENS_18Kernel_traits_baseILj6144EfS2_fS2_fjLj1024EEEEELb0ELb0EEEvNS_9BwdParamsE
        .type           _ZN10layer_norm22ln_bwd_finalize_kernelINS_22Kernel_traits_finalizeILj6144Ef13__nv_bfloat16fS2_fjLb0ELj1024ELj4ENS_18Kernel_traits_baseILj6144EfS2_fS2_fjLj1024EEEEELb0ELb0EEEvNS_9BwdParamsE,@function
        .size           _ZN10layer_norm22ln_bwd_finalize_kernelINS_22Kernel_traits_finalizeILj6144Ef13__nv_bfloat16fS2_fjLb0ELj1024ELj4ENS_18Kernel_traits_baseILj6144EfS2_fS2_fjLj1024EEEEELb0ELb0EEEvNS_9BwdParamsE,(.L_x_11349 - _ZN10layer_norm22ln_bwd_finalize_kernelINS_22Kernel_traits_finalizeILj6144Ef13__nv_bfloat16fS2_fjLb0ELj1024ELj4ENS_18Kernel_traits_baseILj6144EfS2_fS2_fjLj1024EEEEELb0ELb0EEEvNS_9BwdParamsE)
        .other          _ZN10layer_norm22ln_bwd_finalize_kernelINS_22Kernel_traits_finalizeILj6144Ef13__nv_bfloat16fS2_fjLb0ELj1024ELj4ENS_18Kernel_traits_baseILj6144EfS2_fS2_fjLj1024EEEEELb0ELb0EEEvNS_9BwdParamsE,@"STO_CUDA_ENTRY STV_DEFAULT"
_ZN10layer_norm22ln_bwd_finalize_kernelINS_22Kernel_traits_finalizeILj6144Ef13__nv_bfloat16fS2_fjLb0ELj1024ELj4ENS_18Kernel_traits_baseILj6144EfS2_fS2_fjLj1024EEEEELb0ELb0EEEvNS_9BwdParamsE:
.text._ZN10layer_norm22ln_bwd_finalize_kernelINS_22Kernel_traits_finalizeILj6144Ef13__nv_bfloat16fS2_fjLb0ELj1024ELj4ENS_18Kernel_traits_baseILj6144EfS2_fS2_fjLj1024EEEEELb0ELb0EEEvNS_9BwdParamsE:
        /* <DEDUP_REMOVED lines=25> */
.L_x_5123:
        /* <DEDUP_REMOVED lines=30> */
.L_x_5115:
        /* <DEDUP_REMOVED lines=36> */
.L_x_5114:
[----:B------:R-:W-:Y:S05]  /*05b0*/  BSYNC B1 ;  /* 0x0000000000017941 */ /* 0x000fea0003800000 */
.L_x_5113:
        /* <DEDUP_REMOVED lines=24> */
.L_x_5117:
[----:B------:R-:W-:Y:S05]  /*0740*/  BSYNC B1 ;  /* 0x0000000000017941 */ /* 0x000fea0003800000 */
.L_x_5116:
        /* <DEDUP_REMOVED lines=12> */
.L_x_5118:
[----:B------:R-:W-:Y:S05]  /*0810*/  BSYNC B1 ;  /* 0x0000000000017941 */ /* 0x000fea0003800000 */
.L_x_5112:
[----:B------:R-:W-:Y:S05]  /*0820*/  BSYNC B0 ;  /* 0x0000000000007941 */ /* 0x000fea0003800000 */
.L_x_5111:
        /* <DEDUP_REMOVED lines=29> */
.L_x_5134:
[----:B---3--:R-:W-:Y:S01]  /*0a00*/  FADD.FTZ R9, R18, R9 ;  /* 0x0000000912097221 */ /* 0x008fe20000010000 */
[----:B--2---:R-:W-:-:S04]  /*0a10*/  FADD.FTZ R11, R10, R11 ;  /* 0x0000000b0a0b7221 */ /* 0x004fc80000010000 */
[----:B------:R2:W-:Y:S04]  /*0a20*/  @!P1 STS [R6+0x2000], R9 ;  /* 0x0020000906009388 */ /* 0x0005e80000000800 */
[----:B------:R2:W-:Y:S02]  /*0a30*/  @!P1 STS [R6+0x2080], R11 ;  /* 0x0020800b06009388 */ /* 0x0005e40000000800 */
.L_x_5119:
        /* <DEDUP_REMOVED lines=16> */
.L_x_5122:
[----:B------:R-:W-:Y:S05]  /*0b40*/  BSYNC B0 ;  /* 0x0000000000007941 */ /* 0x000fea0003800000 */
.L_x_5121:
[C---:B------:R-:W-:Y:S01]  /*0b50*/  ISETP.GT.U32.AND P1, PT, R3.reuse, -0x1801, PT ;  /* 0xffffe7ff0300780c */ /* 0x040fe20003f24070 */
[----:B------:R-:W-:Y:S01]  /*0b60*/  VIADD R4, R4, 0xc00 ;  /* 0x00000c0004047836 */ /* 0x000fe20000000000 */
[----:B------:R-:W-:-:S11]  /*0b70*/  IADD3 R3, R3, 0x1800, RZ ;  /* 0x0000180003037810 */ /* 0x000fd60007ffe0ff */
[----:B------:R-:W-:Y:S05]  /*0b80*/  @P1 BRA `(.L_x_5123) ;  /* 0xfffffff400801947 */ /* 0x000fea000383ffff */
[----:B------:R-:W-:Y:S05]  /*0b90*/  EXIT ;  /* 0x000000000000794d */ /* 0x000fea0003800000 */
.L_x_5120:
[----:B------:R-:W-:Y:S01]  /*0ba0*/  HFMA2.MMA R21, -RZ, RZ, 0, 5.9604644775390625e-08 ;  /* 0x00000001ff157435 */ /* 0x000fe200000001ff */
[----:B0--3--:R-:W-:Y:S01]  /*0bb0*/  MOV R22, R10 ;  /* 0x0000000a00167202 */ /* 0x009fe20000000f00 */
[----:B------:R-:W-:Y:S01]  /*0bc0*/  IMAD.MOV.U32 R19, RZ, RZ, -0x1 ;  /* 0xffffffffff137424 */ /* 0x000fe200078e00ff */
[----:B------:R-:W-:-:S08]  /*0bd0*/  MOV R24, 0x1f ;  /* 0x0000001f00187802 */ /* 0x000fd00000000f00 */
[----:B-12---:R-:W-:Y:S05]  /*0be0*/  WARPSYNC.COLLECTIVE R19, `(.L_x_5124) ;  /* 0x0000000013087348 */ /* 0x006fea0003c00000 */
[----:B------:R0:W3:Y:S02]  /*0bf0*/  SHFL.BFLY P2, R20, R22, R21, R24 ;  /* 0x0c00001516147389 */ /* 0x0000e40000040018 */
[----:B0123--:R-:W-:Y:S01]  /*0c00*/  ENDCOLLECTIVE ;  /* 0x000000000000791b */ /* 0x00ffe20003800000 */
.L_x_5124:
[----:B------:R-:W-:Y:S01]  /*0c10*/  HFMA2.MMA R21, -RZ, RZ, 0, 1.1920928955078125e-07 ;  /* 0x00000002ff157435 */ /* 0x000fe200000001ff */
[----:B------:R-:W-:-:S05]  /*0c20*/  MOV R11, R20 ;  /* 0x00000014000b7202 */ /* 0x000fca0000000f00 */
[----:B------:R-:W-:-:S05]  /*0c30*/  FADD.FTZ R11, R10, R11 ;  /* 0x0000000b0a0b7221 */ /* 0x000fca0000010000 */
[----:B------:R-:W-:-:S07]  /*0c40*/  MOV R22, R11 ;  /* 0x0000000b00167202 */ /* 0x000fce0000000f00 */
[----:B------:R-:W-:Y:S05]  /*0c50*/  WARPSYNC.COLLECTIVE R19, `(.L_x_5125) ;  /* 0x0000000013087348 */ /* 0x000fea0003c00000 */
[----:B------:R0:W1:Y:S02]  /*0c60*/  SHFL.BFLY P2, R20, R22, R21, R24 ;  /* 0x0c00001516147389 */ /* 0x0000640000040018 */
[----:B01----:R-:W-:Y:S01]  /*0c70*/  ENDCOLLECTIVE ;  /* 0x000000000000791b */ /* 0x003fe20003800000 */
.L_x_5125:
[----:B------:R-:W-:Y:S01]  /*0c80*/  HFMA2.MMA R21, -RZ, RZ, 0, 2.384185791015625e-07 ;  /* 0x00000004ff157435 */ /* 0x000fe200000001ff */
[----:B------:R-:W-:-:S04]  /*0c90*/  IMAD.MOV.U32 R14, RZ, RZ, R20 ;  /* 0x000000ffff0e7224 */ /* 0x000fc800078e0014 */
[----:B------:R-:W-:-:S05]  /*0ca0*/  FADD.FTZ R14, R11, R14 ;  /* 0x0000000e0b0e7221 */ /* 0x000fca0000010000 */
[----:B------:R-:W-:-:S07]  /*0cb0*/  MOV R22, R14 ;  /* 0x0000000e00167202 */ /* 0x000fce0000000f00 */
[----:B------:R-:W-:Y:S05]  /*0cc0*/  WARPSYNC.COLLECTIVE R19, `(.L_x_5126) ;  /* 0x0000000013087348 */ /* 0x000fea0003c00000 */
[----:B------:R0:W1:Y:S02]  /*0cd0*/  SHFL.BFLY P2, R20, R22, R21, R24 ;  /* 0x0c00001516147389 */ /* 0x0000640000040018 */
[----:B01----:R-:W-:Y:S01]  /*0ce0*/  ENDCOLLECTIVE ;  /* 0x000000000000791b */ /* 0x003fe20003800000 */
.L_x_5126:
[----:B------:R-:W-:Y:S01]  /*0cf0*/  IMAD.MOV.U32 R21, RZ, RZ, 0x8 ;  /* 0x00000008ff157424 */ /* 0x000fe200078e00ff */
[----:B------:R-:W-:-:S05]  /*0d00*/  MOV R13, R20 ;  /* 0x00000014000d7202 */ /* 0x000fca0000000f00 */
[----:B------:R-:W-:-:S05]  /*0d10*/  FADD.FTZ R13, R14, R13 ;  /* 0x0000000d0e0d7221 */ /* 0x000fca0000010000 */
[----:B------:R-:W-:-:S07]  /*0d20*/  MOV R22, R13 ;  /* 0x0000000d00167202 */ /* 0x000fce0000000f00 */
[----:B------:R-:W-:Y:S05]  /*0d30*/  WARPSYNC.COLLECTIVE R19, `(.L_x_5127) ;  /* 0x0000000013087348 */ /* 0x000fea0003c00000 */
[----:B------:R0:W1:Y:S02]  /*0d40*/  SHFL.BFLY P2, R20, R22, R21, R24 ;  /* 0x0c00001516147389 */ /* 0x0000640000040018 */
[----:B01----:R-:W-:Y:S01]  /*0d50*/  ENDCOLLECTIVE ;  /* 0x000000000000791b */ /* 0x003fe20003800000 */
.L_x_5127:
[----:B------:R-:W-:Y:S01]  /*0d60*/  HFMA2.MMA R21, -RZ, RZ, 0, 9.5367431640625e-07 ;  /* 0x00000010ff157435 */ /* 0x000fe200000001ff */
[----:B------:R-:W-:-:S05]  /*0d70*/  MOV R10, R20 ;  /* 0x00000014000a7202 */ /* 0x000fca0000000f00 */
[----:B------:R-:W-:-:S05]  /*0d80*/  FADD.FTZ R10, R13, R10 ;  /* 0x0000000a0d0a7221 */ /* 0x000fca0000010000 */
[----:B------:R-:W-:-:S07]  /*0d90*/  MOV R22, R10 ;  /* 0x0000000a00167202 */ /* 0x000fce0000000f00 */
[----:B------:R-:W-:Y:S05]  /*0da0*/  WARPSYNC.COLLECTIVE R19, `(.L_x_5128) ;  /* 0x0000000013087348 */ /* 0x000fea0003c00000 */
[----:B------:R0:W1:Y:S02]  /*0db0*/  SHFL.BFLY P2, R20, R22, R21, R24 ;  /* 0x0c00001516147389 */ /* 0x0000640000040018 */
[----:B01----:R-:W-:Y:S01]  /*0dc0*/  ENDCOLLECTIVE ;  /* 0x000000000000791b */ /* 0x003fe20003800000 */
.L_x_5128:
[----:B------:R-:W-:Y:S01]  /*0dd0*/  HFMA2.MMA R21, -RZ, RZ, 0, 5.9604644775390625e-08 ;  /* 0x00000001ff157435 */ /* 0x000fe200000001ff */
[----:B------:R-:W-:Y:S01]  /*0de0*/  IMAD.MOV.U32 R22, RZ, RZ, R9 ;  /* 0x000000ffff167224 */ /* 0x000fe200078e0009 */
[----:B------:R-:W-:-:S09]  /*0df0*/  MOV R11, R20 ;  /* 0x00000014000b7202 */ /* 0x000fd20000000f00 */
[----:B------:R-:W-:Y:S05]  /*0e00*/  WARPSYNC.COLLECTIVE R19, `(.L_x_5129) ;  /* 0x0000000013087348 */ /* 0x000fea0003c00000 */
[----:B------:R0:W1:Y:S02]  /*0e10*/  SHFL.BFLY P2, R20, R22, R21, R24 ;  /* 0x0c00001516147389 */ /* 0x0000640000040018 */
[----:B01----:R-:W-:Y:S01]  /*0e20*/  ENDCOLLECTIVE ;  /* 0x000000000000791b */ /* 0x003fe20003800000 */
.L_x_5129:
[----:B------:R-:W-:Y:S01]  /*0e30*/  HFMA2.MMA R21, -RZ, RZ, 0, 1.1920928955078125e-07 ;  /* 0x00000002ff157435 */ /* 0x000fe200000001ff */
[----:B------:R-:W-:-:S05]  /*0e40*/  MOV R14, R20 ;  /* 0x00000014000e7202 */ /* 0x000fca0000000f00 */
[----:B------:R-:W-:-:S05]  /*0e50*/  FADD.FTZ R15, R9, R14 ;  /* 0x0000000e090f7221 */ /* 0x000fca0000010000 */
[----:B------:R-:W-:-:S07]  /*0e60*/  MOV R22, R15 ;  /* 0x0000000f00167202 */ /* 0x000fce0000000f00 */
[----:B------:R-:W-:Y:S05]  /*0e70*/  WARPSYNC.COLLECTIVE R19, `(.L_x_5130) ;  /* 0x0000000013087348 */ /* 0x000fea0003c00000 */
[----:B------:R0:W1:Y:S02]  /*0e80*/  SHFL.BFLY P2, R20, R22, R21, R24 ;  /* 0x0c00001516147389 */ /* 0x0000640000040018 */
[----:B01----:R-:W-:Y:S01]  /*0e90*/  ENDCOLLECTIVE ;  /* 0x000000000000791b */ /* 0x003fe20003800000 */
.L_x_5130:
[----:B------:R-:W-:Y:S01]  /*0ea0*/  HFMA2.MMA R21, -RZ, RZ, 0, 2.384185791015625e-07 ;  /* 0x00000004ff157435 */ /* 0x000fe200000001ff */
[----:B------:R-:W-:-:S04]  /*0eb0*/  IMAD.MOV.U32 R16, RZ, RZ, R20 ;  /* 0x000000ffff107224 */ /* 0x000fc800078e0014 */
[----:B------:R-:W-:-:S05]  /*0ec0*/  FADD.FTZ R16, R15, R16 ;  /* 0x000000100f107221 */ /* 0x000fca0000010000 */
[----:B------:R-:W-:-:S07]  /*0ed0*/  MOV R22, R16 ;  /* 0x0000001000167202 */ /* 0x000fce0000000f00 */
[----:B------:R-:W-:Y:S05]  /*0ee0*/  WARPSYNC.COLLECTIVE R19, `(.L_x_5131) ;  /* 0x0000000013087348 */ /* 0x000fea0003c00000 */
[----:B------:R0:W1:Y:S02]  /*0ef0*/  SHFL.BFLY P2, R20, R22, R21, R24 ;  /* 0x0c00001516147389 */ /* 0x0000640000040018 */
[----:B01----:R-:W-:Y:S01]  /*0f00*/  ENDCOLLECTIVE ;  /* 0x000000000000791b */ /* 0x003fe20003800000 */
.L_x_5131:
[----:B------:R-:W-:Y:S01]  /*0f10*/  IMAD.MOV.U32 R21, RZ, RZ, 0x8 ;  /* 0x00000008ff157424 */ /* 0x000fe200078e00ff */
[----:B------:R-:W-:-:S05]  /*0f20*/  MOV R17, R20 ;  /* 0x0000001400117202 */ /* 0x000fca0000000f00 */
[----:B------:R-:W-:-:S05]  /*0f30*/  FADD.FTZ R17, R16, R17 ;  /* 0x0000001110117221 */ /* 0x000fca0000010000 */
[----:B------:R-:W-:-:S07]  /*0f40*/  MOV R22, R17 ;  /* 0x0000001100167202 */ /* 0x000fce0000000f00 */
[----:B------:R-:W-:Y:S05]  /*0f50*/  WARPSYNC.COLLECTIVE R19, `(.L_x_5132) ;  /* 0x0000000013087348 */ /* 0x000fea0003c00000 */
[----:B------:R0:W1:Y:S02]  /*0f60*/  SHFL.BFLY P2, R20, R22, R21, R24 ;  /* 0x0c00001516147389 */ /* 0x0000640000040018 */
[----:B01----:R-:W-:Y:S01]  /*0f70*/  ENDCOLLECTIVE ;  /* 0x000000000000791b */ /* 0x003fe20003800000 */
.L_x_5132:
[----:B------:R-:W-:Y:S01]  /*0f80*/  HFMA2.MMA R21, -RZ, RZ, 0, 9.5367431640625e-07 ;  /* 0x00000010ff157435 */ /* 0x000fe200000001ff */
[----:B------:R-:W-:-:S05]  /*0f90*/  MOV R18, R20 ;  /* 0x0000001400127202 */ /* 0x000fca0000000f00 */
[----:B------:R-:W-:-:S05]  /*0fa0*/  FADD.FTZ R18, R17, R18 ;  /* 0x0000001211127221 */ /* 0x000fca0000010000 */
[----:B------:R-:W-:-:S07]  /*0fb0*/  MOV R22, R18 ;  /* 0x0000001200167202 */ /* 0x000fce0000000f00 */
[----:B------:R-:W-:Y:S05]  /*0fc0*/  WARPSYNC.COLLECTIVE R19, `(.L_x_5133) ;  /* 0x0000000013087348 */ /* 0x000fea0003c00000 */
[----:B------:R0:W1:Y:S02]  /*0fd0*/  SHFL.BFLY P2, R20, R22, R21, R24 ;  /* 0x0c00001516147389 */ /* 0x0000640000040018 */
[----:B01----:R-:W-:Y:S01]  /*0fe0*/  ENDCOLLECTIVE ;  /* 0x000000000000791b */ /* 0x003fe20003800000 */
.L_x_5133:
[----:B------:R-:W-:Y:S01]  /*0ff0*/  MOV R9, R20 ;  /* 0x0000001400097202 */ /* 0x000fe20000000f00 */
[----:B------:R-:W-:Y:S06]  /*1000*/  BRA `(.L_x_5134) ;  /* 0xfffffff8007c7947 */ /* 0x000fec000383ffff */
.L_x_5135:
        /* <DEDUP_REMOVED lines=15> */
.L_x_11349:


//--------------------- .text._ZN10layer_norm13ln_bwd_kernelINS_13Kernel_traitsIf13__nv_bfloat16fS2_fjLj6144ELj1ELj1ELj8ELj16ENS_18Kernel_traits_baseILj6144EfS2_fS2_fjLj256EEEEELb1ELb0ELb1ELb0EEEvNS_9BwdParamsE --------------------------
	.section	.text._ZN10layer_norm13ln_bwd_kernelINS_13Kernel_traitsIf13__nv_bfloat16fS2_fjLj6144ELj1ELj1ELj8ELj16ENS_18Kernel_traits_baseILj6144EfS2_fS2_fjLj256EEEEELb1ELb0ELb1ELb0EEEvNS_9BwdParamsE,"ax",@progbits
	.align	128
        .global         _ZN10layer_norm13ln_bwd_kernelINS_13Kernel_traitsIf13__nv_bfloat16fS2_fjLj6144ELj1ELj1ELj8ELj16ENS_18Kernel_traits_baseILj6144EfS2_fS2_fjLj256EEEEELb1ELb0ELb1ELb0EEEvNS_9BwdParamsE
        .type           _ZN10layer_norm13ln_bwd_kernelINS_13Kernel_traitsIf13__nv_bfloat16fS2_fjLj6144ELj1ELj1ELj8ELj16ENS_18Kernel_traits_baseILj6144EfS2_fS2_fjLj256EEEEELb1ELb0ELb1ELb0EEEvNS_9BwdParamsE,@function
        .size           _ZN10layer_norm13ln_bwd_kernelINS_13Kernel_traitsIf13__nv_bfloat16fS2_fjLj6144ELj1ELj1ELj8ELj16ENS_18Kernel_traits_baseILj6144EfS2_fS2_fjLj256EEEEELb1ELb0ELb1ELb0EEEvNS_9BwdParamsE,(.L_x_11350 - _ZN10layer_norm13ln_bwd_kernelINS_13Kernel_traitsIf13__nv_bfloat16fS2_fjLj6144ELj1ELj1ELj8ELj16ENS_18Kernel_traits_baseILj6144EfS2_fS2_fjLj256EEEEELb1ELb0ELb1ELb0EEEvNS_9BwdParamsE)
        .other          _ZN10layer_norm13ln_bwd_kernelINS_13Kernel_traitsIf13__nv_bfloat16fS2_fjLj6144ELj1ELj1ELj8ELj16ENS_18Kernel_traits_baseILj6144EfS2_fS2_fjLj256EEEEELb1ELb0ELb1ELb0EEEvNS_9BwdParamsE,@"STO_CUDA_ENTRY STV_DEFAULT"
_ZN10layer_norm13ln_bwd_kernelINS_13Kernel_traitsIf13__nv_bfloat16fS2_fjLj6144ELj1ELj1ELj8ELj16ENS_18Kernel_traits_baseILj6144EfS2_fS2_fjLj256EEEEELb1ELb0ELb1ELb0EEEvNS_9BwdParamsE:
.text._ZN10layer_norm13ln_bwd_kernelINS_13Kernel_traitsIf13__nv_bfloat16fS2_fjLj6144ELj1ELj1ELj8ELj16ENS_18Kernel_traits_baseILj6144EfS2_fS2_fjLj256EEEEELb1ELb0ELb1ELb0EEEvNS_9BwdParamsE:
        /* <DEDUP_REMOVED lines=24> */
[----:B------:R-:W5:Y:S01]  /*0180*/  @P5 LDG.E.128 R96, desc[UR4][R2.64] ;  /* 0x0000000402605981 */ /* 0x000f62000c1e1d00 */
[----:B--2---:R-:W-:-:S03]  /*0190*/  @P4 IMAD.WIDE.U32 R6, R11, 0x20, R4 ;  /* 0x000000200b064825 */ /* 0x004fc600078e0004 */
[----:B------:R1:W5:Y:S01]  /*01a0*/  @P5 LDG.E.128 R92, desc[UR4][R2.64+0x10] ;  /* 0x00001004025c5981 */ /* 0x000362000c1e1d00 */
[----:B------:R-:W-:-:S03]  /*01b0*/  @P4 VIADD R11, R11, 0x100 ;  /* 0x000001000b0b4836 */ /* 0x000fc60000000000 */
[----:B------:R0:W5:Y:S01]  /*01c0*/  @P4 LDG.E.128 R88, desc[UR4][R6.64] ;  /* 0x0000000406584981 */ /* 0x000162000c1e1d00 */
[----:B---3--:R-:W-:-:S03]  /*01d0*/  @P3 IMAD.WIDE.U32 R4, R11, 0x20, R8 ;  /* 0x000000200b043825 */ /* 0x008fc600078e0008 */
[----:B------:R0:W5:Y:S04]  /*01e0*/  @P4 LDG.E.128 R84, desc[UR4][R6.64+0x10] ;  /* 0x0000100406544981 */ /* 0x000168000c1e1d00 */
[----:B------:R0:W5:Y:S04]  /*01f0*/  @P3 LDG.E.128 R80, desc[UR4][R4.64] ;  /* 0x0000000404503981 */ /* 0x000168000c1e1d00 */
        /* <DEDUP_REMOVED lines=31> */
[----:B------:R-:W-:-:S10]  /*03f0*/  MOV R73, RZ ;  /* 0x000000ff00497202 */ /* 0x000fd40000000f00 */
.L_x_5203:
[----:B012---:R-:W1:Y:S08]  /*0400*/  LDC.64 R114, c[0x0][0x288] ;  /* 0x0000a200ff727b82 */ /* 0x007e700000000a00 */
        /* <DEDUP_REMOVED lines=34> */
[----:B-1----:R-:W-:-:S06]  /*0630*/  IMAD.WIDE.U32 R132, R115, 0x8, R132 ;  /* 0x0000000873847825 */ /* 0x002fcc00078e0084 */
[----:B------:R-:W5:Y:S01]  /*0640*/  LDG.E.64 R132, desc[UR4][R132.64] ;  /* 0x0000000484847981 */ /* 0x000f62000c1e1b00 */
[----:B------:R-:W-:Y:S02]  /*0650*/  IADD3 R117, R136, 0x100, RZ ;  /* 0x0000010088757810 */ /* 0x000fe40007ffe0ff */
[----:B--2---:R-:W-:-:S07]  /*0660*/  IADD3 R115, R115, 0x100, RZ ;  /* 0x0000010073737810 */ /* 0x004fce0007ffe0ff */
.L_x_5140:
[----:B------:R-:W-:Y:S05]  /*0670*/  BSYNC B1 ;  /* 0x0000000000017941 */ /* 0x000fea0003800000 */
.L_x_5139:
        /* <DEDUP_REMOVED lines=8> */
[----:B------:R1:W5:Y:S04]  /*0700*/  @P0 LDG.E.128 R16, desc[UR4][R112.64] ;  /* 0x0000000470100981 */ /* 0x000368000c1e1d00 */
[----:B------:R1:W5:Y:S01]  /*0710*/  @P0 LDG.E.128 R12, desc[UR4][R112.64+0x10] ;  /* 0x00001004700c0981 */ /* 0x000362000c1e1d00 */
[----:B------:R-:W-:Y:S01]  /*0720*/  VIADD R115, R115, 0x100 ;  /* 0x0000010073737836 */ /* 0x000fe20000000000 */
[----:B------:R-:W-:-:S07]  /*0730*/  IADD3 R117, R117, 0x100, RZ ;  /* 0x0000010075757810 */ /* 0x000fce0007ffe0ff */
.L_x_5142:
[----:B------:R-:W-:Y:S05]  /*0740*/  BSYNC B1 ;  /* 0x0000000000017941 */ /* 0x000fea0003800000 */
.L_x_5141:
[----:B------:R-:W-:Y:S01]  /*0750*/  CS2R R190, SRZ ;  /* 0x0000000000be7805 */ /* 0x000fe2000001ff00 */
[----:B------:R-:W-:Y:S06]  /*0760*/  @!P3 BRA `(.L_x_5143) ;  /* 0x000000100088b947 */ /* 0x000fec0003800000 */
[----:B------:R-:W2:Y:S01]  /*0770*/  LDC.64 R128, c[0x0][0x240] ;  /* 0x00009000ff807b82 */ /* 0x000ea20000000a00 */
[----:B------:R-:W-:-:S04]  /*0780*/  ISETP.NE.U32.AND P0, PT, RZ, UR6, PT ;  /* 0x00000006ff007c0c */ /* 0x000fc8000bf05070 */
[----:B------:R-:W-:-:S13]  /*0790*/  ISETP.NE.AND.EX P0, PT, RZ, UR7, PT, P0 ;  /* 0x00000007ff007c0c */ /* 0x000fda000bf05300 */
[----:B------:R-:W-:-:S05]  /*07a0*/  @P0 IMAD.WIDE.U32 R124, R117, 0x20, R124 ;  /* 0x00000020757c0825 */ /* 0x000fca00078e007c */
[----:B------:R3:W5:Y:S01]  /*07b0*/  @P0 LDG.E.128 R8, desc[UR4][R124.64] ;  /* 0x000000047c080981 */ /* 0x000762000c1e1d00 */
[----:B--2---:R-:W-:-:S03]  /*07c0*/  IMAD.WIDE.U32 R128, R115, 0x8, R128 ;  /* 0x0000000873807825 */ /* 0x004fc600078e0080 */
[----:B------:R3:W5:Y:S04]  /*07d0*/  @P0 LDG.E.128 R4, desc[UR4][R124.64+0x10] ;  /* 0x000010047c040981 */ /* 0x000768000c1e1d00 */
[----:B------:R-:W5:Y:S01]  /*07e0*/  LDG.E.64 R128, desc[UR4][R128.64] ;  /* 0x0000000480807981 */ /* 0x000f62000c1e1b00 */
[----:B------:R-:W-:Y:S01]  /*07f0*/  MOV R190, RZ ;  /* 0x000000ff00be7202 */ /* 0x000fe20000000f00 */
[----:B------:R-:W-:Y:S06]  /*0800*/  BRA `(.L_x_5143) ;  /* 0x0000001000607947 */ /* 0x000fec0003800000 */
.L_x_5138:
[----:B------:R-:W1:Y:S02]  /*0810*/  LDC.64 R112, c[0x0][0x250] ;  /* 0x00009400ff707b82 */ /* 0x000e640000000a00 */
[----:B-1----:R-:W-:-:S06]  /*0820*/  IMAD.WIDE R112, R2, 0x4, R112 ;  /* 0x0000000402707825 */ /* 0x002fcc00078e0270 */
[----:B------:R-:W2:Y:S01]  /*0830*/  LDG.E R112, desc[UR4][R112.64] ;  /* 0x0000000470707981 */ /* 0x000ea2000c1e1900 */
[----:B-----5:R-:W-:Y:S01]  /*0840*/  ISETP.GE.AND P1, PT, R183, 0x1, PT ;  /* 0x00000001b700780c */ /* 0x020fe20003f26270 */
[----:B------:R-:W-:Y:S01]  /*0850*/  HFMA2.MMA R187, -RZ, RZ, 0, 0 ;  /* 0x00000000ffbb7435 */ /* 0x000fe200000001ff */
[----:B------:R-:W-:Y:S01]  /*0860*/  IADD3 R114, R114, -0x1, RZ ;  /* 0xffffffff72727810 */ /* 0x000fe20007ffe0ff */
[----:B------:R-:W-:Y:S01]  /*0870*/  BSSY B1, `(.L_x_5144) ;  /* 0x0000064000017945 */ /* 0x000fe20003800000 */
[----:B0-----:R-:W-:Y:S02]  /*0880*/  ISETP.NE.AND P0, PT, R192, RZ, PT ;  /* 0x000000ffc000720c */ /* 0x001fe40003f05270 */
[----:B------:R-:W-:Y:S01]  /*0890*/  CS2R R190, SRZ ;  /* 0x0000000000be7805 */ /* 0x000fe2000001ff00 */
[----:B------:R-:W-:Y:S02]  /*08a0*/  IMAD.MOV.U32 R189, RZ, RZ, R136 ;  /* 0x000000ffffbd7224 */ /* 0x000fe400078e0088 */
[----:B------:R-:W-:-:S04]  /*08b0*/  IMAD R114, R114, R135, RZ ;  /* 0x0000008772727224 */ /* 0x000fc800078e02ff */
[----:B------:R-:W-:Y:S01]  /*08c0*/  @P1 VIADD R116, R183, 0xffffffff ;  /* 0xffffffffb7741836 */ /* 0x000fe20000000000 */
[----:B------:R-:W-:-:S03]  /*08d0*/  SHF.R.S32.HI R115, RZ, 0x1f, R114 ;  /* 0x0000001fff737819 */ /* 0x000fc60000011472 */
[----:B------:R-:W-:Y:S01]  /*08e0*/  @P1 IMAD R116, R116, R135, RZ ;  /* 0x0000008774741224 */ /* 0x000fe200078e02ff */
[----:B------:R-:W-:-:S04]  /*08f0*/  LEA.HI R115, R115, R114, RZ, 0x3 ;  /* 0x0000007273737211 */ /* 0x000fc800078f18ff */
[----:B------:R-:W-:Y:S02]  /*0900*/  @P1 SHF.R.S32.HI R117, RZ, 0x1f, R116 ;  /* 0x0000001fff751819 */ /* 0x000fe40000011474 */
[----:B------:R-:W-:Y:S02]  /*0910*/  LEA.HI.SX32 R188, R115, R134, 0x1d ;  /* 0x0000008673bc7211 */ /* 0x000fe400078feaff */
        /* <DEDUP_REMOVED lines=18> */
[----:B------:R-:W-:Y:S02]  /*0a40*/  IADD3 R189, R136, 0x100, RZ ;  /* 0x0000010088bd7810 */ /* 0x000fe40007ffe0ff */
[----:B------:R-:W-:Y:S02]  /*0a50*/  IADD3 R188, R188, 0x100, RZ ;  /* 0x00000100bcbc7810 */ /* 0x000fe40007ffe0ff */
[----:B------:R-:W-:Y:S01]  /*0a60*/  IADD3 R187, R187, 0x100, RZ ;  /* 0x00000100bbbb7810 */ /* 0x000fe20007ffe0ff */
[C-C-:B---3--:R-:W-:Y:S01]  /*0a70*/  FADD.FTZ R3, -R186.reuse, R112.reuse ;  /* 0x00000070ba037221 */ /* 0x148fe20000010100 */
[----:B------:R-:W-:Y:S01]  /*0a80*/  FADD.FTZ R169, -R186, R113 ;  /* 0x00000071baa97221 */ /* 0x000fe20000010100 */
[----:B----4-:R-:W-:-:S02]  /*0a90*/  PRMT R112, R116, 0x7632, R112 ;  /* 0x0000763274707816 */ /* 0x010fc40000000070 */
[----:B------:R-:W-:Y:S01]  /*0aa0*/  SHF.L.U32 R113, R116, 0x10, RZ ;  /* 0x0000001074717819 */ /* 0x000fe200000006ff */
[C---:B------:R-:W-:Y:S01]  /*0ab0*/  FMUL.FTZ R184, R0.reuse, R169 ;  /* 0x000000a900b87220 */ /* 0x040fe20000410000 */
[----:B------:R-:W-:Y:S01]  /*0ac0*/  FMUL.FTZ R3, R0, R3 ;  /* 0x0000000300037220 */ /* 0x000fe20000410000 */
[----:B------:R-:W-:Y:S02]  /*0ad0*/  IMAD.U32 R112, R112, 0x10000, RZ ;  /* 0x0001000070707824 */ /* 0x000fe400078e00ff */
[-C--:B------:R-:W-:Y:S01]  /*0ae0*/  FMUL.FTZ R180, R96, R113.reuse ;  /* 0x0000007160b47220 */ /* 0x080fe20000410000 */
[C-C-:B------:R-:W-:Y:S01]  /*0af0*/  FADD.FTZ R181, -R186.reuse, R114.reuse ;  /* 0x00000072bab57221 */ /* 0x140fe20000010100 */
[----:B------:R-:W-:Y:S01]  /*0b00*/  FADD.FTZ R115, -R186, R115 ;  /* 0x00000073ba737221 */ /* 0x000fe20000010100 */
[----:B------:R-:W-:Y:S01]  /*0b10*/  PRMT R114, R117, 0x7632, R114 ;  /* 0x0000763275727816 */ /* 0x000fe20000000072 */
[-C--:B------:R-:W-:Y:S01]  /*0b20*/  FFMA.FTZ R73, R184, R112.reuse, R73 ;  /* 0x00000070b8497223 */ /* 0x080fe20000010049 */
[----:B------:R-:W-:Y:S01]  /*0b30*/  FADD.FTZ R49, R49, R112 ;  /* 0x0000007031317221 */ /* 0x000fe20000010000 */
[----:B------:R-:W-:Y:S01]  /*0b40*/  FMUL.FTZ R175, R97, R112 ;  /* 0x0000007061af7220 */ /* 0x000fe20000410000 */
[----:B------:R-:W-:Y:S01]  /*0b50*/  SHF.L.U32 R117, R117, 0x10, RZ ;  /* 0x0000001075757819 */ /* 0x000fe200000006ff */
[----:B------:R-:W-:Y:S01]  /*0b60*/  FADD.FTZ R48, R48, R113 ;  /* 0x0000007130307221 */ /* 0x000fe20000010000 */
[C---:B------:R-:W-:Y:S01]  /*0b70*/  FFMA.FTZ R72, R3.reuse, R113, R72 ;  /* 0x0000007103487223 */ /* 0x040fe20000010048 */
[----:B------:R-:W-:Y:S01]  /*0b80*/  FADD.FTZ R112, RZ, R180 ;  /* 0x000000b4ff707221 */ /* 0x000fe20000010000 */
        /* <DEDUP_REMOVED lines=11> */
[----:B0-----:R-:W-:-:S02]  /*0c40*/  IMAD.U32 R127, R118, 0x10000, RZ ;  /* 0x00010000767f7824 */ /* 0x001fc400078e00ff */
        /* <DEDUP_REMOVED lines=38> */
.L_x_5145:
[----:B------:R-:W-:Y:S05]  /*0eb0*/  BSYNC B1 ;  /* 0x0000000000017941 */ /* 0x000fea0003800000 */
.L_x_5144:
        /* <DEDUP_REMOVED lines=10> */
[----:B--2---:R-:W-:-:S06]  /*0f60*/  IMAD.WIDE.U32 R130, R187, 0x8, R130 ;  /* 0x00000008bb827825 */ /* 0x004fcc00078e0082 */
[----:B------:R-:W5:Y:S01]  /*0f70*/  LDG.E.64 R130, desc[UR4][R130.64] ;  /* 0x0000000482827981 */ /* 0x000f62000c1e1b00 */
[----:B------:R-:W-:-:S04]  /*0f80*/  ISETP.NE.U32.AND P0, PT, RZ, UR6, PT ;  /* 0x00000006ff007c0c */ /* 0x000fc8000bf05070 */
[----:B------:R-:W-:-:S13]  /*0f90*/  ISETP.NE.AND.EX P0, PT, RZ, UR7, PT, P0 ;  /* 0x00000007ff007c0c */ /* 0x000fda000bf05300 */
[----:B------:R-:W-:-:S05]  /*0fa0*/  @P0 IMAD.WIDE.U32 R126, R189, 0x20, R124 ;  /* 0x00000020bd7e0825 */ /* 0x000fca00078e007c */
[----:B------:R-:W5:Y:S04]  /*0fb0*/  @P0 LDG.E.128 R16, desc[UR4][R126.64] ;  /* 0x000000047e100981 */ /* 0x000f68000c1e1d00 */
[----:B------:R1:W5:Y:S01]  /*0fc0*/  @P0 LDG.E.128 R12, desc[UR4][R126.64+0x10] ;  /* 0x000010047e0c0981 */ /* 0x000362000c1e1d00 */
[----:B------:R-:W-:Y:S01]  /*0fd0*/  IADD3 R188, R188, 0x100, RZ ;  /* 0x00000100bcbc7810 */ /* 0x000fe20007ffe0ff */
[----:B------:R-:W-:Y:S01]  /*0fe0*/  VIADD R187, R187, 0x100 ;  /* 0x00000100bbbb7836 */ /* 0x000fe20000000000 */
[----:B------:R-:W-:Y:S01]  /*0ff0*/  IADD3 R189, R189, 0x100, RZ ;  /* 0x00000100bdbd7810 */ /* 0x000fe20007ffe0ff */
[C-C-:B----4-:R-:W-:Y:S01]  /*1000*/  FADD.FTZ R167, -R186.reuse, R112.reuse ;  /* 0x00000070baa77221 */ /* 0x150fe20000010100 */
[----:B------:R-:W-:Y:S01]  /*1010*/  FADD.FTZ R153, -R186, R113 ;  /* 0x00000071ba997221 */ /* 0x000fe20000010100 */
[C---:B---3--:R-:W-:Y:S01]  /*1020*/  PRMT R112, R116.reuse, 0x7632, R112 ;  /* 0x0000763274707816 */ /* 0x048fe20000000070 */
[----:B------:R-:W-:-:S02]  /*1030*/  IMAD.U32 R113, R116, 0x10000, RZ ;  /* 0x0001000074717824 */ /* 0x000fc400078e00ff */
[----:B------:R-:W-:Y:S01]  /*1040*/  FADD.FTZ R165, -R186, R114 ;  /* 0x00000072baa57221 */ /* 0x000fe20000010100 */
[----:B------:R-:W-:Y:S01]  /*1050*/  FMUL.FTZ R167, R0, R167 ;  /* 0x000000a700a77220 */ /* 0x000fe20000410000 */
[----:B------:R-:W-:Y:S01]  /*1060*/  SHF.L.U32 R114, R112, 0x10, RZ ;  /* 0x0000001070727819 */ /* 0x000fe200000006ff */
[-C--:B------:R-:W-:Y:S01]  /*1070*/  FMUL.FTZ R164, R88, R113.reuse ;  /* 0x0000007158a47220 */ /* 0x080fe20000410000 */
[--C-:B0-----:R-:W-:Y:S01]  /*1080*/  FADD.FTZ R155, -R186, R115.reuse ;  /* 0x00000073ba9b7221 */ /* 0x101fe20000010100 */
        /* <DEDUP_REMOVED lines=13> */
[----:B------:R-:W-:Y:S01]  /*1160*/  PRMT R154, R118, 0x7632, R154 ;  /* 0x00007632769a7816 */ /* 0x000fe2000000009a */
[----:B------:R-:W-:Y:S01]  /*1170*/  FFMA.FTZ R65, R168, R114, R65 ;  /* 0x00000072a8417223 */ /* 0x000fe20000010041 */
[----:B-1----:R-:W-:Y:S01]  /*1180*/  SHF.L.U32 R127, R118, 0x10, RZ ;  /* 0x00000010767f7819 */ /* 0x002fe200000006ff */
[----:B------:R-:W-:Y:S01]  /*1190*/  FADD.FTZ R41, R41, R114 ;  /* 0x0000007229297221 */ /* 0x000fe20000010000 */
        /* <DEDUP_REMOVED lines=12> */
[----:B------:R-:W-:-:S02]  /*1260*/  IMAD.U32 R119, R119, 0x10000, RZ ;  /* 0x0001000077777824 */ /* 0x000fc400078e00ff */
        /* <DEDUP_REMOVED lines=29> */
.L_x_5147:
[----:B------:R-:W-:Y:S05]  /*1440*/  BSYNC B1 ;  /* 0x0000000000017941 */ /* 0x000fea0003800000 */
.L_x_5146:
[----:B------:R-:W-:Y:S05]  /*1450*/  @!P3 BRA `(.L_x_5143) ;  /* 0x00000004004cb947 */ /* 0x000fea0003800000 */
        /* <DEDUP_REMOVED lines=20> */
[----:B------:R-:W-:-:S03]  /*15a0*/  SHF.L.U32 R113, R116, 0x10, RZ ;  /* 0x0000001074717819 */ /* 0x000fc600000006ff */
[----:B------:R-:W-:Y:S02]  /*15b0*/  IMAD.U32 R112, R112, 0x10000, RZ ;  /* 0x0001000070707824 */ /* 0x000fe400078e00ff */
[----:B------:R-:W-:Y:S01]  /*15c0*/  FMUL.FTZ R148, R80, R113 ;  /* 0x0000007150947220 */ /* 0x000fe20000410000 */
[----:B------:R-:W-:Y:S01]  /*15d0*/  PRMT R114, R117, 0x7632, R114 ;  /* 0x0000763275727816 */ /* 0x000fe20000000072 */
[----:B------:R-:W-:Y:S01]  /*15e0*/  FADD.FTZ R115, -R186, R115 ;  /* 0x00000073ba737221 */ /* 0x000fe20000010100 */
[----:B------:R-:W-:Y:S01]  /*15f0*/  FMUL.FTZ R152, R0, R137 ;  /* 0x0000008900987220 */ /* 0x000fe20000410000 */
[----:B------:R-:W-:Y:S01]  /*1600*/  FADD.FTZ R32, R32, R113 ;  /* 0x0000007120207221 */ /* 0x000fe20000010000 */
[----:B------:R-:W-:Y:S01]  /*1610*/  FFMA.FTZ R56, R151, R113, R56 ;  /* 0x0000007197387223 */ /* 0x000fe20000010038 */
[----:B------:R-:W-:Y:S02]  /*1620*/  IMAD.U32 R117, R117, 0x10000, RZ ;  /* 0x0001000075757824 */ /* 0x000fe400078e00ff */
[----:B------:R-:W-:Y:S01]  /*1630*/  FADD.FTZ R191, R191, R148 ;  /* 0x00000094bfbf7221 */ /* 0x000fe20000010000 */
[----:B------:R-:W-:Y:S01]  /*1640*/  FMUL.FTZ R142, R81, R112 ;  /* 0x00000070518e7220 */ /* 0x000fe20000410000 */
[----:B------:R-:W-:Y:S01]  /*1650*/  FFMA.FTZ R113, R151, R148, R190 ;  /* 0x0000009497717223 */ /* 0x000fe200000100be */
[----:B------:R-:W-:Y:S01]  /*1660*/  SHF.L.U32 R114, R114, 0x10, RZ ;  /* 0x0000001072727819 */ /* 0x000fe200000006ff */
[----:B------:R-:W-:Y:S01]  /*1670*/  FADD.FTZ R147, -R186, R120 ;  /* 0x00000078ba937221 */ /* 0x000fe20000010100 */
[----:B------:R-:W-:Y:S01]  /*1680*/  FMUL.FTZ R150, R0, R115 ;  /* 0x0000007300967220 */ /* 0x000fe20000410000 */
        /* <DEDUP_REMOVED lines=47> */
[----:B0-----:R-:W-:-:S07]  /*1980*/  FFMA.FTZ R190, R138, R137, R114 ;  /* 0x000000898abe7223 */ /* 0x001fce0000010072 */
.L_x_5143:
[----:B------:R-:W-:Y:S05]  /*1990*/  BSYNC B0 ;  /* 0x0000000000007941 */ /* 0x000fea0003800000 */
.L_x_5137:
        /* <DEDUP_REMOVED lines=25> */
[----:B------:R1:W4:Y:S02]  /*1b30*/  SHFL.DOWN PT, R115, R120, 0x1, 0x1f ;  /* 0x08201f0078737f89 */ /* 0x00032400000e0000 */
.L_x_5218:
[----:B------:R-:W0:Y:S01]  /*1b40*/  S2R R117, SR_CgaCtaId ;  /* 0x0000000000757919 */ /* 0x000e220000008800 */
[----:B------:R-:W-:Y:S01]  /*1b50*/  LOP3.LUT P6, RZ, R193, 0x1f, RZ, 0xc0, !PT ;  /* 0x0000001fc1ff7812 */ /* 0x000fe200078cc0ff */
[----:B--2---:R-:W-:Y:S01]  /*1b60*/  FADD.FTZ R188, R121, R114 ;  /* 0x0000007279bc7221 */ /* 0x004fe20000010000 */
[----:B------:R-:W-:Y:S01]  /*1b70*/  MOV R116, 0x400 ;  /* 0x0000040000747802 */ /* 0x000fe20000000f00 */
[----:B----4-:R-:W-:Y:S01]  /*1b80*/  FADD.FTZ R189, R120, R115 ;  /* 0x0000007378bd7221 */ /* 0x010fe20000010000 */
[----:B------:R-:W-:Y:S05]  /*1b90*/  WARPSYNC.ALL ;  /* 0x0000000000007948 */ /* 0x000fea0003800000 */
[----:B------:R-:W-:Y:S04]  /*1ba0*/  BSSY B0, `(.L_x_5149) ;  /* 0x00000da000007945 */ /* 0x000fe80003800000 */
[----:B------:R-:W-:-:S04]  /*1bb0*/  @!P6 LOP3.LUT R112, R112, 0x7, RZ, 0xc0, !PT ;  /* 0x000000077070e812 */ /* 0x000fc800078ec0ff */
[----:B------:R-:W-:Y:S02]  /*1bc0*/  @!P6 IADD3 R112, R113, R112, RZ ;  /* 0x000000707170e210 */ /* 0x000fe40007ffe0ff */
[----:B0-----:R-:W-:-:S04]  /*1bd0*/  LEA R116, R117, R116, 0x18 ;  /* 0x0000007475747211 */ /* 0x001fc800078ec0ff */
[----:B------:R-:W-:Y:S01]  /*1be0*/  LEA R186, R113, R116, 0x3 ;  /* 0x0000007471ba7211 */ /* 0x000fe200078e18ff */
[----:B------:R-:W-:-:S05]  /*1bf0*/  @!P6 IMAD R185, R112, 0x8, R116 ;  /* 0x0000000870b9e824 */ /* 0x000fca00078e0274 */
[----:B------:R-:W-:Y:S01]  /*1c00*/  @!P6 STS.64 [R185+0x6000], R188 ;  /* 0x006000bcb900e388 */ /* 0x000fe20000000a00 */
[----:B------:R-:W-:Y:S01]  /*1c10*/  BAR.SYNC.DEFER_BLOCKING 0x0 ;  /* 0x0000000000007b1d */ /* 0x000fe20000010000 */
[----:B------:R-:W-:-:S05]  /*1c20*/  ISETP.NE.AND P6, PT, R192, RZ, PT ;  /* 0x000000ffc000720c */ /* 0x000fca0003fc5270 */
[----:B------:R-:W0:Y:S04]  /*1c30*/  LDS.128 R112, [R186+0x6000] ;  /* 0x00600000ba707984 */ /* 0x000e280000000c00 */
[----:B------:R-:W2:Y:S04]  /*1c40*/  LDS.128 R116, [R186+0x6010] ;  /* 0x00601000ba747984 */ /* 0x000ea80000000c00 */
[----:B-1----:R-:W1:Y:S04]  /*1c50*/  LDS.128 R120, [R186+0x6020] ;  /* 0x00602000ba787984 */ /* 0x002e680000000c00 */
[----:B---3--:R-:W3:Y:S01]  /*1c60*/  LDS.128 R124, [R186+0x6030] ;  /* 0x00603000ba7c7984 */ /* 0x008ee20000000c00 */
[----:B0-----:R-:W-:Y:S01]  /*1c70*/  FADD.FTZ R187, RZ, R112 ;  /* 0x00000070ffbb7221 */ /* 0x001fe20000010000 */
[----:B------:R-:W-:-:S03]  /*1c80*/  FADD.FTZ R112, RZ, R113 ;  /* 0x00000071ff707221 */ /* 0x000fc60000010000 */
[----:B------:R-:W-:Y:S01]  /*1c90*/  FADD.FTZ R187, R114, R187 ;  /* 0x000000bb72bb7221 */ /* 0x000fe20000010000 */
[----:B------:R-:W-:Y:S01]  /*1ca0*/  FADD.FTZ R112, R115, R112 ;  /* 0x0000007073707221 */ /* 0x000fe20000010000 */
[----:B------:R-:W-:Y:S02]  /*1cb0*/  @P1 IADD3 R114, R183, -0x1, RZ ;  /* 0xffffffffb7721810 */ /* 0x000fe40007ffe0ff */
[----:B--2---:R-:W-:Y:S01]  /*1cc0*/  FADD.FTZ R187, R187, R116 ;  /* 0x00000074bbbb7221 */ /* 0x004fe20000010000 */
[----:B------:R-:W-:Y:S02]  /*1cd0*/  FADD.FTZ R112, R112, R117 ;  /* 0x0000007570707221 */ /* 0x000fe40000010000 */
        /* <DEDUP_REMOVED lines=9> */
[----:B---3--:R-:W-:Y:S01]  /*1d70*/  FADD.FTZ R187, R187, R124 ;  /* 0x0000007cbbbb7221 */ /* 0x008fe20000010000 */
[----:B------:R-:W-:-:S03]  /*1d80*/  FADD.FTZ R112, R112, R125 ;  /* 0x0000007d70707221 */ /* 0x000fc60000010000 */
[----:B------:R-:W-:Y:S01]  /*1d90*/  FADD.FTZ R126, R126, R187 ;  /* 0x000000bb7e7e7221 */ /* 0x000fe20000010000 */
[----:B------:R-:W-:Y:S01]  /*1da0*/  FADD.FTZ R127, R127, R112 ;  /* 0x000000707f7f7221 */ /* 0x000fe20000010000 */
[----:B------:R-:W-:Y:S01]  /*1db0*/  IMAD.MOV.U32 R112, RZ, RZ, RZ ;  /* 0x000000ffff707224 */ /* 0x000fe200078e00ff */
[----:B------:R-:W-:Y:S01]  /*1dc0*/  @P1 LEA.HI.SX32 R112, R115, R134, 0x1d ;  /* 0x0000008673701211 */ /* 0x000fe200078feaff */
        /* <DEDUP_REMOVED lines=26> */
.L_x_5152:
[----:B------:R-:W-:Y:S05]  /*1f70*/  BSYNC B1 ;  /* 0x0000000000017941 */ /* 0x000fea0003800000 */
.L_x_5151:
        /* <DEDUP_REMOVED lines=15> */
.L_x_5154:
[----:B------:R-:W-:Y:S05]  /*2070*/  BSYNC B1 ;  /* 0x0000000000017941 */ /* 0x000fea0003800000 */
.L_x_5153:
        /* <DEDUP_REMOVED lines=15> */
.L_x_5156:
[----:B------:R-:W-:Y:S05]  /*2170*/  BSYNC B1 ;  /* 0x0000000000017941 */ /* 0x000fea0003800000 */
.L_x_5155:
        /* <DEDUP_REMOVED lines=15> */
.L_x_5158:
[----:B------:R-:W-:Y:S05]  /*2270*/  BSYNC B1 ;  /* 0x0000000000017941 */ /* 0x000fea0003800000 */
.L_x_5157:
        /* <DEDUP_REMOVED lines=15> */
.L_x_5160:
[----:B------:R-:W-:Y:S05]  /*2370*/  BSYNC B1 ;  /* 0x0000000000017941 */ /* 0x000fea0003800000 */
.L_x_5159:
        /* <DEDUP_REMOVED lines=15> */
.L_x_5162:
[----:B------:R-:W-:Y:S05]  /*2470*/  BSYNC B1 ;  /* 0x0000000000017941 */ /* 0x000fea0003800000 */
.L_x_5161:
        /* <DEDUP_REMOVED lines=15> */
.L_x_5164:
[----:B------:R-:W-:Y:S05]  /*2570*/  BSYNC B1 ;  /* 0x0000000000017941 */ /* 0x000fea0003800000 */
.L_x_5163:
        /* <DEDUP_REMOVED lines=12> */
[----:B------:R-:W-:Y:S01]  /*2640*/  ISETP.NE.U32.AND P6, PT, R190, RZ, PT ;  /* 0x000000ffbe00720c */ /* 0x000fe20003fc5070 */
[----:B------:R-:W-:-:S03]  /*2650*/  FFMA.FTZ R190, R170, R186, R113 ;  /* 0x000000baaabe7223 */ /* 0x000fc60000010071 */
[----:B------:R-:W-:Y:S01]  /*2660*/  ISETP.NE.AND.EX P6, PT, R191, RZ, PT, P6 ;  /* 0x000000ffbf00720c */ /* 0x000fe20003fc5360 */
[----:B------:R-:W-:-:S04]  /*2670*/  FADD.FTZ R123, R169, -R190 ;  /* 0x800000bea97b7221 */ /* 0x000fc80000010000 */
[----:B------:R-:W-:-:S08]  /*2680*/  FMUL.FTZ R198, R0, R123 ;  /* 0x0000007b00c67220 */ /* 0x000fd00000410000 */
[----:B------:R-:W-:-:S07]  /*2690*/  @P6 FADD.FTZ R198, R23, R198 ;  /* 0x000000c617c66221 */ /* 0x000fce0000010000 */
.L_x_5166:
[----:B------:R-:W-:Y:S05]  /*26a0*/  BSYNC B1 ;  /* 0x0000000000017941 */ /* 0x000fea0003800000 */
.L_x_5165:
[----:B------:R-:W-:Y:S01]  /*26b0*/  ISETP.NE.AND P6, PT, R125, RZ, PT ;  /* 0x000000ff7d00720c */ /* 0x000fe20003fc5270 */
[----:B0-----:R-:W-:Y:S01]  /*26c0*/  @P1 FMUL.FTZ R115, R198, R115 ;  /* 0x00000073c6731220 */ /* 0x001fe20000410000 */
        /* <DEDUP_REMOVED lines=12> */
[----:B------:R-:W-:Y:S02]  /*2790*/  @P1 LOP3.LUT P6, RZ, R133, 0xff000000, RZ, 0xc0, !PT ;  /* 0xff00000085ff1812 */ /* 0x000fe400078cc0ff */
[----:B------:R-:W-:Y:S02]  /*27a0*/  @P1 F2FP.BF16.F32.PACK_AB R122, RZ, R122 ;  /* 0x0000007aff7a123e */ /* 0x000fe400000010ff */
[----:B------:R-:W-:Y:S02]  /*27b0*/  @P1 FSEL R119, R114, RZ, P6 ;  /* 0x000000ff72771208 */ /* 0x000fe40003000000 */
[----:B------:R-:W-:Y:S01]  /*27c0*/  ISETP.NE.U32.AND P6, PT, R188, RZ, PT ;  /* 0x000000ffbc00720c */ /* 0x000fe20003fc5070 */
[----:B------:R-:W0:Y:S01]  /*27d0*/  @P1 LDC.64 R114, c[0x0][0x2f8] ;  /* 0x0000be00ff721b82 */ /* 0x000e220000000a00 */
        /* <DEDUP_REMOVED lines=8> */
[----:B------:R-:W1:Y:S01]  /*2860*/  @P6 LDC.64 R116, c[0x0][0x308] ;  /* 0x0000c200ff746b82 */ /* 0x000e620000000a00 */
[----:B------:R-:W-:-:S02]  /*2870*/  @P1 F2FP.BF16.F32.PACK_AB R119, RZ, R119 ;  /* 0x00000077ff77123e */ /* 0x000fc400000010ff */
[----:B------:R-:W-:Y:S02]  /*2880*/  @P1 PRMT R111, R126, 0x7610, R111 ;  /* 0x000076107e6f1816 */ /* 0x000fe4000000006f */
[----:B------:R-:W-:Y:S02]  /*2890*/  @P1 PRMT R108, R108, 0x5410, R187 ;  /* 0x000054106c6c1816 */ /* 0x000fe400000000bb */
[----:B------:R-:W-:Y:S01]  /*28a0*/  @P1 PRMT R109, R109, 0x5410, R120 ;  /* 0x000054106d6d1816 */ /* 0x000fe20000000078 */
[----:B0-----:R-:W-:Y:S01]  /*28b0*/  @P1 IMAD.WIDE.U32 R114, R112, 0x10, R114 ;  /* 0x0000001070721825 */ /* 0x001fe200078e0072 */
[----:B------:R-:W-:Y:S02]  /*28c0*/  @P1 PRMT R110, R110, 0x5410, R124 ;  /* 0x000054106e6e1816 */ /* 0x000fe4000000007c */
[----:B------:R-:W-:Y:S02]  /*28d0*/  @P1 PRMT R111, R111, 0x5410, R119 ;  /* 0x000054106f6f1816 */ /* 0x000fe40000000077 */
[----:B------:R-:W-:Y:S01]  /*28e0*/  IADD3 R112, R112, 0x100, RZ ;  /* 0x0000010070707810 */ /* 0x000fe20007ffe0ff */
[----:B-1----:R-:W-:-:S04]  /*28f0*/  @P6 IMAD.WIDE.U32 R116, R136, 0x20, R116 ;  /* 0x0000002088746825 */ /* 0x002fc800078e0074 */
[----:B------:R-:W-:Y:S01]  /*2900*/  VIADD R136, R136, 0x100 ;  /* 0x0000010088887836 */ /* 0x000fe20000000000 */
[----:B------:R0:W-:Y:S04]  /*2910*/  @P6 STG.E.128 desc[UR4][R116.64], R100 ;  /* 0x0000006474006986 */ /* 0x0001e8000c101d04 */
[----:B------:R0:W-:Y:S04]  /*2920*/  @P6 STG.E.128 desc[UR4][R116.64+0x10], R104 ;  /* 0x0000106874006986 */ /* 0x0001e8000c101d04 */
[----:B------:R0:W-:Y:S02]  /*2930*/  @P1 STG.E.128 desc[UR4][R114.64], R108 ;  /* 0x0000006c72001986 */ /* 0x0001e4000c101d04 */
.L_x_5150:
[----:B------:R-:W-:Y:S05]  /*2940*/  BSYNC B0 ;  /* 0x0000000000007941 */ /* 0x000fea0003800000 */
.L_x_5149:
[----:B------:R-:W-:Y:S04]  /*2950*/  BSSY B0, `(.L_x_5167) ;  /* 0x00000b5000007945 */ /* 0x000fe80003800000 */
[----:B------:R-:W-:Y:S05]  /*2960*/  @!P4 BRA `(.L_x_5168) ;  /* 0x0000000800ccc947 */ /* 0x000fea0003800000 */
[----:B------:R-:W1:Y:S01]  /*2970*/  @!P2 LDC.64 R188, c[0x0][0x2c8] ;  /* 0x0000b200ffbcab82 */ /* 0x000e620000000a00 */
[----:B------:R-:W-:Y:S07]  /*2980*/  BSSY B1, `(.L_x_5169) ;  /* 0x0000015000017945 */ /* 0x000fee0003800000 */
[----:B------:R-:W2:Y:S08]  /*2990*/  LDC.64 R190, c[0x0][0x308] ;  /* 0x0000c200ffbe7b82 */ /* 0x000eb00000000a00 */
[----:B0-----:R-:W0:Y:S08]  /*29a0*/  @P1 LDC.64 R114, c[0x0][0x298] ;  /* 0x0000a600ff721b82 */ /* 0x001e300000000a00 */
[----:B------:R-:W3:Y:S01]  /*29b0*/  @P1 LDC.64 R116, c[0x0][0x298] ;  /* 0x0000a600ff741b82 */ /* 0x000ee20000000a00 */
[----:B-1----:R-:W-:-:S04]  /*29c0*/  @!P2 ISETP.NE.U32.AND P6, PT, R188, RZ, PT ;  /* 0x000000ffbc00a20c */ /* 0x002fc80003fc5070 */
[----:B------:R-:W-:-:S03]  /*29d0*/  @!P2 ISETP.NE.AND.EX P6, PT, R189, RZ, PT, P6 ;  /* 0x000000ffbd00a20c */ /* 0x000fc60003fc5360 */
[----:B------:R-:W1:Y:S01]  /*29e0*/  @P1 LDC.64 R118, c[0x0][0x298] ;  /* 0x0000a600ff761b82 */ /* 0x000e620000000a00 */
[----:B-----5:R-:W-:-:S07]  /*29f0*/  @!P2 FSEL R183, R16, RZ, P6 ;  /* 0x000000ff10b7a208 */ /* 0x020fce0003000000 */
[----:B------:R-:W4:Y:S08]  /*2a00*/  @P1 LDC.64 R120, c[0x0][0x298] ;  /* 0x0000a600ff781b82 */ /* 0x000f300000000a00 */
[----:B------:R-:W0:Y:S08]  /*2a10*/  @P1 LDC.64 R122, c[0x0][0x298] ;  /* 0x0000a600ff7a1b82 */ /* 0x000e300000000a00 */
[----:B------:R-:W0:Y:S08]  /*2a20*/  @P1 LDC.64 R124, c[0x0][0x298] ;  /* 0x0000a600ff7c1b82 */ /* 0x000e300000000a00 */
[----:B------:R-:W0:Y:S01]  /*2a30*/  @P1 LDC.64 R126, c[0x0][0x298] ;  /* 0x0000a600ff7e1b82 */ /* 0x000e220000000a00 */
[----:B--23--:R-:W-:Y:S05]  /*2a40*/  @!P2 BRA `(.L_x_5170) ;  /* 0x000000000020a947 */ /* 0x00cfea0003800000 */
        /* <DEDUP_REMOVED lines=8> */
.L_x_5170:
[----:B------:R-:W-:Y:S05]  /*2ad0*/  BSYNC B1 ;  /* 0x0000000000017941 */ /* 0x000fea0003800000 */
.L_x_5169:
        /* <DEDUP_REMOVED lines=15> */
.L_x_5172:
[----:B------:R-:W-:Y:S05]  /*2bd0*/  BSYNC B1 ;  /* 0x0000000000017941 */ /* 0x000fea0003800000 */
.L_x_5171:
        /* <DEDUP_REMOVED lines=15> */
.L_x_5174:
[----:B------:R-:W-:Y:S05]  /*2cd0*/  BSYNC B1 ;  /* 0x0000000000017941 */ /* 0x000fea0003800000 */
.L_x_5173:
[----:B-1----:R-:W-:Y:S01]  /*2ce0*/  @P1 FMUL.FTZ R119, R117, R119 ;  /* 0x0000007775771220 */ /* 0x002fe20000410000 */
        /* <DEDUP_REMOVED lines=14> */
.L_x_5176:
[----:B------:R-:W-:Y:S05]  /*2dd0*/  BSYNC B1 ;  /* 0x0000000000017941 */ /* 0x000fea0003800000 */
.L_x_5175:
        /* <DEDUP_REMOVED lines=15> */
.L_x_5178:
[----:B------:R-:W-:Y:S05]  /*2ed0*/  BSYNC B1 ;  /* 0x0000000000017941 */ /* 0x000fea0003800000 */
.L_x_5177:
        /* <DEDUP_REMOVED lines=15> */
.L_x_5180:
[----:B------:R-:W-:Y:S05]  /*2fd0*/  BSYNC B1 ;  /* 0x0000000000017941 */ /* 0x000fea0003800000 */
.L_x_5179:
        /* <DEDUP_REMOVED lines=15> */
.L_x_5182:
[----:B------:R-:W-:Y:S05]  /*30d0*/  BSYNC B1 ;  /* 0x0000000000017941 */ /* 0x000fea0003800000 */
.L_x_5181:
        /* <DEDUP_REMOVED lines=18> */
.L_x_5184:
[----:B------:R-:W-:Y:S05]  /*3200*/  BSYNC B1 ;  /* 0x0000000000017941 */ /* 0x000fea0003800000 */
.L_x_5183:
        /* <DEDUP_REMOVED lines=36> */
[C---:B-1----:R-:W-:Y:S01]  /*3450*/  @P6 IMAD.WIDE.U32 R116, R136.reuse, 0x20, R116 ;  /* 0x0000002088746825 */ /* 0x042fe200078e0074 */
[----:B------:R-:W-:-:S04]  /*3460*/  IADD3 R136, R136, 0x100, RZ ;  /* 0x0000010088887810 */ /* 0x000fc80007ffe0ff */
[----:B------:R1:W-:Y:S04]  /*3470*/  @P6 STG.E.128 desc[UR4][R116.64], R100 ;  /* 0x0000006474006986 */ /* 0x0003e8000c101d04 */
[----:B------:R1:W-:Y:S04]  /*3480*/  @P6 STG.E.128 desc[UR4][R116.64+0x10], R104 ;  /* 0x0000106874006986 */ /* 0x0003e8000c101d04 */
[----:B------:R1:W-:Y:S02]  /*3490*/  @P1 STG.E.128 desc[UR4][R114.64], R108 ;  /* 0x0000006c72001986 */ /* 0x0003e4000c101d04 */
.L_x_5168:
[----:B------:R-:W-:Y:S05]  /*34a0*/  BSYNC B0 ;  /* 0x0000000000007941 */ /* 0x000fea0003800000 */
.L_x_5167:
[----:B------:R-:W-:Y:S04]  /*34b0*/  BSSY B0, `(.L_x_5185) ;  /* 0x00000b1000007945 */ /* 0x000fe80003800000 */
[----:B------:R-:W-:Y:S05]  /*34c0*/  @!P3 BRA `(.L_x_5186) ;  /* 0x0000000800bcb947 */ /* 0x000fea0003800000 */
[----:B------:R-:W2:Y:S01]  /*34d0*/  @!P2 LDC.64 R190, c[0x0][0x2c8] ;  /* 0x0000b200ffbeab82 */ /* 0x000ea20000000a00 */
[----:B------:R-:W-:Y:S07]  /*34e0*/  BSSY B1, `(.L_x_5187) ;  /* 0x0000015000017945 */ /* 0x000fee0003800000 */
[----:B------:R-:W3:Y:S08]  /*34f0*/  LDC.64 R188, c[0x0][0x308] ;  /* 0x0000c200ffbc7b82 */ /* 0x000ef00000000a00 */
[----:B01----:R-:W0:Y:S08]  /*3500*/  @P1 LDC.64 R114, c[0x0][0x298] ;  /* 0x0000a600ff721b82 */ /* 0x003e300000000a00 */
[----:B------:R-:W1:Y:S01]  /*3510*/  @P1 LDC.64 R116, c[0x0][0x298] ;  /* 0x0000a600ff741b82 */ /* 0x000e620000000a00 */
[----:B--2---:R-:W-:-:S04]  /*3520*/  @!P2 ISETP.NE.U32.AND P6, PT, R190, RZ, PT ;  /* 0x000000ffbe00a20c */ /* 0x004fc80003fc5070 */
[----:B------:R-:W-:-:S03]  /*3530*/  @!P2 ISETP.NE.AND.EX P6, PT, R191, RZ, PT, P6 ;  /* 0x000000ffbf00a20c */ /* 0x000fc60003fc5360 */
[----:B------:R-:W2:Y:S01]  /*3540*/  @P1 LDC.64 R118, c[0x0][0x298] ;  /* 0x0000a600ff761b82 */ /* 0x000ea20000000a00 */
[----:B-----5:R-:W-:-:S07]  /*3550*/  @!P2 FSEL R183, R8, RZ, P6 ;  /* 0x000000ff08b7a208 */ /* 0x020fce0003000000 */
[----:B------:R-:W4:Y:S08]  /*3560*/  @P1 LDC.64 R120, c[0x0][0x298] ;  /* 0x0000a600ff781b82 */ /* 0x000f300000000a00 */
[----:B------:R-:W0:Y:S08]  /*3570*/  @P1 LDC.64 R122, c[0x0][0x298] ;  /* 0x0000a600ff7a1b82 */ /* 0x000e300000000a00 */
[----:B------:R-:W0:Y:S08]  /*3580*/  @P1 LDC.64 R124, c[0x0][0x298] ;  /* 0x0000a600ff7c1b82 */ /* 0x000e300000000a00 */
[----:B------:R-:W0:Y:S01]  /*3590*/  @P1 LDC.64 R126, c[0x0][0x298] ;  /* 0x0000a600ff7e1b82 */ /* 0x000e220000000a00 */
[----:B-1-3--:R-:W-:Y:S05]  /*35a0*/  @!P2 BRA `(.L_x_5188) ;  /* 0x000000000020a947 */ /* 0x00afea0003800000 */
        /* <DEDUP_REMOVED lines=8> */
.L_x_5188:
[----:B------:R-:W-:Y:S05]  /*3630*/  BSYNC B1 ;  /* 0x0000000000017941 */ /* 0x000fea0003800000 */
.L_x_5187:
        /* <DEDUP_REMOVED lines=15> */
.L_x_5190:
[----:B------:R-:W-:Y:S05]  /*3730*/  BSYNC B1 ;  /* 0x0000000000017941 */ /* 0x000fea0003800000 */
.L_x_5189:
        /* <DEDUP_REMOVED lines=15> */
.L_x_5192:
[----:B------:R-:W-:Y:S05]  /*3830*/  BSYNC B1 ;  /* 0x0000000000017941 */ /* 0x000fea0003800000 */
.L_x_5191:
[----:B--2---:R-:W-:Y:S01]  /*3840*/  @P1 FMUL.FTZ R119, R195, R119 ;  /* 0x00000077c3771220 */ /* 0x004fe20000410000 */
        /* <DEDUP_REMOVED lines=14> */
.L_x_5194:
[----:B------:R-:W-:Y:S05]  /*3930*/  BSYNC B1 ;  /* 0x0000000000017941 */ /* 0x000fea0003800000 */
.L_x_5193:
        /* <DEDUP_REMOVED lines=15> */
.L_x_5196:
[----:B------:R-:W-:Y:S05]  /*3a30*/  BSYNC B1 ;  /* 0x0000000000017941 */ /* 0x000fea0003800000 */
.L_x_5195:
        /* <DEDUP_REMOVED lines=15> */
.L_x_5198:
[----:B------:R-:W-:Y:S05]  /*3b30*/  BSYNC B1 ;  /* 0x0000000000017941 */ /* 0x000fea0003800000 */
.L_x_5197:
        /* <DEDUP_REMOVED lines=15> */
.L_x_5200:
[----:B------:R-:W-:Y:S05]  /*3c30*/  BSYNC B1 ;  /* 0x0000000000017941 */ /* 0x000fea0003800000 */
.L_x_5199:
        /* <DEDUP_REMOVED lines=19> */
.L_x_5202:
[----:B------:R-:W-:Y:S05]  /*3d70*/  BSYNC B1 ;  /* 0x0000000000017941 */ /* 0x000fea0003800000 */
.L_x_5201:
        /* <DEDUP_REMOVED lines=8> */
[----:B------:R-:W0:Y:S01]  /*3e00*/  @P1 LDC.64 R116, c[0x0][0x2f8] ;  /* 0x0000be00ff741b82 */ /* 0x000e220000000a00 */
[----:B------:R-:W-:Y:S02]  /*3e10*/  ISETP.NE.U32.AND P2, PT, R188, RZ, PT ;  /* 0x000000ffbc00720c */ /* 0x000fe40003f45070 */
[----:B------:R-:W-:-:S02]  /*3e20*/  @P1 F2FP.BF16.F32.PACK_AB R126, RZ, R126 ;  /* 0x0000007eff7e123e */ /* 0x000fc400000010ff */
[----:B------:R-:W-:Y:S02]  /*3e30*/  ISETP.NE.AND.EX P2, PT, R189, RZ, PT, P2 ;  /* 0x000000ffbd00720c */ /* 0x000fe40003f45320 */
[----:B------:R-:W-:Y:S02]  /*3e40*/  @P1 F2FP.BF16.F32.PACK_AB R187, RZ, R187 ;  /* 0x000000bbffbb123e */ /* 0x000fe400000010ff */
[----:B------:R-:W-:Y:S02]  /*3e50*/  @P1 F2FP.BF16.F32.PACK_AB R120, RZ, R120 ;  /* 0x00000078ff78123e */ /* 0x000fe400000010ff */
[----:B------:R-:W-:Y:S02]  /*3e60*/  @P1 F2FP.BF16.F32.PACK_AB R124, RZ, R124 ;  /* 0x0000007cff7c123e */ /* 0x000fe400000010ff */
[----:B------:R-:W-:Y:S02]  /*3e70*/  @P1 F2FP.BF16.F32.PACK_AB R0, RZ, R0 ;  /* 0x00000000ff00123e */ /* 0x000fe400000010ff */
[----:B------:R-:W-:-:S02]  /*3e80*/  @P1 PRMT R108, R185, 0x7610, R108 ;  /* 0x00007610b96c1816 */ /* 0x000fc4000000006c */
[----:B------:R-:W-:Y:S02]  /*3e90*/  @P1 PRMT R109, R118, 0x7610, R109 ;  /* 0x00007610766d1816 */ /* 0x000fe4000000006d */
[----:B------:R-:W-:Y:S02]  /*3ea0*/  @P1 PRMT R110, R122, 0x7610, R110 ;  /* 0x000076107a6e1816 */ /* 0x000fe4000000006e */
[----:B------:R-:W-:Y:S02]  /*3eb0*/  @P1 PRMT R111, R126, 0x7610, R111 ;  /* 0x000076107e6f1816 */ /* 0x000fe4000000006f */
[----:B------:R-:W-:Y:S01]  /*3ec0*/  SEL R100, R183, R100, P2 ;  /* 0x00000064b7647207 */ /* 0x000fe20001000000 */
[----:B0-----:R-:W-:Y:S01]  /*3ed0*/  @P1 IMAD.WIDE.U32 R116, R112, 0x10, R116 ;  /* 0x0000001070741825 */ /* 0x001fe200078e0074 */
[----:B------:R-:W-:Y:S02]  /*3ee0*/  SEL R101, R194, R101, P2 ;  /* 0x00000065c2657207 */ /* 0x000fe40001000000 */
[----:B------:R-:W-:-:S02]  /*3ef0*/  SEL R102, R195, R102, P2 ;  /* 0x00000066c3667207 */ /* 0x000fc40001000000 */
[----:B------:R-:W-:Y:S02]  /*3f00*/  SEL R103, R196, R103, P2 ;  /* 0x00000067c4677207 */ /* 0x000fe40001000000 */
[----:B------:R-:W-:Y:S02]  /*3f10*/  SEL R104, R119, R104, P2 ;  /* 0x0000006877687207 */ /* 0x000fe40001000000 */
[----:B------:R-:W-:Y:S01]  /*3f20*/  SEL R105, R198, R105, P2 ;  /* 0x00000069c6697207 */ /* 0x000fe20001000000 */
[----:B------:R2:W-:Y:S01]  /*3f30*/  @P6 STG.E.128 desc[UR4][R114.64], R100 ;  /* 0x0000006472006986 */ /* 0x0005e2000c101d04 */
[----:B------:R-:W-:Y:S02]  /*3f40*/  SEL R106, R121, R106, P2 ;  /* 0x0000006a796a7207 */ /* 0x000fe40001000000 */
[----:B------:R-:W-:Y:S02]  /*3f50*/  SEL R107, R200, R107, P2 ;  /* 0x0000006bc86b7207 */ /* 0x000fe40001000000 */
[----:B------:R-:W-:-:S02]  /*3f60*/  @P1 PRMT R108, R108, 0x5410, R187 ;  /* 0x000054106c6c1816 */ /* 0x000fc400000000bb */
[----:B------:R-:W-:Y:S01]  /*3f70*/  @P1 PRMT R109, R109, 0x5410, R120 ;  /* 0x000054106d6d1816 */ /* 0x000fe20000000078 */
[----:B------:R2:W-:Y:S01]  /*3f80*/  @P6 STG.E.128 desc[UR4][R114.64+0x10], R104 ;  /* 0x0000106872006986 */ /* 0x0005e2000c101d04 */
[----:B------:R-:W-:Y:S02]  /*3f90*/  @P1 PRMT R110, R110, 0x5410, R124 ;  /* 0x000054106e6e1816 */ /* 0x000fe4000000007c */
[----:B------:R-:W-:-:S05]  /*3fa0*/  @P1 PRMT R111, R111, 0x5410, R0 ;  /* 0x000054106f6f1816 */ /* 0x000fca0000000000 */
[----:B------:R2:W-:Y:S02]  /*3fb0*/  @P1 STG.E.128 desc[UR4][R116.64], R108 ;  /* 0x0000006c74001986 */ /* 0x0005e4000c101d04 */
.L_x_5186:
[----:B------:R-:W-:Y:S05]  /*3fc0*/  BSYNC B0 ;  /* 0x0000000000007941 */ /* 0x000fea0003800000 */
.L_x_5185:
[----:B------:R-:W-:Y:S02]  /*3fd0*/  IADD3 R2, R2, UR10, RZ ;  /* 0x0000000a02027c10 */ /* 0x000fe4000fffe0ff */
[----:B------:R-:W-:Y:S02]  /*3fe0*/  SEL R185, RZ, 0x1, P0 ;  /* 0x00000001ffb97807 */ /* 0x000fe40000000000 */
[----:B------:R-:W-:-:S13]  /*3ff0*/  ISETP.GE.AND P1, PT, R2, UR11, PT ;  /* 0x0000000b02007c0c */ /* 0x000fda000bf26270 */
[----:B------:R-:W-:Y:S05]  /*4000*/  @!P1 BRA `(.L_x_5203) ;  /* 0xffffffc000fc9947 */ /* 0x000fea000383ffff */
.L_x_5136:
        /* <DEDUP_REMOVED lines=16> */
.L_x_5205:
[----:B------:R-:W-:Y:S05]  /*4110*/  BSYNC B0 ;  /* 0x0000000000007941 */ /* 0x000fea0003800000 */
.L_x_5204:
[----:B------:R-:W-:Y:S04]  /*4120*/  BSSY B0, `(.L_x_5206) ;  /* 0x000000b000007945 */ /* 0x000fe80003800000 */
[----:B------:R-:W-:Y:S05]  /*4130*/  @!P4 BRA `(.L_x_5207) ;  /* 0x000000000024c947 */ /* 0x000fea0003800000 */
[----:B---3--:R-:W3:Y:S08]  /*4140*/  LDC.64 R2, c[0x0][0x2d0] ;  /* 0x0000b400ff027b82 */ /* 0x008ef00000000a00 */
[----:B-----5:R-:W4:Y:S01]  /*4150*/  LDC.64 R4, c[0x0][0x2d8] ;  /* 0x0000b600ff047b82 */ /* 0x020f220000000a00 */
[----:B---3--:R-:W-:-:S05]  /*4160*/  IMAD.WIDE.U32 R2, R135, 0x20, R2 ;  /* 0x0000002087027825 */ /* 0x008fca00078e0002 */
[----:B------:R3:W-:Y:S01]  /*4170*/  STG.E.128 desc[UR4][R2.64], R40 ;  /* 0x0000002802007986 */ /* 0x0007e2000c101d04 */
[----:B----4-:R-:W-:-:S03]  /*4180*/  IMAD.WIDE.U32 R4, R135, 0x20, R4 ;  /* 0x0000002087047825 */ /* 0x010fc600078e0004 */
[----:B------:R3:W-:Y:S01]  /*4190*/  STG.E.128 desc[UR4][R2.64+0x10], R36 ;  /* 0x0000102402007986 */ /* 0x0007e2000c101d04 */
[----:B------:R-:W-:-:S03]  /*41a0*/  VIADD R135, R135, 0x100 ;  /* 0x0000010087877836 */ /* 0x000fc60000000000 */
[----:B------:R3:W-:Y:S04]  /*41b0*/  STG.E.128 desc[UR4][R4.64], R64 ;  /* 0x0000004004007986 */ /* 0x0007e8000c101d04 */
[----:B------:R3:W-:Y:S02]  /*41c0*/  STG.E.128 desc[UR4][R4.64+0x10], R60 ;  /* 0x0000103c04007986 */ /* 0x0007e4000c101d04 */
.L_x_5207:
[----:B------:R-:W-:Y:S05]  /*41d0*/  BSYNC B0 ;  /* 0x0000000000007941 */ /* 0x000fea0003800000 */
.L_x_5206:
[----:B------:R-:W-:Y:S05]  /*41e0*/  @!P3 EXIT ;  /* 0x000000000000b94d */ /* 0x000fea0003800000 */
[----:B---3--:R-:W3:Y:S08]  /*41f0*/  LDC.64 R2, c[0x0][0x2d0] ;  /* 0x0000b400ff027b82 */ /* 0x008ef00000000a00 */
[----:B-----5:R-:W4:Y:S01]  /*4200*/  LDC.64 R4, c[0x0][0x2d8] ;  /* 0x0000b600ff047b82 */ /* 0x020f220000000a00 */
[----:B---3--:R-:W-:-:S05]  /*4210*/  IMAD.WIDE.U32 R2, R135, 0x20, R2 ;  /* 0x0000002087027825 */ /* 0x008fca00078e0002 */
[----:B------:R-:W-:Y:S01]  /*4220*/  STG.E.128 desc[UR4][R2.64], R32 ;  /* 0x0000002002007986 */ /* 0x000fe2000c101d04 */
[----:B----4-:R-:W-:-:S03]  /*4230*/  IMAD.WIDE.U32 R4, R135, 0x20, R4 ;  /* 0x0000002087047825 */ /* 0x010fc600078e0004 */
[----:B------:R-:W-:Y:S04]  /*4240*/  STG.E.128 desc[UR4][R2.64+0x10], R28 ;  /* 0x0000101c02007986 */ /* 0x000fe8000c101d04 */
[----:B------:R-:W-:Y:S04]  /*4250*/  STG.E.128 desc[UR4][R4.64], R56 ;  /* 0x0000003804007986 */ /* 0x000fe8000c101d04 */
[----:B------:R-:W-:Y:S01]  /*4260*/  STG.E.128 desc[UR4][R4.64+0x10], R52 ;  /* 0x0000103404007986 */ /* 0x000fe2000c101d04 */
[----:B------:R-:W-:Y:S05]  /*4270*/  EXIT ;  /* 0x000000000000794d */ /* 0x000fea0003800000 */
.L_x_5148:
[----:B---3--:R-:W-:Y:S01]  /*4280*/  HFMA2.MMA R124, -RZ, RZ, 0, 9.5367431640625e-07 ;  /* 0x00000010ff7c7435 */ /* 0x008fe200000001ff */
[----:B------:R-:W-:Y:S01]  /*4290*/  MOV R125, R191 ;  /* 0x000000bf007d7202 */ /* 0x000fe20000000f00 */
[----:B------:R-:W-:Y:S01]  /*42a0*/  IMAD.MOV.U32 R122, RZ, RZ, -0x1 ;  /* 0xffffffffff7a7424 */ /* 0x000fe200078e00ff */
[----:B------:R-:W-:-:S08]  /*42b0*/  MOV R127, 0x1f ;  /* 0x0000001f007f7802 */ /* 0x000fd00000000f00 */
[----:B0----5:R-:W-:Y:S05]  /*42c0*/  WARPSYNC.COLLECTIVE R122, `(.L_x_5208) ;  /* 0x000000007a087348 */ /* 0x021fea0003c00000 */
[----:B------:R1:W2:Y:S02]  /*42d0*/  SHFL.DOWN P6, R123, R125, R124, R127 ;  /* 0x0800007c7d7b7389 */ /* 0x0002a400000c007f */
[----:B012--5:R-:W-:Y:S01]  /*42e0*/  ENDCOLLECTIVE ;  /* 0x000000000000791b */ /* 0x027fe20003800000 */
.L_x_5208:
[----:B------:R-:W-:Y:S02]  /*42f0*/  MOV R125, R190 ;  /* 0x000000be007d7202 */ /* 0x000fe40000000f00 */
[----:B------:R-:W-:-:S07]  /*4300*/  MOV R114, R123 ;  /* 0x0000007b00727202 */ /* 0x000fce0000000f00 */
[----:B------:R-:W-:Y:S05]  /*4310*/  WARPSYNC.COLLECTIVE R122, `(.L_x_5209) ;  /* 0x000000007a087348 */ /* 0x000fea0003c00000 */
[----:B------:R0:W1:Y:S02]  /*4320*/  SHFL.DOWN P6, R123, R125, R124, R127 ;  /* 0x0800007c7d7b7389 */ /* 0x00006400000c007f */
[----:B01----:R-:W-:Y:S01]  /*4330*/  ENDCOLLECTIVE ;  /* 0x000000000000791b */ /* 0x003fe20003800000 */
.L_x_5209:
[----:B------:R-:W-:Y:S01]  /*4340*/  FADD.FTZ R114, R114, R191 ;  /* 0x000000bf72727221 */ /* 0x000fe20000010000 */
[----:B------:R-:W-:-:S03]  /*4350*/  HFMA2.MMA R124, -RZ, RZ, 0, 4.76837158203125e-07 ;  /* 0x00000008ff7c7435 */ /* 0x000fc600000001ff */
[----:B------:R-:W-:Y:S01]  /*4360*/  IMAD.MOV.U32 R125, RZ, RZ, R114 ;  /* 0x000000ffff7d7224 */ /* 0x000fe200078e0072 */
[----:B------:R-:W-:-:S07]  /*4370*/  MOV R115, R123 ;  /* 0x0000007b00737202 */ /* 0x000fce0000000f00 */
[----:B------:R-:W-:Y:S05]  /*4380*/  WARPSYNC.COLLECTIVE R122, `(.L_x_5210) ;  /* 0x000000007a087348 */ /* 0x000fea0003c00000 */
[----:B------:R0:W1:Y:S02]  /*4390*/  SHFL.DOWN P6, R123, R125, R124, R127 ;  /* 0x0800007c7d7b7389 */ /* 0x00006400000c007f */
[----:B01----:R-:W-:Y:S01]  /*43a0*/  ENDCOLLECTIVE ;  /* 0x000000000000791b */ /* 0x003fe20003800000 */
.L_x_5210:
[----:B------:R-:W-:-:S05]  /*43b0*/  FADD.FTZ R115, R115, R190 ;  /* 0x000000be73737221 */ /* 0x000fca0000010000 */
[----:B------:R-:W-:Y:S02]  /*43c0*/  MOV R125, R115 ;  /* 0x00000073007d7202 */ /* 0x000fe40000000f00 */
[----:B------:R-:W-:-:S07]  /*43d0*/  MOV R117, R123 ;  /* 0x0000007b00757202 */ /* 0x000fce0000000f00 */
[----:B------:R-:W-:Y:S05]  /*43e0*/  WARPSYNC.COLLECTIVE R122, `(.L_x_5211) ;  /* 0x000000007a087348 */ /* 0x000fea0003c00000 */
[----:B------:R0:W1:Y:S02]  /*43f0*/  SHFL.DOWN P6, R123, R125, R124, R127 ;  /* 0x0800007c7d7b7389 */ /* 0x00006400000c007f */
[----:B01----:R-:W-:Y:S01]  /*4400*/  ENDCOLLECTIVE ;  /* 0x000000000000791b */ /* 0x003fe20003800000 */
.L_x_5211:
[----:B------:R-:W-:Y:S01]  /*4410*/  FADD.FTZ R117, R114, R117 ;  /* 0x0000007572757221 */ /* 0x000fe20000010000 */
[----:B------:R-:W-:-:S04]  /*4420*/  HFMA2.MMA R124, -RZ, RZ, 0, 2.384185791015625e-07 ;  /* 0x00000004ff7c7435 */ /* 0x000fc800000001ff */
[----:B------:R-:W-:Y:S01]  /*4430*/  MOV R125, R117 ;  /* 0x00000075007d7202 */ /* 0x000fe20000000f00 */
[----:B------:R-:W-:-:S07]  /*4440*/  IMAD.MOV.U32 R116, RZ, RZ, R123 ;  /* 0x000000ffff747224 */ /* 0x000fce00078e007b */
[----:B------:R-:W-:Y:S05]  /*4450*/  WARPSYNC.COLLECTIVE R122, `(.L_x_5212) ;  /* 0x000000007a087348 */ /* 0x000fea0003c00000 */
[----:B------:R0:W1:Y:S02]  /*4460*/  SHFL.DOWN P6, R123, R125, R124, R127 ;  /* 0x0800007c7d7b7389 */ /* 0x00006400000c007f */
[----:B01----:R-:W-:Y:S01]  /*4470*/  ENDCOLLECTIVE ;  /* 0x000000000000791b */ /* 0x003fe20003800000 */
.L_x_5212:
[----:B------:R-:W-:-:S04]  /*4480*/  FADD.FTZ R116, R115, R116 ;  /* 0x0000007473747221 */ /* 0x000fc80000010000 */
[----:B------:R-:W-:Y:S01]  /*4490*/  IMAD.MOV.U32 R125, RZ, RZ, R116 ;  /* 0x000000ffff7d7224 */ /* 0x000fe200078e0074 */
[----:B------:R-:W-:-:S07]  /*44a0*/  MOV R118, R123 ;  /* 0x0000007b00767202 */ /* 0x000fce0000000f00 */
[----:B------:R-:W-:Y:S05]  /*44b0*/  WARPSYNC.COLLECTIVE R122, `(.L_x_5213) ;  /* 0x000000007a087348 */ /* 0x000fea0003c00000 */
[----:B------:R0:W1:Y:S02]  /*44c0*/  SHFL.DOWN P6, R123, R125, R124, R127 ;  /* 0x0800007c7d7b7389 */ /* 0x00006400000c007f */
[----:B01----:R-:W-:Y:S01]  /*44d0*/  ENDCOLLECTIVE ;  /* 0x000000000000791b */ /* 0x003fe20003800000 */
.L_x_5213:
[----:B------:R-:W-:Y:S01]  /*44e0*/  FADD.FTZ R118, R117, R118 ;  /* 0x0000007675767221 */ /* 0x000fe20000010000 */
[----:B------:R-:W-:-:S04]  /*44f0*/  HFMA2.MMA R124, -RZ, RZ, 0, 1.1920928955078125e-07 ;  /* 0x00000002ff7c7435 */ /* 0x000fc800000001ff */
[----:B------:R-:W-:Y:S02]  /*4500*/  MOV R125, R118 ;  /* 0x00000076007d7202 */ /* 0x000fe40000000f00 */
[----:B------:R-:W-:-:S07]  /*4510*/  MOV R119, R123 ;  /* 0x0000007b00777202 */ /* 0x000fce0000000f00 */
[----:B------:R-:W-:Y:S05]  /*4520*/  WARPSYNC.COLLECTIVE R122, `(.L_x_5214) ;  /* 0x000000007a087348 */ /* 0x000fea0003c00000 */
[----:B------:R0:W1:Y:S02]  /*4530*/  SHFL.DOWN P6, R123, R125, R124, R127 ;  /* 0x0800007c7d7b7389 */ /* 0x00006400000c007f */
[----:B01----:R-:W-:Y:S01]  /*4540*/  ENDCOLLECTIVE ;  /* 0x000000000000791b */ /* 0x003fe20003800000 */
.L_x_5214:
[----:B------:R-:W-:-:S05]  /*4550*/  FADD.FTZ R119, R116, R119 ;  /* 0x0000007774777221 */ /* 0x000fca0000010000 */
[----:B------:R-:W-:Y:S01]  /*4560*/  MOV R125, R119 ;  /* 0x00000077007d7202 */ /* 0x000fe20000000f00 */
[----:B------:R-:W-:-:S07]  /*4570*/  IMAD.MOV.U32 R121, RZ, RZ, R123 ;  /* 0x000000ffff797224 */ /* 0x000fce00078e007b */
[----:B------:R-:W-:Y:S05]  /*4580*/  WARPSYNC.COLLECTIVE R122, `(.L_x_5215) ;  /* 0x000000007a087348 */ /* 0x000fea0003c00000 */
[----:B------:R0:W1:Y:S02]  /*4590*/  SHFL.DOWN P6, R123, R125, R124, R127 ;  /* 0x0800007c7d7b7389 */ /* 0x00006400000c007f */
[----:B01----:R-:W-:Y:S01]  /*45a0*/  ENDCOLLECTIVE ;  /* 0x000000000000791b */ /* 0x003fe20003800000 */
.L_x_5215:
[----:B------:R-:W-:-:S05]  /*45b0*/  FADD.FTZ R121, R118, R121 ;  /* 0x0000007976797221 */ /* 0x000fca0000010000 */
[----:B------:R-:W-:Y:S01]  /*45c0*/  MOV R125, R121 ;  /* 0x00000079007d7202 */ /* 0x000fe20000000f00 */
[----:B------:R-:W-:Y:S01]  /*45d0*/  IMAD.MOV.U32 R124, RZ, RZ, 0x1 ;  /* 0x00000001ff7c7424 */ /* 0x000fe200078e00ff */
[----:B------:R-:W-:-:S07]  /*45e0*/  MOV R120, R123 ;  /* 0x0000007b00787202 */ /* 0x000fce0000000f00 */
[----:B------:R-:W-:Y:S05]  /*45f0*/  WARPSYNC.COLLECTIVE R122, `(.L_x_5216) ;  /* 0x000000007a087348 */ /* 0x000fea0003c00000 */
[----:B------:R0:W1:Y:S02]  /*4600*/  SHFL.DOWN P6, R123, R125, R124, R127 ;  /* 0x0800007c7d7b7389 */ /* 0x00006400000c007f */
[----:B01----:R-:W-:Y:S01]  /*4610*/  ENDCOLLECTIVE ;  /* 0x000000000000791b */ /* 0x003fe20003800000 */
.L_x_5216:
[----:B------:R-:W-:-:S05]  /*4620*/  FADD.FTZ R120, R119, R120 ;  /* 0x0000007877787221 */ /* 0x000fca0000010000 */
[----:B------:R-:W-:Y:S02]  /*4630*/  MOV R125, R120 ;  /* 0x00000078007d7202 */ /* 0x000fe40000000f00 */
[----:B------:R-:W-:-:S07]  /*4640*/  MOV R114, R123 ;  /* 0x0000007b00727202 */ /* 0x000fce0000000f00 */
[----:B------:R-:W-:Y:S05]  /*4650*/  WARPSYNC.COLLECTIVE R122, `(.L_x_5217) ;  /* 0x000000007a087348 */ /* 0x000fea0003c00000 */
[----:B------:R0:W1:Y:S02]  /*4660*/  SHFL.DOWN P6, R123, R125, R124, R127 ;  /* 0x0800007c7d7b7389 */ /* 0x00006400000c007f */
[----:B01----:R-:W-:Y:S01]  /*4670*/  ENDCOLLECTIVE ;  /* 0x000000000000791b */ /* 0x003fe20003800000 */
.L_x_5217:
[----:B------:R-:W-:Y:S01]  /*4680*/  MOV R115, R123 ;  /* 0x0000007b00737202 */ /* 0x000fe20000000f00 */
[----:B------:R-:W-:Y:S06]  /*4690*/  BRA `(.L_x_5218) ;  /* 0xffffffd400287947 */ /* 0x000fec000383ffff */
.L_x_5219:
        /* <DEDUP_REMOVED lines=14> */
.L_x_11350:


//--------------------- .text._ZN10layer_norm22ln_bwd_finalize_kernelINS_22Kernel_traits_finalizeILj6144Ef13__nv_bfloat16fS2_fjLb0ELj1024ELj4ENS_18Kernel_traits_baseILj6144EfS2_fS2_fjLj1024EEEEELb0ELb1EEEvNS_9BwdParamsE --------------------------
	.section	.text._ZN10layer_norm22ln_bwd_finalize_kernelINS_22Kernel_traits_finalizeILj6144Ef13__nv_bfloat16fS2_fjLb0ELj1024ELj4ENS_18Kernel_traits_baseILj6144EfS2_fS2_fjLj1024EEEEELb0ELb1EEEvNS_9BwdParamsE,"ax",@progbits
	.align	128
        .global         _ZN10layer_norm22ln_bwd_finalize_kernelINS_22Kernel_traits_finalizeILj6144Ef13__nv_bfloat16fS2_fjLb0ELj1024ELj4ENS_18Kernel_traits_baseILj6144EfS2_fS2_fjLj1024EEEEELb0ELb1EEEvNS_9BwdParamsE
        .type           _ZN10layer_norm22ln_bwd_finalize_kernelINS_22Kernel_traits_finalizeILj6144Ef13__nv_bfloat16fS2_fjLb0ELj1024ELj4ENS_18Kernel_traits_baseILj6144EfS2_fS2_fjLj1024EEEEELb0ELb1EEEvNS_9BwdParamsE,@function
        .size           _ZN10layer_norm22ln_bwd_finalize_kernelINS_22Kernel_traits_finalizeILj6144Ef13__nv_bfloat16fS2_fjLb0ELj1024ELj4ENS_18Kernel_traits_baseILj6144EfS2_fS2_fjLj1024EEEEELb0ELb1EEEvNS_9BwdParamsE,(.L_x_11351 - _ZN10layer_norm22ln_bwd_finalize_kernelINS_22Kernel_traits_finalizeILj6144Ef13__nv_bfloat16fS2_fjLb0ELj1024ELj4ENS_18Kernel_traits_baseILj6144EfS2_fS2_fjLj1024EEEEELb0ELb1EEEvNS_9BwdParamsE)
        .other          _ZN10layer_norm22ln_bwd_finalize_kernelINS_22Kernel_traits_finalizeILj6144Ef13__nv_bfloat16fS2_fjLb0ELj1024ELj4ENS_18Kernel_traits_baseILj6144EfS2_fS2_fjLj1024EEEEELb0ELb1EEEvNS_9BwdParamsE,@"STO_CUDA_ENTRY STV_DEFAULT"
_ZN10layer_norm22ln_bwd_finalize_kernelINS_22Kernel_traits_finalizeILj6144Ef13__nv_bfloat16fS2_fjLb0ELj1024ELj4ENS_18Kernel_traits_baseILj6144EfS2_fS2_fjLj1024EEEEELb0ELb1EEEvNS_9BwdParamsE:
.text._ZN10layer_norm22ln_bwd_finalize_kernelINS_22Kernel_traits_finalizeILj6144Ef13__nv_bfloat16fS2_fjLb0ELj1024ELj4ENS_18Kernel_traits_baseILj6144EfS2_fS2_fjLj1024EEEEELb0ELb1EEEvNS_9BwdParamsE:
        /* <DEDUP_REMOVED lines=26> */
.L_x_5229:
        /* <DEDUP_REMOVED lines=31> */
.L_x_5224:
        /* <DEDUP_REMOVED lines=34> */
.L_x_5223:
[----:B------:R-:W-:Y:S05]  /*05b0*/  BSYNC B1 ;  /* 0x0000000000017941 */ /* 0x000fea0003800000 */
.L_x_5222:
        /* <DEDUP_REMOVED lines=25> */
.L_x_5226:
[----:B------:R-:W-:Y:S05]  /*0750*/  BSYNC B1 ;  /* 0x0000000000017941 */ /* 0x000fea0003800000 */
.L_x_5225:
        /* <DEDUP_REMOVED lines=12> */
.L_x_5221:
[----:B------:R-:W-:Y:S05]  /*0820*/  BSYNC B0 ;  /* 0x0000000000007941 */ /* 0x000fea0003800000 */
.L_x_5220:
        /* <DEDUP_REMOVED lines=29> */
.L_x_5240:
[----:B------:R-:W-:Y:S01]  /*0a00*/  @!P1 SHF.R.U32.HI R12, RZ, 0x3, R0 ;  /* 0x00000003ff0c9819 */ /* 0x000fe20000011600 */
[----:B----4-:R-:W-:Y:S01]  /*0a10*/  FADD.FTZ R14, R9, R14 ;  /* 0x0000000e090e7221 */ /* 0x010fe20000010000 */
[----:B---3--:R-:W-:Y:S02]  /*0a20*/  FADD.FTZ R11, R10, R11 ;  /* 0x0000000b0a0b7221 */ /* 0x008fe40000010000 */
[----:B------:R-:W-:-:S05]  /*0a30*/  @!P1 LOP3.LUT R12, R12, 0x1ffffffc, RZ, 0xc0, !PT ;  /* 0x1ffffffc0c0c9812 */ /* 0x000fca00078ec0ff */
[----:B------:R3:W-:Y:S04]  /*0a40*/  @!P1 STS [R12+UR4+0x2000], R14 ;  /* 0x0020000e0c009988 */ /* 0x0007e80008000804 */
[----:B------:R3:W-:Y:S02]  /*0a50*/  @!P1 STS [R12+UR4+0x2080], R11 ;  /* 0x0020800b0c009988 */ /* 0x0007e40008000804 */
.L_x_5227:
        /* <DEDUP_REMOVED lines=15> */
.L_x_5228:
[----:B------:R-:W-:Y:S01]  /*0b50*/  HFMA2.MMA R19, -RZ, RZ, 0, 5.9604644775390625e-08 ;  /* 0x00000001ff137435 */ /* 0x000fe200000001ff */
[----:B0--3--:R-:W-:Y:S01]  /*0b60*/  MOV R20, R10 ;  /* 0x0000000a00147202 */ /* 0x009fe20000000f00 */
[----:B------:R-:W-:Y:S01]  /*0b70*/  IMAD.MOV.U32 R22, RZ, RZ, 0x1f ;  /* 0x0000001fff167424 */ /* 0x000fe200078e00ff */
[----:B------:R-:W-:-:S08]  /*0b80*/  MOV R17, 0xffffffff ;  /* 0xffffffff00117802 */ /* 0x000fd00000000f00 */
[----:B-12---:R-:W-:Y:S05]  /*0b90*/  WARPSYNC.COLLECTIVE R17, `(.L_x_5230) ;  /* 0x0000000011087348 */ /* 0x006fea0003c00000 */
[----:B------:R0:W3:Y:S02]  /*0ba0*/  SHFL.BFLY P2, R18, R20, R19, R22 ;  /* 0x0c00001314127389 */ /* 0x0000e40000040016 */
[----:B0123--:R-:W-:Y:S01]  /*0bb0*/  ENDCOLLECTIVE ;  /* 0x000000000000791b */ /* 0x00ffe20003800000 */
.L_x_5230:
[----:B------:R-:W-:Y:S01]  /*0bc0*/  HFMA2.MMA R19, -RZ, RZ, 0, 1.1920928955078125e-07 ;  /* 0x00000002ff137435 */ /* 0x000fe200000001ff */
[----:B------:R-:W-:-:S05]  /*0bd0*/  MOV R11, R18 ;  /* 0x00000012000b7202 */ /* 0x000fca0000000f00 */
[----:B------:R-:W-:-:S05]  /*0be0*/  FADD.FTZ R11, R10, R11 ;  /* 0x0000000b0a0b7221 */ /* 0x000fca0000010000 */
[----:B------:R-:W-:-:S07]  /*0bf0*/  MOV R20, R11 ;  /* 0x0000000b00147202 */ /* 0x000fce0000000f00 */
[----:B------:R-:W-:Y:S05]  /*0c00*/  WARPSYNC.COLLECTIVE R17, `(.L_x_5231) ;  /* 0x0000000011087348 */ /* 0x000fea0003c00000 */
[----:B------:R0:W1:Y:S02]  /*0c10*/  SHFL.BFLY P2, R18, R20, R19, R22 ;  /* 0x0c00001314127389 */ /* 0x0000640000040016 */
[----:B01----:R-:W-:Y:S01]  /*0c20*/  ENDCOLLECTIVE ;  /* 0x000000000000791b */ /* 0x003fe20003800000 */
.L_x_5231:
[----:B------:R-:W-:Y:S01]  /*0c30*/  HFMA2.MMA R19, -RZ, RZ, 0, 2.384185791015625e-07 ;  /* 0x00000004ff137435 */ /* 0x000fe200000001ff */
[----:B------:R-:W-:-:S04]  /*0c40*/  IMAD.MOV.U32 R12, RZ, RZ, R18 ;  /* 0x000000ffff0c7224 */ /* 0x000fc800078e0012 */
[----:B------:R-:W-:-:S05]  /*0c50*/  FADD.FTZ R12, R11, R12 ;  /* 0x0000000c0b0c7221 */ /* 0x000fca0000010000 */
[----:B------:R-:W-:-:S07]  /*0c60*/  MOV R20, R12 ;  /* 0x0000000c00147202 */ /* 0x000fce0000000f00 */
[----:B------:R-:W-:Y:S05]  /*0c70*/  WARPSYNC.COLLECTIVE R17, `(.L_x_5232) ;  /* 0x0000000011087348 */ /* 0x000fea0003c00000 */
[----:B------:R0:W1:Y:S02]  /*0c80*/  SHFL.BFLY P2, R18, R20, R19, R22 ;  /* 0x0c00001314127389 */ /* 0x0000640000040016 */
[----:B01----:R-:W-:Y:S01]  /*0c90*/  ENDCOLLECTIVE ;  /* 0x000000000000791b */ /* 0x003fe20003800000 */
.L_x_5232:
[----:B------:R-:W-:Y:S01]  /*0ca0*/  IMAD.MOV.U32 R19, RZ, RZ, 0x8 ;  /* 0x00000008ff137424 */ /* 0x000fe200078e00ff */
[----:B------:R-:W-:-:S05]  /*0cb0*/  MOV R13, R18 ;  /* 0x00000012000d7202 */ /* 0x000fca0000000f00 */
[----:B------:R-:W-:-:S05]  /*0cc0*/  FADD.FTZ R13, R12, R13 ;  /* 0x0000000d0c0d7221 */ /* 0x000fca0000010000 */
[----:B------:R-:W-:-:S07]  /*0cd0*/  MOV R20, R13 ;  /* 0x0000000d00147202 */ /* 0x000fce0000000f00 */
[----:B------:R-:W-:Y:S05]  /*0ce0*/  WARPSYNC.COLLECTIVE R17, `(.L_x_5233) ;  /* 0x0000000011087348 */ /* 0x000fea0003c00000 */
[----:B------:R0:W1:Y:S02]  /*0cf0*/  SHFL.BFLY P2, R18, R20, R19, R22 ;  /* 0x0c00001314127389 */ /* 0x0000640000040016 */
[----:B01----:R-:W-:Y:S01]  /*0d00*/  ENDCOLLECTIVE ;  /* 0x000000000000791b */ /* 0x003fe20003800000 */
.L_x_5233:
[----:B------:R-:W-:Y:S01]  /*0d10*/  HFMA2.MMA R19, -RZ, RZ, 0, 9.5367431640625e-07 ;  /* 0x00000010ff137435 */ /* 0x000fe200000001ff */
[----:B------:R-:W-:-:S05]  /*0d20*/  MOV R10, R18 ;  /* 0x00000012000a7202 */ /* 0x000fca0000000f00 */
[----:B------:R-:W-:-:S05]  /*0d30*/  FADD.FTZ R10, R13, R10 ;  /* 0x0000000a0d0a7221 */ /* 0x000fca0000010000 */
[----:B------:R-:W-:-:S07]  /*0d40*/  MOV R20, R10 ;  /* 0x0000000a00147202 */ /* 0x000fce0000000f00 */
[----:B------:R-:W-:Y:S05]  /*0d50*/  WARPSYNC.COLLECTIVE R17, `(.L_x_5234) ;  /* 0x0000000011087348 */ /* 0x000fea0003c00000 */
[----:B------:R0:W1:Y:S02]  /*0d60*/  SHFL.BFLY P2, R18, R20, R19, R22 ;  /* 0x0c00001314127389 */ /* 0x0000640000040016 */
[----:B01----:R-:W-:Y:S01]  /*0d70*/  ENDCOLLECTIVE ;  /* 0x000000000000791b */ /* 0x003fe20003800000 */
.L_x_5234:
[----:B------:R-:W-:Y:S01]  /*0d80*/  HFMA2.MMA R19, -RZ, RZ, 0, 5.9604644775390625e-08 ;  /* 0x00000001ff137435 */ /* 0x000fe200000001ff */
[----:B------:R-:W-:Y:S01]  /*0d90*/  IMAD.MOV.U32 R20, RZ, RZ, R9 ;  /* 0x000000ffff147224 */ /* 0x000fe200078e0009 */
[----:B------:R-:W-:-:S09]  /*0da0*/  MOV R11, R18 ;  /* 0x00000012000b7202 */ /* 0x000fd20000000f00 */
[----:B------:R-:W-:Y:S05]  /*0db0*/  WARPSYNC.COLLECTIVE R17, `(.L_x_5235) ;  /* 0x0000000011087348 */ /* 0x000fea0003c00000 */
[----:B------:R0:W1:Y:S02]  /*0dc0*/  SHFL.BFLY P2, R18, R20, R19, R22 ;  /* 0x0c00001314127389 */ /* 0x0000640000040016 */
[----:B01----:R-:W-:Y:S01]  /*0dd0*/  ENDCOLLECTIVE ;  /* 0x000000000000791b */ /* 0x003fe20003800000 */
.L_x_5235:
[----:B------:R-:W-:Y:S01]  /*0de0*/  HFMA2.MMA R19, -RZ, RZ, 0, 1.1920928955078125e-07 ;  /* 0x00000002ff137435 */ /* 0x000fe200000001ff */
[----:B------:R-:W-:-:S05]  /*0df0*/  MOV R12, R18 ;  /* 0x00000012000c7202 */ /* 0x000fca0000000f00 */
[----:B------:R-:W-:-:S05]  /*0e00*/  FADD.FTZ R14, R9, R12 ;  /* 0x0000000c090e7221 */ /* 0x000fca0000010000 */
[----:B------:R-:W-:-:S07]  /*0e10*/  MOV R20, R14 ;  /* 0x0000000e00147202 */ /* 0x000fce0000000f00 */
[----:B------:R-:W-:Y:S05]  /*0e20*/  WARPSYNC.COLLECTIVE R17, `(.L_x_5236) ;  /* 0x0000000011087348 */ /* 0x000fea0003c00000 */
[----:B------:R0:W1:Y:S02]  /*0e30*/  SHFL.BFLY P2, R18, R20, R19, R22 ;  /* 0x0c00001314127389 */ /* 0x0000640000040016 */
[----:B01----:R-:W-:Y:S01]  /*0e40*/  ENDCOLLECTIVE ;  /* 0x000000000000791b */ /* 0x003fe20003800000 */
.L_x_5236:
[----:B------:R-:W-:Y:S01]  /*0e50*/  HFMA2.MMA R19, -RZ, RZ, 0, 2.384185791015625e-07 ;  /* 0x00000004ff137435 */ /* 0x000fe200000001ff */
[----:B------:R-:W-:-:S04]  /*0e60*/  IMAD.MOV.U32 R13, RZ, RZ, R18 ;  /* 0x000000ffff0d7224 */ /* 0x000fc800078e0012 */
[----:B------:R-:W-:-:S05]  /*0e70*/  FADD.FTZ R15, R14, R13 ;  /* 0x0000000d0e0f7221 */ /* 0x000fca0000010000 */
[----:B------:R-:W-:-:S07]  /*0e80*/  MOV R20, R15 ;  /* 0x0000000f00147202 */ /* 0x000fce0000000f00 */
[----:B------:R-:W-:Y:S05]  /*0e90*/  WARPSYNC.COLLECTIVE R17, `(.L_x_5237) ;  /* 0x0000000011087348 */ /* 0x000fea0003c00000 */
[----:B------:R0:W1:Y:S02]  /*0ea0*/  SHFL.BFLY P2, R18, R20, R19, R22 ;  /* 0x0c00001314127389 */ /* 0x0000640000040016 */
[----:B01----:R-:W-:Y:S01]  /*0eb0*/  ENDCOLLECTIVE ;  /* 0x000000000000791b */ /* 0x003fe20003800000 */
.L_x_5237:
[----:B------:R-:W-:Y:S01]  /*0ec0*/  IMAD.MOV.U32 R19, RZ, RZ, 0x8 ;  /* 0x00000008ff137424 */ /* 0x000fe200078e00ff */
[----:B------:R-:W-:-:S05]  /*0ed0*/  MOV R16, R18 ;  /* 0x0000001200107202 */ /* 0x000fca0000000f00 */
[----:B------:R-:W-:-:S05]  /*0ee0*/  FADD.FTZ R16, R15, R16 ;  /* 0x000000100f107221 */ /* 0x000fca0000010000 */
[----:B------:R-:W-:-:S07]  /*0ef0*/  MOV R20, R16 ;  /* 0x0000001000147202 */ /* 0x000fce0000000f00 */
[----:B------:R-:W-:Y:S05]  /*0f00*/  WARPSYNC.COLLECTIVE R17, `(.L_x_5238) ;  /* 0x0000000011087348 */ /* 0x000fea0003c00000 */
[----:B------:R0:W1:Y:S02]  /*0f10*/  SHFL.BFLY P2, R18, R20, R19, R22 ;  /* 0x0c00001314127389 */ /* 0x0000640000040016 */
[----:B01----:R-:W-:Y:S01]  /*0f20*/  ENDCOLLECTIVE ;  /* 0x000000000000791b */ /* 0x003fe20003800000 */
.L_x_5238:
[----:B------:R-:W-:Y:S01]  /*0f30*/  HFMA2.MMA R19, -RZ, RZ, 0, 9.5367431640625e-07 ;  /* 0x00000010ff137435 */ /* 0x000fe200000001ff */
[----:B------:R-:W-:-:S05]  /*0f40*/  MOV R9, R18 ;  /* 0x0000001200097202 */ /* 0x000fca0000000f00 */
[----:B------:R-:W-:-:S05]  /*0f50*/  FADD.FTZ R9, R16, R9 ;  /* 0x0000000910097221 */ /* 0x000fca0000010000 */
[----:B------:R-:W-:-:S07]  /*0f60*/  MOV R20, R9 ;  /* 0x0000000900147202 */ /* 0x000fce0000000f00 */
[----:B------:R-:W-:Y:S05]  /*0f70*/  WARPSYNC.COLLECTIVE R17, `(.L_x_5239) ;  /* 0x0000000011087348 */ /* 0x000fea0003c00000 */
[----:B------:R0:W1:Y:S02]  /*0f80*/  SHFL.BFLY P2, R18, R20, R19, R22 ;  /* 0x0c00001314127389 */ /* 0x0000640000040016 */
[----:B01----:R-:W-:Y:S01]  /*0f90*/  ENDCOLLECTIVE ;  /* 0x000000000000791b */ /* 0x003fe20003800000 */
.L_x_5239:
[----:B------:R-:W-:Y:S01]  /*0fa0*/  MOV R14, R18 ;  /* 0x00000012000e7202 */ /* 0x000fe20000000f00 */
[----:B------:R-:W-:Y:S06]  /*0fb0*/  BRA `(.L_x_5240) ;  /* 0xfffffff800907947 */ /* 0x000fec000383ffff */
.L_x_5241:
        /* <DEDUP_REMOVED lines=12> */
.L_x_11351:


//--------------------- .text._ZN10layer_norm13ln_bwd_kernelINS_13Kernel_traitsIf13__nv_bfloat16fS2_fjLj6144ELj1ELj1ELj8ELj16ENS_18Kernel_traits_baseILj6144EfS2_fS2_fjLj256EEEEELb1ELb0ELb1ELb1EEEvNS_9BwdParamsE --------------------------
	.section	.text._ZN10layer_norm13ln_bwd_kernelINS_13Kernel_traitsIf13__nv_bfloat16fS2_fjLj6144ELj1ELj1ELj8ELj16ENS_18Kernel_traits_baseILj6144EfS2_fS2_fjLj256EEEEELb1ELb0ELb1ELb1EEEvNS_9BwdParamsE,"ax",@progbits
	.align	128
        .global         _ZN10layer_norm13ln_bwd_kernelINS_13Kernel_traitsIf13__nv_bfloat16fS2_fjLj6144ELj1ELj1ELj8ELj16ENS_18Kernel_traits_baseILj6144EfS2_fS2_fjLj256EEEEELb1ELb0ELb1ELb1EEEvNS_9BwdParamsE
        .type           _ZN10layer_norm13ln_bwd_kernelINS_13Kernel_traitsIf13__nv_bfloat16fS2_fjLj6144ELj1ELj1ELj8ELj16ENS_18Kernel_traits_baseILj6144EfS2_fS2_fjLj256EEEEELb1ELb0ELb1ELb1EEEvNS_9BwdParamsE,@function
        .size           _ZN10layer_norm13ln_bwd_kernelINS_13Kernel_traitsIf13__nv_bfloat16fS2_fjLj6144ELj1ELj1ELj8ELj16ENS_18Kernel_traits_baseILj6144EfS2_fS2_fjLj256EEEEELb1ELb0ELb1ELb1EEEvNS_9BwdParamsE,(.L_x_11352 - _ZN10layer_norm13ln_bwd_kernelINS_13Kernel_traitsIf13__nv_bfloat16fS2_fjLj6144ELj1ELj1ELj8ELj16ENS_18Kernel_traits_baseILj6144EfS2_fS2_fjLj256EEEEELb1ELb0ELb1ELb1EEEvNS_9BwdParamsE)
        .other          _ZN10layer_norm13ln_bwd_kernelINS_13Kernel_traitsIf13__nv_bfloat16fS2_fjLj6144ELj1ELj1ELj8ELj16ENS_18Kernel_traits_baseILj6144EfS2_fS2_fjLj256EEEEELb1ELb0ELb1ELb1EEEvNS_9BwdParamsE,@"STO_CUDA_ENTRY STV_DEFAULT"
_ZN10layer_norm13ln_bwd_kernelINS_13Kernel_traitsIf13__nv_bfloat16fS2_fjLj6144ELj1ELj1ELj8ELj16ENS_18Kernel_traits_baseILj6144EfS2_fS2_fjLj256EEEEELb1ELb0ELb1ELb1EEEvNS_9BwdParamsE:
.text._ZN10layer_norm13ln_bwd_kernelINS_13Kernel_traitsIf13__nv_bfloat16fS2_fjLj6144ELj1ELj1ELj8ELj16ENS_18Kernel_traits_baseILj6144EfS2_fS2_fjLj256EEEEELb1ELb0ELb1ELb1EEEvNS_9BwdParamsE:
        /* <DEDUP_REMOVED lines=37> */
.L_x_5242:
        /* <DEDUP_REMOVED lines=37> */
.L_x_5296:
[----:B0-----:R-:W0:Y:S08]  /*04a0*/  LDC.64 R114, c[0x0][0x288] ;  /* 0x0000a200ff727b82 */ /* 0x001e300000000a00 */
[----:B------:R-:W1:Y:S08]  /*04b0*/  LDC R191, c[0x0][0x218] ;  /* 0x00008600ffbf7b82 */ /* 0x000e700000000800 */
[----:B------:R-:W2:Y:S01]  /*04c0*/  LDC.64 R112, c[0x0][0x258] ;  /* 0x00009600ff707b82 */ /* 0x000ea20000000a00 */
[----:B0-----:R-:W-:-:S07]  /*04d0*/  IMAD.WIDE R114, R184, 0x4, R114 ;  /* 0x00000004b8727825 */ /* 0x001fce00078e0272 */
[----:B------:R-:W0:Y:S01]  /*04e0*/  LDC.64 R116, c[0x0][0x280] ;  /* 0x0000a000ff747b82 */ /* 0x000e220000000a00 */
[----:B------:R3:W4:Y:S07]  /*04f0*/  LDG.E R123, desc[UR4][R114.64] ;  /* 0x00000004727b7981 */ /* 0x00072e000c1e1900 */
[----:B------:R-:W3:Y:S01]  /*0500*/  LDC.64 R128, c[0x0][0x250] ;  /* 0x00009400ff807b82 */ /* 0x000ee20000000a00 */
[----:B-1----:R-:W-:-:S07]  /*0510*/  IMAD R119, R184, R191, RZ ;  /* 0x000000bfb8777224 */ /* 0x002fce00078e02ff */
[----:B------:R-:W1:Y:S01]  /*0520*/  LDC.64 R120, c[0x0][0x2c8] ;  /* 0x0000b200ff787b82 */ /* 0x000e620000000a00 */
[----:B------:R-:W-:Y:S01]  /*0530*/  SHF.R.S32.HI R122, RZ, 0x1f, R119 ;  /* 0x0000001fff7a7819 */ /* 0x000fe20000011477 */
[----:B--2---:R-:W-:Y:S01]  /*0540*/  IMAD.WIDE R112, R184, 0x4, R112 ;  /* 0x00000004b8707825 */ /* 0x004fe200078e0270 */
[----:B------:R-:W-:Y:S02]  /*0550*/  LOP3.LUT R186, R185, 0xff, RZ, 0xc0, !PT ;  /* 0x000000ffb9ba7812 */ /* 0x000fe400078ec0ff */
[----:B------:R-:W-:Y:S01]  /*0560*/  LEA.HI R189, R122, R119, RZ, 0x3 ;  /* 0x000000777abd7211 */ /* 0x000fe200078f18ff */
[----:B------:R-:W-:Y:S01]  /*0570*/  BSSY B0, `(.L_x_5244) ;  /* 0x000012d000007945 */ /* 0x000fe20003800000 */
[----:B-----5:R-:W5:Y:S01]  /*0580*/  LDG.E R182, desc[UR4][R112.64] ;  /* 0x0000000470b67981 */ /* 0x020f62000c1e1900 */
[----:B0-----:R-:W-:Y:S01]  /*0590*/  IMAD.WIDE R116, R184, 0x4, R116 ;  /* 0x00000004b8747825 */ /* 0x001fe200078e0274 */
[----:B------:R-:W-:-:S04]  /*05a0*/  LEA.HI.SX32 R189, R189, R186, 0x1d ;  /* 0x000000babdbd7211 */ /* 0x000fc800078feaff */
[C---:B------:R-:W-:Y:S01]  /*05b0*/  IADD3 R187, R189.reuse, 0x100, RZ ;  /* 0x00000100bdbb7810 */ /* 0x040fe20007ffe0ff */
[----:B------:R-:W-:Y:S01]  /*05c0*/  VIADD R181, R189, 0x200 ;  /* 0x00000200bdb57836 */ /* 0x000fe20000000000 */
[----:B------:R0:W5:Y:S01]  /*05d0*/  LDG.E R188, desc[UR4][R116.64] ;  /* 0x0000000474bc7981 */ /* 0x000162000c1e1900 */
[C---:B---3--:R-:W-:Y:S01]  /*05e0*/  IMAD.WIDE R128, R184.reuse, 0x4, R128 ;  /* 0x00000004b8807825 */ /* 0x048fe200078e0280 */
[----:B------:R-:W-:-:S04]  /*05f0*/  IADD3 R184, R184, UR8, RZ ;  /* 0x00000008b8b87c10 */ /* 0x000fc8000fffe0ff */
[----:B------:R-:W-:Y:S01]  /*0600*/  ISETP.GE.AND P3, PT, R184, UR9, PT ;  /* 0x00000009b8007c0c */ /* 0x000fe2000bf66270 */
[----:B-1----:R-:W-:-:S04]  /*0610*/  IMAD.WIDE.U32 R114, R187, 0x20, R120 ;  /* 0x00000020bb727825 */ /* 0x002fc800078e0078 */
[----:B0-----:R-:W-:-:S04]  /*0620*/  IMAD.WIDE.U32 R116, R189, 0x20, R120 ;  /* 0x00000020bd747825 */ /* 0x001fc800078e0078 */
[----:B------:R-:W-:Y:S01]  /*0630*/  IMAD.WIDE.U32 R112, R181, 0x20, R120 ;  /* 0x00000020b5707825 */ /* 0x000fe200078e0078 */
[----:B----4-:R-:W-:-:S13]  /*0640*/  ISETP.GT.AND P2, PT, R123, RZ, PT ;  /* 0x000000ff7b00720c */ /* 0x010fda0003f44270 */
[----:B------:R-:W-:Y:S05]  /*0650*/  @P2 BRA `(.L_x_5245) ;  /* 0x0000000000742947 */ /* 0x000fea0003800000 */
[----:B-----5:R-:W-:Y:S01]  /*0660*/  ISETP.GE.AND P4, PT, R188, 0x1, PT ;  /* 0x00000001bc00780c */ /* 0x020fe20003f86270 */
[----:B------:R-:W0:Y:S01]  /*0670*/  LDC.64 R120, c[0x0][0x240] ;  /* 0x00009000ff787b82 */ /* 0x000e220000000a00 */
[----:B------:R-:W-:Y:S01]  /*0680*/  MOV R180, UR14 ;  /* 0x0000000e00b47c02 */ /* 0x000fe20008000f00 */
[----:B------:R-:W-:Y:S01]  /*0690*/  HFMA2.MMA R133, -RZ, RZ, 0, 0 ;  /* 0x00000000ff857435 */ /* 0x000fe200000001ff */
[----:B------:R-:W-:Y:S02]  /*06a0*/  IMAD.U32 R179, RZ, RZ, UR15 ;  /* 0x0000000fffb37e24 */ /* 0x000fe4000f8e00ff */
[----:B------:R-:W-:-:S04]  /*06b0*/  ISETP.NE.U32.AND P0, PT, R180, RZ, PT ;  /* 0x000000ffb400720c */ /* 0x000fc80003f05070 */
        /* <DEDUP_REMOVED lines=19> */
[----:B------:R1:W5:Y:S01]  /*07f0*/  LDG.E.64 R128, desc[UR4][R120.64] ;  /* 0x0000000478807981 */ /* 0x000362000c1e1b00 */
[----:B------:R-:W-:Y:S01]  /*0800*/  HFMA2.MMA R122, -RZ, RZ, 0, 0 ;  /* 0x00000000ff7a7435 */ /* 0x000fe200000001ff */
[----:B------:R-:W-:Y:S01]  /*0810*/  MOV R119, RZ ;  /* 0x000000ff00777202 */ /* 0x000fe20000000f00 */
[----:B------:R-:W-:Y:S09]  /*0820*/  BRA `(.L_x_5246) ;  /* 0x0000001000047947 */ /* 0x000ff20003800000 */
.L_x_5245:
[----:B------:R-:W0:Y:S01]  /*0830*/  LDC.64 R156, c[0x0][0x2b8] ;  /* 0x0000ae00ff9c7b82 */ /* 0x000e220000000a00 */
[----:B------:R-:W-:-:S04]  /*0840*/  VIADD R0, R123, 0xffffffff ;  /* 0xffffffff7b007836 */ /* 0x000fc80000000000 */
[----:B------:R-:W-:-:S03]  /*0850*/  IMAD R0, R0, R191, RZ ;  /* 0x000000bf00007224 */ /* 0x000fc600078e02ff */
[----:B------:R-:W1:Y:S02]  /*0860*/  LDC.64 R132, c[0x0][0x238] ;  /* 0x00008e00ff847b82 */ /* 0x000e640000000a00 */
[----:B------:R-:W-:-:S04]  /*0870*/  SHF.R.S32.HI R3, RZ, 0x1f, R0 ;  /* 0x0000001fff037819 */ /* 0x000fc80000011400 */
[----:B------:R-:W-:Y:S02]  /*0880*/  LEA.HI R3, R3, R0, RZ, 0x3 ;  /* 0x0000000003037211 */ /* 0x000fe400078f18ff */
[----:B------:R2:W3:Y:S02]  /*0890*/  LDG.E R0, desc[UR4][R128.64] ;  /* 0x0000000480007981 */ /* 0x0004e4000c1e1900 */
[----:B------:R-:W-:-:S04]  /*08a0*/  LEA.HI.SX32 R119, R3, R186, 0x1d ;  /* 0x000000ba03777211 */ /* 0x000fc800078feaff */
[C---:B------:R-:W-:Y:S01]  /*08b0*/  IADD3 R145, R119.reuse, 0x100, RZ ;  /* 0x0000010077917810 */ /* 0x040fe20007ffe0ff */
[C---:B0-----:R-:W-:Y:S01]  /*08c0*/  IMAD.WIDE.U32 R124, R119.reuse, 0x10, R156 ;  /* 0x00000010777c7825 */ /* 0x041fe200078e009c */
[----:B------:R-:W-:-:S03]  /*08d0*/  IADD3 R119, R119, 0x200, RZ ;  /* 0x0000020077777810 */ /* 0x000fc60007ffe0ff */
[----:B------:R-:W-:Y:S02]  /*08e0*/  IMAD.WIDE.U32 R144, R145, 0x10, R156 ;  /* 0x0000001091907825 */ /* 0x000fe400078e009c */
[----:B------:R-:W4:Y:S02]  /*08f0*/  LDG.E.128 R124, desc[UR4][R124.64] ;  /* 0x000000047c7c7981 */ /* 0x000f24000c1e1d00 */
[----:B-1----:R-:W-:Y:S02]  /*0900*/  IMAD.WIDE.U32 R2, R189, 0x20, R132 ;  /* 0x00000020bd027825 */ /* 0x002fe400078e0084 */
[----:B------:R-:W4:Y:S02]  /*0910*/  LDG.E.128 R144, desc[UR4][R144.64] ;  /* 0x0000000490907981 */ /* 0x000f24000c1e1d00 */
[----:B------:R-:W-:Y:S02]  /*0920*/  IMAD.WIDE.U32 R156, R119, 0x10, R156 ;  /* 0x00000010779c7825 */ /* 0x000fe400078e009c */
[----:B------:R-:W4:Y:S02]  /*0930*/  LDG.E.128 R120, desc[UR4][R2.64] ;  /* 0x0000000402787981 */ /* 0x000f24000c1e1d00 */
[----:B------:R-:W-:-:S02]  /*0940*/  IMAD.WIDE.U32 R130, R187, 0x20, R132 ;  /* 0x00000020bb827825 */ /* 0x000fc400078e0084 */
[----:B------:R-:W4:Y:S02]  /*0950*/  LDG.E.128 R156, desc[UR4][R156.64] ;  /* 0x000000049c9c7981 */ /* 0x000f24000c1e1d00 */
[----:B--2---:R-:W-:Y:S02]  /*0960*/  IMAD.WIDE.U32 R128, R181, 0x20, R132 ;  /* 0x00000020b5807825 */ /* 0x004fe400078e0084 */
[----:B------:R-:W2:Y:S04]  /*0970*/  LDG.E.128 R148, desc[UR4][R130.64+0x10] ;  /* 0x0000100482947981 */ /* 0x000ea8000c1e1d00 */
[----:B------:R-:W2:Y:S04]  /*0980*/  LDG.E.128 R152, desc[UR4][R128.64+0x10] ;  /* 0x0000100480987981 */ /* 0x000ea8000c1e1d00 */
[----:B------:R0:W2:Y:S04]  /*0990*/  LDG.E.128 R136, desc[UR4][R2.64+0x10] ;  /* 0x0000100402887981 */ /* 0x0000a8000c1e1d00 */
[----:B------:R1:W2:Y:S04]  /*09a0*/  LDG.E.128 R140, desc[UR4][R130.64] ;  /* 0x00000004828c7981 */ /* 0x0002a8000c1e1d00 */
[----:B------:R1:W2:Y:S01]  /*09b0*/  LDG.E.128 R160, desc[UR4][R128.64] ;  /* 0x0000000480a07981 */ /* 0x0002a2000c1e1d00 */
[----:B-----5:R-:W-:Y:S01]  /*09c0*/  ISETP.GE.AND P4, PT, R188, 0x1, PT ;  /* 0x00000001bc00780c */ /* 0x020fe20003f86270 */
[----:B0-----:R-:W0:-:S12]  /*09d0*/  LDC.64 R2, c[0x0][0x240] ;  /* 0x00009000ff027b82 */ /* 0x001e180000000a00 */
[----:B------:R-:W-:-:S04]  /*09e0*/  @P4 VIADD R132, R188, 0xffffffff ;  /* 0xffffffffbc844836 */ /* 0x000fc80000000000 */
[----:B------:R-:W-:-:S05]  /*09f0*/  @P4 IMAD R132, R132, R191, RZ ;  /* 0x000000bf84844224 */ /* 0x000fca00078e02ff */
[----:B------:R-:W-:Y:S01]  /*0a00*/  @P4 SHF.R.S32.HI R119, RZ, 0x1f, R132 ;  /* 0x0000001fff774819 */ /* 0x000fe20000011484 */
[----:B------:R-:W-:-:S03]  /*0a10*/  IMAD.MOV.U32 R133, RZ, RZ, RZ ;  /* 0x000000ffff857224 */ /* 0x000fc600078e00ff */
[----:B------:R-:W-:-:S04]  /*0a20*/  @P4 LEA.HI R119, R119, R132, RZ, 0x3 ;  /* 0x0000008477774211 */ /* 0x000fc800078f18ff */
[----:B------:R-:W-:-:S04]  /*0a30*/  @P4 LEA.HI.SX32 R133, R119, R186, 0x1d ;  /* 0x000000ba77854211 */ /* 0x000fc800078feaff */
[C---:B-1----:R-:W-:Y:S02]  /*0a40*/  IADD3 R131, R133.reuse, 0x100, RZ ;  /* 0x0000010085837810 */ /* 0x042fe40007ffe0ff */
[C---:B------:R-:W-:Y:S01]  /*0a50*/  IADD3 R129, R133.reuse, 0x200, RZ ;  /* 0x0000020085817810 */ /* 0x040fe20007ffe0ff */
[----:B0-----:R-:W-:-:S04]  /*0a60*/  IMAD.WIDE.U32 R132, R133, 0x8, R2 ;  /* 0x0000000885847825 */ /* 0x001fc800078e0002 */
        /* <DEDUP_REMOVED lines=17> */
[C---:B----4-:R-:W-:Y:S01]  /*0b80*/  PRMT R2, R124.reuse, 0x7632, R2 ;  /* 0x000076327c027816 */ /* 0x050fe20000000002 */
[----:B------:R-:W-:Y:S01]  /*0b90*/  IMAD.U32 R119, R124, 0x10000, RZ ;  /* 0x000100007c777824 */ /* 0x000fe200078e00ff */
[----:B0-----:R-:W-:Y:S01]  /*0ba0*/  PRMT R112, R125, 0x7632, R112 ;  /* 0x000076327d707816 */ /* 0x001fe20000000070 */
[C---:B------:R-:W-:Y:S01]  /*0bb0*/  FADD.FTZ R3, -R164.reuse, R120 ;  /* 0x00000078a4037221 */ /* 0x040fe20000010100 */
[C---:B------:R-:W-:Y:S01]  /*0bc0*/  FADD.FTZ R121, -R164.reuse, R121 ;  /* 0x00000079a4797221 */ /* 0x040fe20000010100 */
[----:B------:R-:W-:Y:S01]  /*0bd0*/  FADD.FTZ R123, -R164, R123 ;  /* 0x0000007ba47b7221 */ /* 0x000fe20000010100 */
[----:B------:R-:W-:Y:S01]  /*0be0*/  IMAD.U32 R2, R2, 0x10000, RZ ;  /* 0x0001000002027824 */ /* 0x000fe200078e00ff */
[----:B------:R-:W-:Y:S01]  /*0bf0*/  PRMT R134, R156, 0x7632, R134 ;  /* 0x000076329c867816 */ /* 0x000fe20000000086 */
[----:B------:R-:W-:Y:S01]  /*0c00*/  FMUL.FTZ R3, R182, R3 ;  /* 0x00000003b6037220 */ /* 0x000fe20000410000 */
[----:B------:R-:W-:Y:S01]  /*0c10*/  SHF.L.U32 R199, R156, 0x10, RZ ;  /* 0x000000109cc77819 */ /* 0x000fe200000006ff */
[----:B------:R-:W-:Y:S01]  /*0c20*/  FMUL.FTZ R156, R48, R119 ;  /* 0x00000077309c7220 */ /* 0x000fe20000410000 */
[C---:B------:R-:W-:Y:S01]  /*0c30*/  PRMT R0, R159.reuse, 0x7632, R0 ;  /* 0x000076329f007816 */ /* 0x040fe20000000000 */
[----:B--2---:R-:W-:Y:S01]  /*0c40*/  FADD.FTZ R151, -R164, R151 ;  /* 0x00000097a4977221 */ /* 0x004fe20000010100 */
[----:B------:R-:W-:Y:S01]  /*0c50*/  SHF.L.U32 R113, R159, 0x10, RZ ;  /* 0x000000109f717819 */ /* 0x000fe200000006ff */
[----:B------:R-:W-:Y:S01]  /*0c60*/  FMUL.FTZ R178, R182, R121 ;  /* 0x00000079b6b27220 */ /* 0x000fe20000410000 */
[----:B------:R-:W-:Y:S01]  /*0c70*/  SHF.L.U32 R125, R125, 0x10, RZ ;  /* 0x000000107d7d7819 */ /* 0x000fe200000006ff */
[----:B------:R-:W-:Y:S01]  /*0c80*/  FADD.FTZ R159, -R164, R152 ;  /* 0x00000098a49f7221 */ /* 0x000fe20000010100 */
[----:B------:R-:W-:Y:S01]  /*0c90*/  FFMA.FTZ R52, R3, R119, R52 ;  /* 0x0000007703347223 */ /* 0x000fe20000010034 */
[----:B------:R-:W-:Y:S01]  /*0ca0*/  FADD.FTZ R96, R96, R119 ;  /* 0x0000007760607221 */ /* 0x000fe20000010000 */
[----:B------:R-:W-:Y:S01]  /*0cb0*/  SHF.L.U32 R112, R112, 0x10, RZ ;  /* 0x0000001070707819 */ /* 0x000fe200000006ff */
[----:B------:R-:W-:Y:S01]  /*0cc0*/  FADD.FTZ R175, -R164, R136 ;  /* 0x00000088a4af7221 */ /* 0x000fe20000010100 */
[----:B------:R-:W-:Y:S01]  /*0cd0*/  PRMT R114, R126, 0x7632, R114 ;  /* 0x000076327e727816 */ /* 0x000fe20000000072 */
[----:B------:R-:W-:Y:S01]  /*0ce0*/  FMUL.FTZ R176, R182, R123 ;  /* 0x0000007bb6b07220 */ /* 0x000fe20000410000 */
[----:B------:R-:W-:Y:S01]  /*0cf0*/  SHF.L.U32 R135, R126, 0x10, RZ ;  /* 0x000000107e877819 */ /* 0x000fe200000006ff */
[----:B------:R-:W-:Y:S01]  /*0d00*/  FMUL.FTZ R152, R49, R2 ;  /* 0x0000000231987220 */ /* 0x000fe20000410000 */
[----:B------:R-:W-:Y:S01]  /*0d10*/  FADD.FTZ R119, RZ, R156 ;  /* 0x0000009cff777221 */ /* 0x000fe20000010000 */
[C---:B------:R-:W-:Y:S01]  /*0d20*/  FADD.FTZ R177, -R164.reuse, R122 ;  /* 0x0000007aa4b17221 */ /* 0x040fe20000010100 */
[----:B------:R-:W-:Y:S01]  /*0d30*/  PRMT R126, R147, 0x7632, R126 ;  /* 0x00007632937e7816 */ /* 0x000fe2000000007e */
[----:B------:R-:W-:Y:S01]  /*0d40*/  IMAD.U32 R203, R157, 0x10000, RZ ;  /* 0x000100009dcb7824 */ /* 0x000fe200078e00ff */
[----:B------:R-:W-:Y:S01]  /*0d50*/  SHF.L.U32 R195, R147, 0x10, RZ ;  /* 0x0000001093c37819 */ /* 0x000fe200000006ff */
[----:B------:R-:W-:Y:S01]  /*0d60*/  FFMA.FTZ R121, R3, R156, RZ ;  /* 0x0000009c03797223 */ /* 0x000fe200000100ff */
        /* <DEDUP_REMOVED lines=19> */
[----:B------:R-:W-:Y:S01]  /*0ea0*/  FFMA.FTZ R53, R178, R2, R53 ;  /* 0x00000002b2357223 */ /* 0x000fe20000010035 */
[----:B------:R-:W-:Y:S01]  /*0eb0*/  FADD.FTZ R97, R97, R2 ;  /* 0x0000000261617221 */ /* 0x000fe20000010000 */
[----:B------:R-:W-:Y:S01]  /*0ec0*/  FMUL.FTZ R155, R50, R125 ;  /* 0x0000007d329b7220 */ /* 0x000fe20000410000 */
[-C--:B------:R-:W-:Y:S01]  /*0ed0*/  FFMA.FTZ R55, R176, R112.reuse, R55 ;  /* 0x00000070b0377223 */ /* 0x080fe20000010037 */
[----:B------:R-:W-:Y:S01]  /*0ee0*/  FADD.FTZ R99, R99, R112 ;  /* 0x0000007063637221 */ /* 0x000fe20000010000 */
        /* <DEDUP_REMOVED lines=9> */
[----:B------:R-:W-:Y:S01]  /*0f80*/  FMUL.FTZ R175, R182, R175 ;  /* 0x000000afb6af7220 */ /* 0x000fe20000410000 */
[----:B------:R-:W-:Y:S01]  /*0f90*/  FFMA.FTZ R2, R176, R151, R119 ;  /* 0x00000097b0027223 */ /* 0x000fe20000010077 */
[C---:B------:R-:W-:Y:S01]  /*0fa0*/  PRMT R116, R127.reuse, 0x7632, R116 ;  /* 0x000076327f747816 */ /* 0x040fe20000000074 */
[----:B------:R-:W-:Y:S02]  /*0fb0*/  IMAD.U32 R127, R127, 0x10000, RZ ;  /* 0x000100007f7f7824 */ /* 0x000fe400078e00ff */
[----:B------:R-:W-:Y:S01]  /*0fc0*/  FMUL.FTZ R150, R45, R114 ;  /* 0x000000722d967220 */ /* 0x000fe20000410000 */
[----:B------:R-:W-:Y:S01]  /*0fd0*/  FADD.FTZ R121, R121, R154 ;  /* 0x0000009a79797221 */ /* 0x000fe20000010000 */
[----:B------:R-:W-:Y:S01]  /*0fe0*/  FMUL.FTZ R174, R182, R137 ;  /* 0x00000089b6ae7220 */ /* 0x000fe20000410000 */
[----:B------:R-:W-:Y:S01]  /*0ff0*/  FFMA.FTZ R119, R175, R154, R2 ;  /* 0x0000009aaf777223 */ /* 0x000fe20000010002 */
[----:B------:R-:W-:-:S02]  /*1000*/  PRMT R138, R158, 0x7632, R138 ;  /* 0x000076329e8a7816 */ /* 0x000fc4000000008a */
[----:B------:R-:W-:Y:S01]  /*1010*/  SHF.L.U32 R117, R158, 0x10, RZ ;  /* 0x000000109e757819 */ /* 0x000fe200000006ff */
[----:B------:R-:W-:Y:S01]  /*1020*/  FMUL.FTZ R158, R182, R153 ;  /* 0x00000099b69e7220 */ /* 0x000fe20000410000 */
[----:B------:R-:W-:Y:S02]  /*1030*/  IMAD.U32 R116, R116, 0x10000, RZ ;  /* 0x0001000074747824 */ /* 0x000fe400078e00ff */
[----:B------:R-:W-:Y:S01]  /*1040*/  FMUL.FTZ R153, R46, R127 ;  /* 0x0000007f2e997220 */ /* 0x000fe20000410000 */
[----:B------:R-:W-:Y:S01]  /*1050*/  FADD.FTZ R2, R121, R150 ;  /* 0x0000009679027221 */ /* 0x000fe20000010000 */
[----:B------:R-:W-:Y:S01]  /*1060*/  FMUL.FTZ R173, R182, R173 ;  /* 0x000000adb6ad7220 */ /* 0x000fe20000410000 */
        /* <DEDUP_REMOVED lines=17> */
[C---:B------:R-:W-:Y:S01]  /*1180*/  FMUL.FTZ R170, R182.reuse, R165 ;  /* 0x000000a5b6aa7220 */ /* 0x040fe20000410000 */
        /* <DEDUP_REMOVED lines=8> */
[----:B------:R-:W-:Y:S01]  /*1210*/  FFMA.FTZ R60, R171, R141, R60 ;  /* 0x0000008dab3c7223 */ /* 0x000fe2000001003c */
[----:B------:R-:W-:Y:S01]  /*1220*/  FADD.FTZ R88, R88, R141 ;  /* 0x0000008d58587221 */ /* 0x000fe20000010000 */
[----:B------:R-:W-:-:S02]  /*1230*/  IMAD.U32 R193, R146, 0x10000, RZ ;  /* 0x0001000092c17824 */ /* 0x000fc400078e00ff */
[----:B------:R-:W-:Y:S01]  /*1240*/  FMUL.FTZ R141, R43, R122 ;  /* 0x0000007a2b8d7220 */ /* 0x000fe20000410000 */
[----:B------:R-:W-:Y:S01]  /*1250*/  FADD.FTZ R2, R2, R147 ;  /* 0x0000009302027221 */ /* 0x000fe20000010000 */
[----:B------:R-:W-:Y:S01]  /*1260*/  FMUL.FTZ R168, R182, R143 ;  /* 0x0000008fb6a87220 */ /* 0x000fe20000410000 */
[----:B------:R-:W-:Y:S01]  /*1270*/  FFMA.FTZ R119, R169, R147, R112 ;  /* 0x00000093a9777223 */ /* 0x000fe20000010070 */
[----:B------:R-:W-:Y:S02]  /*1280*/  IMAD.U32 R124, R124, 0x10000, RZ ;  /* 0x000100007c7c7824 */ /* 0x000fe400078e00ff */
[----:B------:R-:W-:Y:S01]  /*1290*/  FMUL.FTZ R146, R36, R193 ;  /* 0x000000c124927220 */ /* 0x000fe20000410000 */
[----:B------:R-:W-:Y:S01]  /*12a0*/  FADD.FTZ R121, R2, R141 ;  /* 0x0000008d02797221 */ /* 0x000fe20000010000 */
[----:B------:R-:W-:Y:S01]  /*12b0*/  FMUL.FTZ R167, R182, R167 ;  /* 0x000000a7b6a77220 */ /* 0x000fe20000410000 */
[----:B------:R-:W-:Y:S01]  /*12c0*/  FFMA.FTZ R2, R168, R141, R119 ;  /* 0x0000008da8027223 */ /* 0x000fe20000010077 */
[----:B------:R-:W-:Y:S01]  /*12d0*/  FMUL.FTZ R140, R37, R124 ;  /* 0x0000007c258c7220 */ /* 0x000fe20000410000 */
[----:B------:R-:W-:-:S02]  /*12e0*/  FADD.FTZ R121, R121, R146 ;  /* 0x0000009279797221 */ /* 0x000fc40000010000 */
[----:B------:R-:W-:Y:S01]  /*12f0*/  FFMA.FTZ R119, R167, R146, R2 ;  /* 0x00000092a7777223 */ /* 0x000fe20000010002 */
[----:B------:R-:W-:Y:S01]  /*1300*/  FFMA.FTZ R62, R169, R145, R62 ;  /* 0x00000091a93e7223 */ /* 0x000fe2000001003e */
        /* <DEDUP_REMOVED lines=8> */
[----:B------:R-:W-:Y:S01]  /*1390*/  FADD.FTZ R93, R93, R114 ;  /* 0x000000725d5d7221 */ /* 0x000fe20000010000 */
[----:B------:R-:W-:Y:S01]  /*13a0*/  FFMA.FTZ R57, R174, R114, R57 ;  /* 0x00000072ae397223 */ /* 0x000fe20000010039 */
        /* <DEDUP_REMOVED lines=12> */
[C---:B------:R-:W-:Y:S01]  /*1470*/  FMUL.FTZ R162, R182.reuse, R161 ;  /* 0x000000a1b6a27220 */ /* 0x040fe20000410000 */
[----:B------:R-:W-:Y:S01]  /*1480*/  FFMA.FTZ R117, R163, R144, R112 ;  /* 0x00000090a3757223 */ /* 0x000fe20000010070 */
[----:B------:R-:W-:Y:S01]  /*1490*/  FMUL.FTZ R160, R182, R205 ;  /* 0x000000cdb6a07220 */ /* 0x000fe20000410000 */
[----:B------:R-:W-:Y:S01]  /*14a0*/  FADD.FTZ R95, R95, R116 ;  /* 0x000000745f5f7221 */ /* 0x000fe20000010000 */
[----:B------:R-:W-:Y:S01]  /*14b0*/  FFMA.FTZ R59, R172, R116, R59 ;  /* 0x00000074ac3b7223 */ /* 0x000fe2000001003b */
[----:B------:R-:W-:-:S02]  /*14c0*/  IMAD.U32 R136, R136, 0x10000, RZ ;  /* 0x0001000088887824 */ /* 0x000fc400078e00ff */
[----:B------:R-:W-:Y:S01]  /*14d0*/  FMUL.FTZ R143, R34, R203 ;  /* 0x000000cb228f7220 */ /* 0x000fe20000410000 */
[----:B------:R-:W-:Y:S01]  /*14e0*/  SHF.L.U32 R116, R0, 0x10, RZ ;  /* 0x0000001000747819 */ /* 0x000fe200000006ff */
        /* <DEDUP_REMOVED lines=10> */
[----:B------:R-:W-:Y:S01]  /*1590*/  FMUL.FTZ R157, R182, R157 ;  /* 0x0000009db69d7220 */ /* 0x000fe20000410000 */
[----:B------:R-:W-:Y:S01]  /*15a0*/  FADD.FTZ R92, R92, R135 ;  /* 0x000000875c5c7221 */ /* 0x000fe20000010000 */
[----:B------:R-:W-:Y:S01]  /*15b0*/  FFMA.FTZ R56, R175, R135, R56 ;  /* 0x00000087af387223 */ /* 0x000fe20000010038 */
[----:B------:R-:W-:Y:S01]  /*15c0*/  FADD.FTZ R2, R117, R138 ;  /* 0x0000008a75027221 */ /* 0x000fe20000010000 */
[----:B------:R-:W-:Y:S01]  /*15d0*/  FMUL.FTZ R135, R29, R114 ;  /* 0x000000721d877220 */ /* 0x000fe20000410000 */
        /* <DEDUP_REMOVED lines=38> */
.L_x_5246:
[----:B------:R-:W-:Y:S05]  /*1840*/  BSYNC B0 ;  /* 0x0000000000007941 */ /* 0x000fea0003800000 */
.L_x_5244:
[----:B------:R-:W-:Y:S01]  /*1850*/  LOP3.LUT P5, RZ, R118, 0xff, RZ, 0xc0, !PT ;  /* 0x000000ff76ff7812 */ /* 0x000fe200078ac0ff */
[----:B-1---5:R-:W-:Y:S01]  /*1860*/  IMAD.MOV.U32 R114, RZ, RZ, R132 ;  /* 0x000000ffff727224 */ /* 0x022fe200078e0084 */
[----:B------:R-:W-:Y:S01]  /*1870*/  SHF.R.U32.HI R112, RZ, 0x5, R185 ;  /* 0x00000005ff707819 */ /* 0x000fe200000116b9 */
[----:B------:R-:W-:Y:S01]  /*1880*/  UMOV UR6, 0xffffffff ;  /* 0xffffffff00067882 */ /* 0x000fe20000000000 */
[----:B------:R-:W-:Y:S02]  /*1890*/  MOV R115, R130 ;  /* 0x0000008200737202 */ /* 0x000fe40000000f00 */
[----:B------:R-:W-:Y:S02]  /*18a0*/  LOP3.LUT R113, R112, 0x7fffff8, RZ, 0xc0, !PT ;  /* 0x07fffff870717812 */ /* 0x000fe400078ec0ff */
[----:B------:R-:W-:Y:S02]  /*18b0*/  MOV R116, R128 ;  /* 0x0000008000747202 */ /* 0x000fe40000000f00 */
[----:B------:R-:W-:-:S02]  /*18c0*/  LOP3.LUT P0, RZ, R185, 0x1f, RZ, 0xc0, !PT ;  /* 0x0000001fb9ff7812 */ /* 0x000fc4000780c0ff */
[----:B------:R-:W-:Y:S01]  /*18d0*/  PRMT R198, R114, 0x7610, R198 ;  /* 0x0000761072c67816 */ /* 0x000fe200000000c6 */
[----:B------:R-:W-:Y:S01]  /*18e0*/  @!P5 VIADD R113, R113, 0x8 ;  /* 0x000000087171d836 */ /* 0x000fe20000000000 */
[----:B------:R-:W-:Y:S02]  /*18f0*/  PRMT R199, R115, 0x7610, R199 ;  /* 0x0000761073c77816 */ /* 0x000fe400000000c7 */
[----:B------:R-:W-:Y:S01]  /*1900*/  PRMT R196, R116, 0x7610, R196 ;  /* 0x0000761074c47816 */ /* 0x000fe200000000c4 */
        /* <DEDUP_REMOVED lines=19> */
.L_x_5307:
        /* <DEDUP_REMOVED lines=8> */
[----:B------:R-:W-:-:S02]  /*1ac0*/  @!P2 ISETP.NE.U32.AND P1, PT, R180, RZ, PT ;  /* 0x000000ffb400a20c */ /* 0x000fc40003f25070 */
[----:B------:R-:W-:Y:S02]  /*1ad0*/  @!P2 ISETP.NE.U32.AND P6, PT, R180, RZ, PT ;  /* 0x000000ffb400a20c */ /* 0x000fe40003fc5070 */
[C---:B------:R-:W-:Y:S02]  /*1ae0*/  @!P2 ISETP.NE.AND.EX P1, PT, R179.reuse, RZ, PT, P1 ;  /* 0x000000ffb300a20c */ /* 0x040fe40003f25310 */
[----:B------:R-:W-:Y:S02]  /*1af0*/  @!P2 ISETP.NE.AND.EX P6, PT, R179, RZ, PT, P6 ;  /* 0x000000ffb300a20c */ /* 0x000fe40003fc5360 */
[----:B---3--:R-:W-:-:S04]  /*1b00*/  LEA R114, R115, R114, 0x18 ;  /* 0x0000007273727211 */ /* 0x008fc800078ec0ff */
[----:B------:R-:W-:Y:S01]  /*1b10*/  @!P0 LEA R190, R112, R114, 0x3 ;  /* 0x0000007270be8211 */ /* 0x000fe200078e18ff */
[----:B------:R-:W-:-:S04]  /*1b20*/  IMAD R194, R113, 0x8, R114 ;  /* 0x0000000871c27824 */ /* 0x000fc800078e0272 */
[----:B------:R-:W-:Y:S01]  /*1b30*/  @!P0 STS.64 [R190+0x6000], R192 ;  /* 0x006000c0be008388 */ /* 0x000fe20000000a00 */
[----:B------:R-:W-:Y:S01]  /*1b40*/  BAR.SYNC.DEFER_BLOCKING 0x0 ;  /* 0x0000000000007b1d */ /* 0x000fe20000010000 */
[----:B------:R-:W-:-:S05]  /*1b50*/  ISETP.NE.AND P0, PT, R183, RZ, PT ;  /* 0x000000ffb700720c */ /* 0x000fca0003f05270 */
[----:B------:R-:W1:Y:S04]  /*1b60*/  LDS.128 R112, [R194+0x6000] ;  /* 0x00600000c2707984 */ /* 0x000e680000000c00 */
[----:B0-----:R-:W0:Y:S04]  /*1b70*/  LDS.128 R116, [R194+0x6010] ;  /* 0x00601000c2747984 */ /* 0x001e280000000c00 */
[----:B------:R-:W2:Y:S04]  /*1b80*/  LDS.128 R120, [R194+0x6020] ;  /* 0x00602000c2787984 */ /* 0x000ea80000000c00 */
[----:B------:R-:W3:Y:S01]  /*1b90*/  LDS.128 R124, [R194+0x6030] ;  /* 0x00603000c27c7984 */ /* 0x000ee20000000c00 */
[----:B-1----:R-:W-:Y:S01]  /*1ba0*/  FADD.FTZ R195, RZ, R112 ;  /* 0x00000070ffc37221 */ /* 0x002fe20000010000 */
[----:B------:R-:W-:-:S03]  /*1bb0*/  FADD.FTZ R112, RZ, R113 ;  /* 0x00000071ff707221 */ /* 0x000fc60000010000 */
[----:B------:R-:W-:Y:S01]  /*1bc0*/  FADD.FTZ R195, R114, R195 ;  /* 0x000000c372c37221 */ /* 0x000fe20000010000 */
[----:B------:R-:W-:Y:S02]  /*1bd0*/  FADD.FTZ R112, R115, R112 ;  /* 0x0000007073707221 */ /* 0x000fe40000010000 */
[----:B------:R-:W1:Y:S01]  /*1be0*/  @P4 LDC.64 R114, c[0x0][0x298] ;  /* 0x0000a600ff724b82 */ /* 0x000e620000000a00 */
[----:B0-----:R-:W-:Y:S01]  /*1bf0*/  FADD.FTZ R195, R195, R116 ;  /* 0x00000074c3c37221 */ /* 0x001fe20000010000 */
[----:B------:R-:W-:-:S03]  /*1c00*/  FADD.FTZ R112, R112, R117 ;  /* 0x0000007570707221 */ /* 0x000fc60000010000 */
[----:B------:R-:W-:Y:S01]  /*1c10*/  FADD.FTZ R195, R118, R195 ;  /* 0x000000c376c37221 */ /* 0x000fe20000010000 */
[----:B------:R-:W-:Y:S02]  /*1c20*/  FADD.FTZ R112, R119, R112 ;  /* 0x0000007077707221 */ /* 0x000fe40000010000 */
[----:B------:R-:W0:Y:S01]  /*1c30*/  @P4 LDC.64 R116, c[0x0][0x298] ;  /* 0x0000a600ff744b82 */ /* 0x000e220000000a00 */
[----:B--2---:R-:W-:Y:S01]  /*1c40*/  FADD.FTZ R195, R195, R120 ;  /* 0x00000078c3c37221 */ /* 0x004fe20000010000 */
[----:B------:R-:W-:-:S03]  /*1c50*/  FADD.FTZ R112, R112, R121 ;  /* 0x0000007970707221 */ /* 0x000fc60000010000 */
[----:B------:R-:W-:Y:S01]  /*1c60*/  FADD.FTZ R195, R122, R195 ;  /* 0x000000c37ac37221 */ /* 0x000fe20000010000 */
[----:B------:R-:W-:Y:S02]  /*1c70*/  FADD.FTZ R122, R123, R112 ;  /* 0x000000707b7a7221 */ /* 0x000fe40000010000 */
[----:B------:R-:W2:Y:S01]  /*1c80*/  @P4 LDC.64 R112, c[0x0][0x298] ;  /* 0x0000a600ff704b82 */ /* 0x000ea20000000a00 */
[----:B---3--:R-:W-:Y:S01]  /*1c90*/  FADD.FTZ R195, R195, R124 ;  /* 0x0000007cc3c37221 */ /* 0x008fe20000010000 */
[----:B------:R-:W-:-:S03]  /*1ca0*/  FADD.FTZ R122, R122, R125 ;  /* 0x0000007d7a7a7221 */ /* 0x000fc60000010000 */
[----:B------:R-:W-:Y:S01]  /*1cb0*/  FADD.FTZ R126, R126, R195 ;  /* 0x000000c37e7e7221 */ /* 0x000fe20000010000 */
[----:B------:R-:W-:Y:S01]  /*1cc0*/  FADD.FTZ R122, R127, R122 ;  /* 0x0000007a7f7a7221 */ /* 0x000fe20000010000 */
[----:B------:R-:W-:Y:S01]  /*1cd0*/  @!P2 FSEL R195, R24, RZ, P6 ;  /* 0x000000ff18c3a208 */ /* 0x000fe20003000000 */
[----:B------:R-:W3:Y:S01]  /*1ce0*/  @P4 LDC.64 R118, c[0x0][0x298] ;  /* 0x0000a600ff764b82 */ /* 0x000ee20000000a00 */
[----:B------:R-:W-:Y:S01]  /*1cf0*/  FMUL.FTZ R126, R126, UR10 ;  /* 0x0000000a7e7e7c20 */ /* 0x000fe20008410000 */
[----:B------:R-:W-:Y:S01]  /*1d00*/  @P4 LOP3.LUT P6, RZ, R198, 0xff, RZ, 0xc0, !PT ;  /* 0x000000ffc6ff4812 */ /* 0x000fe200078cc0ff */
[----:B------:R-:W-:-:S03]  /*1d10*/  FMUL.FTZ R198, R122, UR10 ;  /* 0x0000000a7ac67c20 */ /* 0x000fc60008410000 */
[----:B------:R-:W-:Y:S02]  /*1d20*/  FSEL R197, R126, RZ, !P0 ;  /* 0x000000ff7ec57208 */ /* 0x000fe40004000000 */
[----:B------:R-:W4:Y:S01]  /*1d30*/  @P4 LDC.64 R120, c[0x0][0x298] ;  /* 0x0000a600ff784b82 */ /* 0x000f220000000a00 */
[C---:B------:R-:W-:Y:S02]  /*1d40*/  @!P2 ISETP.NE.U32.AND P0, PT, R180.reuse, RZ, PT ;  /* 0x000000ffb400a20c */ /* 0x040fe40003f05070 */
[----:B------:R-:W-:Y:S02]  /*1d50*/  @!P2 FSEL R126, R25, RZ, P1 ;  /* 0x000000ff197ea208 */ /* 0x000fe40000800000 */
[----:B------:R-:W-:Y:S02]  /*1d60*/  @!P2 ISETP.NE.U32.AND P1, PT, R180, RZ, PT ;  /* 0x000000ffb400a20c */ /* 0x000fe40003f25070 */
[C---:B------:R-:W-:Y:S02]  /*1d70*/  @!P2 ISETP.NE.AND.EX P0, PT, R179.reuse, RZ, PT, P0 ;  /* 0x000000ffb300a20c */ /* 0x040fe40003f05300 */
[----:B------:R-:W-:-:S02]  /*1d80*/  @!P2 ISETP.NE.AND.EX P1, PT, R179, RZ, PT, P1 ;  /* 0x000000ffb300a20c */ /* 0x000fc40003f25310 */
[----:B------:R-:W-:Y:S02]  /*1d90*/  @!P2 FSEL R201, R26, RZ, P0 ;  /* 0x000000ff1ac9a208 */ /* 0x000fe40000000000 */
        /* <DEDUP_REMOVED lines=9> */
.L_x_5249:
[----:B------:R-:W-:Y:S05]  /*1e30*/  BSYNC B0 ;  /* 0x0000000000007941 */ /* 0x000fea0003800000 */
.L_x_5248:
        /* <DEDUP_REMOVED lines=9> */
.L_x_5251:
[----:B------:R-:W-:Y:S05]  /*1ed0*/  BSYNC B0 ;  /* 0x0000000000007941 */ /* 0x000fea0003800000 */
.L_x_5250:
        /* <DEDUP_REMOVED lines=8> */
.L_x_5253:
[----:B------:R-:W-:Y:S05]  /*1f60*/  BSYNC B0 ;  /* 0x0000000000007941 */ /* 0x000fea0003800000 */
.L_x_5252:
        /* <DEDUP_REMOVED lines=8> */
.L_x_5255:
[----:B------:R-:W-:Y:S05]  /*1ff0*/  BSYNC B0 ;  /* 0x0000000000007941 */ /* 0x000fea0003800000 */
.L_x_5254:
[----:B------:R-:W-:Y:S01]  /*2000*/  @P4 FMUL.FTZ R115, R126, R115 ;  /* 0x000000737e734220 */ /* 0x000fe20000410000 */
[----:B0-----:R-:W-:Y:S01]  /*2010*/  @P4 FMUL.FTZ R117, R201, R117 ;  /* 0x00000075c9754220 */ /* 0x001fe20000410000 */
        /* <DEDUP_REMOVED lines=15> */
.L_x_5257:
[----:B------:R-:W-:Y:S05]  /*2110*/  BSYNC B0 ;  /* 0x0000000000007941 */ /* 0x000fea0003800000 */
.L_x_5256:
        /* <DEDUP_REMOVED lines=14> */
[----:B------:R-:W-:Y:S02]  /*2200*/  @P4 FSEL R205, R194, RZ, P6 ;  /* 0x000000ffc2cd4208 */ /* 0x000fe40003000000 */
[C---:B------:R-:W-:Y:S02]  /*2210*/  @!P2 ISETP.NE.U32.AND P6, PT, R180.reuse, RZ, PT ;  /* 0x000000ffb400a20c */ /* 0x040fe40003fc5070 */
        /* <DEDUP_REMOVED lines=8> */
[----:B------:R-:W-:Y:S02]  /*22a0*/  @P4 IADD3 R208, R188, -0x1, RZ ;  /* 0xffffffffbcd04810 */ /* 0x000fe40007ffe0ff */
[----:B------:R-:W-:-:S05]  /*22b0*/  @!P2 FSEL R203, R22, RZ, P0 ;  /* 0x000000ff16cba208 */ /* 0x000fca0000000000 */
        /* <DEDUP_REMOVED lines=11> */
.L_x_5259:
[----:B------:R-:W-:Y:S05]  /*2370*/  BSYNC B0 ;  /* 0x0000000000007941 */ /* 0x000fea0003800000 */
.L_x_5258:
        /* <DEDUP_REMOVED lines=8> */
.L_x_5261:
[----:B------:R-:W-:Y:S05]  /*2400*/  BSYNC B0 ;  /* 0x0000000000007941 */ /* 0x000fea0003800000 */
.L_x_5260:
        /* <DEDUP_REMOVED lines=16> */
.L_x_5263:
[----:B------:R-:W-:Y:S05]  /*2510*/  BSYNC B0 ;  /* 0x0000000000007941 */ /* 0x000fea0003800000 */
.L_x_5262:
        /* <DEDUP_REMOVED lines=19> */
.L_x_5265:
[----:B------:R-:W-:Y:S05]  /*2650*/  BSYNC B0 ;  /* 0x0000000000007941 */ /* 0x000fea0003800000 */
.L_x_5264:
[----:B----4-:R-:W-:Y:S01]  /*2660*/  @P4 FMUL.FTZ R125, R191, R125 ;  /* 0x0000007dbf7d4220 */ /* 0x010fe20000410000 */
[----:B------:R-:W-:Y:S01]  /*2670*/  @!P2 ISETP.NE.U32.AND P0, PT, R180, RZ, PT ;  /* 0x000000ffb400a20c */ /* 0x000fe20003f05070 */
[----:B------:R-:W-:Y:S01]  /*2680*/  BSSY B0, `(.L_x_5266) ;  /* 0x0000011000007945 */ /* 0x000fe20003800000 */
[----:B------:R-:W-:Y:S01]  /*2690*/  @P4 LOP3.LUT P6, RZ, R199, 0xff, RZ, 0xc0, !PT ;  /* 0x000000ffc7ff4812 */ /* 0x000fe200078cc0ff */
[----:B------:R-:W-:Y:S01]  /*26a0*/  @P4 FMUL.FTZ R124, R125, R124 ;  /* 0x0000007c7d7c4220 */ /* 0x000fe20000410000 */
[----:B------:R-:W-:Y:S01]  /*26b0*/  @!P2 ISETP.NE.AND.EX P0, PT, R179, RZ, PT, P0 ;  /* 0x000000ffb300a20c */ /* 0x000fe20003f05300 */
[----:B------:R-:W-:Y:S01]  /*26c0*/  HFMA2.MMA R199, -RZ, RZ, 0, 0 ;  /* 0x00000000ffc77435 */ /* 0x000fe200000001ff */
[----:B------:R-:W-:Y:S02]  /*26d0*/  @P4 F2FP.BF16.F32.PACK_AB R114, RZ, R200 ;  /* 0x000000c8ff72423e */ /* 0x000fe400000010ff */
[----:B------:R-:W-:Y:S02]  /*26e0*/  @P4 FSEL R200, R124, RZ, P6 ;  /* 0x000000ff7cc84208 */ /* 0x000fe40003000000 */
[----:B------:R-:W-:-:S02]  /*26f0*/  @P4 LEA.HI R207, R121, R208, RZ, 0x3 ;  /* 0x000000d079cf4211 */ /* 0x000fc400078f18ff */
        /* <DEDUP_REMOVED lines=9> */
.L_x_5267:
[----:B------:R-:W-:Y:S05]  /*2790*/  BSYNC B0 ;  /* 0x0000000000007941 */ /* 0x000fea0003800000 */
.L_x_5266:
[----:B------:R-:W1:Y:S01]  /*27a0*/  @P1 LDC.64 R120, c[0x0][0x308] ;  /* 0x0000c200ff781b82 */ /* 0x000e620000000a00 */
[----:B0-----:R-:W-:Y:S01]  /*27b0*/  @P4 FMUL.FTZ R113, R124, R113 ;  /* 0x000000717c714220 */ /* 0x001fe20000410000 */
[----:B------:R-:W-:Y:S01]  /*27c0*/  @P4 PRMT R104, R114, 0x7610, R104 ;  /* 0x0000761072684816 */ /* 0x000fe20000000068 */
[----:B------:R-:W-:Y:S01]  /*27d0*/  BSSY B0, `(.L_x_5268) ;  /* 0x0000019000007945 */ /* 0x000fe20003800000 */
[----:B------:R-:W-:Y:S01]  /*27e0*/  @P4 LOP3.LUT P0, RZ, R130, 0xff00, RZ, 0xc0, !PT ;  /* 0x0000ff0082ff4812 */ /* 0x000fe2000780c0ff */
[----:B------:R-:W-:Y:S01]  /*27f0*/  @P4 FMUL.FTZ R112, R113, R112 ;  /* 0x0000007071704220 */ /* 0x000fe20000410000 */
[----:B------:R-:W-:Y:S01]  /*2800*/  @P4 PRMT R104, R104, 0x5410, R204 ;  /* 0x0000541068684816 */ /* 0x000fe200000000cc */
[----:B------:R-:W-:Y:S01]  /*2810*/  @P1 IMAD.WIDE.U32 R192, R189, 0x20, R192 ;  /* 0x00000020bdc01825 */ /* 0x000fe200078e00c0 */
[----:B------:R-:W-:Y:S02]  /*2820*/  ISETP.NE.U32.AND P6, PT, RZ, UR12, PT ;  /* 0x0000000cff007c0c */ /* 0x000fe4000bfc5070 */
[----:B------:R-:W-:-:S02]  /*2830*/  @P4 FSEL R204, R112, RZ, P0 ;  /* 0x000000ff70cc4208 */ /* 0x000fc40000000000 */
[----:B------:R-:W-:Y:S02]  /*2840*/  @!P2 ISETP.NE.U32.AND P0, PT, R180, RZ, PT ;  /* 0x000000ffb400a20c */ /* 0x000fe40003f05070 */
[----:B------:R-:W-:Y:S02]  /*2850*/  ISETP.NE.AND.EX P6, PT, RZ, UR13, PT, P6 ;  /* 0x0000000dff007c0c */ /* 0x000fe4000bfc5360 */
[----:B------:R-:W-:Y:S02]  /*2860*/  @!P2 ISETP.NE.AND.EX P0, PT, R179, RZ, PT, P0 ;  /* 0x000000ffb300a20c */ /* 0x000fe40003f05300 */
[----:B------:R-:W-:Y:S02]  /*2870*/  @P4 LEA.HI.SX32 R199, R207, R186, 0x1d ;  /* 0x000000bacfc74211 */ /* 0x000fe400078feaff */
        /* <DEDUP_REMOVED lines=14> */
.L_x_5269:
[----:B------:R-:W-:Y:S05]  /*2960*/  BSYNC B0 ;  /* 0x0000000000007941 */ /* 0x000fea0003800000 */
.L_x_5268:
[----:B------:R-:W-:Y:S01]  /*2970*/  @P4 FMUL.FTZ R119, R125, R119 ;  /* 0x000000777d774220 */ /* 0x000fe20000410000 */
[----:B------:R-:W-:Y:S01]  /*2980*/  @P4 LOP3.LUT P0, RZ, R130, 0xff0000, RZ, 0xc0, !PT ;  /* 0x00ff000082ff4812 */ /* 0x000fe2000780c0ff */
[----:B------:R-:W-:Y:S01]  /*2990*/  BSSY B0, `(.L_x_5270) ;  /* 0x0000021000007945 */ /* 0x000fe20003800000 */
[----:B------:R-:W-:Y:S01]  /*29a0*/  @P4 F2FP.BF16.F32.PACK_AB R194, RZ, R194 ;  /* 0x000000c2ffc2423e */ /* 0x000fe200000010ff */
[----:B------:R-:W-:Y:S01]  /*29b0*/  @P4 FMUL.FTZ R119, R119, R118 ;  /* 0x0000007677774220 */ /* 0x000fe20000410000 */
[----:B------:R-:W-:Y:S01]  /*29c0*/  @P4 F2FP.BF16.F32.PACK_AB R118, RZ, R123 ;  /* 0x0000007bff76423e */ /* 0x000fe200000010ff */
[----:B------:R0:W-:Y:S01]  /*29d0*/  @P1 STG.E.128 desc[UR4][R192.64], R112 ;  /* 0x00000070c0001986 */ /* 0x0001e2000c101d04 */
[----:B------:R-:W2:Y:S01]  /*29e0*/  @P4 LDC.64 R122, c[0x0][0x298] ;  /* 0x0000a600ff7a4b82 */ /* 0x000ea20000000a00 */
[----:B------:R-:W-:Y:S01]  /*29f0*/  @P4 PRMT R106, R194, 0x7610, R106 ;  /* 0x00007610c26a4816 */ /* 0x000fe2000000006a */
[----:B------:R-:W-:Y:S01]  /*2a00*/  @P4 IMAD.WIDE.U32 R194, R199, 0x10, R116 ;  /* 0x00000010c7c24825 */ /* 0x000fe200078e0074 */
[----:B------:R-:W-:-:S02]  /*2a10*/  @P4 FSEL R201, R119, RZ, P0 ;  /* 0x000000ff77c94208 */ /* 0x000fc40000000000 */
[----:B------:R-:W-:Y:S01]  /*2a20*/  @!P2 ISETP.NE.U32.AND P0, PT, R180, RZ, PT ;  /* 0x000000ffb400a20c */ /* 0x000fe20003f05070 */
[----:B-1----:R-:W-:Y:S01]  /*2a30*/  @P1 IMAD.WIDE.U32 R120, R187, 0x20, R120 ;  /* 0x00000020bb781825 */ /* 0x002fe200078e0078 */
[----:B------:R-:W-:Y:S02]  /*2a40*/  @P4 PRMT R105, R205, 0x7610, R105 ;  /* 0x00007610cd694816 */ /* 0x000fe40000000069 */
[----:B------:R-:W-:Y:S02]  /*2a50*/  @P4 F2FP.BF16.F32.PACK_AB R132, RZ, R132 ;  /* 0x00000084ff84423e */ /* 0x000fe400000010ff */
[----:B------:R-:W-:Y:S02]  /*2a60*/  @!P2 ISETP.NE.AND.EX P0, PT, R179, RZ, PT, P0 ;  /* 0x000000ffb300a20c */ /* 0x000fe40003f05300 */
[----:B------:R-:W-:Y:S02]  /*2a70*/  @P4 PRMT R106, R106, 0x5410, R118 ;  /* 0x000054106a6a4816 */ /* 0x000fe40000000076 */
[----:B------:R-:W-:-:S02]  /*2a80*/  SEL R117, R124, R101, P6 ;  /* 0x000000657c757207 */ /* 0x000fc40003000000 */
[----:B------:R-:W-:Y:S02]  /*2a90*/  @P4 PRMT R105, R105, 0x5410, R206 ;  /* 0x0000541069694816 */ /* 0x000fe400000000ce */
[----:B------:R-:W-:Y:S02]  /*2aa0*/  @P4 PRMT R107, R132, 0x7610, R107 ;  /* 0x00007610846b4816 */ /* 0x000fe4000000006b */
[----:B------:R-:W-:Y:S02]  /*2ab0*/  @P4 F2FP.BF16.F32.PACK_AB R133, RZ, R133 ;  /* 0x00000085ff85423e */ /* 0x000fe400000010ff */
[----:B0-----:R-:W-:Y:S02]  /*2ac0*/  SEL R112, R127, R108, P6 ;  /* 0x0000006c7f707207 */ /* 0x001fe40003000000 */
        /* <DEDUP_REMOVED lines=13> */
.L_x_5271:
[----:B------:R-:W-:Y:S05]  /*2ba0*/  BSYNC B0 ;  /* 0x0000000000007941 */ /* 0x000fea0003800000 */
.L_x_5270:
[----:B------:R-:W-:Y:S01]  /*2bb0*/  @P4 PRMT R107, R107, 0x5410, R133 ;  /* 0x000054106b6b4816 */ /* 0x000fe20000000085 */
[----:B------:R-:W-:Y:S01]  /*2bc0*/  @P1 STG.E.128 desc[UR4][R192.64+0x10], R112 ;  /* 0x00001070c0001986 */ /* 0x000fe2000c101d04 */
[C---:B------:R-:W-:Y:S01]  /*2bd0*/  SEL R119, R124.reuse, R103, P6 ;  /* 0x000000677c777207 */ /* 0x040fe20003000000 */
[----:B--2---:R-:W-:Y:S01]  /*2be0*/  @P4 FMUL.FTZ R123, R124, R123 ;  /* 0x0000007b7c7b4220 */ /* 0x004fe20000410000 */
        /* <DEDUP_REMOVED lines=27> */
.L_x_5273:
[----:B------:R-:W-:Y:S05]  /*2da0*/  BSYNC B0 ;  /* 0x0000000000007941 */ /* 0x000fea0003800000 */
.L_x_5272:
        /* <DEDUP_REMOVED lines=15> */
.L_x_5275:
[----:B------:R-:W-:Y:S05]  /*2ea0*/  BSYNC B0 ;  /* 0x0000000000007941 */ /* 0x000fea0003800000 */
.L_x_5274:
        /* <DEDUP_REMOVED lines=15> */
.L_x_5277:
[----:B------:R-:W-:Y:S05]  /*2fa0*/  BSYNC B0 ;  /* 0x0000000000007941 */ /* 0x000fea0003800000 */
.L_x_5276:
        /* <DEDUP_REMOVED lines=15> */
.L_x_5279:
[----:B------:R-:W-:Y:S05]  /*30a0*/  BSYNC B0 ;  /* 0x0000000000007941 */ /* 0x000fea0003800000 */
.L_x_5278:
        /* <DEDUP_REMOVED lines=15> */
.L_x_5281:
[----:B------:R-:W-:Y:S05]  /*31a0*/  BSYNC B0 ;  /* 0x0000000000007941 */ /* 0x000fea0003800000 */
.L_x_5280:
        /* <DEDUP_REMOVED lines=15> */
.L_x_5283:
[----:B------:R-:W-:Y:S05]  /*32a0*/  BSYNC B0 ;  /* 0x0000000000007941 */ /* 0x000fea0003800000 */
.L_x_5282:
        /* <DEDUP_REMOVED lines=15> */
.L_x_5285:
[----:B------:R-:W-:Y:S05]  /*33a0*/  BSYNC B0 ;  /* 0x0000000000007941 */ /* 0x000fea0003800000 */
.L_x_5284:
        /* <DEDUP_REMOVED lines=15> */
.L_x_5287:
[----:B------:R-:W-:Y:S05]  /*34a0*/  BSYNC B0 ;  /* 0x0000000000007941 */ /* 0x000fea0003800000 */
.L_x_5286:
        /* <DEDUP_REMOVED lines=15> */
.L_x_5289:
[----:B------:R-:W-:Y:S05]  /*35a0*/  BSYNC B0 ;  /* 0x0000000000007941 */ /* 0x000fea0003800000 */
.L_x_5288:
        /* <DEDUP_REMOVED lines=24> */
.L_x_5291:
[----:B------:R-:W-:Y:S05]  /*3730*/  BSYNC B0 ;  /* 0x0000000000007941 */ /* 0x000fea0003800000 */
.L_x_5290:
[----:B------:R-:W0:Y:S01]  /*3740*/  @P4 LDC.64 R118, c[0x0][0x298] ;  /* 0x0000a600ff764b82 */ /* 0x000e220000000a00 */
[----:B------:R-:W-:Y:S01]  /*3750*/  @P4 FMUL.FTZ R117, R200, R117 ;  /* 0x00000075c8754220 */ /* 0x000fe20000410000 */
[----:B------:R-:W-:Y:S01]  /*3760*/  @P4 LOP3.LUT P0, RZ, R129, 0xff00, RZ, 0xc0, !PT ;  /* 0x0000ff0081ff4812 */ /* 0x000fe2000780c0ff */
[----:B------:R-:W-:Y:S01]  /*3770*/  @P4 VIADD R113, R199, 0x100 ;  /* 0x00000100c7714836 */ /* 0x000fe20000000000 */
[----:B------:R-:W-:Y:S01]  /*3780*/  @P4 PRMT R106, R112, 0x7610, R106 ;  /* 0x00007610706a4816 */ /* 0x000fe2000000006a */
[----:B------:R-:W-:Y:S01]  /*3790*/  @P4 FMUL.FTZ R116, R117, R116 ;  /* 0x0000007475744220 */ /* 0x000fe20000410000 */
[----:B------:R-:W-:Y:S01]  /*37a0*/  @P4 F2FP.BF16.F32.PACK_AB R132, RZ, R132 ;  /* 0x00000084ff84423e */ /* 0x000fe200000010ff */
[----:B------:R-:W-:Y:S01]  /*37b0*/  BSSY B0, `(.L_x_5292) ;  /* 0x0000015000007945 */ /* 0x000fe20003800000 */
[----:B------:R-:W-:Y:S01]  /*37c0*/  @P4 F2FP.BF16.F32.PACK_AB R186, RZ, R186 ;  /* 0x000000baffba423e */ /* 0x000fe200000010ff */
[----:B------:R-:W-:Y:S01]  /*37d0*/  @P4 IMAD.WIDE.U32 R124, R113, 0x10, R124 ;  /* 0x00000010717c4825 */ /* 0x000fe200078e007c */
[----:B------:R-:W-:-:S02]  /*37e0*/  @P4 FSEL R116, R116, RZ, P0 ;  /* 0x000000ff74744208 */ /* 0x000fc40000000000 */
[----:B------:R-:W-:Y:S02]  /*37f0*/  @!P2 ISETP.NE.U32.AND P0, PT, R180, RZ, PT ;  /* 0x000000ffb400a20c */ /* 0x000fe40003f05070 */
[----:B------:R-:W-:Y:S02]  /*3800*/  @P4 PRMT R106, R106, 0x5410, R132 ;  /* 0x000054106a6a4816 */ /* 0x000fe40000000084 */
[----:B------:R-:W-:Y:S02]  /*3810*/  @!P2 ISETP.NE.AND.EX P0, PT, R179, RZ, PT, P0 ;  /* 0x000000ffb300a20c */ /* 0x000fe40003f05300 */
[----:B------:R-:W-:Y:S02]  /*3820*/  @P4 PRMT R107, R186, 0x7610, R107 ;  /* 0x00007610ba6b4816 */ /* 0x000fe4000000006b */
[----:B------:R-:W-:Y:S02]  /*3830*/  @P4 F2FP.BF16.F32.PACK_AB R188, RZ, R188 ;  /* 0x000000bcffbc423e */ /* 0x000fe400000010ff */
        /* <DEDUP_REMOVED lines=12> */
.L_x_5293:
[----:B------:R-:W-:Y:S05]  /*3900*/  BSYNC B0 ;  /* 0x0000000000007941 */ /* 0x000fea0003800000 */
.L_x_5292:
        /* <DEDUP_REMOVED lines=39> */
.L_x_5295:
[----:B------:R-:W-:Y:S05]  /*3b80*/  BSYNC B0 ;  /* 0x0000000000007941 */ /* 0x000fea0003800000 */
.L_x_5294:
[----:B------:R-:W0:Y:S01]  /*3b90*/  @P4 LDC.64 R116, c[0x0][0x298] ;  /* 0x0000a600ff744b82 */ /* 0x000e220000000a00 */
[----:B------:R-:W-:Y:S02]  /*3ba0*/  @P4 LOP3.LUT P0, RZ, R129, 0xff000000, RZ, 0xc0, !PT ;  /* 0xff00000081ff4812 */ /* 0x000fe4000780c0ff */
[----:B------:R-:W-:Y:S02]  /*3bb0*/  @P4 IADD3 R199, R199, 0x200, RZ ;  /* 0x00000200c7c74810 */ /* 0x000fe40007ffe0ff */
[C---:B------:R-:W-:Y:S02]  /*3bc0*/  SEL R111, R120.reuse, R111, P6 ;  /* 0x0000006f786f7207 */ /* 0x040fe40003000000 */
[----:B------:R-:W-:Y:S01]  /*3bd0*/  SEL R118, RZ, 0x1, P5 ;  /* 0x00000001ff767807 */ /* 0x000fe20002800000 */
        /* <DEDUP_REMOVED lines=13> */
.L_x_5243:
        /* <DEDUP_REMOVED lines=23> */
.L_x_5247:
[----:B------:R-:W-:Y:S01]  /*3e20*/  HFMA2.MMA R126, -RZ, RZ, 0, 1.847743988037109375e-06 ;  /* 0x0000001fff7e7435 */ /* 0x000fe200000001ff */
[----:B------:R-:W-:Y:S01]  /*3e30*/  MOV R124, R119 ;  /* 0x00000077007c7202 */ /* 0x000fe20000000f00 */
[----:B------:R-:W-:Y:S01]  /*3e40*/  IMAD.MOV.U32 R125, RZ, RZ, 0x10 ;  /* 0x00000010ff7d7424 */ /* 0x000fe200078e00ff */
[----:B------:R-:W-:-:S08]  /*3e50*/  MOV R123, 0xffffffff ;  /* 0xffffffff007b7802 */ /* 0x000fd00000000f00 */
[----:B------:R-:W-:Y:S05]  /*3e60*/  WARPSYNC.COLLECTIVE R123, `(.L_x_5297) ;  /* 0x000000007b087348 */ /* 0x000fea0003c00000 */
[----:B------:R0:W1:Y:S02]  /*3e70*/  SHFL.DOWN P1, R193, R124, R125, R126 ;  /* 0x0800007d7cc17389 */ /* 0x000064000002007e */
[----:B01----:R-:W-:Y:S01]  /*3e80*/  ENDCOLLECTIVE ;  /* 0x000000000000791b */ /* 0x003fe20003800000 */
.L_x_5297:
[----:B------:R-:W-:Y:S01]  /*3e90*/  MOV R124, R122 ;  /* 0x0000007a007c7202 */ /* 0x000fe20000000f00 */
[----:B------:R-:W-:-:S07]  /*3ea0*/  IMAD.MOV.U32 R114, RZ, RZ, R193 ;  /* 0x000000ffff727224 */ /* 0x000fce00078e00c1 */
[----:B------:R-:W-:Y:S05]  /*3eb0*/  WARPSYNC.COLLECTIVE R123, `(.L_x_5298) ;  /* 0x000000007b087348 */ /* 0x000fea0003c00000 */
[----:B------:R0:W1:Y:S02]  /*3ec0*/  SHFL.DOWN P1, R193, R124, R125, R126 ;  /* 0x0800007d7cc17389 */ /* 0x000064000002007e */
[----:B01----:R-:W-:Y:S01]  /*3ed0*/  ENDCOLLECTIVE ;  /* 0x000000000000791b */ /* 0x003fe20003800000 */
.L_x_5298:
[----:B------:R-:W-:Y:S01]  /*3ee0*/  FADD.FTZ R114, R114, R119 ;  /* 0x0000007772727221 */ /* 0x000fe20000010000 */
[----:B------:R-:W-:-:S03]  /*3ef0*/  HFMA2.MMA R125, -RZ, RZ, 0, 4.76837158203125e-07 ;  /* 0x00000008ff7d7435 */ /* 0x000fc600000001ff */
[----:B------:R-:W-:Y:S01]  /*3f00*/  IMAD.MOV.U32 R124, RZ, RZ, R114 ;  /* 0x000000ffff7c7224 */ /* 0x000fe200078e0072 */
[----:B------:R-:W-:-:S07]  /*3f10*/  MOV R115, R193 ;  /* 0x000000c100737202 */ /* 0x000fce0000000f00 */
[----:B------:R-:W-:Y:S05]  /*3f20*/  WARPSYNC.COLLECTIVE R123, `(.L_x_5299) ;  /* 0x000000007b087348 */ /* 0x000fea0003c00000 */
[----:B------:R0:W1:Y:S02]  /*3f30*/  SHFL.DOWN P1, R193, R124, R125, R126 ;  /* 0x0800007d7cc17389 */ /* 0x000064000002007e */
[----:B01----:R-:W-:Y:S01]  /*3f40*/  ENDCOLLECTIVE ;  /* 0x000000000000791b */ /* 0x003fe20003800000 */
.L_x_5299:
[----:B------:R-:W-:-:S04]  /*3f50*/  FADD.FTZ R115, R115, R122 ;  /* 0x0000007a73737221 */ /* 0x000fc80000010000 */
[----:B------:R-:W-:Y:S01]  /*3f60*/  IMAD.MOV.U32 R124, RZ, RZ, R115 ;  /* 0x000000ffff7c7224 */ /* 0x000fe200078e0073 */
[----:B------:R-:W-:-:S07]  /*3f70*/  MOV R117, R193 ;  /* 0x000000c100757202 */ /* 0x000fce0000000f00 */
[----:B------:R-:W-:Y:S05]  /*3f80*/  WARPSYNC.COLLECTIVE R123, `(.L_x_5300) ;  /* 0x000000007b087348 */ /* 0x000fea0003c00000 */
[----:B------:R0:W1:Y:S02]  /*3f90*/  SHFL.DOWN P1, R193, R124, R125, R126 ;  /* 0x0800007d7cc17389 */ /* 0x000064000002007e */
[----:B01----:R-:W-:Y:S01]  /*3fa0*/  ENDCOLLECTIVE ;  /* 0x000000000000791b */ /* 0x003fe20003800000 */
.L_x_5300:
[----:B------:R-:W-:Y:S01]  /*3fb0*/  FADD.FTZ R117, R114, R117 ;  /* 0x0000007572757221 */ /* 0x000fe20000010000 */
[----:B------:R-:W-:-:S04]  /*3fc0*/  HFMA2.MMA R125, -RZ, RZ, 0, 2.384185791015625e-07 ;  /* 0x00000004ff7d7435 */ /* 0x000fc800000001ff */
[----:B------:R-:W-:Y:S02]  /*3fd0*/  MOV R124, R117 ;  /* 0x00000075007c7202 */ /* 0x000fe40000000f00 */
[----:B------:R-:W-:-:S07]  /*3fe0*/  MOV R116, R193 ;  /* 0x000000c100747202 */ /* 0x000fce0000000f00 */
[----:B------:R-:W-:Y:S05]  /*3ff0*/  WARPSYNC.COLLECTIVE R123, `(.L_x_5301) ;  /* 0x000000007b087348 */ /* 0x000fea0003c00000 */
[----:B------:R0:W1:Y:S02]  /*4000*/  SHFL.DOWN P1, R193, R124, R125, R126 ;  /* 0x0800007d7cc17389 */ /* 0x000064000002007e */
[----:B01----:R-:W-:Y:S01]  /*4010*/  ENDCOLLECTIVE ;  /* 0x000000000000791b */ /* 0x003fe20003800000 */
.L_x_5301:
[----:B------:R-:W-:-:S05]  /*4020*/  FADD.FTZ R116, R115, R116 ;  /* 0x0000007473747221 */ /* 0x000fca0000010000 */
[----:B------:R-:W-:Y:S01]  /*4030*/  MOV R124, R116 ;  /* 0x00000074007c7202 */ /* 0x000fe20000000f00 */
[----:B------:R-:W-:-:S07]  /*4040*/  IMAD.MOV.U32 R118, RZ, RZ, R193 ;  /* 0x000000ffff767224 */ /* 0x000fce00078e00c1 */
[----:B------:R-:W-:Y:S05]  /*4050*/  WARPSYNC.COLLECTIVE R123, `(.L_x_5302) ;  /* 0x000000007b087348 */ /* 0x000fea0003c00000 */
[----:B------:R0:W1:Y:S02]  /*4060*/  SHFL.DOWN P1, R193, R124, R125, R126 ;  /* 0x0800007d7cc17389 */ /* 0x000064000002007e */
[----:B01----:R-:W-:Y:S01]  /*4070*/  ENDCOLLECTIVE ;  /* 0x000000000000791b */ /* 0x003fe20003800000 */
.L_x_5302:
[----:B------:R-:W-:-:S05]  /*4080*/  FADD.FTZ R118, R117, R118 ;  /* 0x0000007675767221 */ /* 0x000fca0000010000 */
[----:B------:R-:W-:Y:S01]  /*4090*/  MOV R124, R118 ;  /* 0x00000076007c7202 */ /* 0x000fe20000000f00 */
[----:B------:R-:W-:Y:S01]  /*40a0*/  IMAD.MOV.U32 R125, RZ, RZ, 0x2 ;  /* 0x00000002ff7d7424 */ /* 0x000fe200078e00ff */
[----:B------:R-:W-:-:S07]  /*40b0*/  MOV R121, R193 ;  /* 0x000000c100797202 */ /* 0x000fce0000000f00 */
[----:B------:R-:W-:Y:S05]  /*40c0*/  WARPSYNC.COLLECTIVE R123, `(.L_x_5303) ;  /* 0x000000007b087348 */ /* 0x000fea0003c00000 */
[----:B------:R0:W1:Y:S02]  /*40d0*/  SHFL.DOWN P1, R193, R124, R125, R126 ;  /* 0x0800007d7cc17389 */ /* 0x000064000002007e */
[----:B01----:R-:W-:Y:S01]  /*40e0*/  ENDCOLLECTIVE ;  /* 0x000000000000791b */ /* 0x003fe20003800000 */
.L_x_5303:
[----:B------:R-:W-:-:S05]  /*40f0*/  FADD.FTZ R121, R116, R121 ;  /* 0x0000007974797221 */ /* 0x000fca0000010000 */
[----:B------:R-:W-:Y:S02]  /*4100*/  MOV R124, R121 ;  /* 0x00000079007c7202 */ /* 0x000fe40000000f00 */
[----:B------:R-:W-:-:S07]  /*4110*/  MOV R119, R193 ;  /* 0x000000c100777202 */ /* 0x000fce0000000f00 */
[----:B------:R-:W-:Y:S05]  /*4120*/  WARPSYNC.COLLECTIVE R123, `(.L_x_5304) ;  /* 0x000000007b087348 */ /* 0x000fea0003c00000 */
[----:B------:R0:W1:Y:S02]  /*4130*/  SHFL.DOWN P1, R193, R124, R125, R126 ;  /* 0x0800007d7cc17389 */ /* 0x000064000002007e */
[----:B01----:R-:W-:Y:S01]  /*4140*/  ENDCOLLECTIVE ;  /* 0x000000000000791b */ /* 0x003fe20003800000 */
.L_x_5304:
[----:B------:R-:W-:Y:S01]  /*4150*/  FADD.FTZ R119, R118, R119 ;  /* 0x0000007776777221 */ /* 0x000fe20000010000 */
[----:B------:R-:W-:-:S03]  /*4160*/  HFMA2.MMA R125, -RZ, RZ, 0, 5.9604644775390625e-08 ;  /* 0x00000001ff7d7435 */ /* 0x000fc600000001ff */
[----:B------:R-:W-:Y:S01]  /*4170*/  IMAD.MOV.U32 R124, RZ, RZ, R119 ;  /* 0x000000ffff7c7224 */ /* 0x000fe200078e0077 */
[----:B------:R-:W-:-:S07]  /*4180*/  MOV R120, R193 ;  /* 0x000000c100787202 */ /* 0x000fce0000000f00 */
[----:B------:R-:W-:Y:S05]  /*4190*/  WARPSYNC.COLLECTIVE R123, `(.L_x_5305) ;  /* 0x000000007b087348 */ /* 0x000fea0003c00000 */
[----:B------:R0:W1:Y:S02]  /*41a0*/  SHFL.DOWN P1, R193, R124, R125, R126 ;  /* 0x0800007d7cc17389 */ /* 0x000064000002007e */
[----:B01----:R-:W-:Y:S01]  /*41b0*/  ENDCOLLECTIVE ;  /* 0x000000000000791b */ /* 0x003fe20003800000 */
.L_x_5305:
[----:B------:R-:W-:-:S05]  /*41c0*/  FADD.FTZ R120, R121, R120 ;  /* 0x0000007879787221 */ /* 0x000fca0000010000 */
[----:B------:R-:W-:Y:S02]  /*41d0*/  MOV R124, R120 ;  /* 0x00000078007c7202 */ /* 0x000fe40000000f00 */
[----:B------:R-:W-:-:S07]  /*41e0*/  MOV R192, R193 ;  /* 0x000000c100c07202 */ /* 0x000fce0000000f00 */
[----:B------:R-:W-:Y:S05]  /*41f0*/  WARPSYNC.COLLECTIVE R123, `(.L_x_5306) ;  /* 0x000000007b087348 */ /* 0x000fea0003c00000 */
[----:B------:R0:W1:Y:S02]  /*4200*/  SHFL.DOWN P1, R193, R124, R125, R126 ;  /* 0x0800007d7cc17389 */ /* 0x000064000002007e */
[----:B01----:R-:W-:Y:S01]  /*4210*/  ENDCOLLECTIVE ;  /* 0x000000000000791b */ /* 0x003fe20003800000 */
.L_x_5306:
[----:B------:R-:W-:Y:S05]  /*4220*/  BRA `(.L_x_5307) ;  /* 0xffffffd800047947 */ /* 0x000fea000383ffff */
.L_x_5308:
        /* <DEDUP_REMOVED lines=13> */
.L_x_11352:


//--------------------- .text._ZN10layer_norm13ln_bwd_kernelINS_13Kernel_traitsIf13__nv_bfloat16fS2_fjLj6144ELj1ELj1ELj8ELj16ENS_18Kernel_traits_baseILj6144EfS2_fS2_fjLj256EEEEELb1ELb1ELb0ELb0EEEvNS_9BwdParamsE --------------------------
	.section	.text._ZN10layer_norm13ln_bwd_kernelINS_13Kernel_traitsIf13__nv_bfloat16fS2_fjLj6144ELj1ELj1ELj8ELj16ENS_18Kernel_traits_baseILj6144EfS2_fS2_fjLj256EEEEELb1ELb1ELb0ELb0EEEvNS_9BwdParamsE,"ax",@progbits
	.align	128
        .global         _ZN10layer_norm13ln_bwd_kernelINS_13Kernel_traitsIf13__nv_bfloat16fS2_fjLj6144ELj1ELj1ELj8ELj16ENS_18Kernel_traits_baseILj6144EfS2_fS2_fjLj256EEEEELb1ELb1ELb0ELb0EEEvNS_9BwdParamsE
        .type           _ZN10layer_norm13ln_bwd_kernelINS_13Kernel_traitsIf13__nv_bfloat16fS2_fjLj6144ELj1ELj1ELj8ELj16ENS_18Kernel_traits_baseILj6144EfS2_fS2_fjLj256EEEEELb1ELb1ELb0ELb0EEEvNS_9BwdParamsE,@function
        .size           _ZN10layer_norm13ln_bwd_kernelINS_13Kernel_traitsIf13__nv_bfloat16fS2_fjLj6144ELj1ELj1ELj8ELj16ENS_18Kernel_traits_baseILj6144EfS2_fS2_fjLj256EEEEELb1ELb1ELb0ELb0EEEvNS_9BwdParamsE,(.L_x_11353 - _ZN10layer_norm13ln_bwd_kernelINS_13Kernel_traitsIf13__nv_bfloat16fS2_fjLj6144ELj1ELj1ELj8ELj16ENS_18Kernel_traits_baseILj6144EfS2_fS2_fjLj256EEEEELb1ELb1ELb0ELb0EEEvNS_9BwdParamsE)
        .other          _ZN10layer_norm13ln_bwd_kernelINS_13Kernel_traitsIf13__nv_bfloat16fS2_fjLj6144ELj1ELj1ELj8ELj16ENS_18Kernel_traits_baseILj6144EfS2_fS2_fjLj256EEEEELb1ELb1ELb0ELb0EEEvNS_9BwdParamsE,@"STO_CUDA_ENTRY STV_DEFAULT"
_ZN10layer_norm13ln_bwd_kernelINS_13Kernel_traitsIf13__nv_bfloat16fS2_fjLj6144ELj1ELj1ELj8ELj16ENS_18Kernel_traits_baseILj6144EfS2_fS2_fjLj256EEEEELb1ELb1ELb0ELb0EEEvNS_9BwdParamsE:
.text._ZN10layer_norm13ln_bwd_kernelINS_13Kernel_traitsIf13__nv_bfloat16fS2_fjLj6144ELj1ELj1ELj8ELj16ENS_18Kernel_traits_baseILj6144EfS2_fS2_fjLj256EEEEELb1ELb1ELb0ELb0EEEvNS_9BwdParamsE:
        /* <DEDUP_REMOVED lines=98> */
.L_x_5323:
[----:B0-----:R-:W0:Y:S01]  /*0620*/  @P3 LDC.64 R4, c[0x0][0x270] ;  /* 0x00009c00ff043b82 */ /* 0x001e220000000a00 */
[----:B------:R-:W-:Y:S02]  /*0630*/  SHF.R.S32.HI R23, RZ, 0x1f, R2 ;  /* 0x0000001fff177819 */ /* 0x000fe40000011402 */
[----:B------:R-:W-:-:S05]  /*0640*/  ISETP.NE.AND P5, PT, R0, RZ, PT ;  /* 0x000000ff0000720c */ /* 0x000fca0003fa5270 */
[----:B-1----:R-:W1:Y:S01]  /*0650*/  LDC.64 R178, c[0x0][0x250] ;  /* 0x00009400ffb27b82 */ /* 0x002e620000000a00 */
[----:B0-2---:R-:W-:-:S04]  /*0660*/  @P3 LEA R176, P4, R2, R4, 0x1 ;  /* 0x0000000402b03211 */ /* 0x005fc800078808ff */
        /* <DEDUP_REMOVED lines=17> */
[----:B--2---:R-:W-:Y:S01]  /*0780*/  FSEL R190, R178, RZ, !P5 ;  /* 0x000000ffb2be7208 */ /* 0x004fe20006800000 */
[----:B-1----:R-:W-:Y:S06]  /*0790*/  @!P0 BRA `(.L_x_5311) ;  /* 0x0000000400548947 */ /* 0x002fec0003800000 */
        /* <DEDUP_REMOVED lines=22> */
[----:B------:R-:W-:Y:S01]  /*0900*/  FMUL.FTZ R223, R192, R223 ;  /* 0x000000dfc0df7220 */ /* 0x000fe20000410000 */
[----:B----4-:R-:W-:-:S02]  /*0910*/  PRMT R180, R184, 0x7632, R180 ;  /* 0x00007632b8b47816 */ /* 0x010fc400000000b4 */
[----:B------:R-:W-:Y:S02]  /*0920*/  SHF.L.U32 R181, R184, 0x10, RZ ;  /* 0x00000010b8b57819 */ /* 0x000fe400000006ff */
[----:B------:R-:W-:Y:S02]  /*0930*/  SHF.L.U32 R180, R180, 0x10, RZ ;  /* 0x00000010b4b47819 */ /* 0x000fe400000006ff */
[----:B------:R-:W-:Y:S01]  /*0940*/  PRMT R184, R186, 0x7632, R184 ;  /* 0x00007632bab87816 */ /* 0x000fe200000000b8 */
[----:B------:R-:W-:Y:S01]  /*0950*/  FMUL.FTZ R226, R164, R181 ;  /* 0x000000b5a4e27220 */ /* 0x000fe20000410000 */
[----:B0-----:R-:W-:Y:S01]  /*0960*/  SHF.L.U32 R215, R186, 0x10, RZ ;  /* 0x00000010bad77819 */ /* 0x001fe200000006ff */
[----:B---3--:R-:W-:Y:S01]  /*0970*/  FADD.FTZ R219, -R190, R179 ;  /* 0x000000b3bedb7221 */ /* 0x008fe20000010100 */
[----:B------:R-:W-:Y:S02]  /*0980*/  PRMT R182, R185, 0x7632, R182 ;  /* 0x00007632b9b67816 */ /* 0x000fe400000000b6 */
[----:B------:R-:W-:-:S02]  /*0990*/  PRMT R186, R187, 0x7632, R186 ;  /* 0x00007632bbba7816 */ /* 0x000fc400000000ba */
[----:B------:R-:W-:Y:S01]  /*09a0*/  SHF.L.U32 R209, R187, 0x10, RZ ;  /* 0x00000010bbd17819 */ /* 0x000fe200000006ff */
[C---:B------:R-:W-:Y:S01]  /*09b0*/  FADD.FTZ R187, -R190.reuse, R177 ;  /* 0x000000b1bebb7221 */ /* 0x040fe20000010100 */
        /* <DEDUP_REMOVED lines=23> */
[----:B-1----:R-:W-:Y:S01]  /*0b30*/  FMUL.FTZ R213, R161, R184 ;  /* 0x000000b8a1d57220 */ /* 0x002fe20000410000 */
        /* <DEDUP_REMOVED lines=27> */
.L_x_5311:
[----:B------:R-:W-:Y:S05]  /*0cf0*/  BSYNC B0 ;  /* 0x0000000000007941 */ /* 0x000fea0003800000 */
.L_x_5310:
        /* <DEDUP_REMOVED lines=21> */
[----:B0-----:R-:W-:Y:S02]  /*0e50*/  FADD.FTZ R197, -R190, R178 ;  /* 0x000000b2bec57221 */ /* 0x001fe40000010100 */
[----:B-----5:R-:W-:Y:S01]  /*0e60*/  FMUL.FTZ R193, R192, R193 ;  /* 0x000000c1c0c17220 */ /* 0x020fe20000410000 */
[----:B------:R-:W-:Y:S01]  /*0e70*/  FADD.FTZ R201, -R190, R179 ;  /* 0x000000b3bec97221 */ /* 0x000fe20000010100 */
[----:B------:R-:W-:Y:S01]  /*0e80*/  FMUL.FTZ R208, R192, R199 ;  /* 0x000000c7c0d07220 */ /* 0x000fe20000410000 */
        /* <DEDUP_REMOVED lines=12> */
[----:B-1----:R-:W-:Y:S01]  /*0f50*/  FMUL.FTZ R195, R192, R197 ;  /* 0x000000c5c0c37220 */ /* 0x002fe20000410000 */
[C---:B------:R-:W-:Y:S01]  /*0f60*/  PRMT R198, R183.reuse, 0x7632, R198 ;  /* 0x00007632b7c67816 */ /* 0x040fe200000000c6 */
[----:B------:R-:W-:Y:S01]  /*0f70*/  FADD.FTZ R179, R176, R205 ;  /* 0x000000cdb0b37221 */ /* 0x000fe20000010000 */
[----:B------:R-:W-:Y:S01]  /*0f80*/  FMUL.FTZ R194, R150, R181 ;  /* 0x000000b596c27220 */ /* 0x000fe20000410000 */
[----:B------:R-:W-:Y:S01]  /*0f90*/  FFMA.FTZ R176, R208, R205, R177 ;  /* 0x000000cdd0b07223 */ /* 0x000fe200000100b1 */
[----:B------:R-:W-:Y:S01]  /*0fa0*/  SHF.L.U32 R227, R183, 0x10, RZ ;  /* 0x00000010b7e37819 */ /* 0x000fe200000006ff */
[----:B---3--:R-:W-:Y:S01]  /*0fb0*/  FADD.FTZ R183, -R190, R184 ;  /* 0x000000b8beb77221 */ /* 0x008fe20000010100 */
[C---:B------:R-:W-:Y:S01]  /*0fc0*/  PRMT R196, R182.reuse, 0x7632, R196 ;  /* 0x00007632b6c47816 */ /* 0x040fe200000000c4 */
[----:B------:R-:W-:Y:S01]  /*0fd0*/  FADD.FTZ R85, R85, R178 ;  /* 0x000000b255557221 */ /* 0x000fe20000010000 */
[----:B------:R-:W-:Y:S01]  /*0fe0*/  SHF.L.U32 R203, R182, 0x10, RZ ;  /* 0x00000010b6cb7819 */ /* 0x000fe200000006ff */
[----:B------:R-:W-:Y:S01]  /*0ff0*/  FFMA.FTZ R109, R208, R178, R109 ;  /* 0x000000b2d06d7223 */ /* 0x000fe2000001006d */
[----:B------:R-:W-:Y:S01]  /*1000*/  SHF.L.U32 R184, R198, 0x10, RZ ;  /* 0x00000010c6b87819 */ /* 0x000fe200000006ff */
[C---:B------:R-:W-:Y:S01]  /*1010*/  FMUL.FTZ R198, R192.reuse, R201 ;  /* 0x000000c9c0c67220 */ /* 0x040fe20000410000 */
[----:B------:R-:W-:Y:S01]  /*1020*/  FMUL.FTZ R199, R151, R180 ;  /* 0x000000b497c77220 */ /* 0x000fe20000410000 */
[----:B------:R-:W-:Y:S01]  /*1030*/  FADD.FTZ R178, R179, R194 ;  /* 0x000000c2b3b27221 */ /* 0x000fe20000010000 */
[----:B------:R-:W-:Y:S01]  /*1040*/  FFMA.FTZ R177, R195, R194, R176 ;  /* 0x000000c2c3b17223 */ /* 0x000fe200000100b0 */
[----:B------:R-:W-:Y:S01]  /*1050*/  FMUL.FTZ R197, R192, R183 ;  /* 0x000000b7c0c57220 */ /* 0x000fe20000410000 */
[----:B------:R-:W-:Y:S01]  /*1060*/  SHF.L.U32 R182, R196, 0x10, RZ ;  /* 0x00000010c4b67819 */ /* 0x000fe200000006ff */
        /* <DEDUP_REMOVED lines=32> */
.L_x_5313:
[----:B------:R-:W-:Y:S05]  /*1270*/  BSYNC B0 ;  /* 0x0000000000007941 */ /* 0x000fea0003800000 */
.L_x_5312:
        /* <DEDUP_REMOVED lines=20> */
[----:B-1----:R-:W-:Y:S02]  /*13c0*/  FADD.FTZ R177, -R190, R13 ;  /* 0x0000000dbeb17221 */ /* 0x002fe40000010100 */
        /* <DEDUP_REMOVED lines=9> */
[----:B0-----:R-:W-:Y:S02]  /*1460*/  SHF.L.U32 R21, R18, 0x10, RZ ;  /* 0x0000001012157819 */ /* 0x001fe400000006ff */
        /* <DEDUP_REMOVED lines=55> */
.L_x_5315:
[----:B------:R-:W-:Y:S05]  /*17e0*/  BSYNC B0 ;  /* 0x0000000000007941 */ /* 0x000fea0003800000 */
.L_x_5314:
        /* <DEDUP_REMOVED lines=27> */
.L_x_5338:
        /* <DEDUP_REMOVED lines=43> */
[----:B------:R-:W-:Y:S02]  /*1c50*/  ISETP.NE.AND.EX P5, PT, RZ, UR9, PT, P5 ;  /* 0x00000009ff007c0c */ /* 0x000fe4000bfa5350 */
[----:B------:R-:W-:Y:S01]  /*1c60*/  LOP3.LUT P6, RZ, R233, 0xff, RZ, 0xc0, !PT ;  /* 0x000000ffe9ff7812 */ /* 0x000fe200078cc0ff */
        /* <DEDUP_REMOVED lines=8> */
[C---:B------:R-:W-:Y:S01]  /*1cf0*/  FMUL.FTZ R183, R192.reuse, R183 ;  /* 0x000000b7c0b77220 */ /* 0x040fe20000410000 */
[----:B------:R-:W-:-:S03]  /*1d00*/  FMUL.FTZ R219, R192, R185 ;  /* 0x000000b9c0db7220 */ /* 0x000fc60000410000 */
[----:B------:R-:W-:Y:S01]  /*1d10*/  @P5 FADD.FTZ R183, R40, R183 ;  /* 0x000000b728b75221 */ /* 0x000fe20000010000 */
[----:B------:R-:W-:-:S03]  /*1d20*/  @P5 FADD.FTZ R219, R44, R219 ;  /* 0x000000db2cdb5221 */ /* 0x000fc60000010000 */
[----:B------:R-:W-:-:S04]  /*1d30*/  FMUL.FTZ R180, R183, R225 ;  /* 0x000000e1b7b47220 */ /* 0x000fc80000410000 */
[----:B------:R-:W-:-:S04]  /*1d40*/  FMUL.FTZ R181, R180, UR15 ;  /* 0x0000000fb4b57c20 */ /* 0x000fc80008410000 */
[----:B------:R-:W-:-:S05]  /*1d50*/  FMUL.FTZ R182, R152, R181 ;  /* 0x000000b598b67220 */ /* 0x000fca0000410000 */
[----:B------:R-:W-:Y:S02]  /*1d60*/  FSEL R182, R182, RZ, P6 ;  /* 0x000000ffb6b67208 */ /* 0x000fe40003000000 */
        /* <DEDUP_REMOVED lines=9> */
[----:B------:R-:W-:Y:S01]  /*1e00*/  FMUL.FTZ R180, R188, R225 ;  /* 0x000000e1bcb47220 */ /* 0x000fe20000410000 */
[----:B------:R-:W-:Y:S02]  /*1e10*/  MOV R178, RZ ;  /* 0x000000ff00b27202 */ /* 0x000fe40000000f00 */
[----:B------:R-:W-:Y:S01]  /*1e20*/  @P6 SHF.L.U32 R181, R181, 0x10, RZ ;  /* 0x00000010b5b56819 */ /* 0x000fe200000006ff */
[----:B------:R-:W-:-:S04]  /*1e30*/  FMUL.FTZ R184, R180, UR15 ;  /* 0x0000000fb4b87c20 */ /* 0x000fc80008410000 */
[----:B------:R-:W-:Y:S01]  /*1e40*/  FMUL.FTZ R180, R153, R184 ;  /* 0x000000b899b47220 */ /* 0x000fe20000410000 */
[----:B------:R-:W-:Y:S01]  /*1e50*/  @P6 FMUL.FTZ R178, R184, R181 ;  /* 0x000000b5b8b26220 */ /* 0x000fe20000410000 */
[----:B------:R-:W-:-:S03]  /*1e60*/  FFMA.FTZ R184, R211, R187, R190 ;  /* 0x000000bbd3b87223 */ /* 0x000fc600000100be */
[----:B------:R-:W-:Y:S01]  /*1e70*/  FSEL R181, R180, RZ, P6 ;  /* 0x000000ffb4b57208 */ /* 0x000fe20003000000 */
[-CC-:B------:R-:W-:Y:S01]  /*1e80*/  FFMA.FTZ R180, R223, R187.reuse, R190.reuse ;  /* 0x000000bbdfb47223 */ /* 0x180fe200000100be */
[----:B------:R-:W-:Y:S01]  /*1e90*/  FFMA.FTZ R190, R212, R187, R190 ;  /* 0x000000bbd4be7223 */ /* 0x000fe200000100be */
[----:B------:R-:W-:Y:S01]  /*1ea0*/  FADD.FTZ R237, R209, -R184 ;  /* 0x800000b8d1ed7221 */ /* 0x000fe20000010000 */
[C---:B------:R-:W-:Y:S01]  /*1eb0*/  FMUL.FTZ R184, R192.reuse, R191 ;  /* 0x000000bfc0b87220 */ /* 0x040fe20000410000 */
[----:B------:R-:W-:Y:S01]  /*1ec0*/  FADD.FTZ R227, R221, -R180 ;  /* 0x800000b4dde37221 */ /* 0x000fe20000010000 */
[----:B------:R-:W-:Y:S01]  /*1ed0*/  FADD.FTZ R239, R207, -R190 ;  /* 0x800000becfef7221 */ /* 0x000fe20000010000 */
        /* <DEDUP_REMOVED lines=9> */
[----:B------:R-:W-:Y:S01]  /*1f70*/  ISETP.NE.U32.AND P5, PT, RZ, UR16, PT ;  /* 0x00000010ff007c0c */ /* 0x000fe2000bfa5070 */
[----:B------:R-:W-:Y:S01]  /*1f80*/  HFMA2.MMA R191, -RZ, RZ, 0, 0 ;  /* 0x00000000ffbf7435 */ /* 0x000fe200000001ff */
[----:B------:R-:W-:Y:S01]  /*1f90*/  F2FP.BF16.F32.PACK_AB R182, R181, R182 ;  /* 0x000000b6b5b6723e */ /* 0x000fe200000010ff */
[----:B------:R-:W-:Y:S01]  /*1fa0*/  HFMA2.MMA R235, -RZ, RZ, 0, 0 ;  /* 0x00000000ffeb7435 */ /* 0x000fe200000001ff */
[----:B------:R-:W-:Y:S01]  /*1fb0*/  ISETP.NE.AND.EX P5, PT, RZ, UR17, PT, P5 ;  /* 0x00000011ff007c0c */ /* 0x000fe2000bfa5350 */
[----:B------:R-:W-:-:S03]  /*1fc0*/  FADD.FTZ R65, R65, R178 ;  /* 0x000000b241417221 */ /* 0x000fc60000010000 */
[----:B------:R-:W-:Y:S02]  /*1fd0*/  SEL R172, R183, R172, P5 ;  /* 0x000000acb7ac7207 */ /* 0x000fe40002800000 */
[----:B------:R-:W-:Y:S02]  /*1fe0*/  SEL R173, R188, R173, P5 ;  /* 0x000000adbcad7207 */ /* 0x000fe40002800000 */
        /* <DEDUP_REMOVED lines=9> */
[----:B------:R-:W-:Y:S01]  /*2080*/  FMUL.FTZ R227, R227, UR15 ;  /* 0x0000000fe3e37c20 */ /* 0x000fe20008410000 */
[----:B------:R-:W-:Y:S01]  /*2090*/  SEL R175, R180, R175, P5 ;  /* 0x000000afb4af7207 */ /* 0x000fe20002800000 */
[----:B------:R-:W-:Y:S01]  /*20a0*/  FMUL.FTZ R184, R184, UR15 ;  /* 0x0000000fb8b87c20 */ /* 0x000fe20008410000 */
[----:B------:R-:W-:Y:S01]  /*20b0*/  LOP3.LUT P5, RZ, R232, 0xff0000, RZ, 0xc0, !PT ;  /* 0x00ff0000e8ff7812 */ /* 0x000fe200078ac0ff */
[----:B------:R-:W-:Y:S01]  /*20c0*/  FMUL.FTZ R188, R158, R227 ;  /* 0x000000e39ebc7220 */ /* 0x000fe20000410000 */
[-C--:B------:R-:W-:Y:S01]  /*20d0*/  FMUL.FTZ R185, R185, R225.reuse ;  /* 0x000000e1b9b97220 */ /* 0x080fe20000410000 */
[----:B------:R-:W-:-:S03]  /*20e0*/  FMUL.FTZ R180, R180, R225 ;  /* 0x000000e1b4b47220 */ /* 0x000fc60000410000 */
[----:B------:R-:W-:Y:S01]  /*20f0*/  FMUL.FTZ R185, R185, UR15 ;  /* 0x0000000fb9b97c20 */ /* 0x000fe20008410000 */
[----:B------:R-:W-:-:S04]  /*2100*/  FMUL.FTZ R238, R180, UR15 ;  /* 0x0000000fb4ee7c20 */ /* 0x000fc80008410000 */
[----:B------:R-:W-:Y:S02]  /*2110*/  FMUL.FTZ R180, R155, R238 ;  /* 0x000000ee9bb47220 */ /* 0x000fe40000410000 */
[----:B------:R-:W-:-:S05]  /*2120*/  @P5 SHF.L.U32 R183, R177, 0x10, RZ ;  /* 0x00000010b1b75819 */ /* 0x000fca00000006ff */
[----:B------:R-:W-:Y:S01]  /*2130*/  @P5 FMUL.FTZ R191, R227, R183 ;  /* 0x000000b7e3bf5220 */ /* 0x000fe20000410000 */
[----:B------:R-:W-:Y:S01]  /*2140*/  FSEL R183, R188, RZ, P5 ;  /* 0x000000ffbcb77208 */ /* 0x000fe20002800000 */
[----:B------:R-:W-:Y:S01]  /*2150*/  FMUL.FTZ R227, R190, UR15 ;  /* 0x0000000fbee37c20 */ /* 0x000fe20008410000 */
[----:B------:R-:W-:Y:S01]  /*2160*/  LOP3.LUT P5, RZ, R232, 0xff000000, RZ, 0xc0, !PT ;  /* 0xff000000e8ff7812 */ /* 0x000fe200078ac0ff */
[----:B------:R-:W-:Y:S01]  /*2170*/  FADD.FTZ R70, R70, R191 ;  /* 0x000000bf46467221 */ /* 0x000fe20000010000 */
[----:B------:R-:W-:Y:S01]  /*2180*/  MOV R188, RZ ;  /* 0x000000ff00bc7202 */ /* 0x000fe20000000f00 */
[----:B------:R-:W-:-:S10]  /*2190*/  FMUL.FTZ R218, R159, R227 ;  /* 0x000000e39fda7220 */ /* 0x000fd40000410000 */
[----:B------:R-:W-:-:S04]  /*21a0*/  @P5 PRMT R177, R177, 0x7632, R177 ;  /* 0x00007632b1b15816 */ /* 0x000fc800000000b1 */
[----:B------:R-:W-:Y:S02]  /*21b0*/  @P5 SHF.L.U32 R190, R177, 0x10, RZ ;  /* 0x00000010b1be5819 */ /* 0x000fe400000006ff */
[----:B------:R-:W-:-:S03]  /*21c0*/  MOV R177, R232 ;  /* 0x000000e800b17202 */ /* 0x000fc60000000f00 */
[----:B------:R-:W-:Y:S01]  /*21d0*/  @P5 FMUL.FTZ R188, R227, R190 ;  /* 0x000000bee3bc5220 */ /* 0x000fe20000410000 */
[----:B------:R-:W-:Y:S01]  /*21e0*/  FSEL R190, R218, RZ, P5 ;  /* 0x000000ffdabe7208 */ /* 0x000fe20002800000 */
[----:B------:R-:W-:Y:S01]  /*21f0*/  FMUL.FTZ R218, R219, UR15 ;  /* 0x0000000fdbda7c20 */ /* 0x000fe20008410000 */
[----:B------:R-:W-:Y:S01]  /*2200*/  LOP3.LUT P5, RZ, R177, 0xff, RZ, 0xc0, !PT ;  /* 0x000000ffb1ff7812 */ /* 0x000fe200078ac0ff */
[----:B------:R-:W-:Y:S01]  /*2210*/  HFMA2.MMA R219, -RZ, RZ, 0, 0 ;  /* 0x00000000ffdb7435 */ /* 0x000fe200000001ff */
[----:B------:R-:W-:Y:S01]  /*2220*/  F2FP.BF16.F32.PACK_AB R181, R190, R183 ;  /* 0x000000b7beb5723e */ /* 0x000fe200000010ff */
[----:B------:R-:W-:Y:S01]  /*2230*/  FMUL.FTZ R227, R156, R218 ;  /* 0x000000da9ce37220 */ /* 0x000fe20000410000 */
[----:B------:R-:W-:-:S04]  /*2240*/  FADD.FTZ R71, R71, R188 ;  /* 0x000000bc47477221 */ /* 0x000fc80000010000 */
[----:B------:R-:W-:-:S05]  /*2250*/  FSEL R227, R227, RZ, P5 ;  /* 0x000000ffe3e37208 */ /* 0x000fca0002800000 */
[----:B------:R-:W-:-:S05]  /*2260*/  @P5 SHF.L.U32 R177, R176, 0x10, RZ ;  /* 0x00000010b0b15819 */ /* 0x000fca00000006ff */
[----:B------:R-:W-:Y:S01]  /*2270*/  @P5 FMUL.FTZ R219, R218, R177 ;  /* 0x000000b1dadb5220 */ /* 0x000fe20000410000 */
[----:B------:R-:W-:Y:S01]  /*2280*/  LOP3.LUT P5, RZ, R232, 0xff00, RZ, 0xc0, !PT ;  /* 0x0000ff00e8ff7812 */ /* 0x000fe200078ac0ff */
[----:B------:R-:W-:Y:S01]  /*2290*/  FMUL.FTZ R177, R157, R184 ;  /* 0x000000b89db17220 */ /* 0x000fe20000410000 */
[----:B------:R-:W-:Y:S01]  /*22a0*/  MOV R218, RZ ;  /* 0x000000ff00da7202 */ /* 0x000fe20000000f00 */
[----:B------:R-:W-:-:S03]  /*22b0*/  FADD.FTZ R68, R68, R219 ;  /* 0x000000db44447221 */ /* 0x000fc60000010000 */
[----:B------:R-:W-:Y:S01]  /*22c0*/  FSEL R234, R177, RZ, P5 ;  /* 0x000000ffb1ea7208 */ /* 0x000fe20002800000 */
[----:B------:R-:W-:-:S06]  /*22d0*/  FMUL.FTZ R177, R154, R185 ;  /* 0x000000b99ab17220 */ /* 0x000fcc0000410000 */
[----:B------:R-:W-:-:S04]  /*22e0*/  @P5 PRMT R176, R176, 0x7632, R176 ;  /* 0x00007632b0b05816 */ /* 0x000fc800000000b0 */
[----:B------:R-:W-:-:S05]  /*22f0*/  @P5 SHF.L.U32 R176, R176, 0x10, RZ ;  /* 0x00000010b0b05819 */ /* 0x000fca00000006ff */
[----:B------:R-:W-:Y:S01]  /*2300*/  @P5 FMUL.FTZ R218, R184, R176 ;  /* 0x000000b0b8da5220 */ /* 0x000fe20000410000 */
[----:B------:R-:W-:-:S03]  /*2310*/  LOP3.LUT P5, RZ, R233, 0xff0000, RZ, 0xc0, !PT ;  /* 0x00ff0000e9ff7812 */ /* 0x000fc600078ac0ff */
[----:B------:R-:W-:Y:S01]  /*2320*/  FADD.FTZ R69, R69, R218 ;  /* 0x000000da45457221 */ /* 0x000fe20000010000 */
[----:B------:R-:W-:-:S09]  /*2330*/  FSEL R236, R177, RZ, P5 ;  /* 0x000000ffb1ec7208 */ /* 0x000fd20002800000 */
[----:B------:R-:W-:-:S05]  /*2340*/  @P5 SHF.L.U32 R176, R179, 0x10, RZ ;  /* 0x00000010b3b05819 */ /* 0x000fca00000006ff */
        /* <DEDUP_REMOVED lines=11> */
[----:B------:R-:W-:-:S04]  /*2400*/  LOP3.LUT P5, RZ, R233, 0xff000000, RZ, 0xc0, !PT ;  /* 0xff000000e9ff7812 */ /* 0x000fc800078ac0ff */
[----:B------:R-:W-:Y:S02]  /*2410*/  FSEL R237, R180, RZ, P5 ;  /* 0x000000ffb4ed7208 */ /* 0x000fe40002800000 */
[----:B------:R-:W-:Y:S02]  /*2420*/  F2FP.BF16.F32.PACK_AB R180, R234, R227 ;  /* 0x000000e3eab4723e */ /* 0x000fe400000010ff */
[----:B------:R-:W-:-:S05]  /*2430*/  F2FP.BF16.F32.PACK_AB R183, R237, R236 ;  /* 0x000000ecedb7723e */ /* 0x000fca00000010ff */
[----:B------:R1:W-:Y:S01]  /*2440*/  STG.E.128 desc[UR4][R176.64], R180 ;  /* 0x000000b4b0007986 */ /* 0x0003e2000c101d04 */
[----:B------:R-:W-:Y:S02]  /*2450*/  @P5 PRMT R179, R179, 0x7632, R179 ;  /* 0x00007632b3b35816 */ /* 0x000fe400000000b3 */
[----:B0-----:R-:W-:Y:S02]  /*2460*/  MOV R184, RZ ;  /* 0x000000ff00b87202 */ /* 0x001fe40000000f00 */
[----:B------:R-:W-:-:S05]  /*2470*/  @P5 SHF.L.U32 R179, R179, 0x10, RZ ;  /* 0x00000010b3b35819 */ /* 0x000fca00000006ff */
[----:B------:R-:W-:-:S04]  /*2480*/  @P5 FMUL.FTZ R184, R238, R179 ;  /* 0x000000b3eeb85220 */ /* 0x000fc80000410000 */
[----:B------:R-:W-:-:S07]  /*2490*/  FADD.FTZ R67, R67, R184 ;  /* 0x000000b843437221 */ /* 0x000fce0000010000 */
.L_x_5318:
[----:B------:R-:W-:Y:S05]  /*24a0*/  BSYNC B0 ;  /* 0x0000000000007941 */ /* 0x000fea0003800000 */
.L_x_5317:
        /* <DEDUP_REMOVED lines=14> */
[-CC-:B------:R-:W-:Y:S01]  /*2590*/  FFMA.FTZ R237, R201, R187.reuse, R190.reuse ;  /* 0x000000bbc9ed7223 */ /* 0x180fe200000100be */
[----:B------:R-:W-:Y:S01]  /*25a0*/  FADD.FTZ R181, R196, -R181 ;  /* 0x800000b5c4b57221 */ /* 0x000fe20000010000 */
[----:B------:R-:W-:Y:S01]  /*25b0*/  FFMA.FTZ R239, R206, R187, R190 ;  /* 0x000000bbceef7223 */ /* 0x000fe200000100be */
[----:B------:R-:W-:Y:S01]  /*25c0*/  FADD.FTZ R185, R210, -R185 ;  /* 0x800000b9d2b97221 */ /* 0x000fe20000010000 */
[----:B------:R-:W-:Y:S01]  /*25d0*/  FADD.FTZ R227, R194, -R219 ;  /* 0x800000dbc2e37221 */ /* 0x000fe20000010000 */
[----:B------:R-:W-:Y:S01]  /*25e0*/  FMUL.FTZ R183, R192, R181 ;  /* 0x000000b5c0b77220 */ /* 0x000fe20000410000 */
[----:B------:R-:W-:Y:S01]  /*25f0*/  FADD.FTZ R237, R202, -R237 ;  /* 0x800000edcaed7221 */ /* 0x000fe20000010000 */
[----:B------:R-:W-:Y:S01]  /*2600*/  FADD.FTZ R239, R204, -R239 ;  /* 0x800000efccef7221 */ /* 0x000fe20000010000 */
[----:B------:R-:W-:Y:S01]  /*2610*/  FMUL.FTZ R219, R192, R185 ;  /* 0x000000b9c0db7220 */ /* 0x000fe20000410000 */
[----:B------:R-:W-:Y:S01]  /*2620*/  @P5 FADD.FTZ R183, R32, R183 ;  /* 0x000000b720b75221 */ /* 0x000fe20000010000 */
[C---:B------:R-:W-:Y:S01]  /*2630*/  FMUL.FTZ R227, R192.reuse, R227 ;  /* 0x000000e3c0e37220 */ /* 0x040fe20000410000 */
[----:B------:R-:W-:Y:S01]  /*2640*/  FMUL.FTZ R185, R192, R237 ;  /* 0x000000edc0b97220 */ /* 0x000fe20000410000 */
[----:B------:R-:W-:Y:S01]  /*2650*/  @P5 FADD.FTZ R219, R36, R219 ;  /* 0x000000db24db5221 */ /* 0x000fe20000010000 */
[----:B------:R-:W-:Y:S01]  /*2660*/  FMUL.FTZ R180, R183, R225 ;  /* 0x000000e1b7b47220 */ /* 0x000fe20000410000 */
[----:B------:R-:W-:Y:S01]  /*2670*/  @P5 FADD.FTZ R227, R38, R227 ;  /* 0x000000e326e35221 */ /* 0x000fe20000010000 */
[----:B------:R-:W-:-:S02]  /*2680*/  @P5 FADD.FTZ R185, R34, R185 ;  /* 0x000000b922b95221 */ /* 0x000fc40000010000 */
        /* <DEDUP_REMOVED lines=20> */
[----:B------:R-:W-:Y:S01]  /*27d0*/  FFMA.FTZ R180, R208, R187, R190 ;  /* 0x000000bbd0b47223 */ /* 0x000fe200000100be */
[----:B------:R-:W-:Y:S01]  /*27e0*/  FADD.FTZ R235, R199, -R184 ;  /* 0x800000b8c7eb7221 */ /* 0x000fe20000010000 */
[----:B------:R-:W-:Y:S01]  /*27f0*/  FADD.FTZ R57, R57, R178 ;  /* 0x000000b239397221 */ /* 0x000fe20000010000 */
[----:B------:R-:W-:Y:S01]  /*2800*/  F2FP.BF16.F32.PACK_AB R182, R181, R182 ;  /* 0x000000b6b5b6723e */ /* 0x000fe200000010ff */
[----:B------:R-:W-:Y:S01]  /*2810*/  FADD.FTZ R191, R205, -R180 ;  /* 0x800000b4cdbf7221 */ /* 0x000fe20000010000 */
[C---:B------:R-:W-:Y:S01]  /*2820*/  FMUL.FTZ R190, R192.reuse, R235 ;  /* 0x000000ebc0be7220 */ /* 0x040fe20000410000 */
[C---:B------:R-:W-:Y:S01]  /*2830*/  FMUL.FTZ R180, R192.reuse, R239 ;  /* 0x000000efc0b47220 */ /* 0x040fe20000410000 */
[----:B------:R-:W-:Y:S01]  /*2840*/  HFMA2.MMA R235, -RZ, RZ, 0, 0 ;  /* 0x00000000ffeb7435 */ /* 0x000fe200000001ff */
[----:B------:R-:W-:Y:S01]  /*2850*/  FMUL.FTZ R184, R192, R191 ;  /* 0x000000bfc0b87220 */ /* 0x000fe20000410000 */
[----:B------:R-:W-:Y:S01]  /*2860*/  @P5 FADD.FTZ R190, R39, R190 ;  /* 0x000000be27be5221 */ /* 0x000fe20000010000 */
[----:B------:R-:W-:Y:S01]  /*2870*/  @P5 FADD.FTZ R180, R35, R180 ;  /* 0x000000b423b45221 */ /* 0x000fe20000010000 */
[----:B------:R-:W-:Y:S01]  /*2880*/  HFMA2.MMA R191, -RZ, RZ, 0, 0 ;  /* 0x00000000ffbf7435 */ /* 0x000fe200000001ff */
[----:B------:R-:W-:Y:S01]  /*2890*/  @P5 FADD.FTZ R184, R37, R184 ;  /* 0x000000b825b85221 */ /* 0x000fe20000010000 */
[----:B------:R-:W-:-:S04]  /*28a0*/  ISETP.NE.U32.AND P5, PT, RZ, UR16, PT ;  /* 0x00000010ff007c0c */ /* 0x000fc8000bfa5070 */
[----:B------:R-:W-:-:S04]  /*28b0*/  ISETP.NE.AND.EX P5, PT, RZ, UR17, PT, P5 ;  /* 0x00000011ff007c0c */ /* 0x000fc8000bfa5350 */
        /* <DEDUP_REMOVED lines=77> */
.L_x_5320:
[----:B------:R-:W-:Y:S05]  /*2d90*/  BSYNC B0 ;  /* 0x0000000000007941 */ /* 0x000fea0003800000 */
.L_x_5319:
[----:B------:R-:W-:Y:S04]  /*2da0*/  BSSY B0, `(.L_x_5321) ;  /* 0x000008d000007945 */ /* 0x000fe80003800000 */
[----:B------:R-:W-:Y:S05]  /*2db0*/  @!P2 BRA `(.L_x_5322) ;  /* 0x00000008002ca947 */ /* 0x000fea0003800000 */
[----:B------:R-:W-:-:S04]  /*2dc0*/  ISETP.NE.U32.AND P5, PT, RZ, UR16, PT ;  /* 0x00000010ff007c0c */ /* 0x000fc8000bfa5070 */
[----:B------:R-:W-:-:S13]  /*2dd0*/  ISETP.NE.AND.EX P5, PT, RZ, UR17, PT, P5 ;  /* 0x00000011ff007c0c */ /* 0x000fda000bfa5350 */
[----:B------:R-:W-:-:S04]  /*2de0*/  @P5 LEA R184, P6, R23, UR16, 0x5 ;  /* 0x0000001017b85c11 */ /* 0x000fc8000f8c28ff */
[----:B------:R-:W-:Y:S02]  /*2df0*/  @P5 LEA.HI.X R185, R23, UR17, RZ, 0x5, P6 ;  /* 0x0000001117b95c11 */ /* 0x000fe4000b0f2cff */
[----:B------:R-:W-:-:S04]  /*2e00*/  ISETP.NE.AND P6, PT, R0, RZ, PT ;  /* 0x000000ff0000720c */ /* 0x000fc80003fc5270 */
[----:B-12---:R-:W-:Y:S02]  /*2e10*/  FSEL R182, R186, RZ, !P6 ;  /* 0x000000ffbab67208 */ /* 0x006fe40007000000 */
[----:B------:R-:W-:-:S03]  /*2e20*/  ISETP.NE.U32.AND P6, PT, RZ, UR8, PT ;  /* 0x00000008ff007c0c */ /* 0x000fc6000bfc5070 */
[-CC-:B------:R-:W-:Y:S01]  /*2e30*/  FFMA.FTZ R177, R7, R187.reuse, R182.reuse ;  /* 0x000000bb07b17223 */ /* 0x180fe200000100b6 */
[-CC-:B------:R-:W-:Y:S01]  /*2e40*/  FFMA.FTZ R176, R14, R187.reuse, R182.reuse ;  /* 0x000000bb0eb07223 */ /* 0x180fe200000100b6 */
[-CC-:B------:R-:W-:Y:S01]  /*2e50*/  FFMA.FTZ R181, R9, R187.reuse, R182.reuse ;  /* 0x000000bb09b57223 */ /* 0x180fe200000100b6 */
[-CC-:B------:R-:W-:Y:S01]  /*2e60*/  FFMA.FTZ R178, R16, R187.reuse, R182.reuse ;  /* 0x000000bb10b27223 */ /* 0x180fe200000100b6 */
[----:B------:R-:W-:Y:S01]  /*2e70*/  FADD.FTZ R177, R8, -R177 ;  /* 0x800000b108b17221 */ /* 0x000fe20000010000 */
[-CC-:B------:R-:W-:Y:S01]  /*2e80*/  FFMA.FTZ R189, R11, R187.reuse, R182.reuse ;  /* 0x000000bb0bbd7223 */ /* 0x180fe200000100b6 */
[-CC-:B------:R-:W-:Y:S01]  /*2e90*/  FFMA.FTZ R180, R18, R187.reuse, R182.reuse ;  /* 0x000000bb12b47223 */ /* 0x180fe200000100b6 */
[-CC-:B------:R-:W-:Y:S01]  /*2ea0*/  FFMA.FTZ R227, R17, R187.reuse, R182.reuse ;  /* 0x000000bb11e37223 */ /* 0x180fe200000100b6 */
[----:B------:R-:W-:Y:S01]  /*2eb0*/  FFMA.FTZ R182, R22, R187, R182 ;  /* 0x000000bb16b67223 */ /* 0x000fe200000100b6 */
[----:B------:R-:W-:Y:S01]  /*2ec0*/  FADD.FTZ R179, R13, -R176 ;  /* 0x800000b00db37221 */ /* 0x000fe20000010000 */
[C---:B------:R-:W-:Y:S01]  /*2ed0*/  FMUL.FTZ R187, R192.reuse, R177 ;  /* 0x000000b1c0bb7220 */ /* 0x040fe20000410000 */
[----:B------:R-:W-:Y:S01]  /*2ee0*/  FADD.FTZ R183, R15, -R178 ;  /* 0x800000b20fb77221 */ /* 0x000fe20000010000 */
[----:B------:R-:W0:Y:S01]  /*2ef0*/  LDC.64 R176, c[0x0][0x220] ;  /* 0x00008800ffb07b82 */ /* 0x000e220000000a00 */
[----:B------:R-:W-:Y:S01]  /*2f00*/  FMUL.FTZ R190, R192, R179 ;  /* 0x000000b3c0be7220 */ /* 0x000fe20000410000 */
[----:B------:R-:W-:Y:S01]  /*2f10*/  ISETP.NE.AND.EX P6, PT, RZ, UR9, PT, P6 ;  /* 0x00000009ff007c0c */ /* 0x000fe2000bfc5360 */
        /* <DEDUP_REMOVED lines=10> */
[----:B------:R-:W-:-:S02]  /*2fc0*/  FMUL.FTZ R192, R192, R235 ;  /* 0x000000ebc0c07220 */ /* 0x000fc40000410000 */
        /* <DEDUP_REMOVED lines=9> */
[----:B0-----:R-:W-:Y:S01]  /*3060*/  IMAD.WIDE.U32 R176, R23, 0x10, R176 ;  /* 0x0000001017b07825 */ /* 0x001fe200078e00b0 */
[----:B------:R-:W-:-:S02]  /*3070*/  MOV R186, R228 ;  /* 0x000000e400ba7202 */ /* 0x000fc40000000f00 */
[----:B------:R-:W-:-:S03]  /*3080*/  ISETP.NE.AND.EX P6, PT, RZ, UR17, PT, P6 ;  /* 0x00000011ff007c0c */ /* 0x000fc6000bfc5360 */
[----:B------:R-:W2:Y:S01]  /*3090*/  LDG.E.128 R176, desc[UR4][R176.64] ;  /* 0x00000004b0b07981 */ /* 0x000ea2000c1e1d00 */
[----:B------:R-:W-:Y:S02]  /*30a0*/  SEL R168, R187, R168, P6 ;  /* 0x000000a8bba87207 */ /* 0x000fe40003000000 */
[----:B------:R-:W-:Y:S02]  /*30b0*/  SEL R169, R190, R169, P6 ;  /* 0x000000a9bea97207 */ /* 0x000fe40003000000 */
[----:B------:R-:W-:Y:S02]  /*30c0*/  SEL R170, R189, R170, P6 ;  /* 0x000000aabdaa7207 */ /* 0x000fe40003000000 */
[----:B------:R-:W-:Y:S02]  /*30d0*/  SEL R171, R188, R171, P6 ;  /* 0x000000abbcab7207 */ /* 0x000fe40003000000 */
[----:B------:R-:W-:Y:S02]  /*30e0*/  SEL R172, R183, R172, P6 ;  /* 0x000000acb7ac7207 */ /* 0x000fe40003000000 */
[----:B------:R-:W-:-:S02]  /*30f0*/  SEL R173, R180, R173, P6 ;  /* 0x000000adb4ad7207 */ /* 0x000fc40003000000 */
[----:B------:R-:W-:Y:S02]  /*3100*/  SEL R174, R181, R174, P6 ;  /* 0x000000aeb5ae7207 */ /* 0x000fe40003000000 */
[----:B------:R-:W-:Y:S02]  /*3110*/  SEL R175, R192, R175, P6 ;  /* 0x000000afc0af7207 */ /* 0x000fe40003000000 */
[----:B------:R-:W-:Y:S01]  /*3120*/  LOP3.LUT P6, RZ, R186, 0xff, RZ, 0xc0, !PT ;  /* 0x000000ffbaff7812 */ /* 0x000fe200078cc0ff */
[----:B------:R-:W-:Y:S01]  /*3130*/  FMUL.FTZ R182, R187, R225 ;  /* 0x000000e1bbb67220 */ /* 0x000fe20000410000 */
[----:B------:R-:W-:-:S03]  /*3140*/  HFMA2.MMA R187, -RZ, RZ, 0, 0 ;  /* 0x00000000ffbb7435 */ /* 0x000fc600000001ff */
[----:B------:R-:W-:-:S04]  /*3150*/  FMUL.FTZ R191, R182, UR15 ;  /* 0x0000000fb6bf7c20 */ /* 0x000fc80008410000 */
[----:B------:R-:W-:Y:S01]  /*3160*/  FMUL.FTZ R186, R124, R191 ;  /* 0x000000bf7cba7220 */ /* 0x000fe20000410000 */
[----:B------:R-:W-:-:S04]  /*3170*/  FMUL.FTZ R190, R190, R225 ;  /* 0x000000e1bebe7220 */ /* 0x000fc80000410000 */
[----:B------:R-:W-:Y:S01]  /*3180*/  FMUL.FTZ R190, R190, UR15 ;  /* 0x0000000fbebe7c20 */ /* 0x000fe20008410000 */
[-C--:B------:R-:W-:Y:S01]  /*3190*/  FMUL.FTZ R188, R188, R225.reuse ;  /* 0x000000e1bcbc7220 */ /* 0x080fe20000410000 */
[----:B------:R-:W-:-:S04]  /*31a0*/  FMUL.FTZ R183, R183, R225 ;  /* 0x000000e1b7b77220 */ /* 0x000fc80000410000 */
[----:B------:R-:W-:Y:S01]  /*31b0*/  FMUL.FTZ R183, R183, UR15 ;  /* 0x0000000fb7b77c20 */ /* 0x000fe20008410000 */
[----:B------:R-:W-:-:S04]  /*31c0*/  FMUL.FTZ R180, R180, R225 ;  /* 0x000000e1b4b47220 */ /* 0x000fc80000410000 */
[----:B------:R-:W-:Y:S01]  /*31d0*/  FMUL.FTZ R180, R180, UR15 ;  /* 0x0000000fb4b47c20 */ /* 0x000fe20008410000 */
[----:B------:R-:W-:Y:S01]  /*31e0*/  FMUL.FTZ R181, R181, R225 ;  /* 0x000000e1b5b57220 */ /* 0x000fe20000410000 */
[----:B------:R-:W-:-:S03]  /*31f0*/  HFMA2.MMA R235, -RZ, RZ, 0, 0 ;  /* 0x00000000ffeb7435 */ /* 0x000fc600000001ff */
[----:B------:R-:W-:Y:S01]  /*3200*/  FMUL.FTZ R181, R181, UR15 ;  /* 0x0000000fb5b57c20 */ /* 0x000fe20008410000 */
[----:B------:R-:W-:Y:S01]  /*3210*/  FMUL.FTZ R192, R192, R225 ;  /* 0x000000e1c0c07220 */ /* 0x000fe20000410000 */
[----:B------:R-:W-:Y:S04]  /*3220*/  @P5 STG.E.128 desc[UR4][R184.64], R168 ;  /* 0x000000a8b8005986 */ /* 0x000fe8000c101d04 */
[----:B------:R0:W-:Y:S01]  /*3230*/  @P5 STG.E.128 desc[UR4][R184.64+0x10], R172 ;  /* 0x000010acb8005986 */ /* 0x0001e2000c101d04 */
[----:B------:R-:W-:Y:S01]  /*3240*/  FMUL.FTZ R192, R192, UR15 ;  /* 0x0000000fc0c07c20 */ /* 0x000fe20008410000 */
[----:B0-----:R-:W-:Y:S02]  /*3250*/  MOV R184, RZ ;  /* 0x000000ff00b87202 */ /* 0x001fe40000000f00 */
[----:B--2---:R-:W-:-:S05]  /*3260*/  @P6 SHF.L.U32 R182, R176, 0x10, RZ ;  /* 0x00000010b0b66819 */ /* 0x004fca00000006ff */
[----:B------:R-:W-:Y:S01]  /*3270*/  @P6 FMUL.FTZ R187, R191, R182 ;  /* 0x000000b6bfbb6220 */ /* 0x000fe20000410000 */
[----:B------:R-:W-:Y:S02]  /*3280*/  FSEL R182, R186, RZ, P6 ;  /* 0x000000ffbab67208 */ /* 0x000fe40003000000 */
[----:B------:R-:W-:Y:S01]  /*3290*/  LOP3.LUT P6, RZ, R228, 0xff00, RZ, 0xc0, !PT ;  /* 0x0000ff00e4ff7812 */ /* 0x000fe200078cc0ff */
[----:B------:R-:W-:Y:S01]  /*32a0*/  FMUL.FTZ R191, R125, R190 ;  /* 0x000000be7dbf7220 */ /* 0x000fe20000410000 */
[----:B------:R-:W-:-:S11]  /*32b0*/  MOV R186, RZ ;  /* 0x000000ff00ba7202 */ /* 0x000fd60000000f00 */
[----:B------:R-:W-:-:S04]  /*32c0*/  @P6 PRMT R176, R176, 0x7632, R176 ;  /* 0x00007632b0b06816 */ /* 0x000fc800000000b0 */
[----:B------:R-:W-:Y:S02]  /*32d0*/  @P6 SHF.L.U32 R176, R176, 0x10, RZ ;  /* 0x00000010b0b06819 */ /* 0x000fe400000006ff */
[----:B------:R-:W-:-:S03]  /*32e0*/  FSEL R191, R191, RZ, P6 ;  /* 0x000000ffbfbf7208 */ /* 0x000fc60003000000 */
[----:B------:R-:W-:Y:S01]  /*32f0*/  @P6 FMUL.FTZ R186, R190, R176 ;  /* 0x000000b0beba6220 */ /* 0x000fe20000410000 */
[----:B------:R-:W-:Y:S01]  /*3300*/  LOP3.LUT P6, RZ, R228, 0xff0000, RZ, 0xc0, !PT ;  /* 0x00ff0000e4ff7812 */ /* 0x000fe200078cc0ff */
[----:B------:R-:W-:Y:S01]  /*3310*/  FMUL.FTZ R176, R189, R225 ;  /* 0x000000e1bdb07220 */ /* 0x000fe20000410000 */
[----:B------:R-:W-:-:S03]  /*3320*/  HFMA2.MMA R189, -RZ, RZ, 0, 0 ;  /* 0x00000000ffbd7435 */ /* 0x000fc600000001ff */
[----:B------:R-:W-:-:S04]  /*3330*/  FMUL.FTZ R219, R176, UR15 ;  /* 0x0000000fb0db7c20 */ /* 0x000fc80008410000 */
[----:B------:R-:W-:-:S04]  /*3340*/  FMUL.FTZ R190, R126, R219 ;  /* 0x000000db7ebe7220 */ /* 0x000fc80000410000 */
[----:B------:R-:W-:Y:S02]  /*3350*/  @P6 SHF.L.U32 R176, R177, 0x10, RZ ;  /* 0x00000010b1b06819 */ /* 0x000fe400000006ff */
[----:B------:R-:W-:-:S03]  /*3360*/  FSEL R190, R190, RZ, P6 ;  /* 0x000000ffbebe7208 */ /* 0x000fc60003000000 */
[----:B------:R-:W-:Y:S01]  /*3370*/  @P6 FMUL.FTZ R189, R219, R176 ;  /* 0x000000b0dbbd6220 */ /* 0x000fe20000410000 */
[----:B------:R-:W-:Y:S01]  /*3380*/  LOP3.LUT P6, RZ, R228, 0xff000000, RZ, 0xc0, !PT ;  /* 0xff000000e4ff7812 */ /* 0x000fe200078cc0ff */
[----:B------:R-:W-:-:S04]  /*3390*/  FMUL.FTZ R176, R188, UR15 ;  /* 0x0000000fbcb07c20 */ /* 0x000fc80008410000 */
[----:B------:R-:W-:-:S08]  /*33a0*/  FMUL.FTZ R227, R127, R176 ;  /* 0x000000b07fe37220 */ /* 0x000fd00000410000 */
[----:B------:R-:W-:-:S04]  /*33b0*/  @P6 PRMT R177, R177, 0x7632, R177 ;  /* 0x00007632b1b16816 */ /* 0x000fc800000000b1 */
[----:B------:R-:W-:Y:S02]  /*33c0*/  @P6 SHF.L.U32 R177, R177, 0x10, RZ ;  /* 0x00000010b1b16819 */ /* 0x000fe400000006ff */
[----:B------:R-:W-:Y:S02]  /*33d0*/  MOV R188, RZ ;  /* 0x000000ff00bc7202 */ /* 0x000fe40000000f00 */
[----:B------:R-:W-:Y:S01]  /*33e0*/  FSEL R227, R227, RZ, P6 ;  /* 0x000000ffe3e37208 */ /* 0x000fe20003000000 */
[----:B------:R-:W-:Y:S01]  /*33f0*/  @P6 FMUL.FTZ R188, R176, R177 ;  /* 0x000000b1b0bc6220 */ /* 0x000fe20000410000 */
[----:B------:R-:W-:Y:S01]  /*3400*/  LOP3.LUT P6, RZ, R229, 0xff, RZ, 0xc0, !PT ;  /* 0x000000ffe5ff7812 */ /* 0x000fe200078cc0ff */
[----:B------:R-:W-:Y:S01]  /*3410*/  HFMA2.MMA R219, -RZ, RZ, 0, 0 ;  /* 0x00000000ffdb7435 */ /* 0x000fe200000001ff */
[----:B------:R-:W-:-:S11]  /*3420*/  FMUL.FTZ R177, R120, R183 ;  /* 0x000000b778b17220 */ /* 0x000fd60000410000 */
[----:B------:R-:W-:-:S05]  /*3430*/  @P6 SHF.L.U32 R176, R178, 0x10, RZ ;  /* 0x00000010b2b06819 */ /* 0x000fca00000006ff */
[----:B------:R-:W-:Y:S01]  /*3440*/  @P6 FMUL.FTZ R219, R183, R176 ;  /* 0x000000b0b7db6220 */ /* 0x000fe20000410000 */
[----:B------:R-:W-:Y:S02]  /*3450*/  FSEL R183, R177, RZ, P6 ;  /* 0x000000ffb1b77208 */ /* 0x000fe40003000000 */
        /* <DEDUP_REMOVED lines=8> */
[----:B------:R-:W-:-:S12]  /*34e0*/  FMUL.FTZ R177, R122, R181 ;  /* 0x000000b57ab17220 */ /* 0x000fd80000410000 */
[----:B------:R-:W-:-:S05]  /*34f0*/  @P6 SHF.L.U32 R176, R179, 0x10, RZ ;  /* 0x00000010b3b06819 */ /* 0x000fca00000006ff */
[----:B------:R-:W-:Y:S01]  /*3500*/  @P6 FMUL.FTZ R235, R181, R176 ;  /* 0x000000b0b5eb6220 */ /* 0x000fe20000410000 */
[----:B------:R-:W-:Y:S02]  /*3510*/  LEA R176, P5, R23, UR18, 0x4 ;  /* 0x0000001217b07c11 */ /* 0x000fe4000f8a20ff */
[----:B------:R-:W-:Y:S02]  /*3520*/  FSEL R234, R177, RZ, P6 ;  /* 0x000000ffb1ea7208 */ /* 0x000fe40003000000 */
[----:B------:R-:W-:Y:S01]  /*3530*/  LEA.HI.X R177, R23, UR19, RZ, 0x4, P5 ;  /* 0x0000001317b17c11 */ /* 0x000fe2000a8f24ff */
[----:B------:R-:W-:Y:S01]  /*3540*/  FMUL.FTZ R23, R123, R192 ;  /* 0x000000c07b177220 */ /* 0x000fe20000410000 */
[----:B------:R-:W-:Y:S02]  /*3550*/  LOP3.LUT P5, RZ, R229, 0xff000000, RZ, 0xc0, !PT ;  /* 0xff000000e5ff7812 */ /* 0x000fe400078ac0ff */
[----:B------:R-:W-:Y:S02]  /*3560*/  F2FP.BF16.F32.PACK_AB R180, R191, R182 ;  /* 0x000000b6bfb4723e */ /* 0x000fe400000010ff */
[----:B------:R-:W-:-:S02]  /*3570*/  FSEL R23, R23, RZ, P5 ;  /* 0x000000ff17177208 */ /* 0x000fc40002800000 */
[----:B------:R-:W-:Y:S02]  /*3580*/  F2FP.BF16.F32.PACK_AB R182, R218, R183 ;  /* 0x000000b7dab6723e */ /* 0x000fe400000010ff */
[----:B------:R-:W-:Y:S02]  /*3590*/  F2FP.BF16.F32.PACK_AB R181, R227, R190 ;  /* 0x000000bee3b5723e */ /* 0x000fe400000010ff */
[----:B------:R-:W-:-:S05]  /*35a0*/  F2FP.BF16.F32.PACK_AB R183, R23, R234 ;  /* 0x000000ea17b7723e */ /* 0x000fca00000010ff */
[----:B------:R0:W-:Y:S01]  /*35b0*/  STG.E.128 desc[UR4][R176.64], R180 ;  /* 0x000000b4b0007986 */ /* 0x0001e2000c101d04 */
[----:B------:R-:W-:-:S04]  /*35c0*/  @P5 PRMT R179, R179, 0x7632, R179 ;  /* 0x00007632b3b35816 */ /* 0x000fc800000000b3 */
[----:B------:R-:W-:Y:S01]  /*35d0*/  @P5 SHF.L.U32 R179, R179, 0x10, RZ ;  /* 0x00000010b3b35819 */ /* 0x000fe200000006ff */
[----:B------:R-:W-:-:S04]  /*35e0*/  FADD.FTZ R52, R52, R187 ;  /* 0x000000bb34347221 */ /* 0x000fc80000010000 */
[----:B------:R-:W-:Y:S01]  /*35f0*/  @P5 FMUL.FTZ R184, R192, R179 ;  /* 0x000000b3c0b85220 */ /* 0x000fe20000410000 */
[----:B------:R-:W-:Y:S01]  /*3600*/  FADD.FTZ R53, R53, R186 ;  /* 0x000000ba35357221 */ /* 0x000fe20000010000 */
[----:B------:R-:W-:Y:S01]  /*3610*/  FADD.FTZ R54, R54, R189 ;  /* 0x000000bd36367221 */ /* 0x000fe20000010000 */
[----:B------:R-:W-:Y:S01]  /*3620*/  FADD.FTZ R55, R55, R188 ;  /* 0x000000bc37377221 */ /* 0x000fe20000010000 */
[----:B------:R-:W-:Y:S01]  /*3630*/  FADD.FTZ R48, R48, R219 ;  /* 0x000000db30307221 */ /* 0x000fe20000010000 */
[----:B------:R-:W-:Y:S01]  /*3640*/  FADD.FTZ R49, R49, R178 ;  /* 0x000000b231317221 */ /* 0x000fe20000010000 */
[----:B------:R-:W-:Y:S01]  /*3650*/  FADD.FTZ R50, R50, R235 ;  /* 0x000000eb32327221 */ /* 0x000fe20000010000 */
[----:B------:R-:W-:-:S07]  /*3660*/  FADD.FTZ R51, R51, R184 ;  /* 0x000000b833337221 */ /* 0x000fce0000010000 */
.L_x_5322:
[----:B------:R-:W-:Y:S05]  /*3670*/  BSYNC B0 ;  /* 0x0000000000007941 */ /* 0x000fea0003800000 */
.L_x_5321:
[----:B------:R-:W-:Y:S02]  /*3680*/  IADD3 R2, R2, UR20, RZ ;  /* 0x0000001402027c10 */ /* 0x000fe4000fffe0ff */
[----:B------:R-:W-:Y:S02]  /*3690*/  SEL R188, RZ, 0x1, P4 ;  /* 0x00000001ffbc7807 */ /* 0x000fe40002000000 */
[----:B------:R-:W-:-:S13]  /*36a0*/  ISETP.GE.AND P5, PT, R2, UR21, PT ;  /* 0x0000001502007c0c */ /* 0x000fda000bfa6270 */
[----:B------:R-:W-:Y:S05]  /*36b0*/  @!P5 BRA `(.L_x_5323) ;  /* 0xffffffcc00d8d947 */ /* 0x000fea000383ffff */
.L_x_5309:
        /* <DEDUP_REMOVED lines=20> */
.L_x_5325:
[----:B------:R-:W-:Y:S05]  /*3800*/  BSYNC B0 ;  /* 0x0000000000007941 */ /* 0x000fea0003800000 */
.L_x_5324:
        /* <DEDUP_REMOVED lines=15> */
.L_x_5327:
[----:B------:R-:W-:Y:S05]  /*3900*/  BSYNC B0 ;  /* 0x0000000000007941 */ /* 0x000fea0003800000 */
.L_x_5326:
        /* <DEDUP_REMOVED lines=14> */
.L_x_5316:
[----:B------:R-:W-:Y:S02]  /*39f0*/  MOV R187, 0x10 ;  /* 0x0000001000bb7802 */ /* 0x000fe40000000f00 */
[----:B------:R-:W-:Y:S02]  /*3a00*/  MOV R188, 0x1f ;  /* 0x0000001f00bc7802 */ /* 0x000fe40000000f00 */
[----:B------:R-:W-:-:S07]  /*3a10*/  MOV R186, 0xffffffff ;  /* 0xffffffff00ba7802 */ /* 0x000fce0000000f00 */
[----:B------:R-:W-:Y:S05]  /*3a20*/  WARPSYNC.COLLECTIVE R186, `(.L_x_5328) ;  /* 0x00000000ba087348 */ /* 0x000fea0003c00000 */
[----:B------:R0:W1:Y:S02]  /*3a30*/  SHFL.DOWN P6, R219, R191, R187, R188 ;  /* 0x080000bbbfdb7389 */ /* 0x00006400000c00bc */
[----:B01----:R-:W-:Y:S01]  /*3a40*/  ENDCOLLECTIVE ;  /* 0x000000000000791b */ /* 0x003fe20003800000 */
.L_x_5328:
[----:B------:R-:W-:-:S05]  /*3a50*/  MOV R178, R219 ;  /* 0x000000db00b27202 */ /* 0x000fca0000000f00 */
[----:B------:R-:W-:Y:S01]  /*3a60*/  FADD.FTZ R178, R178, R191 ;  /* 0x000000bfb2b27221 */ /* 0x000fe20000010000 */
[----:B------:R-:W-:-:S07]  /*3a70*/  MOV R191, R218 ;  /* 0x000000da00bf7202 */ /* 0x000fce0000000f00 */
[----:B------:R-:W-:Y:S05]  /*3a80*/  WARPSYNC.COLLECTIVE R186, `(.L_x_5329) ;  /* 0x00000000ba087348 */ /* 0x000fea0003c00000 */
[----:B------:R0:W1:Y:S02]  /*3a90*/  SHFL.DOWN P6, R219, R191, R187, R188 ;  /* 0x080000bbbfdb7389 */ /* 0x00006400000c00bc */
[----:B01----:R-:W-:Y:S01]  /*3aa0*/  ENDCOLLECTIVE ;  /* 0x000000000000791b */ /* 0x003fe20003800000 */
.L_x_5329:
[----:B------:R-:W-:Y:S02]  /*3ab0*/  MOV R191, R178 ;  /* 0x000000b200bf7202 */ /* 0x000fe40000000f00 */
[----:B------:R-:W-:Y:S02]  /*3ac0*/  MOV R187, 0x8 ;  /* 0x0000000800bb7802 */ /* 0x000fe40000000f00 */
[----:B------:R-:W-:-:S07]  /*3ad0*/  MOV R179, R219 ;  /* 0x000000db00b37202 */ /* 0x000fce0000000f00 */
[----:B------:R-:W-:Y:S05]  /*3ae0*/  WARPSYNC.COLLECTIVE R186, `(.L_x_5330) ;  /* 0x00000000ba087348 */ /* 0x000fea0003c00000 */
[----:B------:R0:W1:Y:S02]  /*3af0*/  SHFL.DOWN P6, R219, R191, R187, R188 ;  /* 0x080000bbbfdb7389 */ /* 0x00006400000c00bc */
[----:B01----:R-:W-:Y:S01]  /*3b00*/  ENDCOLLECTIVE ;  /* 0x000000000000791b */ /* 0x003fe20003800000 */
.L_x_5330:
[----:B------:R-:W-:-:S05]  /*3b10*/  FADD.FTZ R179, R179, R218 ;  /* 0x000000dab3b37221 */ /* 0x000fca0000010000 */
[----:B------:R-:W-:Y:S02]  /*3b20*/  MOV R191, R179 ;  /* 0x000000b300bf7202 */ /* 0x000fe40000000f00 */
[----:B------:R-:W-:-:S07]  /*3b30*/  MOV R181, R219 ;  /* 0x000000db00b57202 */ /* 0x000fce0000000f00 */
[----:B------:R-:W-:Y:S05]  /*3b40*/  WARPSYNC.COLLECTIVE R186, `(.L_x_5331) ;  /* 0x00000000ba087348 */ /* 0x000fea0003c00000 */
[----:B------:R0:W1:Y:S02]  /*3b50*/  SHFL.DOWN P6, R219, R191, R187, R188 ;  /* 0x080000bbbfdb7389 */ /* 0x00006400000c00bc */
[----:B01----:R-:W-:Y:S01]  /*3b60*/  ENDCOLLECTIVE ;  /* 0x000000000000791b */ /* 0x003fe20003800000 */
.L_x_5331:
[----:B------:R-:W-:-:S05]  /*3b70*/  FADD.FTZ R181, R178, R181 ;  /* 0x000000b5b2b57221 */ /* 0x000fca0000010000 */
[----:B------:R-:W-:Y:S02]  /*3b80*/  MOV R191, R181 ;  /* 0x000000b500bf7202 */ /* 0x000fe40000000f00 */
[----:B------:R-:W-:Y:S02]  /*3b90*/  MOV R187, 0x4 ;  /* 0x0000000400bb7802 */ /* 0x000fe40000000f00 */
[----:B------:R-:W-:-:S07]  /*3ba0*/  MOV R180, R219 ;  /* 0x000000db00b47202 */ /* 0x000fce0000000f00 */
[----:B------:R-:W-:Y:S05]  /*3bb0*/  WARPSYNC.COLLECTIVE R186, `(.L_x_5332) ;  /* 0x00000000ba087348 */ /* 0x000fea0003c00000 */
[----:B------:R0:W1:Y:S02]  /*3bc0*/  SHFL.DOWN P6, R219, R191, R187, R188 ;  /* 0x080000bbbfdb7389 */ /* 0x00006400000c00bc */
[----:B01----:R-:W-:Y:S01]  /*3bd0*/  ENDCOLLECTIVE ;  /* 0x000000000000791b */ /* 0x003fe20003800000 */
.L_x_5332:
[----:B------:R-:W-:-:S05]  /*3be0*/  FADD.FTZ R180, R179, R180 ;  /* 0x000000b4b3b47221 */ /* 0x000fca0000010000 */
[----:B------:R-:W-:Y:S02]  /*3bf0*/  MOV R191, R180 ;  /* 0x000000b400bf7202 */ /* 0x000fe40000000f00 */
[----:B------:R-:W-:-:S07]  /*3c00*/  MOV R182, R219 ;  /* 0x000000db00b67202 */ /* 0x000fce0000000f00 */
[----:B------:R-:W-:Y:S05]  /*3c10*/  WARPSYNC.COLLECTIVE R186, `(.L_x_5333) ;  /* 0x00000000ba087348 */ /* 0x000fea0003c00000 */
[----:B------:R0:W1:Y:S02]  /*3c20*/  SHFL.DOWN P6, R219, R191, R187, R188 ;  /* 0x080000bbbfdb7389 */ /* 0x00006400000c00bc */
[----:B01----:R-:W-:Y:S01]  /*3c30*/  ENDCOLLECTIVE ;  /* 0x000000000000791b */ /* 0x003fe20003800000 */
.L_x_5333:
[----:B------:R-:W-:-:S05]  /*3c40*/  FADD.FTZ R182, R181, R182 ;  /* 0x000000b6b5b67221 */ /* 0x000fca0000010000 */
[----:B------:R-:W-:Y:S02]  /*3c50*/  MOV R191, R182 ;  /* 0x000000b600bf7202 */ /* 0x000fe40000000f00 */
[----:B------:R-:W-:Y:S02]  /*3c60*/  MOV R187, 0x2 ;  /* 0x0000000200bb7802 */ /* 0x000fe40000000f00 */
[----:B------:R-:W-:-:S07]  /*3c70*/  MOV R183, R219 ;  /* 0x000000db00b77202 */ /* 0x000fce0000000f00 */
[----:B------:R-:W-:Y:S05]  /*3c80*/  WARPSYNC.COLLECTIVE R186, `(.L_x_5334) ;  /* 0x00000000ba087348 */ /* 0x000fea0003c00000 */
[----:B------:R0:W1:Y:S02]  /*3c90*/  SHFL.DOWN P6, R219, R191, R187, R188 ;  /* 0x080000bbbfdb7389 */ /* 0x00006400000c00bc */
[----:B01----:R-:W-:Y:S01]  /*3ca0*/  ENDCOLLECTIVE ;  /* 0x000000000000791b */ /* 0x003fe20003800000 */
.L_x_5334:
[----:B------:R-:W-:-:S05]  /*3cb0*/  FADD.FTZ R183, R180, R183 ;  /* 0x000000b7b4b77221 */ /* 0x000fca0000010000 */
[----:B------:R-:W-:Y:S02]  /*3cc0*/  MOV R191, R183 ;  /* 0x000000b700bf7202 */ /* 0x000fe40000000f00 */
[----:B------:R-:W-:-:S07]  /*3cd0*/  MOV R185, R219 ;  /* 0x000000db00b97202 */ /* 0x000fce0000000f00 */
[----:B------:R-:W-:Y:S05]  /*3ce0*/  WARPSYNC.COLLECTIVE R186, `(.L_x_5335) ;  /* 0x00000000ba087348 */ /* 0x000fea0003c00000 */
[----:B------:R0:W1:Y:S02]  /*3cf0*/  SHFL.DOWN P6, R219, R191, R187, R188 ;  /* 0x080000bbbfdb7389 */ /* 0x00006400000c00bc */
[----:B01----:R-:W-:Y:S01]  /*3d00*/  ENDCOLLECTIVE ;  /* 0x000000000000791b */ /* 0x003fe20003800000 */
.L_x_5335:
[----:B------:R-:W-:-:S05]  /*3d10*/  FADD.FTZ R185, R182, R185 ;  /* 0x000000b9b6b97221 */ /* 0x000fca0000010000 */
[----:B------:R-:W-:Y:S02]  /*3d20*/  MOV R191, R185 ;  /* 0x000000b900bf7202 */ /* 0x000fe40000000f00 */
[----:B------:R-:W-:Y:S02]  /*3d30*/  MOV R187, 0x1 ;  /* 0x0000000100bb7802 */ /* 0x000fe40000000f00 */
[----:B------:R-:W-:-:S07]  /*3d40*/  MOV R184, R219 ;  /* 0x000000db00b87202 */ /* 0x000fce0000000f00 */
[----:B------:R-:W-:Y:S05]  /*3d50*/  WARPSYNC.COLLECTIVE R186, `(.L_x_5336) ;  /* 0x00000000ba087348 */ /* 0x000fea0003c00000 */
[----:B------:R0:W1:Y:S02]  /*3d60*/  SHFL.DOWN P6, R219, R191, R187, R188 ;  /* 0x080000bbbfdb7389 */ /* 0x00006400000c00bc */
[----:B01----:R-:W-:Y:S01]  /*3d70*/  ENDCOLLECTIVE ;  /* 0x000000000000791b */ /* 0x003fe20003800000 */
.L_x_5336:
[----:B------:R-:W-:-:S05]  /*3d80*/  FADD.FTZ R184, R183, R184 ;  /* 0x000000b8b7b87221 */ /* 0x000fca0000010000 */
[----:B------:R-:W-:Y:S02]  /*3d90*/  MOV R191, R184 ;  /* 0x000000b800bf7202 */ /* 0x000fe40000000f00 */
[----:B------:R-:W-:-:S07]  /*3da0*/  MOV R218, R219 ;  /* 0x000000db00da7202 */ /* 0x000fce0000000f00 */
[----:B------:R-:W-:Y:S05]  /*3db0*/  WARPSYNC.COLLECTIVE R186, `(.L_x_5337) ;  /* 0x00000000ba087348 */ /* 0x000fea0003c00000 */
[----:B------:R0:W1:Y:S02]  /*3dc0*/  SHFL.DOWN P6, R219, R191, R187, R188 ;  /* 0x080000bbbfdb7389 */ /* 0x00006400000c00bc */
[----:B01----:R-:W-:Y:S01]  /*3dd0*/  ENDCOLLECTIVE ;  /* 0x000000000000791b */ /* 0x003fe20003800000 */
.L_x_5337:
[----:B------:R-:W-:Y:S05]  /*3de0*/  BRA `(.L_x_5338) ;  /* 0xffffffd800ec7947 */ /* 0x000fea000383ffff */
.L_x_5339:
        /* <DEDUP_REMOVED lines=9> */
.L_x_11353:


//--------------------- .text._ZN10layer_norm13ln_bwd_kernelINS_13Kernel_traitsIf13__nv_bfloat16fS2_fjLj6144ELj1ELj1ELj8ELj16ENS_18Kernel_traits_baseILj6144EfS2_fS2_fjLj256EEEEELb1ELb1ELb0ELb1EEEvNS_9BwdParamsE --------------------------
	.section	.text._ZN10layer_norm13ln_bwd_kernelINS_13Kernel_traitsIf13__nv_bfloat16fS2_fjLj6144ELj1ELj1ELj8ELj16ENS_18Kernel_traits_baseILj6144EfS2_fS2_fjLj256EEEEELb1ELb1ELb0ELb1EEEvNS_9BwdParamsE,"ax",@progbits
	.align	128
        .global         _ZN10layer_norm13ln_bwd_kernelINS_13Kernel_traitsIf13__nv_bfloat16fS2_fjLj6144ELj1ELj1ELj8ELj16ENS_18Kernel_traits_baseILj6144EfS2_fS2_fjLj256EEEEELb1ELb1ELb0ELb1EEEvNS_9BwdParamsE
        .type           _ZN10layer_norm13ln_bwd_kernelINS_13Kernel_traitsIf13__nv_bfloat16fS2_fjLj6144ELj1ELj1ELj8ELj16ENS_18Kernel_traits_baseILj6144EfS2_fS2_fjLj256EEEEELb1ELb1ELb0ELb1EEEvNS_9BwdParamsE,@function
        .size           _ZN10layer_norm13ln_bwd_kernelINS_13Kernel_traitsIf13__nv_bfloat16fS2_fjLj6144ELj1ELj1ELj8ELj16ENS_18Kernel_traits_baseILj6144EfS2_fS2_fjLj256EEEEELb1ELb1ELb0ELb1EEEvNS_9BwdParamsE,(.L_x_11354 - _ZN10layer_norm13ln_bwd_kernelINS_13Kernel_traitsIf13__nv_bfloat16fS2_fjLj6144ELj1ELj1ELj8ELj16ENS_18Kernel_traits_baseILj6144EfS2_fS2_fjLj256EEEEELb1ELb1ELb0ELb1EEEvNS_9BwdParamsE)
        .other          _ZN10layer_norm13ln_bwd_kernelINS_13Kernel_traitsIf13__nv_bfloat16fS2_fjLj6144ELj1ELj1ELj8ELj16ENS_18Kernel_traits_baseILj6144EfS2_fS2_fjLj256EEEEELb1ELb1ELb0ELb1EEEvNS_9BwdParamsE,@"STO_CUDA_ENTRY STV_DEFAULT"
_ZN10layer_norm13ln_bwd_kernelINS_13Kernel_traitsIf13__nv_bfloat16fS2_fjLj6144ELj1ELj1ELj8ELj16ENS_18Kernel_traits_baseILj6144EfS2_fS2_fjLj256EEEEELb1ELb1ELb0ELb1EEEvNS_9BwdParamsE:
.text._ZN10layer_norm13ln_bwd_kernelINS_13Kernel_traitsIf13__nv_bfloat16fS2_fjLj6144ELj1ELj1ELj8ELj16ENS_18Kernel_traits_baseILj6144EfS2_fS2_fjLj256EEEEELb1ELb1ELb0ELb1EEEvNS_9BwdParamsE:
[----:B------:R-:W-:Y:S01]  /*0000*/  LDC R1, c[0x0][0x28] ;  /* 0x00000a00ff017b82 */ /* 0x000fe20000000800 */
[----:B------:R-:W0:Y:S07]  /*0010*/  S2R R179, SR_TID.X ;  /* 0x0000000000b37919 */ /* 0x000e2e0000002100 */
[----:B------:R-:W0:Y:S01]  /*0020*/  S2UR UR4, SR_CTAID.X ;  /* 0x00000000000479c3 */ /* 0x000e220000002500 */
        /* <DEDUP_REMOVED lines=49> */
.L_x_5340:
        /* <DEDUP_REMOVED lines=61> */
.L_x_5343:
        /* <DEDUP_REMOVED lines=11> */
[----:B------:R-:W4:Y:S02]  /*07c0*/  LDG.E R204, desc[UR4][R134.64] ;  /* 0x0000000486cc7981 */ /* 0x000f24000c1e1900 */
[----:B------:R-:W0:Y:S01]  /*07d0*/  LDC.64 R158, c[0x0][0x258] ;  /* 0x00009600ff9e7b82 */ /* 0x000e220000000a00 */
[----:B-1----:R-:W-:-:S04]  /*07e0*/  @P0 LEA R136, P1, R196, R116, 0x1 ;  /* 0x00000074c4880211 */ /* 0x002fc800078208ff */
[----:B------:R-:W-:Y:S01]  /*07f0*/  @P0 LEA.HI.X R137, R196, R117, R120, 0x1, P1 ;  /* 0x00000075c4890211 */ /* 0x000fe200008f0c78 */
[C---:B--2---:R-:W-:Y:S01]  /*0800*/  IMAD.WIDE.U32 R148, R205.reuse, 0x20, R200 ;  /* 0x00000020cd947825 */ /* 0x044fe200078e00c8 */
[----:B------:R-:W-:-:S03]  /*0810*/  IADD3 R203, R205, 0x100, RZ ;  /* 0x00000100cdcb7810 */ /* 0x000fc60007ffe0ff */
[----:B------:R-:W2:Y:S01]  /*0820*/  @P0 LDG.E.U16 R212, desc[UR4][R136.64] ;  /* 0x0000000488d40981 */ /* 0x000ea2000c1e1500 */
[C---:B------:R-:W-:Y:S01]  /*0830*/  IADD3 R198, R205.reuse, 0x200, RZ ;  /* 0x00000200cdc67810 */ /* 0x040fe20007ffe0ff */
[----:B------:R-:W1:Y:S02]  /*0840*/  LDC.64 R176, c[0x0][0x2c8] ;  /* 0x0000b200ffb07b82 */ /* 0x000e640000000a00 */
[----:B------:R-:W2:Y:S01]  /*0850*/  LDG.E.128 R116, desc[UR4][R148.64] ;  /* 0x0000000494747981 */ /* 0x000ea2000c1e1d00 */
[----:B---3--:R-:W-:-:S03]  /*0860*/  IMAD.WIDE.U32 R120, R205, 0x10, R144 ;  /* 0x00000010cd787825 */ /* 0x008fc600078e0090 */
[----:B------:R-:W3:Y:S01]  /*0870*/  LDG.E.128 R124, desc[UR4][R148.64+0x10] ;  /* 0x00001004947c7981 */ /* 0x000ee2000c1e1d00 */
[----:B0-----:R-:W-:-:S03]  /*0880*/  IMAD.WIDE R166, R196, 0x4, R158 ;  /* 0x00000004c4a67825 */ /* 0x001fc600078e029e */
[----:B------:R-:W3:Y:S01]  /*0890*/  LDG.E.128 R120, desc[UR4][R120.64] ;  /* 0x0000000478787981 */ /* 0x000ee2000c1e1d00 */
[----:B------:R-:W0:Y:S01]  /*08a0*/  LDC.64 R158, c[0x0][0x240] ;  /* 0x00009000ff9e7b82 */ /* 0x000e220000000a00 */
[C---:B------:R-:W-:Y:S02]  /*08b0*/  IMAD.WIDE.U32 R132, R203.reuse, 0x10, R144 ;  /* 0x00000010cb847825 */ /* 0x040fe400078e0090 */
[----:B------:R0:W3:Y:S02]  /*08c0*/  LDG.E R197, desc[UR4][R166.64] ;  /* 0x00000004a6c57981 */ /* 0x0000e4000c1e1900 */
[----:B------:R-:W-:Y:S02]  /*08d0*/  IMAD.WIDE.U32 R206, R203, 0x20, R200 ;  /* 0x00000020cbce7825 */ /* 0x000fe400078e00c8 */
[----:B------:R-:W3:Y:S02]  /*08e0*/  LDG.E.128 R132, desc[UR4][R132.64] ;  /* 0x0000000484847981 */ /* 0x000ee4000c1e1d00 */
[----:B------:R-:W-:-:S02]  /*08f0*/  IMAD.WIDE.U32 R144, R198, 0x10, R144 ;  /* 0x00000010c6907825 */ /* 0x000fc400078e0090 */
[----:B------:R-:W3:Y:S02]  /*0900*/  LDG.E.128 R128, desc[UR4][R206.64] ;  /* 0x00000004ce807981 */ /* 0x000ee4000c1e1d00 */
[----:B------:R-:W-:Y:S02]  /*0910*/  IMAD.WIDE.U32 R200, R198, 0x20, R200 ;  /* 0x00000020c6c87825 */ /* 0x000fe400078e00c8 */
[----:B------:R-:W3:Y:S04]  /*0920*/  LDG.E.128 R136, desc[UR4][R206.64+0x10] ;  /* 0x00001004ce887981 */ /* 0x000ee8000c1e1d00 */
[----:B------:R-:W3:Y:S04]  /*0930*/  LDG.E.128 R144, desc[UR4][R144.64] ;  /* 0x0000000490907981 */ /* 0x000ee8000c1e1d00 */
[----:B------:R-:W3:Y:S04]  /*0940*/  LDG.E.128 R140, desc[UR4][R200.64] ;  /* 0x00000004c88c7981 */ /* 0x000ee8000c1e1d00 */
[----:B------:R1:W3:Y:S01]  /*0950*/  LDG.E.128 R148, desc[UR4][R200.64+0x10] ;  /* 0x00001004c8947981 */ /* 0x0002e2000c1e1d00 */
[----:B0-----:R-:W-:-:S06]  /*0960*/  IMAD.WIDE.U32 R166, R203, 0x8, R158 ;  /* 0x00000008cba67825 */ /* 0x001fcc00078e009e */
[----:B-----5:R-:W5:Y:S01]  /*0970*/  LDG.E.64 R166, desc[UR4][R166.64] ;  /* 0x00000004a6a67981 */ /* 0x020f62000c1e1b00 */
[----:B-1----:R-:W-:-:S04]  /*0980*/  IMAD.WIDE.U32 R200, R205, 0x8, R158 ;  /* 0x00000008cdc87825 */ /* 0x002fc800078e009e */
[----:B------:R-:W-:Y:S02]  /*0990*/  IMAD.WIDE.U32 R158, R198, 0x8, R158 ;  /* 0x00000008c69e7825 */ /* 0x000fe400078e009e */
[----:B------:R-:W5:Y:S04]  /*09a0*/  LDG.E.64 R200, desc[UR4][R200.64] ;  /* 0x00000004c8c87981 */ /* 0x000f68000c1e1b00 */
[----:B------:R-:W5:Y:S01]  /*09b0*/  LDG.E.64 R158, desc[UR4][R158.64] ;  /* 0x000000049e9e7981 */ /* 0x000f62000c1e1b00 */
[----:B------:R-:W-:-:S04]  /*09c0*/  ISETP.NE.U32.AND P1, PT, R176, RZ, PT ;  /* 0x000000ffb000720c */ /* 0x000fc80003f25070 */
[----:B------:R-:W-:Y:S02]  /*09d0*/  ISETP.NE.AND.EX P1, PT, R177, RZ, PT, P1 ;  /* 0x000000ffb100720c */ /* 0x000fe40003f25310 */
[----:B------:R-:W-:-:S11]  /*09e0*/  ISETP.NE.AND P2, PT, RZ, UR10, PT ;  /* 0x0000000aff007c0c */ /* 0x000fd6000bf45270 */
[----:B------:R-:W0:Y:S08]  /*09f0*/  @P1 LDC.64 R206, c[0x0][0x2c8] ;  /* 0x0000b200ffce1b82 */ /* 0x000e300000000a00 */
[----:B------:R-:W1:Y:S08]  /*0a00*/  @P1 LDC.64 R210, c[0x0][0x2c8] ;  /* 0x0000b200ffd21b82 */ /* 0x000e700000000a00 */
[----:B------:R-:W1:Y:S01]  /*0a10*/  @P1 LDC.64 R208, c[0x0][0x2c8] ;  /* 0x0000b200ffd01b82 */ /* 0x000e620000000a00 */
[----:B------:R-:W-:-:S02]  /*0a20*/  MOV R199, 0x3f800000 ;  /* 0x3f80000000c77802 */ /* 0x000fc40000000f00 */
[----:B------:R-:W-:Y:S01]  /*0a30*/  LOP3.LUT P4, RZ, R202, 0xff, RZ, 0xc0, !PT ;  /* 0x000000ffcaff7812 */ /* 0x000fe2000788c0ff */
[----:B0-----:R-:W-:-:S05]  /*0a40*/  @P1 IMAD.WIDE.U32 R206, R198, 0x20, R206 ;  /* 0x00000020c6ce1825 */ /* 0x001fca00078e00ce */
[----:B------:R-:W5:Y:S04]  /*0a50*/  @P1 LDG.E.128 R100, desc[UR4][R206.64] ;  /* 0x00000004ce641981 */ /* 0x000f68000c1e1d00 */
[----:B------:R0:W5:Y:S01]  /*0a60*/  @P1 LDG.E.128 R104, desc[UR4][R206.64+0x10] ;  /* 0x00001004ce681981 */ /* 0x000162000c1e1d00 */
[----:B-1----:R-:W-:-:S05]  /*0a70*/  @P1 IMAD.WIDE.U32 R210, R205, 0x20, R210 ;  /* 0x00000020cdd21825 */ /* 0x002fca00078e00d2 */
        /* <DEDUP_REMOVED lines=9> */
[C---:B------:R-:W-:Y:S01]  /*0b10*/  FADD.FTZ R224, -R204.reuse, R116 ;  /* 0x00000074cce07221 */ /* 0x040fe20000010100 */
[C---:B------:R-:W-:Y:S01]  /*0b20*/  FADD.FTZ R240, -R204.reuse, R118 ;  /* 0x00000076ccf07221 */ /* 0x040fe20000010100 */
[----:B------:R-:W-:Y:S01]  /*0b30*/  FADD.FTZ R242, -R204, R117 ;  /* 0x00000075ccf27221 */ /* 0x000fe20000010100 */
[C---:B---3--:R-:W-:Y:S02]  /*0b40*/  SHF.L.U32 R237, R120.reuse, 0x10, RZ ;  /* 0x0000001078ed7819 */ /* 0x048fe400000006ff */
[----:B------:R-:W-:Y:S01]  /*0b50*/  PRMT R212, R120, 0x7632, R212 ;  /* 0x0000763278d47816 */ /* 0x000fe200000000d4 */
[----:B------:R-:W-:Y:S02]  /*0b60*/  FMUL.FTZ R224, R197, R224 ;  /* 0x000000e0c5e07220 */ /* 0x000fe40000410000 */
[----:B------:R-:W-:Y:S01]  /*0b70*/  FADD.FTZ R194, R237, R194 ;  /* 0x000000c2edc27221 */ /* 0x000fe20000010000 */
[----:B------:R-:W-:Y:S01]  /*0b80*/  SHF.L.U32 R212, R212, 0x10, RZ ;  /* 0x00000010d4d47819 */ /* 0x000fe200000006ff */
[-C--:B------:R-:W-:Y:S01]  /*0b90*/  FFMA.FTZ R195, R224, R237.reuse, R195 ;  /* 0x000000ede0c37223 */ /* 0x080fe200000100c3 */
[----:B------:R-:W-:Y:S01]  /*0ba0*/  FMUL.FTZ R237, R80, R237 ;  /* 0x000000ed50ed7220 */ /* 0x000fe20000410000 */
[----:B------:R-:W-:Y:S01]  /*0bb0*/  SHF.L.U32 R235, R121, 0x10, RZ ;  /* 0x0000001079eb7819 */ /* 0x000fe200000006ff */
[----:B------:R-:W-:Y:S01]  /*0bc0*/  FMUL.FTZ R240, R197, R240 ;  /* 0x000000f0c5f07220 */ /* 0x000fe20000410000 */
[----:B------:R-:W-:Y:S01]  /*0bd0*/  PRMT R213, R121, 0x7632, R213 ;  /* 0x0000763279d57816 */ /* 0x000fe200000000d5 */
[C---:B------:R-:W-:Y:S01]  /*0be0*/  FADD.FTZ R202, -R204.reuse, R128 ;  /* 0x00000080ccca7221 */ /* 0x040fe20000010100 */
[----:B------:R-:W-:Y:S01]  /*0bf0*/  FMUL.FTZ R229, R81, R212 ;  /* 0x000000d451e57220 */ /* 0x000fe20000410000 */
[C---:B0-----:R-:W-:Y:S01]  /*0c00*/  FADD.FTZ R206, -R204.reuse, R137 ;  /* 0x00000089ccce7221 */ /* 0x041fe20000010100 */
[----:B------:R-:W-:Y:S01]  /*0c10*/  FADD.FTZ R218, -R204, R139 ;  /* 0x0000008bccda7221 */ /* 0x000fe20000010100 */
[----:B------:R-:W-:-:S02]  /*0c20*/  PRMT R207, R123, 0x7632, R207 ;  /* 0x000076327bcf7816 */ /* 0x000fc400000000cf */
[C---:B------:R-:W-:Y:S02]  /*0c30*/  PRMT R128, R144.reuse, 0x7632, R128 ;  /* 0x0000763290807816 */ /* 0x040fe40000000080 */
[----:B------:R-:W-:Y:S01]  /*0c40*/  SHF.L.U32 R137, R144, 0x10, RZ ;  /* 0x0000001090897819 */ /* 0x000fe200000006ff */
[----:B------:R-:W-:Y:S01]  /*0c50*/  FADD.FTZ R144, RZ, R237 ;  /* 0x000000edff907221 */ /* 0x000fe20000010000 */
[----:B------:R-:W-:Y:S01]  /*0c60*/  SHF.L.U32 R231, R123, 0x10, RZ ;  /* 0x000000107be77819 */ /* 0x000fe200000006ff */
[----:B------:R-:W-:Y:S01]  /*0c70*/  FMUL.FTZ R242, R197, R242 ;  /* 0x000000f2c5f27220 */ /* 0x000fe20000410000 */
[----:B------:R-:W-:Y:S01]  /*0c80*/  FFMA.FTZ R139, R224, R237, RZ ;  /* 0x000000ede08b7223 */ /* 0x000fe200000100ff */
[----:B------:R-:W-:Y:S01]  /*0c90*/  PRMT R121, R134, 0x7632, R121 ;  /* 0x0000763286797816 */ /* 0x000fe20000000079 */
[----:B------:R-:W-:Y:S01]  /*0ca0*/  FADD.FTZ R142, -R204, R142 ;  /* 0x0000008ecc8e7221 */ /* 0x000fe20000010100 */
[----:B------:R-:W-:Y:S01]  /*0cb0*/  SHF.L.U32 R123, R134, 0x10, RZ ;  /* 0x00000010867b7819 */ /* 0x000fe200000006ff */
[----:B------:R-:W-:Y:S01]  /*0cc0*/  FADD.FTZ R134, -R204, R143 ;  /* 0x0000008fcc867221 */ /* 0x000fe20000010100 */
[----:B------:R-:W-:Y:S01]  /*0cd0*/  SHF.L.U32 R213, R213, 0x10, RZ ;  /* 0x00000010d5d57819 */ /* 0x000fe200000006ff */
[----:B------:R-:W-:Y:S01]  /*0ce0*/  FADD.FTZ R190, R235, R190 ;  /* 0x000000beebbe7221 */ /* 0x000fe20000010000 */
[-C--:B------:R-:W-:Y:S01]  /*0cf0*/  FFMA.FTZ R191, R240, R235.reuse, R191 ;  /* 0x000000ebf0bf7223 */ /* 0x080fe200000100bf */
[----:B------:R-:W-:Y:S01]  /*0d00*/  FMUL.FTZ R235, R82, R235 ;  /* 0x000000eb52eb7220 */ /* 0x000fe20000410000 */
[----:B------:R-:W-:Y:S01]  /*0d10*/  FADD.FTZ R144, R144, R229 ;  /* 0x000000e590907221 */ /* 0x000fe20000010000 */
[----:B------:R-:W-:Y:S01]  /*0d20*/  FADD.FTZ R238, -R204, R119 ;  /* 0x00000077ccee7221 */ /* 0x000fe20000010100 */
[----:B------:R-:W-:Y:S01]  /*0d30*/  FFMA.FTZ R139, R242, R229, R139 ;  /* 0x000000e5f28b7223 */ /* 0x000fe2000001008b */
[----:B------:R-:W-:Y:S01]  /*0d40*/  FADD.FTZ R136, -R204, R136 ;  /* 0x00000088cc887221 */ /* 0x000fe20000010100 */
[C---:B------:R-:W-:Y:S01]  /*0d50*/  FMUL.FTZ R143, R197.reuse, R142 ;  /* 0x0000008ec58f7220 */ /* 0x040fe20000410000 */
[C---:B-1----:R-:W-:Y:S01]  /*0d60*/  PRMT R211, R122.reuse, 0x7632, R211 ;  /* 0x000076327ad37816 */ /* 0x042fe200000000d3 */
[----:B------:R-:W-:Y:S01]  /*0d70*/  FMUL.FTZ R142, R197, R134 ;  /* 0x00000086c58e7220 */ /* 0x000fe20000410000 */
[----:B------:R-:W-:Y:S01]  /*0d80*/  SHF.L.U32 R209, R122, 0x10, RZ ;  /* 0x000000107ad17819 */ /* 0x000fe200000006ff */
[----:B------:R-:W-:Y:S01]  /*0d90*/  FMUL.FTZ R227, R83, R213 ;  /* 0x000000d553e37220 */ /* 0x000fe20000410000 */
[----:B------:R-:W-:Y:S01]  /*0da0*/  PRMT R119, R135, 0x7632, R119 ;  /* 0x0000763287777816 */ /* 0x000fe20000000077 */
[----:B------:R-:W-:Y:S01]  /*0db0*/  FADD.FTZ R134, R144, R235 ;  /* 0x000000eb90867221 */ /* 0x000fe20000010000 */
[----:B------:R-:W-:Y:S01]  /*0dc0*/  FADD.FTZ R236, -R204, R124 ;  /* 0x0000007cccec7221 */ /* 0x000fe20000010100 */
[C---:B------:R-:W-:Y:S01]  /*0dd0*/  FMUL.FTZ R238, R197.reuse, R238 ;  /* 0x000000eec5ee7220 */ /* 0x040fe20000410000 */
[----:B------:R-:W-:Y:S01]  /*0de0*/  FFMA.FTZ R139, R240, R235, R139 ;  /* 0x000000ebf08b7223 */ /* 0x000fe2000001008b */
[----:B------:R-:W-:Y:S01]  /*0df0*/  FMUL.FTZ R217, R197, R136 ;  /* 0x00000088c5d97220 */ /* 0x000fe20000410000 */
[----:B------:R-:W-:Y:S01]  /*0e00*/  FADD.FTZ R228, -R204, R126 ;  /* 0x0000007ecce47221 */ /* 0x000fe20000010100 */
[----:B------:R-:W-:Y:S01]  /*0e10*/  SHF.L.U32 R211, R211, 0x10, RZ ;  /* 0x00000010d3d37819 */ /* 0x000fe200000006ff */
[----:B------:R-:W-:Y:S01]  /*0e20*/  FMUL.FTZ R234, R76, R209 ;  /* 0x000000d14cea7220 */ /* 0x000fe20000410000 */
[----:B------:R-:W-:Y:S01]  /*0e30*/  SHF.L.U32 R136, R119, 0x10, RZ ;  /* 0x0000001077887819 */ /* 0x000fe200000006ff */
[----:B------:R-:W-:Y:S01]  /*0e40*/  FADD.FTZ R119, R134, R227 ;  /* 0x000000e386777221 */ /* 0x000fe20000010000 */
[----:B------:R-:W-:Y:S01]  /*0e50*/  FADD.FTZ R232, -R204, R125 ;  /* 0x0000007dcce87221 */ /* 0x000fe20000010100 */
[C---:B------:R-:W-:Y:S01]  /*0e60*/  FMUL.FTZ R236, R197.reuse, R236 ;  /* 0x000000ecc5ec7220 */ /* 0x040fe20000410000 */
        /* <DEDUP_REMOVED lines=14> */
[----:B------:R-:W-:Y:S01]  /*0f50*/  PRMT R126, R132, 0x7632, R126 ;  /* 0x00007632847e7816 */ /* 0x000fe2000000007e */
[C---:B------:R-:W-:Y:S01]  /*0f60*/  FADD.FTZ R208, -R204.reuse, R129 ;  /* 0x00000081ccd07221 */ /* 0x040fe20000010100 */
[----:B------:R-:W-:Y:S01]  /*0f70*/  FADD.FTZ R210, -R204, R130 ;  /* 0x00000082ccd27221 */ /* 0x000fe20000010100 */
        /* <DEDUP_REMOVED lines=9> */
[C---:B------:R-:W-:Y:S01]  /*1010*/  FMUL.FTZ R211, R197.reuse, R210 ;  /* 0x000000d2c5d37220 */ /* 0x040fe20000410000 */
        /* <DEDUP_REMOVED lines=31> */
[----:B------:R-:W-:Y:S01]  /*1210*/  FADD.FTZ R138, -R204, R138 ;  /* 0x0000008acc8a7221 */ /* 0x000fe20000010100 */
[----:B------:R-:W-:Y:S01]  /*1220*/  FFMA.FTZ R119, R217, R214, R134 ;  /* 0x000000d6d9777223 */ /* 0x000fe20000010086 */
[----:B------:R-:W-:Y:S01]  /*1230*/  FFMA.FTZ R193, R242, R212, R193 ;  /* 0x000000d4f2c17223 */ /* 0x000fe200000100c1 */
[----:B------:R-:W-:Y:S01]  /*1240*/  FADD.FTZ R192, R212, R192 ;  /* 0x000000c0d4c07221 */ /* 0x000fe20000010000 */
[----:B------:R-:W-:Y:S01]  /*1250*/  FFMA.FTZ R189, R238, R213, R189 ;  /* 0x000000d5eebd7223 */ /* 0x000fe200000100bd */
[----:B------:R-:W-:Y:S01]  /*1260*/  FADD.FTZ R188, R213, R188 ;  /* 0x000000bcd5bc7221 */ /* 0x000fe20000010000 */
[----:B------:R-:W-:Y:S01]  /*1270*/  FADD.FTZ R121, R126, R221 ;  /* 0x000000dd7e797221 */ /* 0x000fe20000010000 */
[C---:B------:R-:W-:Y:S01]  /*1280*/  FMUL.FTZ R213, R197.reuse, R138 ;  /* 0x0000008ac5d57220 */ /* 0x040fe20000410000 */
[----:B------:R-:W-:Y:S01]  /*1290*/  FMUL.FTZ R212, R70, R135 ;  /* 0x0000008746d47220 */ /* 0x000fe20000410000 */
[----:B------:R-:W-:Y:S01]  /*12a0*/  FFMA.FTZ R126, R206, R221, R119 ;  /* 0x000000ddce7e7223 */ /* 0x000fe20000010077 */
[C---:B------:R-:W-:Y:S01]  /*12b0*/  FADD.FTZ R140, -R204.reuse, R140 ;  /* 0x0000008ccc8c7221 */ /* 0x040fe20000010100 */
[----:B------:R-:W-:Y:S01]  /*12c0*/  FMUL.FTZ R218, R197, R218 ;  /* 0x000000dac5da7220 */ /* 0x000fe20000410000 */
[----:B------:R-:W-:Y:S01]  /*12d0*/  FMUL.FTZ R223, R71, R136 ;  /* 0x0000008847df7220 */ /* 0x000fe20000410000 */
[----:B------:R-:W-:Y:S01]  /*12e0*/  FADD.FTZ R134, R121, R212 ;  /* 0x000000d479867221 */ /* 0x000fe20000010000 */
[----:B------:R-:W-:Y:S01]  /*12f0*/  FFMA.FTZ R119, R213, R212, R126 ;  /* 0x000000d4d5777223 */ /* 0x000fe2000001007e */
[C---:B------:R-:W-:Y:S01]  /*1300*/  FADD.FTZ R132, -R204.reuse, R141 ;  /* 0x0000008dcc847221 */ /* 0x040fe20000010100 */
[----:B------:R-:W-:Y:S01]  /*1310*/  FADD.FTZ R124, -R204, R149 ;  /* 0x00000095cc7c7221 */ /* 0x000fe20000010100 */
[----:B------:R-:W-:Y:S01]  /*1320*/  SHF.L.U32 R128, R128, 0x10, RZ ;  /* 0x0000001080807819 */ /* 0x000fe200000006ff */
        /* <DEDUP_REMOVED lines=8> */
[----:B------:R-:W-:Y:S01]  /*13b0*/  PRMT R118, R147, 0x7632, R118 ;  /* 0x0000763293767816 */ /* 0x000fe20000000076 */
[----:B------:R-:W-:Y:S01]  /*13c0*/  FMUL.FTZ R140, R197, R132 ;  /* 0x00000084c58c7220 */ /* 0x000fe20000410000 */
        /* <DEDUP_REMOVED lines=8> */
[----:B------:R-:W-:Y:S01]  /*1450*/  SHF.L.U32 R132, R129, 0x10, RZ ;  /* 0x0000001081847819 */ /* 0x000fe200000006ff */
[----:B------:R-:W-:Y:S01]  /*1460*/  FADD.FTZ R121, R124, R147 ;  /* 0x000000937c797221 */ /* 0x000fe20000010000 */
[----:B------:R-:W-:Y:S01]  /*1470*/  FFMA.FTZ R122, R140, R147, R119 ;  /* 0x000000938c7a7223 */ /* 0x000fe20000010077 */
[C---:B------:R-:W-:Y:S01]  /*1480*/  FADD.FTZ R148, -R204.reuse, R148 ;  /* 0x00000094cc947221 */ /* 0x040fe20000010100 */
[----:B------:R-:W-:Y:S01]  /*1490*/  FADD.FTZ R204, -R204, R151 ;  /* 0x00000097cccc7221 */ /* 0x000fe20000010100 */
        /* <DEDUP_REMOVED lines=15> */
[----:B------:R-:W-:Y:S01]  /*1590*/  SHF.L.U32 R118, R118, 0x10, RZ ;  /* 0x0000001076767819 */ /* 0x000fe200000006ff */
[----:B------:R-:W-:Y:S01]  /*15a0*/  FADD.FTZ R32, R117, R32 ;  /* 0x0000002075207221 */ /* 0x000fe20000010000 */
[-C--:B------:R-:W-:Y:S01]  /*15b0*/  FFMA.FTZ R16, R149, R117.reuse, R16 ;  /* 0x0000007595107223 */ /* 0x080fe20000010010 */
[----:B------:R-:W-:Y:S01]  /*15c0*/  FMUL.FTZ R202, R62, R117 ;  /* 0x000000753eca7220 */ /* 0x000fe20000410000 */
[----:B------:R-:W-:Y:S01]  /*15d0*/  SHF.R.U32.HI R116, RZ, 0x5, R179 ;  /* 0x00000005ff747819 */ /* 0x000fe200000116b3 */
        /* <DEDUP_REMOVED lines=53> */
.L_x_5354:
        /* <DEDUP_REMOVED lines=13> */
[----:B------:R-:W2:Y:S01]  /*1a00*/  LDG.E.128 R116, desc[UR4][R116.64] ;  /* 0x0000000474747981 */ /* 0x000ea2000c1e1d00 */
[----:B------:R-:W-:Y:S02]  /*1a10*/  LEA R239, R120, R121, 0x3 ;  /* 0x0000007978ef7211 */ /* 0x000fe400078e18ff */
[----:B------:R-:W-:-:S02]  /*1a20*/  ISETP.NE.U32.AND P1, PT, R176, RZ, PT ;  /* 0x000000ffb000720c */ /* 0x000fc40003f25070 */
[C---:B-----5:R-:W-:Y:S01]  /*1a30*/  LOP3.LUT P6, RZ, R200.reuse, 0xff00, RZ, 0xc0, !PT ;  /* 0x0000ff00c8ff7812 */ /* 0x060fe200078cc0ff */
[----:B0-----:R-:W0:Y:S01]  /*1a40*/  LDS.128 R120, [R239+0x6000] ;  /* 0x00600000ef787984 */ /* 0x001e220000000c00 */
[----:B------:R-:W-:Y:S01]  /*1a50*/  ISETP.NE.AND.EX P1, PT, R177, RZ, PT, P1 ;  /* 0x000000ffb100720c */ /* 0x000fe20003f25310 */
[----:B------:R-:W-:Y:S01]  /*1a60*/  HFMA2.MMA R177, -RZ, RZ, 0, 0 ;  /* 0x00000000ffb17435 */ /* 0x000fe200000001ff */
        /* <DEDUP_REMOVED lines=25> */
[----:B------:R-:W-:Y:S01]  /*1c00*/  ISETP.NE.U32.AND P2, PT, RZ, UR14, PT ;  /* 0x0000000eff007c0c */ /* 0x000fe2000bf45070 */
[-CC-:B------:R-:W-:Y:S01]  /*1c10*/  FFMA.FTZ R224, R224, R176.reuse, R225.reuse ;  /* 0x000000b0e0e07223 */ /* 0x180fe200000100e1 */
[-CC-:B------:R-:W-:Y:S01]  /*1c20*/  FFMA.FTZ R242, R242, R176.reuse, R225.reuse ;  /* 0x000000b0f2f27223 */ /* 0x180fe200000100e1 */
[-CC-:B------:R-:W-:Y:S01]  /*1c30*/  FFMA.FTZ R240, R240, R176.reuse, R225.reuse ;  /* 0x000000b0f0f07223 */ /* 0x180fe200000100e1 */
[-CC-:B------:R-:W-:Y:S01]  /*1c40*/  FFMA.FTZ R125, R232, R176.reuse, R225.reuse ;  /* 0x000000b0e87d7223 */ /* 0x180fe200000100e1 */
[----:B------:R-:W-:Y:S01]  /*1c50*/  FADD.FTZ R224, R237, -R224 ;  /* 0x800000e0ede07221 */ /* 0x000fe20000010000 */
[----:B------:R-:W-:Y:S01]  /*1c60*/  FADD.FTZ R242, R229, -R242 ;  /* 0x800000f2e5f27221 */ /* 0x000fe20000010000 */
[----:B------:R-:W-:Y:S01]  /*1c70*/  FADD.FTZ R240, R235, -R240 ;  /* 0x800000f0ebf07221 */ /* 0x000fe20000010000 */
[----:B------:R-:W-:Y:S01]  /*1c80*/  FFMA.FTZ R121, R236, R176, R225 ;  /* 0x000000b0ec797223 */ /* 0x000fe200000100e1 */
[C---:B------:R-:W-:Y:S01]  /*1c90*/  FMUL.FTZ R123, R197.reuse, R224 ;  /* 0x000000e0c57b7220 */ /* 0x040fe20000410000 */
[C---:B------:R-:W-:Y:S01]  /*1ca0*/  FMUL.FTZ R122, R197.reuse, R242 ;  /* 0x000000f2c57a7220 */ /* 0x040fe20000410000 */
[----:B------:R-:W-:Y:S01]  /*1cb0*/  FADD.FTZ R126, R226, -R125 ;  /* 0x8000007de27e7221 */ /* 0x000fe20000010000 */
[----:B------:R-:W-:Y:S01]  /*1cc0*/  FADD.FTZ R234, R234, -R121 ;  /* 0x80000079eaea7221 */ /* 0x000fe20000010000 */
[----:B------:R-:W-:Y:S01]  /*1cd0*/  @P1 FADD.FTZ R123, R84, R123 ;  /* 0x0000007b547b1221 */ /* 0x000fe20000010000 */
[----:B------:R-:W-:Y:S01]  /*1ce0*/  FMUL.FTZ R125, R197, R240 ;  /* 0x000000f0c57d7220 */ /* 0x000fe20000410000 */
[----:B------:R-:W-:Y:S01]  /*1cf0*/  @P1 FADD.FTZ R122, R85, R122 ;  /* 0x0000007a557a1221 */ /* 0x000fe20000010000 */
[----:B------:R-:W-:Y:S01]  /*1d00*/  FFMA.FTZ R238, R238, R176, R225 ;  /* 0x000000b0eeee7223 */ /* 0x000fe200000100e1 */
[-C--:B------:R-:W-:Y:S01]  /*1d10*/  FMUL.FTZ R120, R123, R199.reuse ;  /* 0x000000c77b787220 */ /* 0x080fe20000410000 */
[----:B------:R-:W-:Y:S01]  /*1d20*/  @P1 FADD.FTZ R125, R86, R125 ;  /* 0x0000007d567d1221 */ /* 0x000fe20000010000 */
[----:B------:R-:W-:Y:S01]  /*1d30*/  MOV R224, RZ ;  /* 0x000000ff00e07202 */ /* 0x000fe20000000f00 */
[----:B------:R-:W-:Y:S01]  /*1d40*/  FADD.FTZ R238, R227, -R238 ;  /* 0x800000eee3ee7221 */ /* 0x000fe20000010000 */
[----:B------:R-:W-:Y:S01]  /*1d50*/  FMUL.FTZ R128, R120, UR13 ;  /* 0x0000000d78807c20 */ /* 0x000fe20008410000 */
[----:B------:R-:W-:Y:S01]  /*1d60*/  HFMA2.MMA R229, -RZ, RZ, 0, 0 ;  /* 0x00000000ffe57435 */ /* 0x000fe200000001ff */
[C---:B------:R-:W-:Y:S01]  /*1d70*/  FMUL.FTZ R127, R197.reuse, R234 ;  /* 0x000000eac57f7220 */ /* 0x040fe20000410000 */
[C---:B------:R-:W-:Y:S01]  /*1d80*/  FMUL.FTZ R124, R197.reuse, R238 ;  /* 0x000000eec57c7220 */ /* 0x040fe20000410000 */
[----:B------:R-:W-:Y:S01]  /*1d90*/  ISETP.NE.AND.EX P2, PT, RZ, UR15, PT, P2 ;  /* 0x0000000fff007c0c */ /* 0x000fe2000bf45320 */
[----:B------:R-:W-:Y:S01]  /*1da0*/  FMUL.FTZ R126, R197, R126 ;  /* 0x0000007ec57e7220 */ /* 0x000fe20000410000 */
[----:B------:R-:W-:Y:S01]  /*1db0*/  @P1 FADD.FTZ R127, R88, R127 ;  /* 0x0000007f587f1221 */ /* 0x000fe20000010000 */
[----:B------:R-:W-:Y:S01]  /*1dc0*/  @P1 FADD.FTZ R124, R87, R124 ;  /* 0x0000007c577c1221 */ /* 0x000fe20000010000 */
[-CC-:B------:R-:W-:Y:S01]  /*1dd0*/  FFMA.FTZ R228, R228, R176.reuse, R225.reuse ;  /* 0x000000b0e4e47223 */ /* 0x180fe200000100e1 */
[----:B------:R-:W-:Y:S01]  /*1de0*/  FFMA.FTZ R230, R230, R176, R225 ;  /* 0x000000b0e6e67223 */ /* 0x000fe200000100e1 */
[----:B------:R-:W-:Y:S01]  /*1df0*/  FMUL.FTZ R130, R127, R199 ;  /* 0x000000c77f827220 */ /* 0x000fe20000410000 */
[----:B------:R-:W-:Y:S01]  /*1e00*/  @P1 FADD.FTZ R126, R89, R126 ;  /* 0x0000007e597e1221 */ /* 0x000fe20000010000 */
[----:B------:R-:W-:Y:S01]  /*1e10*/  FADD.FTZ R228, R231, -R228 ;  /* 0x800000e4e7e47221 */ /* 0x000fe20000010000 */
[----:B------:R-:W-:Y:S01]  /*1e20*/  FADD.FTZ R230, R233, -R230 ;  /* 0x800000e6e9e67221 */ /* 0x000fe20000010000 */
[----:B------:R-:W-:Y:S01]  /*1e30*/  FMUL.FTZ R133, R130, UR13 ;  /* 0x0000000d82857c20 */ /* 0x000fe20008410000 */
[----:B------:R-:W-:-:S02]  /*1e40*/  CS2R R226, SRZ ;  /* 0x0000000000e27805 */ /* 0x000fc4000001ff00 */
[----:B------:R-:W0:Y:S01]  /*1e50*/  @P2 LDC.64 R138, c[0x0][0x308] ;  /* 0x0000c200ff8a2b82 */ /* 0x000e220000000a00 */
[----:B------:R-:W-:-:S04]  /*1e60*/  FMUL.FTZ R230, R197, R230 ;  /* 0x000000e6c5e67220 */ /* 0x000fc80000410000 */
[----:B------:R-:W-:Y:S01]  /*1e70*/  @P1 FADD.FTZ R230, R91, R230 ;  /* 0x000000e65be61221 */ /* 0x000fe20000010000 */
[----:B0-----:R-:W-:Y:S01]  /*1e80*/  @P2 IMAD.WIDE.U32 R138, R205, 0x20, R138 ;  /* 0x00000020cd8a2825 */ /* 0x001fe200078e008a */
[C---:B--2---:R-:W-:Y:S02]  /*1e90*/  @P5 SHF.L.U32 R121, R116.reuse, 0x10, RZ ;  /* 0x0000001074795819 */ /* 0x044fe400000006ff */
[----:B------:R-:W-:Y:S01]  /*1ea0*/  @P6 PRMT R120, R116, 0x7632, R120 ;  /* 0x0000763274786816 */ /* 0x000fe20000000078 */
[----:B------:R-:W-:Y:S02]  /*1eb0*/  FMUL.FTZ R116, R122, R199 ;  /* 0x000000c77a747220 */ /* 0x000fe40000410000 */
[----:B------:R-:W-:Y:S01]  /*1ec0*/  @P5 FMUL.FTZ R177, R128, R121 ;  /* 0x0000007980b15220 */ /* 0x000fe20000410000 */
[----:B------:R-:W-:Y:S01]  /*1ed0*/  FMUL.FTZ R128, R56, R128 ;  /* 0x0000008038807220 */ /* 0x000fe20000410000 */
[----:B------:R-:W-:Y:S01]  /*1ee0*/  @P6 SHF.L.U32 R120, R120, 0x10, RZ ;  /* 0x0000001078786819 */ /* 0x000fe200000006ff */
[----:B------:R-:W-:Y:S01]  /*1ef0*/  FMUL.FTZ R121, R125, R199 ;  /* 0x000000c77d797220 */ /* 0x000fe20000410000 */
[----:B------:R-:W-:Y:S01]  /*1f00*/  FMUL.FTZ R131, R116, UR13 ;  /* 0x0000000d74837c20 */ /* 0x000fe20008410000 */
[----:B------:R-:W-:-:S02]  /*1f10*/  @P3 SHF.L.U32 R116, R117, 0x10, RZ ;  /* 0x0000001075743819 */ /* 0x000fc400000006ff */
[----:B------:R-:W-:Y:S01]  /*1f20*/  FMUL.FTZ R121, R121, UR13 ;  /* 0x0000000d79797c20 */ /* 0x000fe20008410000 */
[----:B------:R-:W-:Y:S01]  /*1f30*/  FSEL R128, R128, RZ, P5 ;  /* 0x000000ff80807208 */ /* 0x000fe20002800000 */
[----:B------:R-:W-:Y:S01]  /*1f40*/  @P6 FMUL.FTZ R224, R131, R120 ;  /* 0x0000007883e06220 */ /* 0x000fe20000410000 */
[----:B------:R-:W-:Y:S01]  /*1f50*/  LOP3.LUT P5, RZ, R200, 0xff000000, RZ, 0xc0, !PT ;  /* 0xff000000c8ff7812 */ /* 0x000fe200078ac0ff */
[----:B------:R-:W-:Y:S01]  /*1f60*/  FMUL.FTZ R131, R57, R131 ;  /* 0x0000008339837220 */ /* 0x000fe20000410000 */
[----:B------:R-:W-:Y:S01]  /*1f70*/  FMUL.FTZ R129, R58, R121 ;  /* 0x000000793a817220 */ /* 0x000fe20000410000 */
[----:B------:R-:W-:Y:S01]  /*1f80*/  @P3 FMUL.FTZ R229, R121, R116 ;  /* 0x0000007479e53220 */ /* 0x000fe20000410000 */
[----:B------:R-:W-:Y:S01]  /*1f90*/  FMUL.FTZ R116, R124, R199 ;  /* 0x000000c77c747220 */ /* 0x000fe20000410000 */
[----:B------:R-:W0:Y:S01]  /*1fa0*/  LDC.64 R120, c[0x0][0x2f8] ;  /* 0x0000be00ff787b82 */ /* 0x000e220000000a00 */
[----:B------:R-:W-:Y:S02]  /*1fb0*/  FSEL R131, R131, RZ, P6 ;  /* 0x000000ff83837208 */ /* 0x000fe40003000000 */
[----:B------:R-:W-:Y:S01]  /*1fc0*/  LOP3.LUT P6, RZ, R201, 0xff, RZ, 0xc0, !PT ;  /* 0x000000ffc9ff7812 */ /* 0x000fe200078cc0ff */
[----:B------:R-:W-:Y:S01]  /*1fd0*/  FMUL.FTZ R134, R116, UR13 ;  /* 0x0000000d74867c20 */ /* 0x000fe20008410000 */
[----:B------:R-:W-:-:S02]  /*1fe0*/  FSEL R129, R129, RZ, P3 ;  /* 0x000000ff81817208 */ /* 0x000fc40001800000 */
[----:B------:R-:W-:Y:S01]  /*1ff0*/  LOP3.LUT P3, RZ, R201, 0xff00, RZ, 0xc0, !PT ;  /* 0x0000ff00c9ff7812 */ /* 0x000fe2000786c0ff */
[----:B------:R-:W-:Y:S01]  /*2000*/  FMUL.FTZ R116, R59, R134 ;  /* 0x000000863b747220 */ /* 0x000fe20000410000 */
[----:B------:R-:W-:Y:S02]  /*2010*/  @P5 PRMT R117, R117, 0x7632, R117 ;  /* 0x0000763275755816 */ /* 0x000fe40000000075 */
[----:B------:R-:W-:Y:S02]  /*2020*/  MOV R200, RZ ;  /* 0x000000ff00c87202 */ /* 0x000fe40000000f00 */
[----:B------:R-:W-:Y:S02]  /*2030*/  @P5 SHF.L.U32 R117, R117, 0x10, RZ ;  /* 0x0000001075755819 */ /* 0x000fe400000006ff */
[----:B------:R-:W-:Y:S01]  /*2040*/  FSEL R130, R116, RZ, P5 ;  /* 0x000000ff74827208 */ /* 0x000fe20002800000 */
[----:B------:R-:W-:Y:S01]  /*2050*/  FMUL.FTZ R116, R52, R133 ;  /* 0x0000008534747220 */ /* 0x000fe20000410000 */
[----:B------:R-:W-:Y:S01]  /*2060*/  @P6 SHF.L.U32 R132, R118, 0x10, RZ ;  /* 0x0000001076846819 */ /* 0x000fe200000006ff */
[----:B------:R-:W-:Y:S01]  /*2070*/  @P5 FMUL.FTZ R200, R134, R117 ;  /* 0x0000007586c85220 */ /* 0x000fe20000410000 */
[----:B------:R-:W-:Y:S01]  /*2080*/  FMUL.FTZ R117, R126, R199 ;  /* 0x000000c77e757220 */ /* 0x000fe20000410000 */
[----:B------:R-:W-:-:S02]  /*2090*/  @P3 PRMT R118, R118, 0x7632, R118 ;  /* 0x0000763276763816 */ /* 0x000fc40000000076 */
[----:B------:R-:W-:Y:S01]  /*20a0*/  @P6 FMUL.FTZ R227, R133, R132 ;  /* 0x0000008485e36220 */ /* 0x000fe20000410000 */
[----:B------:R-:W-:Y:S01]  /*20b0*/  FMUL.FTZ R133, R197, R228 ;  /* 0x000000e4c5857220 */ /* 0x000fe20000410000 */
[----:B------:R-:W-:Y:S01]  /*20c0*/  @P3 SHF.L.U32 R118, R118, 0x10, RZ ;  /* 0x0000001076763819 */ /* 0x000fe200000006ff */
[----:B------:R-:W-:Y:S01]  /*20d0*/  FMUL.FTZ R117, R117, UR13 ;  /* 0x0000000d75757c20 */ /* 0x000fe20008410000 */
[----:B------:R-:W-:Y:S01]  /*20e0*/  FSEL R135, R116, RZ, P6 ;  /* 0x000000ff74877208 */ /* 0x000fe20003000000 */
[----:B------:R-:W-:Y:S01]  /*20f0*/  @P1 FADD.FTZ R133, R90, R133 ;  /* 0x000000855a851221 */ /* 0x000fe20000010000 */
[----:B------:R-:W-:Y:S01]  /*2100*/  F2FP.BF16.F32.PACK_AB R129, R130, R129 ;  /* 0x000000818281723e */ /* 0x000fe200000010ff */
[----:B------:R-:W-:Y:S01]  /*2110*/  @P3 FMUL.FTZ R226, R117, R118 ;  /* 0x0000007675e23220 */ /* 0x000fe20000410000 */
[----:B------:R-:W-:Y:S01]  /*2120*/  FMUL.FTZ R118, R53, R117 ;  /* 0x0000007535767220 */ /* 0x000fe20000410000 */
[----:B0-----:R-:W-:-:S04]  /*2130*/  IMAD.WIDE.U32 R116, R205, 0x10, R120 ;  /* 0x00000010cd747825 */ /* 0x001fc800078e0078 */
[-C--:B------:R-:W-:Y:S01]  /*2140*/  FMUL.FTZ R120, R133, R199.reuse ;  /* 0x000000c785787220 */ /* 0x080fe20000410000 */
[----:B------:R-:W-:Y:S01]  /*2150*/  FMUL.FTZ R121, R230, R199 ;  /* 0x000000c7e6797220 */ /* 0x000fe20000410000 */
[----:B------:R-:W-:Y:S02]  /*2160*/  F2FP.BF16.F32.PACK_AB R128, R131, R128 ;  /* 0x000000808380723e */ /* 0x000fe400000010ff */
[----:B------:R-:W-:Y:S01]  /*2170*/  FSEL R118, R118, RZ, P3 ;  /* 0x000000ff76767208 */ /* 0x000fe20001800000 */
[----:B------:R-:W-:Y:S01]  /*2180*/  FMUL.FTZ R231, R120, UR13 ;  /* 0x0000000d78e77c20 */ /* 0x000fe20008410000 */
[----:B------:R-:W-:Y:S01]  /*2190*/  FMUL.FTZ R232, R121, UR13 ;  /* 0x0000000d79e87c20 */ /* 0x000fe20008410000 */
[----:B------:R-:W-:Y:S02]  /*21a0*/  ISETP.NE.U32.AND P3, PT, RZ, UR14, PT ;  /* 0x0000000eff007c0c */ /* 0x000fe4000bf65070 */
[----:B------:R-:W-:Y:S01]  /*21b0*/  F2FP.BF16.F32.PACK_AB R130, R118, R135 ;  /* 0x000000877682723e */ /* 0x000fe200000010ff */
[----:B------:R-:W-:Y:S01]  /*21c0*/  FMUL.FTZ R118, R54, R231 ;  /* 0x000000e736767220 */ /* 0x000fe20000410000 */
[----:B------:R-:W-:Y:S01]  /*21d0*/  FMUL.FTZ R131, R55, R232 ;  /* 0x000000e837837220 */ /* 0x000fe20000410000 */
[----:B------:R-:W-:-:S02]  /*21e0*/  LOP3.LUT P5, RZ, R201, 0xff0000, RZ, 0xc0, !PT ;  /* 0x00ff0000c9ff7812 */ /* 0x000fc400078ac0ff */
[----:B------:R-:W-:Y:S02]  /*21f0*/  LOP3.LUT P6, RZ, R201, 0xff000000, RZ, 0xc0, !PT ;  /* 0xff000000c9ff7812 */ /* 0x000fe400078cc0ff */
[----:B------:R-:W-:Y:S02]  /*2200*/  ISETP.NE.AND.EX P3, PT, RZ, UR15, PT, P3 ;  /* 0x0000000fff007c0c */ /* 0x000fe4000bf65330 */
[----:B------:R-:W-:Y:S02]  /*2210*/  FSEL R118, R118, RZ, P5 ;  /* 0x000000ff76767208 */ /* 0x000fe40002800000 */
[----:B------:R-:W-:Y:S02]  /*2220*/  SEL R120, R123, R108, P3 ;  /* 0x0000006c7b787207 */ /* 0x000fe40001800000 */
[----:B------:R-:W-:Y:S02]  /*2230*/  SEL R121, R122, R109, P3 ;  /* 0x0000006d7a797207 */ /* 0x000fe40001800000 */
[----:B------:R-:W-:-:S02]  /*2240*/  FSEL R131, R131, RZ, P6 ;  /* 0x000000ff83837208 */ /* 0x000fc40003000000 */
[----:B------:R-:W-:Y:S02]  /*2250*/  SEL R122, R125, R110, P3 ;  /* 0x0000006e7d7a7207 */ /* 0x000fe40001800000 */
[----:B------:R-:W-:Y:S02]  /*2260*/  SEL R123, R124, R111, P3 ;  /* 0x0000006f7c7b7207 */ /* 0x000fe40001800000 */
[----:B------:R-:W-:Y:S02]  /*2270*/  SEL R124, R127, R112, P3 ;  /* 0x000000707f7c7207 */ /* 0x000fe40001800000 */
[----:B------:R-:W-:Y:S01]  /*2280*/  SEL R125, R126, R113, P3 ;  /* 0x000000717e7d7207 */ /* 0x000fe20001800000 */
[----:B------:R0:W-:Y:S01]  /*2290*/  @P2 STG.E.128 desc[UR4][R138.64], R120 ;  /* 0x000000788a002986 */ /* 0x0001e2000c101d04 */
[----:B------:R-:W-:Y:S01]  /*22a0*/  SEL R126, R133, R114, P3 ;  /* 0x00000072857e7207 */ /* 0x000fe20001800000 */
[----:B------:R-:W-:Y:S01]  /*22b0*/  IMAD.WIDE.U32 R132, R203, 0x10, R136 ;  /* 0x00000010cb847825 */ /* 0x000fe200078e0088 */
[----:B------:R-:W-:-:S02]  /*22c0*/  SEL R127, R230, R115, P3 ;  /* 0x00000073e67f7207 */ /* 0x000fc40001800000 */
[----:B------:R-:W-:-:S03]  /*22d0*/  F2FP.BF16.F32.PACK_AB R131, R131, R118 ;  /* 0x000000768383723e */ /* 0x000fc600000010ff */
[----:B------:R-:W-:Y:S04]  /*22e0*/  @P2 STG.E.128 desc[UR4][R138.64+0x10], R124 ;  /* 0x0000107c8a002986 */ /* 0x000fe8000c101d04 */
[----:B------:R1:W-:Y:S04]  /*22f0*/  STG.E.128 desc[UR4][R116.64], R128 ;  /* 0x0000008074007986 */ /* 0x0003e8000c101d04 */
[----:B------:R-:W2:Y:S01]  /*2300*/  LDG.E.128 R132, desc[UR4][R132.64] ;  /* 0x0000000484847981 */ /* 0x000ea2000c1e1d00 */
[C---:B------:R-:W-:Y:S01]  /*2310*/  @P5 SHF.L.U32 R118, R119.reuse, 0x10, RZ ;  /* 0x0000001077765819 */ /* 0x040fe200000006ff */
[----:B------:R-:W-:Y:S01]  /*2320*/  HFMA2.MMA R201, -RZ, RZ, 0, 0 ;  /* 0x00000000ffc97435 */ /* 0x000fe200000001ff */
[----:B------:R-:W-:Y:S01]  /*2330*/  @P6 PRMT R119, R119, 0x7632, R119 ;  /* 0x0000763277776816 */ /* 0x000fe20000000077 */
[-CC-:B------:R-:W-:Y:S01]  /*2340*/  FFMA.FTZ R215, R215, R176.reuse, R225.reuse ;  /* 0x000000b0d7d77223 */ /* 0x180fe200000100e1 */
[-CC-:B------:R-:W-:Y:S01]  /*2350*/  FFMA.FTZ R219, R219, R176.reuse, R225.reuse ;  /* 0x000000b0dbdb7223 */ /* 0x180fe200000100e1 */
[----:B------:R-:W-:Y:S01]  /*2360*/  MOV R228, RZ ;  /* 0x000000ff00e47202 */ /* 0x000fe20000000f00 */
[----:B0-----:R-:W-:Y:S01]  /*2370*/  FFMA.FTZ R121, R220, R176, R225 ;  /* 0x000000b0dc797223 */ /* 0x001fe200000100e1 */
[----:B------:R-:W-:Y:S01]  /*2380*/  @P6 SHF.L.U32 R119, R119, 0x10, RZ ;  /* 0x0000001077776819 */ /* 0x000fe200000006ff */
[----:B------:R-:W-:Y:S01]  /*2390*/  @P5 FMUL.FTZ R201, R231, R118 ;  /* 0x00000076e7c95220 */ /* 0x000fe20000410000 */
[----:B------:R-:W-:Y:S01]  /*23a0*/  FADD.FTZ R118, R216, -R215 ;  /* 0x800000d7d8767221 */ /* 0x000fe20000010000 */
[----:B------:R-:W-:Y:S01]  /*23b0*/  FADD.FTZ R210, R210, -R219 ;  /* 0x800000dbd2d27221 */ /* 0x000fe20000010000 */
[----:B------:R-:W-:Y:S01]  /*23c0*/  MOV R205, R166 ;  /* 0x000000a600cd7202 */ /* 0x000fe20000000f00 */
[----:B------:R-:W-:Y:S01]  /*23d0*/  @P6 FMUL.FTZ R228, R232, R119 ;  /* 0x00000077e8e46220 */ /* 0x000fe20000410000 */
[----:B------:R-:W-:Y:S01]  /*23e0*/  LOP3.LUT P6, RZ, R166, 0xff00, RZ, 0xc0, !PT ;  /* 0x0000ff00a6ff7812 */ /* 0x000fe200078cc0ff */
[C---:B------:R-:W-:Y:S01]  /*23f0*/  FMUL.FTZ R118, R197.reuse, R118 ;  /* 0x00000076c5767220 */ /* 0x040fe20000410000 */
[----:B-1----:R-:W-:Y:S01]  /*2400*/  FMUL.FTZ R117, R197, R210 ;  /* 0x000000d2c5757220 */ /* 0x002fe20000410000 */
[----:B------:R-:W-:Y:S01]  /*2410*/  LOP3.LUT P5, RZ, R205, 0xff, RZ, 0xc0, !PT ;  /* 0x000000ffcdff7812 */ /* 0x000fe200078ac0ff */
[-C--:B------:R-:W-:Y:S01]  /*2420*/  FFMA.FTZ R211, R211, R176.reuse, R225 ;  /* 0x000000b0d3d37223 */ /* 0x080fe200000100e1 */
[----:B------:R-:W-:Y:S01]  /*2430*/  @P1 FADD.FTZ R118, R93, R118 ;  /* 0x000000765d761221 */ /* 0x000fe20000010000 */
[----:B------:R-:W-:Y:S01]  /*2440*/  @P1 FADD.FTZ R117, R92, R117 ;  /* 0x000000755c751221 */ /* 0x000fe20000010000 */
[----:B------:R-:W-:Y:S01]  /*2450*/  FADD.FTZ R208, R208, -R121 ;  /* 0x80000079d0d07221 */ /* 0x000fe20000010000 */
[----:B------:R-:W-:Y:S01]  /*2460*/  FADD.FTZ R222, R222, -R211 ;  /* 0x800000d3dede7221 */ /* 0x000fe20000010000 */
[-C--:B------:R-:W-:Y:S01]  /*2470*/  FMUL.FTZ R119, R118, R199.reuse ;  /* 0x000000c776777220 */ /* 0x080fe20000410000 */
[----:B------:R-:W-:Y:S01]  /*2480*/  FMUL.FTZ R116, R117, R199 ;  /* 0x000000c775747220 */ /* 0x000fe20000410000 */
[----:B------:R-:W-:Y:S01]  /*2490*/  HFMA2.MMA R205, -RZ, RZ, 0, 0 ;  /* 0x00000000ffcd7435 */ /* 0x000fe200000001ff */
[----:B------:R-:W-:Y:S01]  /*24a0*/  CS2R R210, SRZ ;  /* 0x0000000000d27805 */ /* 0x000fe2000001ff00 */
[----:B------:R-:W-:Y:S01]  /*24b0*/  FMUL.FTZ R119, R119, UR13 ;  /* 0x0000000d77777c20 */ /* 0x000fe20008410000 */
[----:B------:R-:W-:Y:S01]  /*24c0*/  FMUL.FTZ R123, R116, UR13 ;  /* 0x0000000d747b7c20 */ /* 0x000fe20008410000 */
[-CC-:B------:R-:W-:Y:S01]  /*24d0*/  FFMA.FTZ R217, R217, R176.reuse, R225.reuse ;  /* 0x000000b0d9d97223 */ /* 0x180fe200000100e1 */
[-C--:B------:R-:W-:Y:S01]  /*24e0*/  FFMA.FTZ R206, R206, R176.reuse, R225 ;  /* 0x000000b0cece7223 */ /* 0x080fe200000100e1 */
[----:B------:R-:W-:Y:S01]  /*24f0*/  FMUL.FTZ R121, R49, R119 ;  /* 0x0000007731797220 */ /* 0x000fe20000410000 */
[----:B------:R-:W-:Y:S01]  /*2500*/  FMUL.FTZ R124, R48, R123 ;  /* 0x0000007b307c7220 */ /* 0x000fe20000410000 */
[----:B------:R-:W-:Y:S01]  /*2510*/  FADD.FTZ R214, R214, -R217 ;  /* 0x800000d9d6d67221 */ /* 0x000fe20000010000 */
[----:B------:R-:W0:Y:S01]  /*2520*/  @P2 LDC.64 R138, c[0x0][0x308] ;  /* 0x0000c200ff8a2b82 */ /* 0x000e220000000a00 */
[-C--:B------:R-:W-:Y:S01]  /*2530*/  FFMA.FTZ R213, R213, R176.reuse, R225 ;  /* 0x000000b0d5d57223 */ /* 0x080fe200000100e1 */
[----:B------:R-:W-:Y:S01]  /*2540*/  FSEL R121, R121, RZ, P6 ;  /* 0x000000ff79797208 */ /* 0x000fe20003000000 */
[----:B------:R-:W-:Y:S01]  /*2550*/  FADD.FTZ R206, R221, -R206 ;  /* 0x800000ceddce7221 */ /* 0x000fe20000010000 */
[----:B------:R-:W-:Y:S01]  /*2560*/  FSEL R124, R124, RZ, P5 ;  /* 0x000000ff7c7c7208 */ /* 0x000fe20002800000 */
[----:B------:R-:W-:Y:S01]  /*2570*/  FADD.FTZ R212, R212, -R213 ;  /* 0x800000d5d4d47221 */ /* 0x000fe20000010000 */
[----:B------:R-:W-:Y:S01]  /*2580*/  FFMA.FTZ R218, R218, R176, R225 ;  /* 0x000000b0dada7223 */ /* 0x000fe200000100e1 */
[----:B------:R-:W-:Y:S01]  /*2590*/  HFMA2.MMA R213, -RZ, RZ, 0, 0 ;  /* 0x00000000ffd57435 */ /* 0x000fe200000001ff */
[----:B------:R-:W-:-:S02]  /*25a0*/  F2FP.BF16.F32.PACK_AB R124, R121, R124 ;  /* 0x0000007c797c723e */ /* 0x000fc400000010ff */
[----:B------:R-:W-:-:S04]  /*25b0*/  FADD.FTZ R218, R223, -R218 ;  /* 0x800000dadfda7221 */ /* 0x000fc80000010000 */
        /* <DEDUP_REMOVED lines=10> */
[C---:B------:R-:W-:Y:S01]  /*2660*/  FMUL.FTZ R119, R197.reuse, R222 ;  /* 0x000000dec5777220 */ /* 0x040fe20000410000 */
[----:B------:R-:W-:Y:S01]  /*2670*/  FMUL.FTZ R120, R197, R208 ;  /* 0x000000d0c5787220 */ /* 0x000fe20000410000 */
[----:B------:R-:W-:Y:S02]  /*2680*/  MOV R166, RZ ;  /* 0x000000ff00a67202 */ /* 0x000fe40000000f00 */
[----:B------:R-:W-:Y:S01]  /*2690*/  @P1 FADD.FTZ R119, R94, R119 ;  /* 0x000000775e771221 */ /* 0x000fe20000010000 */
[----:B------:R-:W-:-:S03]  /*26a0*/  @P1 FADD.FTZ R120, R95, R120 ;  /* 0x000000785f781221 */ /* 0x000fc60000010000 */
[-C--:B------:R-:W-:Y:S01]  /*26b0*/  FMUL.FTZ R116, R119, R199.reuse ;  /* 0x000000c777747220 */ /* 0x080fe20000410000 */
[----:B------:R-:W-:-:S03]  /*26c0*/  FMUL.FTZ R122, R120, R199 ;  /* 0x000000c7787a7220 */ /* 0x000fc60000410000 */
[----:B------:R-:W-:Y:S01]  /*26d0*/  FMUL.FTZ R125, R116, UR13 ;  /* 0x0000000d747d7c20 */ /* 0x000fe20008410000 */
[C---:B------:R-:W-:Y:S01]  /*26e0*/  @P6 PRMT R123, R133.reuse, 0x7632, R123 ;  /* 0x00007632857b6816 */ /* 0x040fe2000000007b */
[----:B------:R-:W-:Y:S01]  /*26f0*/  FMUL.FTZ R126, R122, UR13 ;  /* 0x0000000d7a7e7c20 */ /* 0x000fe20008410000 */
[----:B------:R-:W-:Y:S01]  /*2700*/  @P5 SHF.L.U32 R133, R133, 0x10, RZ ;  /* 0x0000001085855819 */ /* 0x000fe200000006ff */
[----:B------:R-:W-:Y:S01]  /*2710*/  FMUL.FTZ R116, R50, R125 ;  /* 0x0000007d32747220 */ /* 0x000fe20000410000 */
[----:B------:R-:W-:Y:S01]  /*2720*/  @P6 SHF.L.U32 R123, R123, 0x10, RZ ;  /* 0x000000107b7b6819 */ /* 0x000fe200000006ff */
[----:B------:R-:W-:Y:S02]  /*2730*/  FMUL.FTZ R122, R51, R126 ;  /* 0x0000007e337a7220 */ /* 0x000fe40000410000 */
[----:B------:R-:W-:Y:S01]  /*2740*/  @P5 FMUL.FTZ R211, R125, R133 ;  /* 0x000000857dd35220 */ /* 0x000fe20000410000 */
[----:B------:R-:W-:Y:S01]  /*2750*/  FSEL R131, R116, RZ, P5 ;  /* 0x000000ff74837208 */ /* 0x000fe20002800000 */
[----:B------:R-:W-:Y:S01]  /*2760*/  @P6 FMUL.FTZ R166, R126, R123 ;  /* 0x0000007b7ea66220 */ /* 0x000fe20000410000 */
[----:B------:R-:W-:Y:S01]  /*2770*/  LOP3.LUT P5, RZ, R167, 0xff00, RZ, 0xc0, !PT ;  /* 0x0000ff00a7ff7812 */ /* 0x000fe200078ac0ff */
[C---:B------:R-:W-:Y:S01]  /*2780*/  FMUL.FTZ R123, R197.reuse, R214 ;  /* 0x000000d6c57b7220 */ /* 0x040fe20000410000 */
[----:B------:R-:W-:Y:S01]  /*2790*/  FSEL R122, R122, RZ, P6 ;  /* 0x000000ff7a7a7208 */ /* 0x000fe20003000000 */
[----:B------:R-:W-:Y:S01]  /*27a0*/  FMUL.FTZ R126, R197, R206 ;  /* 0x000000cec57e7220 */ /* 0x000fe20000410000 */
[----:B------:R-:W-:Y:S01]  /*27b0*/  LOP3.LUT P6, RZ, R167, 0xff, RZ, 0xc0, !PT ;  /* 0x000000ffa7ff7812 */ /* 0x000fe200078cc0ff */
[----:B------:R-:W-:Y:S01]  /*27c0*/  @P1 FADD.FTZ R123, R96, R123 ;  /* 0x0000007b607b1221 */ /* 0x000fe20000010000 */
[----:B------:R-:W-:Y:S01]  /*27d0*/  MOV R206, RZ ;  /* 0x000000ff00ce7202 */ /* 0x000fe20000000f00 */
[----:B------:R-:W-:-:S02]  /*27e0*/  @P1 FADD.FTZ R126, R97, R126 ;  /* 0x0000007e617e1221 */ /* 0x000fc40000010000 */
[-C--:B------:R-:W-:Y:S02]  /*27f0*/  FMUL.FTZ R116, R123, R199.reuse ;  /* 0x000000c77b747220 */ /* 0x080fe40000410000 */
[----:B------:R-:W-:Y:S02]  /*2800*/  FMUL.FTZ R125, R126, R199 ;  /* 0x000000c77e7d7220 */ /* 0x000fe40000410000 */
[----:B------:R-:W-:Y:S01]  /*2810*/  @P5 PRMT R127, R134, 0x7632, R127 ;  /* 0x00007632867f5816 */ /* 0x000fe2000000007f */
[----:B------:R-:W-:Y:S01]  /*2820*/  FMUL.FTZ R129, R116, UR13 ;  /* 0x0000000d74817c20 */ /* 0x000fe20008410000 */
[----:B------:R-:W-:Y:S02]  /*2830*/  FMUL.FTZ R128, R125, UR13 ;  /* 0x0000000d7d807c20 */ /* 0x000fe40008410000 */
[----:B------:R-:W-:Y:S01]  /*2840*/  @P6 SHF.L.U32 R134, R134, 0x10, RZ ;  /* 0x0000001086866819 */ /* 0x000fe200000006ff */
[----:B------:R-:W-:Y:S01]  /*2850*/  FMUL.FTZ R116, R44, R129 ;  /* 0x000000812c747220 */ /* 0x000fe20000410000 */
[----:B------:R-:W-:Y:S01]  /*2860*/  @P5 SHF.L.U32 R127, R127, 0x10, RZ ;  /* 0x000000107f7f5819 */ /* 0x000fe200000006ff */
[----:B------:R-:W-:-:S02]  /*2870*/  FMUL.FTZ R125, R45, R128 ;  /* 0x000000802d7d7220 */ /* 0x000fc40000410000 */
[----:B------:R-:W-:Y:S01]  /*2880*/  @P6 FMUL.FTZ R213, R129, R134 ;  /* 0x0000008681d56220 */ /* 0x000fe20000410000 */
[----:B------:R-:W-:Y:S01]  /*2890*/  FMUL.FTZ R129, R197, R212 ;  /* 0x000000d4c5817220 */ /* 0x000fe20000410000 */
[----:B------:R-:W-:Y:S01]  /*28a0*/  FSEL R130, R116, RZ, P6 ;  /* 0x000000ff74827208 */ /* 0x000fe20003000000 */
[----:B------:R-:W-:Y:S01]  /*28b0*/  FMUL.FTZ R134, R218, R199 ;  /* 0x000000c7da867220 */ /* 0x000fe20000410000 */
[C---:B------:R-:W-:Y:S01]  /*28c0*/  LEA R132, P6, R203.reuse, UR16, 0x4 ;  /* 0x00000010cb847c11 */ /* 0x040fe2000f8c20ff */
[----:B------:R-:W-:Y:S01]  /*28d0*/  @P1 FADD.FTZ R129, R98, R129 ;  /* 0x0000008162811221 */ /* 0x000fe20000010000 */
[----:B------:R-:W-:Y:S01]  /*28e0*/  @P5 FMUL.FTZ R206, R128, R127 ;  /* 0x0000007f80ce5220 */ /* 0x000fe20000410000 */
[----:B------:R-:W-:Y:S01]  /*28f0*/  FMUL.FTZ R134, R134, UR13 ;  /* 0x0000000d86867c20 */ /* 0x000fe20008410000 */
[----:B------:R-:W-:Y:S01]  /*2900*/  LEA.HI.X R133, R203, UR17, RZ, 0x4, P6 ;  /* 0x00000011cb857c11 */ /* 0x000fe2000b0f24ff */
[----:B------:R-:W-:Y:S01]  /*2910*/  FMUL.FTZ R121, R129, R199 ;  /* 0x000000c781797220 */ /* 0x000fe20000410000 */
[----:B------:R-:W-:Y:S01]  /*2920*/  FSEL R127, R125, RZ, P5 ;  /* 0x000000ff7d7f7208 */ /* 0x000fe20002800000 */
[----:B------:R-:W-:Y:S01]  /*2930*/  FMUL.FTZ R128, R47, R134 ;  /* 0x000000862f807220 */ /* 0x000fe20000410000 */
[----:B------:R-:W-:Y:S01]  /*2940*/  F2FP.BF16.F32.PACK_AB R125, R122, R131 ;  /* 0x000000837a7d723e */ /* 0x000fe200000010ff */
[----:B------:R-:W-:Y:S01]  /*2950*/  FMUL.FTZ R203, R121, UR13 ;  /* 0x0000000d79cb7c20 */ /* 0x000fe20008410000 */
[----:B------:R-:W-:-:S02]  /*2960*/  LOP3.LUT P5, RZ, R167, 0xff0000, RZ, 0xc0, !PT ;  /* 0x00ff0000a7ff7812 */ /* 0x000fc400078ac0ff */
[----:B------:R-:W-:Y:S01]  /*2970*/  LOP3.LUT P6, RZ, R167, 0xff000000, RZ, 0xc0, !PT ;  /* 0xff000000a7ff7812 */ /* 0x000fe200078cc0ff */
[----:B------:R-:W-:Y:S01]  /*2980*/  FMUL.FTZ R122, R46, R203 ;  /* 0x000000cb2e7a7220 */ /* 0x000fe20000410000 */
[----:B------:R-:W-:Y:S02]  /*2990*/  SEL R116, R117, R108, P3 ;  /* 0x0000006c75747207 */ /* 0x000fe40001800000 */
[----:B------:R-:W-:Y:S02]  /*29a0*/  SEL R117, R118, R109, P3 ;  /* 0x0000006d76757207 */ /* 0x000fe40001800000 */
[----:B------:R-:W-:Y:S02]  /*29b0*/  FSEL R131, R122, RZ, P5 ;  /* 0x000000ff7a837208 */ /* 0x000fe40002800000 */
[----:B------:R-:W-:Y:S02]  /*29c0*/  FSEL R128, R128, RZ, P6 ;  /* 0x000000ff80807208 */ /* 0x000fe40003000000 */
[----:B------:R-:W-:-:S02]  /*29d0*/  SEL R118, R119, R110, P3 ;  /* 0x0000006e77767207 */ /* 0x000fc40001800000 */
[----:B------:R-:W-:Y:S02]  /*29e0*/  SEL R119, R120, R111, P3 ;  /* 0x0000006f78777207 */ /* 0x000fe40001800000 */
[----:B------:R-:W-:Y:S02]  /*29f0*/  SEL R121, R126, R113, P3 ;  /* 0x000000717e797207 */ /* 0x000fe40001800000 */
[----:B------:R-:W-:Y:S01]  /*2a00*/  SEL R120, R123, R112, P3 ;  /* 0x000000707b787207 */ /* 0x000fe20001800000 */
[----:B------:R0:W-:Y:S01]  /*2a10*/  @P2 STG.E.128 desc[UR4][R138.64], R116 ;  /* 0x000000748a002986 */ /* 0x0001e2000c101d04 */
[----:B------:R-:W-:Y:S02]  /*2a20*/  F2FP.BF16.F32.PACK_AB R126, R127, R130 ;  /* 0x000000827f7e723e */ /* 0x000fe400000010ff */
[----:B------:R-:W-:Y:S02]  /*2a30*/  SEL R122, R129, R114, P3 ;  /* 0x00000072817a7207 */ /* 0x000fe40001800000 */
[----:B------:R-:W-:-:S02]  /*2a40*/  SEL R123, R218, R115, P3 ;  /* 0x00000073da7b7207 */ /* 0x000fc40001800000 */
[----:B------:R-:W-:Y:S01]  /*2a50*/  F2FP.BF16.F32.PACK_AB R127, R128, R131 ;  /* 0x00000083807f723e */ /* 0x000fe200000010ff */
[----:B------:R-:W-:Y:S02]  /*2a60*/  IMAD.WIDE.U32 R128, R198, 0x10, R136 ;  /* 0x00000010c6807825 */ /* 0x000fe400078e0088 */
[----:B------:R-:W-:Y:S04]  /*2a70*/  @P2 STG.E.128 desc[UR4][R138.64+0x10], R120 ;  /* 0x000010788a002986 */ /* 0x000fe8000c101d04 */
[----:B------:R1:W-:Y:S04]  /*2a80*/  STG.E.128 desc[UR4][R132.64], R124 ;  /* 0x0000007c84007986 */ /* 0x0003e8000c101d04 */
[----:B------:R-:W2:Y:S01]  /*2a90*/  LDG.E.128 R128, desc[UR4][R128.64] ;  /* 0x0000000480807981 */ /* 0x000ea2000c1e1d00 */
        /* <DEDUP_REMOVED lines=8> */
[C---:B------:R-:W-:Y:S01]  /*2b20*/  @P5 SHF.L.U32 R136, R135.reuse, 0x10, RZ ;  /* 0x0000001087885819 */ /* 0x040fe200000006ff */
[----:B------:R-:W-:Y:S01]  /*2b30*/  FADD.FTZ R144, R144, -R141 ;  /* 0x8000008d90907221 */ /* 0x000fe20000010000 */
[----:B------:R-:W-:Y:S01]  /*2b40*/  @P6 PRMT R135, R135, 0x7632, R135 ;  /* 0x0000763287876816 */ /* 0x000fe20000000087 */
[----:B------:R-:W-:Y:S01]  /*2b50*/  FADD.FTZ R140, R147, -R140 ;  /* 0x8000008c938c7221 */ /* 0x000fe20000010000 */
[----:B------:R-:W-:Y:S01]  /*2b60*/  FADD.FTZ R146, R146, -R143 ;  /* 0x8000008f92927221 */ /* 0x000fe20000010000 */
[----:B------:R-:W-:Y:S01]  /*2b70*/  FADD.FTZ R142, R151, -R142 ;  /* 0x8000008e978e7221 */ /* 0x000fe20000010000 */
[----:B------:R-:W-:Y:S01]  /*2b80*/  FADD.FTZ R148, R148, -R145 ;  /* 0x8000009194947221 */ /* 0x000fe20000010000 */
[----:B------:R-:W-:Y:S01]  /*2b90*/  FADD.FTZ R150, R207, -R150 ;  /* 0x80000096cf967221 */ /* 0x000fe20000010000 */
[----:B------:R-:W-:Y:S01]  /*2ba0*/  FADD.FTZ R202, R202, -R149 ;  /* 0x80000095caca7221 */ /* 0x000fe20000010000 */
[----:B------:R-:W-:Y:S01]  /*2bb0*/  FADD.FTZ R176, R209, -R176 ;  /* 0x800000b0d1b07221 */ /* 0x000fe20000010000 */
[----:B------:R-:W-:Y:S01]  /*2bc0*/  HFMA2.MMA R137, -RZ, RZ, 0, 0 ;  /* 0x00000000ff897435 */ /* 0x000fe200000001ff */
[----:B------:R-:W-:Y:S01]  /*2bd0*/  @P6 SHF.L.U32 R135, R135, 0x10, RZ ;  /* 0x0000001087876819 */ /* 0x000fe200000006ff */
[----:B0-----:R-:W-:Y:S01]  /*2be0*/  HFMA2.MMA R118, -RZ, RZ, 0, 0 ;  /* 0x00000000ff767435 */ /* 0x001fe200000001ff */
[C---:B------:R-:W-:Y:S01]  /*2bf0*/  FMUL.FTZ R119, R197.reuse, R144 ;  /* 0x00000090c5777220 */ /* 0x040fe20000410000 */
[C---:B------:R-:W-:Y:S01]  /*2c00*/  FMUL.FTZ R140, R197.reuse, R140 ;  /* 0x0000008cc58c7220 */ /* 0x040fe20000410000 */
[C---:B-1----:R-:W-:Y:S01]  /*2c10*/  FMUL.FTZ R125, R197.reuse, R146 ;  /* 0x00000092c57d7220 */ /* 0x042fe20000410000 */
[C---:B------:R-:W-:Y:S01]  /*2c20*/  FMUL.FTZ R142, R197.reuse, R142 ;  /* 0x0000008ec58e7220 */ /* 0x040fe20000410000 */
[C---:B------:R-:W-:Y:S01]  /*2c30*/  FMUL.FTZ R133, R197.reuse, R148 ;  /* 0x00000094c5857220 */ /* 0x040fe20000410000 */
[C---:B------:R-:W-:Y:S01]  /*2c40*/  FMUL.FTZ R150, R197.reuse, R150 ;  /* 0x00000096c5967220 */ /* 0x040fe20000410000 */
[C---:B------:R-:W-:Y:S01]  /*2c50*/  FMUL.FTZ R139, R197.reuse, R202 ;  /* 0x000000cac58b7220 */ /* 0x040fe20000410000 */
[----:B------:R-:W-:Y:S01]  /*2c60*/  FMUL.FTZ R176, R197, R176 ;  /* 0x000000b0c5b07220 */ /* 0x000fe20000410000 */
[----:B------:R-:W-:Y:S01]  /*2c70*/  MOV R167, R158 ;  /* 0x0000009e00a77202 */ /* 0x000fe20000000f00 */
[----:B------:R-:W-:Y:S01]  /*2c80*/  @P5 FMUL.FTZ R137, R203, R136 ;  /* 0x00000088cb895220 */ /* 0x000fe20000410000 */
[----:B------:R-:W0:Y:S01]  /*2c90*/  @P2 LDC.64 R116, c[0x0][0x308] ;  /* 0x0000c200ff742b82 */ /* 0x000e220000000a00 */
[----:B------:R-:W-:Y:S01]  /*2ca0*/  @P1 FADD.FTZ R119, R100, R119 ;  /* 0x0000007764771221 */ /* 0x000fe20000010000 */
[----:B------:R-:W-:Y:S01]  /*2cb0*/  @P6 FMUL.FTZ R118, R134, R135 ;  /* 0x0000008786766220 */ /* 0x000fe20000410000 */
[----:B------:R-:W-:Y:S01]  /*2cc0*/  @P1 FADD.FTZ R140, R101, R140 ;  /* 0x0000008c658c1221 */ /* 0x000fe20000010000 */
[----:B------:R-:W-:Y:S01]  /*2cd0*/  @P1 FADD.FTZ R125, R102, R125 ;  /* 0x0000007d667d1221 */ /* 0x000fe20000010000 */
[----:B------:R-:W-:Y:S01]  /*2ce0*/  @P1 FADD.FTZ R142, R103, R142 ;  /* 0x0000008e678e1221 */ /* 0x000fe20000010000 */
[----:B------:R-:W-:Y:S01]  /*2cf0*/  @P1 FADD.FTZ R133, R104, R133 ;  /* 0x0000008568851221 */ /* 0x000fe20000010000 */
[----:B------:R-:W-:Y:S01]  /*2d00*/  @P1 FADD.FTZ R150, R105, R150 ;  /* 0x0000009669961221 */ /* 0x000fe20000010000 */
[----:B------:R-:W-:Y:S01]  /*2d10*/  @P1 FADD.FTZ R139, R106, R139 ;  /* 0x0000008b6a8b1221 */ /* 0x000fe20000010000 */
[----:B------:R-:W-:Y:S01]  /*2d20*/  @P1 FADD.FTZ R176, R107, R176 ;  /* 0x000000b06bb01221 */ /* 0x000fe20000010000 */
[----:B------:R-:W-:Y:S01]  /*2d30*/  LOP3.LUT P5, RZ, R167, 0xff, RZ, 0xc0, !PT ;  /* 0x000000ffa7ff7812 */ /* 0x000fe200078ac0ff */
[-C--:B------:R-:W-:Y:S01]  /*2d40*/  FMUL.FTZ R120, R119, R199.reuse ;  /* 0x000000c777787220 */ /* 0x080fe20000410000 */
[----:B------:R-:W-:Y:S01]  /*2d50*/  LOP3.LUT P6, RZ, R158, 0xff0000, RZ, 0xc0, !PT ;  /* 0x00ff00009eff7812 */ /* 0x000fe200078cc0ff */
[----:B------:R-:W-:Y:S01]  /*2d60*/  HFMA2.MMA R127, -RZ, RZ, 0, 0 ;  /* 0x00000000ff7f7435 */ /* 0x000fe200000001ff */
[----:B------:R-:W-:Y:S01]  /*2d70*/  LOP3.LUT P1, RZ, R159, 0xff, RZ, 0xc0, !PT ;  /* 0x000000ff9fff7812 */ /* 0x000fe2000782c0ff */
[----:B------:R-:W-:Y:S01]  /*2d80*/  FMUL.FTZ R122, R120, UR13 ;  /* 0x0000000d787a7c20 */ /* 0x000fe20008410000 */
[C---:B------:R-:W-:Y:S01]  /*2d90*/  SEL R110, R125.reuse, R110, P3 ;  /* 0x0000006e7d6e7207 */ /* 0x040fe20001800000 */
[-C--:B------:R-:W-:Y:S01]  /*2da0*/  FMUL.FTZ R125, R125, R199.reuse ;  /* 0x000000c77d7d7220 */ /* 0x080fe20000410000 */
[C---:B------:R-:W-:Y:S01]  /*2db0*/  SEL R112, R133.reuse, R112, P3 ;  /* 0x0000007085707207 */ /* 0x040fe20001800000 */
[----:B------:R-:W-:Y:S01]  /*2dc0*/  FMUL.FTZ R133, R133, R199 ;  /* 0x000000c785857220 */ /* 0x000fe20000410000 */
[----:B------:R-:W-:Y:S01]  /*2dd0*/  SEL R108, R119, R108, P3 ;  /* 0x0000006c776c7207 */ /* 0x000fe20001800000 */
[----:B------:R-:W-:Y:S01]  /*2de0*/  FMUL.FTZ R125, R125, UR13 ;  /* 0x0000000d7d7d7c20 */ /* 0x000fe20008410000 */
[----:B------:R-:W-:Y:S01]  /*2df0*/  MOV R123, RZ ;  /* 0x000000ff007b7202 */ /* 0x000fe20000000f00 */
[----:B------:R-:W-:Y:S01]  /*2e00*/  FMUL.FTZ R133, R133, UR13 ;  /* 0x0000000d85857c20 */ /* 0x000fe20008410000 */
[----:B------:R-:W-:Y:S01]  /*2e10*/  MOV R135, RZ ;  /* 0x000000ff00877202 */ /* 0x000fe20000000f00 */
[----:B0-----:R-:W-:Y:S01]  /*2e20*/  @P2 IMAD.WIDE.U32 R116, R198, 0x20, R116 ;  /* 0x00000020c6742825 */ /* 0x001fe200078e0074 */
[----:B------:R-:W-:-:S03]  /*2e30*/  SEL R109, R140, R109, P3 ;  /* 0x0000006d8c6d7207 */ /* 0x000fc60001800000 */
[----:B------:R-:W-:Y:S01]  /*2e40*/  FMUL.FTZ R140, R140, R199 ;  /* 0x000000c78c8c7220 */ /* 0x000fe20000410000 */
        /* <DEDUP_REMOVED lines=8> */
[----:B------:R-:W-:Y:S01]  /*2ed0*/  FMUL.FTZ R140, R140, UR13 ;  /* 0x0000000d8c8c7c20 */ /* 0x000fe20008410000 */
[----:B------:R-:W-:Y:S01]  /*2ee0*/  FMUL.FTZ R139, R139, UR13 ;  /* 0x0000000d8b8b7c20 */ /* 0x000fe20008410000 */
[----:B------:R-:W-:Y:S01]  /*2ef0*/  FMUL.FTZ R150, R150, UR13 ;  /* 0x0000000d96967c20 */ /* 0x000fe20008410000 */
[----:B------:R-:W-:Y:S01]  /*2f00*/  FMUL.FTZ R176, R176, UR13 ;  /* 0x0000000db0b07c20 */ /* 0x000fe20008410000 */
[----:B------:R-:W-:Y:S01]  /*2f10*/  FMUL.FTZ R142, R142, UR13 ;  /* 0x0000000d8e8e7c20 */ /* 0x000fe20008410000 */
[----:B------:R-:W-:Y:S01]  /*2f20*/  @P2 STG.E.128 desc[UR4][R116.64], R108 ;  /* 0x0000006c74002986 */ /* 0x000fe2000c101d04 */
[----:B------:R-:W-:Y:S01]  /*2f30*/  FADD.FTZ R165, R118, R165 ;  /* 0x000000a576a57221 */ /* 0x000fe20000010000 */
[----:B------:R-:W-:Y:S01]  /*2f40*/  FMUL.FTZ R118, R37, R150 ;  /* 0x0000009625767220 */ /* 0x000fe20000410000 */
[C---:B------:R-:W-:Y:S01]  /*2f50*/  LOP3.LUT P3, RZ, R158.reuse, 0xff000000, RZ, 0xc0, !PT ;  /* 0xff0000009eff7812 */ /* 0x040fe2000786c0ff */
[----:B------:R0:W-:Y:S01]  /*2f60*/  @P2 STG.E.128 desc[UR4][R116.64+0x10], R112 ;  /* 0x0000107074002986 */ /* 0x0001e2000c101d04 */
[----:B------:R-:W-:Y:S01]  /*2f70*/  LOP3.LUT P2, RZ, R158, 0xff00, RZ, 0xc0, !PT ;  /* 0x0000ff009eff7812 */ /* 0x000fe2000784c0ff */
        /* <DEDUP_REMOVED lines=18> */
[----:B------:R-:W-:-:S03]  /*30a0*/  SEL R202, RZ, 0x1, P4 ;  /* 0x00000001ffca7807 */ /* 0x000fc60002000000 */
[----:B------:R-:W-:Y:S02]  /*30b0*/  FSEL R117, R117, RZ, P3 ;  /* 0x000000ff75757208 */ /* 0x000fe40001800000 */
[----:B--2---:R-:W-:Y:S02]  /*30c0*/  @P5 SHF.L.U32 R121, R128, 0x10, RZ ;  /* 0x0000001080795819 */ /* 0x004fe400000006ff */
[----:B------:R-:W-:Y:S02]  /*30d0*/  @P6 SHF.L.U32 R119, R129, 0x10, RZ ;  /* 0x0000001081776819 */ /* 0x000fe400000006ff */
[----:B------:R-:W-:Y:S01]  /*30e0*/  @P1 SHF.L.U32 R120, R130, 0x10, RZ ;  /* 0x0000001082781819 */ /* 0x000fe200000006ff */
[----:B------:R-:W-:Y:S01]  /*30f0*/  @P5 FMUL.FTZ R123, R122, R121 ;  /* 0x000000797a7b5220 */ /* 0x000fe20000410000 */
[----:B------:R-:W-:Y:S01]  /*3100*/  FMUL.FTZ R121, R36, R133 ;  /* 0x0000008524797220 */ /* 0x000fe20000410000 */
[----:B------:R-:W-:Y:S01]  /*3110*/  @P6 FMUL.FTZ R127, R125, R119 ;  /* 0x000000777d7f6220 */ /* 0x000fe20000410000 */
[----:B------:R-:W-:Y:S01]  /*3120*/  FMUL.FTZ R119, R40, R122 ;  /* 0x0000007a28777220 */ /* 0x000fe20000410000 */
[----:B------:R-:W-:Y:S01]  /*3130*/  @P1 FMUL.FTZ R135, R133, R120 ;  /* 0x0000007885871220 */ /* 0x000fe20000410000 */
[----:B------:R-:W-:Y:S01]  /*3140*/  FMUL.FTZ R120, R42, R125 ;  /* 0x0000007d2a787220 */ /* 0x000fe20000410000 */
[----:B------:R-:W-:Y:S01]  /*3150*/  FSEL R132, R121, RZ, P1 ;  /* 0x000000ff79847208 */ /* 0x000fe20000800000 */
[----:B------:R-:W-:Y:S01]  /*3160*/  FMUL.FTZ R122, R39, R176 ;  /* 0x000000b0277a7220 */ /* 0x000fe20000410000 */
[----:B------:R-:W-:Y:S01]  /*3170*/  FSEL R124, R119, RZ, P5 ;  /* 0x000000ff777c7208 */ /* 0x000fe20002800000 */
[----:B------:R-:W-:Y:S01]  /*3180*/  FMUL.FTZ R119, R38, R139 ;  /* 0x0000008b26777220 */ /* 0x000fe20000410000 */
[----:B------:R-:W-:Y:S01]  /*3190*/  FSEL R126, R120, RZ, P6 ;  /* 0x000000ff787e7208 */ /* 0x000fe20003000000 */
[----:B------:R-:W-:Y:S01]  /*31a0*/  FADD.FTZ R170, R123, R170 ;  /* 0x000000aa7baa7221 */ /* 0x000fe20000010000 */
[C---:B------:R-:W-:Y:S01]  /*31b0*/  LEA R120, P5, R198.reuse, UR16, 0x4 ;  /* 0x00000010c6787c11 */ /* 0x040fe2000f8a20ff */
[----:B------:R-:W-:Y:S01]  /*31c0*/  FADD.FTZ R172, R127, R172 ;  /* 0x000000ac7fac7221 */ /* 0x000fe20000010000 */
[----:B------:R-:W-:Y:S01]  /*31d0*/  LOP3.LUT P1, RZ, R159, 0xff00, RZ, 0xc0, !PT ;  /* 0x0000ff009fff7812 */ /* 0x000fe2000782c0ff */
[----:B------:R-:W-:Y:S01]  /*31e0*/  FADD.FTZ R174, R135, R174 ;  /* 0x000000ae87ae7221 */ /* 0x000fe20000010000 */
[----:B------:R-:W-:-:S02]  /*31f0*/  LEA.HI.X R121, R198, UR17, RZ, 0x4, P5 ;  /* 0x00000011c6797c11 */ /* 0x000fc4000a8f24ff */
[C---:B------:R-:W-:Y:S02]  /*3200*/  LOP3.LUT P6, RZ, R159.reuse, 0xff0000, RZ, 0xc0, !PT ;  /* 0x00ff00009fff7812 */ /* 0x040fe400078cc0ff */
[----:B------:R-:W-:Y:S02]  /*3210*/  LOP3.LUT P5, RZ, R159, 0xff000000, RZ, 0xc0, !PT ;  /* 0xff0000009fff7812 */ /* 0x000fe400078ac0ff */
[----:B------:R-:W-:Y:S02]  /*3220*/  FSEL R119, R119, RZ, P6 ;  /* 0x000000ff77777208 */ /* 0x000fe40003000000 */
[----:B------:R-:W-:Y:S02]  /*3230*/  FSEL R122, R122, RZ, P5 ;  /* 0x000000ff7a7a7208 */ /* 0x000fe40002800000 */
[----:B------:R-:W-:Y:S02]  /*3240*/  FSEL R133, R118, RZ, P1 ;  /* 0x000000ff76857208 */ /* 0x000fe40000800000 */
[----:B------:R-:W-:-:S02]  /*3250*/  FSEL R125, R116, RZ, P2 ;  /* 0x000000ff747d7208 */ /* 0x000fc40001000000 */
[----:B------:R-:W-:Y:S01]  /*3260*/  F2FP.BF16.F32.PACK_AB R119, R122, R119 ;  /* 0x000000777a77723e */ /* 0x000fe200000010ff */
[----:B------:R-:W-:Y:S01]  /*3270*/  HFMA2.MMA R122, -RZ, RZ, 0, 0 ;  /* 0x00000000ff7a7435 */ /* 0x000fe200000001ff */
[----:B------:R-:W-:Y:S01]  /*3280*/  F2FP.BF16.F32.PACK_AB R118, R133, R132 ;  /* 0x000000848576723e */ /* 0x000fe200000010ff */
[----:B------:R-:W-:Y:S01]  /*3290*/  HFMA2.MMA R132, -RZ, RZ, 0, 0 ;  /* 0x00000000ff847435 */ /* 0x000fe200000001ff */
[----:B------:R-:W-:Y:S02]  /*32a0*/  F2FP.BF16.F32.PACK_AB R117, R117, R126 ;  /* 0x0000007e7575723e */ /* 0x000fe400000010ff */
[----:B------:R-:W-:Y:S02]  /*32b0*/  F2FP.BF16.F32.PACK_AB R116, R125, R124 ;  /* 0x0000007c7d74723e */ /* 0x000fe400000010ff */
[----:B------:R-:W-:Y:S02]  /*32c0*/  CS2R R124, SRZ ;  /* 0x00000000007c7805 */ /* 0x000fe4000001ff00 */
[----:B------:R-:W-:-:S02]  /*32d0*/  @P1 PRMT R130, R130, 0x7632, R130 ;  /* 0x0000763282821816 */ /* 0x000fc40000000082 */
[----:B------:R-:W-:Y:S01]  /*32e0*/  MOV R126, RZ ;  /* 0x000000ff007e7202 */ /* 0x000fe20000000f00 */
[----:B------:R0:W-:Y:S01]  /*32f0*/  STG.E.128 desc[UR4][R120.64], R116 ;  /* 0x0000007478007986 */ /* 0x0001e2000c101d04 */
[----:B------:R-:W-:Y:S02]  /*3300*/  @P1 SHF.L.U32 R130, R130, 0x10, RZ ;  /* 0x0000001082821819 */ /* 0x000fe400000006ff */
[----:B------:R-:W-:Y:S02]  /*3310*/  @P6 SHF.L.U32 R133, R131, 0x10, RZ ;  /* 0x0000001083856819 */ /* 0x000fe400000006ff */
[----:B------:R-:W-:Y:S01]  /*3320*/  @P2 PRMT R128, R128, 0x7632, R128 ;  /* 0x0000763280802816 */ /* 0x000fe20000000080 */
[----:B------:R-:W-:Y:S01]  /*3330*/  @P1 FMUL.FTZ R126, R150, R130 ;  /* 0x00000082967e1220 */ /* 0x000fe20000410000 */
[----:B------:R-:W-:Y:S01]  /*3340*/  ISETP.GE.AND P1, PT, R196, UR19, PT ;  /* 0x00000013c4007c0c */ /* 0x000fe2000bf26270 */
[----:B------:R-:W-:Y:S01]  /*3350*/  @P6 FMUL.FTZ R125, R139, R133 ;  /* 0x000000858b7d6220 */ /* 0x000fe20000410000 */
[----:B------:R-:W-:Y:S01]  /*3360*/  @P3 PRMT R129, R129, 0x7632, R129 ;  /* 0x0000763281813816 */ /* 0x000fe20000000081 */
[----:B------:R-:W-:Y:S01]  /*3370*/  FADD.FTZ R173, R126, R173 ;  /* 0x000000ad7ead7221 */ /* 0x000fe20000010000 */
[----:B------:R-:W-:Y:S01]  /*3380*/  @P5 PRMT R131, R131, 0x7632, R131 ;  /* 0x0000763283835816 */ /* 0x000fe20000000083 */
[----:B------:R-:W-:Y:S01]  /*3390*/  FADD.FTZ R178, R125, R178 ;  /* 0x000000b27db27221 */ /* 0x000fe20000010000 */
[----:B------:R-:W-:-:S02]  /*33a0*/  @P2 SHF.L.U32 R128, R128, 0x10, RZ ;  /* 0x0000001080802819 */ /* 0x000fc400000006ff */
[----:B------:R-:W-:Y:S02]  /*33b0*/  @P3 SHF.L.U32 R129, R129, 0x10, RZ ;  /* 0x0000001081813819 */ /* 0x000fe400000006ff */
[----:B------:R-:W-:Y:S01]  /*33c0*/  @P5 SHF.L.U32 R131, R131, 0x10, RZ ;  /* 0x0000001083835819 */ /* 0x000fe200000006ff */
[----:B------:R-:W-:Y:S02]  /*33d0*/  @P2 FMUL.FTZ R122, R140, R128 ;  /* 0x000000808c7a2220 */ /* 0x000fe40000410000 */
[----:B------:R-:W-:Y:S02]  /*33e0*/  @P3 FMUL.FTZ R124, R142, R129 ;  /* 0x000000818e7c3220 */ /* 0x000fe40000410000 */
[----:B------:R-:W-:Y:S01]  /*33f0*/  @P5 FMUL.FTZ R132, R176, R131 ;  /* 0x00000083b0845220 */ /* 0x000fe20000410000 */
[----:B------:R-:W-:Y:S01]  /*3400*/  FADD.FTZ R169, R122, R169 ;  /* 0x000000a97aa97221 */ /* 0x000fe20000010000 */
[----:B------:R-:W-:Y:S02]  /*3410*/  FADD.FTZ R171, R124, R171 ;  /* 0x000000ab7cab7221 */ /* 0x000fe40000010000 */
[----:B------:R-:W-:Y:S01]  /*3420*/  FADD.FTZ R175, R132, R175 ;  /* 0x000000af84af7221 */ /* 0x000fe20000010000 */
        /* <DEDUP_REMOVED lines=54> */
.L_x_5341:
        /* <DEDUP_REMOVED lines=31> */
.L_x_5342:
[----:B------:R-:W-:Y:S01]  /*3980*/  HFMA2.MMA R127, -RZ, RZ, 0, 9.5367431640625e-07 ;  /* 0x00000010ff7f7435 */ /* 0x000fe200000001ff */
[----:B------:R-:W-:Y:S02]  /*3990*/  MOV R128, R124 ;  /* 0x0000007c00807202 */ /* 0x000fe40000000f00 */
[----:B------:R-:W-:Y:S02]  /*39a0*/  MOV R130, 0x1f ;  /* 0x0000001f00827802 */ /* 0x000fe40000000f00 */
[----:B------:R-:W-:-:S07]  /*39b0*/  MOV R125, 0xffffffff ;  /* 0xffffffff007d7802 */ /* 0x000fce0000000f00 */
[----:B-----5:R-:W-:Y:S05]  /*39c0*/  WARPSYNC.COLLECTIVE R125, `(.L_x_5344) ;  /* 0x000000007d087348 */ /* 0x020fea0003c00000 */
[----:B------:R0:W1:Y:S02]  /*39d0*/  SHFL.DOWN P3, R139, R128, R127, R130 ;  /* 0x0800007f808b7389 */ /* 0x0000640000060082 */
[----:B01---5:R-:W-:Y:S01]  /*39e0*/  ENDCOLLECTIVE ;  /* 0x000000000000791b */ /* 0x023fe20003800000 */
.L_x_5344:
[----:B------:R-:W-:Y:S02]  /*39f0*/  MOV R128, R122 ;  /* 0x0000007a00807202 */ /* 0x000fe40000000f00 */
[----:B------:R-:W-:-:S07]  /*3a00*/  MOV R117, R139 ;  /* 0x0000008b00757202 */ /* 0x000fce0000000f00 */
[----:B------:R-:W-:Y:S05]  /*3a10*/  WARPSYNC.COLLECTIVE R125, `(.L_x_5345) ;  /* 0x000000007d087348 */ /* 0x000fea0003c00000 */
[----:B------:R0:W1:Y:S02]  /*3a20*/  SHFL.DOWN P3, R139, R128, R127, R130 ;  /* 0x0800007f808b7389 */ /* 0x0000640000060082 */
[----:B01----:R-:W-:Y:S01]  /*3a30*/  ENDCOLLECTIVE ;  /* 0x000000000000791b */ /* 0x003fe20003800000 */
.L_x_5345:
[----:B------:R-:W-:Y:S01]  /*3a40*/  FADD.FTZ R117, R124, R117 ;  /* 0x000000757c757221 */ /* 0x000fe20000010000 */
[----:B------:R-:W-:-:S04]  /*3a50*/  HFMA2.MMA R127, -RZ, RZ, 0, 4.76837158203125e-07 ;  /* 0x00000008ff7f7435 */ /* 0x000fc800000001ff */
[----:B------:R-:W-:Y:S02]  /*3a60*/  MOV R128, R117 ;  /* 0x0000007500807202 */ /* 0x000fe40000000f00 */
[----:B------:R-:W-:-:S07]  /*3a70*/  MOV R119, R139 ;  /* 0x0000008b00777202 */ /* 0x000fce0000000f00 */
[----:B------:R-:W-:Y:S05]  /*3a80*/  WARPSYNC.COLLECTIVE R125, `(.L_x_5346) ;  /* 0x000000007d087348 */ /* 0x000fea0003c00000 */
[----:B------:R0:W1:Y:S02]  /*3a90*/  SHFL.DOWN P3, R139, R128, R127, R130 ;  /* 0x0800007f808b7389 */ /* 0x0000640000060082 */
[----:B01----:R-:W-:Y:S01]  /*3aa0*/  ENDCOLLECTIVE ;  /* 0x000000000000791b */ /* 0x003fe20003800000 */
.L_x_5346:
[----:B------:R-:W-:-:S05]  /*3ab0*/  FADD.FTZ R119, R122, R119 ;  /* 0x000000777a777221 */ /* 0x000fca0000010000 */
[----:B------:R-:W-:Y:S02]  /*3ac0*/  MOV R128, R119 ;  /* 0x0000007700807202 */ /* 0x000fe40000000f00 */
[----:B------:R-:W-:-:S07]  /*3ad0*/  MOV R118, R139 ;  /* 0x0000008b00767202 */ /* 0x000fce0000000f00 */
[----:B------:R-:W-:Y:S05]  /*3ae0*/  WARPSYNC.COLLECTIVE R125, `(.L_x_5347) ;  /* 0x000000007d087348 */ /* 0x000fea0003c00000 */
[----:B------:R0:W1:Y:S02]  /*3af0*/  SHFL.DOWN P3, R139, R128, R127, R130 ;  /* 0x0800007f808b7389 */ /* 0x0000640000060082 */
[----:B01----:R-:W-:Y:S01]  /*3b00*/  ENDCOLLECTIVE ;  /* 0x000000000000791b */ /* 0x003fe20003800000 */
.L_x_5347:
[----:B------:R-:W-:Y:S01]  /*3b10*/  FADD.FTZ R118, R117, R118 ;  /* 0x0000007675767221 */ /* 0x000fe20000010000 */
[----:B------:R-:W-:-:S04]  /*3b20*/  HFMA2.MMA R127, -RZ, RZ, 0, 2.384185791015625e-07 ;  /* 0x00000004ff7f7435 */ /* 0x000fc800000001ff */
[----:B------:R-:W-:Y:S02]  /*3b30*/  MOV R128, R118 ;  /* 0x0000007600807202 */ /* 0x000fe40000000f00 */
[----:B------:R-:W-:-:S07]  /*3b40*/  MOV R126, R139 ;  /* 0x0000008b007e7202 */ /* 0x000fce0000000f00 */
[----:B------:R-:W-:Y:S05]  /*3b50*/  WARPSYNC.COLLECTIVE R125, `(.L_x_5348) ;  /* 0x000000007d087348 */ /* 0x000fea0003c00000 */
[----:B------:R0:W1:Y:S02]  /*3b60*/  SHFL.DOWN P3, R139, R128, R127, R130 ;  /* 0x0800007f808b7389 */ /* 0x0000640000060082 */
[----:B01----:R-:W-:Y:S01]  /*3b70*/  ENDCOLLECTIVE ;  /* 0x000000000000791b */ /* 0x003fe20003800000 */
.L_x_5348:
[----:B------:R-:W-:-:S05]  /*3b80*/  FADD.FTZ R126, R119, R126 ;  /* 0x0000007e777e7221 */ /* 0x000fca0000010000 */
[----:B------:R-:W-:Y:S02]  /*3b90*/  MOV R128, R126 ;  /* 0x0000007e00807202 */ /* 0x000fe40000000f00 */
[----:B------:R-:W-:-:S07]  /*3ba0*/  MOV R121, R139 ;  /* 0x0000008b00797202 */ /* 0x000fce0000000f00 */
[----:B------:R-:W-:Y:S05]  /*3bb0*/  WARPSYNC.COLLECTIVE R125, `(.L_x_5349) ;  /* 0x000000007d087348 */ /* 0x000fea0003c00000 */
[----:B------:R0:W1:Y:S02]  /*3bc0*/  SHFL.DOWN P3, R139, R128, R127, R130 ;  /* 0x0800007f808b7389 */ /* 0x0000640000060082 */
[----:B01----:R-:W-:Y:S01]  /*3bd0*/  ENDCOLLECTIVE ;  /* 0x000000000000791b */ /* 0x003fe20003800000 */
.L_x_5349:
[----:B------:R-:W-:Y:S01]  /*3be0*/  FADD.FTZ R121, R118, R121 ;  /* 0x0000007976797221 */ /* 0x000fe20000010000 */
[----:B------:R-:W-:-:S04]  /*3bf0*/  HFMA2.MMA R127, -RZ, RZ, 0, 1.1920928955078125e-07 ;  /* 0x00000002ff7f7435 */ /* 0x000fc800000001ff */
[----:B------:R-:W-:Y:S02]  /*3c00*/  MOV R128, R121 ;  /* 0x0000007900807202 */ /* 0x000fe40000000f00 */
[----:B------:R-:W-:-:S07]  /*3c10*/  MOV R123, R139 ;  /* 0x0000008b007b7202 */ /* 0x000fce0000000f00 */
[----:B------:R-:W-:Y:S05]  /*3c20*/  WARPSYNC.COLLECTIVE R125, `(.L_x_5350) ;  /* 0x000000007d087348 */ /* 0x000fea0003c00000 */
[----:B------:R0:W1:Y:S02]  /*3c30*/  SHFL.DOWN P3, R139, R128, R127, R130 ;  /* 0x0800007f808b7389 */ /* 0x0000640000060082 */
[----:B01----:R-:W-:Y:S01]  /*3c40*/  ENDCOLLECTIVE ;  /* 0x000000000000791b */ /* 0x003fe20003800000 */
.L_x_5350:
[----:B------:R-:W-:-:S05]  /*3c50*/  FADD.FTZ R123, R126, R123 ;  /* 0x0000007b7e7b7221 */ /* 0x000fca0000010000 */
[----:B------:R-:W-:Y:S02]  /*3c60*/  MOV R128, R123 ;  /* 0x0000007b00807202 */ /* 0x000fe40000000f00 */
[----:B------:R-:W-:-:S07]  /*3c70*/  MOV R122, R139 ;  /* 0x0000008b007a7202 */ /* 0x000fce0000000f00 */
[----:B------:R-:W-:Y:S05]  /*3c80*/  WARPSYNC.COLLECTIVE R125, `(.L_x_5351) ;  /* 0x000000007d087348 */ /* 0x000fea0003c00000 */
[----:B------:R0:W1:Y:S02]  /*3c90*/  SHFL.DOWN P3, R139, R128, R127, R130 ;  /* 0x0800007f808b7389 */ /* 0x0000640000060082 */
[----:B01----:R-:W-:Y:S01]  /*3ca0*/  ENDCOLLECTIVE ;  /* 0x000000000000791b */ /* 0x003fe20003800000 */
.L_x_5351:
[----:B------:R-:W-:Y:S01]  /*3cb0*/  FADD.FTZ R122, R121, R122 ;  /* 0x0000007a797a7221 */ /* 0x000fe20000010000 */
[----:B------:R-:W-:-:S04]  /*3cc0*/  HFMA2.MMA R127, -RZ, RZ, 0, 5.9604644775390625e-08 ;  /* 0x00000001ff7f7435 */ /* 0x000fc800000001ff */
[----:B------:R-:W-:Y:S02]  /*3cd0*/  MOV R128, R122 ;  /* 0x0000007a00807202 */ /* 0x000fe40000000f00 */
[----:B------:R-:W-:-:S07]  /*3ce0*/  MOV R124, R139 ;  /* 0x0000008b007c7202 */ /* 0x000fce0000000f00 */
[----:B------:R-:W-:Y:S05]  /*3cf0*/  WARPSYNC.COLLECTIVE R125, `(.L_x_5352) ;  /* 0x000000007d087348 */ /* 0x000fea0003c00000 */
[----:B------:R0:W1:Y:S02]  /*3d00*/  SHFL.DOWN P3, R139, R128, R127, R130 ;  /* 0x0800007f808b7389 */ /* 0x0000640000060082 */
[----:B01----:R-:W-:Y:S01]  /*3d10*/  ENDCOLLECTIVE ;  /* 0x000000000000791b */ /* 0x003fe20003800000 */
.L_x_5352:
[----:B------:R-:W-:-:S05]  /*3d20*/  FADD.FTZ R124, R123, R124 ;  /* 0x0000007c7b7c7221 */ /* 0x000fca0000010000 */
[----:B------:R-:W-:Y:S02]  /*3d30*/  MOV R128, R124 ;  /* 0x0000007c00807202 */ /* 0x000fe40000000f00 */
[----:B------:R-:W-:-:S07]  /*3d40*/  MOV R117, R139 ;  /* 0x0000008b00757202 */ /* 0x000fce0000000f00 */
[----:B------:R-:W-:Y:S05]  /*3d50*/  WARPSYNC.COLLECTIVE R125, `(.L_x_5353) ;  /* 0x000000007d087348 */ /* 0x000fea0003c00000 */
[----:B------:R0:W1:Y:S02]  /*3d60*/  SHFL.DOWN P3, R139, R128, R127, R130 ;  /* 0x0800007f808b7389 */ /* 0x0000640000060082 */
[----:B01----:R-:W-:Y:S01]  /*3d70*/  ENDCOLLECTIVE ;  /* 0x000000000000791b */ /* 0x003fe20003800000 */
.L_x_5353:
[----:B------:R-:W-:Y:S05]  /*3d80*/  BRA `(.L_x_5354) ;  /* 0xffffffd800e87947 */ /* 0x000fea000383ffff */
.L_x_5355:
        /* <DEDUP_REMOVED lines=15> */
.L_x_11354:


//--------------------- .text._ZN10layer_norm22ln_bwd_finalize_kernelINS_22Kernel_traits_finalizeILj6144Ef13__nv_bfloat16fS2_fjLb1ELj1024ELj4ENS_18Kernel_traits_baseILj6144EfS2_fS2_fjLj1024EEEEELb1ELb0EEEvNS_9BwdParamsE --------------------------
	.section	.text._ZN10layer_norm22ln_bwd_finalize_kernelINS_22Kernel_traits_finalizeILj6144Ef13__nv_bfloat16fS2_fjLb1ELj1024ELj4ENS_18Kernel_traits_baseILj6144EfS2_fS2_fjLj1024EEEEELb1ELb0EEEvNS_9BwdParamsE,"ax",@progbits
	.align	128
        .global         _ZN10layer_norm22ln_bwd_finalize_kernelINS_22Kernel_traits_finalizeILj6144Ef13__nv_bfloat16fS2_fjLb1ELj1024ELj4ENS_18Kernel_traits_baseILj6144EfS2_fS2_fjLj1024EEEEELb1ELb0EEEvNS_9BwdParamsE
        .type           _ZN10layer_norm22ln_bwd_finalize_kernelINS_22Kernel_traits_finalizeILj6144Ef13__nv_bfloat16fS2_fjLb1ELj1024ELj4ENS_18Kernel_traits_baseILj6144EfS2_fS2_fjLj1024EEEEELb1ELb0EEEvNS_9BwdParamsE,@function
        .size           _ZN10layer_norm22ln_bwd_finalize_kernelINS_22Kernel_traits_finalizeILj6144Ef13__nv_bfloat16fS2_fjLb1ELj1024ELj4ENS_18Kernel_traits_baseILj6144EfS2_fS2_fjLj1024EEEEELb1ELb0EEEvNS_9BwdParamsE,(.L_x_11355 - _ZN10layer_norm22ln_bwd_finalize_kernelINS_22Kernel_traits_finalizeILj6144Ef13__nv_bfloat16fS2_fjLb1ELj1024ELj4ENS_18Kernel_traits_baseILj6144EfS2_fS2_fjLj1024EEEEELb1ELb0EEEvNS_9BwdParamsE)
        .other          _ZN10layer_norm22ln_bwd_finalize_kernelINS_22Kernel_traits_finalizeILj6144Ef13__nv_bfloat16fS2_fjLb1ELj1024ELj4ENS_18Kernel_traits_baseILj6144EfS2_fS2_fjLj1024EEEEELb1ELb0EEEvNS_9BwdParamsE,@"STO_CUDA_ENTRY STV_DEFAULT"
_ZN10layer_norm22ln_bwd_finalize_kernelINS_22Kernel_traits_finalizeILj6144Ef13__nv_bfloat16fS2_fjLb1ELj1024ELj4ENS_18Kernel_traits_baseILj6144EfS2_fS2_fjLj1024EEEEELb1ELb0EEEvNS_9BwdParamsE:
.text._ZN10layer_norm22ln_bwd_finalize_kernelINS_22Kernel_traits_finalizeILj6144Ef13__nv_bfloat16fS2_fjLb1ELj1024ELj4ENS_18Kernel_traits_baseILj6144EfS2_fS2_fjLj1024EEEEELb1ELb0EEEvNS_9BwdParamsE:
        /* <DEDUP_REMOVED lines=24> */
.L_x_5368:
        /* <DEDUP_REMOVED lines=36> */
.L_x_5360:
        /* <DEDUP_REMOVED lines=49> */
.L_x_5359:
[----:B------:R-:W-:Y:S05]  /*06d0*/  BSYNC B1 ;  /* 0x0000000000017941 */ /* 0x000fea0003800000 */
.L_x_5358:
        /* <DEDUP_REMOVED lines=31> */
.L_x_5362:
[----:B------:R-:W-:Y:S05]  /*08d0*/  BSYNC B1 ;  /* 0x0000000000017941 */ /* 0x000fea0003800000 */
.L_x_5361:
        /* <DEDUP_REMOVED lines=16> */
.L_x_5363:
[----:B------:R-:W-:Y:S05]  /*09e0*/  BSYNC B1 ;  /* 0x0000000000017941 */ /* 0x000fea0003800000 */
.L_x_5357:
[----:B------:R-:W-:Y:S05]  /*09f0*/  BSYNC B0 ;  /* 0x0000000000007941 */ /* 0x000fea0003800000 */
.L_x_5356:
        /* <DEDUP_REMOVED lines=40> */
.L_x_5384:
        /* <DEDUP_REMOVED lines=8> */
.L_x_5364:
        /* <DEDUP_REMOVED lines=20> */
.L_x_5367:
[----:B------:R-:W-:Y:S05]  /*0e40*/  BSYNC B0 ;  /* 0x0000000000007941 */ /* 0x000fea0003800000 */
.L_x_5366:
[C---:B------:R-:W-:Y:S01]  /*0e50*/  ISETP.GT.U32.AND P1, PT, R4.reuse, -0x1801, PT ;  /* 0xffffe7ff0400780c */ /* 0x040fe20003f24070 */
[----:B------:R-:W-:Y:S01]  /*0e60*/  VIADD R4, R4, 0x1800 ;  /* 0x0000180004047836 */ /* 0x000fe20000000000 */
[----:B------:R-:W-:-:S11]  /*0e70*/  IADD3 R5, R5, 0xc00, RZ ;  /* 0x00000c0005057810 */ /* 0x000fd60007ffe0ff */
[----:B------:R-:W-:Y:S05]  /*0e80*/  @P1 BRA `(.L_x_5368) ;  /* 0xfffffff000bc1947 */ /* 0x000fea000383ffff */
[----:B------:R-:W-:Y:S05]  /*0e90*/  EXIT ;  /* 0x000000000000794d */ /* 0x000fea0003800000 */
.L_x_5365:
[----:B0-----:R-:W-:Y:S01]  /*0ea0*/  HFMA2.MMA R24, -RZ, RZ, 0, 5.9604644775390625e-08 ;  /* 0x00000001ff187435 */ /* 0x001fe200000001ff */
[----:B----4-:R-:W-:Y:S02]  /*0eb0*/  MOV R23, R10 ;  /* 0x0000000a00177202 */ /* 0x010fe40000000f00 */
[----:B------:R-:W-:Y:S02]  /*0ec0*/  MOV R25, 0x1f ;  /* 0x0000001f00197802 */ /* 0x000fe40000000f00 */
[----:B------:R-:W-:-:S07]  /*0ed0*/  MOV R20, 0xffffffff ;  /* 0xffffffff00147802 */ /* 0x000fce0000000f00 */
[----:B-123--:R-:W-:Y:S05]  /*0ee0*/  WARPSYNC.COLLECTIVE R20, `(.L_x_5369) ;  /* 0x0000000014087348 */ /* 0x00efea0003c00000 */
[----:B------:R0:W4:Y:S02]  /*0ef0*/  SHFL.BFLY P2, R22, R23, R24, R25 ;  /* 0x0c00001817167389 */ /* 0x0001240000040019 */
[----:B01234-:R-:W-:Y:S01]  /*0f00*/  ENDCOLLECTIVE ;  /* 0x000000000000791b */ /* 0x01ffe20003800000 */
.L_x_5369:
[----:B------:R-:W-:Y:S01]  /*0f10*/  IMAD.MOV.U32 R24, RZ, RZ, 0x2 ;  /* 0x00000002ff187424 */ /* 0x000fe200078e00ff */
[----:B------:R-:W-:-:S05]  /*0f20*/  MOV R11, R22 ;  /* 0x00000016000b7202 */ /* 0x000fca0000000f00 */
[----:B------:R-:W-:-:S05]  /*0f30*/  FADD.FTZ R11, R10, R11 ;  /* 0x0000000b0a0b7221 */ /* 0x000fca0000010000 */
[----:B------:R-:W-:-:S07]  /*0f40*/  MOV R23, R11 ;  /* 0x0000000b00177202 */ /* 0x000fce0000000f00 */
[----:B------:R-:W-:Y:S05]  /*0f50*/  WARPSYNC.COLLECTIVE R20, `(.L_x_5370) ;  /* 0x0000000014087348 */ /* 0x000fea0003c00000 */
[----:B------:R0:W1:Y:S02]  /*0f60*/  SHFL.BFLY P2, R22, R23, R24, R25 ;  /* 0x0c00001817167389 */ /* 0x0000640000040019 */
[----:B01----:R-:W-:Y:S01]  /*0f70*/  ENDCOLLECTIVE ;  /* 0x000000000000791b */ /* 0x003fe20003800000 */
.L_x_5370:
[----:B------:R-:W-:Y:S01]  /*0f80*/  HFMA2.MMA R24, -RZ, RZ, 0, 2.384185791015625e-07 ;  /* 0x00000004ff187435 */ /* 0x000fe200000001ff */
[----:B------:R-:W-:-:S05]  /*0f90*/  MOV R14, R22 ;  /* 0x00000016000e7202 */ /* 0x000fca0000000f00 */
[----:B------:R-:W-:-:S05]  /*0fa0*/  FADD.FTZ R14, R11, R14 ;  /* 0x0000000e0b0e7221 */ /* 0x000fca0000010000 */
[----:B------:R-:W-:-:S07]  /*0fb0*/  MOV R23, R14 ;  /* 0x0000000e00177202 */ /* 0x000fce0000000f00 */
[----:B------:R-:W-:Y:S05]  /*0fc0*/  WARPSYNC.COLLECTIVE R20, `(.L_x_5371) ;  /* 0x0000000014087348 */ /* 0x000fea0003c00000 */
[----:B------:R0:W1:Y:S02]  /*0fd0*/  SHFL.BFLY P2, R22, R23, R24, R25 ;  /* 0x0c00001817167389 */ /* 0x0000640000040019 */
[----:B01----:R-:W-:Y:S01]  /*0fe0*/  ENDCOLLECTIVE ;  /* 0x000000000000791b */ /* 0x003fe20003800000 */
.L_x_5371:
[----:B------:R-:W-:Y:S01]  /*0ff0*/  HFMA2.MMA R24, -RZ, RZ, 0, 4.76837158203125e-07 ;  /* 0x00000008ff187435 */ /* 0x000fe200000001ff */
[----:B------:R-:W-:-:S05]  /*1000*/  MOV R13, R22 ;  /* 0x00000016000d7202 */ /* 0x000fca0000000f00 */
[----:B------:R-:W-:-:S05]  /*1010*/  FADD.FTZ R13, R14, R13 ;  /* 0x0000000d0e0d7221 */ /* 0x000fca0000010000 */
[----:B------:R-:W-:-:S07]  /*1020*/  MOV R23, R13 ;  /* 0x0000000d00177202 */ /* 0x000fce0000000f00 */
[----:B------:R-:W-:Y:S05]  /*1030*/  WARPSYNC.COLLECTIVE R20, `(.L_x_5372) ;  /* 0x0000000014087348 */ /* 0x000fea0003c00000 */
[----:B------:R0:W1:Y:S02]  /*1040*/  SHFL.BFLY P2, R22, R23, R24, R25 ;  /* 0x0c00001817167389 */ /* 0x0000640000040019 */
[----:B01----:R-:W-:Y:S01]  /*1050*/  ENDCOLLECTIVE ;  /* 0x000000000000791b */ /* 0x003fe20003800000 */
.L_x_5372:
[----:B------:R-:W-:Y:S01]  /*1060*/  HFMA2.MMA R24, -RZ, RZ, 0, 9.5367431640625e-07 ;  /* 0x00000010ff187435 */ /* 0x000fe200000001ff */
[----:B------:R-:W-:-:S05]  /*1070*/  MOV R10, R22 ;  /* 0x00000016000a7202 */ /* 0x000fca0000000f00 */
[----:B------:R-:W-:-:S04]  /*1080*/  FADD.FTZ R11, R13, R10 ;  /* 0x0000000a0d0b7221 */ /* 0x000fc80000010000 */
[----:B------:R-:W-:-:S07]  /*1090*/  IMAD.MOV.U32 R23, RZ, RZ, R11 ;  /* 0x000000ffff177224 */ /* 0x000fce00078e000b */
[----:B------:R-:W-:Y:S05]  /*10a0*/  WARPSYNC.COLLECTIVE R20, `(.L_x_5373) ;  /* 0x0000000014087348 */ /* 0x000fea0003c00000 */
[----:B------:R0:W1:Y:S02]  /*10b0*/  SHFL.BFLY P2, R22, R23, R24, R25 ;  /* 0x0c00001817167389 */ /* 0x0000640000040019 */
[----:B01----:R-:W-:Y:S01]  /*10c0*/  ENDCOLLECTIVE ;  /* 0x000000000000791b */ /* 0x003fe20003800000 */
.L_x_5373:
[----:B------:R-:W-:Y:S01]  /*10d0*/  HFMA2.MMA R24, -RZ, RZ, 0, 5.9604644775390625e-08 ;  /* 0x00000001ff187435 */ /* 0x000fe200000001ff */
[----:B------:R-:W-:Y:S02]  /*10e0*/  MOV R23, R12 ;  /* 0x0000000c00177202 */ /* 0x000fe40000000f00 */
[----:B------:R-:W-:-:S08]  /*10f0*/  MOV R10, R22 ;  /* 0x00000016000a7202 */ /* 0x000fd00000000f00 */
[----:B------:R-:W-:Y:S05]  /*1100*/  WARPSYNC.COLLECTIVE R20, `(.L_x_5374) ;  /* 0x0000000014087348 */ /* 0x000fea0003c00000 */
[----:B------:R0:W1:Y:S02]  /*1110*/  SHFL.BFLY P2, R22, R23, R24, R25 ;  /* 0x0c00001817167389 */ /* 0x0000640000040019 */
[----:B01----:R-:W-:Y:S01]  /*1120*/  ENDCOLLECTIVE ;  /* 0x000000000000791b */ /* 0x003fe20003800000 */
.L_x_5374:
[----:B------:R-:W-:Y:S01]  /*1130*/  HFMA2.MMA R24, -RZ, RZ, 0, 1.1920928955078125e-07 ;  /* 0x00000002ff187435 */ /* 0x000fe200000001ff */
[----:B------:R-:W-:-:S05]  /*1140*/  MOV R13, R22 ;  /* 0x00000016000d7202 */ /* 0x000fca0000000f00 */
[----:B------:R-:W-:-:S05]  /*1150*/  FADD.FTZ R15, R12, R13 ;  /* 0x0000000d0c0f7221 */ /* 0x000fca0000010000 */
[----:B------:R-:W-:-:S07]  /*1160*/  MOV R23, R15 ;  /* 0x0000000f00177202 */ /* 0x000fce0000000f00 */
[----:B------:R-:W-:Y:S05]  /*1170*/  WARPSYNC.COLLECTIVE R20, `(.L_x_5375) ;  /* 0x0000000014087348 */ /* 0x000fea0003c00000 */
[----:B------:R0:W1:Y:S02]  /*1180*/  SHFL.BFLY P2, R22, R23, R24, R25 ;  /* 0x0c00001817167389 */ /* 0x0000640000040019 */
[----:B01----:R-:W-:Y:S01]  /*1190*/  ENDCOLLECTIVE ;  /* 0x000000000000791b */ /* 0x003fe20003800000 */
.L_x_5375:
[----:B------:R-:W-:Y:S01]  /*11a0*/  HFMA2.MMA R24, -RZ, RZ, 0, 2.384185791015625e-07 ;  /* 0x00000004ff187435 */ /* 0x000fe200000001ff */
[----:B------:R-:W-:-:S04]  /*11b0*/  IMAD.MOV.U32 R16, RZ, RZ, R22 ;  /* 0x000000ffff107224 */ /* 0x000fc800078e0016 */
[----:B------:R-:W-:-:S05]  /*11c0*/  FADD.FTZ R16, R15, R16 ;  /* 0x000000100f107221 */ /* 0x000fca0000010000 */
[----:B------:R-:W-:-:S07]  /*11d0*/  MOV R23, R16 ;  /* 0x0000001000177202 */ /* 0x000fce0000000f00 */
[----:B------:R-:W-:Y:S05]  /*11e0*/  WARPSYNC.COLLECTIVE R20, `(.L_x_5376) ;  /* 0x0000000014087348 */ /* 0x000fea0003c00000 */
[----:B------:R0:W1:Y:S02]  /*11f0*/  SHFL.BFLY P2, R22, R23, R24, R25 ;  /* 0x0c00001817167389 */ /* 0x0000640000040019 */
[----:B01----:R-:W-:Y:S01]  /*1200*/  ENDCOLLECTIVE ;  /* 0x000000000000791b */ /* 0x003fe20003800000 */
.L_x_5376:
[----:B------:R-:W-:Y:S01]  /*1210*/  HFMA2.MMA R24, -RZ, RZ, 0, 4.76837158203125e-07 ;  /* 0x00000008ff187435 */ /* 0x000fe200000001ff */
[----:B------:R-:W-:-:S05]  /*1220*/  MOV R17, R22 ;  /* 0x0000001600117202 */ /* 0x000fca0000000f00 */
[----:B------:R-:W-:-:S05]  /*1230*/  FADD.FTZ R17, R16, R17 ;  /* 0x0000001110117221 */ /* 0x000fca0000010000 */
[----:B------:R-:W-:-:S07]  /*1240*/  MOV R23, R17 ;  /* 0x0000001100177202 */ /* 0x000fce0000000f00 */
[----:B------:R-:W-:Y:S05]  /*1250*/  WARPSYNC.COLLECTIVE R20, `(.L_x_5377) ;  /* 0x0000000014087348 */ /* 0x000fea0003c00000 */
[----:B------:R0:W1:Y:S02]  /*1260*/  SHFL.BFLY P2, R22, R23, R24, R25 ;  /* 0x0c00001817167389 */ /* 0x0000640000040019 */
[----:B01----:R-:W-:Y:S01]  /*1270*/  ENDCOLLECTIVE ;  /* 0x000000000000791b */ /* 0x003fe20003800000 */
.L_x_5377:
[----:B------:R-:W-:Y:S01]  /*1280*/  IMAD.MOV.U32 R24, RZ, RZ, 0x10 ;  /* 0x00000010ff187424 */ /* 0x000fe200078e00ff */
[----:B------:R-:W-:-:S05]  /*1290*/  MOV R12, R22 ;  /* 0x00000016000c7202 */ /* 0x000fca0000000f00 */
[----:B------:R-:W-:-:S05]  /*12a0*/  FADD.FTZ R12, R17, R12 ;  /* 0x0000000c110c7221 */ /* 0x000fca0000010000 */
[----:B------:R-:W-:-:S07]  /*12b0*/  MOV R23, R12 ;  /* 0x0000000c00177202 */ /* 0x000fce0000000f00 */
[----:B------:R-:W-:Y:S05]  /*12c0*/  WARPSYNC.COLLECTIVE R20, `(.L_x_5378) ;  /* 0x0000000014087348 */ /* 0x000fea0003c00000 */
[----:B------:R0:W1:Y:S02]  /*12d0*/  SHFL.BFLY P2, R22, R23, R24, R25 ;  /* 0x0c00001817167389 */ /* 0x0000640000040019 */
[----:B01----:R-:W-:Y:S01]  /*12e0*/  ENDCOLLECTIVE ;  /* 0x000000000000791b */ /* 0x003fe20003800000 */
.L_x_5378:
[----:B------:R-:W-:Y:S01]  /*12f0*/  HFMA2.MMA R24, -RZ, RZ, 0, 5.9604644775390625e-08 ;  /* 0x00000001ff187435 */ /* 0x000fe200000001ff */
[----:B------:R-:W-:Y:S02]  /*1300*/  MOV R23, R8 ;  /* 0x0000000800177202 */ /* 0x000fe40000000f00 */
[----:B------:R-:W-:-:S08]  /*1310*/  MOV R15, R22 ;  /* 0x00000016000f7202 */ /* 0x000fd00000000f00 */
[----:B------:R-:W-:Y:S05]  /*1320*/  WARPSYNC.COLLECTIVE R20, `(.L_x_5379) ;  /* 0x0000000014087348 */ /* 0x000fea0003c00000 */
[----:B------:R0:W1:Y:S02]  /*1330*/  SHFL.BFLY P2, R22, R23, R24, R25 ;  /* 0x0c00001817167389 */ /* 0x0000640000040019 */
[----:B01----:R-:W-:Y:S01]  /*1340*/  ENDCOLLECTIVE ;  /* 0x000000000000791b */ /* 0x003fe20003800000 */
.L_x_5379:
[----:B------:R-:W-:Y:S01]  /*1350*/  HFMA2.MMA R24, -RZ, RZ, 0, 1.1920928955078125e-07 ;  /* 0x00000002ff187435 */ /* 0x000fe200000001ff */
[----:B------:R-:W-:-:S05]  /*1360*/  MOV R17, R22 ;  /* 0x0000001600117202 */ /* 0x000fca0000000f00 */
[----:B------:R-:W-:-:S05]  /*1370*/  FADD.FTZ R18, R8, R17 ;  /* 0x0000001108127221 */ /* 0x000fca0000010000 */
[----:B------:R-:W-:-:S07]  /*1380*/  MOV R23, R18 ;  /* 0x0000001200177202 */ /* 0x000fce0000000f00 */
[----:B------:R-:W-:Y:S05]  /*1390*/  WARPSYNC.COLLECTIVE R20, `(.L_x_5380) ;  /* 0x0000000014087348 */ /* 0x000fea0003c00000 */
[----:B------:R0:W1:Y:S02]  /*13a0*/  SHFL.BFLY P2, R22, R23, R24, R25 ;  /* 0x0c00001817167389 */ /* 0x0000640000040019 */
[----:B01----:R-:W-:Y:S01]  /*13b0*/  ENDCOLLECTIVE ;  /* 0x000000000000791b */ /* 0x003fe20003800000 */
.L_x_5380:
[----:B------:R-:W-:Y:S01]  /*13c0*/  HFMA2.MMA R24, -RZ, RZ, 0, 2.384185791015625e-07 ;  /* 0x00000004ff187435 */ /* 0x000fe200000001ff */
[----:B------:R-:W-:-:S05]  /*13d0*/  MOV R13, R22 ;  /* 0x00000016000d7202 */ /* 0x000fca0000000f00 */
[----:B------:R-:W-:-:S04]  /*13e0*/  FADD.FTZ R19, R18, R13 ;  /* 0x0000000d12137221 */ /* 0x000fc80000010000 */
[----:B------:R-:W-:-:S07]  /*13f0*/  IMAD.MOV.U32 R23, RZ, RZ, R19 ;  /* 0x000000ffff177224 */ /* 0x000fce00078e0013 */
[----:B------:R-:W-:Y:S05]  /*1400*/  WARPSYNC.COLLECTIVE R20, `(.L_x_5381) ;  /* 0x0000000014087348 */ /* 0x000fea0003c00000 */
[----:B------:R0:W1:Y:S02]  /*1410*/  SHFL.BFLY P2, R22, R23, R24, R25 ;  /* 0x0c00001817167389 */ /* 0x0000640000040019 */
[----:B01----:R-:W-:Y:S01]  /*1420*/  ENDCOLLECTIVE ;  /* 0x000000000000791b */ /* 0x003fe20003800000 */
.L_x_5381:
[----:B------:R-:W-:Y:S01]  /*1430*/  HFMA2.MMA R24, -RZ, RZ, 0, 4.76837158203125e-07 ;  /* 0x00000008ff187435 */ /* 0x000fe200000001ff */
[----:B------:R-:W-:-:S05]  /*1440*/  MOV R8, R22 ;  /* 0x0000001600087202 */ /* 0x000fca0000000f00 */
[----:B------:R-:W-:-:S05]  /*1450*/  FADD.FTZ R8, R19, R8 ;  /* 0x0000000813087221 */ /* 0x000fca0000010000 */
[----:B------:R-:W-:-:S07]  /*1460*/  MOV R23, R8 ;  /* 0x0000000800177202 */ /* 0x000fce0000000f00 */
[----:B------:R-:W-:Y:S05]  /*1470*/  WARPSYNC.COLLECTIVE R20, `(.L_x_5382) ;  /* 0x0000000014087348 */ /* 0x000fea0003c00000 */
[----:B------:R0:W1:Y:S02]  /*1480*/  SHFL.BFLY P2, R22, R23, R24, R25 ;  /* 0x0c00001817167389 */ /* 0x0000640000040019 */
[----:B01----:R-:W-:Y:S01]  /*1490*/  ENDCOLLECTIVE ;  /* 0x000000000000791b */ /* 0x003fe20003800000 */
.L_x_5382:
[----:B------:R-:W-:Y:S01]  /*14a0*/  HFMA2.MMA R24, -RZ, RZ, 0, 9.5367431640625e-07 ;  /* 0x00000010ff187435 */ /* 0x000fe200000001ff */
[----:B------:R-:W-:-:S05]  /*14b0*/  MOV R21, R22 ;  /* 0x0000001600157202 */ /* 0x000fca0000000f00 */
[----:B------:R-:W-:-:S05]  /*14c0*/  FADD.FTZ R21, R8, R21 ;  /* 0x0000001508157221 */ /* 0x000fca0000010000 */
[----:B------:R-:W-:-:S07]  /*14d0*/  MOV R23, R21 ;  /* 0x0000001500177202 */ /* 0x000fce0000000f00 */
[----:B------:R-:W-:Y:S05]  /*14e0*/  WARPSYNC.COLLECTIVE R20, `(.L_x_5383) ;  /* 0x0000000014087348 */ /* 0x000fea0003c00000 */
[----:B------:R0:W1:Y:S02]  /*14f0*/  SHFL.BFLY P2, R22, R23, R24, R25 ;  /* 0x0c00001817167389 */ /* 0x0000640000040019 */
[----:B01----:R-:W-:Y:S01]  /*1500*/  ENDCOLLECTIVE ;  /* 0x000000000000791b */ /* 0x003fe20003800000 */
.L_x_5383:
[----:B------:R-:W-:Y:S01]  /*1510*/  MOV R14, R22 ;  /* 0x00000016000e7202 */ /* 0x000fe20000000f00 */
[----:B------:R-:W-:Y:S06]  /*1520*/  BRA `(.L_x_5384) ;  /* 0xfffffff400d47947 */ /* 0x000fec000383ffff */
.L_x_5385:
        /* <DEDUP_REMOVED lines=13> */
.L_x_11355:


//--------------------- .text._ZN10layer_norm13ln_bwd_kernelINS_13Kernel_traitsIf13__nv_bfloat16fS2_fjLj6144ELj1ELj1ELj8ELj16ENS_18Kernel_traits_baseILj6144EfS2_fS2_fjLj256EEEEELb1ELb1ELb1ELb0EEEvNS_9BwdParamsE --------------------------
	.section	.text._ZN10layer_norm13ln_bwd_kernelINS_13Kernel_traitsIf13__nv_bfloat16fS2_fjLj6144ELj1ELj1ELj8ELj16ENS_18Kernel_traits_baseILj6144EfS2_fS2_fjLj256EEEEELb1ELb1ELb1ELb0EEEvNS_9BwdParamsE,"ax",@progbits
	.align	128
        .global         _ZN10layer_norm13ln_bwd_kernelINS_13Kernel_traitsIf13__nv_bfloat16fS2_fjLj6144ELj1ELj1ELj8ELj16ENS_18Kernel_traits_baseILj6144EfS2_fS2_fjLj256EEEEELb1ELb1ELb1ELb0EEEvNS_9BwdParamsE
        .type           _ZN10layer_norm13ln_bwd_kernelINS_13Kernel_traitsIf13__nv_bfloat16fS2_fjLj6144ELj1ELj1ELj8ELj16ENS_18Kernel_traits_baseILj6144EfS2_fS2_fjLj256EEEEELb1ELb1ELb1ELb0EEEvNS_9BwdParamsE,@function
        .size           _ZN10layer_norm13ln_bwd_kernelINS_13Kernel_traitsIf13__nv_bfloat16fS2_fjLj6144ELj1ELj1ELj8ELj16ENS_18Kernel_traits_baseILj6144EfS2_fS2_fjLj256EEEEELb1ELb1ELb1ELb0EEEvNS_9BwdParamsE,(.L_x_11356 - _ZN10layer_norm13ln_bwd_kernelINS_13Kernel_traitsIf13__nv_bfloat16fS2_fjLj6144ELj1ELj1ELj8ELj16ENS_18Kernel_traits_baseILj6144EfS2_fS2_fjLj256EEEEELb1ELb1ELb1ELb0EEEvNS_9BwdParamsE)
        .other          _ZN10layer_norm13ln_bwd_kernelINS_13Kernel_traitsIf13__nv_bfloat16fS2_fjLj6144ELj1ELj1ELj8ELj16ENS_18Kernel_traits_baseILj6144EfS2_fS2_fjLj256EEEEELb1ELb1ELb1ELb0EEEvNS_9BwdParamsE,@"STO_CUDA_ENTRY STV_DEFAULT"
_ZN10layer_norm13ln_bwd_kernelINS_13Kernel_traitsIf13__nv_bfloat16fS2_fjLj6144ELj1ELj1ELj8ELj16ENS_18Kernel_traits_baseILj6144EfS2_fS2_fjLj256EEEEELb1ELb1ELb1ELb0EEEvNS_9BwdParamsE:
.text._ZN10layer_norm13ln_bwd_kernelINS_13Kernel_traitsIf13__nv_bfloat16fS2_fjLj6144ELj1ELj1ELj8ELj16ENS_18Kernel_traits_baseILj6144EfS2_fS2_fjLj256EEEEELb1ELb1ELb1ELb0EEEvNS_9BwdParamsE:
        /* <DEDUP_REMOVED lines=35> */
[----:B----4-:R-:W-:-:S03]  /*0230*/  @P3 IMAD.WIDE.U32 R14, R21, 0x20, R10 ;  /* 0x00000020150e3825 */ /* 0x010fc600078e000a */
[----:B------:R2:W5:Y:S01]  /*0240*/  @P3 LDG.E.128 R140, desc[UR4][R12.64+0x10] ;  /* 0x000010040c8c3981 */ /* 0x000562000c1e1d00 */
[----:B------:R-:W-:-:S03]  /*0250*/  @P3 VIADD R21, R21, 0x100 ;  /* 0x0000010015153836 */ /* 0x000fc60000000000 */
        /* <DEDUP_REMOVED lines=48> */
[----:B------:R-:W0:Y:S01]  /*0560*/  LDC.U8 R3, c[0x0][0x2a0] ;  /* 0x0000a800ff037b82 */ /* 0x000e220000000000 */
[----:B------:R-:W-:Y:S01]  /*0570*/  HFMA2.MMA R195, -RZ, RZ, 0, 5.9604644775390625e-08 ;  /* 0x00000001ffc37435 */ /* 0x000fe200000001ff */
[----:B------:R-:W-:-:S10]  /*0580*/  MOV R113, RZ ;  /* 0x000000ff00717202 */ /* 0x000fd40000000f00 */
.L_x_5507:
[----:B01----:R-:W1:Y:S08]  /*0590*/  LDC.64 R180, c[0x0][0x288] ;  /* 0x0000a200ffb47b82 */ /* 0x003e700000000a00 */
[----:B--2---:R-:W2:Y:S08]  /*05a0*/  LDC.64 R182, c[0x0][0x258] ;  /* 0x00009600ffb67b82 */ /* 0x004eb00000000a00 */
[----:B------:R-:W3:Y:S01]  /*05b0*/  LDC.64 R4, c[0x0][0x280] ;  /* 0x0000a000ff047b82 */ /* 0x000ee20000000a00 */
[C---:B-1----:R-:W-:Y:S01]  /*05c0*/  IMAD.WIDE R180, R2.reuse, 0x4, R180 ;  /* 0x0000000402b47825 */ /* 0x042fe200078e02b4 */
[----:B------:R-:W1:Y:S06]  /*05d0*/  S2R R192, SR_TID.X ;  /* 0x0000000000c07919 */ /* 0x000e6c0000002100 */
[----:B------:R-:W4:Y:S01]  /*05e0*/  LDC.64 R242, c[0x0][0x2c8] ;  /* 0x0000b200fff27b82 */ /* 0x000f220000000a00 */
        /* <DEDUP_REMOVED lines=9> */
[----:B-1----:R-:W-:Y:S01]  /*0680*/  LOP3.LUT R4, R192, 0xff, RZ, 0xc0, !PT ;  /* 0x000000ffc0047812 */ /* 0x002fe200078ec0ff */
[----:B------:R-:W-:Y:S03]  /*0690*/  BSSY B0, `(.L_x_5387) ;  /* 0x000014a000007945 */ /* 0x000fe60003800000 */
[----:B------:R-:W-:-:S05]  /*06a0*/  LEA.HI.SX32 R6, R187, R4, 0x1d ;  /* 0x00000004bb067211 */ /* 0x000fca00078feaff */
[----:B----4-:R-:W-:Y:S01]  /*06b0*/  IMAD.WIDE.U32 R244, R6, 0x20, R242 ;  /* 0x0000002006f47825 */ /* 0x010fe200078e00f2 */
[----:B------:R-:W-:-:S13]  /*06c0*/  ISETP.GT.AND P1, PT, R186, RZ, PT ;  /* 0x000000ffba00720c */ /* 0x000fda0003f24270 */
        /* <DEDUP_REMOVED lines=18> */
[----:B------:R-:W-:Y:S02]  /*07f0*/  IADD3 R185, R6, 0x100, RZ ;  /* 0x0000010006b97810 */ /* 0x000fe40007ffe0ff */
[----:B------:R-:W-:-:S07]  /*0800*/  IADD3 R183, R183, 0x100, RZ ;  /* 0x00000100b7b77810 */ /* 0x000fce0007ffe0ff */
.L_x_5390:
[----:B------:R-:W-:Y:S05]  /*0810*/  BSYNC B1 ;  /* 0x0000000000017941 */ /* 0x000fea0003800000 */
.L_x_5389:
        /* <DEDUP_REMOVED lines=10> */
[----:B------:R-:W-:Y:S01]  /*08c0*/  VIADD R183, R183, 0x100 ;  /* 0x00000100b7b77836 */ /* 0x000fe20000000000 */
[----:B------:R-:W-:-:S07]  /*08d0*/  IADD3 R185, R185, 0x100, RZ ;  /* 0x00000100b9b97810 */ /* 0x000fce0007ffe0ff */
.L_x_5392:
[----:B------:R-:W-:Y:S05]  /*08e0*/  BSYNC B1 ;  /* 0x0000000000017941 */ /* 0x000fea0003800000 */
.L_x_5391:
        /* <DEDUP_REMOVED lines=10> */
[----:B------:R-:W-:Y:S01]  /*0990*/  MOV R224, RZ ;  /* 0x000000ff00e07202 */ /* 0x000fe20000000f00 */
[----:B------:R-:W-:Y:S06]  /*09a0*/  BRA `(.L_x_5393) ;  /* 0x0000001000607947 */ /* 0x000fec0003800000 */
.L_x_5388:
        /* <DEDUP_REMOVED lines=33> */
[----:B------:R0:W5:Y:S04]  /*0bc0*/  @P5 LDG.E.128 R40, desc[UR4][R244.64] ;  /* 0x00000004f4285981 */ /* 0x000168000c1e1d00 */
[----:B------:R0:W5:Y:S01]  /*0bd0*/  @P5 LDG.E.128 R36, desc[UR4][R244.64+0x10] ;  /* 0x00001004f4245981 */ /* 0x000162000c1e1d00 */
[----:B------:R-:W-:-:S02]  /*0be0*/  IADD3 R240, R6, 0x100, RZ ;  /* 0x0000010006f07810 */ /* 0x000fc40007ffe0ff */
[----:B------:R-:W-:Y:S02]  /*0bf0*/  IADD3 R241, R241, 0x100, RZ ;  /* 0x00000100f1f17810 */ /* 0x000fe40007ffe0ff */
[----:B------:R-:W-:Y:S01]  /*0c00*/  IADD3 R194, R194, 0x100, RZ ;  /* 0x00000100c2c27810 */ /* 0x000fe20007ffe0ff */
[----:B---3--:R-:W-:-:S04]  /*0c10*/  FADD.FTZ R239, -R193, R180 ;  /* 0x000000b4c1ef7221 */ /* 0x008fc80000010100 */
[----:B------:R-:W-:Y:S01]  /*0c20*/  FMUL.FTZ R239, R0, R239 ;  /* 0x000000ef00ef7220 */ /* 0x000fe20000410000 */
[C---:B----4-:R-:W-:Y:S02]  /*0c30*/  SHF.L.U32 R237, R184.reuse, 0x10, RZ ;  /* 0x00000010b8ed7819 */ /* 0x050fe400000006ff */
[----:B------:R-:W-:Y:S01]  /*0c40*/  PRMT R180, R184, 0x7632, R180 ;  /* 0x00007632b8b47816 */ /* 0x000fe200000000b4 */
[C---:B------:R-:W-:Y:S01]  /*0c50*/  FADD.FTZ R181, -R193.reuse, R181 ;  /* 0x000000b5c1b57221 */ /* 0x040fe20000010100 */
[----:B------:R-:W-:Y:S01]  /*0c60*/  FADD.FTZ R183, -R193, R183 ;  /* 0x000000b7c1b77221 */ /* 0x000fe20000010100 */
[----:B------:R-:W-:Y:S01]  /*0c70*/  FADD.FTZ R88, R88, R237 ;  /* 0x000000ed58587221 */ /* 0x000fe20000010000 */
[-C--:B------:R-:W-:Y:S01]  /*0c80*/  FFMA.FTZ R112, R239, R237.reuse, R112 ;  /* 0x000000edef707223 */ /* 0x080fe20000010070 */
[----:B------:R-:W-:Y:S02]  /*0c90*/  IMAD.U32 R180, R180, 0x10000, RZ ;  /* 0x00010000b4b47824 */ /* 0x000fe400078e00ff */
        /* <DEDUP_REMOVED lines=10> */
[----:B------:R-:W-:Y:S01]  /*0d40*/  FADD.FTZ R231, -R193, R188 ;  /* 0x000000bcc1e77221 */ /* 0x000fe20000010100 */
        /* <DEDUP_REMOVED lines=47> */
[----:B0-----:R-:W-:-:S07]  /*1040*/  FFMA.FTZ R224, R222, R221, R181 ;  /* 0x000000dddee07223 */ /* 0x001fce00000100b5 */
.L_x_5395:
[----:B------:R-:W-:Y:S05]  /*1050*/  BSYNC B1 ;  /* 0x0000000000017941 */ /* 0x000fea0003800000 */
.L_x_5394:
        /* <DEDUP_REMOVED lines=20> */
[C---:B---3--:R-:W-:Y:S01]  /*11a0*/  FADD.FTZ R219, -R193.reuse, R180 ;  /* 0x000000b4c1db7221 */ /* 0x048fe20000010100 */
[C---:B------:R-:W-:Y:S01]  /*11b0*/  FADD.FTZ R199, -R193.reuse, R181 ;  /* 0x000000b5c1c77221 */ /* 0x040fe20000010100 */
[C---:B------:R-:W-:Y:S01]  /*11c0*/  FADD.FTZ R217, -R193.reuse, R182 ;  /* 0x000000b6c1d97221 */ /* 0x040fe20000010100 */
[----:B0-----:R-:W-:Y:S01]  /*11d0*/  FADD.FTZ R209, -R193, R183 ;  /* 0x000000b7c1d17221 */ /* 0x001fe20000010100 */
[----:B------:R-:W-:Y:S01]  /*11e0*/  FMUL.FTZ R219, R0, R219 ;  /* 0x000000db00db7220 */ /* 0x000fe20000410000 */
[C---:B----4-:R-:W-:Y:S01]  /*11f0*/  PRMT R180, R184.reuse, 0x7632, R180 ;  /* 0x00007632b8b47816 */ /* 0x050fe200000000b4 */
[----:B------:R-:W-:-:S03]  /*1200*/  IMAD.U32 R181, R184, 0x10000, RZ ;  /* 0x00010000b8b57824 */ /* 0x000fc600078e00ff */
[----:B------:R-:W-:Y:S01]  /*1210*/  SHF.L.U32 R182, R180, 0x10, RZ ;  /* 0x00000010b4b67819 */ /* 0x000fe200000006ff */
        /* <DEDUP_REMOVED lines=14> */
[C---:B------:R-:W-:Y:S01]  /*1300*/  PRMT R208, R186.reuse, 0x7632, R208 ;  /* 0x00007632bad07816 */ /* 0x040fe200000000d0 */
[----:B------:R-:W-:Y:S01]  /*1310*/  FADD.FTZ R215, -R193, R188 ;  /* 0x000000bcc1d77221 */ /* 0x000fe20000010100 */
[----:B-1----:R-:W-:Y:S01]  /*1320*/  SHF.L.U32 R207, R186, 0x10, RZ ;  /* 0x00000010bacf7819 */ /* 0x002fe200000006ff */
[----:B------:R-:W-:Y:S01]  /*1330*/  FMUL.FTZ R218, R0, R209 ;  /* 0x000000d100da7220 */ /* 0x000fe20000410000 */
[----:B------:R-:W-:Y:S01]  /*1340*/  FFMA.FTZ R105, R220, R182, R105 ;  /* 0x000000b6dc697223 */ /* 0x000fe20000010069 */
[----:B------:R-:W-:Y:S01]  /*1350*/  FADD.FTZ R81, R81, R182 ;  /* 0x000000b651517221 */ /* 0x000fe20000010000 */
        /* <DEDUP_REMOVED lines=9> */
[----:B------:R-:W-:Y:S01]  /*13f0*/  PRMT R206, R187, 0x7632, R206 ;  /* 0x00007632bbce7816 */ /* 0x000fe200000000ce */
[----:B------:R-:W-:Y:S01]  /*1400*/  FADD.FTZ R76, R76, R207 ;  /* 0x000000cf4c4c7221 */ /* 0x000fe20000010000 */
[----:B------:R-:W-:Y:S01]  /*1410*/  FFMA.FTZ R100, R215, R207, R100 ;  /* 0x000000cfd7647223 */ /* 0x000fe20000010064 */
        /* <DEDUP_REMOVED lines=28> */
.L_x_5397:
[----:B------:R-:W-:Y:S05]  /*15e0*/  BSYNC B1 ;  /* 0x0000000000017941 */ /* 0x000fea0003800000 */
.L_x_5396:
[----:B------:R-:W-:Y:S05]  /*15f0*/  @!P2 BRA `(.L_x_5393) ;  /* 0x00000004004ca947 */ /* 0x000fea0003800000 */
[----:B------:R-:W0:Y:S08]  /*1600*/  LDC.64 R12, c[0x0][0x2b8] ;  /* 0x0000ae00ff0c7b82 */ /* 0x000e300000000a00 */
[----:B------:R-:W1:Y:S08]  /*1610*/  LDC.64 R182, c[0x0][0x238] ;  /* 0x00008e00ffb67b82 */ /* 0x000e700000000a00 */
[----:B------:R-:W2:Y:S01]  /*1620*/  LDC.64 R180, c[0x0][0x240] ;  /* 0x00009000ffb47b82 */ /* 0x000ea20000000a00 */
[----:B0-----:R-:W-:-:S06]  /*1630*/  IMAD.WIDE.U32 R12, R241, 0x10, R12 ;  /* 0x00000010f10c7825 */ /* 0x001fcc00078e000c */
[----:B------:R-:W3:Y:S01]  /*1640*/  LDG.E.128 R12, desc[UR4][R12.64] ;  /* 0x000000040c0c7981 */ /* 0x000ee2000c1e1d00 */
[----:B-1----:R-:W-:-:S05]  /*1650*/  IMAD.WIDE.U32 R182, R240, 0x20, R182 ;  /* 0x00000020f0b67825 */ /* 0x002fca00078e00b6 */
[----:B------:R-:W4:Y:S04]  /*1660*/  LDG.E.128 R8, desc[UR4][R182.64] ;  /* 0x00000004b6087981 */ /* 0x000f28000c1e1d00 */
[----:B------:R-:W4:Y:S01]  /*1670*/  LDG.E.128 R16, desc[UR4][R182.64+0x10] ;  /* 0x00001004b6107981 */ /* 0x000f22000c1e1d00 */
[----:B------:R-:W-:-:S04]  /*1680*/  ISETP.NE.U32.AND P5, PT, RZ, UR6, PT ;  /* 0x00000006ff007c0c */ /* 0x000fc8000bfa5070 */
[----:B------:R-:W-:-:S13]  /*1690*/  ISETP.NE.AND.EX P5, PT, RZ, UR7, PT, P5 ;  /* 0x00000007ff007c0c */ /* 0x000fda000bfa5350 */
[----:B------:R-:W-:-:S05]  /*16a0*/  @P5 IMAD.WIDE.U32 R242, R240, 0x20, R242 ;  /* 0x00000020f0f25825 */ /* 0x000fca00078e00f2 */
[----:B------:R-:W5:Y:S04]  /*16b0*/  @P5 LDG.E.128 R24, desc[UR4][R242.64] ;  /* 0x00000004f2185981 */ /* 0x000f68000c1e1d00 */
[----:B------:R-:W5:Y:S01]  /*16c0*/  @P5 LDG.E.128 R20, desc[UR4][R242.64+0x10] ;  /* 0x00001004f2145981 */ /* 0x000f62000c1e1d00 */
[----:B--2---:R-:W-:-:S05]  /*16d0*/  IMAD.WIDE.U32 R180, R194, 0x8, R180 ;  /* 0x00000008c2b47825 */ /* 0x004fca00078e00b4 */
[----:B------:R0:W5:Y:S01]  /*16e0*/  LDG.E.64 R204, desc[UR4][R180.64] ;  /* 0x00000004b4cc7981 */ /* 0x000162000c1e1b00 */
[C---:B---3--:R-:W-:Y:S01]  /*16f0*/  PRMT R7, R12.reuse, 0x7632, R7 ;  /* 0x000076320c077816 */ /* 0x048fe20000000007 */
[C---:B----4-:R-:W-:Y:S01]  /*1700*/  FADD.FTZ R187, -R193.reuse, R11 ;  /* 0x0000000bc1bb7221 */ /* 0x050fe20000010100 */
[C---:B------:R-:W-:Y:S01]  /*1710*/  FADD.FTZ R185, -R193.reuse, R9 ;  /* 0x00000009c1b97221 */ /* 0x040fe20000010100 */
[----:B------:R-:W-:Y:S01]  /*1720*/  SHF.L.U32 R11, R12, 0x10, RZ ;  /* 0x000000100c0b7819 */ /* 0x000fe200000006ff */
[C---:B------:R-:W-:Y:S01]  /*1730*/  FADD.FTZ R197, -R193.reuse, R8 ;  /* 0x00000008c1c57221 */ /* 0x040fe20000010100 */
[----:B------:R-:W-:Y:S01]  /*1740*/  FADD.FTZ R191, -R193, R18 ;  /* 0x00000012c1bf7221 */ /* 0x000fe20000010100 */
[C---:B------:R-:W-:Y:S01]  /*1750*/  FMUL.FTZ R198, R0.reuse, R185 ;  /* 0x000000b900c67220 */ /* 0x040fe20000410000 */
[----:B------:R-:W-:Y:S02]  /*1760*/  IMAD.U32 R12, R7, 0x10000, RZ ;  /* 0x00010000070c7824 */ /* 0x000fe400078e00ff */
[----:B------:R-:W-:Y:S01]  /*1770*/  FMUL.FTZ R197, R0, R197 ;  /* 0x000000c500c57220 */ /* 0x000fe20000410000 */
[----:B------:R-:W-:Y:S01]  /*1780*/  FMUL.FTZ R18, R128, R11 ;  /* 0x0000000b80127220 */ /* 0x000fe20000410000 */
[----:B------:R-:W-:Y:S01]  /*1790*/  PRMT R8, R13, 0x7632, R8 ;  /* 0x000076320d087816 */ /* 0x000fe20000000008 */
[-C--:B------:R-:W-:Y:S01]  /*17a0*/  FFMA.FTZ R97, R198, R12.reuse, R97 ;  /* 0x0000000cc6617223 */ /* 0x080fe20000010061 */
[----:B------:R-:W-:Y:S01]  /*17b0*/  FADD.FTZ R73, R73, R12 ;  /* 0x0000000c49497221 */ /* 0x000fe20000010000 */
[----:B------:R-:W-:Y:S01]  /*17c0*/  FADD.FTZ R183, -R193, R10 ;  /* 0x0000000ac1b77221 */ /* 0x000fe20000010100 */
[----:B------:R-:W-:Y:S01]  /*17d0*/  IMAD.U32 R13, R13, 0x10000, RZ ;  /* 0x000100000d0d7824 */ /* 0x000fe200078e00ff */
[C---:B------:R-:W-:Y:S01]  /*17e0*/  PRMT R182, R14.reuse, 0x7632, R182 ;  /* 0x000076320eb67816 */ /* 0x040fe200000000b6 */
[----:B------:R-:W-:Y:S01]  /*17f0*/  FADD.FTZ R225, R225, R18 ;  /* 0x00000012e1e17221 */ /* 0x000fe20000010000 */
[----:B------:R-:W-:Y:S01]  /*1800*/  SHF.L.U32 R189, R14, 0x10, RZ ;  /* 0x000000100ebd7819 */ /* 0x000fe200000006ff */
[----:B------:R-:W-:Y:S01]  /*1810*/  FMUL.FTZ R12, R129, R12 ;  /* 0x0000000c810c7220 */ /* 0x000fe20000410000 */
[----:B------:R-:W-:Y:S01]  /*1820*/  FFMA.FTZ R7, R197, R18, R224 ;  /* 0x00000012c5077223 */ /* 0x000fe200000100e0 */
[----:B------:R-:W-:Y:S01]  /*1830*/  PRMT R14, R15, 0x7632, R14 ;  /* 0x000076320f0e7816 */ /* 0x000fe2000000000e */
[----:B0-----:R-:W-:Y:S01]  /*1840*/  FADD.FTZ R181, -R193, R17 ;  /* 0x00000011c1b57221 */ /* 0x001fe20000010100 */
[----:B------:R-:W-:Y:S01]  /*1850*/  SHF.L.U32 R9, R15, 0x10, RZ ;  /* 0x000000100f097819 */ /* 0x000fe200000006ff */
[C---:B------:R-:W-:Y:S01]  /*1860*/  FADD.FTZ R15, -R193.reuse, R16 ;  /* 0x00000010c10f7221 */ /* 0x040fe20000010100 */
[----:B------:R-:W-:Y:S01]  /*1870*/  SHF.L.U32 R10, R8, 0x10, RZ ;  /* 0x00000010080a7819 */ /* 0x000fe200000006ff */
[----:B------:R-:W-:Y:S01]  /*1880*/  FADD.FTZ R193, -R193, R19 ;  /* 0x00000013c1c17221 */ /* 0x000fe20000010100 */
[C---:B------:R-:W-:Y:S01]  /*1890*/  FMUL.FTZ R196, R0.reuse, R187 ;  /* 0x000000bb00c47220 */ /* 0x040fe20000410000 */
[----:B------:R-:W-:Y:S01]  /*18a0*/  FMUL.FTZ R19, R0, R183 ;  /* 0x000000b700137220 */ /* 0x000fe20000410000 */
        /* <DEDUP_REMOVED lines=9> */
[C---:B------:R-:W-:Y:S01]  /*1940*/  FFMA.FTZ R7, R19.reuse, R16, R8 ;  /* 0x0000001013077223 */ /* 0x040fe20000010008 */
[----:B------:R-:W-:Y:S01]  /*1950*/  FMUL.FTZ R17, R0, R15 ;  /* 0x0000000f00117220 */ /* 0x000fe20000410000 */
[----:B------:R-:W-:Y:S01]  /*1960*/  SHF.L.U32 R182, R182, 0x10, RZ ;  /* 0x00000010b6b67819 */ /* 0x000fe200000006ff */
[----:B------:R-:W-:Y:S01]  /*1970*/  FMUL.FTZ R15, R124, R189 ;  /* 0x000000bd7c0f7220 */ /* 0x000fe20000410000 */
[----:B------:R-:W-:Y:S01]  /*1980*/  FADD.FTZ R8, R10, R11 ;  /* 0x0000000b0a087221 */ /* 0x000fe20000010000 */
[----:B------:R-:W-:Y:S01]  /*1990*/  FFMA.FTZ R180, R196, R11, R7 ;  /* 0x0000000bc4b47223 */ /* 0x000fe20000010007 */
[----:B------:R-:W-:Y:S01]  /*19a0*/  FADD.FTZ R74, R74, R13 ;  /* 0x0000000d4a4a7221 */ /* 0x000fe20000010000 */
[----:B------:R-:W-:Y:S01]  /*19b0*/  FFMA.FTZ R98, R19, R13, R98 ;  /* 0x0000000d13627223 */ /* 0x000fe20000010062 */
[----:B------:R-:W-:-:S02]  /*19c0*/  IMAD.U32 R184, R14, 0x10000, RZ ;  /* 0x000100000eb87824 */ /* 0x000fc400078e00ff */
[C---:B------:R-:W-:Y:S01]  /*19d0*/  FMUL.FTZ R14, R0.reuse, R181 ;  /* 0x000000b5000e7220 */ /* 0x040fe20000410000 */
        /* <DEDUP_REMOVED lines=21> */
.L_x_5393:
[----:B------:R-:W-:Y:S05]  /*1b30*/  BSYNC B0 ;  /* 0x0000000000007941 */ /* 0x000fea0003800000 */
.L_x_5387:
[----:B------:R-:W-:Y:S01]  /*1b40*/  LOP3.LUT P6, RZ, R195, 0xff, RZ, 0xc0, !PT ;  /* 0x000000ffc3ff7812 */ /* 0x000fe200078cc0ff */
[----:B------:R-:W-:Y:S01]  /*1b50*/  UMOV UR9, 0xffffffff ;  /* 0xffffffff00097882 */ /* 0x000fe20000000000 */
[----:B--23--:R-:W-:Y:S02]  /*1b60*/  SHF.R.U32.HI R181, RZ, 0x5, R192 ;  /* 0x00000005ffb57819 */ /* 0x00cfe400000116c0 */
        /* <DEDUP_REMOVED lines=23> */
.L_x_5522:
[----:B------:R-:W0:Y:S01]  /*1ce0*/  S2R R183, SR_CgaCtaId ;  /* 0x0000000000b77919 */ /* 0x000e220000008800 */
[----:B------:R-:W-:Y:S01]  /*1cf0*/  MOV R182, 0x400 ;  /* 0x0000040000b67802 */ /* 0x000fe20000000f00 */
[----:B--2---:R-:W-:Y:S01]  /*1d00*/  FADD.FTZ R224, R189, R224 ;  /* 0x000000e0bde07221 */ /* 0x004fe20000010000 */
[----:B------:R-:W-:Y:S01]  /*1d10*/  @!P5 LOP3.LUT R181, R181, 0x7, RZ, 0xc0, !PT ;  /* 0x00000007b5b5d812 */ /* 0x000fe200078ec0ff */
[----:B---3--:R-:W-:Y:S01]  /*1d20*/  FADD.FTZ R225, R188, R225 ;  /* 0x000000e1bce17221 */ /* 0x008fe20000010000 */
[----:B------:R-:W-:Y:S05]  /*1d30*/  WARPSYNC.ALL ;  /* 0x0000000000007948 */ /* 0x000fea0003800000 */
[----:B------:R-:W-:Y:S01]  /*1d40*/  @!P5 IADD3 R181, R180, R181, RZ ;  /* 0x000000b5b4b5d210 */ /* 0x000fe20007ffe0ff */
[----:B------:R-:W-:Y:S01]  /*1d50*/  BSSY B0, `(.L_x_5399) ;  /* 0x0000126000007945 */ /* 0x000fe20003800000 */
[----:B------:R-:W-:-:S05]  /*1d60*/  @P0 IADD3 R238, R238, -0x1, RZ ;  /* 0xffffffffeeee0810 */ /* 0x000fca0007ffe0ff */
[----:B------:R-:W-:Y:S01]  /*1d70*/  @P0 IMAD R238, R238, R5, RZ ;  /* 0x00000005eeee0224 */ /* 0x000fe200078e02ff */
[----:B0-----:R-:W-:-:S04]  /*1d80*/  LEA R182, R183, R182, 0x18 ;  /* 0x000000b6b7b67211 */ /* 0x001fc800078ec0ff */
[----:B----4-:R-:W-:Y:S01]  /*1d90*/  LEA R242, R180, R182, 0x3 ;  /* 0x000000b6b4f27211 */ /* 0x010fe200078e18ff */
[----:B------:R-:W-:-:S05]  /*1da0*/  @!P5 IMAD R241, R181, 0x8, R182 ;  /* 0x00000008b5f1d824 */ /* 0x000fca00078e02b6 */
[----:B------:R-:W-:Y:S01]  /*1db0*/  @!P5 STS.64 [R241+0x6000], R224 ;  /* 0x006000e0f100d388 */ /* 0x000fe20000000a00 */
[----:B------:R-:W-:Y:S06]  /*1dc0*/  BAR.SYNC.DEFER_BLOCKING 0x0 ;  /* 0x0000000000007b1d */ /* 0x000fec0000010000 */
[----:B------:R-:W0:Y:S04]  /*1dd0*/  LDS.128 R180, [R242+0x6000] ;  /* 0x00600000f2b47984 */ /* 0x000e280000000c00 */
[----:B------:R-:W2:Y:S04]  /*1de0*/  LDS.128 R184, [R242+0x6010] ;  /* 0x00601000f2b87984 */ /* 0x000ea80000000c00 */
[----:B-1----:R-:W1:Y:S04]  /*1df0*/  LDS.128 R188, [R242+0x6020] ;  /* 0x00602000f2bc7984 */ /* 0x002e680000000c00 */
[----:B------:R-:W3:Y:S01]  /*1e00*/  LDS.128 R192, [R242+0x6030] ;  /* 0x00603000f2c07984 */ /* 0x000ee20000000c00 */
[----:B0-----:R-:W-:Y:S01]  /*1e10*/  FADD.FTZ R243, RZ, R180 ;  /* 0x000000b4fff37221 */ /* 0x001fe20000010000 */
[----:B------:R-:W-:Y:S01]  /*1e20*/  FADD.FTZ R180, RZ, R181 ;  /* 0x000000b5ffb47221 */ /* 0x000fe20000010000 */
[----:B------:R-:W-:-:S02]  /*1e30*/  @P0 SHF.R.S32.HI R181, RZ, 0x1f, R238 ;  /* 0x0000001fffb50819 */ /* 0x000fc400000114ee */
[----:B------:R-:W-:Y:S01]  /*1e40*/  FADD.FTZ R243, R182, R243 ;  /* 0x000000f3b6f37221 */ /* 0x000fe20000010000 */
[----:B------:R-:W-:Y:S01]  /*1e50*/  FADD.FTZ R180, R183, R180 ;  /* 0x000000b4b7b47221 */ /* 0x000fe20000010000 */
[----:B------:R-:W-:Y:S02]  /*1e60*/  @P0 LEA.HI R181, R181, R238, RZ, 0x3 ;  /* 0x000000eeb5b50211 */ /* 0x000fe400078f18ff */
[----:B--2---:R-:W-:Y:S01]  /*1e70*/  FADD.FTZ R243, R243, R184 ;  /* 0x000000b8f3f37221 */ /* 0x004fe20000010000 */
[----:B------:R-:W-:-:S03]  /*1e80*/  FADD.FTZ R180, R180, R185 ;  /* 0x000000b9b4b47221 */ /* 0x000fc60000010000 */
[----:B------:R-:W-:Y:S01]  /*1e90*/  FADD.FTZ R243, R186, R243 ;  /* 0x000000f3baf37221 */ /* 0x000fe20000010000 */
[----:B------:R-:W-:-:S03]  /*1ea0*/  FADD.FTZ R180, R187, R180 ;  /* 0x000000b4bbb47221 */ /* 0x000fc60000010000 */
[----:B-1----:R-:W-:Y:S01]  /*1eb0*/  FADD.FTZ R243, R243, R188 ;  /* 0x000000bcf3f37221 */ /* 0x002fe20000010000 */
[----:B------:R-:W-:Y:S01]  /*1ec0*/  FADD.FTZ R180, R180, R189 ;  /* 0x000000bdb4b47221 */ /* 0x000fe20000010000 */
[----:B------:R-:W-:Y:S01]  /*1ed0*/  IMAD.MOV.U32 R189, RZ, RZ, RZ ;  /* 0x000000ffffbd7224 */ /* 0x000fe200078e00ff */
[----:B------:R-:W-:Y:S01]  /*1ee0*/  @P0 LEA.HI.SX32 R189, R181, R4, 0x1d ;  /* 0x00000004b5bd0211 */ /* 0x000fe200078feaff */
        /* <DEDUP_REMOVED lines=18> */
.L_x_5402:
[----:B------:R-:W-:Y:S05]  /*2010*/  BSYNC B1 ;  /* 0x0000000000017941 */ /* 0x000fea0003800000 */
.L_x_5401:
        /* <DEDUP_REMOVED lines=13> */
.L_x_5404:
[----:B------:R-:W-:Y:S05]  /*20f0*/  BSYNC B1 ;  /* 0x0000000000017941 */ /* 0x000fea0003800000 */
.L_x_5403:
[----:B------:R-:W-:Y:S04]  /*2100*/  BSSY B1, `(.L_x_5405) ;  /* 0x000000d000017945 */ /* 0x000fe80003800000 */
[----:B------:R-:W-:Y:S05]  /*2110*/  @!P0 BRA `(.L_x_5406) ;  /* 0x00000000002c8947 */ /* 0x000fea0003800000 */
[----:B------:R-:W-:Y:S01]  /*2120*/  LOP3.LUT P5, RZ, R200, 0xff, RZ, 0xc0, !PT ;  /* 0x000000ffc8ff7812 */ /* 0x000fe200078ac0ff */
        /* <DEDUP_REMOVED lines=10> */
.L_x_5406:
[----:B------:R-:W-:Y:S05]  /*21d0*/  BSYNC B1 ;  /* 0x0000000000017941 */ /* 0x000fea0003800000 */
.L_x_5405:
        /* <DEDUP_REMOVED lines=13> */
.L_x_5408:
[----:B------:R-:W-:Y:S05]  /*22b0*/  BSYNC B1 ;  /* 0x0000000000017941 */ /* 0x000fea0003800000 */
.L_x_5407:
[----:B------:R-:W-:Y:S04]  /*22c0*/  BSSY B1, `(.L_x_5409) ;  /* 0x000000e000017945 */ /* 0x000fe80003800000 */
[----:B------:R-:W-:Y:S05]  /*22d0*/  @!P0 BRA `(.L_x_5410) ;  /* 0x0000000000308947 */ /* 0x000fea0003800000 */
[----:B------:R-:W-:Y:S01]  /*22e0*/  LOP3.LUT P5, RZ, R200, 0xff00, RZ, 0xc0, !PT ;  /* 0x0000ff00c8ff7812 */ /* 0x000fe200078ac0ff */
        /* <DEDUP_REMOVED lines=11> */
.L_x_5410:
[----:B------:R-:W-:Y:S05]  /*23a0*/  BSYNC B1 ;  /* 0x0000000000017941 */ /* 0x000fea0003800000 */
.L_x_5409:
        /* <DEDUP_REMOVED lines=13> */
.L_x_5412:
[----:B------:R-:W-:Y:S05]  /*2480*/  BSYNC B1 ;  /* 0x0000000000017941 */ /* 0x000fea0003800000 */
.L_x_5411:
[----:B------:R-:W-:Y:S04]  /*2490*/  BSSY B1, `(.L_x_5413) ;  /* 0x000000d000017945 */ /* 0x000fe80003800000 */
[----:B------:R-:W-:Y:S05]  /*24a0*/  @!P0 BRA `(.L_x_5414) ;  /* 0x00000000002c8947 */ /* 0x000fea0003800000 */
[----:B------:R-:W-:Y:S01]  /*24b0*/  LOP3.LUT P5, RZ, R200, 0xff0000, RZ, 0xc0, !PT ;  /* 0x00ff0000c8ff7812 */ /* 0x000fe200078ac0ff */
        /* <DEDUP_REMOVED lines=10> */
.L_x_5414:
[----:B------:R-:W-:Y:S05]  /*2560*/  BSYNC B1 ;  /* 0x0000000000017941 */ /* 0x000fea0003800000 */
.L_x_5413:
        /* <DEDUP_REMOVED lines=13> */
.L_x_5416:
[----:B------:R-:W-:Y:S05]  /*2640*/  BSYNC B1 ;  /* 0x0000000000017941 */ /* 0x000fea0003800000 */
.L_x_5415:
        /* <DEDUP_REMOVED lines=9> */
[----:B------:R-:W-:-:S03]  /*26e0*/  FMUL.FTZ R191, R151, R194 ;  /* 0x000000c297bf7220 */ /* 0x000fc60000410000 */
[----:B------:R-:W-:Y:S02]  /*26f0*/  FADD.FTZ R67, R67, R192 ;  /* 0x000000c043437221 */ /* 0x000fe40000010000 */
[----:B------:R-:W-:-:S04]  /*2700*/  FSEL R191, R191, RZ, P5 ;  /* 0x000000ffbfbf7208 */ /* 0x000fc80002800000 */
[----:B------:R-:W-:-:S04]  /*2710*/  F2FP.BF16.F32.PACK_AB R191, RZ, R191 ;  /* 0x000000bfffbf723e */ /* 0x000fc800000010ff */
[----:B------:R-:W-:-:S07]  /*2720*/  PRMT R169, R169, 0x5410, R191 ;  /* 0x00005410a9a97816 */ /* 0x000fce00000000bf */
.L_x_5418:
[----:B------:R-:W-:Y:S05]  /*2730*/  BSYNC B1 ;  /* 0x0000000000017941 */ /* 0x000fea0003800000 */
.L_x_5417:
        /* <DEDUP_REMOVED lines=13> */
.L_x_5420:
[----:B------:R-:W-:Y:S05]  /*2810*/  BSYNC B1 ;  /* 0x0000000000017941 */ /* 0x000fea0003800000 */
.L_x_5419:
[----:B------:R-:W-:Y:S04]  /*2820*/  BSSY B1, `(.L_x_5421) ;  /* 0x000000d000017945 */ /* 0x000fe80003800000 */
[----:B------:R-:W-:Y:S05]  /*2830*/  @!P0 BRA `(.L_x_5422) ;  /* 0x00000000002c8947 */ /* 0x000fea0003800000 */
[----:B------:R-:W-:Y:S01]  /*2840*/  LOP3.LUT P5, RZ, R201, 0xff, RZ, 0xc0, !PT ;  /* 0x000000ffc9ff7812 */ /* 0x000fe200078ac0ff */
[----:B------:R-:W-:Y:S01]  /*2850*/  FMUL.FTZ R192, R191, UR11 ;  /* 0x0000000bbfc07c20 */ /* 0x000fe20008410000 */
[----:B------:R-:W-:-:S03]  /*2860*/  MOV R193, RZ ;  /* 0x000000ff00c17202 */ /* 0x000fc60000000f00 */
[----:B------:R-:W-:-:S08]  /*2870*/  FMUL.FTZ R195, R192, UR10 ;  /* 0x0000000ac0c37c20 */ /* 0x000fd00008410000 */
[----:B------:R-:W-:-:S04]  /*2880*/  @P5 IMAD.U32 R192, R166, 0x10000, RZ ;  /* 0x00010000a6c05824 */ /* 0x000fc800078e00ff */
[----:B------:R-:W-:Y:S01]  /*2890*/  @P5 FMUL.FTZ R193, R195, R192 ;  /* 0x000000c0c3c15220 */ /* 0x000fe20000410000 */
[----:B------:R-:W-:-:S03]  /*28a0*/  FMUL.FTZ R192, R152, R195 ;  /* 0x000000c398c07220 */ /* 0x000fc60000410000 */
[----:B------:R-:W-:Y:S02]  /*28b0*/  FADD.FTZ R60, R60, R193 ;  /* 0x000000c13c3c7221 */ /* 0x000fe40000010000 */
[----:B------:R-:W-:-:S04]  /*28c0*/  FSEL R192, R192, RZ, P5 ;  /* 0x000000ffc0c07208 */ /* 0x000fc80002800000 */
[----:B------:R-:W-:-:S04]  /*28d0*/  F2FP.BF16.F32.PACK_AB R192, RZ, R192 ;  /* 0x000000c0ffc0723e */ /* 0x000fc800000010ff */
[----:B------:R-:W-:-:S07]  /*28e0*/  PRMT R170, R192, 0x7610, R170 ;  /* 0x00007610c0aa7816 */ /* 0x000fce00000000aa */
.L_x_5422:
[----:B------:R-:W-:Y:S05]  /*28f0*/  BSYNC B1 ;  /* 0x0000000000017941 */ /* 0x000fea0003800000 */
.L_x_5421:
        /* <DEDUP_REMOVED lines=13> */
.L_x_5424:
[----:B------:R-:W-:Y:S05]  /*29d0*/  BSYNC B1 ;  /* 0x0000000000017941 */ /* 0x000fea0003800000 */
.L_x_5423:
        /* <DEDUP_REMOVED lines=9> */
[----:B------:R-:W-:-:S03]  /*2a70*/  FMUL.FTZ R193, R153, R224 ;  /* 0x000000e099c17220 */ /* 0x000fc60000410000 */
[----:B------:R-:W-:Y:S02]  /*2a80*/  FADD.FTZ R61, R61, R194 ;  /* 0x000000c23d3d7221 */ /* 0x000fe40000010000 */
[----:B------:R-:W-:-:S04]  /*2a90*/  FSEL R193, R193, RZ, P5 ;  /* 0x000000ffc1c17208 */ /* 0x000fc80002800000 */
[----:B------:R-:W-:-:S04]  /*2aa0*/  F2FP.BF16.F32.PACK_AB R193, RZ, R193 ;  /* 0x000000c1ffc1723e */ /* 0x000fc800000010ff */
[----:B------:R-:W-:-:S07]  /*2ab0*/  PRMT R170, R170, 0x5410, R193 ;  /* 0x00005410aaaa7816 */ /* 0x000fce00000000c1 */
.L_x_5426:
[----:B------:R-:W-:Y:S05]  /*2ac0*/  BSYNC B1 ;  /* 0x0000000000017941 */ /* 0x000fea0003800000 */
.L_x_5425:
        /* <DEDUP_REMOVED lines=13> */
.L_x_5428:
[----:B------:R-:W-:Y:S05]  /*2ba0*/  BSYNC B1 ;  /* 0x0000000000017941 */ /* 0x000fea0003800000 */
.L_x_5427:
[----:B------:R-:W-:Y:S04]  /*2bb0*/  BSSY B1, `(.L_x_5429) ;  /* 0x000000d000017945 */ /* 0x000fe80003800000 */
[----:B------:R-:W-:Y:S05]  /*2bc0*/  @!P0 BRA `(.L_x_5430) ;  /* 0x00000000002c8947 */ /* 0x000fea0003800000 */
[----:B------:R-:W-:Y:S01]  /*2bd0*/  LOP3.LUT P5, RZ, R201, 0xff0000, RZ, 0xc0, !PT ;  /* 0x00ff0000c9ff7812 */ /* 0x000fe200078ac0ff */
[----:B------:R-:W-:Y:S01]  /*2be0*/  FMUL.FTZ R194, R193, UR11 ;  /* 0x0000000bc1c27c20 */ /* 0x000fe20008410000 */
[----:B------:R-:W-:-:S03]  /*2bf0*/  IMAD.MOV.U32 R195, RZ, RZ, RZ ;  /* 0x000000ffffc37224 */ /* 0x000fc600078e00ff */
[----:B------:R-:W-:-:S08]  /*2c00*/  FMUL.FTZ R225, R194, UR10 ;  /* 0x0000000ac2e17c20 */ /* 0x000fd00008410000 */
[----:B------:R-:W-:-:S05]  /*2c10*/  @P5 SHF.L.U32 R194, R167, 0x10, RZ ;  /* 0x00000010a7c25819 */ /* 0x000fca00000006ff */
[----:B------:R-:W-:Y:S01]  /*2c20*/  @P5 FMUL.FTZ R195, R225, R194 ;  /* 0x000000c2e1c35220 */ /* 0x000fe20000410000 */
[----:B------:R-:W-:-:S03]  /*2c30*/  FMUL.FTZ R194, R154, R225 ;  /* 0x000000e19ac27220 */ /* 0x000fc60000410000 */
[----:B------:R-:W-:Y:S02]  /*2c40*/  FADD.FTZ R62, R62, R195 ;  /* 0x000000c33e3e7221 */ /* 0x000fe40000010000 */
[----:B------:R-:W-:-:S04]  /*2c50*/  FSEL R194, R194, RZ, P5 ;  /* 0x000000ffc2c27208 */ /* 0x000fc80002800000 */
[----:B------:R-:W-:-:S04]  /*2c60*/  F2FP.BF16.F32.PACK_AB R194, RZ, R194 ;  /* 0x000000c2ffc2723e */ /* 0x000fc800000010ff */
[----:B------:R-:W-:-:S07]  /*2c70*/  PRMT R171, R194, 0x7610, R171 ;  /* 0x00007610c2ab7816 */ /* 0x000fce00000000ab */
.L_x_5430:
[----:B------:R-:W-:Y:S05]  /*2c80*/  BSYNC B1 ;  /* 0x0000000000017941 */ /* 0x000fea0003800000 */
.L_x_5429:
        /* <DEDUP_REMOVED lines=13> */
.L_x_5432:
[----:B------:R-:W-:Y:S05]  /*2d60*/  BSYNC B1 ;  /* 0x0000000000017941 */ /* 0x000fea0003800000 */
.L_x_5431:
        /* <DEDUP_REMOVED lines=24> */
.L_x_5434:
[----:B------:R-:W-:Y:S05]  /*2ef0*/  BSYNC B1 ;  /* 0x0000000000017941 */ /* 0x000fea0003800000 */
.L_x_5433:
        /* <DEDUP_REMOVED lines=11> */
.L_x_5400:
[----:B------:R-:W-:Y:S05]  /*2fb0*/  BSYNC B0 ;  /* 0x0000000000007941 */ /* 0x000fea0003800000 */
.L_x_5399:
        /* <DEDUP_REMOVED lines=11> */
.L_x_5438:
[----:B------:R-:W-:Y:S05]  /*3070*/  BSYNC B1 ;  /* 0x0000000000017941 */ /* 0x000fea0003800000 */
.L_x_5437:
        /* <DEDUP_REMOVED lines=13> */
.L_x_5440:
[----:B------:R-:W-:Y:S05]  /*3150*/  BSYNC B1 ;  /* 0x0000000000017941 */ /* 0x000fea0003800000 */
.L_x_5439:
[----:B------:R-:W-:Y:S04]  /*3160*/  BSSY B1, `(.L_x_5441) ;  /* 0x000000d000017945 */ /* 0x000fe80003800000 */
[----:B------:R-:W-:Y:S05]  /*3170*/  @!P0 BRA `(.L_x_5442) ;  /* 0x00000000002c8947 */ /* 0x000fea0003800000 */
[----:B------:R-:W-:Y:S01]  /*3180*/  LOP3.LUT P5, RZ, R202, 0xff, RZ, 0xc0, !PT ;  /* 0x000000ffcaff7812 */ /* 0x000fe200078ac0ff */
[----:B------:R-:W-:Y:S01]  /*3190*/  FMUL.FTZ R184, R185, UR11 ;  /* 0x0000000bb9b87c20 */ /* 0x000fe20008410000 */
[----:B------:R-:W-:-:S03]  /*31a0*/  HFMA2.MMA R187, -RZ, RZ, 0, 0 ;  /* 0x00000000ffbb7435 */ /* 0x000fc600000001ff */
[----:B------:R-:W-:-:S04]  /*31b0*/  FMUL.FTZ R191, R184, UR10 ;  /* 0x0000000ab8bf7c20 */ /* 0x000fc80008410000 */
[----:B------:R-:W-:-:S04]  /*31c0*/  FMUL.FTZ R184, R132, R191 ;  /* 0x000000bf84b87220 */ /* 0x000fc80000410000 */
[----:B------:R-:W-:Y:S01]  /*31d0*/  @P5 IMAD.U32 R186, R164, 0x10000, RZ ;  /* 0x00010000a4ba5824 */ /* 0x000fe200078e00ff */
[----:B------:R-:W-:-:S03]  /*31e0*/  FSEL R184, R184, RZ, P5 ;  /* 0x000000ffb8b87208 */ /* 0x000fc60002800000 */
[----:B------:R-:W-:Y:S01]  /*31f0*/  @P5 FMUL.FTZ R187, R186, R191 ;  /* 0x000000bfbabb5220 */ /* 0x000fe20000410000 */
[----:B------:R-:W-:-:S03]  /*3200*/  F2FP.BF16.F32.PACK_AB R184, RZ, R184 ;  /* 0x000000b8ffb8723e */ /* 0x000fc600000010ff */
[----:B------:R-:W-:Y:S01]  /*3210*/  FADD.FTZ R56, R56, R187 ;  /* 0x000000bb38387221 */ /* 0x000fe20000010000 */
[----:B------:R-:W-:-:S07]  /*3220*/  PRMT R168, R184, 0x7610, R168 ;  /* 0x00007610b8a87816 */ /* 0x000fce00000000a8 */
.L_x_5442:
[----:B------:R-:W-:Y:S05]  /*3230*/  BSYNC B1 ;  /* 0x0000000000017941 */ /* 0x000fea0003800000 */
.L_x_5441:
        /* <DEDUP_REMOVED lines=13> */
.L_x_5444:
[----:B------:R-:W-:Y:S05]  /*3310*/  BSYNC B1 ;  /* 0x0000000000017941 */ /* 0x000fea0003800000 */
.L_x_5443:
[----:B------:R-:W-:Y:S04]  /*3320*/  BSSY B1, `(.L_x_5445) ;  /* 0x000000e000017945 */ /* 0x000fe80003800000 */
[----:B------:R-:W-:Y:S05]  /*3330*/  @!P0 BRA `(.L_x_5446) ;  /* 0x0000000000308947 */ /* 0x000fea0003800000 */
[----:B------:R-:W-:Y:S01]  /*3340*/  LOP3.LUT P5, RZ, R202, 0xff00, RZ, 0xc0, !PT ;  /* 0x0000ff00caff7812 */ /* 0x000fe200078ac0ff */
[----:B------:R-:W-:-:S04]  /*3350*/  FMUL.FTZ R186, R184, UR11 ;  /* 0x0000000bb8ba7c20 */ /* 0x000fc80008410000 */
[----:B------:R-:W-:Y:S01]  /*3360*/  FMUL.FTZ R192, R186, UR10 ;  /* 0x0000000abac07c20 */ /* 0x000fe20008410000 */
[----:B------:R-:W-:-:S03]  /*3370*/  MOV R186, RZ ;  /* 0x000000ff00ba7202 */ /* 0x000fc60000000f00 */
        /* <DEDUP_REMOVED lines=8> */
.L_x_5446:
[----:B------:R-:W-:Y:S05]  /*3400*/  BSYNC B1 ;  /* 0x0000000000017941 */ /* 0x000fea0003800000 */
.L_x_5445:
        /* <DEDUP_REMOVED lines=13> */
.L_x_5448:
[----:B------:R-:W-:Y:S05]  /*34e0*/  BSYNC B1 ;  /* 0x0000000000017941 */ /* 0x000fea0003800000 */
.L_x_5447:
        /* <DEDUP_REMOVED lines=13> */
.L_x_5450:
[----:B------:R-:W-:Y:S05]  /*35c0*/  BSYNC B1 ;  /* 0x0000000000017941 */ /* 0x000fea0003800000 */
.L_x_5449:
        /* <DEDUP_REMOVED lines=13> */
.L_x_5452:
[----:B------:R-:W-:Y:S05]  /*36a0*/  BSYNC B1 ;  /* 0x0000000000017941 */ /* 0x000fea0003800000 */
.L_x_5451:
[----:B------:R-:W-:Y:S04]  /*36b0*/  BSSY B1, `(.L_x_5453) ;  /* 0x000000e000017945 */ /* 0x000fe80003800000 */
[----:B------:R-:W-:Y:S05]  /*36c0*/  @!P0 BRA `(.L_x_5454) ;  /* 0x0000000000308947 */ /* 0x000fea0003800000 */
[----:B------:R-:W-:Y:S01]  /*36d0*/  LOP3.LUT P5, RZ, R202, 0xff000000, RZ, 0xc0, !PT ;  /* 0xff000000caff7812 */ /* 0x000fe200078ac0ff */
[----:B------:R-:W-:-:S04]  /*36e0*/  FMUL.FTZ R191, R186, UR11 ;  /* 0x0000000bbabf7c20 */ /* 0x000fc80008410000 */
[----:B------:R-:W-:-:S04]  /*36f0*/  FMUL.FTZ R194, R191, UR10 ;  /* 0x0000000abfc27c20 */ /* 0x000fc80008410000 */
[----:B------:R-:W-:-:S04]  /*3700*/  FMUL.FTZ R193, R135, R194 ;  /* 0x000000c287c17220 */ /* 0x000fc80000410000 */
[----:B------:R-:W-:Y:S02]  /*3710*/  @P5 PRMT R192, R165, 0x7632, R192 ;  /* 0x00007632a5c05816 */ /* 0x000fe400000000c0 */
[----:B------:R-:W-:Y:S02]  /*3720*/  FSEL R193, R193, RZ, P5 ;  /* 0x000000ffc1c17208 */ /* 0x000fe40002800000 */
[----:B------:R-:W-:Y:S01]  /*3730*/  @P5 SHF.L.U32 R191, R192, 0x10, RZ ;  /* 0x00000010c0bf5819 */ /* 0x000fe200000006ff */
[----:B------:R-:W-:Y:S01]  /*3740*/  IMAD.MOV.U32 R192, RZ, RZ, RZ ;  /* 0x000000ffffc07224 */ /* 0x000fe200078e00ff */
[----:B------:R-:W-:-:S03]  /*3750*/  F2FP.BF16.F32.PACK_AB R193, RZ, R193 ;  /* 0x000000c1ffc1723e */ /* 0x000fc600000010ff */
[----:B------:R-:W-:Y:S01]  /*3760*/  @P5 FMUL.FTZ R192, R194, R191 ;  /* 0x000000bfc2c05220 */ /* 0x000fe20000410000 */
[----:B------:R-:W-:-:S03]  /*3770*/  PRMT R169, R169, 0x5410, R193 ;  /* 0x00005410a9a97816 */ /* 0x000fc600000000c1 */
[----:B------:R-:W-:-:S07]  /*3780*/  FADD.FTZ R59, R59, R192 ;  /* 0x000000c03b3b7221 */ /* 0x000fce0000010000 */
.L_x_5454:
[----:B------:R-:W-:Y:S05]  /*3790*/  BSYNC B1 ;  /* 0x0000000000017941 */ /* 0x000fea0003800000 */
.L_x_5453:
        /* <DEDUP_REMOVED lines=13> */
.L_x_5456:
[----:B------:R-:W-:Y:S05]  /*3870*/  BSYNC B1 ;  /* 0x0000000000017941 */ /* 0x000fea0003800000 */
.L_x_5455:
[----:B------:R-:W-:Y:S04]  /*3880*/  BSSY B1, `(.L_x_5457) ;  /* 0x000000d000017945 */ /* 0x000fe80003800000 */
[----:B------:R-:W-:Y:S05]  /*3890*/  @!P0 BRA `(.L_x_5458) ;  /* 0x00000000002c8947 */ /* 0x000fea0003800000 */
[----:B------:R-:W-:Y:S01]  /*38a0*/  LOP3.LUT P5, RZ, R203, 0xff, RZ, 0xc0, !PT ;  /* 0x000000ffcbff7812 */ /* 0x000fe200078ac0ff */
[----:B------:R-:W-:Y:S01]  /*38b0*/  FMUL.FTZ R192, R191, UR11 ;  /* 0x0000000bbfc07c20 */ /* 0x000fe20008410000 */
[----:B------:R-:W-:-:S03]  /*38c0*/  HFMA2.MMA R193, -RZ, RZ, 0, 0 ;  /* 0x00000000ffc17435 */ /* 0x000fc600000001ff */
[----:B------:R-:W-:-:S08]  /*38d0*/  FMUL.FTZ R195, R192, UR10 ;  /* 0x0000000ac0c37c20 */ /* 0x000fd00008410000 */
[----:B------:R-:W-:-:S05]  /*38e0*/  @P5 SHF.L.U32 R192, R166, 0x10, RZ ;  /* 0x00000010a6c05819 */ /* 0x000fca00000006ff */
[-C--:B------:R-:W-:Y:S01]  /*38f0*/  @P5 FMUL.FTZ R193, R192, R195.reuse ;  /* 0x000000c3c0c15220 */ /* 0x080fe20000410000 */
[----:B------:R-:W-:-:S03]  /*3900*/  FMUL.FTZ R192, R136, R195 ;  /* 0x000000c388c07220 */ /* 0x000fc60000410000 */
[----:B------:R-:W-:Y:S02]  /*3910*/  FADD.FTZ R52, R52, R193 ;  /* 0x000000c134347221 */ /* 0x000fe40000010000 */
[----:B------:R-:W-:-:S04]  /*3920*/  FSEL R192, R192, RZ, P5 ;  /* 0x000000ffc0c07208 */ /* 0x000fc80002800000 */
[----:B------:R-:W-:-:S04]  /*3930*/  F2FP.BF16.F32.PACK_AB R192, RZ, R192 ;  /* 0x000000c0ffc0723e */ /* 0x000fc800000010ff */
[----:B------:R-:W-:-:S07]  /*3940*/  PRMT R170, R192, 0x7610, R170 ;  /* 0x00007610c0aa7816 */ /* 0x000fce00000000aa */
.L_x_5458:
[----:B------:R-:W-:Y:S05]  /*3950*/  BSYNC B1 ;  /* 0x0000000000017941 */ /* 0x000fea0003800000 */
.L_x_5457:
        /* <DEDUP_REMOVED lines=13> */
.L_x_5460:
[----:B------:R-:W-:Y:S05]  /*3a30*/  BSYNC B1 ;  /* 0x0000000000017941 */ /* 0x000fea0003800000 */
.L_x_5459:
[----:B------:R-:W-:Y:S04]  /*3a40*/  BSSY B1, `(.L_x_5461) ;  /* 0x000000e000017945 */ /* 0x000fe80003800000 */
[----:B------:R-:W-:Y:S05]  /*3a50*/  @!P0 BRA `(.L_x_5462) ;  /* 0x0000000000308947 */ /* 0x000fea0003800000 */
[----:B------:R-:W-:Y:S01]  /*3a60*/  LOP3.LUT P5, RZ, R203, 0xff00, RZ, 0xc0, !PT ;  /* 0x0000ff00cbff7812 */ /* 0x000fe200078ac0ff */
[----:B------:R-:W-:-:S04]  /*3a70*/  FMUL.FTZ R193, R192, UR11 ;  /* 0x0000000bc0c17c20 */ /* 0x000fc80008410000 */
[----:B------:R-:W-:-:S08]  /*3a80*/  FMUL.FTZ R224, R193, UR10 ;  /* 0x0000000ac1e07c20 */ /* 0x000fd00008410000 */
[----:B------:R-:W-:-:S05]  /*3a90*/  @P5 PRMT R194, R166, 0x7632, R194 ;  /* 0x00007632a6c25816 */ /* 0x000fca00000000c2 */
[----:B------:R-:W-:Y:S01]  /*3aa0*/  @P5 IMAD.U32 R193, R194, 0x10000, RZ ;  /* 0x00010000c2c15824 */ /* 0x000fe200078e00ff */
[----:B------:R-:W-:-:S03]  /*3ab0*/  MOV R194, RZ ;  /* 0x000000ff00c27202 */ /* 0x000fc60000000f00 */
[----:B------:R-:W-:Y:S01]  /*3ac0*/  @P5 FMUL.FTZ R194, R224, R193 ;  /* 0x000000c1e0c25220 */ /* 0x000fe20000410000 */
[----:B------:R-:W-:-:S03]  /*3ad0*/  FMUL.FTZ R193, R137, R224 ;  /* 0x000000e089c17220 */ /* 0x000fc60000410000 */
[----:B------:R-:W-:Y:S02]  /*3ae0*/  FADD.FTZ R53, R53, R194 ;  /* 0x000000c235357221 */ /* 0x000fe40000010000 */
[----:B------:R-:W-:-:S04]  /*3af0*/  FSEL R193, R193, RZ, P5 ;  /* 0x000000ffc1c17208 */ /* 0x000fc80002800000 */
[----:B------:R-:W-:-:S04]  /*3b00*/  F2FP.BF16.F32.PACK_AB R193, RZ, R193 ;  /* 0x000000c1ffc1723e */ /* 0x000fc800000010ff */
[----:B------:R-:W-:-:S07]  /*3b10*/  PRMT R170, R170, 0x5410, R193 ;  /* 0x00005410aaaa7816 */ /* 0x000fce00000000c1 */
.L_x_5462:
[----:B------:R-:W-:Y:S05]  /*3b20*/  BSYNC B1 ;  /* 0x0000000000017941 */ /* 0x000fea0003800000 */
.L_x_5461:
        /* <DEDUP_REMOVED lines=13> */
.L_x_5464:
[----:B------:R-:W-:Y:S05]  /*3c00*/  BSYNC B1 ;  /* 0x0000000000017941 */ /* 0x000fea0003800000 */
.L_x_5463:
[----:B------:R-:W-:Y:S04]  /*3c10*/  BSSY B1, `(.L_x_5465) ;  /* 0x000000d000017945 */ /* 0x000fe80003800000 */
[----:B------:R-:W-:Y:S05]  /*3c20*/  @!P0 BRA `(.L_x_5466) ;  /* 0x00000000002c8947 */ /* 0x000fea0003800000 */
[----:B------:R-:W-:Y:S01]  /*3c30*/  LOP3.LUT P5, RZ, R203, 0xff0000, RZ, 0xc0, !PT ;  /* 0x00ff0000cbff7812 */ /* 0x000fe200078ac0ff */
[----:B------:R-:W-:Y:S01]  /*3c40*/  FMUL.FTZ R194, R193, UR11 ;  /* 0x0000000bc1c27c20 */ /* 0x000fe20008410000 */
[----:B------:R-:W-:-:S03]  /*3c50*/  HFMA2.MMA R195, -RZ, RZ, 0, 0 ;  /* 0x00000000ffc37435 */ /* 0x000fc600000001ff */
[----:B------:R-:W-:-:S08]  /*3c60*/  FMUL.FTZ R225, R194, UR10 ;  /* 0x0000000ac2e17c20 */ /* 0x000fd00008410000 */
[----:B------:R-:W-:-:S04]  /*3c70*/  @P5 IMAD.U32 R194, R167, 0x10000, RZ ;  /* 0x00010000a7c25824 */ /* 0x000fc800078e00ff */
[-C--:B------:R-:W-:Y:S01]  /*3c80*/  @P5 FMUL.FTZ R195, R194, R225.reuse ;  /* 0x000000e1c2c35220 */ /* 0x080fe20000410000 */
[----:B------:R-:W-:-:S03]  /*3c90*/  FMUL.FTZ R194, R138, R225 ;  /* 0x000000e18ac27220 */ /* 0x000fc60000410000 */
[----:B------:R-:W-:Y:S02]  /*3ca0*/  FADD.FTZ R54, R54, R195 ;  /* 0x000000c336367221 */ /* 0x000fe40000010000 */
[----:B------:R-:W-:-:S04]  /*3cb0*/  FSEL R194, R194, RZ, P5 ;  /* 0x000000ffc2c27208 */ /* 0x000fc80002800000 */
[----:B------:R-:W-:-:S04]  /*3cc0*/  F2FP.BF16.F32.PACK_AB R194, RZ, R194 ;  /* 0x000000c2ffc2723e */ /* 0x000fc800000010ff */
[----:B------:R-:W-:-:S07]  /*3cd0*/  PRMT R171, R194, 0x7610, R171 ;  /* 0x00007610c2ab7816 */ /* 0x000fce00000000ab */
.L_x_5466:
[----:B------:R-:W-:Y:S05]  /*3ce0*/  BSYNC B1 ;  /* 0x0000000000017941 */ /* 0x000fea0003800000 */
.L_x_5465:
        /* <DEDUP_REMOVED lines=17> */
.L_x_5468:
[----:B------:R-:W-:Y:S05]  /*3e00*/  BSYNC B1 ;  /* 0x0000000000017941 */ /* 0x000fea0003800000 */
.L_x_5467:
        /* <DEDUP_REMOVED lines=20> */
.L_x_5470:
[----:B------:R-:W-:Y:S05]  /*3f50*/  BSYNC B1 ;  /* 0x0000000000017941 */ /* 0x000fea0003800000 */
.L_x_5469:
[----:B------:R-:W-:Y:S01]  /*3f60*/  ISETP.NE.U32.AND P5, PT, R182, RZ, PT ;  /* 0x000000ffb600720c */ /* 0x000fe20003fa5070 */
[----:B------:R-:W0:Y:S03]  /*3f70*/  @P0 LDC.64 R180, c[0x0][0x2f8] ;  /* 0x0000be00ffb40b82 */ /* 0x000e260000000a00 */
[----:B------:R-:W-:-:S13]  /*3f80*/  ISETP.NE.AND.EX P5, PT, R183, RZ, PT, P5 ;  /* 0x000000ffb700720c */ /* 0x000fda0003fa5350 */
[----:B------:R-:W1:Y:S01]  /*3f90*/  @P5 LDC.64 R182, c[0x0][0x308] ;  /* 0x0000c200ffb65b82 */ /* 0x000e620000000a00 */
[----:B0-----:R-:W-:-:S04]  /*3fa0*/  @P0 IMAD.WIDE.U32 R180, R189, 0x10, R180 ;  /* 0x00000010bdb40825 */ /* 0x001fc800078e00b4 */
[----:B------:R-:W-:Y:S02]  /*3fb0*/  VIADD R189, R189, 0x100 ;  /* 0x00000100bdbd7836 */ /* 0x000fe40000000000 */
[C---:B-1----:R-:W-:Y:S01]  /*3fc0*/  @P5 IMAD.WIDE.U32 R182, R6.reuse, 0x20, R182 ;  /* 0x0000002006b65825 */ /* 0x042fe200078e00b6 */
[----:B------:R-:W-:-:S04]  /*3fd0*/  IADD3 R6, R6, 0x100, RZ ;  /* 0x0000010006067810 */ /* 0x000fc80007ffe0ff */
[----:B------:R1:W-:Y:S04]  /*3fe0*/  @P5 STG.E.128 desc[UR4][R182.64], R172 ;  /* 0x000000acb6005986 */ /* 0x0003e8000c101d04 */
[----:B------:R1:W-:Y:S04]  /*3ff0*/  @P5 STG.E.128 desc[UR4][R182.64+0x10], R176 ;  /* 0x000010b0b6005986 */ /* 0x0003e8000c101d04 */
[----:B------:R1:W-:Y:S02]  /*4000*/  @P0 STG.E.128 desc[UR4][R180.64], R168 ;  /* 0x000000a8b4000986 */ /* 0x0003e4000c101d04 */
.L_x_5436:
[----:B------:R-:W-:Y:S05]  /*4010*/  BSYNC B0 ;  /* 0x0000000000007941 */ /* 0x000fea0003800000 */
.L_x_5435:
        /* <DEDUP_REMOVED lines=11> */
.L_x_5474:
[----:B------:R-:W-:Y:S05]  /*40d0*/  BSYNC B1 ;  /* 0x0000000000017941 */ /* 0x000fea0003800000 */
.L_x_5473:
        /* <DEDUP_REMOVED lines=13> */
.L_x_5476:
[----:B------:R-:W-:Y:S05]  /*41b0*/  BSYNC B1 ;  /* 0x0000000000017941 */ /* 0x000fea0003800000 */
.L_x_5475:
[----:B------:R-:W-:Y:S04]  /*41c0*/  BSSY B1, `(.L_x_5477) ;  /* 0x000000d000017945 */ /* 0x000fe80003800000 */
[----:B------:R-:W-:Y:S05]  /*41d0*/  @!P0 BRA `(.L_x_5478) ;  /* 0x00000000002c8947 */ /* 0x000fea0003800000 */
[----:B------:R-:W-:Y:S01]  /*41e0*/  LOP3.LUT P5, RZ, R204, 0xff, RZ, 0xc0, !PT ;  /* 0x000000ffccff7812 */ /* 0x000fe200078ac0ff */
        /* <DEDUP_REMOVED lines=10> */
.L_x_5478:
[----:B------:R-:W-:Y:S05]  /*4290*/  BSYNC B1 ;  /* 0x0000000000017941 */ /* 0x000fea0003800000 */
.L_x_5477:
        /* <DEDUP_REMOVED lines=13> */
.L_x_5480:
[----:B------:R-:W-:Y:S05]  /*4370*/  BSYNC B1 ;  /* 0x0000000000017941 */ /* 0x000fea0003800000 */
.L_x_5479:
[----:B------:R-:W-:Y:S04]  /*4380*/  BSSY B1, `(.L_x_5481) ;  /* 0x000000e000017945 */ /* 0x000fe80003800000 */
[----:B------:R-:W-:Y:S05]  /*4390*/  @!P0 BRA `(.L_x_5482) ;  /* 0x0000000000308947 */ /* 0x000fea0003800000 */
[----:B------:R-:W-:Y:S01]  /*43a0*/  LOP3.LUT P5, RZ, R204, 0xff00, RZ, 0xc0, !PT ;  /* 0x0000ff00ccff7812 */ /* 0x000fe200078ac0ff */
[----:B------:R-:W-:-:S04]  /*43b0*/  FMUL.FTZ R184, R192, UR11 ;  /* 0x0000000bc0b87c20 */ /* 0x000fc80008410000 */
[----:B------:R-:W-:Y:S01]  /*43c0*/  FMUL.FTZ R194, R184, UR10 ;  /* 0x0000000ab8c27c20 */ /* 0x000fe20008410000 */
[----:B------:R-:W-:-:S03]  /*43d0*/  IMAD.MOV.U32 R184, RZ, RZ, RZ ;  /* 0x000000ffffb87224 */ /* 0x000fc600078e00ff */
        /* <DEDUP_REMOVED lines=8> */
.L_x_5482:
[----:B------:R-:W-:Y:S05]  /*4460*/  BSYNC B1 ;  /* 0x0000000000017941 */ /* 0x000fea0003800000 */
.L_x_5481:
        /* <DEDUP_REMOVED lines=13> */
.L_x_5484:
[----:B------:R-:W-:Y:S05]  /*4540*/  BSYNC B1 ;  /* 0x0000000000017941 */ /* 0x000fea0003800000 */
.L_x_5483:
[----:B------:R-:W-:Y:S04]  /*4550*/  BSSY B1, `(.L_x_5485) ;  /* 0x000000d000017945 */ /* 0x000fe80003800000 */
[----:B------:R-:W-:Y:S05]  /*4560*/  @!P0 BRA `(.L_x_5486) ;  /* 0x00000000002c8947 */ /* 0x000fea0003800000 */
[----:B------:R-:W-:Y:S01]  /*4570*/  LOP3.LUT P5, RZ, R204, 0xff0000, RZ, 0xc0, !PT ;  /* 0x00ff0000ccff7812 */ /* 0x000fe200078ac0ff */
[----:B------:R-:W-:Y:S01]  /*4580*/  FMUL.FTZ R184, R193, UR11 ;  /* 0x0000000bc1b87c20 */ /* 0x000fe20008410000 */
[----:B------:R-:W-:-:S03]  /*4590*/  MOV R185, RZ ;  /* 0x000000ff00b97202 */ /* 0x000fc60000000f00 */
        /* <DEDUP_REMOVED lines=8> */
.L_x_5486:
[----:B------:R-:W-:Y:S05]  /*4620*/  BSYNC B1 ;  /* 0x0000000000017941 */ /* 0x000fea0003800000 */
.L_x_5485:
        /* <DEDUP_REMOVED lines=13> */
.L_x_5488:
[----:B------:R-:W-:Y:S05]  /*4700*/  BSYNC B1 ;  /* 0x0000000000017941 */ /* 0x000fea0003800000 */
.L_x_5487:
        /* <DEDUP_REMOVED lines=14> */
.L_x_5490:
[----:B------:R-:W-:Y:S05]  /*47f0*/  BSYNC B1 ;  /* 0x0000000000017941 */ /* 0x000fea0003800000 */
.L_x_5489:
        /* <DEDUP_REMOVED lines=13> */
.L_x_5492:
[----:B------:R-:W-:Y:S05]  /*48d0*/  BSYNC B1 ;  /* 0x0000000000017941 */ /* 0x000fea0003800000 */
.L_x_5491:
[----:B------:R-:W-:Y:S04]  /*48e0*/  BSSY B1, `(.L_x_5493) ;  /* 0x000000d000017945 */ /* 0x000fe80003800000 */
[----:B------:R-:W-:Y:S05]  /*48f0*/  @!P0 BRA `(.L_x_5494) ;  /* 0x00000000002c8947 */ /* 0x000fea0003800000 */
[----:B------:R-:W-:Y:S01]  /*4900*/  LOP3.LUT P5, RZ, R205, 0xff, RZ, 0xc0, !PT ;  /* 0x000000ffcdff7812 */ /* 0x000fe200078ac0ff */
[----:B------:R-:W-:Y:S01]  /*4910*/  FMUL.FTZ R184, R195, UR11 ;  /* 0x0000000bc3b87c20 */ /* 0x000fe20008410000 */
[----:B------:R-:W-:-:S03]  /*4920*/  IMAD.MOV.U32 R185, RZ, RZ, RZ ;  /* 0x000000ffffb97224 */ /* 0x000fc600078e00ff */
        /* <DEDUP_REMOVED lines=8> */
.L_x_5494:
[----:B------:R-:W-:Y:S05]  /*49b0*/  BSYNC B1 ;  /* 0x0000000000017941 */ /* 0x000fea0003800000 */
.L_x_5493:
        /* <DEDUP_REMOVED lines=13> */
.L_x_5496:
[----:B------:R-:W-:Y:S05]  /*4a90*/  BSYNC B1 ;  /* 0x0000000000017941 */ /* 0x000fea0003800000 */
.L_x_5495:
[----:B------:R-:W-:Y:S04]  /*4aa0*/  BSSY B1, `(.L_x_5497) ;  /* 0x000000e000017945 */ /* 0x000fe80003800000 */
[----:B------:R-:W-:Y:S05]  /*4ab0*/  @!P0 BRA `(.L_x_5498) ;  /* 0x0000000000308947 */ /* 0x000fea0003800000 */
[----:B------:R-:W-:Y:S01]  /*4ac0*/  LOP3.LUT P5, RZ, R205, 0xff00, RZ, 0xc0, !PT ;  /* 0x0000ff00cdff7812 */ /* 0x000fe200078ac0ff */
[----:B------:R-:W-:-:S04]  /*4ad0*/  FMUL.FTZ R184, R224, UR11 ;  /* 0x0000000be0b87c20 */ /* 0x000fc80008410000 */
[----:B------:R-:W-:Y:S01]  /*4ae0*/  FMUL.FTZ R186, R184, UR10 ;  /* 0x0000000ab8ba7c20 */ /* 0x000fe20008410000 */
[----:B------:R-:W-:-:S07]  /*4af0*/  IMAD.MOV.U32 R184, RZ, RZ, RZ ;  /* 0x000000ffffb87224 */ /* 0x000fce00078e00ff */
[----:B------:R-:W-:-:S04]  /*4b00*/  @P5 PRMT R185, R166, 0x7632, R185 ;  /* 0x00007632a6b95816 */ /* 0x000fc800000000b9 */
[----:B------:R-:W-:-:S05]  /*4b10*/  @P5 SHF.L.U32 R185, R185, 0x10, RZ ;  /* 0x00000010b9b95819 */ /* 0x000fca00000006ff */
[----:B------:R-:W-:Y:S01]  /*4b20*/  @P5 FMUL.FTZ R184, R186, R185 ;  /* 0x000000b9bab85220 */ /* 0x000fe20000410000 */
[----:B------:R-:W-:-:S03]  /*4b30*/  FMUL.FTZ R185, R121, R186 ;  /* 0x000000ba79b97220 */ /* 0x000fc60000410000 */
[----:B------:R-:W-:Y:S02]  /*4b40*/  FADD.FTZ R45, R45, R184 ;  /* 0x000000b82d2d7221 */ /* 0x000fe40000010000 */
[----:B------:R-:W-:-:S04]  /*4b50*/  FSEL R185, R185, RZ, P5 ;  /* 0x000000ffb9b97208 */ /* 0x000fc80002800000 */
[----:B------:R-:W-:-:S04]  /*4b60*/  F2FP.BF16.F32.PACK_AB R185, RZ, R185 ;  /* 0x000000b9ffb9723e */ /* 0x000fc800000010ff */
[----:B------:R-:W-:-:S07]  /*4b70*/  PRMT R170, R170, 0x5410, R185 ;  /* 0x00005410aaaa7816 */ /* 0x000fce00000000b9 */
.L_x_5498:
[----:B------:R-:W-:Y:S05]  /*4b80*/  BSYNC B1 ;  /* 0x0000000000017941 */ /* 0x000fea0003800000 */
.L_x_5497:
        /* <DEDUP_REMOVED lines=13> */
.L_x_5500:
[----:B------:R-:W-:Y:S05]  /*4c60*/  BSYNC B1 ;  /* 0x0000000000017941 */ /* 0x000fea0003800000 */
.L_x_5499:
[----:B------:R-:W-:Y:S04]  /*4c70*/  BSSY B1, `(.L_x_5501) ;  /* 0x000000d000017945 */ /* 0x000fe80003800000 */
[----:B------:R-:W-:Y:S05]  /*4c80*/  @!P0 BRA `(.L_x_5502) ;  /* 0x00000000002c8947 */ /* 0x000fea0003800000 */
[----:B------:R-:W-:Y:S01]  /*4c90*/  LOP3.LUT P5, RZ, R205, 0xff0000, RZ, 0xc0, !PT ;  /* 0x00ff0000cdff7812 */ /* 0x000fe200078ac0ff */
[----:B------:R-:W-:Y:S01]  /*4ca0*/  FMUL.FTZ R184, R225, UR11 ;  /* 0x0000000be1b87c20 */ /* 0x000fe20008410000 */
[----:B------:R-:W-:-:S03]  /*4cb0*/  MOV R185, RZ ;  /* 0x000000ff00b97202 */ /* 0x000fc60000000f00 */
        /* <DEDUP_REMOVED lines=8> */
.L_x_5502:
[----:B------:R-:W-:Y:S05]  /*4d40*/  BSYNC B1 ;  /* 0x0000000000017941 */ /* 0x000fea0003800000 */
.L_x_5501:
        /* <DEDUP_REMOVED lines=17> */
.L_x_5504:
[----:B------:R-:W-:Y:S05]  /*4e60*/  BSYNC B1 ;  /* 0x0000000000017941 */ /* 0x000fea0003800000 */
.L_x_5503:
        /* <DEDUP_REMOVED lines=16> */
[----:B------:R-:W-:-:S03]  /*4f70*/  IMAD.MOV.U32 R0, RZ, RZ, RZ ;  /* 0x000000ffff007224 */ /* 0x000fc600078e00ff */
        /* <DEDUP_REMOVED lines=9> */
.L_x_5506:
[----:B------:R-:W-:Y:S05]  /*5010*/  BSYNC B1 ;  /* 0x0000000000017941 */ /* 0x000fea0003800000 */
.L_x_5505:
[----:B------:R2:W-:Y:S04]  /*5020*/  @P5 STG.E.128 desc[UR4][R186.64], R172 ;  /* 0x000000acba005986 */ /* 0x0005e8000c101d04 */
[----:B------:R2:W-:Y:S04]  /*5030*/  @P5 STG.E.128 desc[UR4][R186.64+0x10], R176 ;  /* 0x000010b0ba005986 */ /* 0x0005e8000c101d04 */
[----:B------:R2:W-:Y:S02]  /*5040*/  @P0 STG.E.128 desc[UR4][R184.64], R168 ;  /* 0x000000a8b8000986 */ /* 0x0005e4000c101d04 */
.L_x_5472:
[----:B------:R-:W-:Y:S05]  /*5050*/  BSYNC B0 ;  /* 0x0000000000007941 */ /* 0x000fea0003800000 */
.L_x_5471:
[----:B------:R-:W-:Y:S02]  /*5060*/  IADD3 R2, R2, UR12, RZ ;  /* 0x0000000c02027c10 */ /* 0x000fe4000fffe0ff */
[----:B------:R-:W-:Y:S02]  /*5070*/  ISETP.NE.AND P1, PT, R240, RZ, PT ;  /* 0x000000fff000720c */ /* 0x000fe40003f25270 */
[----:B------:R-:W-:Y:S02]  /*5080*/  ISETP.GE.AND P0, PT, R2, UR13, PT ;  /* 0x0000000d02007c0c */ /* 0x000fe4000bf06270 */
[----:B------:R-:W-:-:S11]  /*5090*/  SEL R195, RZ, 0x1, P1 ;  /* 0x00000001ffc37807 */ /* 0x000fd60000800000 */
[----:B------:R-:W-:Y:S05]  /*50a0*/  @!P0 BRA `(.L_x_5507) ;  /* 0xffffffb400388947 */ /* 0x000fea000383ffff */
.L_x_5386:
        /* <DEDUP_REMOVED lines=17> */
[----:B------:R-:W-:-:S03]  /*51c0*/  VIADD R9, R9, 0x100 ;  /* 0x0000010009097836 */ /* 0x000fc60000000000 */
[----:B------:R3:W-:Y:S04]  /*51d0*/  STG.E.128 desc[UR4][R6.64], R64 ;  /* 0x0000004006007986 */ /* 0x0007e8000c101d04 */
[----:B------:R3:W-:Y:S02]  /*51e0*/  STG.E.128 desc[UR4][R6.64+0x10], R60 ;  /* 0x0000103c06007986 */ /* 0x0007e4000c101d04 */
.L_x_5509:
[----:B------:R-:W-:Y:S05]  /*51f0*/  BSYNC B0 ;  /* 0x0000000000007941 */ /* 0x000fea0003800000 */
.L_x_5508:
        /* <DEDUP_REMOVED lines=15> */
.L_x_5511:
[----:B------:R-:W-:Y:S05]  /*52f0*/  BSYNC B0 ;  /* 0x0000000000007941 */ /* 0x000fea0003800000 */
.L_x_5510:
        /* <DEDUP_REMOVED lines=14> */
.L_x_5398:
[----:B------:R-:W-:Y:S01]  /*53e0*/  HFMA2.MMA R195, -RZ, RZ, 0, 1.847743988037109375e-06 ;  /* 0x0000001fffc37435 */ /* 0x000fe200000001ff */
[----:B------:R-:W-:Y:S01]  /*53f0*/  MOV R193, R225 ;  /* 0x000000e100c17202 */ /* 0x000fe20000000f00 */
[----:B------:R-:W-:Y:S01]  /*5400*/  IMAD.MOV.U32 R192, RZ, RZ, 0x10 ;  /* 0x00000010ffc07424 */ /* 0x000fe200078e00ff */
[----:B------:R-:W-:-:S08]  /*5410*/  MOV R190, 0xffffffff ;  /* 0xffffffff00be7802 */ /* 0x000fd00000000f00 */
[----:B0---45:R-:W-:Y:S05]  /*5420*/  WARPSYNC.COLLECTIVE R190, `(.L_x_5512) ;  /* 0x00000000be087348 */ /* 0x031fea0003c00000 */
[----:B------:R1:W2:Y:S02]  /*5430*/  SHFL.DOWN P6, R191, R193, R192, R195 ;  /* 0x080000c0c1bf7389 */ /* 0x0002a400000c00c3 */
[----:B012-45:R-:W-:Y:S01]  /*5440*/  ENDCOLLECTIVE ;  /* 0x000000000000791b */ /* 0x037fe20003800000 */
.L_x_5512:
[----:B------:R-:W-:Y:S01]  /*5450*/  MOV R193, R224 ;  /* 0x000000e000c17202 */ /* 0x000fe20000000f00 */
[----:B------:R-:W-:-:S07]  /*5460*/  IMAD.MOV.U32 R182, RZ, RZ, R191 ;  /* 0x000000ffffb67224 */ /* 0x000fce00078e00bf */
[----:B------:R-:W-:Y:S05]  /*5470*/  WARPSYNC.COLLECTIVE R190, `(.L_x_5513) ;  /* 0x00000000be087348 */ /* 0x000fea0003c00000 */
[----:B------:R0:W1:Y:S02]  /*5480*/  SHFL.DOWN P6, R191, R193, R192, R195 ;  /* 0x080000c0c1bf7389 */ /* 0x00006400000c00c3 */
[----:B01----:R-:W-:Y:S01]  /*5490*/  ENDCOLLECTIVE ;  /* 0x000000000000791b */ /* 0x003fe20003800000 */
.L_x_5513:
[----:B------:R-:W-:Y:S01]  /*54a0*/  FADD.FTZ R182, R182, R225 ;  /* 0x000000e1b6b67221 */ /* 0x000fe20000010000 */
[----:B------:R-:W-:-:S03]  /*54b0*/  HFMA2.MMA R192, -RZ, RZ, 0, 4.76837158203125e-07 ;  /* 0x00000008ffc07435 */ /* 0x000fc600000001ff */
[----:B------:R-:W-:Y:S01]  /*54c0*/  IMAD.MOV.U32 R193, RZ, RZ, R182 ;  /* 0x000000ffffc17224 */ /* 0x000fe200078e00b6 */
[----:B------:R-:W-:-:S07]  /*54d0*/  MOV R183, R191 ;  /* 0x000000bf00b77202 */ /* 0x000fce0000000f00 */
[----:B------:R-:W-:Y:S05]  /*54e0*/  WARPSYNC.COLLECTIVE R190, `(.L_x_5514) ;  /* 0x00000000be087348 */ /* 0x000fea0003c00000 */
[----:B------:R0:W1:Y:S02]  /*54f0*/  SHFL.DOWN P6, R191, R193, R192, R195 ;  /* 0x080000c0c1bf7389 */ /* 0x00006400000c00c3 */
[----:B01----:R-:W-:Y:S01]  /*5500*/  ENDCOLLECTIVE ;  /* 0x000000000000791b */ /* 0x003fe20003800000 */
.L_x_5514:
[----:B------:R-:W-:-:S05]  /*5510*/  FADD.FTZ R183, R183, R224 ;  /* 0x000000e0b7b77221 */ /* 0x000fca0000010000 */
[----:B------:R-:W-:Y:S02]  /*5520*/  MOV R193, R183 ;  /* 0x000000b700c17202 */ /* 0x000fe40000000f00 */
[----:B------:R-:W-:-:S07]  /*5530*/  MOV R185, R191 ;  /* 0x000000bf00b97202 */ /* 0x000fce0000000f00 */
[----:B------:R-:W-:Y:S05]  /*5540*/  WARPSYNC.COLLECTIVE R190, `(.L_x_5515) ;  /* 0x00000000be087348 */ /* 0x000fea0003c00000 */
[----:B------:R0:W1:Y:S02]  /*5550*/  SHFL.DOWN P6, R191, R193, R192, R195 ;  /* 0x080000c0c1bf7389 */ /* 0x00006400000c00c3 */
[----:B01----:R-:W-:Y:S01]  /*5560*/  ENDCOLLECTIVE ;  /* 0x000000000000791b */ /* 0x003fe20003800000 */
.L_x_5515:
[----:B------:R-:W-:Y:S01]  /*5570*/  FADD.FTZ R185, R182, R185 ;  /* 0x000000b9b6b97221 */ /* 0x000fe20000010000 */
[----:B------:R-:W-:-:S04]  /*5580*/  HFMA2.MMA R192, -RZ, RZ, 0, 2.384185791015625e-07 ;  /* 0x00000004ffc07435 */ /* 0x000fc800000001ff */
[----:B------:R-:W-:Y:S01]  /*5590*/  MOV R193, R185 ;  /* 0x000000b900c17202 */ /* 0x000fe20000000f00 */
[----:B------:R-:W-:-:S07]  /*55a0*/  IMAD.MOV.U32 R184, RZ, RZ, R191 ;  /* 0x000000ffffb87224 */ /* 0x000fce00078e00bf */
[----:B------:R-:W-:Y:S05]  /*55b0*/  WARPSYNC.COLLECTIVE R190, `(.L_x_5516) ;  /* 0x00000000be087348 */ /* 0x000fea0003c00000 */
[----:B------:R0:W1:Y:S02]  /*55c0*/  SHFL.DOWN P6, R191, R193, R192, R195 ;  /* 0x080000c0c1bf7389 */ /* 0x00006400000c00c3 */
[----:B01----:R-:W-:Y:S01]  /*55d0*/  ENDCOLLECTIVE ;  /* 0x000000000000791b */ /* 0x003fe20003800000 */
.L_x_5516:
[----:B------:R-:W-:-:S04]  /*55e0*/  FADD.FTZ R184, R183, R184 ;  /* 0x000000b8b7b87221 */ /* 0x000fc80000010000 */
[----:B------:R-:W-:Y:S01]  /*55f0*/  IMAD.MOV.U32 R193, RZ, RZ, R184 ;  /* 0x000000ffffc17224 */ /* 0x000fe200078e00b8 */
[----:B------:R-:W-:-:S07]  /*5600*/  MOV R186, R191 ;  /* 0x000000bf00ba7202 */ /* 0x000fce0000000f00 */
[----:B------:R-:W-:Y:S05]  /*5610*/  WARPSYNC.COLLECTIVE R190, `(.L_x_5517) ;  /* 0x00000000be087348 */ /* 0x000fea0003c00000 */
[----:B------:R0:W1:Y:S02]  /*5620*/  SHFL.DOWN P6, R191, R193, R192, R195 ;  /* 0x080000c0c1bf7389 */ /* 0x00006400000c00c3 */
[----:B01----:R-:W-:Y:S01]  /*5630*/  ENDCOLLECTIVE ;  /* 0x000000000000791b */ /* 0x003fe20003800000 */
.L_x_5517:
[----:B------:R-:W-:Y:S01]  /*5640*/  FADD.FTZ R186, R185, R186 ;  /* 0x000000bab9ba7221 */ /* 0x000fe20000010000 */
[----:B------:R-:W-:-:S04]  /*5650*/  HFMA2.MMA R192, -RZ, RZ, 0, 1.1920928955078125e-07 ;  /* 0x00000002ffc07435 */ /* 0x000fc800000001ff */
[----:B------:R-:W-:Y:S02]  /*5660*/  MOV R193, R186 ;  /* 0x000000ba00c17202 */ /* 0x000fe40000000f00 */
[----:B------:R-:W-:-:S07]  /*5670*/  MOV R187, R191 ;  /* 0x000000bf00bb7202 */ /* 0x000fce0000000f00 */
[----:B------:R-:W-:Y:S05]  /*5680*/  WARPSYNC.COLLECTIVE R190, `(.L_x_5518) ;  /* 0x00000000be087348 */ /* 0x000fea0003c00000 */
[----:B------:R0:W1:Y:S02]  /*5690*/  SHFL.DOWN P6, R191, R193, R192, R195 ;  /* 0x080000c0c1bf7389 */ /* 0x00006400000c00c3 */
[----:B01----:R-:W-:Y:S01]  /*56a0*/  ENDCOLLECTIVE ;  /* 0x000000000000791b */ /* 0x003fe20003800000 */
.L_x_5518:
[----:B------:R-:W-:-:S05]  /*56b0*/  FADD.FTZ R187, R184, R187 ;  /* 0x000000bbb8bb7221 */ /* 0x000fca0000010000 */
[----:B------:R-:W-:Y:S01]  /*56c0*/  MOV R193, R187 ;  /* 0x000000bb00c17202 */ /* 0x000fe20000000f00 */
[----:B------:R-:W-:-:S07]  /*56d0*/  IMAD.MOV.U32 R189, RZ, RZ, R191 ;  /* 0x000000ffffbd7224 */ /* 0x000fce00078e00bf */
[----:B------:R-:W-:Y:S05]  /*56e0*/  WARPSYNC.COLLECTIVE R190, `(.L_x_5519) ;  /* 0x00000000be087348 */ /* 0x000fea0003c00000 */
[----:B------:R0:W1:Y:S02]  /*56f0*/  SHFL.DOWN P6, R191, R193, R192, R195 ;  /* 0x080000c0c1bf7389 */ /* 0x00006400000c00c3 */
[----:B01----:R-:W-:Y:S01]  /*5700*/  ENDCOLLECTIVE ;  /* 0x000000000000791b */ /* 0x003fe20003800000 */
.L_x_5519:
[----:B------:R-:W-:-:S05]  /*5710*/  FADD.FTZ R189, R186, R189 ;  /* 0x000000bdbabd7221 */ /* 0x000fca0000010000 */
[----:B------:R-:W-:Y:S01]  /*5720*/  MOV R193, R189 ;  /* 0x000000bd00c17202 */ /* 0x000fe20000000f00 */
[----:B------:R-:W-:Y:S01]  /*5730*/  IMAD.MOV.U32 R192, RZ, RZ, 0x1 ;  /* 0x00000001ffc07424 */ /* 0x000fe200078e00ff */
[----:B------:R-:W-:-:S07]  /*5740*/  MOV R188, R191 ;  /* 0x000000bf00bc7202 */ /* 0x000fce0000000f00 */
[----:B------:R-:W-:Y:S05]  /*5750*/  WARPSYNC.COLLECTIVE R190, `(.L_x_5520) ;  /* 0x00000000be087348 */ /* 0x000fea0003c00000 */
[----:B------:R0:W1:Y:S02]  /*5760*/  SHFL.DOWN P6, R191, R193, R192, R195 ;  /* 0x080000c0c1bf7389 */ /* 0x00006400000c00c3 */
[----:B01----:R-:W-:Y:S01]  /*5770*/  ENDCOLLECTIVE ;  /* 0x000000000000791b */ /* 0x003fe20003800000 */
.L_x_5520:
[----:B------:R-:W-:-:S05]  /*5780*/  FADD.FTZ R188, R187, R188 ;  /* 0x000000bcbbbc7221 */ /* 0x000fca0000010000 */
[----:B------:R-:W-:Y:S02]  /*5790*/  MOV R193, R188 ;  /* 0x000000bc00c17202 */ /* 0x000fe40000000f00 */
[----:B------:R-:W-:-:S07]  /*57a0*/  MOV R224, R191 ;  /* 0x000000bf00e07202 */ /* 0x000fce0000000f00 */
[----:B------:R-:W-:Y:S05]  /*57b0*/  WARPSYNC.COLLECTIVE R190, `(.L_x_5521) ;  /* 0x00000000be087348 */ /* 0x000fea0003c00000 */
[----:B------:R0:W1:Y:S02]  /*57c0*/  SHFL.DOWN P6, R191, R193, R192, R195 ;  /* 0x080000c0c1bf7389 */ /* 0x00006400000c00c3 */
[----:B01----:R-:W-:Y:S01]  /*57d0*/  ENDCOLLECTIVE ;  /* 0x000000000000791b */ /* 0x003fe20003800000 */
.L_x_5521:
[----:B------:R-:W-:Y:S01]  /*57e0*/  MOV R225, R191 ;  /* 0x000000bf00e17202 */ /* 0x000fe20000000f00 */
[----:B------:R-:W-:Y:S06]  /*57f0*/  BRA `(.L_x_5522) ;  /* 0xffffffc400387947 */ /* 0x000fec000383ffff */
.L_x_5523:
        /* <DEDUP_REMOVED lines=16> */
.L_x_11356:


//--------------------- .text._ZN10layer_norm22ln_bwd_finalize_kernelINS_22Kernel_traits_finalizeILj6144Ef13__nv_bfloat16fS2_fjLb1ELj1024ELj4ENS_18Kernel_traits_baseILj6144EfS2_fS2_fjLj1024EEEEELb1ELb1EEEvNS_9BwdParamsE --------------------------
	.section	.text._ZN10layer_norm22ln_bwd_finalize_kernelINS_22Kernel_traits_finalizeILj6144Ef13__nv_bfloat16fS2_fjLb1ELj1024ELj4ENS_18Kernel_traits_baseILj6144EfS2_fS2_fjLj1024EEEEELb1ELb1EEEvNS_9BwdParamsE,"ax",@progbits
	.align	128
        .global         _ZN10layer_norm22ln_bwd_finalize_kernelINS_22Kernel_traits_finalizeILj6144Ef13__nv_bfloat16fS2_fjLb1ELj1024ELj4ENS_18Kernel_traits_baseILj6144EfS2_fS2_fjLj1024EEEEELb1ELb1EEEvNS_9BwdParamsE
        .type           _ZN10layer_norm22ln_bwd_finalize_kernelINS_22Kernel_traits_finalizeILj6144Ef13__nv_bfloat16fS2_fjLb1ELj1024ELj4ENS_18Kernel_traits_baseILj6144EfS2_fS2_fjLj1024EEEEELb1ELb1EEEvNS_9BwdParamsE,@function
        .size           _ZN10layer_norm22ln_bwd_finalize_kernelINS_22Kernel_traits_finalizeILj6144Ef13__nv_bfloat16fS2_fjLb1ELj1024ELj4ENS_18Kernel_traits_baseILj6144EfS2_fS2_fjLj1024EEEEELb1ELb1EEEvNS_9BwdParamsE,(.L_x_11357 - _ZN10layer_norm22ln_bwd_finalize_kernelINS_22Kernel_traits_finalizeILj6144Ef13__nv_bfloat16fS2_fjLb1ELj1024ELj4ENS_18Kernel_traits_baseILj6144EfS2_fS2_fjLj1024EEEEELb1ELb1EEEvNS_9BwdParamsE)
        .other          _ZN10layer_norm22ln_bwd_finalize_kernelINS_22Kernel_traits_finalizeILj6144Ef13__nv_bfloat16fS2_fjLb1ELj1024ELj4ENS_18Kernel_traits_baseILj6144EfS2_fS2_fjLj1024EEEEELb1ELb1EEEvNS_9BwdParamsE,@"STO_CUDA_ENTRY STV_DEFAULT"
_ZN10layer_norm22ln_bwd_finalize_kernelINS_22Kernel_traits_finalizeILj6144Ef13__nv_bfloat16fS2_fjLb1ELj1024ELj4ENS_18Kernel_traits_baseILj6144EfS2_fS2_fjLj1024EEEEELb1ELb1EEEvNS_9BwdParamsE:
.text._ZN10layer_norm22ln_bwd_finalize_kernelINS_22Kernel_traits_finalizeILj6144Ef13__nv_bfloat16fS2_fjLb1ELj1024ELj4ENS_18Kernel_traits_baseILj6144EfS2_fS2_fjLj1024EEEEELb1ELb1EEEvNS_9BwdParamsE:
        /* <DEDUP_REMOVED lines=25> */
.L_x_5535:
        /* <DEDUP_REMOVED lines=33> */
.L_x_5528:
        /* <DEDUP_REMOVED lines=49> */
.L_x_5527:
[----:B------:R-:W-:Y:S05]  /*06b0*/  BSYNC B1 ;  /* 0x0000000000017941 */ /* 0x000fea0003800000 */
.L_x_5526:
        /* <DEDUP_REMOVED lines=32> */
.L_x_5530:
[----:B------:R-:W-:Y:S05]  /*08c0*/  BSYNC B1 ;  /* 0x0000000000017941 */ /* 0x000fea0003800000 */
.L_x_5529:
        /* <DEDUP_REMOVED lines=16> */
.L_x_5525:
[----:B------:R-:W-:Y:S05]  /*09d0*/  BSYNC B0 ;  /* 0x0000000000007941 */ /* 0x000fea0003800000 */
.L_x_5524:
        /* <DEDUP_REMOVED lines=40> */
.L_x_5551:
        /* <DEDUP_REMOVED lines=8> */
.L_x_5531:
        /* <DEDUP_REMOVED lines=18> */
.L_x_5534:
[----:B------:R-:W-:Y:S05]  /*0e00*/  BSYNC B0 ;  /* 0x0000000000007941 */ /* 0x000fea0003800000 */
.L_x_5533:
[C---:B------:R-:W-:Y:S01]  /*0e10*/  ISETP.GT.U32.AND P1, PT, R4.reuse, -0x1801, PT ;  /* 0xffffe7ff0400780c */ /* 0x040fe20003f24070 */
[----:B------:R-:W-:Y:S01]  /*0e20*/  VIADD R4, R4, 0x1800 ;  /* 0x0000180004047836 */ /* 0x000fe20000000000 */
[----:B------:R-:W-:-:S11]  /*0e30*/  IADD3 R5, R5, 0xc00, RZ ;  /* 0x00000c0005057810 */ /* 0x000fd60007ffe0ff */
[----:B------:R-:W-:Y:S05]  /*0e40*/  @P1 BRA `(.L_x_5535) ;  /* 0xfffffff000d01947 */ /* 0x000fea000383ffff */
[----:B------:R-:W-:Y:S05]  /*0e50*/  EXIT ;  /* 0x000000000000794d */ /* 0x000fea0003800000 */
.L_x_5532:
[----:B------:R-:W-:Y:S01]  /*0e60*/  HFMA2.MMA R22, -RZ, RZ, 0, 5.9604644775390625e-08 ;  /* 0x00000001ff167435 */ /* 0x000fe200000001ff */
[----:B---3--:R-:W-:Y:S02]  /*0e70*/  MOV R23, R8 ;  /* 0x0000000800177202 */ /* 0x008fe40000000f00 */
[----:B------:R-:W-:Y:S02]  /*0e80*/  MOV R25, 0x1f ;  /* 0x0000001f00197802 */ /* 0x000fe40000000f00 */
[----:B------:R-:W-:-:S07]  /*0e90*/  MOV R20, 0xffffffff ;  /* 0xffffffff00147802 */ /* 0x000fce0000000f00 */
[----:B012---:R-:W-:Y:S05]  /*0ea0*/  WARPSYNC.COLLECTIVE R20, `(.L_x_5536) ;  /* 0x0000000014087348 */ /* 0x007fea0003c00000 */
[----:B------:R3:W4:Y:S02]  /*0eb0*/  SHFL.BFLY P2, R21, R23, R22, R25 ;  /* 0x0c00001617157389 */ /* 0x0007240000040019 */
[----:B01234-:R-:W-:Y:S01]  /*0ec0*/  ENDCOLLECTIVE ;  /* 0x000000000000791b */ /* 0x01ffe20003800000 */
.L_x_5536:
[----:B------:R-:W-:Y:S01]  /*0ed0*/  HFMA2.MMA R22, -RZ, RZ, 0, 1.1920928955078125e-07 ;  /* 0x00000002ff167435 */ /* 0x000fe200000001ff */
[----:B------:R-:W-:-:S05]  /*0ee0*/  MOV R9, R21 ;  /* 0x0000001500097202 */ /* 0x000fca0000000f00 */
[----:B------:R-:W-:-:S05]  /*0ef0*/  FADD.FTZ R9, R8, R9 ;  /* 0x0000000908097221 */ /* 0x000fca0000010000 */
[----:B------:R-:W-:-:S07]  /*0f00*/  MOV R23, R9 ;  /* 0x0000000900177202 */ /* 0x000fce0000000f00 */
[----:B------:R-:W-:Y:S05]  /*0f10*/  WARPSYNC.COLLECTIVE R20, `(.L_x_5537) ;  /* 0x0000000014087348 */ /* 0x000fea0003c00000 */
[----:B------:R0:W1:Y:S02]  /*0f20*/  SHFL.BFLY P2, R21, R23, R22, R25 ;  /* 0x0c00001617157389 */ /* 0x0000640000040019 */
[----:B01----:R-:W-:Y:S01]  /*0f30*/  ENDCOLLECTIVE ;  /* 0x000000000000791b */ /* 0x003fe20003800000 */
.L_x_5537:
[----:B------:R-:W-:Y:S01]  /*0f40*/  HFMA2.MMA R22, -RZ, RZ, 0, 2.384185791015625e-07 ;  /* 0x00000004ff167435 */ /* 0x000fe200000001ff */
[----:B------:R-:W-:-:S04]  /*0f50*/  IMAD.MOV.U32 R12, RZ, RZ, R21 ;  /* 0x000000ffff0c7224 */ /* 0x000fc800078e0015 */
[----:B------:R-:W-:-:S05]  /*0f60*/  FADD.FTZ R12, R9, R12 ;  /* 0x0000000c090c7221 */ /* 0x000fca0000010000 */
[----:B------:R-:W-:-:S07]  /*0f70*/  MOV R23, R12 ;  /* 0x0000000c00177202 */ /* 0x000fce0000000f00 */
[----:B------:R-:W-:Y:S05]  /*0f80*/  WARPSYNC.COLLECTIVE R20, `(.L_x_5538) ;  /* 0x0000000014087348 */ /* 0x000fea0003c00000 */
[----:B------:R0:W1:Y:S02]  /*0f90*/  SHFL.BFLY P2, R21, R23, R22, R25 ;  /* 0x0c00001617157389 */ /* 0x0000640000040019 */
[----:B01----:R-:W-:Y:S01]  /*0fa0*/  ENDCOLLECTIVE ;  /* 0x000000000000791b */ /* 0x003fe20003800000 */
.L_x_5538:
[----:B------:R-:W-:Y:S01]  /*0fb0*/  HFMA2.MMA R22, -RZ, RZ, 0, 4.76837158203125e-07 ;  /* 0x00000008ff167435 */ /* 0x000fe200000001ff */
[----:B------:R-:W-:-:S05]  /*0fc0*/  MOV R13, R21 ;  /* 0x00000015000d7202 */ /* 0x000fca0000000f00 */
[----:B------:R-:W-:-:S05]  /*0fd0*/  FADD.FTZ R13, R12, R13 ;  /* 0x0000000d0c0d7221 */ /* 0x000fca0000010000 */
[----:B------:R-:W-:-:S07]  /*0fe0*/  MOV R23, R13 ;  /* 0x0000000d00177202 */ /* 0x000fce0000000f00 */
[----:B------:R-:W-:Y:S05]  /*0ff0*/  WARPSYNC.COLLECTIVE R20, `(.L_x_5539) ;  /* 0x0000000014087348 */ /* 0x000fea0003c00000 */
[----:B------:R0:W1:Y:S02]  /*1000*/  SHFL.BFLY P2, R21, R23, R22, R25 ;  /* 0x0c00001617157389 */ /* 0x0000640000040019 */
[----:B01----:R-:W-:Y:S01]  /*1010*/  ENDCOLLECTIVE ;  /* 0x000000000000791b */ /* 0x003fe20003800000 */
.L_x_5539:
[----:B------:R-:W-:Y:S01]  /*1020*/  HFMA2.MMA R22, -RZ, RZ, 0, 9.5367431640625e-07 ;  /* 0x00000010ff167435 */ /* 0x000fe200000001ff */
[----:B------:R-:W-:-:S05]  /*1030*/  MOV R8, R21 ;  /* 0x0000001500087202 */ /* 0x000fca0000000f00 */
[----:B------:R-:W-:-:S05]  /*1040*/  FADD.FTZ R9, R13, R8 ;  /* 0x000000080d097221 */ /* 0x000fca0000010000 */
[----:B------:R-:W-:-:S07]  /*1050*/  MOV R23, R9 ;  /* 0x0000000900177202 */ /* 0x000fce0000000f00 */
[----:B------:R-:W-:Y:S05]  /*1060*/  WARPSYNC.COLLECTIVE R20, `(.L_x_5540) ;  /* 0x0000000014087348 */ /* 0x000fea0003c00000 */
[----:B------:R0:W1:Y:S02]  /*1070*/  SHFL.BFLY P2, R21, R23, R22, R25 ;  /* 0x0c00001617157389 */ /* 0x0000640000040019 */
[----:B01----:R-:W-:Y:S01]  /*1080*/  ENDCOLLECTIVE ;  /* 0x000000000000791b */ /* 0x003fe20003800000 */
.L_x_5540:
[----:B------:R-:W-:Y:S01]  /*1090*/  HFMA2.MMA R22, -RZ, RZ, 0, 5.9604644775390625e-08 ;  /* 0x00000001ff167435 */ /* 0x000fe200000001ff */
[----:B------:R-:W-:Y:S01]  /*10a0*/  IMAD.MOV.U32 R23, RZ, RZ, R11 ;  /* 0x000000ffff177224 */ /* 0x000fe200078e000b */
[----:B------:R-:W-:-:S09]  /*10b0*/  MOV R8, R21 ;  /* 0x0000001500087202 */ /* 0x000fd20000000f00 */
[----:B------:R-:W-:Y:S05]  /*10c0*/  WARPSYNC.COLLECTIVE R20, `(.L_x_5541) ;  /* 0x0000000014087348 */ /* 0x000fea0003c00000 */
[----:B------:R0:W1:Y:S02]  /*10d0*/  SHFL.BFLY P2, R21, R23, R22, R25 ;  /* 0x0c00001617157389 */ /* 0x0000640000040019 */
[----:B01----:R-:W-:Y:S01]  /*10e0*/  ENDCOLLECTIVE ;  /* 0x000000000000791b */ /* 0x003fe20003800000 */
.L_x_5541:
[----:B------:R-:W-:Y:S01]  /*10f0*/  HFMA2.MMA R22, -RZ, RZ, 0, 1.1920928955078125e-07 ;  /* 0x00000002ff167435 */ /* 0x000fe200000001ff */
[----:B------:R-:W-:-:S05]  /*1100*/  MOV R12, R21 ;  /* 0x00000015000c7202 */ /* 0x000fca0000000f00 */
[----:B------:R-:W-:-:S05]  /*1110*/  FADD.FTZ R14, R11, R12 ;  /* 0x0000000c0b0e7221 */ /* 0x000fca0000010000 */
[----:B------:R-:W-:-:S07]  /*1120*/  MOV R23, R14 ;  /* 0x0000000e00177202 */ /* 0x000fce0000000f00 */
[----:B------:R-:W-:Y:S05]  /*1130*/  WARPSYNC.COLLECTIVE R20, `(.L_x_5542) ;  /* 0x0000000014087348 */ /* 0x000fea0003c00000 */
[----:B------:R0:W1:Y:S02]  /*1140*/  SHFL.BFLY P2, R21, R23, R22, R25 ;  /* 0x0c00001617157389 */ /* 0x0000640000040019 */
[----:B01----:R-:W-:Y:S01]  /*1150*/  ENDCOLLECTIVE ;  /* 0x000000000000791b */ /* 0x003fe20003800000 */
.L_x_5542:
[----:B------:R-:W-:Y:S01]  /*1160*/  HFMA2.MMA R22, -RZ, RZ, 0, 2.384185791015625e-07 ;  /* 0x00000004ff167435 */ /* 0x000fe200000001ff */
[----:B------:R-:W-:-:S05]  /*1170*/  MOV R13, R21 ;  /* 0x00000015000d7202 */ /* 0x000fca0000000f00 */
[----:B------:R-:W-:-:S05]  /*1180*/  FADD.FTZ R15, R14, R13 ;  /* 0x0000000d0e0f7221 */ /* 0x000fca0000010000 */
[----:B------:R-:W-:-:S07]  /*1190*/  MOV R23, R15 ;  /* 0x0000000f00177202 */ /* 0x000fce0000000f00 */
[----:B------:R-:W-:Y:S05]  /*11a0*/  WARPSYNC.COLLECTIVE R20, `(.L_x_5543) ;  /* 0x0000000014087348 */ /* 0x000fea0003c00000 */
[----:B------:R0:W1:Y:S02]  /*11b0*/  SHFL.BFLY P2, R21, R23, R22, R25 ;  /* 0x0c00001617157389 */ /* 0x0000640000040019 */
[----:B01----:R-:W-:Y:S01]  /*11c0*/  ENDCOLLECTIVE ;  /* 0x000000000000791b */ /* 0x003fe20003800000 */
.L_x_5543:
[----:B------:R-:W-:Y:S01]  /*11d0*/  IMAD.MOV.U32 R22, RZ, RZ, 0x8 ;  /* 0x00000008ff167424 */ /* 0x000fe200078e00ff */
[----:B------:R-:W-:-:S05]  /*11e0*/  MOV R16, R21 ;  /* 0x0000001500107202 */ /* 0x000fca0000000f00 */
[----:B------:R-:W-:-:S05]  /*11f0*/  FADD.FTZ R16, R15, R16 ;  /* 0x000000100f107221 */ /* 0x000fca0000010000 */
[----:B------:R-:W-:-:S07]  /*1200*/  MOV R23, R16 ;  /* 0x0000001000177202 */ /* 0x000fce0000000f00 */
[----:B------:R-:W-:Y:S05]  /*1210*/  WARPSYNC.COLLECTIVE R20, `(.L_x_5544) ;  /* 0x0000000014087348 */ /* 0x000fea0003c00000 */
[----:B------:R0:W1:Y:S02]  /*1220*/  SHFL.BFLY P2, R21, R23, R22, R25 ;  /* 0x0c00001617157389 */ /* 0x0000640000040019 */
[----:B01----:R-:W-:Y:S01]  /*1230*/  ENDCOLLECTIVE ;  /* 0x000000000000791b */ /* 0x003fe20003800000 */
.L_x_5544:
[----:B------:R-:W-:Y:S01]  /*1240*/  HFMA2.MMA R22, -RZ, RZ, 0, 9.5367431640625e-07 ;  /* 0x00000010ff167435 */ /* 0x000fe200000001ff */
[----:B------:R-:W-:-:S05]  /*1250*/  MOV R11, R21 ;  /* 0x00000015000b7202 */ /* 0x000fca0000000f00 */
[----:B------:R-:W-:-:S05]  /*1260*/  FADD.FTZ R11, R16, R11 ;  /* 0x0000000b100b7221 */ /* 0x000fca0000010000 */
[----:B------:R-:W-:-:S07]  /*1270*/  MOV R23, R11 ;  /* 0x0000000b00177202 */ /* 0x000fce0000000f00 */
[----:B------:R-:W-:Y:S05]  /*1280*/  WARPSYNC.COLLECTIVE R20, `(.L_x_5545) ;  /* 0x0000000014087348 */ /* 0x000fea0003c00000 */
[----:B------:R0:W1:Y:S02]  /*1290*/  SHFL.BFLY P2, R21, R23, R22, R25 ;  /* 0x0c00001617157389 */ /* 0x0000640000040019 */
[----:B01----:R-:W-:Y:S01]  /*12a0*/  ENDCOLLECTIVE ;  /* 0x000000000000791b */ /* 0x003fe20003800000 */
.L_x_5545:
[----:B------:R-:W-:Y:S01]  /*12b0*/  HFMA2.MMA R22, -RZ, RZ, 0, 5.9604644775390625e-08 ;  /* 0x00000001ff167435 */ /* 0x000fe200000001ff */
[----:B------:R-:W-:Y:S02]  /*12c0*/  MOV R23, R10 ;  /* 0x0000000a00177202 */ /* 0x000fe40000000f00 */
[----:B------:R-:W-:-:S08]  /*12d0*/  MOV R12, R21 ;  /* 0x00000015000c7202 */ /* 0x000fd00000000f00 */
[----:B------:R-:W-:Y:S05]  /*12e0*/  WARPSYNC.COLLECTIVE R20, `(.L_x_5546) ;  /* 0x0000000014087348 */ /* 0x000fea0003c00000 */
[----:B------:R0:W1:Y:S02]  /*12f0*/  SHFL.BFLY P2, R21, R23, R22, R25 ;  /* 0x0c00001617157389 */ /* 0x0000640000040019 */
[----:B01----:R-:W-:Y:S01]  /*1300*/  ENDCOLLECTIVE ;  /* 0x000000000000791b */ /* 0x003fe20003800000 */
.L_x_5546:
[----:B------:R-:W-:Y:S01]  /*1310*/  HFMA2.MMA R22, -RZ, RZ, 0, 1.1920928955078125e-07 ;  /* 0x00000002ff167435 */ /* 0x000fe200000001ff */
[----:B------:R-:W-:-:S05]  /*1320*/  MOV R13, R21 ;  /* 0x00000015000d7202 */ /* 0x000fca0000000f00 */
[----:B------:R-:W-:-:S05]  /*1330*/  FADD.FTZ R17, R10, R13 ;  /* 0x0000000d0a117221 */ /* 0x000fca0000010000 */
[----:B------:R-:W-:-:S07]  /*1340*/  MOV R23, R17 ;  /* 0x0000001100177202 */ /* 0x000fce0000000f00 */
[----:B------:R-:W-:Y:S05]  /*1350*/  WARPSYNC.COLLECTIVE R20, `(.L_x_5547) ;  /* 0x0000000014087348 */ /* 0x000fea0003c00000 */
[----:B------:R0:W1:Y:S02]  /*1360*/  SHFL.BFLY P2, R21, R23, R22, R25 ;  /* 0x0c00001617157389 */ /* 0x0000640000040019 */
[----:B01----:R-:W-:Y:S01]  /*1370*/  ENDCOLLECTIVE ;  /* 0x000000000000791b */ /* 0x003fe20003800000 */
.L_x_5547:
[----:B------:R-:W-:Y:S01]  /*1380*/  HFMA2.MMA R22, -RZ, RZ, 0, 2.384185791015625e-07 ;  /* 0x00000004ff167435 */ /* 0x000fe200000001ff */
[----:B------:R-:W-:-:S04]  /*1390*/  IMAD.MOV.U32 R16, RZ, RZ, R21 ;  /* 0x000000ffff107224 */ /* 0x000fc800078e0015 */
[----:B------:R-:W-:-:S05]  /*13a0*/  FADD.FTZ R18, R17, R16 ;  /* 0x0000001011127221 */ /* 0x000fca0000010000 */
[----:B------:R-:W-:-:S07]  /*13b0*/  MOV R23, R18 ;  /* 0x0000001200177202 */ /* 0x000fce0000000f00 */
[----:B------:R-:W-:Y:S05]  /*13c0*/  WARPSYNC.COLLECTIVE R20, `(.L_x_5548) ;  /* 0x0000000014087348 */ /* 0x000fea0003c00000 */
[----:B------:R0:W1:Y:S02]  /*13d0*/  SHFL.BFLY P2, R21, R23, R22, R25 ;  /* 0x0c00001617157389 */ /* 0x0000640000040019 */
[----:B01----:R-:W-:Y:S01]  /*13e0*/  ENDCOLLECTIVE ;  /* 0x000000000000791b */ /* 0x003fe20003800000 */
.L_x_5548:
[----:B------:R-:W-:Y:S01]  /*13f0*/  HFMA2.MMA R22, -RZ, RZ, 0, 4.76837158203125e-07 ;  /* 0x00000008ff167435 */ /* 0x000fe200000001ff */
[----:B------:R-:W-:-:S05]  /*1400*/  MOV R19, R21 ;  /* 0x0000001500137202 */ /* 0x000fca0000000f00 */
[----:B------:R-:W-:-:S05]  /*1410*/  FADD.FTZ R19, R18, R19 ;  /* 0x0000001312137221 */ /* 0x000fca0000010000 */
[----:B------:R-:W-:-:S07]  /*1420*/  MOV R23, R19 ;  /* 0x0000001300177202 */ /* 0x000fce0000000f00 */
[----:B------:R-:W-:Y:S05]  /*1430*/  WARPSYNC.COLLECTIVE R20, `(.L_x_5549) ;  /* 0x0000000014087348 */ /* 0x000fea0003c00000 */
[----:B------:R0:W1:Y:S02]  /*1440*/  SHFL.BFLY P2, R21, R23, R22, R25 ;  /* 0x0c00001617157389 */ /* 0x0000640000040019 */
[----:B01----:R-:W-:Y:S01]  /*1450*/  ENDCOLLECTIVE ;  /* 0x000000000000791b */ /* 0x003fe20003800000 */
.L_x_5549:
[----:B------:R-:W-:Y:S01]  /*1460*/  HFMA2.MMA R22, -RZ, RZ, 0, 9.5367431640625e-07 ;  /* 0x00000010ff167435 */ /* 0x000fe200000001ff */
[----:B------:R-:W-:-:S05]  /*1470*/  MOV R10, R21 ;  /* 0x00000015000a7202 */ /* 0x000fca0000000f00 */
[----:B------:R-:W-:-:S05]  /*1480*/  FADD.FTZ R10, R19, R10 ;  /* 0x0000000a130a7221 */ /* 0x000fca0000010000 */
[----:B------:R-:W-:-:S07]  /*1490*/  MOV R23, R10 ;  /* 0x0000000a00177202 */ /* 0x000fce0000000f00 */
[----:B------:R-:W-:Y:S05]  /*14a0*/  WARPSYNC.COLLECTIVE R20, `(.L_x_5550) ;  /* 0x0000000014087348 */ /* 0x000fea0003c00000 */
[----:B------:R0:W1:Y:S02]  /*14b0*/  SHFL.BFLY P2, R21, R23, R22, R25 ;  /* 0x0c00001617157389 */ /* 0x0000640000040019 */
[----:B01----:R-:W-:Y:S01]  /*14c0*/  ENDCOLLECTIVE ;  /* 0x000000000000791b */ /* 0x003fe20003800000 */
.L_x_5550:
[----:B------:R-:W-:Y:S01]  /*14d0*/  MOV R15, R21 ;  /* 0x00000015000f7202 */ /* 0x000fe20000000f00 */
[----:B------:R-:W-:Y:S06]  /*14e0*/  BRA `(.L_x_5551) ;  /* 0xfffffff400dc7947 */ /* 0x000fec000383ffff */
.L_x_5552:
        /* <DEDUP_REMOVED lines=9> */
.L_x_11357:


//--------------------- .text._ZN10layer_norm13ln_bwd_kernelINS_13Kernel_traitsIf13__nv_bfloat16fS2_fjLj6144ELj1ELj1ELj8ELj16ENS_18Kernel_traits_baseILj6144EfS2_fS2_fjLj256EEEEELb1ELb1ELb1ELb1EEEvNS_9BwdParamsE --------------------------
	.section	.text._ZN10layer_norm13ln_bwd_kernelINS_13Kernel_traitsIf13__nv_bfloat16fS2_fjLj6144ELj1ELj1ELj8ELj16ENS_18Kernel_traits_baseILj6144EfS2_fS2_fjLj256EEEEELb1ELb1ELb1ELb1EEEvNS_9BwdParamsE,"ax",@progbits
	.align	128
        .global         _ZN10layer_norm13ln_bwd_kernelINS_13Kernel_traitsIf13__nv_bfloat16fS2_fjLj6144ELj1ELj1ELj8ELj16ENS_18Kernel_traits_baseILj6144EfS2_fS2_fjLj256EEEEELb1ELb1ELb1ELb1EEEvNS_9BwdParamsE
        .type           _ZN10layer_norm13ln_bwd_kernelINS_13Kernel_traitsIf13__nv_bfloat16fS2_fjLj6144ELj1ELj1ELj8ELj16ENS_18Kernel_traits_baseILj6144EfS2_fS2_fjLj256EEEEELb1ELb1ELb1ELb1EEEvNS_9BwdParamsE,@function
        .size           _ZN10layer_norm13ln_bwd_kernelINS_13Kernel_traitsIf13__nv_bfloat16fS2_fjLj6144ELj1ELj1ELj8ELj16ENS_18Kernel_traits_baseILj6144EfS2_fS2_fjLj256EEEEELb1ELb1ELb1ELb1EEEvNS_9BwdParamsE,(.L_x_11358 - _ZN10layer_norm13ln_bwd_kernelINS_13Kernel_traitsIf13__nv_bfloat16fS2_fjLj6144ELj1ELj1ELj8ELj16ENS_18Kernel_traits_baseILj6144EfS2_fS2_fjLj256EEEEELb1ELb1ELb1ELb1EEEvNS_9BwdParamsE)
        .other          _ZN10layer_norm13ln_bwd_kernelINS_13Kernel_traitsIf13__nv_bfloat16fS2_fjLj6144ELj1ELj1ELj8ELj16ENS_18Kernel_traits_baseILj6144EfS2_fS2_fjLj256EEEEELb1ELb1ELb1ELb1EEEvNS_9BwdParamsE,@"STO_CUDA_ENTRY STV_DEFAULT"
_ZN10layer_norm13ln_bwd_kernelINS_13Kernel_traitsIf13__nv_bfloat16fS2_fjLj6144ELj1ELj1ELj8ELj16ENS_18Kernel_traits_baseILj6144EfS2_fS2_fjLj256EEEEELb1ELb1ELb1ELb1EEEvNS_9BwdParamsE:
.text._ZN10layer_norm13ln_bwd_kernelINS_13Kernel_traitsIf13__nv_bfloat16fS2_fjLj6144ELj1ELj1ELj8ELj16ENS_18Kernel_traits_baseILj6144EfS2_fS2_fjLj256EEEEELb1ELb1ELb1ELb1EEEvNS_9BwdParamsE:
        /* <DEDUP_REMOVED lines=50> */
.L_x_5553:
        /* <DEDUP_REMOVED lines=58> */
.L_x_5659:
        /* <DEDUP_REMOVED lines=8> */
[----:B-----5:R-:W5:Y:S07]  /*0740*/  LDG.E R0, desc[UR4][R188.64] ;  /* 0x00000004bc007981 */ /* 0x020f6e000c1e1900 */
[----:B------:R-:W4:Y:S01]  /*0750*/  LDC.64 R174, c[0x0][0x2c8] ;  /* 0x0000b200ffae7b82 */ /* 0x000f220000000a00 */
[----:B--2---:R-:W-:Y:S01]  /*0760*/  IMAD R8, R4, R233, RZ ;  /* 0x000000e904087224 */ /* 0x004fe200078e02ff */
[----:B------:R-:W-:-:S04]  /*0770*/  LOP3.LUT R234, R5, 0xff, RZ, 0xc0, !PT ;  /* 0x000000ff05ea7812 */ /* 0x000fc800078ec0ff */
[----:B------:R-:W-:Y:S01]  /*0780*/  SHF.R.S32.HI R173, RZ, 0x1f, R8 ;  /* 0x0000001fffad7819 */ /* 0x000fe20000011408 */
[----:B0-----:R-:W-:-:S03]  /*0790*/  IMAD.WIDE R6, R4, 0x4, R6 ;  /* 0x0000000404067825 */ /* 0x001fc600078e0206 */
[----:B------:R-:W-:Y:S02]  /*07a0*/  LEA.HI R173, R173, R8, RZ, 0x3 ;  /* 0x00000008adad7211 */ /* 0x000fe400078f18ff */
[----:B------:R0:W5:Y:S02]  /*07b0*/  LDG.E R232, desc[UR4][R6.64] ;  /* 0x0000000406e87981 */ /* 0x000164000c1e1900 */
[----:B------:R-:W-:Y:S01]  /*07c0*/  LEA.HI.SX32 R235, R173, R234, 0x1d ;  /* 0x000000eaadeb7211 */ /* 0x000fe200078feaff */
[C---:B-1----:R-:W-:Y:S01]  /*07d0*/  IMAD.WIDE R192, R4.reuse, 0x4, R192 ;  /* 0x0000000404c07825 */ /* 0x042fe200078e02c0 */
[----:B------:R-:W-:Y:S01]  /*07e0*/  IADD3 R4, R4, UR10, RZ ;  /* 0x0000000a04047c10 */ /* 0x000fe2000fffe0ff */
[----:B------:R-:W-:Y:S02]  /*07f0*/  BSSY B0, `(.L_x_5555) ;  /* 0x0000126000007945 */ /* 0x000fe40003800000 */
        /* <DEDUP_REMOVED lines=34> */
[----:B------:R-:W-:Y:S01]  /*0a20*/  CS2R R188, SRZ ;  /* 0x0000000000bc7805 */ /* 0x000fe2000001ff00 */
[----:B0-----:R-:W-:Y:S06]  /*0a30*/  BRA `(.L_x_5557) ;  /* 0x0000001000047947 */ /* 0x001fec0003800000 */
.L_x_5556:
[----:B------:R-:W0:Y:S01]  /*0a40*/  LDC.64 R204, c[0x0][0x2b8] ;  /* 0x0000ae00ffcc7b82 */ /* 0x000e220000000a00 */
[----:B------:R-:W-:Y:S01]  /*0a50*/  VIADD R8, R190, 0xffffffff ;  /* 0xffffffffbe087836 */ /* 0x000fe20000000000 */
[----:B------:R-:W2:Y:S03]  /*0a60*/  LDG.E R229, desc[UR4][R192.64] ;  /* 0x00000004c0e57981 */ /* 0x000ea6000c1e1900 */
[----:B------:R-:W-:-:S03]  /*0a70*/  IMAD R8, R8, R233, RZ ;  /* 0x000000e908087224 */ /* 0x000fc600078e02ff */
[----:B------:R-:W1:Y:S02]  /*0a80*/  LDC.64 R212, c[0x0][0x238] ;  /* 0x00008e00ffd47b82 */ /* 0x000e640000000a00 */
[----:B------:R-:W-:-:S04]  /*0a90*/  SHF.R.S32.HI R3, RZ, 0x1f, R8 ;  /* 0x0000001fff037819 */ /* 0x000fc80000011408 */
[----:B------:R-:W-:Y:S02]  /*0aa0*/  LEA.HI R3, R3, R8, RZ, 0x3 ;  /* 0x0000000803037211 */ /* 0x000fe400078f18ff */
[----:B-----5:R-:W-:Y:S01]  /*0ab0*/  ISETP.GE.AND P4, PT, R232, 0x1, PT ;  /* 0x00000001e800780c */ /* 0x020fe20003f86270 */
[----:B------:R-:W3:Y:S01]  /*0ac0*/  LDC.64 R236, c[0x0][0x240] ;  /* 0x00009000ffec7b82 */ /* 0x000ee20000000a00 */
[----:B------:R-:W-:-:S04]  /*0ad0*/  LEA.HI.SX32 R3, R3, R234, 0x1d ;  /* 0x000000ea03037211 */ /* 0x000fc800078feaff */
[C---:B------:R-:W-:Y:S01]  /*0ae0*/  IADD3 R195, R3.reuse, 0x100, RZ ;  /* 0x0000010003c37810 */ /* 0x040fe20007ffe0ff */
[----:B0-----:R-:W-:-:S04]  /*0af0*/  IMAD.WIDE.U32 R16, R3, 0x10, R204 ;  /* 0x0000001003107825 */ /* 0x001fc800078e00cc */
[----:B------:R-:W-:Y:S02]  /*0b00*/  VIADD R3, R3, 0x200 ;  /* 0x0000020003037836 */ /* 0x000fe40000000000 */
[----:B------:R-:W-:Y:S01]  /*0b10*/  IMAD.WIDE.U32 R194, R195, 0x10, R204 ;  /* 0x00000010c3c27825 */ /* 0x000fe200078e00cc */
[----:B------:R-:W4:Y:S03]  /*0b20*/  LDG.E.128 R16, desc[UR4][R16.64] ;  /* 0x0000000410107981 */ /* 0x000f26000c1e1d00 */
[--C-:B-1----:R-:W-:Y:S02]  /*0b30*/  IMAD.WIDE.U32 R8, R235, 0x20, R212.reuse ;  /* 0x00000020eb087825 */ /* 0x102fe400078e00d4 */
[----:B------:R-:W4:Y:S02]  /*0b40*/  LDG.E.128 R192, desc[UR4][R194.64] ;  /* 0x00000004c2c07981 */ /* 0x000f24000c1e1d00 */
[----:B------:R-:W-:-:S02]  /*0b50*/  IMAD.WIDE.U32 R10, R231, 0x20, R212 ;  /* 0x00000020e70a7825 */ /* 0x000fc400078e00d4 */
[----:B------:R-:W4:Y:S02]  /*0b60*/  LDG.E.128 R12, desc[UR4][R8.64] ;  /* 0x00000004080c7981 */ /* 0x000f24000c1e1d00 */
[----:B------:R-:W-:Y:S02]  /*0b70*/  IMAD.WIDE.U32 R212, R6, 0x20, R212 ;  /* 0x0000002006d47825 */ /* 0x000fe400078e00d4 */
[----:B------:R0:W4:Y:S02]  /*0b80*/  LDG.E.128 R20, desc[UR4][R8.64+0x10] ;  /* 0x0000100408147981 */ /* 0x000124000c1e1d00 */
[----:B------:R-:W-:Y:S02]  /*0b90*/  IMAD.WIDE.U32 R204, R3, 0x10, R204 ;  /* 0x0000001003cc7825 */ /* 0x000fe400078e00cc */
[----:B------:R-:W4:Y:S04]  /*0ba0*/  LDG.E.128 R200, desc[UR4][R212.64] ;  /* 0x00000004d4c87981 */ /* 0x000f28000c1e1d00 */
[----:B------:R-:W4:Y:S04]  /*0bb0*/  LDG.E.128 R204, desc[UR4][R204.64] ;  /* 0x00000004cccc7981 */ /* 0x000f28000c1e1d00 */
[----:B------:R-:W4:Y:S04]  /*0bc0*/  LDG.E.128 R188, desc[UR4][R10.64] ;  /* 0x000000040abc7981 */ /* 0x000f28000c1e1d00 */
[----:B------:R-:W4:Y:S04]  /*0bd0*/  LDG.E.128 R196, desc[UR4][R10.64+0x10] ;  /* 0x000010040ac47981 */ /* 0x000f28000c1e1d00 */
[----:B------:R-:W4:Y:S01]  /*0be0*/  LDG.E.128 R208, desc[UR4][R212.64+0x10] ;  /* 0x00001004d4d07981 */ /* 0x000f22000c1e1d00 */
[----:B0-----:R-:W-:-:S05]  /*0bf0*/  @P4 IADD3 R8, R232, -0x1, RZ ;  /* 0xffffffffe8084810 */ /* 0x001fca0007ffe0ff */
[----:B------:R-:W-:-:S05]  /*0c00*/  @P4 IMAD R3, R8, R233, RZ ;  /* 0x000000e908034224 */ /* 0x000fca00078e02ff */
[----:B------:R-:W-:Y:S01]  /*0c10*/  @P4 SHF.R.S32.HI R214, RZ, 0x1f, R3 ;  /* 0x0000001fffd64819 */ /* 0x000fe20000011403 */
[----:B------:R-:W-:-:S03]  /*0c20*/  IMAD.MOV.U32 R243, RZ, RZ, RZ ;  /* 0x000000fffff37224 */ /* 0x000fc600078e00ff */
        /* <DEDUP_REMOVED lines=21> */
[----:B--2---:R-:W-:Y:S02]  /*0d80*/  FSEL R229, R229, RZ, !P0 ;  /* 0x000000ffe5e57208 */ /* 0x004fe40004000000 */
[C---:B----4-:R-:W-:Y:S02]  /*0d90*/  PRMT R173, R16.reuse, 0x7632, R173 ;  /* 0x0000763210ad7816 */ /* 0x050fe400000000ad */
[----:B------:R-:W-:Y:S02]  /*0da0*/  SHF.L.U32 R215, R16, 0x10, RZ ;  /* 0x0000001010d77819 */ /* 0x000fe400000006ff */
[----:B------:R-:W-:Y:S01]  /*0db0*/  SHF.L.U32 R214, R173, 0x10, RZ ;  /* 0x00000010add67819 */ /* 0x000fe200000006ff */
[C---:B------:R-:W-:Y:S01]  /*0dc0*/  FADD.FTZ R3, -R229.reuse, R12 ;  /* 0x0000000ce5037221 */ /* 0x040fe20000010100 */
[C---:B------:R-:W-:Y:S01]  /*0dd0*/  FADD.FTZ R23, -R229.reuse, R23 ;  /* 0x00000017e5177221 */ /* 0x040fe20000010100 */
[C---:B------:R-:W-:Y:S01]  /*0de0*/  FADD.FTZ R13, -R229.reuse, R13 ;  /* 0x0000000de50d7221 */ /* 0x040fe20000010100 */
[C---:B------:R-:W-:Y:S01]  /*0df0*/  FADD.FTZ R200, -R229.reuse, R200 ;  /* 0x000000c8e5c87221 */ /* 0x040fe20000010100 */
[----:B------:R-:W-:Y:S01]  /*0e00*/  FADD.FTZ R203, -R229, R203 ;  /* 0x000000cbe5cb7221 */ /* 0x000fe20000010100 */
[----:B------:R-:W-:Y:S01]  /*0e10*/  FMUL.FTZ R3, R0, R3 ;  /* 0x0000000300037220 */ /* 0x000fe20000410000 */
[----:B------:R-:W-:-:S02]  /*0e20*/  PRMT R220, R204, 0x7632, R220 ;  /* 0x00007632ccdc7816 */ /* 0x000fc400000000dc */
[----:B0-----:R-:W-:Y:S01]  /*0e30*/  SHF.L.U32 R241, R204, 0x10, RZ ;  /* 0x00000010ccf17819 */ /* 0x001fe200000006ff */
[----:B------:R-:W-:Y:S01]  /*0e40*/  FMUL.FTZ R204, R96, R215 ;  /* 0x000000d760cc7220 */ /* 0x000fe20000410000 */
[C---:B------:R-:W-:Y:S01]  /*0e50*/  FMUL.FTZ R16, R0.reuse, R23 ;  /* 0x0000001700107220 */ /* 0x040fe20000410000 */
[----:B------:R-:W-:Y:S01]  /*0e60*/  FMUL.FTZ R23, R0, R200 ;  /* 0x000000c800177220 */ /* 0x000fe20000410000 */
[----:B------:R-:W-:Y:S01]  /*0e70*/  FADD.FTZ R15, -R229, R15 ;  /* 0x0000000fe50f7221 */ /* 0x000fe20000010100 */
[----:B-1----:R-:W-:Y:S01]  /*0e80*/  PRMT R174, R17, 0x7632, R174 ;  /* 0x0000763211ae7816 */ /* 0x002fe200000000ae */
[C---:B------:R-:W-:Y:S01]  /*0e90*/  IMAD.U32 R217, R19.reuse, 0x10000, RZ ;  /* 0x0001000013d97824 */ /* 0x040fe200078e00ff */
[----:B------:R-:W-:Y:S01]  /*0ea0*/  PRMT R175, R18, 0x7632, R175 ;  /* 0x0000763212af7816 */ /* 0x000fe200000000af */
[----:B------:R-:W-:Y:S01]  /*0eb0*/  FMUL.FTZ R200, R0, R203 ;  /* 0x000000cb00c87220 */ /* 0x000fe20000410000 */
[----:B------:R-:W-:Y:S01]  /*0ec0*/  PRMT R212, R19, 0x7632, R212 ;  /* 0x0000763213d47816 */ /* 0x000fe200000000d4 */
[----:B------:R-:W-:-:S02]  /*0ed0*/  IMAD.U32 R213, R17, 0x10000, RZ ;  /* 0x0001000011d57824 */ /* 0x000fc400078e00ff */
[----:B------:R-:W-:Y:S01]  /*0ee0*/  FADD.FTZ R19, -R229, R188 ;  /* 0x000000bce5137221 */ /* 0x000fe20000010100 */
[----:B------:R-:W-:Y:S01]  /*0ef0*/  FMUL.FTZ R203, R97, R214 ;  /* 0x000000d661cb7220 */ /* 0x000fe20000410000 */
[----:B------:R-:W-:Y:S01]  /*0f00*/  FADD.FTZ R218, RZ, R204 ;  /* 0x000000ccffda7221 */ /* 0x000fe20000010000 */
[C---:B------:R-:W-:Y:S01]  /*0f10*/  FADD.FTZ R9, -R229.reuse, R14 ;  /* 0x0000000ee5097221 */ /* 0x040fe20000010100 */
[C---:B------:R-:W-:Y:S01]  /*0f20*/  FADD.FTZ R249, -R229.reuse, R190 ;  /* 0x000000bee5f97221 */ /* 0x040fe20000010100 */
[----:B------:R-:W-:Y:S01]  /*0f30*/  FADD.FTZ R196, -R229, R196 ;  /* 0x000000c4e5c47221 */ /* 0x000fe20000010100 */
[----:B------:R-:W-:Y:S01]  /*0f40*/  FMUL.FTZ R10, R0, R13 ;  /* 0x0000000d000a7220 */ /* 0x000fe20000410000 */
[----:B------:R-:W-:Y:S01]  /*0f50*/  FFMA.FTZ R173, R3, R204, RZ ;  /* 0x000000cc03ad7223 */ /* 0x000fe200000100ff */
[C---:B------:R-:W-:Y:S01]  /*0f60*/  PRMT R190, R194.reuse, 0x7632, R190 ;  /* 0x00007632c2be7816 */ /* 0x040fe200000000be */
[----:B------:R-:W-:Y:S01]  /*0f70*/  FADD.FTZ R199, -R229, R199 ;  /* 0x000000c7e5c77221 */ /* 0x000fe20000010100 */
[----:B------:R-:W-:Y:S01]  /*0f80*/  SHF.L.U32 R223, R194, 0x10, RZ ;  /* 0x00000010c2df7819 */ /* 0x000fe200000006ff */
[C---:B------:R-:W-:Y:S01]  /*0f90*/  IMAD.U32 R245, R205.reuse, 0x10000, RZ ;  /* 0x00010000cdf57824 */ /* 0x040fe200078e00ff */
        /* <DEDUP_REMOVED lines=8> */
[----:B------:R-:W-:Y:S01]  /*1020*/  FMUL.FTZ R206, R98, R213 ;  /* 0x000000d562ce7220 */ /* 0x000fe20000410000 */
[----:B------:R-:W-:Y:S01]  /*1030*/  FADD.FTZ R175, R218, R203 ;  /* 0x000000cbdaaf7221 */ /* 0x000fe20000010000 */
[C---:B------:R-:W-:Y:S01]  /*1040*/  FMUL.FTZ R9, R0.reuse, R9 ;  /* 0x0000000900097220 */ /* 0x040fe20000410000 */
[----:B------:R-:W-:Y:S01]  /*1050*/  FMUL.FTZ R19, R0, R196 ;  /* 0x000000c400137220 */ /* 0x000fe20000410000 */
[----:B------:R-:W-:Y:S01]  /*1060*/  FFMA.FTZ R218, R10, R203, R173 ;  /* 0x000000cb0ada7223 */ /* 0x000fe200000100ad */
[----:B------:R-:W-:Y:S01]  /*1070*/  FMUL.FTZ R196, R0, R199 ;  /* 0x000000c700c47220 */ /* 0x000fe20000410000 */
[----:B------:R-:W-:Y:S01]  /*1080*/  SHF.L.U32 R219, R18, 0x10, RZ ;  /* 0x0000001012db7819 */ /* 0x000fe200000006ff */
[----:B------:R-:W-:Y:S01]  /*1090*/  FMUL.FTZ R199, R0, R205 ;  /* 0x000000cd00c77220 */ /* 0x000fe20000410000 */
[----:B------:R-:W-:Y:S01]  /*10a0*/  FADD.FTZ R21, -R229, R21 ;  /* 0x00000015e5157221 */ /* 0x000fe20000010100 */
[----:B------:R-:W-:Y:S01]  /*10b0*/  FMUL.FTZ R205, R99, R174 ;  /* 0x000000ae63cd7220 */ /* 0x000fe20000410000 */
[----:B------:R-:W-:Y:S01]  /*10c0*/  FADD.FTZ R228, R175, R206 ;  /* 0x000000ceafe47221 */ /* 0x000fe20000010000 */
[C---:B------:R-:W-:Y:S01]  /*10d0*/  FADD.FTZ R11, -R229.reuse, R20 ;  /* 0x00000014e50b7221 */ /* 0x040fe20000010100 */
[C---:B------:R-:W-:Y:S01]  /*10e0*/  PRMT R188, R192.reuse, 0x7632, R188 ;  /* 0x00007632c0bc7816 */ /* 0x040fe200000000bc */
[----:B------:R-:W-:Y:S01]  /*10f0*/  FADD.FTZ R198, -R229, R198 ;  /* 0x000000c6e5c67221 */ /* 0x000fe20000010100 */
[----:B------:R-:W-:Y:S01]  /*1100*/  SHF.L.U32 R221, R192, 0x10, RZ ;  /* 0x00000010c0dd7819 */ /* 0x000fe200000006ff */
[----:B------:R-:W-:Y:S01]  /*1110*/  FFMA.FTZ R173, R9, R206, R218 ;  /* 0x000000ce09ad7223 */ /* 0x000fe200000100da */
[----:B------:R-:W-:Y:S01]  /*1120*/  FADD.FTZ R201, -R229, R201 ;  /* 0x000000c9e5c97221 */ /* 0x000fe20000010100 */
[C---:B------:R-:W-:Y:S01]  /*1130*/  PRMT R192, R207.reuse, 0x7632, R192 ;  /* 0x00007632cfc07816 */ /* 0x040fe200000000c0 */
[----:B------:R-:W-:-:S02]  /*1140*/  IMAD.U32 R225, R207, 0x10000, RZ ;  /* 0x00010000cfe17824 */ /* 0x000fc400078e00ff */
[----:B------:R-:W-:Y:S01]  /*1150*/  FADD.FTZ R207, -R229, R210 ;  /* 0x000000d2e5cf7221 */ /* 0x000fe20000010100 */
[----:B------:R-:W-:Y:S01]  /*1160*/  FMUL.FTZ R14, R0, R21 ;  /* 0x00000015000e7220 */ /* 0x000fe20000410000 */
[----:B------:R-:W-:Y:S01]  /*1170*/  FMUL.FTZ R208, R100, R219 ;  /* 0x000000db64d07220 */ /* 0x000fe20000410000 */
[----:B------:R-:W-:Y:S01]  /*1180*/  SHF.L.U32 R224, R220, 0x10, RZ ;  /* 0x00000010dce07819 */ /* 0x000fe200000006ff */
[----:B------:R-:W-:Y:S01]  /*1190*/  FADD.FTZ R175, R228, R205 ;  /* 0x000000cde4af7221 */ /* 0x000fe20000010000 */
[C---:B------:R-:W-:Y:S01]  /*11a0*/  FMUL.FTZ R11, R0.reuse, R11 ;  /* 0x0000000b000b7220 */ /* 0x040fe20000410000 */
[----:B------:R-:W-:Y:S01]  /*11b0*/  FMUL.FTZ R21, R0, R198 ;  /* 0x000000c600157220 */ /* 0x000fe20000410000 */
[----:B------:R-:W-:Y:S01]  /*11c0*/  FFMA.FTZ R220, R12, R205, R173 ;  /* 0x000000cd0cdc7223 */ /* 0x000fe200000100ad */
[C---:B------:R-:W-:Y:S01]  /*11d0*/  FMUL.FTZ R198, R0.reuse, R201 ;  /* 0x000000c900c67220 */ /* 0x040fe20000410000 */
[----:B------:R-:W-:Y:S01]  /*11e0*/  FMUL.FTZ R201, R0, R207 ;  /* 0x000000cf00c97220 */ /* 0x000fe20000410000 */
[----:B------:R-:W-:Y:S01]  /*11f0*/  FMUL.FTZ R207, R101, R216 ;  /* 0x000000d865cf7220 */ /* 0x000fe20000410000 */
[----:B------:R-:W-:Y:S01]  /*1200*/  FADD.FTZ R230, R175, R208 ;  /* 0x000000d0afe67221 */ /* 0x000fe20000010000 */
[C---:B------:R-:W-:Y:S01]  /*1210*/  FADD.FTZ R17, -R229.reuse, R22 ;  /* 0x00000016e5117221 */ /* 0x040fe20000010100 */
[----:B------:R-:W-:Y:S01]  /*1220*/  FADD.FTZ R197, -R229, R197 ;  /* 0x000000c5e5c57221 */ /* 0x000fe20000010100 */
[----:B------:R-:W-:Y:S01]  /*1230*/  FFMA.FTZ R173, R11, R208, R220 ;  /* 0x000000d00bad7223 */ /* 0x000fe200000100dc */
[C---:B------:R-:W-:Y:S01]  /*1240*/  FADD.FTZ R202, -R229.reuse, R202 ;  /* 0x000000cae5ca7221 */ /* 0x040fe20000010100 */
[----:B------:R-:W-:Y:S01]  /*1250*/  FADD.FTZ R209, -R229, R209 ;  /* 0x000000d1e5d17221 */ /* 0x000fe20000010100 */
[----:B------:R-:W-:-:S02]  /*1260*/  IMAD.U32 R212, R212, 0x10000, RZ ;  /* 0x00010000d4d47824 */ /* 0x000fc400078e00ff */
[----:B------:R-:W-:Y:S01]  /*1270*/  FMUL.FTZ R210, R102, R217 ;  /* 0x000000d966d27220 */ /* 0x000fe20000410000 */
[----:B------:R-:W-:Y:S02]  /*1280*/  IMAD.U32 R228, R222, 0x10000, RZ ;  /* 0x00010000dee47824 */ /* 0x000fe400078e00ff */
[----:B------:R-:W-:Y:S01]  /*1290*/  FADD.FTZ R175, R230, R207 ;  /* 0x000000cfe6af7221 */ /* 0x000fe20000010000 */
[C---:B------:R-:W-:Y:S01]  /*12a0*/  FMUL.FTZ R13, R0.reuse, R17 ;  /* 0x00000011000d7220 */ /* 0x040fe20000410000 */
[----:B------:R-:W-:Y:S01]  /*12b0*/  FMUL.FTZ R22, R0, R197 ;  /* 0x000000c500167220 */ /* 0x000fe20000410000 */
[----:B------:R-:W-:Y:S01]  /*12c0*/  FFMA.FTZ R222, R14, R207, R173 ;  /* 0x000000cf0ede7223 */ /* 0x000fe200000100ad */
[C---:B------:R-:W-:Y:S01]  /*12d0*/  FMUL.FTZ R197, R0.reuse, R202 ;  /* 0x000000ca00c57220 */ /* 0x040fe20000410000 */
        /* <DEDUP_REMOVED lines=10> */
[----:B------:R-:W-:Y:S01]  /*1380*/  FADD.FTZ R175, R230, R209 ;  /* 0x000000d1e6af7221 */ /* 0x000fe20000010000 */
[----:B------:R-:W-:Y:S01]  /*1390*/  FADD.FTZ R251, -R229, R191 ;  /* 0x000000bfe5fb7221 */ /* 0x000fe20000010100 */
[----:B------:R-:W-:Y:S01]  /*13a0*/  FFMA.FTZ R230, R16, R209, R173 ;  /* 0x000000d110e67223 */ /* 0x000fe200000100ad */
[----:B------:R-:W-:Y:S01]  /*13b0*/  PRMT R189, R193, 0x7632, R189 ;  /* 0x00007632c1bd7816 */ /* 0x000fe200000000bd */
[----:B------:R-:W-:Y:S01]  /*13c0*/  FADD.FTZ R229, -R229, R211 ;  /* 0x000000d3e5e57221 */ /* 0x000fe20000010100 */
        /* <DEDUP_REMOVED lines=9> */
[----:B------:R-:W-:Y:S01]  /*1460*/  FFMA.FTZ R93, R10, R214, R93 ;  /* 0x000000d60a5d7223 */ /* 0x000fe2000001005d */
[----:B------:R-:W-:Y:S01]  /*1470*/  FADD.FTZ R69, R69, R214 ;  /* 0x000000d645457221 */ /* 0x000fe20000010000 */
[----:B------:R-:W-:Y:S02]  /*1480*/  IMAD.U32 R174, R189, 0x10000, RZ ;  /* 0x00010000bdae7824 */ /* 0x000fe400078e00ff */
[----:B------:R-:W-:Y:S01]  /*1490*/  FMUL.FTZ R214, R106, R193 ;  /* 0x000000c16ad67220 */ /* 0x000fe20000410000 */
[----:B------:R-:W-:Y:S01]  /*14a0*/  FADD.FTZ R175, R226, R211 ;  /* 0x000000d3e2af7221 */ /* 0x000fe20000010000 */
[----:B------:R-:W-:Y:S01]  /*14b0*/  FMUL.FTZ R17, R0, R249 ;  /* 0x000000f900117220 */ /* 0x000fe20000410000 */
        /* <DEDUP_REMOVED lines=14> */
[----:B------:R-:W-:Y:S01]  /*15a0*/  PRMT R191, R195, 0x7632, R191 ;  /* 0x00007632c3bf7816 */ /* 0x000fe200000000bf */
[----:B------:R-:W-:Y:S01]  /*15b0*/  FFMA.FTZ R92, R3, R215, R92 ;  /* 0x000000d7035c7223 */ /* 0x000fe2000001005c */
[----:B------:R-:W-:Y:S01]  /*15c0*/  FADD.FTZ R68, R68, R215 ;  /* 0x000000d744447221 */ /* 0x000fe20000010000 */
[----:B------:R-:W-:Y:S01]  /*15d0*/  FADD.FTZ R57, R57, R190 ;  /* 0x000000be39397221 */ /* 0x000fe20000010000 */
[-C--:B------:R-:W-:Y:S01]  /*15e0*/  FFMA.FTZ R81, R22, R190.reuse, R81 ;  /* 0x000000be16517223 */ /* 0x080fe20000010051 */
[----:B------:R-:W-:Y:S01]  /*15f0*/  FMUL.FTZ R215, R109, R190 ;  /* 0x000000be6dd77220 */ /* 0x000fe20000410000 */
[----:B------:R-:W-:-:S02]  /*1600*/  IMAD.U32 R195, R195, 0x10000, RZ ;  /* 0x00010000c3c37824 */ /* 0x000fc400078e00ff */
[----:B------:R-:W-:Y:S01]  /*1610*/  FADD.FTZ R190, R175, R216 ;  /* 0x000000d8afbe7221 */ /* 0x000fe20000010000 */
[----:B------:R-:W-:Y:S01]  /*1620*/  FFMA.FTZ R173, R19, R216, R174 ;  /* 0x000000d813ad7223 */ /* 0x000fe200000100ae */
[----:B------:R-:W-:Y:S02]  /*1630*/  IMAD.U32 R188, R191, 0x10000, RZ ;  /* 0x00010000bfbc7824 */ /* 0x000fe400078e00ff */
        /* <DEDUP_REMOVED lines=65> */
.L_x_5557:
[----:B------:R-:W-:Y:S05]  /*1a50*/  BSYNC B0 ;  /* 0x0000000000007941 */ /* 0x000fea0003800000 */
.L_x_5555:
[----:B------:R-:W-:Y:S01]  /*1a60*/  LOP3.LUT P3, RZ, R172, 0xff, RZ, 0xc0, !PT ;  /* 0x000000ffacff7812 */ /* 0x000fe2000786c0ff */
[----:B-----5:R-:W-:Y:S01]  /*1a70*/  IMAD.MOV.U32 R175, RZ, RZ, R238 ;  /* 0x000000ffffaf7224 */ /* 0x020fe200078e00ee */
        /* <DEDUP_REMOVED lines=29> */
.L_x_5670:
[----:B------:R-:W3:Y:S01]  /*1c50*/  S2R R191, SR_CgaCtaId ;  /* 0x0000000000bf7919 */ /* 0x000ee20000008800 */
[----:B------:R-:W-:Y:S01]  /*1c60*/  @!P0 LOP3.LUT R173, R173, 0x7, RZ, 0xc0, !PT ;  /* 0x00000007adad8812 */ /* 0x000fe200078ec0ff */
[----:B-1----:R-:W-:Y:S01]  /*1c70*/  FADD.FTZ R224, R188, R175 ;  /* 0x000000afbce07221 */ /* 0x002fe20000010000 */
[----:B------:R-:W-:Y:S01]  /*1c80*/  MOV R190, 0x400 ;  /* 0x0000040000be7802 */ /* 0x000fe20000000f00 */
[----:B--2---:R-:W-:Y:S01]  /*1c90*/  FADD.FTZ R225, R189, R174 ;  /* 0x000000aebde17221 */ /* 0x004fe20000010000 */
[----:B------:R-:W-:Y:S01]  /*1ca0*/  @!P0 IADD3 R173, R172, R173, RZ ;  /* 0x000000adacad8210 */ /* 0x000fe20007ffe0ff */
[----:B------:R-:W-:Y:S05]  /*1cb0*/  WARPSYNC.ALL ;  /* 0x0000000000007948 */ /* 0x000fea0003800000 */
        /* <DEDUP_REMOVED lines=8> */
[----:B------:R-:W-:Y:S01]  /*1d40*/  BAR.SYNC.DEFER_BLOCKING 0x0 ;  /* 0x0000000000007b1d */ /* 0x000fe20000010000 */
[----:B------:R-:W-:-:S04]  /*1d50*/  ISETP.NE.U32.AND P0, PT, RZ, UR16, PT ;  /* 0x00000010ff007c0c */ /* 0x000fc8000bf05070 */
[----:B------:R-:W-:Y:S01]  /*1d60*/  ISETP.NE.AND.EX P0, PT, RZ, UR17, PT, P0 ;  /* 0x00000011ff007c0c */ /* 0x000fe2000bf05300 */
[----:B-1----:R-:W-:Y:S01]  /*1d70*/  HFMA2.MMA R225, -RZ, RZ, 0, 0 ;  /* 0x00000000ffe17435 */ /* 0x002fe200000001ff */
[----:B------:R-:W1:Y:S04]  /*1d80*/  LDS.128 R192, [R245+0x6000] ;  /* 0x00600000f5c07984 */ /* 0x000e680000000c00 */
[----:B0-----:R-:W0:Y:S04]  /*1d90*/  LDS.128 R188, [R245+0x6010] ;  /* 0x00601000f5bc7984 */ /* 0x001e280000000c00 */
[----:B------:R-:W2:Y:S01]  /*1da0*/  LDS.128 R172, [R245+0x6020] ;  /* 0x00602000f5ac7984 */ /* 0x000ea20000000c00 */
[----:B-1----:R-:W-:Y:S01]  /*1db0*/  FADD.FTZ R247, RZ, R192 ;  /* 0x000000c0fff77221 */ /* 0x002fe20000010000 */
[----:B------:R-:W-:-:S03]  /*1dc0*/  FADD.FTZ R192, RZ, R193 ;  /* 0x000000c1ffc07221 */ /* 0x000fc60000010000 */
[----:B------:R-:W-:Y:S01]  /*1dd0*/  FADD.FTZ R247, R194, R247 ;  /* 0x000000f7c2f77221 */ /* 0x000fe20000010000 */
[----:B------:R-:W-:Y:S02]  /*1de0*/  FADD.FTZ R246, R195, R192 ;  /* 0x000000c0c3f67221 */ /* 0x000fe40000010000 */
[----:B------:R-:W1:Y:S01]  /*1df0*/  LDS.128 R192, [R245+0x6030] ;  /* 0x00603000f5c07984 */ /* 0x000e620000000c00 */
[----:B0-----:R-:W-:Y:S01]  /*1e00*/  FADD.FTZ R247, R247, R188 ;  /* 0x000000bcf7f77221 */ /* 0x001fe20000010000 */
[----:B------:R-:W-:Y:S01]  /*1e10*/  FADD.FTZ R246, R246, R189 ;  /* 0x000000bdf6f67221 */ /* 0x000fe20000010000 */
[----:B------:R-:W-:Y:S02]  /*1e20*/  @P4 SHF.R.S32.HI R189, RZ, 0x1f, R232 ;  /* 0x0000001fffbd4819 */ /* 0x000fe400000114e8 */
[----:B------:R-:W-:Y:S01]  /*1e30*/  FADD.FTZ R247, R190, R247 ;  /* 0x000000f7bef77221 */ /* 0x000fe20000010000 */
[----:B------:R-:W-:Y:S01]  /*1e40*/  FADD.FTZ R246, R191, R246 ;  /* 0x000000f6bff67221 */ /* 0x000fe20000010000 */
[----:B------:R-:W-:-:S02]  /*1e50*/  @P4 LEA.HI R189, R189, R232, RZ, 0x3 ;  /* 0x000000e8bdbd4211 */ /* 0x000fc400078f18ff */
[----:B--2---:R-:W-:Y:S01]  /*1e60*/  FADD.FTZ R247, R247, R172 ;  /* 0x000000acf7f77221 */ /* 0x004fe20000010000 */
[----:B------:R-:W-:Y:S01]  /*1e70*/  FADD.FTZ R246, R246, R173 ;  /* 0x000000adf6f67221 */ /* 0x000fe20000010000 */
[----:B------:R-:W-:Y:S01]  /*1e80*/  @P4 LEA.HI.SX32 R225, R189, R234, 0x1d ;  /* 0x000000eabde14211 */ /* 0x000fe200078feaff */
[----:B------:R-:W0:Y:S01]  /*1e90*/  @P4 LDC.64 R172, c[0x0][0x220] ;  /* 0x00008800ffac4b82 */ /* 0x000e220000000a00 */
[----:B------:R-:W-:Y:S01]  /*1ea0*/  FADD.FTZ R247, R174, R247 ;  /* 0x000000f7aef77221 */ /* 0x000fe20000010000 */
[----:B------:R-:W-:-:S06]  /*1eb0*/  FADD.FTZ R246, R175, R246 ;  /* 0x000000f6aff67221 */ /* 0x000fcc0000010000 */
[----:B------:R-:W2:Y:S01]  /*1ec0*/  @P0 LDC.64 R174, c[0x0][0x308] ;  /* 0x0000c200ffae0b82 */ /* 0x000ea20000000a00 */
[----:B0-----:R-:W-:-:S04]  /*1ed0*/  @P4 IMAD.WIDE.U32 R172, R225, 0x10, R172 ;  /* 0x00000010e1ac4825 */ /* 0x001fc800078e00ac */
[----:B-1----:R-:W-:Y:S01]  /*1ee0*/  FADD.FTZ R247, R247, R192 ;  /* 0x000000c0f7f77221 */ /* 0x002fe20000010000 */
[----:B------:R0:W5:Y:S01]  /*1ef0*/  @P4 LDG.E.128 R168, desc[UR4][R172.64] ;  /* 0x00000004aca84981 */ /* 0x000162000c1e1d00 */
[----:B------:R-:W-:Y:S01]  /*1f00*/  FADD.FTZ R246, R246, R193 ;  /* 0x000000c1f6f67221 */ /* 0x000fe20000010000 */
[----:B------:R-:W-:Y:S01]  /*1f10*/  BSSY B0, `(.L_x_5559) ;  /* 0x000000f000007945 */ /* 0x000fe20003800000 */
[----:B------:R-:W-:Y:S02]  /*1f20*/  FADD.FTZ R194, R194, R247 ;  /* 0x000000f7c2c27221 */ /* 0x000fe40000010000 */
[----:B------:R-:W-:Y:S01]  /*1f30*/  FADD.FTZ R195, R195, R246 ;  /* 0x000000f6c3c37221 */ /* 0x000fe20000010000 */
[----:B------:R-:W-:Y:S01]  /*1f40*/  @!P6 FSEL R191, R144, RZ, P1 ;  /* 0x000000ff90bfe208 */ /* 0x000fe20000800000 */
[----:B------:R-:W-:Y:S02]  /*1f50*/  FMUL.FTZ R194, R194, UR12 ;  /* 0x0000000cc2c27c20 */ /* 0x000fe40008410000 */
[----:B------:R-:W-:Y:S01]  /*1f60*/  FMUL.FTZ R195, R195, UR12 ;  /* 0x0000000cc3c37c20 */ /* 0x000fe20008410000 */
[----:B0-2---:R-:W-:Y:S06]  /*1f70*/  @!P6 BRA `(.L_x_5560) ;  /* 0x000000000020e947 */ /* 0x005fec0003800000 */
        /* <DEDUP_REMOVED lines=8> */
.L_x_5560:
[----:B------:R-:W-:Y:S05]  /*2000*/  BSYNC B0 ;  /* 0x0000000000007941 */ /* 0x000fea0003800000 */
.L_x_5559:
[----:B------:R-:W-:Y:S01]  /*2010*/  BSSY B0, `(.L_x_5561) ;  /* 0x000000e000007945 */ /* 0x000fe20003800000 */
[----:B------:R-:W-:-:S03]  /*2020*/  @!P6 ISETP.NE.U32.AND P2, PT, R7, RZ, PT ;  /* 0x000000ff0700e20c */ /* 0x000fc60003f45070 */
[----:B------:R-:W-:Y:S10]  /*2030*/  @!P4 BRA `(.L_x_5562) ;  /* 0x00000000002cc947 */ /* 0x000ff40003800000 */
[----:B------:R-:W-:Y:S01]  /*2040*/  LOP3.LUT P1, RZ, R241, 0xff, RZ, 0xc0, !PT ;  /* 0x000000fff1ff7812 */ /* 0x000fe2000782c0ff */
[----:B------:R-:W-:Y:S01]  /*2050*/  FMUL.FTZ R172, R191, UR15 ;  /* 0x0000000fbfac7c20 */ /* 0x000fe20008410000 */
[----:B------:R-:W-:-:S03]  /*2060*/  IMAD.MOV.U32 R173, RZ, RZ, RZ ;  /* 0x000000ffffad7224 */ /* 0x000fc600078e00ff */
[----:B------:R-:W-:-:S04]  /*2070*/  FMUL.FTZ R189, R172, UR14 ;  /* 0x0000000eacbd7c20 */ /* 0x000fc80008410000 */
[----:B------:R-:W-:-:S04]  /*2080*/  FMUL.FTZ R188, R120, R189 ;  /* 0x000000bd78bc7220 */ /* 0x000fc80000410000 */
[----:B-----5:R-:W-:Y:S02]  /*2090*/  @P1 SHF.L.U32 R172, R168, 0x10, RZ ;  /* 0x00000010a8ac1819 */ /* 0x020fe400000006ff */
[----:B------:R-:W-:-:S03]  /*20a0*/  FSEL R188, R188, RZ, P1 ;  /* 0x000000ffbcbc7208 */ /* 0x000fc60000800000 */
[----:B------:R-:W-:Y:S01]  /*20b0*/  @P1 FMUL.FTZ R173, R189, R172 ;  /* 0x000000acbdad1220 */ /* 0x000fe20000410000 */
[----:B------:R-:W-:-:S03]  /*20c0*/  F2FP.BF16.F32.PACK_AB R188, RZ, R188 ;  /* 0x000000bcffbc723e */ /* 0x000fc600000010ff */
[----:B------:R-:W-:Y:S01]  /*20d0*/  FADD.FTZ R24, R24, R173 ;  /* 0x000000ad18187221 */ /* 0x000fe20000010000 */
[----:B------:R-:W-:-:S07]  /*20e0*/  PRMT R176, R188, 0x7610, R176 ;  /* 0x00007610bcb07816 */ /* 0x000fce00000000b0 */
.L_x_5562:
[----:B------:R-:W-:Y:S05]  /*20f0*/  BSYNC B0 ;  /* 0x0000000000007941 */ /* 0x000fea0003800000 */
.L_x_5561:
[----:B------:R-:W-:Y:S01]  /*2100*/  @!P6 ISETP.NE.U32.AND P1, PT, R7, RZ, PT ;  /* 0x000000ff0700e20c */ /* 0x000fe20003f25070 */
[----:B------:R-:W-:Y:S01]  /*2110*/  BSSY B0, `(.L_x_5563) ;  /* 0x000000e000007945 */ /* 0x000fe20003800000 */
[C---:B------:R-:W-:Y:S02]  /*2120*/  @!P6 ISETP.NE.AND.EX P2, PT, R8.reuse, RZ, PT, P2 ;  /* 0x000000ff0800e20c */ /* 0x040fe40003f45320 */
[----:B------:R-:W-:Y:S02]  /*2130*/  @!P6 ISETP.NE.AND.EX P1, PT, R8, RZ, PT, P1 ;  /* 0x000000ff0800e20c */ /* 0x000fe40003f25310 */
[----:B------:R-:W-:Y:S02]  /*2140*/  @!P6 FSEL R193, R146, RZ, P2 ;  /* 0x000000ff92c1e208 */ /* 0x000fe40001000000 */
        /* <DEDUP_REMOVED lines=10> */
.L_x_5564:
[----:B------:R-:W-:Y:S05]  /*21f0*/  BSYNC B0 ;  /* 0x0000000000007941 */ /* 0x000fea0003800000 */
.L_x_5563:
[----:B------:R-:W-:Y:S04]  /*2200*/  BSSY B0, `(.L_x_5565) ;  /* 0x000000e000007945 */ /* 0x000fe80003800000 */
[----:B------:R-:W-:Y:S05]  /*2210*/  @!P4 BRA `(.L_x_5566) ;  /* 0x000000000030c947 */ /* 0x000fea0003800000 */
[----:B------:R-:W-:Y:S01]  /*2220*/  LOP3.LUT P1, RZ, R242, 0xff00, RZ, 0xc0, !PT ;  /* 0x0000ff00f2ff7812 */ /* 0x000fe2000782c0ff */
[----:B------:R-:W-:-:S04]  /*2230*/  FMUL.FTZ R172, R190, UR15 ;  /* 0x0000000fbeac7c20 */ /* 0x000fc80008410000 */
[----:B------:R-:W-:Y:S01]  /*2240*/  FMUL.FTZ R188, R172, UR14 ;  /* 0x0000000eacbc7c20 */ /* 0x000fe20008410000 */
[----:B------:R-:W-:-:S07]  /*2250*/  MOV R172, RZ ;  /* 0x000000ff00ac7202 */ /* 0x000fce0000000f00 */
[----:B-----5:R-:W-:-:S05]  /*2260*/  @P1 PRMT R173, R168, 0x7632, R173 ;  /* 0x00007632a8ad1816 */ /* 0x020fca00000000ad */
[----:B------:R-:W-:-:S04]  /*2270*/  @P1 IMAD.U32 R173, R173, 0x10000, RZ ;  /* 0x00010000adad1824 */ /* 0x000fc800078e00ff */
[----:B------:R-:W-:Y:S01]  /*2280*/  @P1 FMUL.FTZ R172, R188, R173 ;  /* 0x000000adbcac1220 */ /* 0x000fe20000410000 */
[----:B------:R-:W-:-:S03]  /*2290*/  FMUL.FTZ R173, R121, R188 ;  /* 0x000000bc79ad7220 */ /* 0x000fc60000410000 */
[----:B------:R-:W-:Y:S02]  /*22a0*/  FADD.FTZ R25, R25, R172 ;  /* 0x000000ac19197221 */ /* 0x000fe40000010000 */
[----:B------:R-:W-:-:S04]  /*22b0*/  FSEL R173, R173, RZ, P1 ;  /* 0x000000ffadad7208 */ /* 0x000fc80000800000 */
[----:B------:R-:W-:-:S04]  /*22c0*/  F2FP.BF16.F32.PACK_AB R173, RZ, R173 ;  /* 0x000000adffad723e */ /* 0x000fc800000010ff */
[----:B------:R-:W-:-:S07]  /*22d0*/  PRMT R176, R176, 0x5410, R173 ;  /* 0x00005410b0b07816 */ /* 0x000fce00000000ad */
.L_x_5566:
[----:B------:R-:W-:Y:S05]  /*22e0*/  BSYNC B0 ;  /* 0x0000000000007941 */ /* 0x000fea0003800000 */
.L_x_5565:
        /* <DEDUP_REMOVED lines=10> */
.L_x_5568:
[----:B------:R-:W-:Y:S05]  /*2390*/  BSYNC B0 ;  /* 0x0000000000007941 */ /* 0x000fea0003800000 */
.L_x_5567:
[----:B------:R-:W-:Y:S01]  /*23a0*/  @!P6 ISETP.NE.U32.AND P1, PT, R7, RZ, PT ;  /* 0x000000ff0700e20c */ /* 0x000fe20003f25070 */
[----:B------:R-:W-:Y:S03]  /*23b0*/  BSSY B0, `(.L_x_5569) ;  /* 0x000000e000007945 */ /* 0x000fe60003800000 */
[----:B------:R-:W-:Y:S01]  /*23c0*/  @!P6 ISETP.NE.AND.EX P1, PT, R8, RZ, PT, P1 ;  /* 0x000000ff0800e20c */ /* 0x000fe20003f25310 */
[----:B------:R-:W-:-:S12]  /*23d0*/  @!P4 BRA `(.L_x_5570) ;  /* 0x00000000002cc947 */ /* 0x000fd80003800000 */
[----:B------:R-:W-:Y:S01]  /*23e0*/  LOP3.LUT P2, RZ, R242, 0xff0000, RZ, 0xc0, !PT ;  /* 0x00ff0000f2ff7812 */ /* 0x000fe2000784c0ff */
[----:B------:R-:W-:Y:S01]  /*23f0*/  FMUL.FTZ R172, R193, UR15 ;  /* 0x0000000fc1ac7c20 */ /* 0x000fe20008410000 */
[----:B------:R-:W-:-:S03]  /*2400*/  IMAD.MOV.U32 R173, RZ, RZ, RZ ;  /* 0x000000ffffad7224 */ /* 0x000fc600078e00ff */
[----:B------:R-:W-:-:S08]  /*2410*/  FMUL.FTZ R189, R172, UR14 ;  /* 0x0000000eacbd7c20 */ /* 0x000fd00008410000 */
[----:B-----5:R-:W-:-:S05]  /*2420*/  @P2 SHF.L.U32 R172, R169, 0x10, RZ ;  /* 0x00000010a9ac2819 */ /* 0x020fca00000006ff */
[----:B------:R-:W-:Y:S01]  /*2430*/  @P2 FMUL.FTZ R173, R189, R172 ;  /* 0x000000acbdad2220 */ /* 0x000fe20000410000 */
[----:B------:R-:W-:-:S03]  /*2440*/  FMUL.FTZ R172, R122, R189 ;  /* 0x000000bd7aac7220 */ /* 0x000fc60000410000 */
[----:B------:R-:W-:Y:S02]  /*2450*/  FADD.FTZ R26, R26, R173 ;  /* 0x000000ad1a1a7221 */ /* 0x000fe40000010000 */
[----:B------:R-:W-:-:S04]  /*2460*/  FSEL R172, R172, RZ, P2 ;  /* 0x000000ffacac7208 */ /* 0x000fc80001000000 */
[----:B------:R-:W-:-:S04]  /*2470*/  F2FP.BF16.F32.PACK_AB R172, RZ, R172 ;  /* 0x000000acffac723e */ /* 0x000fc800000010ff */
[----:B------:R-:W-:-:S07]  /*2480*/  PRMT R177, R172, 0x7610, R177 ;  /* 0x00007610acb17816 */ /* 0x000fce00000000b1 */
.L_x_5570:
[----:B------:R-:W-:Y:S05]  /*2490*/  BSYNC B0 ;  /* 0x0000000000007941 */ /* 0x000fea0003800000 */
.L_x_5569:
[----:B------:R-:W-:Y:S01]  /*24a0*/  BSSY B0, `(.L_x_5571) ;  /* 0x000000b000007945 */ /* 0x000fe20003800000 */
[----:B------:R-:W-:-:S03]  /*24b0*/  @!P6 FSEL R192, R147, RZ, P1 ;  /* 0x000000ff93c0e208 */ /* 0x000fc60000800000 */
        /* <DEDUP_REMOVED lines=9> */
.L_x_5572:
[----:B------:R-:W-:Y:S05]  /*2550*/  BSYNC B0 ;  /* 0x0000000000007941 */ /* 0x000fea0003800000 */
.L_x_5571:
[----:B------:R-:W-:Y:S01]  /*2560*/  @!P6 ISETP.NE.U32.AND P1, PT, R7, RZ, PT ;  /* 0x000000ff0700e20c */ /* 0x000fe20003f25070 */
[----:B------:R-:W-:Y:S03]  /*2570*/  BSSY B0, `(.L_x_5573) ;  /* 0x000000f000007945 */ /* 0x000fe60003800000 */
[----:B------:R-:W-:Y:S01]  /*2580*/  @!P6 ISETP.NE.AND.EX P1, PT, R8, RZ, PT, P1 ;  /* 0x000000ff0800e20c */ /* 0x000fe20003f25310 */
[----:B------:R-:W-:-:S12]  /*2590*/  @!P4 BRA `(.L_x_5574) ;  /* 0x000000000030c947 */ /* 0x000fd80003800000 */
[----:B------:R-:W-:Y:S01]  /*25a0*/  LOP3.LUT P2, RZ, R242, 0xff000000, RZ, 0xc0, !PT ;  /* 0xff000000f2ff7812 */ /* 0x000fe2000784c0ff */
[----:B------:R-:W-:-:S04]  /*25b0*/  FMUL.FTZ R172, R192, UR15 ;  /* 0x0000000fc0ac7c20 */ /* 0x000fc80008410000 */
[----:B------:R-:W-:Y:S01]  /*25c0*/  FMUL.FTZ R188, R172, UR14 ;  /* 0x0000000eacbc7c20 */ /* 0x000fe20008410000 */
[----:B------:R-:W-:-:S07]  /*25d0*/  HFMA2.MMA R172, -RZ, RZ, 0, 0 ;  /* 0x00000000ffac7435 */ /* 0x000fce00000001ff */
        /* <DEDUP_REMOVED lines=8> */
.L_x_5574:
[----:B------:R-:W-:Y:S05]  /*2660*/  BSYNC B0 ;  /* 0x0000000000007941 */ /* 0x000fea0003800000 */
.L_x_5573:
        /* <DEDUP_REMOVED lines=11> */
.L_x_5576:
[----:B------:R-:W-:Y:S05]  /*2720*/  BSYNC B0 ;  /* 0x0000000000007941 */ /* 0x000fea0003800000 */
.L_x_5575:
        /* <DEDUP_REMOVED lines=15> */
.L_x_5578:
[----:B------:R-:W-:Y:S05]  /*2820*/  BSYNC B0 ;  /* 0x0000000000007941 */ /* 0x000fea0003800000 */
.L_x_5577:
        /* <DEDUP_REMOVED lines=11> */
.L_x_5580:
[----:B------:R-:W-:Y:S05]  /*28e0*/  BSYNC B0 ;  /* 0x0000000000007941 */ /* 0x000fea0003800000 */
.L_x_5579:
[----:B------:R-:W-:Y:S01]  /*28f0*/  @!P6 ISETP.NE.U32.AND P1, PT, R7, RZ, PT ;  /* 0x000000ff0700e20c */ /* 0x000fe20003f25070 */
[----:B------:R-:W-:Y:S03]  /*2900*/  BSSY B0, `(.L_x_5581) ;  /* 0x000000f000007945 */ /* 0x000fe60003800000 */
[----:B------:R-:W-:Y:S01]  /*2910*/  @!P6 ISETP.NE.AND.EX P1, PT, R8, RZ, PT, P1 ;  /* 0x000000ff0800e20c */ /* 0x000fe20003f25310 */
[----:B------:R-:W-:-:S12]  /*2920*/  @!P4 BRA `(.L_x_5582) ;  /* 0x000000000030c947 */ /* 0x000fd80003800000 */
        /* <DEDUP_REMOVED lines=12> */
.L_x_5582:
[----:B------:R-:W-:Y:S05]  /*29f0*/  BSYNC B0 ;  /* 0x0000000000007941 */ /* 0x000fea0003800000 */
.L_x_5581:
        /* <DEDUP_REMOVED lines=11> */
.L_x_5584:
[----:B------:R-:W-:Y:S05]  /*2ab0*/  BSYNC B0 ;  /* 0x0000000000007941 */ /* 0x000fea0003800000 */
.L_x_5583:
        /* <DEDUP_REMOVED lines=15> */
.L_x_5586:
[----:B------:R-:W-:Y:S05]  /*2bb0*/  BSYNC B0 ;  /* 0x0000000000007941 */ /* 0x000fea0003800000 */
.L_x_5585:
        /* <DEDUP_REMOVED lines=11> */
.L_x_5588:
[----:B------:R-:W-:Y:S05]  /*2c70*/  BSYNC B0 ;  /* 0x0000000000007941 */ /* 0x000fea0003800000 */
.L_x_5587:
[----:B------:R-:W-:Y:S01]  /*2c80*/  ISETP.NE.U32.AND P1, PT, RZ, UR16, PT ;  /* 0x00000010ff007c0c */ /* 0x000fe2000bf25070 */
[----:B------:R-:W-:Y:S01]  /*2c90*/  @P0 IMAD.WIDE.U32 R188, R235, 0x20, R174 ;  /* 0x00000020ebbc0825 */ /* 0x000fe200078e00ae */
[----:B------:R-:W-:Y:S02]  /*2ca0*/  BSSY B0, `(.L_x_5589) ;  /* 0x0000014000007945 */ /* 0x000fe40003800000 */
[----:B------:R-:W-:-:S04]  /*2cb0*/  ISETP.NE.AND.EX P1, PT, RZ, UR17, PT, P1 ;  /* 0x00000011ff007c0c */ /* 0x000fc8000bf25310 */
[----:B------:R-:W-:Y:S02]  /*2cc0*/  SEL R172, R191, R180, P1 ;  /* 0x000000b4bfac7207 */ /* 0x000fe40000800000 */
[----:B------:R-:W-:Y:S02]  /*2cd0*/  SEL R173, R190, R181, P1 ;  /* 0x000000b5bead7207 */ /* 0x000fe40000800000 */
[----:B------:R-:W-:Y:S02]  /*2ce0*/  SEL R174, R193, R182, P1 ;  /* 0x000000b6c1ae7207 */ /* 0x000fe40000800000 */
[----:B------:R-:W-:-:S05]  /*2cf0*/  SEL R175, R192, R183, P1 ;  /* 0x000000b7c0af7207 */ /* 0x000fca0000800000 */
[----:B------:R0:W-:Y:S01]  /*2d00*/  @P0 STG.E.128 desc[UR4][R188.64], R172 ;  /* 0x000000acbc000986 */ /* 0x0001e2000c101d04 */
[----:B------:R-:W-:Y:S05]  /*2d10*/  @!P4 BRA `(.L_x_5590) ;  /* 0x000000000030c947 */ /* 0x000fea0003800000 */
[----:B------:R-:W-:Y:S01]  /*2d20*/  LOP3.LUT P2, RZ, R243, 0xff000000, RZ, 0xc0, !PT ;  /* 0xff000000f3ff7812 */ /* 0x000fe2000784c0ff */
[----:B0-----:R-:W-:-:S04]  /*2d30*/  FMUL.FTZ R172, R234, UR15 ;  /* 0x0000000feaac7c20 */ /* 0x001fc80008410000 */
        /* <DEDUP_REMOVED lines=10> */
.L_x_5590:
[----:B------:R-:W-:Y:S05]  /*2de0*/  BSYNC B0 ;  /* 0x0000000000007941 */ /* 0x000fea0003800000 */
.L_x_5589:
[----:B------:R-:W-:Y:S01]  /*2df0*/  @!P6 ISETP.NE.U32.AND P2, PT, R7, RZ, PT ;  /* 0x000000ff0700e20c */ /* 0x000fe20003f45070 */
[----:B------:R-:W1:Y:S01]  /*2e00*/  @P4 LDC.64 R190, c[0x0][0x2f8] ;  /* 0x0000be00ffbe4b82 */ /* 0x000e620000000a00 */
[----:B0-----:R-:W-:Y:S01]  /*2e10*/  SEL R172, R241, R184, P1 ;  /* 0x000000b8f1ac7207 */ /* 0x001fe20000800000 */
[----:B------:R-:W-:Y:S01]  /*2e20*/  BSSY B0, `(.L_x_5591) ;  /* 0x0000023000007945 */ /* 0x000fe20003800000 */
[----:B------:R-:W-:Y:S02]  /*2e30*/  @!P6 ISETP.NE.AND.EX P2, PT, R8, RZ, PT, P2 ;  /* 0x000000ff0800e20c */ /* 0x000fe40003f45320 */
[----:B------:R-:W-:Y:S02]  /*2e40*/  SEL R173, R224, R185, P1 ;  /* 0x000000b9e0ad7207 */ /* 0x000fe40000800000 */
[----:B------:R-:W-:Y:S02]  /*2e50*/  @!P6 FSEL R243, R152, RZ, P2 ;  /* 0x000000ff98f3e208 */ /* 0x000fe40001000000 */
[----:B------:R-:W-:-:S02]  /*2e60*/  @!P6 ISETP.NE.U32.AND P2, PT, R7, RZ, PT ;  /* 0x000000ff0700e20c */ /* 0x000fc40003f45070 */
[----:B------:R-:W-:Y:S02]  /*2e70*/  SEL R174, R245, R186, P1 ;  /* 0x000000baf5ae7207 */ /* 0x000fe40000800000 */
[----:B------:R-:W-:Y:S02]  /*2e80*/  @!P6 ISETP.NE.AND.EX P2, PT, R8, RZ, PT, P2 ;  /* 0x000000ff0800e20c */ /* 0x000fe40003f45320 */
[----:B------:R-:W-:Y:S02]  /*2e90*/  SEL R175, R234, R187, P1 ;  /* 0x000000bbeaaf7207 */ /* 0x000fe40000800000 */
[----:B------:R-:W-:Y:S02]  /*2ea0*/  @!P6 FSEL R232, R153, RZ, P2 ;  /* 0x000000ff99e8e208 */ /* 0x000fe40001000000 */
[----:B------:R-:W-:Y:S01]  /*2eb0*/  @!P6 ISETP.NE.U32.AND P2, PT, R7, RZ, PT ;  /* 0x000000ff0700e20c */ /* 0x000fe20003f45070 */
[----:B------:R0:W-:Y:S03]  /*2ec0*/  @P0 STG.E.128 desc[UR4][R188.64+0x10], R172 ;  /* 0x000010acbc000986 */ /* 0x0001e6000c101d04 */
[----:B------:R-:W-:Y:S01]  /*2ed0*/  @!P6 ISETP.NE.AND.EX P2, PT, R8, RZ, PT, P2 ;  /* 0x000000ff0800e20c */ /* 0x000fe20003f45320 */
[----:B-1----:R-:W-:-:S03]  /*2ee0*/  @P4 IMAD.WIDE.U32 R190, R225, 0x10, R190 ;  /* 0x00000010e1be4825 */ /* 0x002fc600078e00be */
[----:B------:R-:W-:Y:S02]  /*2ef0*/  @!P6 FSEL R233, R154, RZ, P2 ;  /* 0x000000ff9ae9e208 */ /* 0x000fe40001000000 */
[----:B------:R-:W-:Y:S01]  /*2f00*/  @!P6 ISETP.NE.U32.AND P2, PT, R7, RZ, PT ;  /* 0x000000ff0700e20c */ /* 0x000fe20003f45070 */
[----:B------:R0:W-:Y:S03]  /*2f10*/  @P4 STG.E.128 desc[UR4][R190.64], R176 ;  /* 0x000000b0be004986 */ /* 0x0001e6000c101d04 */
[----:B------:R-:W-:-:S04]  /*2f20*/  @!P6 ISETP.NE.AND.EX P2, PT, R8, RZ, PT, P2 ;  /* 0x000000ff0800e20c */ /* 0x000fc80003f45320 */
[----:B------:R-:W-:Y:S02]  /*2f30*/  @!P6 FSEL R242, R155, RZ, P2 ;  /* 0x000000ff9bf2e208 */ /* 0x000fe40001000000 */
[----:B------:R-:W-:-:S04]  /*2f40*/  @!P6 ISETP.NE.U32.AND P2, PT, R7, RZ, PT ;  /* 0x000000ff0700e20c */ /* 0x000fc80003f45070 */
        /* <DEDUP_REMOVED lines=10> */
[----:B------:R-:W-:Y:S01]  /*2ff0*/  @!P6 FSEL R234, R159, RZ, P2 ;  /* 0x000000ff9feae208 */ /* 0x000fe20001000000 */
[----:B0-----:R-:W-:Y:S08]  /*3000*/  @!P4 BRA `(.L_x_5592) ;  /* 0x000000000010c947 */ /* 0x001ff00003800000 */
[----:B-----5:R-:W0:Y:S01]  /*3010*/  LDC.64 R168, c[0x0][0x220] ;  /* 0x00008800ffa87b82 */ /* 0x020e220000000a00 */
[----:B------:R-:W-:-:S05]  /*3020*/  IADD3 R171, R225, 0x100, RZ ;  /* 0x00000100e1ab7810 */ /* 0x000fca0007ffe0ff */
[----:B0-----:R-:W-:-:S06]  /*3030*/  IMAD.WIDE.U32 R168, R171, 0x10, R168 ;  /* 0x00000010aba87825 */ /* 0x001fcc00078e00a8 */
[----:B------:R-:W5:Y:S02]  /*3040*/  LDG.E.128 R168, desc[UR4][R168.64] ;  /* 0x00000004a8a87981 */ /* 0x000f64000c1e1d00 */
.L_x_5592:
[----:B------:R-:W-:Y:S05]  /*3050*/  BSYNC B0 ;  /* 0x0000000000007941 */ /* 0x000fea0003800000 */
.L_x_5591:
        /* <DEDUP_REMOVED lines=10> */
.L_x_5594:
[----:B------:R-:W-:Y:S05]  /*3100*/  BSYNC B0 ;  /* 0x0000000000007941 */ /* 0x000fea0003800000 */
.L_x_5593:
[----:B------:R-:W-:Y:S04]  /*3110*/  BSSY B0, `(.L_x_5595) ;  /* 0x000000d000007945 */ /* 0x000fe80003800000 */
[----:B------:R-:W-:Y:S05]  /*3120*/  @!P4 BRA `(.L_x_5596) ;  /* 0x00000000002cc947 */ /* 0x000fea0003800000 */
[----:B------:R-:W-:Y:S01]  /*3130*/  LOP3.LUT P2, RZ, R240, 0xff, RZ, 0xc0, !PT ;  /* 0x000000fff0ff7812 */ /* 0x000fe2000784c0ff */
[----:B------:R-:W-:Y:S01]  /*3140*/  FMUL.FTZ R172, R243, UR15 ;  /* 0x0000000ff3ac7c20 */ /* 0x000fe20008410000 */
[----:B------:R-:W-:-:S03]  /*3150*/  HFMA2.MMA R173, -RZ, RZ, 0, 0 ;  /* 0x00000000ffad7435 */ /* 0x000fc600000001ff */
[----:B------:R-:W-:-:S08]  /*3160*/  FMUL.FTZ R175, R172, UR14 ;  /* 0x0000000eacaf7c20 */ /* 0x000fd00008410000 */
[----:B-----5:R-:W-:-:S04]  /*3170*/  @P2 IMAD.U32 R172, R168, 0x10000, RZ ;  /* 0x00010000a8ac2824 */ /* 0x020fc800078e00ff */
[-C--:B------:R-:W-:Y:S01]  /*3180*/  @P2 FMUL.FTZ R173, R172, R175.reuse ;  /* 0x000000afacad2220 */ /* 0x080fe20000410000 */
[----:B------:R-:W-:-:S03]  /*3190*/  FMUL.FTZ R172, R128, R175 ;  /* 0x000000af80ac7220 */ /* 0x000fc60000410000 */
[----:B------:R-:W-:Y:S02]  /*31a0*/  FADD.FTZ R32, R32, R173 ;  /* 0x000000ad20207221 */ /* 0x000fe40000010000 */
[----:B------:R-:W-:-:S04]  /*31b0*/  FSEL R172, R172, RZ, P2 ;  /* 0x000000ffacac7208 */ /* 0x000fc80001000000 */
[----:B------:R-:W-:-:S04]  /*31c0*/  F2FP.BF16.F32.PACK_AB R172, RZ, R172 ;  /* 0x000000acffac723e */ /* 0x000fc800000010ff */
[----:B------:R-:W-:-:S07]  /*31d0*/  PRMT R176, R172, 0x7610, R176 ;  /* 0x00007610acb07816 */ /* 0x000fce00000000b0 */
.L_x_5596:
[----:B------:R-:W-:Y:S05]  /*31e0*/  BSYNC B0 ;  /* 0x0000000000007941 */ /* 0x000fea0003800000 */
.L_x_5595:
        /* <DEDUP_REMOVED lines=10> */
.L_x_5598:
[----:B------:R-:W-:Y:S05]  /*3290*/  BSYNC B0 ;  /* 0x0000000000007941 */ /* 0x000fea0003800000 */
.L_x_5597:
[----:B------:R-:W-:Y:S04]  /*32a0*/  BSSY B0, `(.L_x_5599) ;  /* 0x000000e000007945 */ /* 0x000fe80003800000 */
[----:B------:R-:W-:Y:S05]  /*32b0*/  @!P4 BRA `(.L_x_5600) ;  /* 0x000000000030c947 */ /* 0x000fea0003800000 */
[----:B------:R-:W-:Y:S01]  /*32c0*/  LOP3.LUT P2, RZ, R238, 0xff00, RZ, 0xc0, !PT ;  /* 0x0000ff00eeff7812 */ /* 0x000fe2000784c0ff */
[----:B------:R-:W-:-:S04]  /*32d0*/  FMUL.FTZ R172, R232, UR15 ;  /* 0x0000000fe8ac7c20 */ /* 0x000fc80008410000 */
[----:B------:R-:W-:Y:S01]  /*32e0*/  FMUL.FTZ R174, R172, UR14 ;  /* 0x0000000eacae7c20 */ /* 0x000fe20008410000 */
[----:B------:R-:W-:-:S07]  /*32f0*/  MOV R172, RZ ;  /* 0x000000ff00ac7202 */ /* 0x000fce0000000f00 */
[----:B-----5:R-:W-:-:S04]  /*3300*/  @P2 PRMT R173, R168, 0x7632, R173 ;  /* 0x00007632a8ad2816 */ /* 0x020fc800000000ad */
[----:B------:R-:W-:-:S05]  /*3310*/  @P2 SHF.L.U32 R173, R173, 0x10, RZ ;  /* 0x00000010adad2819 */ /* 0x000fca00000006ff */
[----:B------:R-:W-:Y:S01]  /*3320*/  @P2 FMUL.FTZ R172, R174, R173 ;  /* 0x000000adaeac2220 */ /* 0x000fe20000410000 */
[----:B------:R-:W-:-:S03]  /*3330*/  FMUL.FTZ R173, R129, R174 ;  /* 0x000000ae81ad7220 */ /* 0x000fc60000410000 */
[----:B------:R-:W-:Y:S02]  /*3340*/  FADD.FTZ R33, R33, R172 ;  /* 0x000000ac21217221 */ /* 0x000fe40000010000 */
[----:B------:R-:W-:-:S04]  /*3350*/  FSEL R173, R173, RZ, P2 ;  /* 0x000000ffadad7208 */ /* 0x000fc80001000000 */
[----:B------:R-:W-:-:S04]  /*3360*/  F2FP.BF16.F32.PACK_AB R173, RZ, R173 ;  /* 0x000000adffad723e */ /* 0x000fc800000010ff */
[----:B------:R-:W-:-:S07]  /*3370*/  PRMT R176, R176, 0x5410, R173 ;  /* 0x00005410b0b07816 */ /* 0x000fce00000000ad */
.L_x_5600:
[----:B------:R-:W-:Y:S05]  /*3380*/  BSYNC B0 ;  /* 0x0000000000007941 */ /* 0x000fea0003800000 */
.L_x_5599:
        /* <DEDUP_REMOVED lines=10> */
.L_x_5602:
[----:B------:R-:W-:Y:S05]  /*3430*/  BSYNC B0 ;  /* 0x0000000000007941 */ /* 0x000fea0003800000 */
.L_x_5601:
[----:B------:R-:W-:Y:S04]  /*3440*/  BSSY B0, `(.L_x_5603) ;  /* 0x000000d000007945 */ /* 0x000fe80003800000 */
[----:B------:R-:W-:Y:S05]  /*3450*/  @!P4 BRA `(.L_x_5604) ;  /* 0x00000000002cc947 */ /* 0x000fea0003800000 */
[----:B------:R-:W-:Y:S01]  /*3460*/  LOP3.LUT P2, RZ, R238, 0xff0000, RZ, 0xc0, !PT ;  /* 0x00ff0000eeff7812 */ /* 0x000fe2000784c0ff */
[----:B------:R-:W-:Y:S01]  /*3470*/  FMUL.FTZ R172, R233, UR15 ;  /* 0x0000000fe9ac7c20 */ /* 0x000fe20008410000 */
[----:B------:R-:W-:-:S03]  /*3480*/  IMAD.MOV.U32 R173, RZ, RZ, RZ ;  /* 0x000000ffffad7224 */ /* 0x000fc600078e00ff */
[----:B------:R-:W-:-:S08]  /*3490*/  FMUL.FTZ R175, R172, UR14 ;  /* 0x0000000eacaf7c20 */ /* 0x000fd00008410000 */
[----:B-----5:R-:W-:-:S05]  /*34a0*/  @P2 SHF.L.U32 R172, R169, 0x10, RZ ;  /* 0x00000010a9ac2819 */ /* 0x020fca00000006ff */
[-C--:B------:R-:W-:Y:S01]  /*34b0*/  @P2 FMUL.FTZ R173, R172, R175.reuse ;  /* 0x000000afacad2220 */ /* 0x080fe20000410000 */
[----:B------:R-:W-:-:S03]  /*34c0*/  FMUL.FTZ R172, R130, R175 ;  /* 0x000000af82ac7220 */ /* 0x000fc60000410000 */
[----:B------:R-:W-:Y:S02]  /*34d0*/  FADD.FTZ R34, R34, R173 ;  /* 0x000000ad22227221 */ /* 0x000fe40000010000 */
[----:B------:R-:W-:-:S04]  /*34e0*/  FSEL R172, R172, RZ, P2 ;  /* 0x000000ffacac7208 */ /* 0x000fc80001000000 */
[----:B------:R-:W-:-:S04]  /*34f0*/  F2FP.BF16.F32.PACK_AB R172, RZ, R172 ;  /* 0x000000acffac723e */ /* 0x000fc800000010ff */
[----:B------:R-:W-:-:S07]  /*3500*/  PRMT R177, R172, 0x7610, R177 ;  /* 0x00007610acb17816 */ /* 0x000fce00000000b1 */
.L_x_5604:
[----:B------:R-:W-:Y:S05]  /*3510*/  BSYNC B0 ;  /* 0x0000000000007941 */ /* 0x000fea0003800000 */
.L_x_5603:
        /* <DEDUP_REMOVED lines=10> */
.L_x_5606:
[----:B------:R-:W-:Y:S05]  /*35c0*/  BSYNC B0 ;  /* 0x0000000000007941 */ /* 0x000fea0003800000 */
.L_x_5605:
[----:B------:R-:W-:Y:S04]  /*35d0*/  BSSY B0, `(.L_x_5607) ;  /* 0x000000e000007945 */ /* 0x000fe80003800000 */
[----:B------:R-:W-:Y:S05]  /*35e0*/  @!P4 BRA `(.L_x_5608) ;  /* 0x000000000030c947 */ /* 0x000fea0003800000 */
[----:B------:R-:W-:Y:S01]  /*35f0*/  LOP3.LUT P2, RZ, R238, 0xff000000, RZ, 0xc0, !PT ;  /* 0xff000000eeff7812 */ /* 0x000fe2000784c0ff */
[----:B------:R-:W-:-:S04]  /*3600*/  FMUL.FTZ R172, R242, UR15 ;  /* 0x0000000ff2ac7c20 */ /* 0x000fc80008410000 */
[----:B------:R-:W-:Y:S01]  /*3610*/  FMUL.FTZ R174, R172, UR14 ;  /* 0x0000000eacae7c20 */ /* 0x000fe20008410000 */
[----:B------:R-:W-:-:S07]  /*3620*/  IMAD.MOV.U32 R172, RZ, RZ, RZ ;  /* 0x000000ffffac7224 */ /* 0x000fce00078e00ff */
        /* <DEDUP_REMOVED lines=8> */
.L_x_5608:
[----:B------:R-:W-:Y:S05]  /*36b0*/  BSYNC B0 ;  /* 0x0000000000007941 */ /* 0x000fea0003800000 */
.L_x_5607:
        /* <DEDUP_REMOVED lines=10> */
.L_x_5610:
[----:B------:R-:W-:Y:S05]  /*3760*/  BSYNC B0 ;  /* 0x0000000000007941 */ /* 0x000fea0003800000 */
.L_x_5609:
[----:B------:R-:W-:Y:S04]  /*3770*/  BSSY B0, `(.L_x_5611) ;  /* 0x000000d000007945 */ /* 0x000fe80003800000 */
[----:B------:R-:W-:Y:S05]  /*3780*/  @!P4 BRA `(.L_x_5612) ;  /* 0x00000000002cc947 */ /* 0x000fea0003800000 */
[----:B------:R-:W-:Y:S01]  /*3790*/  LOP3.LUT P2, RZ, R239, 0xff, RZ, 0xc0, !PT ;  /* 0x000000ffefff7812 */ /* 0x000fe2000784c0ff */
[----:B------:R-:W-:Y:S01]  /*37a0*/  FMUL.FTZ R172, R241, UR15 ;  /* 0x0000000ff1ac7c20 */ /* 0x000fe20008410000 */
[----:B------:R-:W-:-:S03]  /*37b0*/  HFMA2.MMA R173, -RZ, RZ, 0, 0 ;  /* 0x00000000ffad7435 */ /* 0x000fc600000001ff */
        /* <DEDUP_REMOVED lines=8> */
.L_x_5612:
[----:B------:R-:W-:Y:S05]  /*3840*/  BSYNC B0 ;  /* 0x0000000000007941 */ /* 0x000fea0003800000 */
.L_x_5611:
        /* <DEDUP_REMOVED lines=10> */
.L_x_5614:
[----:B------:R-:W-:Y:S05]  /*38f0*/  BSYNC B0 ;  /* 0x0000000000007941 */ /* 0x000fea0003800000 */
.L_x_5613:
        /* <DEDUP_REMOVED lines=14> */
.L_x_5616:
[----:B------:R-:W-:Y:S05]  /*39e0*/  BSYNC B0 ;  /* 0x0000000000007941 */ /* 0x000fea0003800000 */
.L_x_5615:
        /* <DEDUP_REMOVED lines=10> */
.L_x_5618:
[----:B------:R-:W-:Y:S05]  /*3a90*/  BSYNC B0 ;  /* 0x0000000000007941 */ /* 0x000fea0003800000 */
.L_x_5617:
        /* <DEDUP_REMOVED lines=13> */
.L_x_5620:
[----:B------:R-:W-:Y:S05]  /*3b70*/  BSYNC B0 ;  /* 0x0000000000007941 */ /* 0x000fea0003800000 */
.L_x_5619:
        /* <DEDUP_REMOVED lines=10> */
.L_x_5622:
[----:B------:R-:W-:Y:S05]  /*3c20*/  BSYNC B0 ;  /* 0x0000000000007941 */ /* 0x000fea0003800000 */
.L_x_5621:
[----:B------:R-:W-:Y:S04]  /*3c30*/  BSSY B0, `(.L_x_5623) ;  /* 0x000000e000007945 */ /* 0x000fe80003800000 */
[----:B------:R-:W-:Y:S05]  /*3c40*/  @!P4 BRA `(.L_x_5624) ;  /* 0x000000000030c947 */ /* 0x000fea0003800000 */
        /* <DEDUP_REMOVED lines=12> */
.L_x_5624:
[----:B------:R-:W-:Y:S05]  /*3d10*/  BSYNC B0 ;  /* 0x0000000000007941 */ /* 0x000fea0003800000 */
.L_x_5623:
[----:B------:R-:W-:Y:S01]  /*3d20*/  @!P6 ISETP.NE.U32.AND P2, PT, R7, RZ, PT ;  /* 0x000000ff0700e20c */ /* 0x000fe20003f45070 */
[----:B------:R-:W0:Y:S01]  /*3d30*/  @P0 LDC.64 R192, c[0x0][0x308] ;  /* 0x0000c200ffc00b82 */ /* 0x000e220000000a00 */
[----:B------:R-:W-:Y:S01]  /*3d40*/  SEL R173, R232, R181, P1 ;  /* 0x000000b5e8ad7207 */ /* 0x000fe20000800000 */
[----:B------:R-:W-:Y:S01]  /*3d50*/  BSSY B0, `(.L_x_5625) ;  /* 0x000002b000007945 */ /* 0x000fe20003800000 */
[----:B------:R-:W-:Y:S02]  /*3d60*/  @!P6 ISETP.NE.AND.EX P2, PT, R8, RZ, PT, P2 ;  /* 0x000000ff0800e20c */ /* 0x000fe40003f45320 */
[----:B------:R-:W-:Y:S02]  /*3d70*/  SEL R174, R233, R182, P1 ;  /* 0x000000b6e9ae7207 */ /* 0x000fe40000800000 */
[----:B------:R-:W-:Y:S01]  /*3d80*/  @!P6 FSEL R239, R160, RZ, P2 ;  /* 0x000000ffa0efe208 */ /* 0x000fe20001000000 */
[----:B------:R-:W1:Y:S01]  /*3d90*/  @P4 LDC.64 R232, c[0x0][0x2f8] ;  /* 0x0000be00ffe84b82 */ /* 0x000e620000000a00 */
        /* <DEDUP_REMOVED lines=8> */
[----:B0-----:R-:W-:Y:S01]  /*3e20*/  @P0 IMAD.WIDE.U32 R192, R231, 0x20, R192 ;  /* 0x00000020e7c00825 */ /* 0x001fe200078e00c0 */
[----:B------:R-:W-:Y:S02]  /*3e30*/  SEL R189, R224, R185, P1 ;  /* 0x000000b9e0bd7207 */ /* 0x000fe40000800000 */
[----:B------:R-:W-:Y:S02]  /*3e40*/  @!P6 FSEL R231, R162, RZ, P2 ;  /* 0x000000ffa2e7e208 */ /* 0x000fe40001000000 */
[----:B------:R-:W-:Y:S01]  /*3e50*/  @!P6 ISETP.NE.U32.AND P2, PT, R7, RZ, PT ;  /* 0x000000ff0700e20c */ /* 0x000fe20003f45070 */
[----:B------:R0:W-:Y:S01]  /*3e60*/  @P0 STG.E.128 desc[UR4][R192.64], R172 ;  /* 0x000000acc0000986 */ /* 0x0001e2000c101d04 */
[----:B------:R-:W-:Y:S02]  /*3e70*/  SEL R190, R235, R186, P1 ;  /* 0x000000baebbe7207 */ /* 0x000fe40000800000 */
[----:B------:R-:W-:-:S02]  /*3e80*/  @!P6 ISETP.NE.AND.EX P2, PT, R8, RZ, PT, P2 ;  /* 0x000000ff0800e20c */ /* 0x000fc40003f45320 */
[----:B------:R-:W-:Y:S02]  /*3e90*/  SEL R191, R234, R187, P1 ;  /* 0x000000bbeabf7207 */ /* 0x000fe40000800000 */
[----:B------:R-:W-:Y:S02]  /*3ea0*/  @!P6 FSEL R240, R163, RZ, P2 ;  /* 0x000000ffa3f0e208 */ /* 0x000fe40001000000 */
[----:B------:R-:W-:Y:S01]  /*3eb0*/  @!P6 ISETP.NE.U32.AND P2, PT, R7, RZ, PT ;  /* 0x000000ff0700e20c */ /* 0x000fe20003f45070 */
[----:B------:R2:W-:Y:S03]  /*3ec0*/  @P0 STG.E.128 desc[UR4][R192.64+0x10], R188 ;  /* 0x000010bcc0000986 */ /* 0x0005e6000c101d04 */
[----:B------:R-:W-:-:S04]  /*3ed0*/  @!P6 ISETP.NE.AND.EX P2, PT, R8, RZ, PT, P2 ;  /* 0x000000ff0800e20c */ /* 0x000fc80003f45320 */
[----:B------:R-:W-:Y:S01]  /*3ee0*/  @!P6 FSEL R243, R164, RZ, P2 ;  /* 0x000000ffa4f3e208 */ /* 0x000fe20001000000 */
[----:B0-----:R-:W-:Y:S01]  /*3ef0*/  @P4 VIADD R175, R225, 0x100 ;  /* 0x00000100e1af4836 */ /* 0x001fe20000000000 */
[----:B------:R-:W-:Y:S02]  /*3f00*/  @!P6 ISETP.NE.U32.AND P2, PT, R7, RZ, PT ;  /* 0x000000ff0700e20c */ /* 0x000fe40003f45070 */
[----:B------:R-:W-:Y:S01]  /*3f10*/  IADD3 R225, R225, 0x200, RZ ;  /* 0x00000200e1e17810 */ /* 0x000fe20007ffe0ff */
[----:B-1----:R-:W-:Y:S01]  /*3f20*/  @P4 IMAD.WIDE.U32 R232, R175, 0x10, R232 ;  /* 0x00000010afe84825 */ /* 0x002fe200078e00e8 */
[----:B------:R-:W-:-:S04]  /*3f30*/  @!P6 ISETP.NE.AND.EX P2, PT, R8, RZ, PT, P2 ;  /* 0x000000ff0800e20c */ /* 0x000fc80003f45320 */
[----:B------:R2:W-:Y:S01]  /*3f40*/  @P4 STG.E.128 desc[UR4][R232.64], R176 ;  /* 0x000000b0e8004986 */ /* 0x0005e2000c101d04 */
[----:B------:R-:W-:Y:S02]  /*3f50*/  @!P6 FSEL R172, R165, RZ, P2 ;  /* 0x000000ffa5ace208 */ /* 0x000fe40001000000 */
[----:B------:R-:W-:-:S04]  /*3f60*/  @!P6 ISETP.NE.U32.AND P2, PT, R7, RZ, PT ;  /* 0x000000ff0700e20c */ /* 0x000fc80003f45070 */
[----:B------:R-:W-:-:S04]  /*3f70*/  @!P6 ISETP.NE.AND.EX P2, PT, R8, RZ, PT, P2 ;  /* 0x000000ff0800e20c */ /* 0x000fc80003f45320 */
[----:B------:R-:W-:Y:S02]  /*3f80*/  @!P6 FSEL R173, R166, RZ, P2 ;  /* 0x000000ffa6ade208 */ /* 0x000fe40001000000 */
[----:B------:R-:W-:-:S04]  /*3f90*/  @!P6 ISETP.NE.U32.AND P2, PT, R7, RZ, PT ;  /* 0x000000ff0700e20c */ /* 0x000fc80003f45070 */
[----:B------:R-:W-:-:S04]  /*3fa0*/  @!P6 ISETP.NE.AND.EX P2, PT, R8, RZ, PT, P2 ;  /* 0x000000ff0800e20c */ /* 0x000fc80003f45320 */
[----:B------:R-:W-:Y:S01]  /*3fb0*/  @!P6 FSEL R174, R167, RZ, P2 ;  /* 0x000000ffa7aee208 */ /* 0x000fe20001000000 */
[----:B--2---:R-:W-:Y:S08]  /*3fc0*/  @!P4 BRA `(.L_x_5626) ;  /* 0x00000000000cc947 */ /* 0x004ff00003800000 */
[----:B-----5:R-:W0:Y:S02]  /*3fd0*/  LDC.64 R168, c[0x0][0x220] ;  /* 0x00008800ffa87b82 */ /* 0x020e240000000a00 */
[----:B0-----:R-:W-:-:S06]  /*3fe0*/  IMAD.WIDE.U32 R168, R225, 0x10, R168 ;  /* 0x00000010e1a87825 */ /* 0x001fcc00078e00a8 */
[----:B------:R-:W5:Y:S02]  /*3ff0*/  LDG.E.128 R168, desc[UR4][R168.64] ;  /* 0x00000004a8a87981 */ /* 0x000f64000c1e1d00 */
.L_x_5626:
[----:B------:R-:W-:Y:S05]  /*4000*/  BSYNC B0 ;  /* 0x0000000000007941 */ /* 0x000fea0003800000 */
.L_x_5625:
        /* <DEDUP_REMOVED lines=10> */
.L_x_5628:
[----:B------:R-:W-:Y:S05]  /*40b0*/  BSYNC B0 ;  /* 0x0000000000007941 */ /* 0x000fea0003800000 */
.L_x_5627:
[----:B------:R-:W-:Y:S01]  /*40c0*/  BSSY B0, `(.L_x_5629) ;  /* 0x000000e000007945 */ /* 0x000fe20003800000 */
[----:B------:R-:W-:-:S03]  /*40d0*/  SEL R180, R239, R180, P1 ;  /* 0x000000b4efb47207 */ /* 0x000fc60000800000 */
[----:B------:R-:W-:Y:S05]  /*40e0*/  @!P4 BRA `(.L_x_5630) ;  /* 0x00000000002cc947 */ /* 0x000fea0003800000 */
[----:B------:R-:W-:Y:S01]  /*40f0*/  LOP3.LUT P2, RZ, R229, 0xff, RZ, 0xc0, !PT ;  /* 0x000000ffe5ff7812 */ /* 0x000fe2000784c0ff */
[----:B------:R-:W-:Y:S01]  /*4100*/  FMUL.FTZ R239, R239, UR15 ;  /* 0x0000000fefef7c20 */ /* 0x000fe20008410000 */
[----:B------:R-:W-:-:S03]  /*4110*/  HFMA2.MMA R175, -RZ, RZ, 0, 0 ;  /* 0x00000000ffaf7435 */ /* 0x000fc600000001ff */
[----:B------:R-:W-:-:S04]  /*4120*/  FMUL.FTZ R239, R239, UR14 ;  /* 0x0000000eefef7c20 */ /* 0x000fc80008410000 */
[----:B------:R-:W-:-:S04]  /*4130*/  FMUL.FTZ R188, R136, R239 ;  /* 0x000000ef88bc7220 */ /* 0x000fc80000410000 */
[----:B-----5:R-:W-:Y:S01]  /*4140*/  @P2 IMAD.U32 R190, R168, 0x10000, RZ ;  /* 0x00010000a8be2824 */ /* 0x020fe200078e00ff */
[----:B------:R-:W-:-:S03]  /*4150*/  FSEL R188, R188, RZ, P2 ;  /* 0x000000ffbcbc7208 */ /* 0x000fc60001000000 */
[----:B------:R-:W-:Y:S01]  /*4160*/  @P2 FMUL.FTZ R175, R190, R239 ;  /* 0x000000efbeaf2220 */ /* 0x000fe20000410000 */
[----:B------:R-:W-:-:S03]  /*4170*/  F2FP.BF16.F32.PACK_AB R188, RZ, R188 ;  /* 0x000000bcffbc723e */ /* 0x000fc600000010ff */
[----:B------:R-:W-:Y:S01]  /*4180*/  FADD.FTZ R40, R40, R175 ;  /* 0x000000af28287221 */ /* 0x000fe20000010000 */
[----:B------:R-:W-:-:S07]  /*4190*/  PRMT R176, R188, 0x7610, R176 ;  /* 0x00007610bcb07816 */ /* 0x000fce00000000b0 */
.L_x_5630:
[----:B------:R-:W-:Y:S05]  /*41a0*/  BSYNC B0 ;  /* 0x0000000000007941 */ /* 0x000fea0003800000 */
.L_x_5629:
        /* <DEDUP_REMOVED lines=10> */
.L_x_5632:
[----:B------:R-:W-:Y:S05]  /*4250*/  BSYNC B0 ;  /* 0x0000000000007941 */ /* 0x000fea0003800000 */
.L_x_5631:
[----:B------:R-:W-:Y:S01]  /*4260*/  BSSY B0, `(.L_x_5633) ;  /* 0x000000f000007945 */ /* 0x000fe20003800000 */
[----:B------:R-:W-:-:S03]  /*4270*/  SEL R181, R238, R181, P1 ;  /* 0x000000b5eeb57207 */ /* 0x000fc60000800000 */
        /* <DEDUP_REMOVED lines=13> */
.L_x_5634:
[----:B------:R-:W-:Y:S05]  /*4350*/  BSYNC B0 ;  /* 0x0000000000007941 */ /* 0x000fea0003800000 */
.L_x_5633:
        /* <DEDUP_REMOVED lines=10> */
.L_x_5636:
[----:B------:R-:W-:Y:S05]  /*4400*/  BSYNC B0 ;  /* 0x0000000000007941 */ /* 0x000fea0003800000 */
.L_x_5635:
[----:B------:R-:W-:Y:S04]  /*4410*/  BSSY B0, `(.L_x_5637) ;  /* 0x000000d000007945 */ /* 0x000fe80003800000 */
        /* <DEDUP_REMOVED lines=12> */
.L_x_5638:
[----:B------:R-:W-:Y:S05]  /*44e0*/  BSYNC B0 ;  /* 0x0000000000007941 */ /* 0x000fea0003800000 */
.L_x_5637:
        /* <DEDUP_REMOVED lines=10> */
.L_x_5640:
[----:B------:R-:W-:Y:S05]  /*4590*/  BSYNC B0 ;  /* 0x0000000000007941 */ /* 0x000fea0003800000 */
.L_x_5639:
[----:B------:R-:W-:Y:S04]  /*45a0*/  BSSY B0, `(.L_x_5641) ;  /* 0x000000e000007945 */ /* 0x000fe80003800000 */
        /* <DEDUP_REMOVED lines=13> */
.L_x_5642:
[----:B------:R-:W-:Y:S05]  /*4680*/  BSYNC B0 ;  /* 0x0000000000007941 */ /* 0x000fea0003800000 */
.L_x_5641:
        /* <DEDUP_REMOVED lines=10> */
.L_x_5644:
[----:B------:R-:W-:Y:S05]  /*4730*/  BSYNC B0 ;  /* 0x0000000000007941 */ /* 0x000fea0003800000 */
.L_x_5643:
[----:B------:R-:W-:Y:S04]  /*4740*/  BSSY B0, `(.L_x_5645) ;  /* 0x000000d000007945 */ /* 0x000fe80003800000 */
        /* <DEDUP_REMOVED lines=12> */
.L_x_5646:
[----:B------:R-:W-:Y:S05]  /*4810*/  BSYNC B0 ;  /* 0x0000000000007941 */ /* 0x000fea0003800000 */
.L_x_5645:
        /* <DEDUP_REMOVED lines=10> */
.L_x_5648:
[----:B------:R-:W-:Y:S05]  /*48c0*/  BSYNC B0 ;  /* 0x0000000000007941 */ /* 0x000fea0003800000 */
.L_x_5647:
[----:B------:R-:W-:Y:S04]  /*48d0*/  BSSY B0, `(.L_x_5649) ;  /* 0x000000e000007945 */ /* 0x000fe80003800000 */
        /* <DEDUP_REMOVED lines=13> */
.L_x_5650:
[----:B------:R-:W-:Y:S05]  /*49b0*/  BSYNC B0 ;  /* 0x0000000000007941 */ /* 0x000fea0003800000 */
.L_x_5649:
        /* <DEDUP_REMOVED lines=10> */
.L_x_5652:
[----:B------:R-:W-:Y:S05]  /*4a60*/  BSYNC B0 ;  /* 0x0000000000007941 */ /* 0x000fea0003800000 */
.L_x_5651:
[----:B------:R-:W-:Y:S04]  /*4a70*/  BSSY B0, `(.L_x_5653) ;  /* 0x000000d000007945 */ /* 0x000fe80003800000 */
        /* <DEDUP_REMOVED lines=12> */
.L_x_5654:
[----:B------:R-:W-:Y:S05]  /*4b40*/  BSYNC B0 ;  /* 0x0000000000007941 */ /* 0x000fea0003800000 */
.L_x_5653:
        /* <DEDUP_REMOVED lines=10> */
.L_x_5656:
[----:B------:R-:W-:Y:S05]  /*4bf0*/  BSYNC B0 ;  /* 0x0000000000007941 */ /* 0x000fea0003800000 */
.L_x_5655:
        /* <DEDUP_REMOVED lines=20> */
.L_x_5658:
[----:B------:R-:W-:Y:S05]  /*4d40*/  BSYNC B0 ;  /* 0x0000000000007941 */ /* 0x000fea0003800000 */
.L_x_5657:
[----:B------:R-:W0:Y:S08]  /*4d50*/  @P0 LDC.64 R174, c[0x0][0x308] ;  /* 0x0000c200ffae0b82 */ /* 0x000e300000000a00 */
[----:B------:R-:W1:Y:S01]  /*4d60*/  @P4 LDC.64 R172, c[0x0][0x2f8] ;  /* 0x0000be00ffac4b82 */ /* 0x000e620000000a00 */
[----:B0-----:R-:W-:-:S05]  /*4d70*/  @P0 IMAD.WIDE.U32 R174, R6, 0x20, R174 ;  /* 0x0000002006ae0825 */ /* 0x001fca00078e00ae */
[----:B------:R0:W-:Y:S01]  /*4d80*/  @P0 STG.E.128 desc[UR4][R174.64], R180 ;  /* 0x000000b4ae000986 */ /* 0x0001e2000c101d04 */
[----:B-1----:R-:W-:-:S03]  /*4d90*/  @P4 IMAD.WIDE.U32 R6, R225, 0x10, R172 ;  /* 0x00000010e1064825 */ /* 0x002fc600078e00ac */
[----:B------:R0:W-:Y:S01]  /*4da0*/  @P0 STG.E.128 desc[UR4][R174.64+0x10], R184 ;  /* 0x000010b8ae000986 */ /* 0x0001e2000c101d04 */
[----:B------:R-:W-:-:S03]  /*4db0*/  SEL R172, RZ, 0x1, P3 ;  /* 0x00000001ffac7807 */ /* 0x000fc60001800000 */
[----:B------:R0:W-:Y:S01]  /*4dc0*/  @P4 STG.E.128 desc[UR4][R6.64], R176 ;  /* 0x000000b006004986 */ /* 0x0001e2000c101d04 */
[----:B------:R-:W-:Y:S05]  /*4dd0*/  @!P5 BRA `(.L_x_5659) ;  /* 0xffffffb80038d947 */ /* 0x000fea000383ffff */
.L_x_5554:
[----:B------:R-:W1:Y:S01]  /*4de0*/  S2UR UR6, SR_CTAID.X ;  /* 0x00000000000679c3 */ /* 0x000e620000002500 */
[----:B------:R-:W-:-:S07]  /*4df0*/  LOP3.LUT R11, R5, 0xff, RZ, 0xc0, !PT ;  /* 0x000000ff050b7812 */ /* 0x000fce00078ec0ff */
[----:B------:R-:W2:Y:S08]  /*4e00*/  LDC.64 R2, c[0x0][0x2d0] ;  /* 0x0000b400ff027b82 */ /* 0x000eb00000000a00 */
[----:B0-----:R-:W0:Y:S08]  /*4e10*/  LDC.64 R6, c[0x0][0x2d8] ;  /* 0x0000b600ff067b82 */ /* 0x001e300000000a00 */
[----:B------:R-:W3:Y:S01]  /*4e20*/  LDC.64 R8, c[0x0][0x2f0] ;  /* 0x0000bc00ff087b82 */ /* 0x000ee20000000a00 */
[----:B-1----:R-:W-:Y:S01]  /*4e30*/  LEA.HI R0, R5, UR6, RZ, 0x18 ;  /* 0x0000000605007c11 */ /* 0x002fe2000f8fc0ff */
[----:B------:R-:W-:-:S04]  /*4e40*/  ULDC UR6, c[0x0][0x218] ;  /* 0x0000860000067ab9 */ /* 0x000fc80000000800 */
[----:B------:R-:W-:-:S05]  /*4e50*/  IMAD R0, R0, UR6, RZ ;  /* 0x0000000600007c24 */ /* 0x000fca000f8e02ff */
[----:B------:R-:W-:-:S05]  /*4e60*/  LEA.HI R11, R0, R11, RZ, 0x1d ;  /* 0x0000000b000b7211 */ /* 0x000fca00078fe8ff */
[----:B--2---:R-:W-:-:S04]  /*4e70*/  IMAD.WIDE.U32 R2, R11, 0x20, R2 ;  /* 0x000000200b027825 */ /* 0x004fc800078e0002 */
[C---:B0-----:R-:W-:Y:S01]  /*4e80*/  IMAD.WIDE.U32 R4, R11.reuse, 0x20, R6 ;  /* 0x000000200b047825 */ /* 0x041fe200078e0006 */
        /* <DEDUP_REMOVED lines=20> */
.L_x_5558:
[----:B------:R-:W-:Y:S01]  /*4fd0*/  HFMA2.MMA R224, -RZ, RZ, 0, 9.5367431640625e-07 ;  /* 0x00000010ffe07435 */ /* 0x000fe200000001ff */
[----:B------:R-:W-:Y:S01]  /*4fe0*/  IMAD.MOV.U32 R225, RZ, RZ, R188 ;  /* 0x000000ffffe17224 */ /* 0x000fe200078e00bc */
[----:B------:R-:W-:Y:S01]  /*4ff0*/  MOV R245, 0x1f ;  /* 0x0000001f00f57802 */ /* 0x000fe20000000f00 */
[----:B------:R-:W-:-:S08]  /*5000*/  IMAD.MOV.U32 R194, RZ, RZ, -0x1 ;  /* 0xffffffffffc27424 */ /* 0x000fd000078e00ff */
[----:B------:R-:W-:Y:S05]  /*5010*/  WARPSYNC.COLLECTIVE R194, `(.L_x_5660) ;  /* 0x00000000c2087348 */ /* 0x000fea0003c00000 */
[----:B------:R0:W1:Y:S02]  /*5020*/  SHFL.DOWN P1, R195, R225, R224, R245 ;  /* 0x080000e0e1c37389 */ /* 0x00006400000200f5 */
[----:B01----:R-:W-:Y:S01]  /*5030*/  ENDCOLLECTIVE ;  /* 0x000000000000791b */ /* 0x003fe20003800000 */
.L_x_5660:
[----:B------:R-:W-:Y:S02]  /*5040*/  MOV R225, R189 ;  /* 0x000000bd00e17202 */ /* 0x000fe40000000f00 */
[----:B------:R-:W-:-:S07]  /*5050*/  MOV R175, R195 ;  /* 0x000000c300af7202 */ /* 0x000fce0000000f00 */
[----:B------:R-:W-:Y:S05]  /*5060*/  WARPSYNC.COLLECTIVE R194, `(.L_x_5661) ;  /* 0x00000000c2087348 */ /* 0x000fea0003c00000 */
[----:B------:R0:W1:Y:S02]  /*5070*/  SHFL.DOWN P1, R195, R225, R224, R245 ;  /* 0x080000e0e1c37389 */ /* 0x00006400000200f5 */
[----:B01----:R-:W-:Y:S01]  /*5080*/  ENDCOLLECTIVE ;  /* 0x000000000000791b */ /* 0x003fe20003800000 */
.L_x_5661:
[----:B------:R-:W-:Y:S01]  /*5090*/  FADD.FTZ R175, R175, R188 ;  /* 0x000000bcafaf7221 */ /* 0x000fe20000010000 */
[----:B------:R-:W-:-:S04]  /*50a0*/  HFMA2.MMA R224, -RZ, RZ, 0, 4.76837158203125e-07 ;  /* 0x00000008ffe07435 */ /* 0x000fc800000001ff */
[----:B------:R-:W-:Y:S01]  /*50b0*/  MOV R225, R175 ;  /* 0x000000af00e17202 */ /* 0x000fe20000000f00 */
[----:B------:R-:W-:-:S07]  /*50c0*/  IMAD.MOV.U32 R174, RZ, RZ, R195 ;  /* 0x000000ffffae7224 */ /* 0x000fce00078e00c3 */
[----:B------:R-:W-:Y:S05]  /*50d0*/  WARPSYNC.COLLECTIVE R194, `(.L_x_5662) ;  /* 0x00000000c2087348 */ /* 0x000fea0003c00000 */
[----:B------:R0:W1:Y:S02]  /*50e0*/  SHFL.DOWN P1, R195, R225, R224, R245 ;  /* 0x080000e0e1c37389 */ /* 0x00006400000200f5 */
[----:B01----:R-:W-:Y:S01]  /*50f0*/  ENDCOLLECTIVE ;  /* 0x000000000000791b */ /* 0x003fe20003800000 */
.L_x_5662:
[----:B------:R-:W-:-:S05]  /*5100*/  FADD.FTZ R174, R174, R189 ;  /* 0x000000bdaeae7221 */ /* 0x000fca0000010000 */
[----:B------:R-:W-:Y:S01]  /*5110*/  MOV R225, R174 ;  /* 0x000000ae00e17202 */ /* 0x000fe20000000f00 */
[----:B------:R-:W-:-:S07]  /*5120*/  IMAD.MOV.U32 R190, RZ, RZ, R195 ;  /* 0x000000ffffbe7224 */ /* 0x000fce00078e00c3 */
[----:B------:R-:W-:Y:S05]  /*5130*/  WARPSYNC.COLLECTIVE R194, `(.L_x_5663) ;  /* 0x00000000c2087348 */ /* 0x000fea0003c00000 */
[----:B------:R0:W1:Y:S02]  /*5140*/  SHFL.DOWN P1, R195, R225, R224, R245 ;  /* 0x080000e0e1c37389 */ /* 0x00006400000200f5 */
[----:B01----:R-:W-:Y:S01]  /*5150*/  ENDCOLLECTIVE ;  /* 0x000000000000791b */ /* 0x003fe20003800000 */
.L_x_5663:
[----:B------:R-:W-:Y:S01]  /*5160*/  FADD.FTZ R190, R175, R190 ;  /* 0x000000beafbe7221 */ /* 0x000fe20000010000 */
[----:B------:R-:W-:-:S03]  /*5170*/  HFMA2.MMA R224, -RZ, RZ, 0, 2.384185791015625e-07 ;  /* 0x00000004ffe07435 */ /* 0x000fc600000001ff */
[----:B------:R-:W-:Y:S01]  /*5180*/  IMAD.MOV.U32 R225, RZ, RZ, R190 ;  /* 0x000000ffffe17224 */ /* 0x000fe200078e00be */
[----:B------:R-:W-:-:S07]  /*5190*/  MOV R191, R195 ;  /* 0x000000c300bf7202 */ /* 0x000fce0000000f00 */
[----:B------:R-:W-:Y:S05]  /*51a0*/  WARPSYNC.COLLECTIVE R194, `(.L_x_5664) ;  /* 0x00000000c2087348 */ /* 0x000fea0003c00000 */
[----:B------:R0:W1:Y:S02]  /*51b0*/  SHFL.DOWN P1, R195, R225, R224, R245 ;  /* 0x080000e0e1c37389 */ /* 0x00006400000200f5 */
[----:B01----:R-:W-:Y:S01]  /*51c0*/  ENDCOLLECTIVE ;  /* 0x000000000000791b */ /* 0x003fe20003800000 */
.L_x_5664:
[----:B------:R-:W-:-:S04]  /*51d0*/  FADD.FTZ R191, R174, R191 ;  /* 0x000000bfaebf7221 */ /* 0x000fc80000010000 */
[----:B------:R-:W-:Y:S01]  /*51e0*/  IMAD.MOV.U32 R225, RZ, RZ, R191 ;  /* 0x000000ffffe17224 */ /* 0x000fe200078e00bf */
[----:B------:R-:W-:-:S07]  /*51f0*/  MOV R193, R195 ;  /* 0x000000c300c17202 */ /* 0x000fce0000000f00 */
[----:B------:R-:W-:Y:S05]  /*5200*/  WARPSYNC.COLLECTIVE R194, `(.L_x_5665) ;  /* 0x00000000c2087348 */ /* 0x000fea0003c00000 */
[----:B------:R0:W1:Y:S02]  /*5210*/  SHFL.DOWN P1, R195, R225, R224, R245 ;  /* 0x080000e0e1c37389 */ /* 0x00006400000200f5 */
[----:B01----:R-:W-:Y:S01]  /*5220*/  ENDCOLLECTIVE ;  /* 0x000000000000791b */ /* 0x003fe20003800000 */
.L_x_5665:
[----:B------:R-:W-:-:S05]  /*5230*/  FADD.FTZ R193, R190, R193 ;  /* 0x000000c1bec17221 */ /* 0x000fca0000010000 */
[----:B------:R-:W-:Y:S01]  /*5240*/  MOV R225, R193 ;  /* 0x000000c100e17202 */ /* 0x000fe20000000f00 */
[----:B------:R-:W-:Y:S01]  /*5250*/  IMAD.MOV.U32 R224, RZ, RZ, 0x2 ;  /* 0x00000002ffe07424 */ /* 0x000fe200078e00ff */
[----:B------:R-:W-:-:S07]  /*5260*/  MOV R192, R195 ;  /* 0x000000c300c07202 */ /* 0x000fce0000000f00 */
[----:B------:R-:W-:Y:S05]  /*5270*/  WARPSYNC.COLLECTIVE R194, `(.L_x_5666) ;  /* 0x00000000c2087348 */ /* 0x000fea0003c00000 */
[----:B------:R0:W1:Y:S02]  /*5280*/  SHFL.DOWN P1, R195, R225, R224, R245 ;  /* 0x080000e0e1c37389 */ /* 0x00006400000200f5 */
[----:B01----:R-:W-:Y:S01]  /*5290*/  ENDCOLLECTIVE ;  /* 0x000000000000791b */ /* 0x003fe20003800000 */
.L_x_5666:
[----:B------:R-:W-:-:S05]  /*52a0*/  FADD.FTZ R192, R191, R192 ;  /* 0x000000c0bfc07221 */ /* 0x000fca0000010000 */
[----:B------:R-:W-:Y:S02]  /*52b0*/  MOV R225, R192 ;  /* 0x000000c000e17202 */ /* 0x000fe40000000f00 */
[----:B------:R-:W-:-:S07]  /*52c0*/  MOV R188, R195 ;  /* 0x000000c300bc7202 */ /* 0x000fce0000000f00 */
[----:B------:R-:W-:Y:S05]  /*52d0*/  WARPSYNC.COLLECTIVE R194, `(.L_x_5667) ;  /* 0x00000000c2087348 */ /* 0x000fea0003c00000 */
[----:B------:R0:W1:Y:S02]  /*52e0*/  SHFL.DOWN P1, R195, R225, R224, R245 ;  /* 0x080000e0e1c37389 */ /* 0x00006400000200f5 */
[----:B01----:R-:W-:Y:S01]  /*52f0*/  ENDCOLLECTIVE ;  /* 0x000000000000791b */ /* 0x003fe20003800000 */
.L_x_5667:
[----:B------:R-:W-:Y:S01]  /*5300*/  FADD.FTZ R188, R193, R188 ;  /* 0x000000bcc1bc7221 */ /* 0x000fe20000010000 */
[----:B------:R-:W-:-:S04]  /*5310*/  HFMA2.MMA R224, -RZ, RZ, 0, 5.9604644775390625e-08 ;  /* 0x00000001ffe07435 */ /* 0x000fc800000001ff */
[----:B------:R-:W-:Y:S01]  /*5320*/  MOV R225, R188 ;  /* 0x000000bc00e17202 */ /* 0x000fe20000000f00 */
[----:B------:R-:W-:-:S07]  /*5330*/  IMAD.MOV.U32 R189, RZ, RZ, R195 ;  /* 0x000000ffffbd7224 */ /* 0x000fce00078e00c3 */
[----:B------:R-:W-:Y:S05]  /*5340*/  WARPSYNC.COLLECTIVE R194, `(.L_x_5668) ;  /* 0x00000000c2087348 */ /* 0x000fea0003c00000 */
[----:B------:R0:W1:Y:S02]  /*5350*/  SHFL.DOWN P1, R195, R225, R224, R245 ;  /* 0x080000e0e1c37389 */ /* 0x00006400000200f5 */
[----:B01----:R-:W-:Y:S01]  /*5360*/  ENDCOLLECTIVE ;  /* 0x000000000000791b */ /* 0x003fe20003800000 */
.L_x_5668:
[----:B------:R-:W-:-:S05]  /*5370*/  FADD.FTZ R189, R192, R189 ;  /* 0x000000bdc0bd7221 */ /* 0x000fca0000010000 */
[----:B------:R-:W-:Y:S01]  /*5380*/  MOV R225, R189 ;  /* 0x000000bd00e17202 */ /* 0x000fe20000000f00 */
[----:B------:R-:W-:-:S07]  /*5390*/  IMAD.MOV.U32 R175, RZ, RZ, R195 ;  /* 0x000000ffffaf7224 */ /* 0x000fce00078e00c3 */
[----:B------:R-:W-:Y:S05]  /*53a0*/  WARPSYNC.COLLECTIVE R194, `(.L_x_5669) ;  /* 0x00000000c2087348 */ /* 0x000fea0003c00000 */
[----:B------:R0:W1:Y:S02]  /*53b0*/  SHFL.DOWN P1, R195, R225, R224, R245 ;  /* 0x080000e0e1c37389 */ /* 0x00006400000200f5 */
[----:B01----:R-:W-:Y:S01]  /*53c0*/  ENDCOLLECTIVE ;  /* 0x000000000000791b */ /* 0x003fe20003800000 */
.L_x_5669:
[----:B------:R-:W-:Y:S01]  /*53d0*/  MOV R174, R195 ;  /* 0x000000c300ae7202 */ /* 0x000fe20000000f00 */
[----:B------:R-:W-:Y:S06]  /*53e0*/  BRA `(.L_x_5670) ;  /* 0xffffffc800187947 */ /* 0x000fec000383ffff */
.L_x_5671:
        /* <DEDUP_REMOVED lines=9> */
.L_x_11358:


//--------------------- .text._ZN10layer_norm13ln_bwd_kernelINS_13Kernel_traitsIf6__halfS2_S2_fjLj6144ELj1ELj1ELj8ELj16ENS_18Kernel_traits_baseILj6144EfS2_S2_S2_fjLj256EEEEELb0ELb0ELb0ELb0EEEvNS_9BwdParamsE --------------------------
	.section	.text._ZN10layer_norm13ln_bwd_kernelINS_13Kernel_traitsIf6__halfS2_S2_fjLj6144ELj1ELj1ELj8ELj16ENS_18Kernel_traits_baseILj6144EfS2_S2_S2_fjLj256EEEEELb0ELb0ELb0ELb0EEEvNS_9BwdParamsE,"ax",@progbits
	.align	128
        .global         _ZN10layer_norm13ln_bwd_kernelINS_13Kernel_traitsIf6__halfS2_S2_fjLj6144ELj1ELj1ELj8ELj16ENS_18Kernel_traits_baseILj6144EfS2_S2_S2_fjLj256EEEEELb0ELb0ELb0ELb0EEEvNS_9BwdParamsE
        .type           _ZN10layer_norm13ln_bwd_kernelINS_13Kernel_traitsIf6__halfS2_S2_fjLj6144ELj1ELj1ELj8ELj16ENS_18Kernel_traits_baseILj6144EfS2_S2_S2_fjLj256EEEEELb0ELb0ELb0ELb0EEEvNS_9BwdParamsE,@function
        .size           _ZN10layer_norm13ln_bwd_kernelINS_13Kernel_traitsIf6__halfS2_S2_fjLj6144ELj1ELj1ELj8ELj16ENS_18Kernel_traits_baseILj6144EfS2_S2_S2_fjLj256EEEEELb0ELb0ELb0ELb0EEEvNS_9BwdParamsE,(.L_x_11359 - _ZN10layer_norm13ln_bwd_kernelINS_13Kernel_traitsIf6__halfS2_S2_fjLj6144ELj1ELj1ELj8ELj16ENS_18Kernel_traits_baseILj6144EfS2_S2_S2_fjLj256EEEEELb0ELb0ELb0ELb0EEEvNS_9BwdParamsE)
        .other          _ZN10layer_norm13ln_bwd_kernelINS_13Kernel_traitsIf6__halfS2_S2_fjLj6144ELj1ELj1ELj8ELj16ENS_18Kernel_traits_baseILj6144EfS2_S2_S2_fjLj256EEEEELb0ELb0ELb0ELb0EEEvNS_9BwdParamsE,@"STO_CUDA_ENTRY STV_DEFAULT"
_ZN10layer_norm13ln_bwd_kernelINS_13Kernel_traitsIf6__halfS2_S2_fjLj6144ELj1ELj1ELj8ELj16ENS_18Kernel_traits_baseILj6144EfS2_S2_S2_fjLj256EEEEELb0ELb0ELb0ELb0EEEvNS_9BwdParamsE:
.text._ZN10layer_norm13ln_bwd_kernelINS_13Kernel_traitsIf6__halfS2_S2_fjLj6144ELj1ELj1ELj8ELj16ENS_18Kernel_traits_baseILj6144EfS2_S2_S2_fjLj256EEEEELb0ELb0ELb0ELb0EEEvNS_9BwdParamsE:
        /* <DEDUP_REMOVED lines=69> */
.L_x_5686:
        /* <DEDUP_REMOVED lines=108> */
.L_x_5674:
[----:B------:R-:W-:Y:S05]  /*0b10*/  BSYNC B0 ;  /* 0x0000000000007941 */ /* 0x000fea0003800000 */
.L_x_5673:
        /* <DEDUP_REMOVED lines=86> */
.L_x_5676:
[----:B------:R-:W-:Y:S05]  /*1080*/  BSYNC B0 ;  /* 0x0000000000007941 */ /* 0x000fea0003800000 */
.L_x_5675:
        /* <DEDUP_REMOVED lines=85> */
.L_x_5678:
[----:B------:R-:W-:Y:S05]  /*15e0*/  BSYNC B0 ;  /* 0x0000000000007941 */ /* 0x000fea0003800000 */
.L_x_5677:
        /* <DEDUP_REMOVED lines=27> */
.L_x_5701:
        /* <DEDUP_REMOVED lines=119> */
.L_x_5681:
[----:B------:R-:W-:Y:S05]  /*1f10*/  BSYNC B0 ;  /* 0x0000000000007941 */ /* 0x000fea0003800000 */
.L_x_5680:
        /* <DEDUP_REMOVED lines=83> */
.L_x_5683:
[----:B------:R-:W-:Y:S05]  /*2450*/  BSYNC B0 ;  /* 0x0000000000007941 */ /* 0x000fea0003800000 */
.L_x_5682:
        /* <DEDUP_REMOVED lines=82> */
.L_x_5685:
[----:B------:R-:W-:Y:S05]  /*2980*/  BSYNC B0 ;  /* 0x0000000000007941 */ /* 0x000fea0003800000 */
.L_x_5684:
[----:B------:R-:W-:Y:S02]  /*2990*/  IADD3 R109, R109, UR16, RZ ;  /* 0x000000106d6d7c10 */ /* 0x000fe4000fffe0ff */
[----:B------:R-:W-:Y:S02]  /*29a0*/  SEL R100, RZ, 0x1, P4 ;  /* 0x00000001ff647807 */ /* 0x000fe40002000000 */
[----:B------:R-:W-:-:S13]  /*29b0*/  ISETP.GE.AND P5, PT, R109, UR17, PT ;  /* 0x000000116d007c0c */ /* 0x000fda000bfa6270 */
[----:B------:R-:W-:Y:S05]  /*29c0*/  @!P5 BRA `(.L_x_5686) ;  /* 0xffffffd800a0d947 */ /* 0x000fea000383ffff */
.L_x_5672:
        /* <DEDUP_REMOVED lines=16> */
.L_x_5688:
[----:B------:R-:W-:Y:S05]  /*2ad0*/  BSYNC B0 ;  /* 0x0000000000007941 */ /* 0x000fea0003800000 */
.L_x_5687:
        /* <DEDUP_REMOVED lines=11> */
.L_x_5690:
[----:B------:R-:W-:Y:S05]  /*2b90*/  BSYNC B0 ;  /* 0x0000000000007941 */ /* 0x000fea0003800000 */
.L_x_5689:
        /* <DEDUP_REMOVED lines=10> */
.L_x_5679:
[----:B------:R-:W-:Y:S02]  /*2c40*/  MOV R105, 0x10 ;  /* 0x0000001000697802 */ /* 0x000fe40000000f00 */
[----:B------:R-:W-:Y:S02]  /*2c50*/  MOV R160, 0x1f ;  /* 0x0000001f00a07802 */ /* 0x000fe40000000f00 */
[----:B------:R-:W-:-:S07]  /*2c60*/  MOV R102, 0xffffffff ;  /* 0xffffffff00667802 */ /* 0x000fce0000000f00 */
[----:B------:R-:W-:Y:S05]  /*2c70*/  WARPSYNC.COLLECTIVE R102, `(.L_x_5691) ;  /* 0x0000000066087348 */ /* 0x000fea0003c00000 */
[----:B------:R0:W1:Y:S02]  /*2c80*/  SHFL.DOWN P6, R104, R103, R105, R160 ;  /* 0x0800006967687389 */ /* 0x00006400000c00a0 */
[----:B01----:R-:W-:Y:S01]  /*2c90*/  ENDCOLLECTIVE ;  /* 0x000000000000791b */ /* 0x003fe20003800000 */
.L_x_5691:
[----:B------:R-:W-:-:S05]  /*2ca0*/  MOV R94, R104 ;  /* 0x00000068005e7202 */ /* 0x000fca0000000f00 */
[----:B------:R-:W-:Y:S01]  /*2cb0*/  FADD.FTZ R94, R94, R103 ;  /* 0x000000675e5e7221 */ /* 0x000fe20000010000 */
[----:B------:R-:W-:-:S07]  /*2cc0*/  MOV R103, R106 ;  /* 0x0000006a00677202 */ /* 0x000fce0000000f00 */
[----:B------:R-:W-:Y:S05]  /*2cd0*/  WARPSYNC.COLLECTIVE R102, `(.L_x_5692) ;  /* 0x0000000066087348 */ /* 0x000fea0003c00000 */
[----:B------:R0:W1:Y:S02]  /*2ce0*/  SHFL.DOWN P6, R104, R103, R105, R160 ;  /* 0x0800006967687389 */ /* 0x00006400000c00a0 */
[----:B01----:R-:W-:Y:S01]  /*2cf0*/  ENDCOLLECTIVE ;  /* 0x000000000000791b */ /* 0x003fe20003800000 */
.L_x_5692:
[----:B------:R-:W-:Y:S02]  /*2d00*/  MOV R103, R94 ;  /* 0x0000005e00677202 */ /* 0x000fe40000000f00 */
[----:B------:R-:W-:Y:S02]  /*2d10*/  MOV R105, 0x8 ;  /* 0x0000000800697802 */ /* 0x000fe40000000f00 */
[----:B------:R-:W-:-:S07]  /*2d20*/  MOV R95, R104 ;  /* 0x00000068005f7202 */ /* 0x000fce0000000f00 */
[----:B------:R-:W-:Y:S05]  /*2d30*/  WARPSYNC.COLLECTIVE R102, `(.L_x_5693) ;  /* 0x0000000066087348 */ /* 0x000fea0003c00000 */
[----:B------:R0:W1:Y:S02]  /*2d40*/  SHFL.DOWN P6, R104, R103, R105, R160 ;  /* 0x0800006967687389 */ /* 0x00006400000c00a0 */
[----:B01----:R-:W-:Y:S01]  /*2d50*/  ENDCOLLECTIVE ;  /* 0x000000000000791b */ /* 0x003fe20003800000 */
.L_x_5693:
[----:B------:R-:W-:-:S05]  /*2d60*/  FADD.FTZ R95, R95, R106 ;  /* 0x0000006a5f5f7221 */ /* 0x000fca0000010000 */
[----:B------:R-:W-:Y:S02]  /*2d70*/  MOV R103, R95 ;  /* 0x0000005f00677202 */ /* 0x000fe40000000f00 */
[----:B------:R-:W-:-:S07]  /*2d80*/  MOV R97, R104 ;  /* 0x0000006800617202 */ /* 0x000fce0000000f00 */
[----:B------:R-:W-:Y:S05]  /*2d90*/  WARPSYNC.COLLECTIVE R102, `(.L_x_5694) ;  /* 0x0000000066087348 */ /* 0x000fea0003c00000 */
[----:B------:R0:W1:Y:S02]  /*2da0*/  SHFL.DOWN P6, R104, R103, R105, R160 ;  /* 0x0800006967687389 */ /* 0x00006400000c00a0 */
[----:B01----:R-:W-:Y:S01]  /*2db0*/  ENDCOLLECTIVE ;  /* 0x000000000000791b */ /* 0x003fe20003800000 */
.L_x_5694:
[----:B------:R-:W-:-:S05]  /*2dc0*/  FADD.FTZ R97, R94, R97 ;  /* 0x000000615e617221 */ /* 0x000fca0000010000 */
[----:B------:R-:W-:Y:S02]  /*2dd0*/  MOV R103, R97 ;  /* 0x0000006100677202 */ /* 0x000fe40000000f00 */
[----:B------:R-:W-:Y:S02]  /*2de0*/  MOV R105, 0x4 ;  /* 0x0000000400697802 */ /* 0x000fe40000000f00 */
[----:B------:R-:W-:-:S07]  /*2df0*/  MOV R96, R104 ;  /* 0x0000006800607202 */ /* 0x000fce0000000f00 */
[----:B------:R-:W-:Y:S05]  /*2e00*/  WARPSYNC.COLLECTIVE R102, `(.L_x_5695) ;  /* 0x0000000066087348 */ /* 0x000fea0003c00000 */
[----:B------:R0:W1:Y:S02]  /*2e10*/  SHFL.DOWN P6, R104, R103, R105, R160 ;  /* 0x0800006967687389 */ /* 0x00006400000c00a0 */
[----:B01----:R-:W-:Y:S01]  /*2e20*/  ENDCOLLECTIVE ;  /* 0x000000000000791b */ /* 0x003fe20003800000 */
.L_x_5695:
[----:B------:R-:W-:-:S05]  /*2e30*/  FADD.FTZ R96, R95, R96 ;  /* 0x000000605f607221 */ /* 0x000fca0000010000 */
[----:B------:R-:W-:Y:S02]  /*2e40*/  MOV R103, R96 ;  /* 0x0000006000677202 */ /* 0x000fe40000000f00 */
[----:B------:R-:W-:-:S07]  /*2e50*/  MOV R98, R104 ;  /* 0x0000006800627202 */ /* 0x000fce0000000f00 */
[----:B------:R-:W-:Y:S05]  /*2e60*/  WARPSYNC.COLLECTIVE R102, `(.L_x_5696) ;  /* 0x0000000066087348 */ /* 0x000fea0003c00000 */
[----:B------:R0:W1:Y:S02]  /*2e70*/  SHFL.DOWN P6, R104, R103, R105, R160 ;  /* 0x0800006967687389 */ /* 0x00006400000c00a0 */
[----:B01----:R-:W-:Y:S01]  /*2e80*/  ENDCOLLECTIVE ;  /* 0x000000000000791b */ /* 0x003fe20003800000 */
.L_x_5696:
[----:B------:R-:W-:-:S05]  /*2e90*/  FADD.FTZ R98, R97, R98 ;  /* 0x0000006261627221 */ /* 0x000fca0000010000 */
[----:B------:R-:W-:Y:S02]  /*2ea0*/  MOV R103, R98 ;  /* 0x0000006200677202 */ /* 0x000fe40000000f00 */
[----:B------:R-:W-:Y:S02]  /*2eb0*/  MOV R105, 0x2 ;  /* 0x0000000200697802 */ /* 0x000fe40000000f00 */
[----:B------:R-:W-:-:S07]  /*2ec0*/  MOV R99, R104 ;  /* 0x0000006800637202 */ /* 0x000fce0000000f00 */
[----:B------:R-:W-:Y:S05]  /*2ed0*/  WARPSYNC.COLLECTIVE R102, `(.L_x_5697) ;  /* 0x0000000066087348 */ /* 0x000fea0003c00000 */
[----:B------:R0:W1:Y:S02]  /*2ee0*/  SHFL.DOWN P6, R104, R103, R105, R160 ;  /* 0x0800006967687389 */ /* 0x00006400000c00a0 */
[----:B01----:R-:W-:Y:S01]  /*2ef0*/  ENDCOLLECTIVE ;  /* 0x000000000000791b */ /* 0x003fe20003800000 */
.L_x_5697:
[----:B------:R-:W-:-:S05]  /*2f00*/  FADD.FTZ R99, R96, R99 ;  /* 0x0000006360637221 */ /* 0x000fca0000010000 */
[----:B------:R-:W-:Y:S02]  /*2f10*/  MOV R103, R99 ;  /* 0x0000006300677202 */ /* 0x000fe40000000f00 */
[----:B------:R-:W-:-:S07]  /*2f20*/  MOV R101, R104 ;  /* 0x0000006800657202 */ /* 0x000fce0000000f00 */
[----:B------:R-:W-:Y:S05]  /*2f30*/  WARPSYNC.COLLECTIVE R102, `(.L_x_5698) ;  /* 0x0000000066087348 */ /* 0x000fea0003c00000 */
[----:B------:R0:W1:Y:S02]  /*2f40*/  SHFL.DOWN P6, R104, R103, R105, R160 ;  /* 0x0800006967687389 */ /* 0x00006400000c00a0 */
[----:B01----:R-:W-:Y:S01]  /*2f50*/  ENDCOLLECTIVE ;  /* 0x000000000000791b */ /* 0x003fe20003800000 */
.L_x_5698:
[----:B------:R-:W-:-:S05]  /*2f60*/  FADD.FTZ R101, R98, R101 ;  /* 0x0000006562657221 */ /* 0x000fca0000010000 */
[----:B------:R-:W-:Y:S02]  /*2f70*/  MOV R103, R101 ;  /* 0x0000006500677202 */ /* 0x000fe40000000f00 */
[----:B------:R-:W-:Y:S02]  /*2f80*/  MOV R105, 0x1 ;  /* 0x0000000100697802 */ /* 0x000fe40000000f00 */
[----:B------:R-:W-:-:S07]  /*2f90*/  MOV R100, R104 ;  /* 0x0000006800647202 */ /* 0x000fce0000000f00 */
[----:B------:R-:W-:Y:S05]  /*2fa0*/  WARPSYNC.COLLECTIVE R102, `(.L_x_5699) ;  /* 0x0000000066087348 */ /* 0x000fea0003c00000 */
[----:B------:R0:W1:Y:S02]  /*2fb0*/  SHFL.DOWN P6, R104, R103, R105, R160 ;  /* 0x0800006967687389 */ /* 0x00006400000c00a0 */
[----:B01----:R-:W-:Y:S01]  /*2fc0*/  ENDCOLLECTIVE ;  /* 0x000000000000791b */ /* 0x003fe20003800000 */
.L_x_5699:
[----:B------:R-:W-:-:S05]  /*2fd0*/  FADD.FTZ R100, R99, R100 ;  /* 0x0000006463647221 */ /* 0x000fca0000010000 */
[----:B------:R-:W-:Y:S02]  /*2fe0*/  MOV R103, R100 ;  /* 0x0000006400677202 */ /* 0x000fe40000000f00 */
[----:B------:R-:W-:-:S07]  /*2ff0*/  MOV R94, R104 ;  /* 0x00000068005e7202 */ /* 0x000fce0000000f00 */
[----:B------:R-:W-:Y:S05]  /*3000*/  WARPSYNC.COLLECTIVE R102, `(.L_x_5700) ;  /* 0x0000000066087348 */ /* 0x000fea0003c00000 */
[----:B------:R0:W1:Y:S02]  /*3010*/  SHFL.DOWN P6, R104, R103, R105, R160 ;  /* 0x0800006967687389 */ /* 0x00006400000c00a0 */
[----:B01----:R-:W-:Y:S01]  /*3020*/  ENDCOLLECTIVE ;  /* 0x000000000000791b */ /* 0x003fe20003800000 */
.L_x_5700:
[----:B------:R-:W-:Y:S01]  /*3030*/  MOV R95, R104 ;  /* 0x00000068005f7202 */ /* 0x000fe20000000f00 */
[----:B------:R-:W-:Y:S06]  /*3040*/  BRA `(.L_x_5701) ;  /* 0xffffffe400d47947 */ /* 0x000fec000383ffff */
.L_x_5702:
        /* <DEDUP_REMOVED lines=11> */
.L_x_11359:


//--------------------- .text._ZN10layer_norm13ln_bwd_kernelINS_13Kernel_traitsIf6__halfS2_S2_fjLj6144ELj1ELj1ELj8ELj16ENS_18Kernel_traits_baseILj6144EfS2_S2_S2_fjLj256EEEEELb0ELb0ELb0ELb1EEEvNS_9BwdParamsE --------------------------
	.section	.text._ZN10layer_norm13ln_bwd_kernelINS_13Kernel_traitsIf6__halfS2_S2_fjLj6144ELj1ELj1ELj8ELj16ENS_18Kernel_traits_baseILj6144EfS2_S2_S2_fjLj256EEEEELb0ELb0ELb0ELb1EEEvNS_9BwdParamsE,"ax",@progbits
	.align	128
        .global         _ZN10layer_norm13ln_bwd_kernelINS_13Kernel_traitsIf6__halfS2_S2_fjLj6144ELj1ELj1ELj8ELj16ENS_18Kernel_traits_baseILj6144EfS2_S2_S2_fjLj256EEEEELb0ELb0ELb0ELb1EEEvNS_9BwdParamsE
        .type           _ZN10layer_norm13ln_bwd_kernelINS_13Kernel_traitsIf6__halfS2_S2_fjLj6144ELj1ELj1ELj8ELj16ENS_18Kernel_traits_baseILj6144EfS2_S2_S2_fjLj256EEEEELb0ELb0ELb0ELb1EEEvNS_9BwdParamsE,@function
        .size           _ZN10layer_norm13ln_bwd_kernelINS_13Kernel_traitsIf6__halfS2_S2_fjLj6144ELj1ELj1ELj8ELj16ENS_18Kernel_traits_baseILj6144EfS2_S2_S2_fjLj256EEEEELb0ELb0ELb0ELb1EEEvNS_9BwdParamsE,(.L_x_11360 - _ZN10layer_norm13ln_bwd_kernelINS_13Kernel_traitsIf6__halfS2_S2_fjLj6144ELj1ELj1ELj8ELj16ENS_18Kernel_traits_baseILj6144EfS2_S2_S2_fjLj256EEEEELb0ELb0ELb0ELb1EEEvNS_9BwdParamsE)
        .other          _ZN10layer_norm13ln_bwd_kernelINS_13Kernel_traitsIf6__halfS2_S2_fjLj6144ELj1ELj1ELj8ELj16ENS_18Kernel_traits_baseILj6144EfS2_S2_S2_fjLj256EEEEELb0ELb0ELb0ELb1EEEvNS_9BwdParamsE,@"STO_CUDA_ENTRY STV_DEFAULT"
_ZN10layer_norm13ln_bwd_kernelINS_13Kernel_traitsIf6__halfS2_S2_fjLj6144ELj1ELj1ELj8ELj16ENS_18Kernel_traits_baseILj6144EfS2_S2_S2_fjLj256EEEEELb0ELb0ELb0ELb1EEEvNS_9BwdParamsE:
.text._ZN10layer_norm13ln_bwd_kernelINS_13Kernel_traitsIf6__halfS2_S2_fjLj6144ELj1ELj1ELj8ELj16ENS_18Kernel_traits_baseILj6144EfS2_S2_S2_fjLj256EEEEELb0ELb0ELb0ELb1EEEvNS_9BwdParamsE:
        /* <DEDUP_REMOVED lines=44> */
.L_x_5703:
        /* <DEDUP_REMOVED lines=13> */
[----:B------:R-:W-:-:S02]  /*0390*/  ISETP.NE.AND.EX P0, PT, RZ, UR7, PT, P0 ;  /* 0x00000007ff007c0c */ /* 0x000fc4000bf05300 */
[----:B------:R-:W-:Y:S02]  /*03a0*/  CS2R R92, SRZ ;  /* 0x00000000005c7805 */ /* 0x000fe4000001ff00 */
[----:B------:R-:W-:Y:S02]  /*03b0*/  IADD3 R118, R113, 0x8, RZ ;  /* 0x0000000871767810 */ /* 0x000fe40007ffe0ff */
        /* <DEDUP_REMOVED lines=23> */
[----:B0-----:R-:W-:-:S07]  /*0530*/  LOP3.LUT R120, R120, 0x7, RZ, 0xc0, !PT ;  /* 0x0000000778787812 */ /* 0x001fce00078ec0ff */
.L_x_5706:
[----:B0-----:R-:W0:Y:S01]  /*0540*/  @P0 LDC.64 R44, c[0x0][0x270] ;  /* 0x00009c00ff2c0b82 */ /* 0x001e220000000a00 */
[----:B------:R-:W-:-:S05]  /*0550*/  IMAD R2, R112, UR9, RZ ;  /* 0x0000000970027c24 */ /* 0x000fca000f8e02ff */
[----:B------:R-:W-:Y:S02]  /*0560*/  SHF.R.S32.HI R3, RZ, 0x1f, R2 ;  /* 0x0000001fff037819 */ /* 0x000fe40000011402 */
[----:B------:R-:W1:Y:S02]  /*0570*/  LDC.64 R46, c[0x0][0x2b8] ;  /* 0x0000ae00ff2e7b82 */ /* 0x000e640000000a00 */
[----:B------:R-:W-:-:S04]  /*0580*/  LEA.HI R3, R3, R2, RZ, 0x3 ;  /* 0x0000000203037211 */ /* 0x000fc800078f18ff */
[----:B------:R-:W-:Y:S02]  /*0590*/  LEA.HI.SX32 R129, R3, R68, 0x1d ;  /* 0x0000004403817211 */ /* 0x000fe400078feaff */
[----:B------:R-:W-:Y:S01]  /*05a0*/  SHF.R.S32.HI R3, RZ, 0x1f, R112 ;  /* 0x0000001fff037819 */ /* 0x000fe20000011470 */
[----:B------:R-:W2:Y:S01]  /*05b0*/  LDC.64 R126, c[0x0][0x258] ;  /* 0x00009600ff7e7b82 */ /* 0x000ea20000000a00 */
[C---:B0-----:R-:W-:Y:S02]  /*05c0*/  @P0 LEA R2, P1, R112.reuse, R44, 0x1 ;  /* 0x0000002c70020211 */ /* 0x041fe400078208ff */
[----:B------:R-:W-:Y:S02]  /*05d0*/  IADD3 R131, R129, 0x100, RZ ;  /* 0x0000010081837810 */ /* 0x000fe40007ffe0ff */
[----:B------:R-:W-:-:S03]  /*05e0*/  @P0 LEA.HI.X R3, R112, R45, R3, 0x1, P1 ;  /* 0x0000002d70030211 */ /* 0x000fc600008f0c03 */
[----:B------:R-:W0:Y:S01]  /*05f0*/  LDC.64 R44, c[0x0][0x250] ;  /* 0x00009400ff2c7b82 */ /* 0x000e220000000a00 */
[----:B------:R-:W-:Y:S02]  /*0600*/  SHF.L.U32 R125, R129, 0x4, RZ ;  /* 0x00000004817d7819 */ /* 0x000fe400000006ff */
[----:B------:R-:W-:Y:S01]  /*0610*/  SHF.L.U32 R124, R131, 0x4, RZ ;  /* 0x00000004837c7819 */ /* 0x000fe200000006ff */
[----:B------:R0:W3:Y:S01]  /*0620*/  @P0 LDG.E.U16 R132, desc[UR4][R2.64] ;  /* 0x0000000402840981 */ /* 0x0000e2000c1e1500 */
[----:B------:R-:W-:Y:S02]  /*0630*/  SHF.R.U32.HI R160, RZ, 0x1c, R129 ;  /* 0x0000001cffa07819 */ /* 0x000fe40000011681 */
[----:B------:R-:W-:Y:S02]  /*0640*/  IADD3 R48, P2, R125, UR12, RZ ;  /* 0x0000000c7d307c10 */ /* 0x000fe4000ff5e0ff */
[----:B------:R-:W-:Y:S02]  /*0650*/  IADD3 R133, R129, 0x200, RZ ;  /* 0x0000020081857810 */ /* 0x000fe40007ffe0ff */
[----:B------:R-:W-:-:S02]  /*0660*/  SHF.R.U32.HI R123, RZ, 0x1c, R131 ;  /* 0x0000001cff7b7819 */ /* 0x000fc40000011683 */
[----:B------:R-:W-:Y:S02]  /*0670*/  IADD3 R56, P1, R124, UR12, RZ ;  /* 0x0000000c7c387c10 */ /* 0x000fe4000ff3e0ff */
[----:B------:R-:W-:Y:S02]  /*0680*/  IADD3.X R49, R160, UR13, RZ, P2, !PT ;  /* 0x0000000da0317c10 */ /* 0x000fe400097fe4ff */
[----:B------:R-:W-:Y:S01]  /*0690*/  SHF.L.U32 R122, R133, 0x4, RZ ;  /* 0x00000004857a7819 */ /* 0x000fe200000006ff */
[----:B-1----:R-:W-:Y:S01]  /*06a0*/  IMAD.WIDE.U32 R52, R129, 0x10, R46 ;  /* 0x0000001081347825 */ /* 0x002fe200078e002e */
[----:B------:R-:W-:Y:S02]  /*06b0*/  IADD3.X R57, R123, UR13, RZ, P1, !PT ;  /* 0x0000000d7b397c10 */ /* 0x000fe40008ffe4ff */
[----:B------:R-:W-:Y:S01]  /*06c0*/  SHF.R.U32.HI R121, RZ, 0x1c, R133 ;  /* 0x0000001cff797819 */ /* 0x000fe20000011685 */
[----:B------:R-:W4:Y:S01]  /*06d0*/  LDG.E.128 R48, desc[UR4][R48.64] ;  /* 0x0000000430307981 */ /* 0x000f22000c1e1d00 */
[----:B0-----:R-:W-:Y:S01]  /*06e0*/  IMAD.WIDE R2, R112, 0x4, R44 ;  /* 0x0000000470027825 */ /* 0x001fe200078e022c */
[----:B------:R-:W-:-:S02]  /*06f0*/  IADD3 R64, P1, R122, UR12, RZ ;  /* 0x0000000c7a407c10 */ /* 0x000fc4000ff3e0ff */
[----:B------:R-:W4:Y:S01]  /*0700*/  LDG.E.128 R52, desc[UR4][R52.64] ;  /* 0x0000000434347981 */ /* 0x000f22000c1e1d00 */
[----:B------:R-:W-:Y:S01]  /*0710*/  IMAD.WIDE.U32 R60, R131, 0x10, R46 ;  /* 0x00000010833c7825 */ /* 0x000fe200078e002e */
[----:B------:R-:W-:Y:S02]  /*0720*/  IADD3.X R65, R121, UR13, RZ, P1, !PT ;  /* 0x0000000d79417c10 */ /* 0x000fe40008ffe4ff */
[----:B------:R0:W4:Y:S01]  /*0730*/  LDG.E R140, desc[UR4][R2.64] ;  /* 0x00000004028c7981 */ /* 0x000122000c1e1900 */
[----:B--2---:R-:W-:-:S03]  /*0740*/  IMAD.WIDE R126, R112, 0x4, R126 ;  /* 0x00000004707e7825 */ /* 0x004fc600078e027e */
[----:B------:R-:W2:Y:S01]  /*0750*/  LDG.E.128 R56, desc[UR4][R56.64] ;  /* 0x0000000438387981 */ /* 0x000ea2000c1e1d00 */
[----:B------:R-:W-:-:S03]  /*0760*/  IMAD.WIDE.U32 R44, R133, 0x10, R46 ;  /* 0x00000010852c7825 */ /* 0x000fc600078e002e */
[----:B------:R-:W2:Y:S04]  /*0770*/  LDG.E.128 R60, desc[UR4][R60.64] ;  /* 0x000000043c3c7981 */ /* 0x000ea8000c1e1d00 */
        /* <DEDUP_REMOVED lines=9> */
[----:B-----5:R0:W5:Y:S01]  /*0810*/  @P1 LDG.E.128 R28, desc[UR4][R128.64] ;  /* 0x00000004801c1981 */ /* 0x020162000c1e1d00 */
        /* <DEDUP_REMOVED lines=8> */
[----:B---3--:R-:W-:Y:S02]  /*08a0*/  @P0 HADD2.F32 R126, -RZ, R132.H0_H0 ;  /* 0x20000084ff7e0230 */ /* 0x008fe40000004100 */
[--C-:B----4-:R-:W-:Y:S02]  /*08b0*/  HADD2.F32 R0, -RZ, R48.reuse.H0_H0 ;  /* 0x20000030ff007230 */ /* 0x110fe40000004100 */
[----:B------:R-:W-:Y:S02]  /*08c0*/  HADD2.F32 R48, -RZ, R48.H1_H1 ;  /* 0x30000030ff307230 */ /* 0x000fe40000004100 */
[--C-:B------:R-:W-:Y:S02]  /*08d0*/  HADD2.F32 R132, -RZ, R49.reuse.H0_H0 ;  /* 0x20000031ff847230 */ /* 0x100fe40000004100 */
[----:B------:R-:W-:Y:S01]  /*08e0*/  HADD2.F32 R133, -RZ, R49.H1_H1 ;  /* 0x30000031ff857230 */ /* 0x000fe20000004100 */
[----:B------:R-:W-:Y:S01]  /*08f0*/  FSEL R164, R140, RZ, !P2 ;  /* 0x000000ff8ca47208 */ /* 0x000fe20005000000 */
[----:B------:R-:W-:-:S02]  /*0900*/  HADD2.F32 R49, -RZ, R53.H0_H0 ;  /* 0x20000035ff317230 */ /* 0x000fc40000004100 */
[----:B0-----:R-:W-:Y:S02]  /*0910*/  HADD2.F32 R128, -RZ, R53.H1_H1 ;  /* 0x30000035ff807230 */ /* 0x001fe40000004100 */
[--C-:B------:R-:W-:Y:S02]  /*0920*/  HADD2.F32 R135, -RZ, R55.reuse.H0_H0 ;  /* 0x20000037ff877230 */ /* 0x100fe40000004100 */
[----:B------:R-:W-:Y:S02]  /*0930*/  HADD2.F32 R136, -RZ, R55.H1_H1 ;  /* 0x30000037ff887230 */ /* 0x000fe40000004100 */
[----:B--2---:R-:W-:Y:S02]  /*0940*/  HADD2.F32 R53, -RZ, R56.H0_H0 ;  /* 0x20000038ff357230 */ /* 0x004fe40000004100 */
[C---:B------:R-:W-:Y:S01]  /*0950*/  FADD.FTZ R0, -R164.reuse, R0 ;  /* 0x00000000a4007221 */ /* 0x040fe20000010100 */
[----:B------:R-:W-:Y:S02]  /*0960*/  HADD2.F32 R55, -RZ, R57.H0_H0 ;  /* 0x20000039ff377230 */ /* 0x000fe40000004100 */
[----:B------:R-:W-:Y:S01]  /*0970*/  FADD.FTZ R48, -R164, R48 ;  /* 0x00000030a4307221 */ /* 0x000fe20000010100 */
[----:B------:R-:W-:-:S02]  /*0980*/  HADD2.F32 R3, -RZ, R52.H0_H0 ;  /* 0x20000034ff037230 */ /* 0x000fc40000004100 */
[--C-:B-1----:R-:W-:Y:S02]  /*0990*/  HADD2.F32 R131, -RZ, R51.reuse.H0_H0 ;  /* 0x20000033ff837230 */ /* 0x102fe40000004100 */
[----:B------:R-:W-:Y:S02]  /*09a0*/  HADD2.F32 R2, -RZ, R51.H1_H1 ;  /* 0x30000033ff027230 */ /* 0x000fe40000004100 */
[----:B------:R-:W-:Y:S02]  /*09b0*/  HADD2.F32 R134, -RZ, R50.H0_H0 ;  /* 0x20000032ff867230 */ /* 0x000fe40000004100 */
        /* <DEDUP_REMOVED lines=9> */
[--C-:B------:R-:W-:Y:S02]  /*0a50*/  HADD2.F32 R153, -RZ, R66.reuse.H0_H0 ;  /* 0x20000042ff997230 */ /* 0x100fe40000004100 */
[----:B------:R-:W-:Y:S02]  /*0a60*/  HADD2.F32 R155, -RZ, R66.H1_H1 ;  /* 0x30000042ff9b7230 */ /* 0x000fe40000004100 */
[C---:B------:R-:W-:Y:S01]  /*0a70*/  FADD.FTZ R66, -R164.reuse, R53 ;  /* 0x00000035a4427221 */ /* 0x040fe20000010100 */
[----:B------:R-:W-:Y:S02]  /*0a80*/  HADD2.F32 R157, -RZ, R67.H0_H0 ;  /* 0x20000043ff9d7230 */ /* 0x000fe40000004100 */
[----:B------:R-:W-:Y:S01]  /*0a90*/  FADD.FTZ R140, -R164, R55 ;  /* 0x00000037a48c7221 */ /* 0x000fe20000010100 */
[----:B------:R-:W-:Y:S02]  /*0aa0*/  HADD2.F32 R129, -RZ, R50.H1_H1 ;  /* 0x30000032ff817230 */ /* 0x000fe40000004100 */
[----:B------:R-:W-:Y:S01]  /*0ab0*/  FMUL.FTZ R0, R127, R0 ;  /* 0x000000007f007220 */ /* 0x000fe20000410000 */
[----:B------:R-:W-:-:S02]  /*0ac0*/  HADD2.F32 R52, -RZ, R52.H1_H1 ;  /* 0x30000034ff347230 */ /* 0x000fc40000004100 */
[----:B------:R-:W-:Y:S01]  /*0ad0*/  FMUL.FTZ R53, R127, R48 ;  /* 0x000000307f357220 */ /* 0x000fe20000410000 */
[----:B------:R-:W-:Y:S02]  /*0ae0*/  HADD2.F32 R54, -RZ, R56.H1_H1 ;  /* 0x30000038ff367230 */ /* 0x000fe40000004100 */
[----:B------:R-:W-:Y:S02]  /*0af0*/  HADD2.F32 R57, -RZ, R57.H1_H1 ;  /* 0x30000039ff397230 */ /* 0x000fe40000004100 */
[----:B------:R-:W-:Y:S02]  /*0b00*/  HADD2.F32 R58, -RZ, R58.H1_H1 ;  /* 0x3000003aff3a7230 */ /* 0x000fe40000004100 */
[----:B------:R-:W-:Y:S02]  /*0b10*/  HADD2.F32 R59, -RZ, R59.H1_H1 ;  /* 0x3000003bff3b7230 */ /* 0x000fe40000004100 */
[--C-:B------:R-:W-:Y:S02]  /*0b20*/  HADD2.F32 R61, -RZ, R64.reuse.H0_H0 ;  /* 0x20000040ff3d7230 */ /* 0x100fe40000004100 */
[----:B------:R-:W-:-:S02]  /*0b30*/  HADD2.F32 R63, -RZ, R64.H1_H1 ;  /* 0x30000040ff3f7230 */ /* 0x000fc40000004100 */
[----:B------:R-:W-:Y:S02]  /*0b40*/  HADD2.F32 R65, -RZ, R65.H1_H1 ;  /* 0x30000041ff417230 */ /* 0x000fe40000004100 */
[----:B------:R-:W-:Y:S02]  /*0b50*/  HADD2.F32 R67, -RZ, R67.H1_H1 ;  /* 0x30000043ff437230 */ /* 0x000fe40000004100 */
[----:B------:R-:W-:Y:S01]  /*0b60*/  FMUL.FTZ R55, R24, R3 ;  /* 0x0000000318377220 */ /* 0x000fe20000410000 */
[--C-:B------:R-:W-:Y:S02]  /*0b70*/  HADD2.F32 R137, -RZ, R60.reuse.H0_H0 ;  /* 0x2000003cff897230 */ /* 0x100fe40000004100 */
[C---:B------:R-:W-:Y:S01]  /*0b80*/  FADD.FTZ R56, -R164.reuse, R134 ;  /* 0x00000086a4387221 */ /* 0x040fe20000010100 */
[----:B------:R-:W-:Y:S02]  /*0b90*/  HADD2.F32 R138, -RZ, R60.H1_H1 ;  /* 0x3000003cff8a7230 */ /* 0x000fe40000004100 */
[----:B------:R-:W-:Y:S01]  /*0ba0*/  FADD.FTZ R64, -R164, R2 ;  /* 0x00000002a4407221 */ /* 0x000fe20000010100 */
[----:B------:R-:W-:-:S02]  /*0bb0*/  HADD2.F32 R145, -RZ, R62.H0_H0 ;  /* 0x2000003eff917230 */ /* 0x000fc40000004100 */
        /* <DEDUP_REMOVED lines=21> */
[----:B------:R-:W-:Y:S01]  /*0d10*/  FADD.FTZ R115, R52, R115 ;  /* 0x0000007334737221 */ /* 0x000fe20000010000 */
[----:B------:R-:W-:Y:S01]  /*0d20*/  FFMA.FTZ R116, R53, R52, R116 ;  /* 0x0000003435747223 */ /* 0x000fe20000010074 */
[----:B------:R-:W-:-:S02]  /*0d30*/  HADD2.F32 R147, -RZ, R44.H0_H0 ;  /* 0x2000002cff937230 */ /* 0x000fc40000004100 */
[----:B------:R-:W-:Y:S01]  /*0d40*/  FMUL.FTZ R52, R25, R52 ;  /* 0x0000003419347220 */ /* 0x000fe20000410000 */
[----:B------:R-:W-:Y:S02]  /*0d50*/  HADD2.F32 R164, -RZ, R44.H1_H1 ;  /* 0x3000002cffa47230 */ /* 0x000fe40000004100 */
[----:B------:R-:W-:Y:S01]  /*0d60*/  FADD.FTZ R3, RZ, R55 ;  /* 0x00000037ff037221 */ /* 0x000fe20000010000 */
[----:B------:R-:W-:Y:S01]  /*0d70*/  FFMA.FTZ R44, R0, R55, RZ ;  /* 0x00000037002c7223 */ /* 0x000fe200000100ff */
        /* <DEDUP_REMOVED lines=9> */
[----:B------:R-:W-:Y:S01]  /*0e10*/  FMUL.FTZ R61, R20, R51 ;  /* 0x00000033143d7220 */ /* 0x000fe20000410000 */
[----:B------:R-:W-:Y:S02]  /*0e20*/  HADD2.F32 R174, -RZ, R46.H1_H1 ;  /* 0x3000002effae7230 */ /* 0x000fe40000004100 */
        /* <DEDUP_REMOVED lines=97> */
[----:B------:R-:W-:-:S02]  /*1440*/  HADD2.F32 R159, -RZ, R47.H0_H0 ;  /* 0x2000002fff9f7230 */ /* 0x000fc40000004100 */
[----:B------:R-:W-:Y:S01]  /*1450*/  FADD.FTZ R78, R155, R78 ;  /* 0x0000004e9b4e7221 */ /* 0x000fe20000010000 */
[----:B------:R-:W-:Y:S01]  /*1460*/  FFMA.FTZ R90, R153, R155, R90 ;  /* 0x0000009b995a7223 */ /* 0x000fe2000001005a */
[----:B------:R-:W-:Y:S01]  /*1470*/  FMUL.FTZ R155, R127, R172 ;  /* 0x000000ac7f9b7220 */ /* 0x000fe20000410000 */
[----:B------:R-:W-:Y:S01]  /*1480*/  FMUL.FTZ R152, R5, R174 ;  /* 0x000000ae05987220 */ /* 0x000fe20000410000 */
[----:B------:R-:W-:Y:S01]  /*1490*/  FADD.FTZ R45, R45, R150 ;  /* 0x000000962d2d7221 */ /* 0x000fe20000010000 */
[----:B------:R-:W-:Y:S01]  /*14a0*/  FFMA.FTZ R44, R153, R150, R44 ;  /* 0x00000096992c7223 */ /* 0x000fe2000001002c */
[----:B------:R-:W-:Y:S02]  /*14b0*/  HADD2.F32 R47, -RZ, R47.H1_H1 ;  /* 0x3000002fff2f7230 */ /* 0x000fe40000004100 */
        /* <DEDUP_REMOVED lines=44> */
.L_x_5717:
[----:B------:R-:W3:Y:S01]  /*1780*/  S2R R47, SR_CgaCtaId ;  /* 0x00000000002f7919 */ /* 0x000ee20000008800 */
[----:B------:R-:W-:Y:S01]  /*1790*/  LOP3.LUT P4, RZ, R158, 0x1f, RZ, 0xc0, !PT ;  /* 0x0000001f9eff7812 */ /* 0x000fe2000788c0ff */
[----:B--2---:R-:W-:Y:S01]  /*17a0*/  FADD.FTZ R3, R44, R3 ;  /* 0x000000032c037221 */ /* 0x004fe20000010000 */
[----:B0-----:R-:W-:Y:S01]  /*17b0*/  MOV R44, 0x400 ;  /* 0x00000400002c7802 */ /* 0x001fe20000000f00 */
[----:B-1----:R-:W-:Y:S01]  /*17c0*/  FADD.FTZ R2, R45, R2 ;  /* 0x000000022d027221 */ /* 0x002fe20000010000 */
[----:B------:R-:W-:Y:S05]  /*17d0*/  WARPSYNC.ALL ;  /* 0x0000000000007948 */ /* 0x000fea0003800000 */
[----:B------:R-:W-:-:S02]  /*17e0*/  IADD3 R112, R112, UR20, RZ ;  /* 0x0000001470707c10 */ /* 0x000fc4000fffe0ff */
[----:B---3--:R-:W-:Y:S02]  /*17f0*/  LEA R45, R47, R44, 0x18 ;  /* 0x0000002c2f2d7211 */ /* 0x008fe400078ec0ff */
        /* <DEDUP_REMOVED lines=19> */
[----:B-----5:R-:W-:-:S02]  /*1930*/  @P1 HADD2.F32 R44, -RZ, R30.H1_H1 ;  /* 0x3000001eff2c1230 */ /* 0x020fc40000004100 */
[----:B------:R-:W-:Y:S01]  /*1940*/  FADD.FTZ R163, R46, R163 ;  /* 0x000000a32ea37221 */ /* 0x000fe20000010000 */
[----:B------:R-:W-:Y:S01]  /*1950*/  FADD.FTZ R2, R47, R2 ;  /* 0x000000022f027221 */ /* 0x000fe20000010000 */
[--C-:B------:R-:W-:Y:S02]  /*1960*/  @P1 HADD2.F32 R46, -RZ, R31.reuse.H0_H0 ;  /* 0x2000001fff2e1230 */ /* 0x100fe40000004100 */
[----:B-1----:R-:W-:Y:S01]  /*1970*/  FADD.FTZ R163, R163, R48 ;  /* 0x00000030a3a37221 */ /* 0x002fe20000010000 */
[----:B------:R-:W-:Y:S01]  /*1980*/  FADD.FTZ R2, R2, R49 ;  /* 0x0000003102027221 */ /* 0x000fe20000010000 */
[----:B------:R-:W-:Y:S02]  /*1990*/  @P1 HADD2.F32 R48, -RZ, R31.H1_H1 ;  /* 0x3000001fff301230 */ /* 0x000fe40000004100 */
        /* <DEDUP_REMOVED lines=11> */
[----:B------:R-:W-:Y:S01]  /*1a50*/  FADD.FTZ R0, R55, -R0 ;  /* 0x8000000037007221 */ /* 0x000fe20000010000 */
[-C--:B------:R-:W-:Y:S01]  /*1a60*/  FFMA.FTZ R62, R62, R2.reuse, R3 ;  /* 0x000000023e3e7223 */ /* 0x080fe20000010003 */
[----:B------:R-:W-:Y:S01]  /*1a70*/  FADD.FTZ R56, R61, -R56 ;  /* 0x800000383d387221 */ /* 0x000fe20000010000 */
[----:B------:R-:W-:Y:S01]  /*1a80*/  FADD.FTZ R54, R54, -R57 ;  /* 0x8000003936367221 */ /* 0x000fe20000010000 */
        /* <DEDUP_REMOVED lines=20> */
[----:B------:R-:W-:Y:S01]  /*1bd0*/  FMUL.FTZ R3, R127, R0 ;  /* 0x000000007f037220 */ /* 0x000fe20000410000 */
[----:B------:R-:W-:-:S02]  /*1be0*/  @P1 HADD2.F32 R2, -RZ, R30.H0_H0 ;  /* 0x2000001eff021230 */ /* 0x000fc40000004100 */
[----:B------:R-:W-:Y:S01]  /*1bf0*/  FADD.FTZ R62, R67, -R62 ;  /* 0x8000003e433e7221 */ /* 0x000fe20000010000 */
[C---:B------:R-:W-:Y:S01]  /*1c00*/  FMUL.FTZ R53, R127.reuse, R56 ;  /* 0x000000387f357220 */ /* 0x040fe20000410000 */
[----:B------:R-:W-:Y:S02]  /*1c10*/  @P1 HADD2.F32 R0, -RZ, R29.H0_H0 ;  /* 0x2000001dff001230 */ /* 0x000fe40000004100 */
[C---:B------:R-:W-:Y:S01]  /*1c20*/  FMUL.FTZ R47, R127.reuse, R54 ;  /* 0x000000367f2f7220 */ /* 0x040fe20000410000 */
[C---:B------:R-:W-:Y:S01]  /*1c30*/  FMUL.FTZ R55, R127.reuse, R60 ;  /* 0x0000003c7f377220 */ /* 0x040fe20000410000 */
[----:B------:R-:W-:Y:S01]  /*1c40*/  FADD.FTZ R64, R64, -R65 ;  /* 0x8000004140407221 */ /* 0x000fe20000010000 */
[----:B------:R-:W-:Y:S01]  /*1c50*/  FADD.FTZ R58, R58, -R59 ;  /* 0x8000003b3a3a7221 */ /* 0x000fe20000010000 */
[----:B------:R-:W-:Y:S01]  /*1c60*/  FMUL.FTZ R57, R127, R62 ;  /* 0x0000003e7f397220 */ /* 0x000fe20000410000 */
[----:B------:R-:W-:Y:S01]  /*1c70*/  @P1 FADD.FTZ R53, R53, R2 ;  /* 0x0000000235351221 */ /* 0x000fe20000010000 */
[----:B------:R-:W-:Y:S01]  /*1c80*/  @P1 FADD.FTZ R47, R47, R0 ;  /* 0x000000002f2f1221 */ /* 0x000fe20000010000 */
[----:B------:R-:W-:-:S02]  /*1c90*/  @P1 HADD2.F32 R2, -RZ, R28.H1_H1 ;  /* 0x3000001cff021230 */ /* 0x000fc40000004100 */
[----:B------:R-:W-:Y:S01]  /*1ca0*/  FADD.FTZ R138, R138, -R141 ;  /* 0x8000008d8a8a7221 */ /* 0x000fe20000010000 */
[----:B------:R-:W-:Y:S01]  /*1cb0*/  FMUL.FTZ R45, R127, R52 ;  /* 0x000000347f2d7220 */ /* 0x000fe20000410000 */
[----:B------:R-:W-:Y:S01]  /*1cc0*/  @P1 FADD.FTZ R55, R55, R44 ;  /* 0x0000002c37371221 */ /* 0x000fe20000010000 */
[----:B------:R-:W-:Y:S02]  /*1cd0*/  @P1 HADD2.F32 R0, -RZ, R28.H0_H0 ;  /* 0x2000001cff001230 */ /* 0x000fe40000004100 */
[----:B------:R-:W-:Y:S01]  /*1ce0*/  FMUL.FTZ R59, R127, R64 ;  /* 0x000000407f3b7220 */ /* 0x000fe20000410000 */
[----:B------:R-:W-:Y:S02]  /*1cf0*/  @P1 HADD2.F32 R44, -RZ, R29.H1_H1 ;  /* 0x3000001dff2c1230 */ /* 0x000fe40000004100 */
[----:B------:R-:W-:Y:S01]  /*1d00*/  FADD.FTZ R130, R133, -R130 ;  /* 0x8000008285827221 */ /* 0x000fe20000010000 */
[----:B------:R-:W-:Y:S01]  /*1d10*/  FMUL.FTZ R49, R127, R58 ;  /* 0x0000003a7f317220 */ /* 0x000fe20000410000 */
[----:B------:R-:W-:Y:S01]  /*1d20*/  @P1 FADD.FTZ R57, R57, R46 ;  /* 0x0000002e39391221 */ /* 0x000fe20000010000 */
[----:B------:R-:W-:Y:S01]  /*1d30*/  FADD.FTZ R128, R128, -R129 ;  /* 0x8000008180807221 */ /* 0x000fe20000010000 */
[----:B------:R-:W-:Y:S01]  /*1d40*/  FADD.FTZ R140, R140, -R143 ;  /* 0x8000008f8c8c7221 */ /* 0x000fe20000010000 */
[----:B------:R-:W-:-:S02]  /*1d50*/  @P1 HADD2.F32 R46, -RZ, R35.H0_H0 ;  /* 0x20000023ff2e1230 */ /* 0x000fc40000004100 */
[----:B------:R-:W-:Y:S01]  /*1d60*/  FADD.FTZ R132, R135, -R132 ;  /* 0x8000008487847221 */ /* 0x000fe20000010000 */
[----:B------:R-:W-:Y:S01]  /*1d70*/  FMUL.FTZ R133, R127, R138 ;  /* 0x0000008a7f857220 */ /* 0x000fe20000410000 */
[----:B------:R-:W-:Y:S01]  /*1d80*/  @P1 FADD.FTZ R45, R45, R2 ;  /* 0x000000022d2d1221 */ /* 0x000fe20000010000 */
[----:B------:R-:W-:Y:S01]  /*1d90*/  @P1 FADD.FTZ R59, R59, R48 ;  /* 0x000000303b3b1221 */ /* 0x000fe20000010000 */
[----:B------:R-:W-:Y:S01]  /*1da0*/  @P1 FADD.FTZ R3, R3, R0 ;  /* 0x0000000003031221 */ /* 0x000fe20000010000 */
[----:B------:R-:W-:Y:S02]  /*1db0*/  @P1 HADD2.F32 R2, -RZ, R33.H0_H0 ;  /* 0x20000021ff021230 */ /* 0x000fe40000004100 */
[----:B------:R-:W-:Y:S01]  /*1dc0*/  FADD.FTZ R134, R137, -R134 ;  /* 0x8000008689867221 */ /* 0x000fe20000010000 */
[----:B------:R-:W-:Y:S01]  /*1dd0*/  FMUL.FTZ R65, R127, R130 ;  /* 0x000000827f417220 */ /* 0x000fe20000410000 */
[----:B------:R-:W-:Y:S02]  /*1de0*/  @P1 HADD2.F32 R48, -RZ, R35.H1_H1 ;  /* 0x30000023ff301230 */ /* 0x000fe40000004100 */
[----:B------:R-:W-:Y:S01]  /*1df0*/  @P1 FADD.FTZ R49, R49, R44 ;  /* 0x0000002c31311221 */ /* 0x000fe20000010000 */
[----:B------:R-:W-:-:S02]  /*1e00*/  @P1 HADD2.F32 R0, -RZ, R32.H0_H0 ;  /* 0x20000020ff001230 */ /* 0x000fc40000004100 */
[C---:B------:R-:W-:Y:S01]  /*1e10*/  FMUL.FTZ R61, R127.reuse, R128 ;  /* 0x000000807f3d7220 */ /* 0x040fe20000410000 */
[----:B------:R-:W-:Y:S01]  /*1e20*/  FMUL.FTZ R135, R127, R140 ;  /* 0x0000008c7f877220 */ /* 0x000fe20000410000 */
[----:B------:R-:W-:Y:S02]  /*1e30*/  @P1 HADD2.F32 R44, -RZ, R33.H1_H1 ;  /* 0x30000021ff2c1230 */ /* 0x000fe40000004100 */
[----:B------:R-:W-:Y:S01]  /*1e40*/  FADD.FTZ R142, R145, -R142 ;  /* 0x8000008e918e7221 */ /* 0x000fe20000010000 */
[----:B------:R-:W-:Y:S01]  /*1e50*/  FMUL.FTZ R67, R127, R132 ;  /* 0x000000847f437220 */ /* 0x000fe20000410000 */
[----:B------:R-:W-:Y:S01]  /*1e60*/  @P1 FADD.FTZ R133, R133, R46 ;  /* 0x0000002e85851221 */ /* 0x000fe20000010000 */
[----:B------:R-:W-:Y:S01]  /*1e70*/  FADD.FTZ R66, R131, -R66 ;  /* 0x8000004283427221 */ /* 0x000fe20000010000 */
[----:B------:R-:W-:Y:S01]  /*1e80*/  FADD.FTZ R136, R139, -R136 ;  /* 0x800000888b887221 */ /* 0x000fe20000010000 */
[----:B------:R-:W-:Y:S02]  /*1e90*/  @P1 HADD2.F32 R46, -RZ, R34.H0_H0 ;  /* 0x20000022ff2e1230 */ /* 0x000fe40000004100 */
[----:B------:R-:W-:Y:S01]  /*1ea0*/  FADD.FTZ R144, R147, -R144 ;  /* 0x8000009093907221 */ /* 0x000fe20000010000 */
[----:B------:R-:W-:Y:S01]  /*1eb0*/  FMUL.FTZ R129, R127, R134 ;  /* 0x000000867f817220 */ /* 0x000fe20000410000 */
[----:B------:R-:W-:Y:S01]  /*1ec0*/  @P1 FADD.FTZ R65, R65, R2 ;  /* 0x0000000241411221 */ /* 0x000fe20000010000 */
[----:B------:R-:W-:Y:S01]  /*1ed0*/  ISETP.NE.AND.EX P2, PT, RZ, UR17, PT, P2 ;  /* 0x00000011ff007c0c */ /* 0x000fe2000bf45320 */
[----:B------:R-:W-:Y:S01]  /*1ee0*/  @P1 FADD.FTZ R135, R135, R48 ;  /* 0x0000003087871221 */ /* 0x000fe20000010000 */
[----:B------:R-:W-:Y:S01]  /*1ef0*/  @P1 FADD.FTZ R61, R61, R0 ;  /* 0x000000003d3d1221 */ /* 0x000fe20000010000 */
[----:B------:R-:W-:-:S02]  /*1f00*/  @P1 HADD2.F32 R2, -RZ, R36.H0_H0 ;  /* 0x20000024ff021230 */ /* 0x000fc40000004100 */
[----:B------:R-:W-:Y:S01]  /*1f10*/  FADD.FTZ R146, R149, -R146 ;  /* 0x8000009295927221 */ /* 0x000fe20000010000 */
[----:B------:R-:W-:Y:S01]  /*1f20*/  FMUL.FTZ R137, R127, R142 ;  /* 0x0000008e7f897220 */ /* 0x000fe20000410000 */
[----:B------:R-:W-:Y:S02]  /*1f30*/  @P1 HADD2.F32 R48, -RZ, R34.H1_H1 ;  /* 0x30000022ff301230 */ /* 0x000fe40000004100 */
[----:B------:R-:W-:Y:S01]  /*1f40*/  @P1 FADD.FTZ R67, R67, R44 ;  /* 0x0000002c43431221 */ /* 0x000fe20000010000 */
[----:B------:R-:W-:Y:S02]  /*1f50*/  @P1 HADD2.F32 R0, -RZ, R32.H1_H1 ;  /* 0x30000020ff001230 */ /* 0x000fe40000004100 */
[C---:B------:R-:W-:Y:S01]  /*1f60*/  FMUL.FTZ R63, R127.reuse, R66 ;  /* 0x000000427f3f7220 */ /* 0x040fe20000410000 */
[C---:B------:R-:W-:Y:S01]  /*1f70*/  FMUL.FTZ R131, R127.reuse, R136 ;  /* 0x000000887f837220 */ /* 0x040fe20000410000 */
[----:B------:R-:W-:Y:S02]  /*1f80*/  @P1 HADD2.F32 R44, -RZ, R36.H1_H1 ;  /* 0x30000024ff2c1230 */ /* 0x000fe40000004100 */
[----:B------:R-:W-:Y:S01]  /*1f90*/  FADD.FTZ R148, R148, -R151 ;  /* 0x8000009794947221 */ /* 0x000fe20000010000 */
[----:B------:R-:W-:Y:S01]  /*1fa0*/  FADD.FTZ R150, R150, -R153 ;  /* 0x8000009996967221 */ /* 0x000fe20000010000 */
[----:B------:R-:W-:Y:S01]  /*1fb0*/  FADD.FTZ R152, R152, -R155 ;  /* 0x8000009b98987221 */ /* 0x000fe20000010000 */
[----:B------:R-:W-:Y:S01]  /*1fc0*/  FADD.FTZ R154, R154, -R157 ;  /* 0x8000009d9a9a7221 */ /* 0x000fe20000010000 */
[----:B------:R-:W-:Y:S01]  /*1fd0*/  FMUL.FTZ R139, R127, R144 ;  /* 0x000000907f8b7220 */ /* 0x000fe20000410000 */
[----:B------:R-:W-:Y:S01]  /*1fe0*/  @P1 FADD.FTZ R129, R129, R46 ;  /* 0x0000002e81811221 */ /* 0x000fe20000010000 */
[----:B------:R-:W-:Y:S01]  /*1ff0*/  FADD.FTZ R156, R156, -R159 ;  /* 0x8000009f9c9c7221 */ /* 0x000fe20000010000 */
[----:B------:R-:W-:-:S02]  /*2000*/  @P1 HADD2.F32 R46, -RZ, R37.H0_H0 ;  /* 0x20000025ff2e1230 */ /* 0x000fc40000004100 */
[----:B------:R-:W-:Y:S01]  /*2010*/  FMUL.FTZ R141, R127, R146 ;  /* 0x000000927f8d7220 */ /* 0x000fe20000410000 */
[----:B------:R-:W-:Y:S01]  /*2020*/  @P1 FADD.FTZ R137, R137, R2 ;  /* 0x0000000289891221 */ /* 0x000fe20000010000 */
[----:B------:R-:W-:Y:S01]  /*2030*/  @P1 FADD.FTZ R131, R131, R48 ;  /* 0x0000003083831221 */ /* 0x000fe20000010000 */
[----:B------:R-:W-:Y:S01]  /*2040*/  @P1 FADD.FTZ R63, R63, R0 ;  /* 0x000000003f3f1221 */ /* 0x000fe20000010000 */
[----:B------:R-:W-:Y:S02]  /*2050*/  @P1 HADD2.F32 R2, -RZ, R38.H0_H0 ;  /* 0x20000026ff021230 */ /* 0x000fe40000004100 */
[C---:B------:R-:W-:Y:S01]  /*2060*/  FMUL.FTZ R143, R127.reuse, R148 ;  /* 0x000000947f8f7220 */ /* 0x040fe20000410000 */
[C---:B------:R-:W-:Y:S01]  /*2070*/  FMUL.FTZ R145, R127.reuse, R150 ;  /* 0x000000967f917220 */ /* 0x040fe20000410000 */
[C---:B------:R-:W-:Y:S01]  /*2080*/  FMUL.FTZ R147, R127.reuse, R152 ;  /* 0x000000987f937220 */ /* 0x040fe20000410000 */
[----:B------:R-:W-:Y:S01]  /*2090*/  FMUL.FTZ R149, R127, R154 ;  /* 0x0000009a7f957220 */ /* 0x000fe20000410000 */
[----:B------:R-:W-:Y:S01]  /*20a0*/  @P1 FADD.FTZ R139, R139, R44 ;  /* 0x0000002c8b8b1221 */ /* 0x000fe20000010000 */
[----:B------:R-:W-:-:S02]  /*20b0*/  @P1 HADD2.F32 R0, -RZ, R37.H1_H1 ;  /* 0x30000025ff001230 */ /* 0x000fc40000004100 */
[----:B------:R-:W-:Y:S01]  /*20c0*/  FMUL.FTZ R127, R127, R156 ;  /* 0x0000009c7f7f7220 */ /* 0x000fe20000410000 */
[--C-:B------:R-:W-:Y:S02]  /*20d0*/  @P1 HADD2.F32 R48, -RZ, R39.reuse.H1_H1 ;  /* 0x30000027ff301230 */ /* 0x100fe40000004100 */
[----:B------:R-:W-:Y:S01]  /*20e0*/  @P1 FADD.FTZ R141, R141, R46 ;  /* 0x0000002e8d8d1221 */ /* 0x000fe20000010000 */
[----:B------:R-:W-:Y:S02]  /*20f0*/  @P1 HADD2.F32 R44, -RZ, R38.H1_H1 ;  /* 0x30000026ff2c1230 */ /* 0x000fe40000004100 */
[----:B------:R-:W-:Y:S01]  /*2100*/  @P1 FADD.FTZ R145, R145, R2 ;  /* 0x0000000291911221 */ /* 0x000fe20000010000 */
[----:B------:R-:W-:Y:S02]  /*2110*/  @P1 HADD2.F32 R46, -RZ, R39.H0_H0 ;  /* 0x20000027ff2e1230 */ /* 0x000fe40000004100 */
[----:B------:R-:W-:Y:S01]  /*2120*/  @P1 FADD.FTZ R143, R143, R0 ;  /* 0x000000008f8f1221 */ /* 0x000fe20000010000 */
[----:B------:R-:W-:Y:S01]  /*2130*/  @P1 FADD.FTZ R127, R127, R48 ;  /* 0x000000307f7f1221 */ /* 0x000fe20000010000 */
[----:B------:R-:W-:Y:S01]  /*2140*/  @P2 F2FP.F16.F32.PACK_AB R2, RZ, R47 ;  /* 0x0000002fff02223e */ /* 0x000fe200000000ff */
[----:B------:R-:W-:Y:S01]  /*2150*/  @P1 FADD.FTZ R147, R147, R44 ;  /* 0x0000002c93931221 */ /* 0x000fe20000010000 */
[----:B------:R-:W-:Y:S01]  /*2160*/  @P2 F2FP.F16.F32.PACK_AB R54, RZ, R57 ;  /* 0x00000039ff36223e */ /* 0x000fe200000000ff */
[-C--:B------:R-:W-:Y:S01]  /*2170*/  FMUL.FTZ R44, R3, R126.reuse ;  /* 0x0000007e032c7220 */ /* 0x080fe20000410000 */
[----:B------:R-:W-:Y:S01]  /*2180*/  @P2 F2FP.F16.F32.PACK_AB R48, RZ, R53 ;  /* 0x00000035ff30223e */ /* 0x000fe200000000ff */
[----:B------:R-:W-:Y:S01]  /*2190*/  @P1 FADD.FTZ R149, R149, R46 ;  /* 0x0000002e95951221 */ /* 0x000fe20000010000 */
[----:B------:R-:W-:Y:S01]  /*21a0*/  @P2 F2FP.F16.F32.PACK_AB R0, RZ, R3 ;  /* 0x00000003ff00223e */ /* 0x000fe200000000ff */
[-C--:B------:R-:W-:Y:S01]  /*21b0*/  FMUL.FTZ R3, R45, R126.reuse ;  /* 0x0000007e2d037220 */ /* 0x080fe20000410000 */
[----:B------:R-:W-:Y:S01]  /*21c0*/  @P2 F2FP.F16.F32.PACK_AB R52, RZ, R55 ;  /* 0x00000037ff34223e */ /* 0x000fe200000000ff */
[-C--:B------:R-:W-:Y:S01]  /*21d0*/  FMUL.FTZ R46, R53, R126.reuse ;  /* 0x0000007e352e7220 */ /* 0x080fe20000410000 */
[----:B------:R-:W-:Y:S01]  /*21e0*/  @P2 PRMT R41, R2, 0x7610, R41 ;  /* 0x0000761002292816 */ /* 0x000fe20000000029 */
[-C--:B------:R-:W-:Y:S01]  /*21f0*/  FMUL.FTZ R57, R57, R126.reuse ;  /* 0x0000007e39397220 */ /* 0x080fe20000410000 */
[----:B------:R-:W-:Y:S01]  /*2200*/  @P2 F2FP.F16.F32.PACK_AB R56, RZ, R59 ;  /* 0x0000003bff38223e */ /* 0x000fe200000000ff */
[-C--:B------:R-:W-:Y:S01]  /*2210*/  FMUL.FTZ R60, R59, R126.reuse ;  /* 0x0000007e3b3c7220 */ /* 0x080fe20000410000 */
[----:B------:R-:W-:Y:S01]  /*2220*/  @P2 F2FP.F16.F32.PACK_AB R51, RZ, R49 ;  /* 0x00000031ff33223e */ /* 0x000fe200000000ff */
[-C--:B------:R-:W-:Y:S01]  /*2230*/  FMUL.FTZ R55, R55, R126.reuse ;  /* 0x0000007e37377220 */ /* 0x080fe20000410000 */
[-C--:B------:R-:W-:Y:S01]  /*2240*/  FMUL.FTZ R53, R47, R126.reuse ;  /* 0x0000007e2f357220 */ /* 0x080fe20000410000 */
[----:B------:R-:W-:Y:S01]  /*2250*/  FMUL.FTZ R58, R49, R126 ;  /* 0x0000007e313a7220 */ /* 0x000fe20000410000 */
[----:B------:R-:W-:-:S02]  /*2260*/  @P2 F2FP.F16.F32.PACK_AB R50, RZ, R45 ;  /* 0x0000002dff32223e */ /* 0x000fc400000000ff */
[----:B------:R-:W-:Y:S01]  /*2270*/  @P2 PRMT R43, R54, 0x7610, R43 ;  /* 0x00007610362b2816 */ /* 0x000fe2000000002b */
[----:B------:R-:W-:Y:S01]  /*2280*/  FMUL.FTZ R54, R135, R126 ;  /* 0x0000007e87367220 */ /* 0x000fe20000410000 */
[----:B------:R-:W-:Y:S02]  /*2290*/  @P2 PRMT R42, R48, 0x7610, R42 ;  /* 0x00007610302a2816 */ /* 0x000fe4000000002a */
[C---:B------:R-:W-:Y:S02]  /*22a0*/  @P2 IADD3 R2, P1, R125.reuse, UR16, RZ ;  /* 0x000000107d022c10 */ /* 0x040fe4000ff3e0ff */
[----:B------:R-:W-:Y:S02]  /*22b0*/  @P2 PRMT R40, R0, 0x7610, R40 ;  /* 0x0000761000282816 */ /* 0x000fe40000000028 */
[----:B------:R-:W-:Y:S02]  /*22c0*/  IADD3 R48, P4, R125, UR18, RZ ;  /* 0x000000127d307c10 */ /* 0x000fe4000ff9e0ff */
[----:B------:R-:W-:-:S02]  /*22d0*/  F2FP.F16.F32.PACK_AB R44, R3, R44 ;  /* 0x0000002c032c723e */ /* 0x000fc400000000ff */
[----:B------:R-:W-:Y:S02]  /*22e0*/  @P2 PRMT R43, R43, 0x5410, R56 ;  /* 0x000054102b2b2816 */ /* 0x000fe40000000038 */
[----:B------:R-:W-:Y:S02]  /*22f0*/  @P2 IADD3.X R3, R160, UR17, RZ, P1, !PT ;  /* 0x00000011a0032c10 */ /* 0x000fe40008ffe4ff */
[----:B------:R-:W-:Y:S02]  /*2300*/  @P2 PRMT R42, R42, 0x5410, R52 ;  /* 0x000054102a2a2816 */ /* 0x000fe40000000034 */
[----:B------:R-:W-:Y:S02]  /*2310*/  @P2 PRMT R41, R41, 0x5410, R51 ;  /* 0x0000541029292816 */ /* 0x000fe40000000033 */
[----:B------:R-:W-:Y:S02]  /*2320*/  @P2 PRMT R40, R40, 0x5410, R50 ;  /* 0x0000541028282816 */ /* 0x000fe40000000032 */
[----:B------:R-:W-:-:S02]  /*2330*/  F2FP.F16.F32.PACK_AB R47, R60, R57 ;  /* 0x000000393c2f723e */ /* 0x000fc400000000ff */
[----:B------:R-:W-:Y:S01]  /*2340*/  F2FP.F16.F32.PACK_AB R46, R55, R46 ;  /* 0x0000002e372e723e */ /* 0x000fe200000000ff */
[----:B------:R0:W-:Y:S01]  /*2350*/  @P2 STG.E.128 desc[UR4][R2.64], R40 ;  /* 0x0000002802002986 */ /* 0x0001e2000c101d04 */
[----:B------:R-:W-:Y:S01]  /*2360*/  F2FP.F16.F32.PACK_AB R45, R58, R53 ;  /* 0x000000353a2d723e */ /* 0x000fe200000000ff */
[-C--:B------:R-:W-:Y:S01]  /*2370*/  FMUL.FTZ R55, R63, R126.reuse ;  /* 0x0000007e3f377220 */ /* 0x080fe20000410000 */
[----:B------:R-:W-:Y:S02]  /*2380*/  IADD3.X R49, R160, UR19, RZ, P4, !PT ;  /* 0x00000013a0317c10 */ /* 0x000fe4000a7fe4ff */
[----:B------:R-:W-:Y:S01]  /*2390*/  @P2 F2FP.F16.F32.PACK_AB R52, RZ, R133 ;  /* 0x00000085ff34223e */ /* 0x000fe200000000ff */
[-C--:B------:R-:W-:Y:S01]  /*23a0*/  FMUL.FTZ R133, R133, R126.reuse ;  /* 0x0000007e85857220 */ /* 0x080fe20000410000 */
[----:B------:R-:W-:Y:S01]  /*23b0*/  @P2 F2FP.F16.F32.PACK_AB R50, RZ, R129 ;  /* 0x00000081ff32223e */ /* 0x000fe200000000ff */
[----:B------:R1:W-:Y:S01]  /*23c0*/  STG.E.128 desc[UR4][R48.64], R44 ;  /* 0x0000002c30007986 */ /* 0x0003e2000c101d04 */
[----:B------:R-:W-:Y:S01]  /*23d0*/  @P2 F2FP.F16.F32.PACK_AB R0, RZ, R61 ;  /* 0x0000003dff00223e */ /* 0x000fe200000000ff */
[----:B------:R-:W-:Y:S01]  /*23e0*/  FMUL.FTZ R129, R129, R126 ;  /* 0x0000007e81817220 */ /* 0x000fe20000410000 */
[----:B------:R-:W-:-:S02]  /*23f0*/  @P2 F2FP.F16.F32.PACK_AB R53, RZ, R135 ;  /* 0x00000087ff35223e */ /* 0x000fc400000000ff */
[----:B------:R-:W-:Y:S02]  /*2400*/  @P2 F2FP.F16.F32.PACK_AB R51, RZ, R131 ;  /* 0x00000083ff33223e */ /* 0x000fe400000000ff */
[----:B------:R-:W-:Y:S01]  /*2410*/  @P2 F2FP.F16.F32.PACK_AB R63, RZ, R63 ;  /* 0x0000003fff3f223e */ /* 0x000fe200000000ff */
[-C--:B0-----:R-:W-:Y:S01]  /*2420*/  FMUL.FTZ R2, R67, R126.reuse ;  /* 0x0000007e43027220 */ /* 0x081fe20000410000 */
[----:B------:R-:W-:Y:S02]  /*2430*/  @P2 F2FP.F16.F32.PACK_AB R3, RZ, R65 ;  /* 0x00000041ff03223e */ /* 0x000fe400000000ff */
[----:B------:R-:W-:Y:S01]  /*2440*/  @P2 PRMT R43, R52, 0x7610, R43 ;  /* 0x00007610342b2816 */ /* 0x000fe2000000002b */
[-C--:B------:R-:W-:Y:S01]  /*2450*/  FMUL.FTZ R52, R139, R126.reuse ;  /* 0x0000007e8b347220 */ /* 0x080fe20000410000 */
[----:B------:R-:W-:Y:S02]  /*2460*/  @P2 PRMT R42, R50, 0x7610, R42 ;  /* 0x00007610322a2816 */ /* 0x000fe4000000002a */
[----:B------:R-:W-:Y:S01]  /*2470*/  @P2 PRMT R41, R3, 0x7610, R41 ;  /* 0x0000761003292816 */ /* 0x000fe20000000029 */
[-C--:B-1----:R-:W-:Y:S01]  /*2480*/  FMUL.FTZ R45, R65, R126.reuse ;  /* 0x0000007e412d7220 */ /* 0x082fe20000410000 */
[----:B------:R-:W-:Y:S01]  /*2490*/  @P2 F2FP.F16.F32.PACK_AB R49, RZ, R67 ;  /* 0x00000043ff31223e */ /* 0x000fe200000000ff */
[-C--:B------:R-:W-:Y:S01]  /*24a0*/  FMUL.FTZ R46, R131, R126.reuse ;  /* 0x0000007e832e7220 */ /* 0x080fe20000410000 */
[----:B------:R-:W-:Y:S01]  /*24b0*/  FMUL.FTZ R44, R61, R126 ;  /* 0x0000007e3d2c7220 */ /* 0x000fe20000410000 */
[----:B------:R-:W-:-:S02]  /*24c0*/  @P2 PRMT R40, R0, 0x7610, R40 ;  /* 0x0000761000282816 */ /* 0x000fc40000000028 */
[----:B------:R-:W-:Y:S02]  /*24d0*/  F2FP.F16.F32.PACK_AB R45, R2, R45 ;  /* 0x0000002d022d723e */ /* 0x000fe400000000ff */
[C---:B------:R-:W-:Y:S02]  /*24e0*/  @P2 IADD3 R2, P1, R124.reuse, UR16, RZ ;  /* 0x000000107c022c10 */ /* 0x040fe4000ff3e0ff */
[----:B------:R-:W-:Y:S02]  /*24f0*/  IADD3 R124, P4, R124, UR18, RZ ;  /* 0x000000127c7c7c10 */ /* 0x000fe4000ff9e0ff */
[----:B------:R-:W-:Y:S02]  /*2500*/  @P2 PRMT R43, R43, 0x5410, R53 ;  /* 0x000054102b2b2816 */ /* 0x000fe40000000035 */
[----:B------:R-:W-:Y:S02]  /*2510*/  @P2 IADD3.X R3, R123, UR17, RZ, P1, !PT ;  /* 0x000000117b032c10 */ /* 0x000fe40008ffe4ff */
[----:B------:R-:W-:-:S02]  /*2520*/  @P2 PRMT R42, R42, 0x5410, R51 ;  /* 0x000054102a2a2816 */ /* 0x000fc40000000033 */
[----:B------:R-:W-:Y:S02]  /*2530*/  @P2 PRMT R41, R41, 0x5410, R49 ;  /* 0x0000541029292816 */ /* 0x000fe40000000031 */
[----:B------:R-:W-:Y:S02]  /*2540*/  @P2 PRMT R40, R40, 0x5410, R63 ;  /* 0x0000541028282816 */ /* 0x000fe4000000003f */
[----:B------:R-:W-:Y:S01]  /*2550*/  F2FP.F16.F32.PACK_AB R47, R54, R133 ;  /* 0x00000085362f723e */ /* 0x000fe200000000ff */
[----:B------:R-:W-:Y:S01]  /*2560*/  FMUL.FTZ R54, R143, R126 ;  /* 0x0000007e8f367220 */ /* 0x000fe20000410000 */
[----:B------:R-:W-:Y:S01]  /*2570*/  F2FP.F16.F32.PACK_AB R46, R46, R129 ;  /* 0x000000812e2e723e */ /* 0x000fe200000000ff */
[----:B------:R0:W-:Y:S01]  /*2580*/  @P2 STG.E.128 desc[UR4][R2.64], R40 ;  /* 0x0000002802002986 */ /* 0x0001e2000c101d04 */
[----:B------:R-:W-:Y:S02]  /*2590*/  F2FP.F16.F32.PACK_AB R44, R55, R44 ;  /* 0x0000002c372c723e */ /* 0x000fe400000000ff */
[----:B------:R-:W-:-:S02]  /*25a0*/  IADD3.X R125, R123, UR19, RZ, P4, !PT ;  /* 0x000000137b7d7c10 */ /* 0x000fc4000a7fe4ff */
[----:B------:R-:W-:Y:S01]  /*25b0*/  @P2 F2FP.F16.F32.PACK_AB R0, RZ, R137 ;  /* 0x00000089ff00223e */ /* 0x000fe200000000ff */
[-C--:B------:R-:W-:Y:S01]  /*25c0*/  FMUL.FTZ R137, R137, R126.reuse ;  /* 0x0000007e89897220 */ /* 0x080fe20000410000 */
[----:B------:R-:W-:Y:S01]  /*25d0*/  @P2 F2FP.F16.F32.PACK_AB R48, RZ, R141 ;  /* 0x0000008dff30223e */ /* 0x000fe200000000ff */
[----:B------:R1:W-:Y:S01]  /*25e0*/  STG.E.128 desc[UR4][R124.64], R44 ;  /* 0x0000002c7c007986 */ /* 0x0003e2000c101d04 */
[----:B------:R-:W-:Y:S01]  /*25f0*/  @P2 F2FP.F16.F32.PACK_AB R50, RZ, R145 ;  /* 0x00000091ff32223e */ /* 0x000fe200000000ff */
[-C--:B------:R-:W-:Y:S01]  /*2600*/  FMUL.FTZ R141, R141, R126.reuse ;  /* 0x0000007e8d8d7220 */ /* 0x080fe20000410000 */
[----:B------:R-:W-:Y:S01]  /*2610*/  @P2 F2FP.F16.F32.PACK_AB R49, RZ, R143 ;  /* 0x0000008fff31223e */ /* 0x000fe200000000ff */
[-C--:B------:R-:W-:Y:S01]  /*2620*/  FMUL.FTZ R145, R145, R126.reuse ;  /* 0x0000007e91917220 */ /* 0x080fe20000410000 */
[----:B0-----:R-:W-:Y:S01]  /*2630*/  FMUL.FTZ R2, R127, R126 ;  /* 0x0000007e7f027220 */ /* 0x001fe20000410000 */
[----:B------:R-:W-:Y:S02]  /*2640*/  @P2 F2FP.F16.F32.PACK_AB R3, RZ, R139 ;  /* 0x0000008bff03223e */ /* 0x000fe400000000ff */
[----:B------:R-:W-:-:S02]  /*2650*/  @P2 PRMT R40, R0, 0x7610, R40 ;  /* 0x0000761000282816 */ /* 0x000fc40000000028 */
[----:B------:R-:W-:Y:S02]  /*2660*/  @P2 F2FP.F16.F32.PACK_AB R127, RZ, R127 ;  /* 0x0000007fff7f223e */ /* 0x000fe400000000ff */
[----:B------:R-:W-:Y:S01]  /*2670*/  @P2 PRMT R41, R48, 0x7610, R41 ;  /* 0x0000761030292816 */ /* 0x000fe20000000029 */
[-C--:B-1----:R-:W-:Y:S01]  /*2680*/  FMUL.FTZ R47, R149, R126.reuse ;  /* 0x0000007e952f7220 */ /* 0x082fe20000410000 */
[----:B------:R-:W-:Y:S01]  /*2690*/  @P2 F2FP.F16.F32.PACK_AB R149, RZ, R149 ;  /* 0x00000095ff95223e */ /* 0x000fe200000000ff */
[----:B------:R-:W-:Y:S01]  /*26a0*/  FMUL.FTZ R46, R147, R126 ;  /* 0x0000007e932e7220 */ /* 0x000fe20000410000 */
[----:B------:R-:W-:Y:S02]  /*26b0*/  @P2 F2FP.F16.F32.PACK_AB R147, RZ, R147 ;  /* 0x00000093ff93223e */ /* 0x000fe400000000ff */
[----:B------:R-:W-:Y:S02]  /*26c0*/  F2FP.F16.F32.PACK_AB R47, R2, R47 ;  /* 0x0000002f022f723e */ /* 0x000fe400000000ff */
        /* <DEDUP_REMOVED lines=9> */
[----:B------:R-:W-:Y:S02]  /*2760*/  F2FP.F16.F32.PACK_AB R46, R46, R145 ;  /* 0x000000912e2e723e */ /* 0x000fe400000000ff */
[----:B------:R-:W-:Y:S01]  /*2770*/  F2FP.F16.F32.PACK_AB R45, R54, R141 ;  /* 0x0000008d362d723e */ /* 0x000fe200000000ff */
[----:B------:R0:W-:Y:S01]  /*2780*/  @P2 STG.E.128 desc[UR4][R2.64], R40 ;  /* 0x0000002802002986 */ /* 0x0001e2000c101d04 */
[----:B------:R-:W-:Y:S02]  /*2790*/  F2FP.F16.F32.PACK_AB R44, R52, R137 ;  /* 0x00000089342c723e */ /* 0x000fe400000000ff */
[----:B------:R-:W-:-:S02]  /*27a0*/  IADD3.X R123, R121, UR19, RZ, P4, !PT ;  /* 0x00000013797b7c10 */ /* 0x000fc4000a7fe4ff */
[----:B------:R-:W-:Y:S02]  /*27b0*/  ISETP.GE.AND P1, PT, R112, UR21, PT ;  /* 0x0000001570007c0c */ /* 0x000fe4000bf26270 */
        /* <DEDUP_REMOVED lines=47> */
.L_x_5704:
[----:B------:R-:W1:Y:S01]  /*2ab0*/  S2R R0, SR_TID.X ;  /* 0x0000000000007919 */ /* 0x000e620000002100 */
        /* <DEDUP_REMOVED lines=22> */
.L_x_5705:
[----:B------:R-:W-:Y:S01]  /*2c20*/  HFMA2.MMA R163, -RZ, RZ, 0, 9.5367431640625e-07 ;  /* 0x00000010ffa37435 */ /* 0x000fe200000001ff */
[----:B------:R-:W-:Y:S02]  /*2c30*/  MOV R161, R45 ;  /* 0x0000002d00a17202 */ /* 0x000fe40000000f00 */
[----:B------:R-:W-:Y:S02]  /*2c40*/  MOV R164, 0x1f ;  /* 0x0000001f00a47802 */ /* 0x000fe40000000f00 */
[----:B------:R-:W-:-:S07]  /*2c50*/  MOV R50, 0xffffffff ;  /* 0xffffffff00327802 */ /* 0x000fce0000000f00 */
[----:B-----5:R-:W-:Y:S05]  /*2c60*/  WARPSYNC.COLLECTIVE R50, `(.L_x_5707) ;  /* 0x0000000032087348 */ /* 0x020fea0003c00000 */
[----:B------:R0:W1:Y:S02]  /*2c70*/  SHFL.DOWN P4, R51, R161, R163, R164 ;  /* 0x080000a3a1337389 */ /* 0x00006400000800a4 */
[----:B01---5:R-:W-:Y:S01]  /*2c80*/  ENDCOLLECTIVE ;  /* 0x000000000000791b */ /* 0x023fe20003800000 */
.L_x_5707:
[----:B------:R-:W-:Y:S02]  /*2c90*/  MOV R161, R44 ;  /* 0x0000002c00a17202 */ /* 0x000fe40000000f00 */
[----:B------:R-:W-:-:S07]  /*2ca0*/  MOV R2, R51 ;  /* 0x0000003300027202 */ /* 0x000fce0000000f00 */
[----:B------:R-:W-:Y:S05]  /*2cb0*/  WARPSYNC.COLLECTIVE R50, `(.L_x_5708) ;  /* 0x0000000032087348 */ /* 0x000fea0003c00000 */
[----:B------:R0:W1:Y:S02]  /*2cc0*/  SHFL.DOWN P4, R51, R161, R163, R164 ;  /* 0x080000a3a1337389 */ /* 0x00006400000800a4 */
[----:B01----:R-:W-:Y:S01]  /*2cd0*/  ENDCOLLECTIVE ;  /* 0x000000000000791b */ /* 0x003fe20003800000 */
.L_x_5708:
[----:B------:R-:W-:Y:S01]  /*2ce0*/  FADD.FTZ R2, R45, R2 ;  /* 0x000000022d027221 */ /* 0x000fe20000010000 */
[----:B------:R-:W-:-:S04]  /*2cf0*/  HFMA2.MMA R163, -RZ, RZ, 0, 4.76837158203125e-07 ;  /* 0x00000008ffa37435 */ /* 0x000fc800000001ff */
[----:B------:R-:W-:Y:S02]  /*2d00*/  MOV R161, R2 ;  /* 0x0000000200a17202 */ /* 0x000fe40000000f00 */
[----:B------:R-:W-:-:S07]  /*2d10*/  MOV R3, R51 ;  /* 0x0000003300037202 */ /* 0x000fce0000000f00 */
[----:B------:R-:W-:Y:S05]  /*2d20*/  WARPSYNC.COLLECTIVE R50, `(.L_x_5709) ;  /* 0x0000000032087348 */ /* 0x000fea0003c00000 */
[----:B------:R0:W1:Y:S02]  /*2d30*/  SHFL.DOWN P4, R51, R161, R163, R164 ;  /* 0x080000a3a1337389 */ /* 0x00006400000800a4 */
[----:B01----:R-:W-:Y:S01]  /*2d40*/  ENDCOLLECTIVE ;  /* 0x000000000000791b */ /* 0x003fe20003800000 */
.L_x_5709:
[----:B------:R-:W-:-:S05]  /*2d50*/  FADD.FTZ R3, R44, R3 ;  /* 0x000000032c037221 */ /* 0x000fca0000010000 */
[----:B------:R-:W-:Y:S02]  /*2d60*/  MOV R161, R3 ;  /* 0x0000000300a17202 */ /* 0x000fe40000000f00 */
[----:B------:R-:W-:-:S07]  /*2d70*/  MOV R47, R51 ;  /* 0x00000033002f7202 */ /* 0x000fce0000000f00 */
[----:B------:R-:W-:Y:S05]  /*2d80*/  WARPSYNC.COLLECTIVE R50, `(.L_x_5710) ;  /* 0x0000000032087348 */ /* 0x000fea0003c00000 */
[----:B------:R0:W1:Y:S02]  /*2d90*/  SHFL.DOWN P4, R51, R161, R163, R164 ;  /* 0x080000a3a1337389 */ /* 0x00006400000800a4 */
[----:B01----:R-:W-:Y:S01]  /*2da0*/  ENDCOLLECTIVE ;  /* 0x000000000000791b */ /* 0x003fe20003800000 */
.L_x_5710:
[----:B------:R-:W-:Y:S01]  /*2db0*/  FADD.FTZ R47, R2, R47 ;  /* 0x0000002f022f7221 */ /* 0x000fe20000010000 */
[----:B------:R-:W-:-:S04]  /*2dc0*/  HFMA2.MMA R163, -RZ, RZ, 0, 2.384185791015625e-07 ;  /* 0x00000004ffa37435 */ /* 0x000fc800000001ff */
[----:B------:R-:W-:Y:S02]  /*2dd0*/  MOV R161, R47 ;  /* 0x0000002f00a17202 */ /* 0x000fe40000000f00 */
[----:B------:R-:W-:-:S07]  /*2de0*/  MOV R46, R51 ;  /* 0x00000033002e7202 */ /* 0x000fce0000000f00 */
[----:B------:R-:W-:Y:S05]  /*2df0*/  WARPSYNC.COLLECTIVE R50, `(.L_x_5711) ;  /* 0x0000000032087348 */ /* 0x000fea0003c00000 */
[----:B------:R0:W1:Y:S02]  /*2e00*/  SHFL.DOWN P4, R51, R161, R163, R164 ;  /* 0x080000a3a1337389 */ /* 0x00006400000800a4 */
[----:B01----:R-:W-:Y:S01]  /*2e10*/  ENDCOLLECTIVE ;  /* 0x000000000000791b */ /* 0x003fe20003800000 */
.L_x_5711:
[----:B------:R-:W-:-:S05]  /*2e20*/  FADD.FTZ R46, R3, R46 ;  /* 0x0000002e032e7221 */ /* 0x000fca0000010000 */
[----:B------:R-:W-:Y:S02]  /*2e30*/  MOV R161, R46 ;  /* 0x0000002e00a17202 */ /* 0x000fe40000000f00 */
[----:B------:R-:W-:-:S07]  /*2e40*/  MOV R48, R51 ;  /* 0x0000003300307202 */ /* 0x000fce0000000f00 */
[----:B------:R-:W-:Y:S05]  /*2e50*/  WARPSYNC.COLLECTIVE R50, `(.L_x_5712) ;  /* 0x0000000032087348 */ /* 0x000fea0003c00000 */
[----:B------:R0:W1:Y:S02]  /*2e60*/  SHFL.DOWN P4, R51, R161, R163, R164 ;  /* 0x080000a3a1337389 */ /* 0x00006400000800a4 */
[----:B01----:R-:W-:Y:S01]  /*2e70*/  ENDCOLLECTIVE ;  /* 0x000000000000791b */ /* 0x003fe20003800000 */
.L_x_5712:
[----:B------:R-:W-:Y:S01]  /*2e80*/  FADD.FTZ R48, R47, R48 ;  /* 0x000000302f307221 */ /* 0x000fe20000010000 */
[----:B------:R-:W-:-:S04]  /*2e90*/  HFMA2.MMA R163, -RZ, RZ, 0, 1.1920928955078125e-07 ;  /* 0x00000002ffa37435 */ /* 0x000fc800000001ff */
[----:B------:R-:W-:Y:S02]  /*2ea0*/  MOV R161, R48 ;  /* 0x0000003000a17202 */ /* 0x000fe40000000f00 */
[----:B------:R-:W-:-:S07]  /*2eb0*/  MOV R49, R51 ;  /* 0x0000003300317202 */ /* 0x000fce0000000f00 */
[----:B------:R-:W-:Y:S05]  /*2ec0*/  WARPSYNC.COLLECTIVE R50, `(.L_x_5713) ;  /* 0x0000000032087348 */ /* 0x000fea0003c00000 */
[----:B------:R0:W1:Y:S02]  /*2ed0*/  SHFL.DOWN P4, R51, R161, R163, R164 ;  /* 0x080000a3a1337389 */ /* 0x00006400000800a4 */
[----:B01----:R-:W-:Y:S01]  /*2ee0*/  ENDCOLLECTIVE ;  /* 0x000000000000791b */ /* 0x003fe20003800000 */
.L_x_5713:
[----:B------:R-:W-:-:S05]  /*2ef0*/  FADD.FTZ R49, R46, R49 ;  /* 0x000000312e317221 */ /* 0x000fca0000010000 */
[----:B------:R-:W-:Y:S02]  /*2f00*/  MOV R161, R49 ;  /* 0x0000003100a17202 */ /* 0x000fe40000000f00 */
[----:B------:R-:W-:-:S07]  /*2f10*/  MOV R45, R51 ;  /* 0x00000033002d7202 */ /* 0x000fce0000000f00 */
[----:B------:R-:W-:Y:S05]  /*2f20*/  WARPSYNC.COLLECTIVE R50, `(.L_x_5714) ;  /* 0x0000000032087348 */ /* 0x000fea0003c00000 */
[----:B------:R0:W1:Y:S02]  /*2f30*/  SHFL.DOWN P4, R51, R161, R163, R164 ;  /* 0x080000a3a1337389 */ /* 0x00006400000800a4 */
[----:B01----:R-:W-:Y:S01]  /*2f40*/  ENDCOLLECTIVE ;  /* 0x000000000000791b */ /* 0x003fe20003800000 */
.L_x_5714:
[----:B------:R-:W-:Y:S01]  /*2f50*/  FADD.FTZ R45, R48, R45 ;  /* 0x0000002d302d7221 */ /* 0x000fe20000010000 */
[----:B------:R-:W-:-:S04]  /*2f60*/  HFMA2.MMA R163, -RZ, RZ, 0, 5.9604644775390625e-08 ;  /* 0x00000001ffa37435 */ /* 0x000fc800000001ff */
[----:B------:R-:W-:Y:S02]  /*2f70*/  MOV R161, R45 ;  /* 0x0000002d00a17202 */ /* 0x000fe40000000f00 */
[----:B------:R-:W-:-:S07]  /*2f80*/  MOV R44, R51 ;  /* 0x00000033002c7202 */ /* 0x000fce0000000f00 */
[----:B------:R-:W-:Y:S05]  /*2f90*/  WARPSYNC.COLLECTIVE R50, `(.L_x_5715) ;  /* 0x0000000032087348 */ /* 0x000fea0003c00000 */
[----:B------:R0:W1:Y:S02]  /*2fa0*/  SHFL.DOWN P4, R51, R161, R163, R164 ;  /* 0x080000a3a1337389 */ /* 0x00006400000800a4 */
[----:B01----:R-:W-:Y:S01]  /*2fb0*/  ENDCOLLECTIVE ;  /* 0x000000000000791b */ /* 0x003fe20003800000 */
.L_x_5715:
[----:B------:R-:W-:-:S05]  /*2fc0*/  FADD.FTZ R44, R49, R44 ;  /* 0x0000002c312c7221 */ /* 0x000fca0000010000 */
[----:B------:R-:W-:Y:S02]  /*2fd0*/  MOV R161, R44 ;  /* 0x0000002c00a17202 */ /* 0x000fe40000000f00 */
[----:B------:R-:W-:-:S07]  /*2fe0*/  MOV R2, R51 ;  /* 0x0000003300027202 */ /* 0x000fce0000000f00 */
[----:B------:R-:W-:Y:S05]  /*2ff0*/  WARPSYNC.COLLECTIVE R50, `(.L_x_5716) ;  /* 0x0000000032087348 */ /* 0x000fea0003c00000 */
[----:B------:R0:W1:Y:S02]  /*3000*/  SHFL.DOWN P4, R51, R161, R163, R164 ;  /* 0x080000a3a1337389 */ /* 0x00006400000800a4 */
[----:B01----:R-:W-:Y:S01]  /*3010*/  ENDCOLLECTIVE ;  /* 0x000000000000791b */ /* 0x003fe20003800000 */
.L_x_5716:
[----:B------:R-:W-:Y:S01]  /*3020*/  MOV R3, R51 ;  /* 0x0000003300037202 */ /* 0x000fe20000000f00 */
[----:B------:R-:W-:Y:S06]  /*3030*/  BRA `(.L_x_5717) ;  /* 0xffffffe400d07947 */ /* 0x000fec000383ffff */
.L_x_5718:
        /* <DEDUP_REMOVED lines=12> */
.L_x_11360:


//--------------------- .text._ZN10layer_norm13ln_bwd_kernelINS_13Kernel_traitsIf6__halfS2_S2_fjLj6144ELj1ELj1ELj8ELj16ENS_18Kernel_traits_baseILj6144EfS2_S2_S2_fjLj256EEEEELb0ELb0ELb1ELb0EEEvNS_9BwdParamsE --------------------------
	.section	.text._ZN10layer_norm13ln_bwd_kernelINS_13Kernel_traitsIf6__halfS2_S2_fjLj6144ELj1ELj1ELj8ELj16ENS_18Kernel_traits_baseILj6144EfS2_S2_S2_fjLj256EEEEELb0ELb0ELb1ELb0EEEvNS_9BwdParamsE,"ax",@progbits
	.align	128
        .global         _ZN10layer_norm13ln_bwd_kernelINS_13Kernel_traitsIf6__halfS2_S2_fjLj6144ELj1ELj1ELj8ELj16ENS_18Kernel_traits_baseILj6144EfS2_S2_S2_fjLj256EEEEELb0ELb0ELb1ELb0EEEvNS_9BwdParamsE
        .type           _ZN10layer_norm13ln_bwd_kernelINS_13Kernel_traitsIf6__halfS2_S2_fjLj6144ELj1ELj1ELj8ELj16ENS_18Kernel_traits_baseILj6144EfS2_S2_S2_fjLj256EEEEELb0ELb0ELb1ELb0EEEvNS_9BwdParamsE,@function
        .size           _ZN10layer_norm13ln_bwd_kernelINS_13Kernel_traitsIf6__halfS2_S2_fjLj6144ELj1ELj1ELj8ELj16ENS_18Kernel_traits_baseILj6144EfS2_S2_S2_fjLj256EEEEELb0ELb0ELb1ELb0EEEvNS_9BwdParamsE,(.L_x_11361 - _ZN10layer_norm13ln_bwd_kernelINS_13Kernel_traitsIf6__halfS2_S2_fjLj6144ELj1ELj1ELj8ELj16ENS_18Kernel_traits_baseILj6144EfS2_S2_S2_fjLj256EEEEELb0ELb0ELb1ELb0EEEvNS_9BwdParamsE)
        .other          _ZN10layer_norm13ln_bwd_kernelINS_13Kernel_traitsIf6__halfS2_S2_fjLj6144ELj1ELj1ELj8ELj16ENS_18Kernel_traits_baseILj6144EfS2_S2_S2_fjLj256EEEEELb0ELb0ELb1ELb0EEEvNS_9BwdParamsE,@"STO_CUDA_ENTRY STV_DEFAULT"
_ZN10layer_norm13ln_bwd_kernelINS_13Kernel_traitsIf6__halfS2_S2_fjLj6144ELj1ELj1ELj8ELj16ENS_18Kernel_traits_baseILj6144EfS2_S2_S2_fjLj256EEEEELb0ELb0ELb1ELb0EEEvNS_9BwdParamsE:
.text._ZN10layer_norm13ln_bwd_kernelINS_13Kernel_traitsIf6__halfS2_S2_fjLj6144ELj1ELj1ELj8ELj16ENS_18Kernel_traits_baseILj6144EfS2_S2_S2_fjLj256EEEEELb0ELb0ELb1ELb0EEEvNS_9BwdParamsE:
        /* <DEDUP_REMOVED lines=67> */
[----:B------:R-:W-:-:S03]  /*0430*/  HFMA2.MMA R61, -RZ, RZ, 0, 0 ;  /* 0x00000000ff3d7435 */ /* 0x000fc600000001ff */
[----:B------:R-:W-:-:S04]  /*0440*/  ISETP.NE.AND.EX P2, PT, RZ, UR7, PT, P2 ;  /* 0x00000007ff007c0c */ /* 0x000fc8000bf45320 */
[----:B------:R-:W-:Y:S02]  /*0450*/  ISETP.LT.U32.OR P2, PT, R0, 0x300, !P2 ;  /* 0x000003000000780c */ /* 0x000fe40005741470 */
[----:B------:R-:W-:Y:S02]  /*0460*/  MOV R0, R3 ;  /* 0x0000000300007202 */ /* 0x000fe40000000f00 */
[----:B------:R-:W-:-:S09]  /*0470*/  P2R R168, PR, RZ, 0x4 ;  /* 0x00000004ffa87803 */ /* 0x000fd20000000000 */
.L_x_5812:
        /* <DEDUP_REMOVED lines=27> */
.L_x_5724:
[----:B------:R-:W-:-:S07]  /*0630*/  IADD3 R97, R161, 0x100, RZ ;  /* 0x00000100a1617810 */ /* 0x000fce0007ffe0ff */
.L_x_5723:
[----:B------:R-:W-:Y:S05]  /*0640*/  BSYNC B1 ;  /* 0x0000000000017941 */ /* 0x000fea0003800000 */
.L_x_5722:
[----:B------:R-:W-:Y:S04]  /*0650*/  BSSY B1, `(.L_x_5725) ;  /* 0x0000008000017945 */ /* 0x000fe80003800000 */
[----:B------:R-:W-:Y:S05]  /*0660*/  @!P1 BRA `(.L_x_5726) ;  /* 0x0000000000189947 */ /* 0x000fea0003800000 */
[----:B------:R-:W-:-:S04]  /*0670*/  ISETP.NE.U32.AND P3, PT, RZ, UR14, PT ;  /* 0x0000000eff007c0c */ /* 0x000fc8000bf65070 */
[----:B------:R-:W-:-:S13]  /*0680*/  ISETP.NE.AND.EX P3, PT, RZ, UR15, PT, P3 ;  /* 0x0000000fff007c0c */ /* 0x000fda000bf65330 */
[----:B------:R-:W-:Y:S05]  /*0690*/  @!P3 BRA `(.L_x_5727) ;  /* 0x000000000008b947 */ /* 0x000fea0003800000 */
[----:B------:R-:W-:-:S06]  /*06a0*/  IMAD.WIDE.U32 R8, R97, 0x10, R104 ;  /* 0x0000001061087825 */ /* 0x000fcc00078e0068 */
[----:B------:R-:W5:Y:S02]  /*06b0*/  LDG.E.128 R8, desc[UR4][R8.64] ;  /* 0x0000000408087981 */ /* 0x000f64000c1e1d00 */
.L_x_5727:
[----:B------:R-:W-:-:S07]  /*06c0*/  IADD3 R97, R97, 0x100, RZ ;  /* 0x0000010061617810 */ /* 0x000fce0007ffe0ff */
.L_x_5726:
[----:B------:R-:W-:Y:S05]  /*06d0*/  BSYNC B1 ;  /* 0x0000000000017941 */ /* 0x000fea0003800000 */
.L_x_5725:
[----:B------:R-:W-:Y:S01]  /*06e0*/  ISETP.NE.AND P3, PT, R168, RZ, PT ;  /* 0x000000ffa800720c */ /* 0x000fe20003f65270 */
[----:B------:R-:W-:Y:S01]  /*06f0*/  HFMA2.MMA R111, -RZ, RZ, 0, 0 ;  /* 0x00000000ff6f7435 */ /* 0x000fe200000001ff */
[----:B------:R-:W-:-:S11]  /*0700*/  MOV R164, RZ ;  /* 0x000000ff00a47202 */ /* 0x000fd60000000f00 */
[----:B------:R-:W-:Y:S05]  /*0710*/  @P3 BRA `(.L_x_5728) ;  /* 0x0000001000443947 */ /* 0x000fea0003800000 */
[----:B------:R-:W-:-:S06]  /*0720*/  IMAD.WIDE.U32 R4, R97, 0x10, R104 ;  /* 0x0000001061047825 */ /* 0x000fcc00078e0068 */
[----:B------:R-:W5:Y:S01]  /*0730*/  LDG.E.128 R4, desc[UR4][R4.64] ;  /* 0x0000000404047981 */ /* 0x000f62000c1e1d00 */
[----:B------:R-:W-:Y:S05]  /*0740*/  BRA `(.L_x_5728) ;  /* 0x0000001000387947 */ /* 0x000fea0003800000 */
.L_x_5721:
        /* <DEDUP_REMOVED lines=25> */
[--C-:B--2---:R-:W-:Y:S02]  /*08e0*/  HADD2.F32 R120, -RZ, R97.reuse.H1_H1 ;  /* 0x30000061ff787230 */ /* 0x104fe40000004100 */
[--C-:B------:R-:W-:Y:S02]  /*08f0*/  HADD2.F32 R114, -RZ, R96.reuse.H0_H0 ;  /* 0x20000060ff727230 */ /* 0x100fe40000004100 */
[----:B------:R-:W-:Y:S02]  /*0900*/  HADD2.F32 R116, -RZ, R96.H1_H1 ;  /* 0x30000060ff747230 */ /* 0x000fe40000004100 */
[----:B------:R-:W-:Y:S02]  /*0910*/  HADD2.F32 R118, -RZ, R97.H0_H0 ;  /* 0x20000061ff767230 */ /* 0x000fe40000004100 */
[----:B------:R-:W-:Y:S01]  /*0920*/  FADD.FTZ R3, -R109, R114 ;  /* 0x000000726d037221 */ /* 0x000fe20000010100 */
[----:B---3--:R-:W-:-:S02]  /*0930*/  HADD2.F32 R107, -RZ, R101.H0_H0 ;  /* 0x20000065ff6b7230 */ /* 0x008fc40000004100 */
[----:B------:R-:W-:Y:S02]  /*0940*/  HADD2.F32 R96, -RZ, R101.H1_H1 ;  /* 0x30000065ff607230 */ /* 0x000fe40000004100 */
[C---:B------:R-:W-:Y:S01]  /*0950*/  FADD.FTZ R101, -R109.reuse, R120 ;  /* 0x000000786d657221 */ /* 0x040fe20000010100 */
[--C-:B------:R-:W-:Y:S02]  /*0960*/  HADD2.F32 R97, -RZ, R100.reuse.H0_H0 ;  /* 0x20000064ff617230 */ /* 0x100fe40000004100 */
[C---:B------:R-:W-:Y:S01]  /*0970*/  FADD.FTZ R115, -R109.reuse, R118 ;  /* 0x000000766d737221 */ /* 0x040fe20000010100 */
[--C-:B------:R-:W-:Y:S02]  /*0980*/  HADD2.F32 R124, -RZ, R99.reuse.H0_H0 ;  /* 0x20000063ff7c7230 */ /* 0x100fe40000004100 */
[----:B-----5:R-:W-:Y:S01]  /*0990*/  FMUL.FTZ R118, R112, R101 ;  /* 0x0000006570767220 */ /* 0x020fe20000410000 */
[----:B------:R-:W-:Y:S02]  /*09a0*/  HADD2.F32 R126, -RZ, R99.H1_H1 ;  /* 0x30000063ff7e7230 */ /* 0x000fe40000004100 */
[----:B------:R-:W-:Y:S01]  /*09b0*/  FADD.FTZ R99, -R109, R116 ;  /* 0x000000746d637221 */ /* 0x000fe20000010100 */
[----:B------:R-:W-:-:S02]  /*09c0*/  HADD2.F32 R100, -RZ, R100.H1_H1 ;  /* 0x30000064ff647230 */ /* 0x000fc40000004100 */
[----:B------:R-:W-:Y:S01]  /*09d0*/  FMUL.FTZ R3, R112, R3 ;  /* 0x0000000370037220 */ /* 0x000fe20000410000 */
[-C--:B------:R-:W-:Y:S01]  /*09e0*/  FMUL.FTZ R116, R84, R97.reuse ;  /* 0x0000006154747220 */ /* 0x080fe20000410000 */
[----:B------:R-:W-:Y:S01]  /*09f0*/  FADD.FTZ R39, R39, R96 ;  /* 0x0000006027277221 */ /* 0x000fe20000010000 */
[-C--:B------:R-:W-:Y:S01]  /*0a00*/  FFMA.FTZ R63, R118, R96.reuse, R63 ;  /* 0x00000060763f7223 */ /* 0x080fe2000001003f */
[----:B------:R-:W-:Y:S01]  /*0a10*/  FMUL.FTZ R121, R87, R96 ;  /* 0x0000006057797220 */ /* 0x000fe20000410000 */
[----:B------:R-:W-:Y:S01]  /*0a20*/  FADD.FTZ R36, R36, R97 ;  /* 0x0000006124247221 */ /* 0x000fe20000010000 */
[----:B------:R-:W-:Y:S01]  /*0a30*/  FFMA.FTZ R60, R3, R97, R60 ;  /* 0x00000061033c7223 */ /* 0x000fe2000001003c */
[----:B------:R-:W-:Y:S01]  /*0a40*/  FMUL.FTZ R117, R85, R100 ;  /* 0x0000006455757220 */ /* 0x000fe20000410000 */
[----:B------:R-:W-:Y:S01]  /*0a50*/  FADD.FTZ R96, RZ, R116 ;  /* 0x00000074ff607221 */ /* 0x000fe20000010000 */
[----:B------:R-:W-:Y:S01]  /*0a60*/  FMUL.FTZ R114, R112, R99 ;  /* 0x0000006370727220 */ /* 0x000fe20000410000 */
[----:B------:R-:W-:Y:S01]  /*0a70*/  FFMA.FTZ R97, R3, R116, RZ ;  /* 0x0000007403617223 */ /* 0x000fe200000100ff */
[----:B------:R-:W-:-:S02]  /*0a80*/  HADD2.F32 R122, -RZ, R98.H0_H0 ;  /* 0x20000062ff7a7230 */ /* 0x000fc40000004100 */
[----:B------:R-:W-:Y:S01]  /*0a90*/  FADD.FTZ R99, R96, R117 ;  /* 0x0000007560637221 */ /* 0x000fe20000010000 */
[----:B------:R-:W-:Y:S02]  /*0aa0*/  HADD2.F32 R98, -RZ, R98.H1_H1 ;  /* 0x30000062ff627230 */ /* 0x000fe40000004100 */
[----:B------:R-:W-:Y:S01]  /*0ab0*/  FMUL.FTZ R115, R112, R115 ;  /* 0x0000007370737220 */ /* 0x000fe20000410000 */
[----:B------:R-:W-:Y:S01]  /*0ac0*/  FMUL.FTZ R120, R86, R107 ;  /* 0x0000006b56787220 */ /* 0x000fe20000410000 */
[----:B------:R-:W-:Y:S01]  /*0ad0*/  FFMA.FTZ R96, R114, R117, R97 ;  /* 0x0000007572607223 */ /* 0x000fe20000010061 */
[--C-:B------:R-:W-:Y:S02]  /*0ae0*/  HADD2.F32 R127, -RZ, R103.reuse.H0_H0 ;  /* 0x20000067ff7f7230 */ /* 0x100fe40000004100 */
[C---:B------:R-:W-:Y:S01]  /*0af0*/  FADD.FTZ R119, -R109.reuse, R122 ;  /* 0x0000007a6d777221 */ /* 0x040fe20000010100 */
[----:B------:R-:W-:Y:S02]  /*0b00*/  HADD2.F32 R106, -RZ, R103.H1_H1 ;  /* 0x30000067ff6a7230 */ /* 0x000fe40000004100 */
[----:B------:R-:W-:Y:S01]  /*0b10*/  FADD.FTZ R103, -R109, R98 ;  /* 0x000000626d677221 */ /* 0x000fe20000010100 */
        /* <DEDUP_REMOVED lines=36> */
[----:B------:R-:W-:-:S07]  /*0d60*/  IADD3 R163, R161, 0x100, RZ ;  /* 0x00000100a1a37810 */ /* 0x000fce0007ffe0ff */
.L_x_5730:
[----:B------:R-:W-:Y:S05]  /*0d70*/  BSYNC B1 ;  /* 0x0000000000017941 */ /* 0x000fea0003800000 */
.L_x_5729:
        /* <DEDUP_REMOVED lines=14> */
[--C-:B--2---:R-:W-:Y:S02]  /*0e60*/  HADD2.F32 R136, -RZ, R97.reuse.H1_H1 ;  /* 0x30000061ff887230 */ /* 0x104fe40000004100 */
[--C-:B------:R-:W-:Y:S02]  /*0e70*/  HADD2.F32 R130, -RZ, R96.reuse.H0_H0 ;  /* 0x20000060ff827230 */ /* 0x100fe40000004100 */
[----:B------:R-:W-:Y:S02]  /*0e80*/  HADD2.F32 R132, -RZ, R96.H1_H1 ;  /* 0x30000060ff847230 */ /* 0x000fe40000004100 */
[----:B------:R-:W-:-:S02]  /*0e90*/  HADD2.F32 R134, -RZ, R97.H0_H0 ;  /* 0x20000061ff867230 */ /* 0x000fc40000004100 */
[C---:B------:R-:W-:Y:S01]  /*0ea0*/  FADD.FTZ R129, -R109.reuse, R130 ;  /* 0x000000826d817221 */ /* 0x040fe20000010100 */
[--C-:B---3--:R-:W-:Y:S02]  /*0eb0*/  HADD2.F32 R107, -RZ, R101.reuse.H0_H0 ;  /* 0x20000065ff6b7230 */ /* 0x108fe40000004100 */
[----:B------:R-:W-:Y:S02]  /*0ec0*/  HADD2.F32 R96, -RZ, R101.H1_H1 ;  /* 0x30000065ff607230 */ /* 0x000fe40000004100 */
[C---:B------:R-:W-:Y:S01]  /*0ed0*/  FADD.FTZ R101, -R109.reuse, R136 ;  /* 0x000000886d657221 */ /* 0x040fe20000010100 */
[----:B------:R-:W-:Y:S02]  /*0ee0*/  HADD2.F32 R97, -RZ, R100.H0_H0 ;  /* 0x20000064ff617230 */ /* 0x000fe40000004100 */
[----:B------:R-:W-:Y:S01]  /*0ef0*/  FADD.FTZ R131, -R109, R134 ;  /* 0x000000866d837221 */ /* 0x000fe20000010100 */
[--C-:B------:R-:W-:Y:S02]  /*0f00*/  HADD2.F32 R140, -RZ, R99.reuse.H0_H0 ;  /* 0x20000063ff8c7230 */ /* 0x100fe40000004100 */
[----:B-----5:R-:W-:Y:S01]  /*0f10*/  FMUL.FTZ R134, R112, R101 ;  /* 0x0000006570867220 */ /* 0x020fe20000410000 */
[----:B------:R-:W-:-:S02]  /*0f20*/  HADD2.F32 R142, -RZ, R99.H1_H1 ;  /* 0x30000063ff8e7230 */ /* 0x000fc40000004100 */
[----:B------:R-:W-:Y:S01]  /*0f30*/  FADD.FTZ R99, -R109, R132 ;  /* 0x000000846d637221 */ /* 0x000fe20000010100 */
[----:B------:R-:W-:Y:S02]  /*0f40*/  HADD2.F32 R100, -RZ, R100.H1_H1 ;  /* 0x30000064ff647230 */ /* 0x000fe40000004100 */
        /* <DEDUP_REMOVED lines=57> */
.L_x_5732:
[----:B------:R-:W-:Y:S05]  /*12e0*/  BSYNC B1 ;  /* 0x0000000000017941 */ /* 0x000fea0003800000 */
.L_x_5731:
        /* <DEDUP_REMOVED lines=14> */
[----:B------:R-:W-:Y:S02]  /*13d0*/  HADD2.F32 R100, -RZ, R102.H0_H0 ;  /* 0x20000066ff647230 */ /* 0x000fe40000004100 */
[----:B------:R-:W-:Y:S01]  /*13e0*/  FADD.FTZ R145, -R109, R106 ;  /* 0x0000006a6d917221 */ /* 0x000fe20000010100 */
[--C-:B------:R-:W-:Y:S02]  /*13f0*/  HADD2.F32 R146, -RZ, R101.reuse.H0_H0 ;  /* 0x20000065ff927230 */ /* 0x100fe40000004100 */
[----:B------:R-:W-:-:S02]  /*1400*/  HADD2.F32 R148, -RZ, R101.H1_H1 ;  /* 0x30000065ff947230 */ /* 0x000fc40000004100 */
[C---:B------:R-:W-:Y:S01]  /*1410*/  FADD.FTZ R151, -R109.reuse, R100 ;  /* 0x000000646d977221 */ /* 0x040fe20000010100 */
[--C-:B------:R-:W-:Y:S02]  /*1420*/  HADD2.F32 R150, -RZ, R103.reuse.H0_H0 ;  /* 0x20000067ff967230 */ /* 0x100fe40000004100 */
[C---:B------:R-:W-:Y:S01]  /*1430*/  FADD.FTZ R147, -R109.reuse, R146 ;  /* 0x000000926d937221 */ /* 0x040fe20000010100 */
[----:B------:R-:W-:Y:S02]  /*1440*/  HADD2.F32 R152, -RZ, R103.H1_H1 ;  /* 0x30000067ff987230 */ /* 0x000fe40000004100 */
[C---:B------:R-:W-:Y:S01]  /*1450*/  FADD.FTZ R103, -R109.reuse, R110 ;  /* 0x0000006e6d677221 */ /* 0x040fe20000010100 */
[--C-:B---3--:R-:W-:Y:S02]  /*1460*/  HADD2.F32 R101, -RZ, R96.reuse.H0_H0 ;  /* 0x20000060ff657230 */ /* 0x108fe40000004100 */
[----:B------:R-:W-:Y:S01]  /*1470*/  FADD.FTZ R107, -R109, R148 ;  /* 0x000000946d6b7221 */ /* 0x000fe20000010100 */
[----:B------:R-:W-:-:S02]  /*1480*/  HADD2.F32 R96, -RZ, R96.H1_H1 ;  /* 0x30000060ff607230 */ /* 0x000fc40000004100 */
[----:B-----5:R-:W-:Y:S01]  /*1490*/  FMUL.FTZ R146, R112, R103 ;  /* 0x0000006770927220 */ /* 0x020fe20000410000 */
[--C-:B0-----:R-:W-:Y:S02]  /*14a0*/  HADD2.F32 R105, -RZ, R97.reuse.H0_H0 ;  /* 0x20000061ff697230 */ /* 0x101fe40000004100 */
[----:B------:R-:W-:Y:S01]  /*14b0*/  FMUL.FTZ R148, R68, R101 ;  /* 0x0000006544947220 */ /* 0x000fe20000410000 */
[----:B------:R-:W-:Y:S02]  /*14c0*/  HADD2.F32 R100, -RZ, R97.H1_H1 ;  /* 0x30000061ff647230 */ /* 0x000fe40000004100 */
[C---:B------:R-:W-:Y:S01]  /*14d0*/  FMUL.FTZ R151, R112.reuse, R151 ;  /* 0x0000009770977220 */ /* 0x040fe20000410000 */
[----:B------:R-:W-:Y:S02]  /*14e0*/  HADD2.F32 R102, -RZ, R102.H1_H1 ;  /* 0x30000066ff667230 */ /* 0x000fe40000004100 */
[----:B------:R-:W-:Y:S01]  /*14f0*/  FMUL.FTZ R145, R112, R145 ;  /* 0x0000009170917220 */ /* 0x000fe20000410000 */
[----:B------:R-:W-:-:S02]  /*1500*/  HADD2.F32 R97, -RZ, R98.H0_H0 ;  /* 0x20000062ff617230 */ /* 0x000fc40000004100 */
        /* <DEDUP_REMOVED lines=50> */
.L_x_5728:
[----:B------:R-:W-:Y:S05]  /*1830*/  BSYNC B0 ;  /* 0x0000000000007941 */ /* 0x000fea0003800000 */
.L_x_5720:
        /* <DEDUP_REMOVED lines=26> */
.L_x_5827:
        /* <DEDUP_REMOVED lines=9> */
[-C--:B------:R-:W-:Y:S02]  /*1a70*/  @!P3 LEA R108, R96, R98.reuse, 0x3 ;  /* 0x00000062606cb211 */ /* 0x080fe400078e18ff */
[----:B------:R-:W-:-:S03]  /*1a80*/  LEA R163, R97, R98, 0x3 ;  /* 0x0000006261a37211 */ /* 0x000fc600078e18ff */
        /* <DEDUP_REMOVED lines=43> */
.L_x_5737:
        /* <DEDUP_REMOVED lines=8> */
.L_x_5738:
[----:B------:R-:W-:Y:S05]  /*1dc0*/  BSYNC B1 ;  /* 0x0000000000017941 */ /* 0x000fea0003800000 */
.L_x_5736:
        /* <DEDUP_REMOVED lines=14> */
.L_x_5740:
[----:B------:R-:W-:-:S04]  /*1eb0*/  FFMA.FTZ R98, R114, R99, R96 ;  /* 0x0000006372627223 */ /* 0x000fc80000010060 */
[----:B------:R-:W-:Y:S01]  /*1ec0*/  FADD.FTZ R101, R117, -R98 ;  /* 0x8000006275657221 */ /* 0x000fe20000010000 */
[----:B------:R-:W-:-:S03]  /*1ed0*/  @P4 HADD2.F32 R98, -RZ, R12.H1_H1 ;  /* 0x3000000cff624230 */ /* 0x000fc60000004100 */
[----:B------:R-:W-:-:S04]  /*1ee0*/  FMUL.FTZ R101, R112, R101 ;  /* 0x0000006570657220 */ /* 0x000fc80000410000 */
[----:B------:R-:W-:-:S07]  /*1ef0*/  @P4 FADD.FTZ R101, R101, R98 ;  /* 0x0000006265654221 */ /* 0x000fce0000010000 */
.L_x_5741:
[----:B------:R-:W-:Y:S05]  /*1f00*/  BSYNC B1 ;  /* 0x0000000000017941 */ /* 0x000fea0003800000 */
.L_x_5739:
        /* <DEDUP_REMOVED lines=12> */
.L_x_5743:
[----:B------:R-:W-:Y:S01]  /*1fd0*/  FFMA.FTZ R101, R115, R99, R96 ;  /* 0x0000006373657223 */ /* 0x000fe20000010060 */
[----:B------:R-:W-:-:S03]  /*1fe0*/  @P4 HADD2.F32 R98, -RZ, R13.H0_H0 ;  /* 0x2000000dff624230 */ /* 0x000fc60000004100 */
[----:B------:R-:W-:-:S04]  /*1ff0*/  FADD.FTZ R101, R120, -R101 ;  /* 0x8000006578657221 */ /* 0x000fc80000010000 */
[----:B------:R-:W-:-:S04]  /*2000*/  FMUL.FTZ R101, R112, R101 ;  /* 0x0000006570657220 */ /* 0x000fc80000410000 */
[----:B------:R-:W-:-:S07]  /*2010*/  @P4 FADD.FTZ R101, R101, R98 ;  /* 0x0000006265654221 */ /* 0x000fce0000010000 */
.L_x_5744:
[----:B------:R-:W-:Y:S05]  /*2020*/  BSYNC B1 ;  /* 0x0000000000017941 */ /* 0x000fea0003800000 */
.L_x_5742:
        /* <DEDUP_REMOVED lines=12> */
.L_x_5746:
[----:B------:R-:W-:-:S04]  /*20f0*/  FFMA.FTZ R98, R118, R99, R96 ;  /* 0x0000006376627223 */ /* 0x000fc80000010060 */
[----:B------:R-:W-:Y:S01]  /*2100*/  FADD.FTZ R101, R121, -R98 ;  /* 0x8000006279657221 */ /* 0x000fe20000010000 */
[----:B------:R-:W-:-:S03]  /*2110*/  @P4 HADD2.F32 R98, -RZ, R13.H1_H1 ;  /* 0x3000000dff624230 */ /* 0x000fc60000004100 */
[----:B------:R-:W-:-:S04]  /*2120*/  FMUL.FTZ R101, R112, R101 ;  /* 0x0000006570657220 */ /* 0x000fc80000410000 */
[----:B------:R-:W-:-:S07]  /*2130*/  @P4 FADD.FTZ R101, R101, R98 ;  /* 0x0000006265654221 */ /* 0x000fce0000010000 */
.L_x_5747:
[----:B------:R-:W-:Y:S05]  /*2140*/  BSYNC B1 ;  /* 0x0000000000017941 */ /* 0x000fea0003800000 */
.L_x_5745:
        /* <DEDUP_REMOVED lines=12> */
.L_x_5749:
[----:B------:R-:W-:Y:S01]  /*2210*/  FFMA.FTZ R101, R119, R99, R96 ;  /* 0x0000006377657223 */ /* 0x000fe20000010060 */
[----:B------:R-:W-:-:S03]  /*2220*/  @P4 HADD2.F32 R98, -RZ, R14.H0_H0 ;  /* 0x2000000eff624230 */ /* 0x000fc60000004100 */
[----:B------:R-:W-:-:S04]  /*2230*/  FADD.FTZ R101, R122, -R101 ;  /* 0x800000657a657221 */ /* 0x000fc80000010000 */
[----:B------:R-:W-:-:S04]  /*2240*/  FMUL.FTZ R101, R112, R101 ;  /* 0x0000006570657220 */ /* 0x000fc80000410000 */
[----:B------:R-:W-:-:S07]  /*2250*/  @P4 FADD.FTZ R101, R101, R98 ;  /* 0x0000006265654221 */ /* 0x000fce0000010000 */
.L_x_5750:
[----:B------:R-:W-:Y:S05]  /*2260*/  BSYNC B1 ;  /* 0x0000000000017941 */ /* 0x000fea0003800000 */
.L_x_5748:
        /* <DEDUP_REMOVED lines=12> */
.L_x_5752:
[----:B------:R-:W-:-:S04]  /*2330*/  FFMA.FTZ R98, R124, R99, R96 ;  /* 0x000000637c627223 */ /* 0x000fc80000010060 */
[----:B------:R-:W-:Y:S01]  /*2340*/  FADD.FTZ R101, R123, -R98 ;  /* 0x800000627b657221 */ /* 0x000fe20000010000 */
[----:B------:R-:W-:-:S03]  /*2350*/  @P4 HADD2.F32 R98, -RZ, R14.H1_H1 ;  /* 0x3000000eff624230 */ /* 0x000fc60000004100 */
[----:B------:R-:W-:-:S04]  /*2360*/  FMUL.FTZ R101, R112, R101 ;  /* 0x0000006570657220 */ /* 0x000fc80000410000 */
[----:B------:R-:W-:-:S07]  /*2370*/  @P4 FADD.FTZ R101, R101, R98 ;  /* 0x0000006265654221 */ /* 0x000fce0000010000 */
.L_x_5753:
[----:B------:R-:W-:Y:S05]  /*2380*/  BSYNC B1 ;  /* 0x0000000000017941 */ /* 0x000fea0003800000 */
.L_x_5751:
        /* <DEDUP_REMOVED lines=12> */
.L_x_5755:
[----:B------:R-:W-:Y:S01]  /*2450*/  FFMA.FTZ R101, R125, R99, R96 ;  /* 0x000000637d657223 */ /* 0x000fe20000010060 */
[----:B------:R-:W-:-:S03]  /*2460*/  @P4 HADD2.F32 R98, -RZ, R15.H0_H0 ;  /* 0x2000000fff624230 */ /* 0x000fc60000004100 */
[----:B------:R-:W-:-:S04]  /*2470*/  FADD.FTZ R101, R126, -R101 ;  /* 0x800000657e657221 */ /* 0x000fc80000010000 */
[----:B------:R-:W-:-:S04]  /*2480*/  FMUL.FTZ R101, R112, R101 ;  /* 0x0000006570657220 */ /* 0x000fc80000410000 */
[----:B------:R-:W-:-:S07]  /*2490*/  @P4 FADD.FTZ R101, R101, R98 ;  /* 0x0000006265654221 */ /* 0x000fce0000010000 */
.L_x_5756:
[----:B------:R-:W-:Y:S05]  /*24a0*/  BSYNC B1 ;  /* 0x0000000000017941 */ /* 0x000fea0003800000 */
.L_x_5754:
        /* <DEDUP_REMOVED lines=12> */
.L_x_5758:
[----:B------:R-:W-:-:S04]  /*2570*/  FFMA.FTZ R98, R128, R99, R96 ;  /* 0x0000006380627223 */ /* 0x000fc80000010060 */
[----:B------:R-:W-:-:S04]  /*2580*/  FADD.FTZ R101, R127, -R98 ;  /* 0x800000627f657221 */ /* 0x000fc80000010000 */
[----:B------:R-:W-:Y:S01]  /*2590*/  FMUL.FTZ R98, R112, R101 ;  /* 0x0000006570627220 */ /* 0x000fe20000410000 */
[----:B------:R-:W-:-:S05]  /*25a0*/  @P4 HADD2.F32 R101, -RZ, R15.H1_H1 ;  /* 0x3000000fff654230 */ /* 0x000fca0000004100 */
[----:B------:R-:W-:-:S07]  /*25b0*/  @P4 FADD.FTZ R98, R98, R101 ;  /* 0x0000006562624221 */ /* 0x000fce0000010000 */
.L_x_5759:
[----:B------:R-:W-:Y:S05]  /*25c0*/  BSYNC B1 ;  /* 0x0000000000017941 */ /* 0x000fea0003800000 */
.L_x_5757:
        /* <DEDUP_REMOVED lines=14> */
.L_x_5735:
[----:B------:R-:W-:Y:S05]  /*26b0*/  BSYNC B0 ;  /* 0x0000000000007941 */ /* 0x000fea0003800000 */
.L_x_5734:
        /* <DEDUP_REMOVED lines=9> */
[----:B------:R-:W-:Y:S01]  /*2750*/  HADD2.F32 R101, -RZ, R8.H0_H0 ;  /* 0x20000008ff657230 */ /* 0x000fe20000004100 */
[----:B------:R-:W-:Y:S06]  /*2760*/  BRA `(.L_x_5764) ;  /* 0x0000000000207947 */ /* 0x000fec0003800000 */
.L_x_5763:
        /* <DEDUP_REMOVED lines=8> */
.L_x_5764:
[----:B------:R-:W-:Y:S05]  /*27f0*/  BSYNC B1 ;  /* 0x0000000000017941 */ /* 0x000fea0003800000 */
.L_x_5762:
        /* <DEDUP_REMOVED lines=14> */
.L_x_5766:
[----:B------:R-:W-:-:S04]  /*28e0*/  FFMA.FTZ R98, R130, R99, R96 ;  /* 0x0000006382627223 */ /* 0x000fc80000010060 */
[----:B------:R-:W-:Y:S01]  /*28f0*/  FADD.FTZ R101, R133, -R98 ;  /* 0x8000006285657221 */ /* 0x000fe20000010000 */
[----:B------:R-:W-:-:S03]  /*2900*/  @P4 HADD2.F32 R98, -RZ, R8.H1_H1 ;  /* 0x30000008ff624230 */ /* 0x000fc60000004100 */
[----:B------:R-:W-:-:S04]  /*2910*/  FMUL.FTZ R101, R112, R101 ;  /* 0x0000006570657220 */ /* 0x000fc80000410000 */
[----:B------:R-:W-:-:S07]  /*2920*/  @P4 FADD.FTZ R101, R101, R98 ;  /* 0x0000006265654221 */ /* 0x000fce0000010000 */
.L_x_5767:
[----:B------:R-:W-:Y:S05]  /*2930*/  BSYNC B1 ;  /* 0x0000000000017941 */ /* 0x000fea0003800000 */
.L_x_5765:
        /* <DEDUP_REMOVED lines=12> */
.L_x_5769:
[----:B------:R-:W-:Y:S01]  /*2a00*/  FFMA.FTZ R101, R131, R99, R96 ;  /* 0x0000006383657223 */ /* 0x000fe20000010060 */
[----:B------:R-:W-:-:S03]  /*2a10*/  @P4 HADD2.F32 R98, -RZ, R9.H0_H0 ;  /* 0x20000009ff624230 */ /* 0x000fc60000004100 */
[----:B------:R-:W-:-:S04]  /*2a20*/  FADD.FTZ R101, R136, -R101 ;  /* 0x8000006588657221 */ /* 0x000fc80000010000 */
[----:B------:R-:W-:-:S04]  /*2a30*/  FMUL.FTZ R101, R112, R101 ;  /* 0x0000006570657220 */ /* 0x000fc80000410000 */
[----:B------:R-:W-:-:S07]  /*2a40*/  @P4 FADD.FTZ R101, R101, R98 ;  /* 0x0000006265654221 */ /* 0x000fce0000010000 */
.L_x_5770:
[----:B------:R-:W-:Y:S05]  /*2a50*/  BSYNC B1 ;  /* 0x0000000000017941 */ /* 0x000fea0003800000 */
.L_x_5768:
        /* <DEDUP_REMOVED lines=12> */
.L_x_5772:
[----:B------:R-:W-:-:S04]  /*2b20*/  FFMA.FTZ R98, R134, R99, R96 ;  /* 0x0000006386627223 */ /* 0x000fc80000010060 */
[----:B------:R-:W-:Y:S01]  /*2b30*/  FADD.FTZ R101, R137, -R98 ;  /* 0x8000006289657221 */ /* 0x000fe20000010000 */
[----:B------:R-:W-:-:S03]  /*2b40*/  @P4 HADD2.F32 R98, -RZ, R9.H1_H1 ;  /* 0x30000009ff624230 */ /* 0x000fc60000004100 */
[----:B------:R-:W-:-:S04]  /*2b50*/  FMUL.FTZ R101, R112, R101 ;  /* 0x0000006570657220 */ /* 0x000fc80000410000 */
[----:B------:R-:W-:-:S07]  /*2b60*/  @P4 FADD.FTZ R101, R101, R98 ;  /* 0x0000006265654221 */ /* 0x000fce0000010000 */
.L_x_5773:
[----:B------:R-:W-:Y:S05]  /*2b70*/  BSYNC B1 ;  /* 0x0000000000017941 */ /* 0x000fea0003800000 */
.L_x_5771:
        /* <DEDUP_REMOVED lines=12> */
.L_x_5775:
[----:B------:R-:W-:Y:S01]  /*2c40*/  FFMA.FTZ R101, R135, R99, R96 ;  /* 0x0000006387657223 */ /* 0x000fe20000010060 */
[----:B------:R-:W-:-:S03]  /*2c50*/  @P4 HADD2.F32 R98, -RZ, R10.H0_H0 ;  /* 0x2000000aff624230 */ /* 0x000fc60000004100 */
[----:B------:R-:W-:-:S04]  /*2c60*/  FADD.FTZ R101, R138, -R101 ;  /* 0x800000658a657221 */ /* 0x000fc80000010000 */
[----:B------:R-:W-:-:S04]  /*2c70*/  FMUL.FTZ R101, R112, R101 ;  /* 0x0000006570657220 */ /* 0x000fc80000410000 */
[----:B------:R-:W-:-:S07]  /*2c80*/  @P4 FADD.FTZ R101, R101, R98 ;  /* 0x0000006265654221 */ /* 0x000fce0000010000 */
.L_x_5776:
[----:B------:R-:W-:Y:S05]  /*2c90*/  BSYNC B1 ;  /* 0x0000000000017941 */ /* 0x000fea0003800000 */
.L_x_5774:
        /* <DEDUP_REMOVED lines=12> */
.L_x_5778:
[----:B------:R-:W-:-:S04]  /*2d60*/  FFMA.FTZ R98, R140, R99, R96 ;  /* 0x000000638c627223 */ /* 0x000fc80000010060 */
[----:B------:R-:W-:Y:S01]  /*2d70*/  FADD.FTZ R101, R139, -R98 ;  /* 0x800000628b657221 */ /* 0x000fe20000010000 */
[----:B------:R-:W-:-:S03]  /*2d80*/  @P4 HADD2.F32 R98, -RZ, R10.H1_H1 ;  /* 0x3000000aff624230 */ /* 0x000fc60000004100 */
[----:B------:R-:W-:-:S04]  /*2d90*/  FMUL.FTZ R101, R112, R101 ;  /* 0x0000006570657220 */ /* 0x000fc80000410000 */
[----:B------:R-:W-:-:S07]  /*2da0*/  @P4 FADD.FTZ R101, R101, R98 ;  /* 0x0000006265654221 */ /* 0x000fce0000010000 */
.L_x_5779:
[----:B------:R-:W-:Y:S05]  /*2db0*/  BSYNC B1 ;  /* 0x0000000000017941 */ /* 0x000fea0003800000 */
.L_x_5777:
        /* <DEDUP_REMOVED lines=12> */
.L_x_5781:
[----:B------:R-:W-:Y:S01]  /*2e80*/  FFMA.FTZ R101, R141, R99, R96 ;  /* 0x000000638d657223 */ /* 0x000fe20000010060 */
[----:B------:R-:W-:-:S03]  /*2e90*/  @P4 HADD2.F32 R98, -RZ, R11.H0_H0 ;  /* 0x2000000bff624230 */ /* 0x000fc60000004100 */
[----:B------:R-:W-:-:S04]  /*2ea0*/  FADD.FTZ R101, R142, -R101 ;  /* 0x800000658e657221 */ /* 0x000fc80000010000 */
[----:B------:R-:W-:-:S04]  /*2eb0*/  FMUL.FTZ R101, R112, R101 ;  /* 0x0000006570657220 */ /* 0x000fc80000410000 */
[----:B------:R-:W-:-:S07]  /*2ec0*/  @P4 FADD.FTZ R101, R101, R98 ;  /* 0x0000006265654221 */ /* 0x000fce0000010000 */
.L_x_5782:
[----:B------:R-:W-:Y:S05]  /*2ed0*/  BSYNC B1 ;  /* 0x0000000000017941 */ /* 0x000fea0003800000 */
.L_x_5780:
        /* <DEDUP_REMOVED lines=12> */
.L_x_5784:
[----:B------:R-:W-:-:S04]  /*2fa0*/  FFMA.FTZ R98, R144, R99, R96 ;  /* 0x0000006390627223 */ /* 0x000fc80000010060 */
[----:B------:R-:W-:-:S04]  /*2fb0*/  FADD.FTZ R101, R143, -R98 ;  /* 0x800000628f657221 */ /* 0x000fc80000010000 */
[----:B------:R-:W-:Y:S01]  /*2fc0*/  FMUL.FTZ R98, R112, R101 ;  /* 0x0000006570627220 */ /* 0x000fe20000410000 */
[----:B------:R-:W-:-:S05]  /*2fd0*/  @P4 HADD2.F32 R101, -RZ, R11.H1_H1 ;  /* 0x3000000bff654230 */ /* 0x000fca0000004100 */
[----:B------:R-:W-:-:S07]  /*2fe0*/  @P4 FADD.FTZ R98, R98, R101 ;  /* 0x0000006562624221 */ /* 0x000fce0000010000 */
.L_x_5785:
[----:B------:R-:W-:Y:S05]  /*2ff0*/  BSYNC B1 ;  /* 0x0000000000017941 */ /* 0x000fea0003800000 */
.L_x_5783:
        /* <DEDUP_REMOVED lines=14> */
.L_x_5761:
[----:B------:R-:W-:Y:S05]  /*30e0*/  BSYNC B0 ;  /* 0x0000000000007941 */ /* 0x000fea0003800000 */
.L_x_5760:
        /* <DEDUP_REMOVED lines=10> */
[----:B------:R-:W-:Y:S01]  /*3190*/  HADD2.F32 R101, -RZ, R4.H0_H0 ;  /* 0x20000004ff657230 */ /* 0x000fe20000004100 */
[----:B------:R-:W-:Y:S06]  /*31a0*/  BRA `(.L_x_5790) ;  /* 0x0000000000207947 */ /* 0x000fec0003800000 */
.L_x_5789:
        /* <DEDUP_REMOVED lines=8> */
.L_x_5790:
[----:B------:R-:W-:Y:S05]  /*3230*/  BSYNC B1 ;  /* 0x0000000000017941 */ /* 0x000fea0003800000 */
.L_x_5788:
        /* <DEDUP_REMOVED lines=14> */
.L_x_5792:
[----:B------:R-:W-:-:S04]  /*3320*/  FFMA.FTZ R98, R146, R99, R96 ;  /* 0x0000006392627223 */ /* 0x000fc80000010060 */
[----:B------:R-:W-:Y:S01]  /*3330*/  FADD.FTZ R101, R149, -R98 ;  /* 0x8000006295657221 */ /* 0x000fe20000010000 */
[----:B------:R-:W-:-:S03]  /*3340*/  @P4 HADD2.F32 R98, -RZ, R4.H1_H1 ;  /* 0x30000004ff624230 */ /* 0x000fc60000004100 */
[----:B------:R-:W-:-:S04]  /*3350*/  FMUL.FTZ R101, R112, R101 ;  /* 0x0000006570657220 */ /* 0x000fc80000410000 */
[----:B------:R-:W-:-:S07]  /*3360*/  @P4 FADD.FTZ R101, R101, R98 ;  /* 0x0000006265654221 */ /* 0x000fce0000010000 */
.L_x_5793:
[----:B------:R-:W-:Y:S05]  /*3370*/  BSYNC B1 ;  /* 0x0000000000017941 */ /* 0x000fea0003800000 */
.L_x_5791:
        /* <DEDUP_REMOVED lines=12> */
.L_x_5795:
[----:B------:R-:W-:Y:S01]  /*3440*/  FFMA.FTZ R101, R147, R99, R96 ;  /* 0x0000006393657223 */ /* 0x000fe20000010060 */
[----:B------:R-:W-:-:S03]  /*3450*/  @P4 HADD2.F32 R98, -RZ, R5.H0_H0 ;  /* 0x20000005ff624230 */ /* 0x000fc60000004100 */
[----:B------:R-:W-:-:S04]  /*3460*/  FADD.FTZ R101, R152, -R101 ;  /* 0x8000006598657221 */ /* 0x000fc80000010000 */
[----:B------:R-:W-:-:S04]  /*3470*/  FMUL.FTZ R101, R112, R101 ;  /* 0x0000006570657220 */ /* 0x000fc80000410000 */
[----:B------:R-:W-:-:S07]  /*3480*/  @P4 FADD.FTZ R101, R101, R98 ;  /* 0x0000006265654221 */ /* 0x000fce0000010000 */
.L_x_5796:
[----:B------:R-:W-:Y:S05]  /*3490*/  BSYNC B1 ;  /* 0x0000000000017941 */ /* 0x000fea0003800000 */
.L_x_5794:
        /* <DEDUP_REMOVED lines=12> */
.L_x_5798:
[----:B------:R-:W-:-:S04]  /*3560*/  FFMA.FTZ R98, R150, R99, R96 ;  /* 0x0000006396627223 */ /* 0x000fc80000010060 */
[----:B------:R-:W-:Y:S01]  /*3570*/  FADD.FTZ R101, R153, -R98 ;  /* 0x8000006299657221 */ /* 0x000fe20000010000 */
[----:B------:R-:W-:-:S03]  /*3580*/  @P4 HADD2.F32 R98, -RZ, R5.H1_H1 ;  /* 0x30000005ff624230 */ /* 0x000fc60000004100 */
[----:B------:R-:W-:-:S04]  /*3590*/  FMUL.FTZ R101, R112, R101 ;  /* 0x0000006570657220 */ /* 0x000fc80000410000 */
[----:B------:R-:W-:-:S07]  /*35a0*/  @P4 FADD.FTZ R101, R101, R98 ;  /* 0x0000006265654221 */ /* 0x000fce0000010000 */
.L_x_5799:
[----:B------:R-:W-:Y:S05]  /*35b0*/  BSYNC B1 ;  /* 0x0000000000017941 */ /* 0x000fea0003800000 */
.L_x_5797:
        /* <DEDUP_REMOVED lines=12> */
.L_x_5801:
[----:B------:R-:W-:Y:S01]  /*3680*/  FFMA.FTZ R101, R151, R99, R96 ;  /* 0x0000006397657223 */ /* 0x000fe20000010060 */
[----:B------:R-:W-:-:S03]  /*3690*/  @P4 HADD2.F32 R98, -RZ, R6.H0_H0 ;  /* 0x20000006ff624230 */ /* 0x000fc60000004100 */
[----:B------:R-:W-:-:S04]  /*36a0*/  FADD.FTZ R101, R154, -R101 ;  /* 0x800000659a657221 */ /* 0x000fc80000010000 */
[----:B------:R-:W-:-:S04]  /*36b0*/  FMUL.FTZ R101, R112, R101 ;  /* 0x0000006570657220 */ /* 0x000fc80000410000 */
[----:B------:R-:W-:-:S07]  /*36c0*/  @P4 FADD.FTZ R101, R101, R98 ;  /* 0x0000006265654221 */ /* 0x000fce0000010000 */
.L_x_5802:
[----:B------:R-:W-:Y:S05]  /*36d0*/  BSYNC B1 ;  /* 0x0000000000017941 */ /* 0x000fea0003800000 */
.L_x_5800:
        /* <DEDUP_REMOVED lines=12> */
.L_x_5804:
[----:B------:R-:W-:-:S04]  /*37a0*/  FFMA.FTZ R98, R156, R99, R96 ;  /* 0x000000639c627223 */ /* 0x000fc80000010060 */
[----:B------:R-:W-:Y:S01]  /*37b0*/  FADD.FTZ R101, R155, -R98 ;  /* 0x800000629b657221 */ /* 0x000fe20000010000 */
[----:B------:R-:W-:-:S03]  /*37c0*/  @P4 HADD2.F32 R98, -RZ, R6.H1_H1 ;  /* 0x30000006ff624230 */ /* 0x000fc60000004100 */
[----:B------:R-:W-:-:S04]  /*37d0*/  FMUL.FTZ R101, R112, R101 ;  /* 0x0000006570657220 */ /* 0x000fc80000410000 */
[----:B------:R-:W-:-:S07]  /*37e0*/  @P4 FADD.FTZ R101, R101, R98 ;  /* 0x0000006265654221 */ /* 0x000fce0000010000 */
.L_x_5805:
[----:B------:R-:W-:Y:S05]  /*37f0*/  BSYNC B1 ;  /* 0x0000000000017941 */ /* 0x000fea0003800000 */
.L_x_5803:
        /* <DEDUP_REMOVED lines=12> */
.L_x_5807:
[----:B------:R-:W-:Y:S01]  /*38c0*/  FFMA.FTZ R101, R157, R99, R96 ;  /* 0x000000639d657223 */ /* 0x000fe20000010060 */
[----:B------:R-:W-:-:S03]  /*38d0*/  @P4 HADD2.F32 R98, -RZ, R7.H0_H0 ;  /* 0x20000007ff624230 */ /* 0x000fc60000004100 */
[----:B------:R-:W-:-:S04]  /*38e0*/  FADD.FTZ R101, R158, -R101 ;  /* 0x800000659e657221 */ /* 0x000fc80000010000 */
[----:B------:R-:W-:-:S04]  /*38f0*/  FMUL.FTZ R101, R112, R101 ;  /* 0x0000006570657220 */ /* 0x000fc80000410000 */
[----:B------:R-:W-:-:S07]  /*3900*/  @P4 FADD.FTZ R101, R101, R98 ;  /* 0x0000006265654221 */ /* 0x000fce0000010000 */
.L_x_5808:
[----:B------:R-:W-:Y:S05]  /*3910*/  BSYNC B1 ;  /* 0x0000000000017941 */ /* 0x000fea0003800000 */
.L_x_5806:
        /* <DEDUP_REMOVED lines=12> */
.L_x_5810:
[----:B------:R-:W-:-:S04]  /*39e0*/  FFMA.FTZ R96, R160, R99, R96 ;  /* 0x00000063a0607223 */ /* 0x000fc80000010060 */
[----:B------:R-:W-:-:S04]  /*39f0*/  FADD.FTZ R99, R159, -R96 ;  /* 0x800000609f637221 */ /* 0x000fc80000010000 */
[----:B------:R-:W-:Y:S01]  /*3a00*/  FMUL.FTZ R112, R112, R99 ;  /* 0x0000006370707220 */ /* 0x000fe20000410000 */
[----:B------:R-:W-:-:S05]  /*3a10*/  @P4 HADD2.F32 R99, -RZ, R7.H1_H1 ;  /* 0x30000007ff634230 */ /* 0x000fca0000004100 */
[----:B------:R-:W-:-:S07]  /*3a20*/  @P4 FADD.FTZ R112, R112, R99 ;  /* 0x0000006370704221 */ /* 0x000fce0000010000 */
.L_x_5811:
[----:B------:R-:W-:Y:S05]  /*3a30*/  BSYNC B1 ;  /* 0x0000000000017941 */ /* 0x000fea0003800000 */
.L_x_5809:
[----:B------:R-:W0:Y:S08]  /*3a40*/  @P3 LDC R103, c[0x0][0x29c] ;  /* 0x0000a700ff673b82 */ /* 0x000e300000000800 */
        /* <DEDUP_REMOVED lines=10> */
[----:B------:R3:W-:Y:S02]  /*3af0*/  @P3 STG.E.128 desc[UR4][R96.64], R92 ;  /* 0x0000005c60003986 */ /* 0x0007e4000c101d04 */
.L_x_5787:
[----:B------:R-:W-:Y:S05]  /*3b00*/  BSYNC B0 ;  /* 0x0000000000007941 */ /* 0x000fea0003800000 */
.L_x_5786:
[----:B------:R-:W-:Y:S02]  /*3b10*/  IADD3 R0, R0, UR12, RZ ;  /* 0x0000000c00007c10 */ /* 0x000fe4000fffe0ff */
[----:B------:R-:W-:Y:S02]  /*3b20*/  ISETP.NE.AND P3, PT, R170, RZ, PT ;  /* 0x000000ffaa00720c */ /* 0x000fe40003f65270 */
[----:B------:R-:W-:Y:S02]  /*3b30*/  ISETP.GE.AND P2, PT, R0, UR13, PT ;  /* 0x0000000d00007c0c */ /* 0x000fe4000bf46270 */
[----:B------:R-:W-:-:S11]  /*3b40*/  SEL R108, RZ, 0x1, P3 ;  /* 0x00000001ff6c7807 */ /* 0x000fd60001800000 */
[----:B------:R-:W-:Y:S05]  /*3b50*/  @!P2 BRA `(.L_x_5812) ;  /* 0xffffffc80048a947 */ /* 0x000fea000383ffff */
.L_x_5719:
        /* <DEDUP_REMOVED lines=16> */
.L_x_5814:
[----:B------:R-:W-:Y:S05]  /*3c60*/  BSYNC B0 ;  /* 0x0000000000007941 */ /* 0x000fea0003800000 */
.L_x_5813:
        /* <DEDUP_REMOVED lines=11> */
.L_x_5816:
[----:B------:R-:W-:Y:S05]  /*3d20*/  BSYNC B0 ;  /* 0x0000000000007941 */ /* 0x000fea0003800000 */
.L_x_5815:
        /* <DEDUP_REMOVED lines=11> */
.L_x_5733:
[----:B------:R-:W-:Y:S01]  /*3de0*/  HFMA2.MMA R109, -RZ, RZ, 0, 1.847743988037109375e-06 ;  /* 0x0000001fff6d7435 */ /* 0x000fe200000001ff */
[----:B------:R-:W-:Y:S02]  /*3df0*/  MOV R108, 0x10 ;  /* 0x00000010006c7802 */ /* 0x000fe40000000f00 */
[----:B-1----:R-:W-:-:S08]  /*3e00*/  MOV R106, 0xffffffff ;  /* 0xffffffff006a7802 */ /* 0x002fd00000000f00 */
[----:B0----5:R-:W-:Y:S05]  /*3e10*/  WARPSYNC.COLLECTIVE R106, `(.L_x_5817) ;  /* 0x000000006a087348 */ /* 0x021fea0003c00000 */
[----:B------:R1:W2:Y:S02]  /*3e20*/  SHFL.DOWN P4, R107, R111, R108, R109 ;  /* 0x0800006c6f6b7389 */ /* 0x0002a4000008006d */
[----:B012--5:R-:W-:Y:S01]  /*3e30*/  ENDCOLLECTIVE ;  /* 0x000000000000791b */ /* 0x027fe20003800000 */
.L_x_5817:
[----:B------:R-:W-:-:S05]  /*3e40*/  MOV R98, R107 ;  /* 0x0000006b00627202 */ /* 0x000fca0000000f00 */
[----:B------:R-:W-:Y:S01]  /*3e50*/  FADD.FTZ R98, R98, R111 ;  /* 0x0000006f62627221 */ /* 0x000fe20000010000 */
[----:B------:R-:W-:-:S07]  /*3e60*/  MOV R111, R164 ;  /* 0x000000a4006f7202 */ /* 0x000fce0000000f00 */
[----:B------:R-:W-:Y:S05]  /*3e70*/  WARPSYNC.COLLECTIVE R106, `(.L_x_5818) ;  /* 0x000000006a087348 */ /* 0x000fea0003c00000 */
[----:B------:R0:W1:Y:S02]  /*3e80*/  SHFL.DOWN P4, R107, R111, R108, R109 ;  /* 0x0800006c6f6b7389 */ /* 0x000064000008006d */
[----:B01----:R-:W-:Y:S01]  /*3e90*/  ENDCOLLECTIVE ;  /* 0x000000000000791b */ /* 0x003fe20003800000 */
.L_x_5818:
[----:B------:R-:W-:Y:S01]  /*3ea0*/  HFMA2.MMA R108, -RZ, RZ, 0, 4.76837158203125e-07 ;  /* 0x00000008ff6c7435 */ /* 0x000fe200000001ff */
[----:B------:R-:W-:Y:S02]  /*3eb0*/  MOV R111, R98 ;  /* 0x00000062006f7202 */ /* 0x000fe40000000f00 */
[----:B------:R-:W-:-:S08]  /*3ec0*/  MOV R99, R107 ;  /* 0x0000006b00637202 */ /* 0x000fd00000000f00 */
[----:B------:R-:W-:Y:S05]  /*3ed0*/  WARPSYNC.COLLECTIVE R106, `(.L_x_5819) ;  /* 0x000000006a087348 */ /* 0x000fea0003c00000 */
[----:B------:R0:W1:Y:S02]  /*3ee0*/  SHFL.DOWN P4, R107, R111, R108, R109 ;  /* 0x0800006c6f6b7389 */ /* 0x000064000008006d */
[----:B01----:R-:W-:Y:S01]  /*3ef0*/  ENDCOLLECTIVE ;  /* 0x000000000000791b */ /* 0x003fe20003800000 */
.L_x_5819:
[----:B------:R-:W-:-:S05]  /*3f00*/  FADD.FTZ R99, R99, R164 ;  /* 0x000000a463637221 */ /* 0x000fca0000010000 */
[----:B------:R-:W-:Y:S02]  /*3f10*/  MOV R111, R99 ;  /* 0x00000063006f7202 */ /* 0x000fe40000000f00 */
[----:B------:R-:W-:-:S07]  /*3f20*/  MOV R101, R107 ;  /* 0x0000006b00657202 */ /* 0x000fce0000000f00 */
[----:B------:R-:W-:Y:S05]  /*3f30*/  WARPSYNC.COLLECTIVE R106, `(.L_x_5820) ;  /* 0x000000006a087348 */ /* 0x000fea0003c00000 */
[----:B------:R0:W1:Y:S02]  /*3f40*/  SHFL.DOWN P4, R107, R111, R108, R109 ;  /* 0x0800006c6f6b7389 */ /* 0x000064000008006d */
[----:B01----:R-:W-:Y:S01]  /*3f50*/  ENDCOLLECTIVE ;  /* 0x000000000000791b */ /* 0x003fe20003800000 */
.L_x_5820:
[----:B------:R-:W-:Y:S01]  /*3f60*/  FADD.FTZ R101, R98, R101 ;  /* 0x0000006562657221 */ /* 0x000fe20000010000 */
[----:B------:R-:W-:-:S04]  /*3f70*/  HFMA2.MMA R108, -RZ, RZ, 0, 2.384185791015625e-07 ;  /* 0x00000004ff6c7435 */ /* 0x000fc800000001ff */
[----:B------:R-:W-:Y:S02]  /*3f80*/  MOV R111, R101 ;  /* 0x00000065006f7202 */ /* 0x000fe40000000f00 */
[----:B------:R-:W-:-:S07]  /*3f90*/  MOV R100, R107 ;  /* 0x0000006b00647202 */ /* 0x000fce0000000f00 */
[----:B------:R-:W-:Y:S05]  /*3fa0*/  WARPSYNC.COLLECTIVE R106, `(.L_x_5821) ;  /* 0x000000006a087348 */ /* 0x000fea0003c00000 */
[----:B------:R0:W1:Y:S02]  /*3fb0*/  SHFL.DOWN P4, R107, R111, R108, R109 ;  /* 0x0800006c6f6b7389 */ /* 0x000064000008006d */
[----:B01----:R-:W-:Y:S01]  /*3fc0*/  ENDCOLLECTIVE ;  /* 0x000000000000791b */ /* 0x003fe20003800000 */
.L_x_5821:
[----:B------:R-:W-:-:S05]  /*3fd0*/  FADD.FTZ R100, R99, R100 ;  /* 0x0000006463647221 */ /* 0x000fca0000010000 */
[----:B------:R-:W-:Y:S02]  /*3fe0*/  MOV R111, R100 ;  /* 0x00000064006f7202 */ /* 0x000fe40000000f00 */
[----:B------:R-:W-:-:S07]  /*3ff0*/  MOV R102, R107 ;  /* 0x0000006b00667202 */ /* 0x000fce0000000f00 */
[----:B------:R-:W-:Y:S05]  /*4000*/  WARPSYNC.COLLECTIVE R106, `(.L_x_5822) ;  /* 0x000000006a087348 */ /* 0x000fea0003c00000 */
[----:B------:R0:W1:Y:S02]  /*4010*/  SHFL.DOWN P4, R107, R111, R108, R109 ;  /* 0x0800006c6f6b7389 */ /* 0x000064000008006d */
[----:B01----:R-:W-:Y:S01]  /*4020*/  ENDCOLLECTIVE ;  /* 0x000000000000791b */ /* 0x003fe20003800000 */
.L_x_5822:
[----:B------:R-:W-:Y:S01]  /*4030*/  FADD.FTZ R102, R101, R102 ;  /* 0x0000006665667221 */ /* 0x000fe20000010000 */
[----:B------:R-:W-:-:S04]  /*4040*/  HFMA2.MMA R108, -RZ, RZ, 0, 1.1920928955078125e-07 ;  /* 0x00000002ff6c7435 */ /* 0x000fc800000001ff */
[----:B------:R-:W-:Y:S02]  /*4050*/  MOV R111, R102 ;  /* 0x00000066006f7202 */ /* 0x000fe40000000f00 */
[----:B------:R-:W-:-:S07]  /*4060*/  MOV R103, R107 ;  /* 0x0000006b00677202 */ /* 0x000fce0000000f00 */
[----:B------:R-:W-:Y:S05]  /*4070*/  WARPSYNC.COLLECTIVE R106, `(.L_x_5823) ;  /* 0x000000006a087348 */ /* 0x000fea0003c00000 */
[----:B------:R0:W1:Y:S02]  /*4080*/  SHFL.DOWN P4, R107, R111, R108, R109 ;  /* 0x0800006c6f6b7389 */ /* 0x000064000008006d */
[----:B01----:R-:W-:Y:S01]  /*4090*/  ENDCOLLECTIVE ;  /* 0x000000000000791b */ /* 0x003fe20003800000 */
.L_x_5823:
[----:B------:R-:W-:-:S05]  /*40a0*/  FADD.FTZ R103, R100, R103 ;  /* 0x0000006764677221 */ /* 0x000fca0000010000 */
[----:B------:R-:W-:Y:S02]  /*40b0*/  MOV R111, R103 ;  /* 0x00000067006f7202 */ /* 0x000fe40000000f00 */
[----:B------:R-:W-:-:S07]  /*40c0*/  MOV R105, R107 ;  /* 0x0000006b00697202 */ /* 0x000fce0000000f00 */
[----:B------:R-:W-:Y:S05]  /*40d0*/  WARPSYNC.COLLECTIVE R106, `(.L_x_5824) ;  /* 0x000000006a087348 */ /* 0x000fea0003c00000 */
[----:B------:R0:W1:Y:S02]  /*40e0*/  SHFL.DOWN P4, R107, R111, R108, R109 ;  /* 0x0800006c6f6b7389 */ /* 0x000064000008006d */
[----:B01----:R-:W-:Y:S01]  /*40f0*/  ENDCOLLECTIVE ;  /* 0x000000000000791b */ /* 0x003fe20003800000 */
.L_x_5824:
[----:B------:R-:W-:Y:S01]  /*4100*/  FADD.FTZ R105, R102, R105 ;  /* 0x0000006966697221 */ /* 0x000fe20000010000 */
[----:B------:R-:W-:-:S04]  /*4110*/  HFMA2.MMA R108, -RZ, RZ, 0, 5.9604644775390625e-08 ;  /* 0x00000001ff6c7435 */ /* 0x000fc800000001ff */
[----:B------:R-:W-:Y:S02]  /*4120*/  MOV R111, R105 ;  /* 0x00000069006f7202 */ /* 0x000fe40000000f00 */
[----:B------:R-:W-:-:S07]  /*4130*/  MOV R104, R107 ;  /* 0x0000006b00687202 */ /* 0x000fce0000000f00 */
[----:B------:R-:W-:Y:S05]  /*4140*/  WARPSYNC.COLLECTIVE R106, `(.L_x_5825) ;  /* 0x000000006a087348 */ /* 0x000fea0003c00000 */
[----:B------:R0:W1:Y:S02]  /*4150*/  SHFL.DOWN P4, R107, R111, R108, R109 ;  /* 0x0800006c6f6b7389 */ /* 0x000064000008006d */
[----:B01----:R-:W-:Y:S01]  /*4160*/  ENDCOLLECTIVE ;  /* 0x000000000000791b */ /* 0x003fe20003800000 */
.L_x_5825:
[----:B------:R-:W-:-:S05]  /*4170*/  FADD.FTZ R104, R103, R104 ;  /* 0x0000006867687221 */ /* 0x000fca0000010000 */
[----:B------:R-:W-:Y:S02]  /*4180*/  MOV R111, R104 ;  /* 0x00000068006f7202 */ /* 0x000fe40000000f00 */
[----:B------:R-:W-:-:S07]  /*4190*/  MOV R98, R107 ;  /* 0x0000006b00627202 */ /* 0x000fce0000000f00 */
[----:B------:R-:W-:Y:S05]  /*41a0*/  WARPSYNC.COLLECTIVE R106, `(.L_x_5826) ;  /* 0x000000006a087348 */ /* 0x000fea0003c00000 */
[----:B------:R0:W1:Y:S02]  /*41b0*/  SHFL.DOWN P4, R107, R111, R108, R109 ;  /* 0x0800006c6f6b7389 */ /* 0x000064000008006d */
[----:B01----:R-:W-:Y:S01]  /*41c0*/  ENDCOLLECTIVE ;  /* 0x000000000000791b */ /* 0x003fe20003800000 */
.L_x_5826:
[----:B------:R-:W-:Y:S01]  /*41d0*/  MOV R99, R107 ;  /* 0x0000006b00637202 */ /* 0x000fe20000000f00 */
[----:B------:R-:W-:Y:S06]  /*41e0*/  BRA `(.L_x_5827) ;  /* 0xffffffd400fc7947 */ /* 0x000fec000383ffff */
.L_x_5828:
        /* <DEDUP_REMOVED lines=9> */
.L_x_11361:


//--------------------- .text._ZN10layer_norm13ln_bwd_kernelINS_13Kernel_traitsIf6__halfS2_S2_fjLj6144ELj1ELj1ELj8ELj16ENS_18Kernel_traits_baseILj6144EfS2_S2_S2_fjLj256EEEEELb0ELb0ELb1ELb1EEEvNS_9BwdParamsE --------------------------
	.section	.text._ZN10layer_norm13ln_bwd_kernelINS_13Kernel_traitsIf6__halfS2_S2_fjLj6144ELj1ELj1ELj8ELj16ENS_18Kernel_traits_baseILj6144EfS2_S2_S2_fjLj256EEEEELb0ELb0ELb1ELb1EEEvNS_9BwdParamsE,"ax",@progbits
	.align	128
        .global         _ZN10layer_norm13ln_bwd_kernelINS_13Kernel_traitsIf6__halfS2_S2_fjLj6144ELj1ELj1ELj8ELj16ENS_18Kernel_traits_baseILj6144EfS2_S2_S2_fjLj256EEEEELb0ELb0ELb1ELb1EEEvNS_9BwdParamsE
        .type           _ZN10layer_norm13ln_bwd_kernelINS_13Kernel_traitsIf6__halfS2_S2_fjLj6144ELj1ELj1ELj8ELj16ENS_18Kernel_traits_baseILj6144EfS2_S2_S2_fjLj256EEEEELb0ELb0ELb1ELb1EEEvNS_9BwdParamsE,@function
        .size           _ZN10layer_norm13ln_bwd_kernelINS_13Kernel_traitsIf6__halfS2_S2_fjLj6144ELj1ELj1ELj8ELj16ENS_18Kernel_traits_baseILj6144EfS2_S2_S2_fjLj256EEEEELb0ELb0ELb1ELb1EEEvNS_9BwdParamsE,(.L_x_11362 - _ZN10layer_norm13ln_bwd_kernelINS_13Kernel_traitsIf6__halfS2_S2_fjLj6144ELj1ELj1ELj8ELj16ENS_18Kernel_traits_baseILj6144EfS2_S2_S2_fjLj256EEEEELb0ELb0ELb1ELb1EEEvNS_9BwdParamsE)
        .other          _ZN10layer_norm13ln_bwd_kernelINS_13Kernel_traitsIf6__halfS2_S2_fjLj6144ELj1ELj1ELj8ELj16ENS_18Kernel_traits_baseILj6144EfS2_S2_S2_fjLj256EEEEELb0ELb0ELb1ELb1EEEvNS_9BwdParamsE,@"STO_CUDA_ENTRY STV_DEFAULT"
_ZN10layer_norm13ln_bwd_kernelINS_13Kernel_traitsIf6__halfS2_S2_fjLj6144ELj1ELj1ELj8ELj16ENS_18Kernel_traits_baseILj6144EfS2_S2_S2_fjLj256EEEEELb0ELb0ELb1ELb1EEEvNS_9BwdParamsE:
.text._ZN10layer_norm13ln_bwd_kernelINS_13Kernel_traitsIf6__halfS2_S2_fjLj6144ELj1ELj1ELj8ELj16ENS_18Kernel_traits_baseILj6144EfS2_S2_S2_fjLj256EEEEELb0ELb0ELb1ELb1EEEvNS_9BwdParamsE:
        /* <DEDUP_REMOVED lines=37> */
.L_x_5829:
        /* <DEDUP_REMOVED lines=37> */
.L_x_5907:
        /* <DEDUP_REMOVED lines=17> */
[C---:B------:R-:W-:Y:S01]  /*05b0*/  IADD3 R106, R108.reuse, 0x200, RZ ;  /* 0x000002006c6a7810 */ /* 0x040fe20007ffe0ff */
[----:B------:R0:W5:Y:S01]  /*05c0*/  LDG.E R103, desc[UR4][R100.64] ;  /* 0x0000000464677981 */ /* 0x000162000c1e1900 */
[----:B---3--:R-:W-:-:S04]  /*05d0*/  IMAD.WIDE.U32 R98, R108, 0x10, R136 ;  /* 0x000000106c627825 */ /* 0x008fc800078e0088 */
[----:B-1----:R-:W-:-:S04]  /*05e0*/  IMAD.WIDE.U32 R96, R107, 0x10, R136 ;  /* 0x000000106b607825 */ /* 0x002fc800078e0088 */
[----:B0-----:R-:W-:Y:S01]  /*05f0*/  IMAD.WIDE.U32 R100, R106, 0x10, R136 ;  /* 0x000000106a647825 */ /* 0x001fe200078e0088 */
[----:B----4-:R-:W-:-:S13]  /*0600*/  ISETP.GT.AND P2, PT, R160, RZ, PT ;  /* 0x000000ffa000720c */ /* 0x010fda0003f44270 */
        /* <DEDUP_REMOVED lines=12> */
.L_x_5832:
        /* <DEDUP_REMOVED lines=12> */
[C---:B------:R-:W-:Y:S01]  /*0790*/  IADD3 R121, R3.reuse, 0x100, RZ ;  /* 0x0000010003797810 */ /* 0x040fe20007ffe0ff */
[----:B------:R-:W4:Y:S02]  /*07a0*/  LDG.E.128 R116, desc[UR4][R116.64] ;  /* 0x0000000474747981 */ /* 0x000f24000c1e1d00 */
[----:B--2---:R-:W-:Y:S02]  /*07b0*/  IMAD.WIDE.U32 R112, R3, 0x10, R124 ;  /* 0x0000001003707825 */ /* 0x004fe400078e007c */
[----:B------:R0:W2:Y:S02]  /*07c0*/  LDG.E R138, desc[UR4][R138.64] ;  /* 0x000000048a8a7981 */ /* 0x0000a4000c1e1900 */
[----:B------:R-:W-:-:S02]  /*07d0*/  IMAD.WIDE.U32 R128, R106, 0x10, R128 ;  /* 0x000000106a807825 */ /* 0x000fc400078e0080 */
[----:B------:R-:W4:Y:S02]  /*07e0*/  LDG.E.128 R112, desc[UR4][R112.64] ;  /* 0x0000000470707981 */ /* 0x000f24000c1e1d00 */
[----:B------:R-:W-:Y:S02]  /*07f0*/  IMAD.WIDE.U32 R120, R121, 0x10, R124 ;  /* 0x0000001079787825 */ /* 0x000fe400078e007c */
[----:B------:R-:W4:Y:S04]  /*0800*/  LDG.E.128 R128, desc[UR4][R128.64] ;  /* 0x0000000480807981 */ /* 0x000f28000c1e1d00 */
[----:B------:R-:W4:Y:S01]  /*0810*/  LDG.E.128 R120, desc[UR4][R120.64] ;  /* 0x0000000478787981 */ /* 0x000f22000c1e1d00 */
[----:B------:R-:W-:-:S05]  /*0820*/  IADD3 R3, R3, 0x200, RZ ;  /* 0x0000020003037810 */ /* 0x000fca0007ffe0ff */
[----:B------:R-:W-:-:S06]  /*0830*/  IMAD.WIDE.U32 R124, R3, 0x10, R124 ;  /* 0x00000010037c7825 */ /* 0x000fcc00078e007c */
[----:B------:R-:W4:Y:S01]  /*0840*/  LDG.E.128 R124, desc[UR4][R124.64] ;  /* 0x000000047c7c7981 */ /* 0x000f22000c1e1d00 */
[----:B------:R-:W-:Y:S02]  /*0850*/  MOV R136, UR14 ;  /* 0x0000000e00887c02 */ /* 0x000fe40008000f00 */
        /* <DEDUP_REMOVED lines=8> */
[----:B------:R-:W-:Y:S02]  /*08e0*/  HADD2.F32 R134, -RZ, R134.H1_H1 ;  /* 0x30000086ff867230 */ /* 0x000fe40000004100 */
[----:B0-----:R-:W-:Y:S02]  /*08f0*/  HADD2.F32 R139, -RZ, R133.H0_H0 ;  /* 0x20000085ff8b7230 */ /* 0x001fe40000004100 */
[----:B------:R-:W-:Y:S01]  /*0900*/  HADD2.F32 R3, -RZ, R132.H0_H0 ;  /* 0x20000084ff037230 */ /* 0x000fe20000004100 */
[----:B--2---:R-:W-:Y:S01]  /*0910*/  FSEL R182, R138, RZ, !P0 ;  /* 0x000000ff8ab67208 */ /* 0x004fe20004000000 */
[----:B----4-:R-:W-:Y:S02]  /*0920*/  HADD2.F32 R146, -RZ, R117.H0_H0 ;  /* 0x20000075ff927230 */ /* 0x010fe40000004100 */
[--C-:B------:R-:W-:Y:S02]  /*0930*/  HADD2.F32 R145, -RZ, R115.reuse.H0_H0 ;  /* 0x20000073ff917230 */ /* 0x100fe40000004100 */
[----:B------:R-:W-:-:S02]  /*0940*/  HADD2.F32 R144, -RZ, R115.H1_H1 ;  /* 0x30000073ff907230 */ /* 0x000fc40000004100 */
[----:B------:R-:W-:Y:S02]  /*0950*/  HADD2.F32 R115, -RZ, R116.H1_H1 ;  /* 0x30000074ff737230 */ /* 0x000fe40000004100 */
[--C-:B-1----:R-:W-:Y:S02]  /*0960*/  HADD2.F32 R97, -RZ, R113.reuse.H0_H0 ;  /* 0x20000071ff617230 */ /* 0x102fe40000004100 */
        /* <DEDUP_REMOVED lines=8> */
[----:B------:R-:W-:Y:S02]  /*09f0*/  HADD2.F32 R132, -RZ, R132.H1_H1 ;  /* 0x30000084ff847230 */ /* 0x000fe40000004100 */
[----:B------:R-:W-:Y:S02]  /*0a00*/  HADD2.F32 R99, -RZ, R112.H0_H0 ;  /* 0x20000070ff637230 */ /* 0x000fe40000004100 */
[----:B------:R-:W-:Y:S01]  /*0a10*/  FADD.FTZ R96, -R182, R3 ;  /* 0x00000003b6607221 */ /* 0x000fe20000010100 */
[----:B------:R-:W-:Y:S02]  /*0a20*/  HADD2.F32 R147, -RZ, R118.H0_H0 ;  /* 0x20000076ff937230 */ /* 0x000fe40000004100 */
[----:B------:R-:W-:-:S02]  /*0a30*/  HADD2.F32 R155, -RZ, R130.H0_H0 ;  /* 0x20000082ff9b7230 */ /* 0x000fc40000004100 */
[----:B------:R-:W-:Y:S02]  /*0a40*/  HADD2.F32 R157, -RZ, R130.H1_H1 ;  /* 0x30000082ff9d7230 */ /* 0x000fe40000004100 */
[C---:B------:R-:W-:Y:S01]  /*0a50*/  FADD.FTZ R130, -R182.reuse, R115 ;  /* 0x00000073b6827221 */ /* 0x040fe20000010100 */
[--C-:B------:R-:W-:Y:S02]  /*0a60*/  HADD2.F32 R143, -RZ, R135.reuse.H0_H0 ;  /* 0x20000087ff8f7230 */ /* 0x100fe40000004100 */
[C---:B-----5:R-:W-:Y:S01]  /*0a70*/  FMUL.FTZ R115, R105.reuse, R114 ;  /* 0x0000007269737220 */ /* 0x060fe20000410000 */
[----:B------:R-:W-:Y:S02]  /*0a80*/  HADD2.F32 R135, -RZ, R135.H1_H1 ;  /* 0x30000087ff877230 */ /* 0x000fe40000004100 */
[----:B------:R-:W-:Y:S01]  /*0a90*/  FADD.FTZ R138, -R182, R117 ;  /* 0x00000075b68a7221 */ /* 0x000fe20000010100 */
[--C-:B------:R-:W-:Y:S02]  /*0aa0*/  HADD2.F32 R151, -RZ, R128.reuse.H0_H0 ;  /* 0x20000080ff977230 */ /* 0x100fe40000004100 */
[----:B------:R-:W-:Y:S01]  /*0ab0*/  FMUL.FTZ R114, R105, R134 ;  /* 0x0000008669727220 */ /* 0x000fe20000410000 */
[----:B------:R-:W-:-:S02]  /*0ac0*/  HADD2.F32 R153, -RZ, R128.H1_H1 ;  /* 0x30000080ff997230 */ /* 0x000fc40000004100 */
[C---:B------:R-:W-:Y:S01]  /*0ad0*/  FADD.FTZ R128, -R182.reuse, R113 ;  /* 0x00000071b6807221 */ /* 0x040fe20000010100 */
[----:B------:R-:W-:Y:S02]  /*0ae0*/  HADD2.F32 R98, -RZ, R112.H1_H1 ;  /* 0x30000070ff627230 */ /* 0x000fe40000004100 */
[----:B------:R-:W-:Y:S01]  /*0af0*/  FADD.FTZ R110, -R182, R132 ;  /* 0x00000084b66e7221 */ /* 0x000fe20000010100 */
[C---:B------:R-:W-:Y:S01]  /*0b00*/  FMUL.FTZ R113, R105.reuse, R100 ;  /* 0x0000006469717220 */ /* 0x040fe20000410000 */
[----:B------:R-:W-:Y:S01]  /*0b10*/  FMUL.FTZ R134, R36, R99 ;  /* 0x0000006324867220 */ /* 0x000fe20000410000 */
[C---:B------:R-:W-:Y:S01]  /*0b20*/  FADD.FTZ R132, -R182.reuse, R146 ;  /* 0x00000092b6847221 */ /* 0x040fe20000010100 */
[----:B------:R-:W-:Y:S01]  /*0b30*/  FADD.FTZ R150, -R182, R147 ;  /* 0x00000093b6967221 */ /* 0x000fe20000010100 */
[----:B------:R-:W-:Y:S01]  /*0b40*/  FMUL.FTZ R3, R105, R96 ;  /* 0x0000006069037220 */ /* 0x000fe20000410000 */
[----:B------:R-:W-:Y:S02]  /*0b50*/  HADD2.F32 R133, -RZ, R133.H1_H1 ;  /* 0x30000085ff857230 */ /* 0x000fe40000004100 */
[----:B------:R-:W-:-:S02]  /*0b60*/  HADD2.F32 R148, -RZ, R118.H1_H1 ;  /* 0x30000076ff947230 */ /* 0x000fc40000004100 */
[----:B------:R-:W-:Y:S01]  /*0b70*/  FADD.FTZ R118, -R182, R135 ;  /* 0x00000087b6767221 */ /* 0x000fe20000010100 */
[--C-:B------:R-:W-:Y:S02]  /*0b80*/  HADD2.F32 R147, -RZ, R120.reuse.H0_H0 ;  /* 0x20000078ff937230 */ /* 0x100fe40000004100 */
[----:B------:R-:W-:Y:S02]  /*0b90*/  HADD2.F32 R146, -RZ, R120.H1_H1 ;  /* 0x30000078ff927230 */ /* 0x000fe40000004100 */
[----:B------:R-:W-:Y:S01]  /*0ba0*/  FMUL.FTZ R120, R105, R138 ;  /* 0x0000008a69787220 */ /* 0x000fe20000410000 */
[----:B------:R-:W-:Y:S01]  /*0bb0*/  FMUL.FTZ R135, R37, R98 ;  /* 0x0000006225877220 */ /* 0x000fe20000410000 */
[-C--:B------:R-:W-:Y:S01]  /*0bc0*/  FFMA.FTZ R42, R113, R97.reuse, R42 ;  /* 0x00000061712a7223 */ /* 0x080fe2000001002a */
[----:B------:R-:W-:Y:S01]  /*0bd0*/  FADD.FTZ R86, R86, R97 ;  /* 0x0000006156567221 */ /* 0x000fe20000010000 */
[----:B------:R-:W-:Y:S01]  /*0be0*/  FMUL.FTZ R138, R38, R97 ;  /* 0x00000061268a7220 */ /* 0x000fe20000410000 */
[----:B------:R-:W-:Y:S01]  /*0bf0*/  FADD.FTZ R96, RZ, R134 ;  /* 0x00000086ff607221 */ /* 0x000fe20000010000 */
[----:B------:R-:W-:Y:S01]  /*0c00*/  FMUL.FTZ R110, R105, R110 ;  /* 0x0000006e696e7220 */ /* 0x000fe20000410000 */
[C---:B------:R-:W-:Y:S01]  /*0c10*/  FFMA.FTZ R97, R3.reuse, R134, RZ ;  /* 0x0000008603617223 */ /* 0x040fe200000100ff */
[----:B------:R-:W-:Y:S01]  /*0c20*/  FADD.FTZ R112, -R182, R133 ;  /* 0x00000085b6707221 */ /* 0x000fe20000010100 */
[----:B------:R-:W-:Y:S01]  /*0c30*/  FFMA.FTZ R40, R3, R99, R40 ;  /* 0x0000006303287223 */ /* 0x000fe20000010028 */
[----:B------:R-:W-:Y:S01]  /*0c40*/  FADD.FTZ R84, R84, R99 ;  /* 0x0000006354547221 */ /* 0x000fe20000010000 */
[----:B------:R-:W-:Y:S01]  /*0c50*/  FADD.FTZ R99, R96, R135 ;  /* 0x0000008760637221 */ /* 0x000fe20000010000 */
[C---:B------:R-:W-:Y:S01]  /*0c60*/  FFMA.FTZ R96, R110.reuse, R135, R97 ;  /* 0x000000876e607223 */ /* 0x040fe20000010061 */
        /* <DEDUP_REMOVED lines=12> */
[----:B------:R-:W-:Y:S01]  /*0d30*/  FADD.FTZ R116, -R182, R143 ;  /* 0x0000008fb6747221 */ /* 0x000fe20000010100 */
        /* <DEDUP_REMOVED lines=14> */
[----:B------:R-:W-:Y:S01]  /*0e20*/  FFMA.FTZ R47, R116, R144, R47 ;  /* 0x00000090742f7223 */ /* 0x000fe2000001002f */
[----:B------:R-:W-:Y:S01]  /*0e30*/  FADD.FTZ R83, R83, R144 ;  /* 0x0000009053537221 */ /* 0x000fe20000010000 */
[----:B------:R-:W-:Y:S01]  /*0e40*/  FADD.FTZ R158, -R182, R119 ;  /* 0x00000077b69e7221 */ /* 0x000fe20000010100 */
[----:B------:R-:W-:Y:S01]  /*0e50*/  FMUL.FTZ R144, R28, R147 ;  /* 0x000000931c907220 */ /* 0x000fe20000410000 */
[----:B------:R-:W-:Y:S01]  /*0e60*/  FADD.FTZ R99, R98, R143 ;  /* 0x0000008f62637221 */ /* 0x000fe20000010000 */
[----:B------:R-:W-:Y:S01]  /*0e70*/  FMUL.FTZ R119, R105, R128 ;  /* 0x0000008069777220 */ /* 0x000fe20000410000 */
[----:B------:R-:W-:Y:S01]  /*0e80*/  FFMA.FTZ R98, R116, R143, R97 ;  /* 0x0000008f74627223 */ /* 0x000fe20000010061 */
        /* <DEDUP_REMOVED lines=10> */
[----:B------:R-:W-:Y:S01]  /*0f30*/  FFMA.FTZ R49, R118, R146, R49 ;  /* 0x0000009276317223 */ /* 0x000fe20000010031 */
[----:B------:R-:W-:Y:S01]  /*0f40*/  FADD.FTZ R77, R77, R146 ;  /* 0x000000924d4d7221 */ /* 0x000fe20000010000 */
[----:B------:R-:W-:Y:S01]  /*0f50*/  FMUL.FTZ R146, R30, R149 ;  /* 0x000000951e927220 */ /* 0x000fe20000410000 */
[----:B------:R-:W-:Y:S01]  /*0f60*/  FADD.FTZ R99, R96, R145 ;  /* 0x0000009160637221 */ /* 0x000fe20000010000 */
[----:B------:R-:W-:-:S02]  /*0f70*/  HADD2.F32 R154, -RZ, R129.H0_H0 ;  /* 0x20000081ff9a7230 */ /* 0x000fc40000004100 */
[----:B------:R-:W-:Y:S01]  /*0f80*/  FMUL.FTZ R121, R105, R132 ;  /* 0x0000008469797220 */ /* 0x000fe20000410000 */
[----:B------:R-:W-:Y:S01]  /*0f90*/  FFMA.FTZ R96, R118, R145, R97 ;  /* 0x0000009176607223 */ /* 0x000fe20000010061 */
[----:B------:R-:W-:Y:S01]  /*0fa0*/  FADD.FTZ R162, -R182, R151 ;  /* 0x00000097b6a27221 */ /* 0x000fe20000010100 */
[--C-:B------:R-:W-:Y:S02]  /*0fb0*/  HADD2.F32 R151, -RZ, R122.reuse.H0_H0 ;  /* 0x2000007aff977230 */ /* 0x100fe40000004100 */
[----:B------:R-:W-:Y:S01]  /*0fc0*/  FFMA.FTZ R48, R119, R147, R48 ;  /* 0x0000009377307223 */ /* 0x000fe20000010030 */
[----:B------:R-:W-:Y:S01]  /*0fd0*/  FADD.FTZ R76, R76, R147 ;  /* 0x000000934c4c7221 */ /* 0x000fe20000010000 */
[----:B------:R-:W-:Y:S01]  /*0fe0*/  FMUL.FTZ R147, R31, R148 ;  /* 0x000000941f937220 */ /* 0x000fe20000410000 */
[----:B------:R-:W-:Y:S01]  /*0ff0*/  FADD.FTZ R98, R99, R146 ;  /* 0x0000009263627221 */ /* 0x000fe20000010000 */
[----:B------:R-:W-:Y:S01]  /*1000*/  FFMA.FTZ R97, R121, R146, R96 ;  /* 0x0000009279617223 */ /* 0x000fe20000010060 */
[C---:B------:R-:W-:Y:S01]  /*1010*/  FADD.FTZ R168, -R182.reuse, R154 ;  /* 0x0000009ab6a87221 */ /* 0x040fe20000010100 */
[----:B------:R-:W-:Y:S01]  /*1020*/  FADD.FTZ R164, -R182, R153 ;  /* 0x00000099b6a47221 */ /* 0x000fe20000010100 */
[----:B------:R-:W-:-:S02]  /*1030*/  HADD2.F32 R154, -RZ, R122.H1_H1 ;  /* 0x3000007aff9a7230 */ /* 0x000fc40000004100 */
[----:B------:R-:W-:Y:S01]  /*1040*/  FFMA.FTZ R51, R120, R148, R51 ;  /* 0x0000009478337223 */ /* 0x000fe20000010033 */
[----:B------:R-:W-:Y:S01]  /*1050*/  FADD.FTZ R79, R79, R148 ;  /* 0x000000944f4f7221 */ /* 0x000fe20000010000 */
[--C-:B------:R-:W-:Y:S02]  /*1060*/  HADD2.F32 R153, -RZ, R123.reuse.H0_H0 ;  /* 0x2000007bff997230 */ /* 0x100fe40000004100 */
[----:B------:R-:W-:Y:S01]  /*1070*/  FMUL.FTZ R148, R24, R151 ;  /* 0x0000009718947220 */ /* 0x000fe20000410000 */
[----:B------:R-:W-:Y:S02]  /*1080*/  HADD2.F32 R160, -RZ, R123.H1_H1 ;  /* 0x3000007bffa07230 */ /* 0x000fe40000004100 */
        /* <DEDUP_REMOVED lines=9> */
[----:B------:R-:W-:Y:S01]  /*1120*/  FADD.FTZ R176, -R182, R157 ;  /* 0x0000009db6b07221 */ /* 0x000fe20000010100 */
[----:B------:R-:W-:-:S02]  /*1130*/  HADD2.F32 R157, -RZ, R125.H0_H0 ;  /* 0x2000007dff9d7230 */ /* 0x000fc40000004100 */
[----:B------:R-:W-:Y:S01]  /*1140*/  FMUL.FTZ R150, R26, R153 ;  /* 0x000000991a967220 */ /* 0x000fe20000410000 */
[----:B------:R-:W-:Y:S02]  /*1150*/  HADD2.F32 R172, -RZ, R125.H1_H1 ;  /* 0x3000007dffac7230 */ /* 0x000fe40000004100 */
[----:B------:R-:W-:Y:S01]  /*1160*/  FADD.FTZ R99, R98, R149 ;  /* 0x0000009562637221 */ /* 0x000fe20000010000 */
[----:B------:R-:W-:Y:S01]  /*1170*/  FMUL.FTZ R125, R105, R156 ;  /* 0x0000009c697d7220 */ /* 0x000fe20000410000 */
[----:B------:R-:W-:Y:S01]  /*1180*/  FFMA.FTZ R96, R122, R149, R97 ;  /* 0x000000957a607223 */ /* 0x000fe20000010061 */
[----:B------:R-:W-:Y:S01]  /*1190*/  FADD.FTZ R174, -R182, R155 ;  /* 0x0000009bb6ae7221 */ /* 0x000fe20000010100 */
[--C-:B------:R-:W-:Y:S02]  /*11a0*/  HADD2.F32 R155, -RZ, R124.reuse.H0_H0 ;  /* 0x2000007cff9b7230 */ /* 0x100fe40000004100 */
[----:B------:R-:W-:Y:S01]  /*11b0*/  FFMA.FTZ R52, R123, R151, R52 ;  /* 0x000000977b347223 */ /* 0x000fe20000010034 */
[----:B------:R-:W-:Y:S01]  /*11c0*/  FADD.FTZ R72, R72, R151 ;  /* 0x0000009748487221 */ /* 0x000fe20000010000 */
[----:B------:R-:W-:-:S02]  /*11d0*/  HADD2.F32 R166, -RZ, R124.H1_H1 ;  /* 0x3000007cffa67230 */ /* 0x000fc40000004100 */
[----:B------:R-:W-:Y:S01]  /*11e0*/  FMUL.FTZ R151, R27, R160 ;  /* 0x000000a01b977220 */ /* 0x000fe20000410000 */
[----:B------:R-:W-:Y:S01]  /*11f0*/  FADD.FTZ R98, R99, R150 ;  /* 0x0000009663627221 */ /* 0x000fe20000010000 */
[----:B------:R-:W-:Y:S01]  /*1200*/  FMUL.FTZ R124, R105, R158 ;  /* 0x0000009e697c7220 */ /* 0x000fe20000410000 */
[----:B------:R-:W-:Y:S01]  /*1210*/  FFMA.FTZ R97, R125, R150, R96 ;  /* 0x000000967d617223 */ /* 0x000fe20000010060 */
[----:B------:R-:W-:Y:S02]  /*1220*/  HADD2.F32 R159, -RZ, R131.H0_H0 ;  /* 0x20000083ff9f7230 */ /* 0x000fe40000004100 */
[----:B------:R-:W-:Y:S01]  /*1230*/  FMUL.FTZ R152, R20, R155 ;  /* 0x0000009b14987220 */ /* 0x000fe20000410000 */
[--C-:B------:R-:W-:Y:S02]  /*1240*/  HADD2.F32 R161, -RZ, R127.reuse.H0_H0 ;  /* 0x2000007fffa17230 */ /* 0x100fe40000004100 */
[----:B------:R-:W-:Y:S01]  /*1250*/  FADD.FTZ R99, R98, R151 ;  /* 0x0000009762637221 */ /* 0x000fe20000010000 */
[----:B------:R-:W-:-:S02]  /*1260*/  HADD2.F32 R184, -RZ, R127.H1_H1 ;  /* 0x3000007fffb87230 */ /* 0x000fc40000004100 */
[----:B------:R-:W-:Y:S01]  /*1270*/  FMUL.FTZ R127, R105, R162 ;  /* 0x000000a2697f7220 */ /* 0x000fe20000410000 */
[----:B------:R-:W-:Y:S01]  /*1280*/  FFMA.FTZ R98, R124, R151, R97 ;  /* 0x000000977c627223 */ /* 0x000fe20000010061 */
[----:B------:R-:W-:Y:S02]  /*1290*/  HADD2.F32 R129, -RZ, R129.H1_H1 ;  /* 0x30000081ff817230 */ /* 0x000fe40000004100 */
[----:B------:R-:W-:Y:S01]  /*12a0*/  FADD.FTZ R180, -R182, R159 ;  /* 0x0000009fb6b47221 */ /* 0x000fe20000010100 */
[----:B------:R-:W-:Y:S01]  /*12b0*/  FFMA.FTZ R54, R125, R153, R54 ;  /* 0x000000997d367223 */ /* 0x000fe20000010036 */
[----:B------:R-:W-:Y:S01]  /*12c0*/  FADD.FTZ R74, R74, R153 ;  /* 0x000000994a4a7221 */ /* 0x000fe20000010000 */
[--C-:B------:R-:W-:Y:S02]  /*12d0*/  HADD2.F32 R159, -RZ, R126.reuse.H0_H0 ;  /* 0x2000007eff9f7230 */ /* 0x100fe40000004100 */
[----:B------:R-:W-:Y:S01]  /*12e0*/  FMUL.FTZ R153, R21, R166 ;  /* 0x000000a615997220 */ /* 0x000fe20000410000 */
[----:B------:R-:W-:-:S02]  /*12f0*/  HADD2.F32 R178, -RZ, R126.H1_H1 ;  /* 0x3000007effb27230 */ /* 0x000fc40000004100 */
[----:B------:R-:W-:Y:S01]  /*1300*/  FADD.FTZ R96, R99, R152 ;  /* 0x0000009863607221 */ /* 0x000fe20000010000 */
[----:B------:R-:W-:Y:S01]  /*1310*/  FMUL.FTZ R126, R105, R164 ;  /* 0x000000a4697e7220 */ /* 0x000fe20000410000 */
[----:B------:R-:W-:Y:S01]  /*1320*/  FFMA.FTZ R97, R127, R152, R98 ;  /* 0x000000987f617223 */ /* 0x000fe20000010062 */
[----:B------:R-:W-:Y:S01]  /*1330*/  FADD.FTZ R170, -R182, R129 ;  /* 0x00000081b6aa7221 */ /* 0x000fe20000010100 */
[----:B------:R-:W-:Y:S01]  /*1340*/  FFMA.FTZ R53, R122, R154, R53 ;  /* 0x0000009a7a357223 */ /* 0x000fe20000010035 */
[----:B------:R-:W-:Y:S01]  /*1350*/  FADD.FTZ R73, R73, R154 ;  /* 0x0000009a49497221 */ /* 0x000fe20000010000 */
[----:B------:R-:W-:Y:S01]  /*1360*/  FADD.FTZ R99, R96, R153 ;  /* 0x0000009960637221 */ /* 0x000fe20000010000 */
[----:B------:R-:W-:Y:S01]  /*1370*/  FMUL.FTZ R129, R105, R168 ;  /* 0x000000a869817220 */ /* 0x000fe20000410000 */
[----:B------:R-:W-:Y:S01]  /*1380*/  FMUL.FTZ R154, R22, R157 ;  /* 0x0000009d169a7220 */ /* 0x000fe20000410000 */
[----:B------:R-:W-:Y:S01]  /*1390*/  FFMA.FTZ R96, R126, R153, R97 ;  /* 0x000000997e607223 */ /* 0x000fe20000010061 */
[----:B------:R-:W-:-:S02]  /*13a0*/  HADD2.F32 R131, -RZ, R131.H1_H1 ;  /* 0x30000083ff837230 */ /* 0x000fc40000004100 */
[----:B------:R-:W-:Y:S01]  /*13b0*/  FFMA.FTZ R56, R127, R155, R56 ;  /* 0x0000009b7f387223 */ /* 0x000fe20000010038 */
[----:B------:R-:W-:Y:S01]  /*13c0*/  FADD.FTZ R68, R68, R155 ;  /* 0x0000009b44447221 */ /* 0x000fe20000010000 */
        /* <DEDUP_REMOVED lines=41> */
.L_x_5833:
[----:B------:R-:W-:Y:S05]  /*1660*/  BSYNC B0 ;  /* 0x0000000000007941 */ /* 0x000fea0003800000 */
.L_x_5831:
        /* <DEDUP_REMOVED lines=25> */
.L_x_5918:
        /* <DEDUP_REMOVED lines=27> */
[----:B------:R-:W-:-:S03]  /*19b0*/  @P4 LEA.HI R162, R99, R162, RZ, 0x3 ;  /* 0x000000a263a24211 */ /* 0x000fc600078f18ff */
[----:B------:R-:W-:Y:S01]  /*19c0*/  FADD.FTZ R160, R103, R96 ;  /* 0x0000006067a07221 */ /* 0x000fe20000010000 */
        /* <DEDUP_REMOVED lines=22> */
.L_x_5836:
[----:B------:R-:W-:Y:S01]  /*1b30*/  ISETP.NE.U32.AND P0, PT, R136, RZ, PT ;  /* 0x000000ff8800720c */ /* 0x000fe20003f05070 */
[----:B------:R-:W-:-:S03]  /*1b40*/  FFMA.FTZ R99, R3, R96, R97 ;  /* 0x0000006003637223 */ /* 0x000fc60000010061 */
[----:B------:R-:W-:Y:S01]  /*1b50*/  ISETP.NE.AND.EX P0, PT, R137, RZ, PT, P0 ;  /* 0x000000ff8900720c */ /* 0x000fe20003f05300 */
[----:B------:R-:W-:-:S04]  /*1b60*/  FADD.FTZ R98, R134, -R99 ;  /* 0x8000006386627221 */ /* 0x000fc80000010000 */
[----:B------:R-:W-:-:S08]  /*1b70*/  FMUL.FTZ R98, R105, R98 ;  /* 0x0000006269627220 */ /* 0x000fd00000410000 */
[----:B------:R-:W-:-:S05]  /*1b80*/  @P0 HADD2.F32 R99, -RZ, R12.H0_H0 ;  /* 0x2000000cff630230 */ /* 0x000fca0000004100 */
[----:B------:R-:W-:-:S07]  /*1b90*/  @P0 FADD.FTZ R98, R98, R99 ;  /* 0x0000006362620221 */ /* 0x000fce0000010000 */
.L_x_5837:
[----:B------:R-:W-:Y:S05]  /*1ba0*/  BSYNC B0 ;  /* 0x0000000000007941 */ /* 0x000fea0003800000 */
.L_x_5835:
        /* <DEDUP_REMOVED lines=14> */
.L_x_5839:
[----:B------:R-:W-:Y:S01]  /*1c90*/  FFMA.FTZ R98, R110, R96, R97 ;  /* 0x000000606e627223 */ /* 0x000fe20000010061 */
[----:B------:R-:W-:-:S03]  /*1ca0*/  @P0 HADD2.F32 R99, -RZ, R12.H1_H1 ;  /* 0x3000000cff630230 */ /* 0x000fc60000004100 */
[----:B------:R-:W-:-:S04]  /*1cb0*/  FADD.FTZ R98, R135, -R98 ;  /* 0x8000006287627221 */ /* 0x000fc80000010000 */
[----:B------:R-:W-:-:S04]  /*1cc0*/  FMUL.FTZ R98, R105, R98 ;  /* 0x0000006269627220 */ /* 0x000fc80000410000 */
[----:B------:R-:W-:-:S07]  /*1cd0*/  @P0 FADD.FTZ R98, R98, R99 ;  /* 0x0000006362620221 */ /* 0x000fce0000010000 */
.L_x_5840:
[----:B------:R-:W-:Y:S05]  /*1ce0*/  BSYNC B0 ;  /* 0x0000000000007941 */ /* 0x000fea0003800000 */
.L_x_5838:
        /* <DEDUP_REMOVED lines=12> */
.L_x_5842:
[----:B------:R-:W-:-:S04]  /*1db0*/  FFMA.FTZ R99, R113, R96, R97 ;  /* 0x0000006071637223 */ /* 0x000fc80000010061 */
[----:B------:R-:W-:Y:S01]  /*1dc0*/  FADD.FTZ R98, R138, -R99 ;  /* 0x800000638a627221 */ /* 0x000fe20000010000 */
[----:B------:R-:W-:-:S03]  /*1dd0*/  @P0 HADD2.F32 R99, -RZ, R13.H0_H0 ;  /* 0x2000000dff630230 */ /* 0x000fc60000004100 */
[----:B------:R-:W-:-:S04]  /*1de0*/  FMUL.FTZ R98, R105, R98 ;  /* 0x0000006269627220 */ /* 0x000fc80000410000 */
[----:B------:R-:W-:-:S07]  /*1df0*/  @P0 FADD.FTZ R98, R98, R99 ;  /* 0x0000006362620221 */ /* 0x000fce0000010000 */
.L_x_5843:
[----:B------:R-:W-:Y:S05]  /*1e00*/  BSYNC B0 ;  /* 0x0000000000007941 */ /* 0x000fea0003800000 */
.L_x_5841:
        /* <DEDUP_REMOVED lines=12> */
.L_x_5845:
[----:B------:R-:W-:Y:S01]  /*1ed0*/  FFMA.FTZ R98, R112, R96, R97 ;  /* 0x0000006070627223 */ /* 0x000fe20000010061 */
[----:B------:R-:W-:-:S03]  /*1ee0*/  @P0 HADD2.F32 R99, -RZ, R13.H1_H1 ;  /* 0x3000000dff630230 */ /* 0x000fc60000004100 */
[----:B------:R-:W-:-:S04]  /*1ef0*/  FADD.FTZ R98, R139, -R98 ;  /* 0x800000628b627221 */ /* 0x000fc80000010000 */
[----:B------:R-:W-:-:S04]  /*1f00*/  FMUL.FTZ R98, R105, R98 ;  /* 0x0000006269627220 */ /* 0x000fc80000410000 */
[----:B------:R-:W-:-:S07]  /*1f10*/  @P0 FADD.FTZ R98, R98, R99 ;  /* 0x0000006362620221 */ /* 0x000fce0000010000 */
.L_x_5846:
[----:B------:R-:W-:Y:S05]  /*1f20*/  BSYNC B0 ;  /* 0x0000000000007941 */ /* 0x000fea0003800000 */
.L_x_5844:
        /* <DEDUP_REMOVED lines=12> */
.L_x_5848:
[----:B------:R-:W-:-:S04]  /*1ff0*/  FFMA.FTZ R99, R115, R96, R97 ;  /* 0x0000006073637223 */ /* 0x000fc80000010061 */
[----:B------:R-:W-:Y:S01]  /*2000*/  FADD.FTZ R98, R140, -R99 ;  /* 0x800000638c627221 */ /* 0x000fe20000010000 */
[----:B------:R-:W-:-:S03]  /*2010*/  @P0 HADD2.F32 R99, -RZ, R14.H0_H0 ;  /* 0x2000000eff630230 */ /* 0x000fc60000004100 */
[----:B------:R-:W-:-:S04]  /*2020*/  FMUL.FTZ R98, R105, R98 ;  /* 0x0000006269627220 */ /* 0x000fc80000410000 */
[----:B------:R-:W-:-:S07]  /*2030*/  @P0 FADD.FTZ R98, R98, R99 ;  /* 0x0000006362620221 */ /* 0x000fce0000010000 */
.L_x_5849:
[----:B------:R-:W-:Y:S05]  /*2040*/  BSYNC B0 ;  /* 0x0000000000007941 */ /* 0x000fea0003800000 */
.L_x_5847:
        /* <DEDUP_REMOVED lines=12> */
.L_x_5851:
[----:B------:R-:W-:Y:S01]  /*2110*/  FFMA.FTZ R98, R114, R96, R97 ;  /* 0x0000006072627223 */ /* 0x000fe20000010061 */
[----:B------:R-:W-:-:S03]  /*2120*/  @P0 HADD2.F32 R99, -RZ, R14.H1_H1 ;  /* 0x3000000eff630230 */ /* 0x000fc60000004100 */
[----:B------:R-:W-:-:S04]  /*2130*/  FADD.FTZ R98, R141, -R98 ;  /* 0x800000628d627221 */ /* 0x000fc80000010000 */
[----:B------:R-:W-:-:S04]  /*2140*/  FMUL.FTZ R98, R105, R98 ;  /* 0x0000006269627220 */ /* 0x000fc80000410000 */
[----:B------:R-:W-:-:S07]  /*2150*/  @P0 FADD.FTZ R98, R98, R99 ;  /* 0x0000006362620221 */ /* 0x000fce0000010000 */
.L_x_5852:
[----:B------:R-:W-:Y:S05]  /*2160*/  BSYNC B0 ;  /* 0x0000000000007941 */ /* 0x000fea0003800000 */
.L_x_5850:
        /* <DEDUP_REMOVED lines=12> */
.L_x_5854:
[----:B------:R-:W-:-:S04]  /*2230*/  FFMA.FTZ R99, R117, R96, R97 ;  /* 0x0000006075637223 */ /* 0x000fc80000010061 */
[----:B------:R-:W-:Y:S01]  /*2240*/  FADD.FTZ R98, R142, -R99 ;  /* 0x800000638e627221 */ /* 0x000fe20000010000 */
[----:B------:R-:W-:-:S03]  /*2250*/  @P0 HADD2.F32 R99, -RZ, R15.H0_H0 ;  /* 0x2000000fff630230 */ /* 0x000fc60000004100 */
[----:B------:R-:W-:-:S04]  /*2260*/  FMUL.FTZ R98, R105, R98 ;  /* 0x0000006269627220 */ /* 0x000fc80000410000 */
[----:B------:R-:W-:-:S07]  /*2270*/  @P0 FADD.FTZ R98, R98, R99 ;  /* 0x0000006362620221 */ /* 0x000fce0000010000 */
.L_x_5855:
[----:B------:R-:W-:Y:S05]  /*2280*/  BSYNC B0 ;  /* 0x0000000000007941 */ /* 0x000fea0003800000 */
.L_x_5853:
        /* <DEDUP_REMOVED lines=12> */
.L_x_5857:
[----:B------:R-:W-:Y:S01]  /*2350*/  FFMA.FTZ R98, R116, R96, R97 ;  /* 0x0000006074627223 */ /* 0x000fe20000010061 */
[----:B------:R-:W-:-:S03]  /*2360*/  @P0 HADD2.F32 R99, -RZ, R15.H1_H1 ;  /* 0x3000000fff630230 */ /* 0x000fc60000004100 */
[----:B------:R-:W-:-:S04]  /*2370*/  FADD.FTZ R98, R143, -R98 ;  /* 0x800000628f627221 */ /* 0x000fc80000010000 */
[----:B------:R-:W-:-:S04]  /*2380*/  FMUL.FTZ R102, R105, R98 ;  /* 0x0000006269667220 */ /* 0x000fc80000410000 */
[----:B------:R-:W-:-:S07]  /*2390*/  @P0 FADD.FTZ R102, R102, R99 ;  /* 0x0000006366660221 */ /* 0x000fce0000010000 */
.L_x_5858:
[----:B------:R-:W-:Y:S05]  /*23a0*/  BSYNC B0 ;  /* 0x0000000000007941 */ /* 0x000fea0003800000 */
.L_x_5856:
[----:B------:R-:W0:Y:S01]  /*23b0*/  @P1 LDC.64 R98, c[0x0][0x308] ;  /* 0x0000c200ff621b82 */ /* 0x000e220000000a00 */
[----:B------:R-:W-:Y:S07]  /*23c0*/  BSSY B0, `(.L_x_5859) ;  /* 0x0000016000007945 */ /* 0x000fee0003800000 */
[----:B------:R-:W1:Y:S08]  /*23d0*/  @P4 LDC R103, c[0x0][0x29c] ;  /* 0x0000a700ff674b82 */ /* 0x000e700000000800 */
[----:B------:R-:W2:Y:S01]  /*23e0*/  @P4 LDC.64 R100, c[0x0][0x2f8] ;  /* 0x0000be00ff644b82 */ /* 0x000ea20000000a00 */
[----:B0-----:R-:W-:Y:S01]  /*23f0*/  @P1 IMAD.WIDE.U32 R108, R108, 0x10, R98 ;  /* 0x000000106c6c1825 */ /* 0x001fe200078e0062 */
[----:B------:R-:W-:-:S04]  /*2400*/  @P1 F2FP.F16.F32.PACK_AB R98, RZ, R102 ;  /* 0x00000066ff62123e */ /* 0x000fc800000000ff */
[----:B------:R-:W-:Y:S01]  /*2410*/  @P1 PRMT R91, R91, 0x5410, R98 ;  /* 0x000054105b5b1816 */ /* 0x000fe20000000062 */
[----:B-1----:R-:W-:-:S04]  /*2420*/  @P4 FMUL.FTZ R102, R102, R103 ;  /* 0x0000006766664220 */ /* 0x002fc80000410000 */
[----:B------:R0:W-:Y:S01]  /*2430*/  @P1 STG.E.128 desc[UR4][R108.64], R88 ;  /* 0x000000586c001986 */ /* 0x0001e2000c101d04 */
[----:B------:R-:W-:Y:S01]  /*2440*/  @P4 F2FP.F16.F32.PACK_AB R102, RZ, R102 ;  /* 0x00000066ff66423e */ /* 0x000fe200000000ff */
[----:B--2---:R-:W-:-:S03]  /*2450*/  @P4 IMAD.WIDE.U32 R98, R111, 0x10, R100 ;  /* 0x000000106f624825 */ /* 0x004fc600078e0064 */
[----:B------:R-:W-:-:S05]  /*2460*/  @P4 PRMT R95, R95, 0x5410, R102 ;  /* 0x000054105f5f4816 */ /* 0x000fca0000000066 */
[----:B------:R0:W-:Y:S01]  /*2470*/  @P4 STG.E.128 desc[UR4][R98.64], R92 ;  /* 0x0000005c62004986 */ /* 0x0001e2000c101d04 */
[----:B------:R-:W-:Y:S05]  /*2480*/  @P2 BRA `(.L_x_5860) ;  /* 0x0000000000102947 */ /* 0x000fea0003800000 */
[----:B0-----:R-:W-:Y:S01]  /*2490*/  HFMA2.MMA R98, -RZ, RZ, 0, 0 ;  /* 0x00000000ff627435 */ /* 0x001fe200000001ff */
[----:B------:R-:W-:Y:S10]  /*24a0*/  @!P0 BRA `(.L_x_5861) ;  /* 0x00000000001c8947 */ /* 0x000ff40003800000 */
[----:B------:R-:W-:Y:S01]  /*24b0*/  HADD2.F32 R98, -RZ, R8.H0_H0 ;  /* 0x20000008ff627230 */ /* 0x000fe20000004100 */
[----:B------:R-:W-:Y:S06]  /*24c0*/  BRA `(.L_x_5861) ;  /* 0x0000000000147947 */ /* 0x000fec0003800000 */
.L_x_5860:
[----:B0-----:R-:W-:-:S04]  /*24d0*/  FFMA.FTZ R99, R119, R96, R97 ;  /* 0x0000006077637223 */ /* 0x001fc80000010061 */
[----:B------:R-:W-:Y:S01]  /*24e0*/  FADD.FTZ R98, R144, -R99 ;  /* 0x8000006390627221 */ /* 0x000fe20000010000 */
[----:B------:R-:W-:-:S03]  /*24f0*/  @P0 HADD2.F32 R99, -RZ, R8.H0_H0 ;  /* 0x20000008ff630230 */ /* 0x000fc60000004100 */
[----:B------:R-:W-:-:S04]  /*2500*/  FMUL.FTZ R98, R105, R98 ;  /* 0x0000006269627220 */ /* 0x000fc80000410000 */
[----:B------:R-:W-:-:S07]  /*2510*/  @P0 FADD.FTZ R98, R98, R99 ;  /* 0x0000006362620221 */ /* 0x000fce0000010000 */
.L_x_5861:
[----:B------:R-:W-:Y:S05]  /*2520*/  BSYNC B0 ;  /* 0x0000000000007941 */ /* 0x000fea0003800000 */
.L_x_5859:
        /* <DEDUP_REMOVED lines=12> */
.L_x_5863:
[----:B------:R-:W-:Y:S01]  /*25f0*/  FFMA.FTZ R98, R118, R96, R97 ;  /* 0x0000006076627223 */ /* 0x000fe20000010061 */
[----:B------:R-:W-:-:S03]  /*2600*/  @P0 HADD2.F32 R99, -RZ, R8.H1_H1 ;  /* 0x30000008ff630230 */ /* 0x000fc60000004100 */
[----:B------:R-:W-:-:S04]  /*2610*/  FADD.FTZ R98, R145, -R98 ;  /* 0x8000006291627221 */ /* 0x000fc80000010000 */
[----:B------:R-:W-:-:S04]  /*2620*/  FMUL.FTZ R98, R105, R98 ;  /* 0x0000006269627220 */ /* 0x000fc80000410000 */
[----:B------:R-:W-:-:S07]  /*2630*/  @P0 FADD.FTZ R98, R98, R99 ;  /* 0x0000006362620221 */ /* 0x000fce0000010000 */
.L_x_5864:
[----:B------:R-:W-:Y:S05]  /*2640*/  BSYNC B0 ;  /* 0x0000000000007941 */ /* 0x000fea0003800000 */
.L_x_5862:
        /* <DEDUP_REMOVED lines=12> */
.L_x_5866:
[----:B------:R-:W-:-:S04]  /*2710*/  FFMA.FTZ R99, R121, R96, R97 ;  /* 0x0000006079637223 */ /* 0x000fc80000010061 */
[----:B------:R-:W-:Y:S01]  /*2720*/  FADD.FTZ R98, R146, -R99 ;  /* 0x8000006392627221 */ /* 0x000fe20000010000 */
[----:B------:R-:W-:-:S03]  /*2730*/  @P0 HADD2.F32 R99, -RZ, R9.H0_H0 ;  /* 0x20000009ff630230 */ /* 0x000fc60000004100 */
[----:B------:R-:W-:-:S04]  /*2740*/  FMUL.FTZ R98, R105, R98 ;  /* 0x0000006269627220 */ /* 0x000fc80000410000 */
[----:B------:R-:W-:-:S07]  /*2750*/  @P0 FADD.FTZ R98, R98, R99 ;  /* 0x0000006362620221 */ /* 0x000fce0000010000 */
.L_x_5867:
[----:B------:R-:W-:Y:S05]  /*2760*/  BSYNC B0 ;  /* 0x0000000000007941 */ /* 0x000fea0003800000 */
.L_x_5865:
        /* <DEDUP_REMOVED lines=12> */
.L_x_5869:
[----:B------:R-:W-:Y:S01]  /*2830*/  FFMA.FTZ R98, R120, R96, R97 ;  /* 0x0000006078627223 */ /* 0x000fe20000010061 */
[----:B------:R-:W-:-:S03]  /*2840*/  @P0 HADD2.F32 R99, -RZ, R9.H1_H1 ;  /* 0x30000009ff630230 */ /* 0x000fc60000004100 */
[----:B------:R-:W-:-:S04]  /*2850*/  FADD.FTZ R98, R147, -R98 ;  /* 0x8000006293627221 */ /* 0x000fc80000010000 */
[----:B------:R-:W-:-:S04]  /*2860*/  FMUL.FTZ R98, R105, R98 ;  /* 0x0000006269627220 */ /* 0x000fc80000410000 */
[----:B------:R-:W-:-:S07]  /*2870*/  @P0 FADD.FTZ R98, R98, R99 ;  /* 0x0000006362620221 */ /* 0x000fce0000010000 */
.L_x_5870:
[----:B------:R-:W-:Y:S05]  /*2880*/  BSYNC B0 ;  /* 0x0000000000007941 */ /* 0x000fea0003800000 */
.L_x_5868:
        /* <DEDUP_REMOVED lines=12> */
.L_x_5872:
[----:B------:R-:W-:-:S04]  /*2950*/  FFMA.FTZ R99, R123, R96, R97 ;  /* 0x000000607b637223 */ /* 0x000fc80000010061 */
[----:B------:R-:W-:Y:S01]  /*2960*/  FADD.FTZ R98, R148, -R99 ;  /* 0x8000006394627221 */ /* 0x000fe20000010000 */
[----:B------:R-:W-:-:S03]  /*2970*/  @P0 HADD2.F32 R99, -RZ, R10.H0_H0 ;  /* 0x2000000aff630230 */ /* 0x000fc60000004100 */
[----:B------:R-:W-:-:S04]  /*2980*/  FMUL.FTZ R98, R105, R98 ;  /* 0x0000006269627220 */ /* 0x000fc80000410000 */
[----:B------:R-:W-:-:S07]  /*2990*/  @P0 FADD.FTZ R98, R98, R99 ;  /* 0x0000006362620221 */ /* 0x000fce0000010000 */
.L_x_5873:
[----:B------:R-:W-:Y:S05]  /*29a0*/  BSYNC B0 ;  /* 0x0000000000007941 */ /* 0x000fea0003800000 */
.L_x_5871:
        /* <DEDUP_REMOVED lines=12> */
.L_x_5875:
[----:B------:R-:W-:Y:S01]  /*2a70*/  FFMA.FTZ R98, R122, R96, R97 ;  /* 0x000000607a627223 */ /* 0x000fe20000010061 */
[----:B------:R-:W-:-:S03]  /*2a80*/  @P0 HADD2.F32 R99, -RZ, R10.H1_H1 ;  /* 0x3000000aff630230 */ /* 0x000fc60000004100 */
[----:B------:R-:W-:-:S04]  /*2a90*/  FADD.FTZ R98, R149, -R98 ;  /* 0x8000006295627221 */ /* 0x000fc80000010000 */
[----:B------:R-:W-:-:S04]  /*2aa0*/  FMUL.FTZ R98, R105, R98 ;  /* 0x0000006269627220 */ /* 0x000fc80000410000 */
[----:B------:R-:W-:-:S07]  /*2ab0*/  @P0 FADD.FTZ R98, R98, R99 ;  /* 0x0000006362620221 */ /* 0x000fce0000010000 */
.L_x_5876:
[----:B------:R-:W-:Y:S05]  /*2ac0*/  BSYNC B0 ;  /* 0x0000000000007941 */ /* 0x000fea0003800000 */
.L_x_5874:
        /* <DEDUP_REMOVED lines=12> */
.L_x_5878:
[----:B------:R-:W-:-:S04]  /*2b90*/  FFMA.FTZ R99, R125, R96, R97 ;  /* 0x000000607d637223 */ /* 0x000fc80000010061 */
[----:B------:R-:W-:Y:S01]  /*2ba0*/  FADD.FTZ R98, R150, -R99 ;  /* 0x8000006396627221 */ /* 0x000fe20000010000 */
[----:B------:R-:W-:-:S03]  /*2bb0*/  @P0 HADD2.F32 R99, -RZ, R11.H0_H0 ;  /* 0x2000000bff630230 */ /* 0x000fc60000004100 */
[----:B------:R-:W-:-:S04]  /*2bc0*/  FMUL.FTZ R98, R105, R98 ;  /* 0x0000006269627220 */ /* 0x000fc80000410000 */
[----:B------:R-:W-:-:S07]  /*2bd0*/  @P0 FADD.FTZ R98, R98, R99 ;  /* 0x0000006362620221 */ /* 0x000fce0000010000 */
.L_x_5879:
[----:B------:R-:W-:Y:S05]  /*2be0*/  BSYNC B0 ;  /* 0x0000000000007941 */ /* 0x000fea0003800000 */
.L_x_5877:
        /* <DEDUP_REMOVED lines=12> */
.L_x_5881:
[----:B------:R-:W-:Y:S01]  /*2cb0*/  FFMA.FTZ R98, R124, R96, R97 ;  /* 0x000000607c627223 */ /* 0x000fe20000010061 */
[----:B------:R-:W-:-:S03]  /*2cc0*/  @P0 HADD2.F32 R99, -RZ, R11.H1_H1 ;  /* 0x3000000bff630230 */ /* 0x000fc60000004100 */
[----:B------:R-:W-:-:S04]  /*2cd0*/  FADD.FTZ R98, R151, -R98 ;  /* 0x8000006297627221 */ /* 0x000fc80000010000 */
[----:B------:R-:W-:-:S04]  /*2ce0*/  FMUL.FTZ R102, R105, R98 ;  /* 0x0000006269667220 */ /* 0x000fc80000410000 */
[----:B------:R-:W-:-:S07]  /*2cf0*/  @P0 FADD.FTZ R102, R102, R99 ;  /* 0x0000006366660221 */ /* 0x000fce0000010000 */
.L_x_5882:
[----:B------:R-:W-:Y:S05]  /*2d00*/  BSYNC B0 ;  /* 0x0000000000007941 */ /* 0x000fea0003800000 */
.L_x_5880:
        /* <DEDUP_REMOVED lines=19> */
.L_x_5884:
[----:B0-----:R-:W-:-:S04]  /*2e40*/  FFMA.FTZ R99, R127, R96, R97 ;  /* 0x000000607f637223 */ /* 0x001fc80000010061 */
[----:B------:R-:W-:Y:S01]  /*2e50*/  FADD.FTZ R98, R152, -R99 ;  /* 0x8000006398627221 */ /* 0x000fe20000010000 */
[----:B------:R-:W-:-:S03]  /*2e60*/  @P0 HADD2.F32 R99, -RZ, R4.H0_H0 ;  /* 0x20000004ff630230 */ /* 0x000fc60000004100 */
[----:B------:R-:W-:-:S04]  /*2e70*/  FMUL.FTZ R98, R105, R98 ;  /* 0x0000006269627220 */ /* 0x000fc80000410000 */
[----:B------:R-:W-:-:S07]  /*2e80*/  @P0 FADD.FTZ R98, R98, R99 ;  /* 0x0000006362620221 */ /* 0x000fce0000010000 */
.L_x_5885:
[----:B------:R-:W-:Y:S05]  /*2e90*/  BSYNC B0 ;  /* 0x0000000000007941 */ /* 0x000fea0003800000 */
.L_x_5883:
        /* <DEDUP_REMOVED lines=12> */
.L_x_5887:
[----:B------:R-:W-:Y:S01]  /*2f60*/  FFMA.FTZ R98, R126, R96, R97 ;  /* 0x000000607e627223 */ /* 0x000fe20000010061 */
[----:B------:R-:W-:-:S03]  /*2f70*/  @P0 HADD2.F32 R99, -RZ, R4.H1_H1 ;  /* 0x30000004ff630230 */ /* 0x000fc60000004100 */
[----:B------:R-:W-:-:S04]  /*2f80*/  FADD.FTZ R98, R153, -R98 ;  /* 0x8000006299627221 */ /* 0x000fc80000010000 */
[----:B------:R-:W-:-:S04]  /*2f90*/  FMUL.FTZ R98, R105, R98 ;  /* 0x0000006269627220 */ /* 0x000fc80000410000 */
[----:B------:R-:W-:-:S07]  /*2fa0*/  @P0 FADD.FTZ R98, R98, R99 ;  /* 0x0000006362620221 */ /* 0x000fce0000010000 */
.L_x_5888:
[----:B------:R-:W-:Y:S05]  /*2fb0*/  BSYNC B0 ;  /* 0x0000000000007941 */ /* 0x000fea0003800000 */
.L_x_5886:
        /* <DEDUP_REMOVED lines=12> */
.L_x_5890:
[----:B------:R-:W-:-:S04]  /*3080*/  FFMA.FTZ R99, R129, R96, R97 ;  /* 0x0000006081637223 */ /* 0x000fc80000010061 */
[----:B------:R-:W-:Y:S01]  /*3090*/  FADD.FTZ R98, R154, -R99 ;  /* 0x800000639a627221 */ /* 0x000fe20000010000 */
[----:B------:R-:W-:-:S03]  /*30a0*/  @P0 HADD2.F32 R99, -RZ, R5.H0_H0 ;  /* 0x20000005ff630230 */ /* 0x000fc60000004100 */
[----:B------:R-:W-:-:S04]  /*30b0*/  FMUL.FTZ R98, R105, R98 ;  /* 0x0000006269627220 */ /* 0x000fc80000410000 */
[----:B------:R-:W-:-:S07]  /*30c0*/  @P0 FADD.FTZ R98, R98, R99 ;  /* 0x0000006362620221 */ /* 0x000fce0000010000 */
.L_x_5891:
[----:B------:R-:W-:Y:S05]  /*30d0*/  BSYNC B0 ;  /* 0x0000000000007941 */ /* 0x000fea0003800000 */
.L_x_5889:
        /* <DEDUP_REMOVED lines=12> */
.L_x_5893:
[----:B------:R-:W-:Y:S01]  /*31a0*/  FFMA.FTZ R98, R128, R96, R97 ;  /* 0x0000006080627223 */ /* 0x000fe20000010061 */
[----:B------:R-:W-:-:S03]  /*31b0*/  @P0 HADD2.F32 R99, -RZ, R5.H1_H1 ;  /* 0x30000005ff630230 */ /* 0x000fc60000004100 */
[----:B------:R-:W-:-:S04]  /*31c0*/  FADD.FTZ R98, R155, -R98 ;  /* 0x800000629b627221 */ /* 0x000fc80000010000 */
[----:B------:R-:W-:-:S04]  /*31d0*/  FMUL.FTZ R98, R105, R98 ;  /* 0x0000006269627220 */ /* 0x000fc80000410000 */
[----:B------:R-:W-:-:S07]  /*31e0*/  @P0 FADD.FTZ R98, R98, R99 ;  /* 0x0000006362620221 */ /* 0x000fce0000010000 */
.L_x_5894:
[----:B------:R-:W-:Y:S05]  /*31f0*/  BSYNC B0 ;  /* 0x0000000000007941 */ /* 0x000fea0003800000 */
.L_x_5892:
        /* <DEDUP_REMOVED lines=12> */
.L_x_5896:
[----:B------:R-:W-:-:S04]  /*32c0*/  FFMA.FTZ R99, R131, R96, R97 ;  /* 0x0000006083637223 */ /* 0x000fc80000010061 */
[----:B------:R-:W-:Y:S01]  /*32d0*/  FADD.FTZ R98, R156, -R99 ;  /* 0x800000639c627221 */ /* 0x000fe20000010000 */
[----:B------:R-:W-:-:S03]  /*32e0*/  @P0 HADD2.F32 R99, -RZ, R6.H0_H0 ;  /* 0x20000006ff630230 */ /* 0x000fc60000004100 */
[----:B------:R-:W-:-:S04]  /*32f0*/  FMUL.FTZ R98, R105, R98 ;  /* 0x0000006269627220 */ /* 0x000fc80000410000 */
[----:B------:R-:W-:-:S07]  /*3300*/  @P0 FADD.FTZ R98, R98, R99 ;  /* 0x0000006362620221 */ /* 0x000fce0000010000 */
.L_x_5897:
[----:B------:R-:W-:Y:S05]  /*3310*/  BSYNC B0 ;  /* 0x0000000000007941 */ /* 0x000fea0003800000 */
.L_x_5895:
        /* <DEDUP_REMOVED lines=12> */
.L_x_5899:
[----:B------:R-:W-:Y:S01]  /*33e0*/  FFMA.FTZ R98, R130, R96, R97 ;  /* 0x0000006082627223 */ /* 0x000fe20000010061 */
[----:B------:R-:W-:-:S03]  /*33f0*/  @P0 HADD2.F32 R99, -RZ, R6.H1_H1 ;  /* 0x30000006ff630230 */ /* 0x000fc60000004100 */
[----:B------:R-:W-:-:S04]  /*3400*/  FADD.FTZ R98, R157, -R98 ;  /* 0x800000629d627221 */ /* 0x000fc80000010000 */
[----:B------:R-:W-:-:S04]  /*3410*/  FMUL.FTZ R98, R105, R98 ;  /* 0x0000006269627220 */ /* 0x000fc80000410000 */
[----:B------:R-:W-:-:S07]  /*3420*/  @P0 FADD.FTZ R98, R98, R99 ;  /* 0x0000006362620221 */ /* 0x000fce0000010000 */
.L_x_5900:
[----:B------:R-:W-:Y:S05]  /*3430*/  BSYNC B0 ;  /* 0x0000000000007941 */ /* 0x000fea0003800000 */
.L_x_5898:
        /* <DEDUP_REMOVED lines=12> */
.L_x_5902:
[----:B------:R-:W-:-:S04]  /*3500*/  FFMA.FTZ R99, R133, R96, R97 ;  /* 0x0000006085637223 */ /* 0x000fc80000010061 */
[----:B------:R-:W-:Y:S01]  /*3510*/  FADD.FTZ R98, R158, -R99 ;  /* 0x800000639e627221 */ /* 0x000fe20000010000 */
[----:B------:R-:W-:-:S03]  /*3520*/  @P0 HADD2.F32 R99, -RZ, R7.H0_H0 ;  /* 0x20000007ff630230 */ /* 0x000fc60000004100 */
[----:B------:R-:W-:-:S04]  /*3530*/  FMUL.FTZ R98, R105, R98 ;  /* 0x0000006269627220 */ /* 0x000fc80000410000 */
[----:B------:R-:W-:-:S07]  /*3540*/  @P0 FADD.FTZ R98, R98, R99 ;  /* 0x0000006362620221 */ /* 0x000fce0000010000 */
.L_x_5903:
[----:B------:R-:W-:Y:S05]  /*3550*/  BSYNC B0 ;  /* 0x0000000000007941 */ /* 0x000fea0003800000 */
.L_x_5901:
        /* <DEDUP_REMOVED lines=12> */
.L_x_5905:
[----:B------:R-:W-:Y:S01]  /*3620*/  FFMA.FTZ R96, R132, R96, R97 ;  /* 0x0000006084607223 */ /* 0x000fe20000010061 */
[----:B------:R-:W-:-:S03]  /*3630*/  @P0 HADD2.F32 R98, -RZ, R7.H1_H1 ;  /* 0x30000007ff620230 */ /* 0x000fc60000004100 */
[----:B------:R-:W-:-:S04]  /*3640*/  FADD.FTZ R96, R159, -R96 ;  /* 0x800000609f607221 */ /* 0x000fc80000010000 */
[----:B------:R-:W-:-:S04]  /*3650*/  FMUL.FTZ R105, R105, R96 ;  /* 0x0000006069697220 */ /* 0x000fc80000410000 */
[----:B------:R-:W-:-:S07]  /*3660*/  @P0 FADD.FTZ R105, R105, R98 ;  /* 0x0000006269690221 */ /* 0x000fce0000010000 */
.L_x_5906:
[----:B------:R-:W-:Y:S05]  /*3670*/  BSYNC B0 ;  /* 0x0000000000007941 */ /* 0x000fea0003800000 */
.L_x_5904:
        /* <DEDUP_REMOVED lines=17> */
.L_x_5830:
        /* <DEDUP_REMOVED lines=23> */
.L_x_5834:
[----:B------:R-:W-:Y:S01]  /*3900*/  HFMA2.MMA R166, -RZ, RZ, 0, 9.5367431640625e-07 ;  /* 0x00000010ffa67435 */ /* 0x000fe200000001ff */
[----:B------:R-:W-:Y:S02]  /*3910*/  MOV R165, R160 ;  /* 0x000000a000a57202 */ /* 0x000fe40000000f00 */
[----:B------:R-:W-:Y:S02]  /*3920*/  MOV R167, 0x1f ;  /* 0x0000001f00a77802 */ /* 0x000fe40000000f00 */
[----:B------:R-:W-:-:S07]  /*3930*/  MOV R162, 0xffffffff ;  /* 0xffffffff00a27802 */ /* 0x000fce0000000f00 */
[----:B-----5:R-:W-:Y:S05]  /*3940*/  WARPSYNC.COLLECTIVE R162, `(.L_x_5908) ;  /* 0x00000000a2087348 */ /* 0x020fea0003c00000 */
[----:B------:R0:W1:Y:S02]  /*3950*/  SHFL.DOWN P1, R164, R165, R166, R167 ;  /* 0x080000a6a5a47389 */ /* 0x00006400000200a7 */
[----:B01---5:R-:W-:Y:S01]  /*3960*/  ENDCOLLECTIVE ;  /* 0x000000000000791b */ /* 0x023fe20003800000 */
.L_x_5908:
[----:B------:R-:W-:Y:S02]  /*3970*/  MOV R165, R161 ;  /* 0x000000a100a57202 */ /* 0x000fe40000000f00 */
[----:B------:R-:W-:-:S07]  /*3980*/  MOV R99, R164 ;  /* 0x000000a400637202 */ /* 0x000fce0000000f00 */
[----:B------:R-:W-:Y:S05]  /*3990*/  WARPSYNC.COLLECTIVE R162, `(.L_x_5909) ;  /* 0x00000000a2087348 */ /* 0x000fea0003c00000 */
[----:B------:R0:W1:Y:S02]  /*39a0*/  SHFL.DOWN P1, R164, R165, R166, R167 ;  /* 0x080000a6a5a47389 */ /* 0x00006400000200a7 */
[----:B01----:R-:W-:Y:S01]  /*39b0*/  ENDCOLLECTIVE ;  /* 0x000000000000791b */ /* 0x003fe20003800000 */
.L_x_5909:
[----:B------:R-:W-:Y:S01]  /*39c0*/  FADD.FTZ R99, R99, R160 ;  /* 0x000000a063637221 */ /* 0x000fe20000010000 */
[----:B------:R-:W-:-:S04]  /*39d0*/  HFMA2.MMA R166, -RZ, RZ, 0, 4.76837158203125e-07 ;  /* 0x00000008ffa67435 */ /* 0x000fc800000001ff */
[----:B------:R-:W-:Y:S02]  /*39e0*/  MOV R165, R99 ;  /* 0x0000006300a57202 */ /* 0x000fe40000000f00 */
[----:B------:R-:W-:-:S07]  /*39f0*/  MOV R98, R164 ;  /* 0x000000a400627202 */ /* 0x000fce0000000f00 */
[----:B------:R-:W-:Y:S05]  /*3a00*/  WARPSYNC.COLLECTIVE R162, `(.L_x_5910) ;  /* 0x00000000a2087348 */ /* 0x000fea0003c00000 */
[----:B------:R0:W1:Y:S02]  /*3a10*/  SHFL.DOWN P1, R164, R165, R166, R167 ;  /* 0x080000a6a5a47389 */ /* 0x00006400000200a7 */
[----:B01----:R-:W-:Y:S01]  /*3a20*/  ENDCOLLECTIVE ;  /* 0x000000000000791b */ /* 0x003fe20003800000 */
.L_x_5910:
[----:B------:R-:W-:-:S05]  /*3a30*/  FADD.FTZ R98, R98, R161 ;  /* 0x000000a162627221 */ /* 0x000fca0000010000 */
[----:B------:R-:W-:Y:S02]  /*3a40*/  MOV R165, R98 ;  /* 0x0000006200a57202 */ /* 0x000fe40000000f00 */
[----:B------:R-:W-:-:S07]  /*3a50*/  MOV R100, R164 ;  /* 0x000000a400647202 */ /* 0x000fce0000000f00 */
[----:B------:R-:W-:Y:S05]  /*3a60*/  WARPSYNC.COLLECTIVE R162, `(.L_x_5911) ;  /* 0x00000000a2087348 */ /* 0x000fea0003c00000 */
[----:B------:R0:W1:Y:S02]  /*3a70*/  SHFL.DOWN P1, R164, R165, R166, R167 ;  /* 0x080000a6a5a47389 */ /* 0x00006400000200a7 */
[----:B01----:R-:W-:Y:S01]  /*3a80*/  ENDCOLLECTIVE ;  /* 0x000000000000791b */ /* 0x003fe20003800000 */
.L_x_5911:
[----:B------:R-:W-:Y:S01]  /*3a90*/  FADD.FTZ R100, R99, R100 ;  /* 0x0000006463647221 */ /* 0x000fe20000010000 */
[----:B------:R-:W-:-:S04]  /*3aa0*/  HFMA2.MMA R166, -RZ, RZ, 0, 2.384185791015625e-07 ;  /* 0x00000004ffa67435 */ /* 0x000fc800000001ff */
[----:B------:R-:W-:Y:S02]  /*3ab0*/  MOV R165, R100 ;  /* 0x0000006400a57202 */ /* 0x000fe40000000f00 */
[----:B------:R-:W-:-:S07]  /*3ac0*/  MOV R101, R164 ;  /* 0x000000a400657202 */ /* 0x000fce0000000f00 */
[----:B------:R-:W-:Y:S05]  /*3ad0*/  WARPSYNC.COLLECTIVE R162, `(.L_x_5912) ;  /* 0x00000000a2087348 */ /* 0x000fea0003c00000 */
[----:B------:R0:W1:Y:S02]  /*3ae0*/  SHFL.DOWN P1, R164, R165, R166, R167 ;  /* 0x080000a6a5a47389 */ /* 0x00006400000200a7 */
[----:B01----:R-:W-:Y:S01]  /*3af0*/  ENDCOLLECTIVE ;  /* 0x000000000000791b */ /* 0x003fe20003800000 */
.L_x_5912:
[----:B------:R-:W-:-:S05]  /*3b00*/  FADD.FTZ R101, R98, R101 ;  /* 0x0000006562657221 */ /* 0x000fca0000010000 */
[----:B------:R-:W-:Y:S02]  /*3b10*/  MOV R165, R101 ;  /* 0x0000006500a57202 */ /* 0x000fe40000000f00 */
[----:B------:R-:W-:-:S07]  /*3b20*/  MOV R163, R164 ;  /* 0x000000a400a37202 */ /* 0x000fce0000000f00 */
[----:B------:R-:W-:Y:S05]  /*3b30*/  WARPSYNC.COLLECTIVE R162, `(.L_x_5913) ;  /* 0x00000000a2087348 */ /* 0x000fea0003c00000 */
[----:B------:R0:W1:Y:S02]  /*3b40*/  SHFL.DOWN P1, R164, R165, R166, R167 ;  /* 0x080000a6a5a47389 */ /* 0x00006400000200a7 */
[----:B01----:R-:W-:Y:S01]  /*3b50*/  ENDCOLLECTIVE ;  /* 0x000000000000791b */ /* 0x003fe20003800000 */
.L_x_5913:
[----:B------:R-:W-:Y:S01]  /*3b60*/  FADD.FTZ R163, R100, R163 ;  /* 0x000000a364a37221 */ /* 0x000fe20000010000 */
[----:B------:R-:W-:-:S04]  /*3b70*/  HFMA2.MMA R166, -RZ, RZ, 0, 1.1920928955078125e-07 ;  /* 0x00000002ffa67435 */ /* 0x000fc800000001ff */
[----:B------:R-:W-:Y:S02]  /*3b80*/  MOV R165, R163 ;  /* 0x000000a300a57202 */ /* 0x000fe40000000f00 */
[----:B------:R-:W-:-:S07]  /*3b90*/  MOV R102, R164 ;  /* 0x000000a400667202 */ /* 0x000fce0000000f00 */
[----:B------:R-:W-:Y:S05]  /*3ba0*/  WARPSYNC.COLLECTIVE R162, `(.L_x_5914) ;  /* 0x00000000a2087348 */ /* 0x000fea0003c00000 */
[----:B------:R0:W1:Y:S02]  /*3bb0*/  SHFL.DOWN P1, R164, R165, R166, R167 ;  /* 0x080000a6a5a47389 */ /* 0x00006400000200a7 */
[----:B01----:R-:W-:Y:S01]  /*3bc0*/  ENDCOLLECTIVE ;  /* 0x000000000000791b */ /* 0x003fe20003800000 */
.L_x_5914:
[----:B------:R-:W-:-:S05]  /*3bd0*/  FADD.FTZ R102, R101, R102 ;  /* 0x0000006665667221 */ /* 0x000fca0000010000 */
[----:B------:R-:W-:Y:S02]  /*3be0*/  MOV R165, R102 ;  /* 0x0000006600a57202 */ /* 0x000fe40000000f00 */
[----:B------:R-:W-:-:S07]  /*3bf0*/  MOV R160, R164 ;  /* 0x000000a400a07202 */ /* 0x000fce0000000f00 */
[----:B------:R-:W-:Y:S05]  /*3c00*/  WARPSYNC.COLLECTIVE R162, `(.L_x_5915) ;  /* 0x00000000a2087348 */ /* 0x000fea0003c00000 */
[----:B------:R0:W1:Y:S02]  /*3c10*/  SHFL.DOWN P1, R164, R165, R166, R167 ;  /* 0x080000a6a5a47389 */ /* 0x00006400000200a7 */
[----:B01----:R-:W-:Y:S01]  /*3c20*/  ENDCOLLECTIVE ;  /* 0x000000000000791b */ /* 0x003fe20003800000 */
.L_x_5915:
[----:B------:R-:W-:Y:S01]  /*3c30*/  FADD.FTZ R160, R163, R160 ;  /* 0x000000a0a3a07221 */ /* 0x000fe20000010000 */
[----:B------:R-:W-:-:S04]  /*3c40*/  HFMA2.MMA R166, -RZ, RZ, 0, 5.9604644775390625e-08 ;  /* 0x00000001ffa67435 */ /* 0x000fc800000001ff */
[----:B------:R-:W-:Y:S02]  /*3c50*/  MOV R165, R160 ;  /* 0x000000a000a57202 */ /* 0x000fe40000000f00 */
[----:B------:R-:W-:-:S07]  /*3c60*/  MOV R161, R164 ;  /* 0x000000a400a17202 */ /* 0x000fce0000000f00 */
[----:B------:R-:W-:Y:S05]  /*3c70*/  WARPSYNC.COLLECTIVE R162, `(.L_x_5916) ;  /* 0x00000000a2087348 */ /* 0x000fea0003c00000 */
[----:B------:R0:W1:Y:S02]  /*3c80*/  SHFL.DOWN P1, R164, R165, R166, R167 ;  /* 0x080000a6a5a47389 */ /* 0x00006400000200a7 */
[----:B01----:R-:W-:Y:S01]  /*3c90*/  ENDCOLLECTIVE ;  /* 0x000000000000791b */ /* 0x003fe20003800000 */
.L_x_5916:
[----:B------:R-:W-:-:S05]  /*3ca0*/  FADD.FTZ R161, R102, R161 ;  /* 0x000000a166a17221 */ /* 0x000fca0000010000 */
[----:B------:R-:W-:Y:S02]  /*3cb0*/  MOV R165, R161 ;  /* 0x000000a100a57202 */ /* 0x000fe40000000f00 */
[----:B------:R-:W-:-:S07]  /*3cc0*/  MOV R99, R164 ;  /* 0x000000a400637202 */ /* 0x000fce0000000f00 */
[----:B------:R-:W-:Y:S05]  /*3cd0*/  WARPSYNC.COLLECTIVE R162, `(.L_x_5917) ;  /* 0x00000000a2087348 */ /* 0x000fea0003c00000 */
[----:B------:R0:W1:Y:S02]  /*3ce0*/  SHFL.DOWN P1, R164, R165, R166, R167 ;  /* 0x080000a6a5a47389 */ /* 0x00006400000200a7 */
[----:B01----:R-:W-:Y:S01]  /*3cf0*/  ENDCOLLECTIVE ;  /* 0x000000000000791b */ /* 0x003fe20003800000 */
.L_x_5917:
[----:B------:R-:W-:Y:S01]  /*3d00*/  MOV R98, R164 ;  /* 0x000000a400627202 */ /* 0x000fe20000000f00 */
[----:B------:R-:W-:Y:S06]  /*3d10*/  BRA `(.L_x_5918) ;  /* 0xffffffd800b87947 */ /* 0x000fec000383ffff */
.L_x_5919:
        /* <DEDUP_REMOVED lines=14> */
.L_x_11362:


//--------------------- .text._ZN10layer_norm13ln_bwd_kernelINS_13Kernel_traitsIf6__halfS2_S2_fjLj6144ELj1ELj1ELj8ELj16ENS_18Kernel_traits_baseILj6144EfS2_S2_S2_fjLj256EEEEELb0ELb1ELb0ELb0EEEvNS_9BwdParamsE --------------------------
	.section	.text._ZN10layer_norm13ln_bwd_kernelINS_13Kernel_traitsIf6__halfS2_S2_fjLj6144ELj1ELj1ELj8ELj16ENS_18Kernel_traits_baseILj6144EfS2_S2_S2_fjLj256EEEEELb0ELb1ELb0ELb0EEEvNS_9BwdParamsE,"ax",@progbits
	.align	128
        .global         _ZN10layer_norm13ln_bwd_kernelINS_13Kernel_traitsIf6__halfS2_S2_fjLj6144ELj1ELj1ELj8ELj16ENS_18Kernel_traits_baseILj6144EfS2_S2_S2_fjLj256EEEEELb0ELb1ELb0ELb0EEEvNS_9BwdParamsE
        .type           _ZN10layer_norm13ln_bwd_kernelINS_13Kernel_traitsIf6__halfS2_S2_fjLj6144ELj1ELj1ELj8ELj16ENS_18Kernel_traits_baseILj6144EfS2_S2_S2_fjLj256EEEEELb0ELb1ELb0ELb0EEEvNS_9BwdParamsE,@function
        .size           _ZN10layer_norm13ln_bwd_kernelINS_13Kernel_traitsIf6__halfS2_S2_fjLj6144ELj1ELj1ELj8ELj16ENS_18Kernel_traits_baseILj6144EfS2_S2_S2_fjLj256EEEEELb0ELb1ELb0ELb0EEEvNS_9BwdParamsE,(.L_x_11363 - _ZN10layer_norm13ln_bwd_kernelINS_13Kernel_traitsIf6__halfS2_S2_fjLj6144ELj1ELj1ELj8ELj16ENS_18Kernel_traits_baseILj6144EfS2_S2_S2_fjLj256EEEEELb0ELb1ELb0ELb0EEEvNS_9BwdParamsE)
        .other          _ZN10layer_norm13ln_bwd_kernelINS_13Kernel_traitsIf6__halfS2_S2_fjLj6144ELj1ELj1ELj8ELj16ENS_18Kernel_traits_baseILj6144EfS2_S2_S2_fjLj256EEEEELb0ELb1ELb0ELb0EEEvNS_9BwdParamsE,@"STO_CUDA_ENTRY STV_DEFAULT"
_ZN10layer_norm13ln_bwd_kernelINS_13Kernel_traitsIf6__halfS2_S2_fjLj6144ELj1ELj1ELj8ELj16ENS_18Kernel_traits_baseILj6144EfS2_S2_S2_fjLj256EEEEELb0ELb1ELb0ELb0EEEvNS_9BwdParamsE:
.text._ZN10layer_norm13ln_bwd_kernelINS_13Kernel_traitsIf6__halfS2_S2_fjLj6144ELj1ELj1ELj8ELj16ENS_18Kernel_traits_baseILj6144EfS2_S2_S2_fjLj256EEEEELb0ELb1ELb0ELb0EEEvNS_9BwdParamsE:
        /* <DEDUP_REMOVED lines=91> */
[----:B------:R-:W-:Y:S02]  /*05b0*/  ISETP.NE.U32.AND P0, PT, RZ, UR6, PT ;  /* 0x00000006ff007c0c */ /* 0x000fe4000bf05070 */
[----:B------:R-:W-:Y:S02]  /*05c0*/  MOV R105, RZ ;  /* 0x000000ff00697202 */ /* 0x000fe40000000f00 */
[----:B------:R-:W-:-:S13]  /*05d0*/  ISETP.NE.AND.EX P0, PT, RZ, UR7, PT, P0 ;  /* 0x00000007ff007c0c */ /* 0x000fda000bf05300 */
.L_x_5934:
        /* <DEDUP_REMOVED lines=42> */
[C---:B0-----:R-:W-:Y:S01]  /*0880*/  FADD.FTZ R10, -R174.reuse, R165 ;  /* 0x000000a5ae0a7221 */ /* 0x041fe20000010100 */
[----:B------:R-:W-:Y:S01]  /*0890*/  FMUL.FTZ R6, R189, R8 ;  /* 0x00000008bd067220 */ /* 0x000fe20000410000 */
[----:B------:R-:W-:Y:S02]  /*08a0*/  HADD2.F32 R207, -RZ, R19.H1_H1 ;  /* 0x30000013ffcf7230 */ /* 0x000fe40000004100 */
[C---:B------:R-:W-:Y:S01]  /*08b0*/  FADD.FTZ R22, -R174.reuse, R177 ;  /* 0x000000b1ae167221 */ /* 0x040fe20000010100 */
[--C-:B------:R-:W-:Y:S02]  /*08c0*/  HADD2.F32 R175, -RZ, R18.reuse.H1_H1 ;  /* 0x30000012ffaf7230 */ /* 0x100fe40000004100 */
[----:B------:R-:W-:Y:S02]  /*08d0*/  HADD2.F32 R169, -RZ, R18.H0_H0 ;  /* 0x20000012ffa97230 */ /* 0x000fe40000004100 */
[----:B------:R-:W-:Y:S01]  /*08e0*/  FADD.FTZ R166, -R174, R207 ;  /* 0x000000cfaea67221 */ /* 0x000fe20000010100 */
[----:B---3--:R-:W-:-:S02]  /*08f0*/  HADD2.F32 R17, -RZ, R12.H0_H0 ;  /* 0x2000000cff117230 */ /* 0x008fc40000004100 */
[----:B------:R-:W-:Y:S02]  /*0900*/  HADD2.F32 R12, -RZ, R12.H1_H1 ;  /* 0x3000000cff0c7230 */ /* 0x000fe40000004100 */
[--C-:B------:R-:W-:Y:S02]  /*0910*/  HADD2.F32 R19, -RZ, R13.reuse.H0_H0 ;  /* 0x2000000dff137230 */ /* 0x100fe40000004100 */
[-C--:B------:R-:W-:Y:S01]  /*0920*/  FMUL.FTZ R8, R152, R17.reuse ;  /* 0x0000001198087220 */ /* 0x080fe20000410000 */
[----:B------:R-:W-:Y:S02]  /*0930*/  HADD2.F32 R16, -RZ, R13.H1_H1 ;  /* 0x3000000dff107230 */ /* 0x000fe40000004100 */
[----:B------:R-:W-:Y:S01]  /*0940*/  FADD.FTZ R81, R81, R12 ;  /* 0x0000000c51517221 */ /* 0x000fe20000010000 */
[-C--:B------:R-:W-:Y:S01]  /*0950*/  FFMA.FTZ R105, R6, R12.reuse, R105 ;  /* 0x0000000c06697223 */ /* 0x080fe20000010069 */
[----:B------:R-:W-:Y:S01]  /*0960*/  FMUL.FTZ R11, R153, R12 ;  /* 0x0000000c990b7220 */ /* 0x000fe20000410000 */
[----:B------:R-:W-:Y:S01]  /*0970*/  FADD.FTZ R12, -R174, R167 ;  /* 0x000000a7ae0c7221 */ /* 0x000fe20000010100 */
[----:B------:R-:W-:Y:S01]  /*0980*/  FMUL.FTZ R13, R189, R10 ;  /* 0x0000000abd0d7220 */ /* 0x000fe20000410000 */
[----:B------:R-:W-:Y:S01]  /*0990*/  FADD.FTZ R80, R80, R17 ;  /* 0x0000001150507221 */ /* 0x000fe20000010000 */
[----:B------:R-:W-:Y:S01]  /*09a0*/  FFMA.FTZ R104, R3, R17, R104 ;  /* 0x0000001103687223 */ /* 0x000fe20000010068 */
[----:B------:R-:W-:Y:S01]  /*09b0*/  FMUL.FTZ R10, R189, R12 ;  /* 0x0000000cbd0a7220 */ /* 0x000fe20000410000 */
[----:B------:R-:W-:Y:S01]  /*09c0*/  FADD.FTZ R83, R83, R16 ;  /* 0x0000001053537221 */ /* 0x000fe20000010000 */
[-C--:B------:R-:W-:Y:S01]  /*09d0*/  FMUL.FTZ R17, R155, R16.reuse ;  /* 0x000000109b117220 */ /* 0x080fe20000410000 */
[----:B------:R-:W-:Y:S01]  /*09e0*/  FADD.FTZ R82, R82, R19 ;  /* 0x0000001352527221 */ /* 0x000fe20000010000 */
[----:B------:R-:W-:Y:S01]  /*09f0*/  FFMA.FTZ R107, R10, R16, R107 ;  /* 0x000000100a6b7223 */ /* 0x000fe2000001006b */
[----:B------:R-:W-:Y:S01]  /*0a00*/  FADD.FTZ R16, -R174, R175 ;  /* 0x000000afae107221 */ /* 0x000fe20000010100 */
[-C--:B------:R-:W-:Y:S01]  /*0a10*/  FFMA.FTZ R106, R13, R19.reuse, R106 ;  /* 0x000000130d6a7223 */ /* 0x080fe2000001006a */
[----:B------:R-:W-:Y:S01]  /*0a20*/  FMUL.FTZ R12, R154, R19 ;  /* 0x000000139a0c7220 */ /* 0x000fe20000410000 */
[----:B------:R-:W-:Y:S01]  /*0a30*/  FADD.FTZ R18, RZ, R8 ;  /* 0x00000008ff127221 */ /* 0x000fe20000010000 */
[----:B------:R-:W-:Y:S01]  /*0a40*/  FFMA.FTZ R19, R3, R8, RZ ;  /* 0x0000000803137223 */ /* 0x000fe200000100ff */
[----:B------:R-:W-:-:S02]  /*0a50*/  HADD2.F32 R20, -RZ, R14.H1_H1 ;  /* 0x3000000eff147230 */ /* 0x000fc40000004100 */
[----:B------:R-:W-:Y:S01]  /*0a60*/  FMUL.FTZ R16, R189, R16 ;  /* 0x00000010bd107220 */ /* 0x000fe20000410000 */
[----:B------:R-:W-:Y:S01]  /*0a70*/  FADD.FTZ R21, R18, R11 ;  /* 0x0000000b12157221 */ /* 0x000fe20000010000 */
[----:B------:R-:W-:Y:S01]  /*0a80*/  FFMA.FTZ R18, R6, R11, R19 ;  /* 0x0000000b06127223 */ /* 0x000fe20000010013 */
[----:B------:R-:W-:Y:S02]  /*0a90*/  HADD2.F32 R171, -RZ, R14.H0_H0 ;  /* 0x2000000effab7230 */ /* 0x000fe40000004100 */
[----:B------:R-:W-:Y:S01]  /*0aa0*/  FADD.FTZ R77, R77, R20 ;  /* 0x000000144d4d7221 */ /* 0x000fe20000010000 */
[-C--:B------:R-:W-:Y:S01]  /*0ab0*/  FFMA.FTZ R101, R16, R20.reuse, R101 ;  /* 0x0000001410657223 */ /* 0x080fe20000010065 */
[----:B------:R-:W-:Y:S01]  /*0ac0*/  FMUL.FTZ R19, R149, R20 ;  /* 0x0000001495137220 */ /* 0x000fe20000410000 */
[----:B------:R-:W-:Y:S01]  /*0ad0*/  FADD.FTZ R14, -R174, R169 ;  /* 0x000000a9ae0e7221 */ /* 0x000fe20000010100 */
[----:B------:R-:W-:Y:S01]  /*0ae0*/  FADD.FTZ R20, R21, R12 ;  /* 0x0000000c15147221 */ /* 0x000fe20000010000 */
[----:B------:R-:W-:Y:S01]  /*0af0*/  FFMA.FTZ R165, R13, R12, R18 ;  /* 0x0000000c0da57223 */ /* 0x000fe20000010012 */
[----:B------:R-:W-:-:S02]  /*0b00*/  HADD2.F32 R179, -RZ, R15.H0_H0 ;  /* 0x2000000fffb37230 */ /* 0x000fc40000004100 */
[C---:B------:R-:W-:Y:S01]  /*0b10*/  FMUL.FTZ R21, R189.reuse, R22 ;  /* 0x00000016bd157220 */ /* 0x040fe20000410000 */
[----:B------:R-:W-:Y:S02]  /*0b20*/  HADD2.F32 R168, -RZ, R15.H1_H1 ;  /* 0x3000000fffa87230 */ /* 0x000fe40000004100 */
[----:B------:R-:W-:Y:S01]  /*0b30*/  FMUL.FTZ R15, R189, R14 ;  /* 0x0000000ebd0f7220 */ /* 0x000fe20000410000 */
[----:B------:R-:W-:Y:S01]  /*0b40*/  FADD.FTZ R167, R20, R17 ;  /* 0x0000001114a77221 */ /* 0x000fe20000010000 */
[----:B------:R-:W-:Y:S01]  /*0b50*/  FMUL.FTZ R14, R148, R171 ;  /* 0x000000ab940e7220 */ /* 0x000fe20000410000 */
[----:B------:R-:W-:Y:S01]  /*0b60*/  FFMA.FTZ R20, R10, R17, R165 ;  /* 0x000000110a147223 */ /* 0x000fe200000100a5 */
[----:B------:R-:W-:Y:S01]  /*0b70*/  FMUL.FTZ R18, R150, R179 ;  /* 0x000000b396127220 */ /* 0x000fe20000410000 */
[----:B------:R-:W-:Y:S01]  /*0b80*/  FADD.FTZ R76, R76, R171 ;  /* 0x000000ab4c4c7221 */ /* 0x000fe20000010000 */
[----:B------:R-:W-:Y:S01]  /*0b90*/  FADD.FTZ R22, R167, R14 ;  /* 0x0000000ea7167221 */ /* 0x000fe20000010000 */
[----:B------:R-:W-:Y:S01]  /*0ba0*/  FFMA.FTZ R165, R15, R14, R20 ;  /* 0x0000000e0fa57223 */ /* 0x000fe20000010014 */
[----:B------:R-:W-:Y:S01]  /*0bb0*/  FMUL.FTZ R20, R151, R168 ;  /* 0x000000a897147220 */ /* 0x000fe20000410000 */
[----:B------:R-:W-:Y:S01]  /*0bc0*/  FFMA.FTZ R100, R15, R171, R100 ;  /* 0x000000ab0f647223 */ /* 0x000fe20000010064 */
        /* <DEDUP_REMOVED lines=8> */
[C---:B------:R-:W-:Y:S01]  /*0c50*/  FFMA.FTZ R103, R22.reuse, R168, R103 ;  /* 0x000000a816677223 */ /* 0x040fe20000010067 */
[----:B------:R-:W-:Y:S01]  /*0c60*/  IADD3 R175, R5, 0x100, RZ ;  /* 0x0000010005af7810 */ /* 0x000fe20007ffe0ff */
[----:B------:R-:W-:Y:S01]  /*0c70*/  FADD.FTZ R177, R167, R20 ;  /* 0x00000014a7b17221 */ /* 0x000fe20000010000 */
[----:B------:R-:W-:-:S07]  /*0c80*/  FFMA.FTZ R176, R22, R20, R165 ;  /* 0x0000001416b07223 */ /* 0x000fce00000100a5 */
.L_x_5922:
[----:B------:R-:W-:Y:S05]  /*0c90*/  BSYNC B0 ;  /* 0x0000000000007941 */ /* 0x000fea0003800000 */
.L_x_5921:
        /* <DEDUP_REMOVED lines=18> */
[----:B------:R-:W-:-:S02]  /*0dc0*/  HADD2.F32 R179, -RZ, R165.H0_H0 ;  /* 0x200000a5ffb37230 */ /* 0x000fc40000004100 */
[--C-:B------:R-:W-:Y:S02]  /*0dd0*/  HADD2.F32 R183, -RZ, R166.reuse.H0_H0 ;  /* 0x200000a6ffb77230 */ /* 0x100fe40000004100 */
[C---:B------:R-:W-:Y:S01]  /*0de0*/  FADD.FTZ R190, -R174.reuse, R207 ;  /* 0x000000cfaebe7221 */ /* 0x040fe20000010100 */
[----:B------:R-:W-:Y:S02]  /*0df0*/  HADD2.F32 R185, -RZ, R166.H1_H1 ;  /* 0x300000a6ffb97230 */ /* 0x000fe40000004100 */
[C---:B------:R-:W-:Y:S01]  /*0e00*/  FADD.FTZ R166, -R174.reuse, R179 ;  /* 0x000000b3aea67221 */ /* 0x040fe20000010100 */
[----:B------:R-:W-:Y:S02]  /*0e10*/  HADD2.F32 R181, -RZ, R165.H1_H1 ;  /* 0x300000a5ffb57230 */ /* 0x000fe40000004100 */
[----:B-----5:R-:W-:Y:S01]  /*0e20*/  FMUL.FTZ R190, R189, R190 ;  /* 0x000000bebdbe7220 */ /* 0x020fe20000410000 */
[----:B------:R-:W-:Y:S01]  /*0e30*/  FADD.FTZ R186, -R174, R185 ;  /* 0x000000b9aeba7221 */ /* 0x000fe20000010100 */
[----:B---3--:R-:W-:-:S02]  /*0e40*/  HADD2.F32 R23, -RZ, R24.H0_H0 ;  /* 0x20000018ff177230 */ /* 0x008fc40000004100 */
[C---:B------:R-:W-:Y:S01]  /*0e50*/  FADD.FTZ R180, -R174.reuse, R181 ;  /* 0x000000b5aeb47221 */ /* 0x040fe20000010100 */
[----:B------:R-:W-:Y:S02]  /*0e60*/  HADD2.F32 R164, -RZ, R24.H1_H1 ;  /* 0x30000018ffa47230 */ /* 0x000fe40000004100 */
[----:B------:R-:W-:Y:S01]  /*0e70*/  FADD.FTZ R24, -R174, R9 ;  /* 0x00000009ae187221 */ /* 0x000fe20000010100 */
[--C-:B------:R-:W-:Y:S02]  /*0e80*/  HADD2.F32 R167, -RZ, R26.reuse.H0_H0 ;  /* 0x2000001affa77230 */ /* 0x100fe40000004100 */
[----:B------:R-:W-:Y:S01]  /*0e90*/  FADD.FTZ R72, R72, R23 ;  /* 0x0000001748487221 */ /* 0x000fe20000010000 */
[----:B------:R-:W-:Y:S02]  /*0ea0*/  HADD2.F32 R170, -RZ, R26.H1_H1 ;  /* 0x3000001affaa7230 */ /* 0x000fe40000004100 */
[----:B------:R-:W-:Y:S01]  /*0eb0*/  FADD.FTZ R26, -R174, R171 ;  /* 0x000000abae1a7221 */ /* 0x000fe20000010100 */
[----:B------:R-:W-:Y:S01]  /*0ec0*/  FMUL.FTZ R9, R189, R24 ;  /* 0x00000018bd097220 */ /* 0x000fe20000410000 */
[----:B------:R-:W-:Y:S01]  /*0ed0*/  FADD.FTZ R73, R73, R164 ;  /* 0x000000a449497221 */ /* 0x000fe20000010000 */
[----:B------:R-:W-:-:S02]  /*0ee0*/  HADD2.F32 R165, -RZ, R25.H0_H0 ;  /* 0x20000019ffa57230 */ /* 0x000fc40000004100 */
[----:B------:R-:W-:Y:S01]  /*0ef0*/  FMUL.FTZ R24, R189, R26 ;  /* 0x0000001abd187220 */ /* 0x000fe20000410000 */
[-C--:B------:R-:W-:Y:S01]  /*0f00*/  FFMA.FTZ R96, R9, R23.reuse, R96 ;  /* 0x0000001709607223 */ /* 0x080fe20000010060 */
[----:B------:R-:W-:Y:S01]  /*0f10*/  FMUL.FTZ R26, R136, R23 ;  /* 0x00000017881a7220 */ /* 0x000fe20000410000 */
[-C--:B------:R-:W-:Y:S01]  /*0f20*/  FMUL.FTZ R23, R137, R164.reuse ;  /* 0x000000a489177220 */ /* 0x080fe20000410000 */
[----:B------:R-:W-:Y:S01]  /*0f30*/  FFMA.FTZ R97, R24, R164, R97 ;  /* 0x000000a418617223 */ /* 0x000fe20000010061 */
[----:B0-----:R-:W-:Y:S02]  /*0f40*/  HADD2.F32 R168, -RZ, R25.H1_H1 ;  /* 0x30000019ffa87230 */ /* 0x001fe40000004100 */
[----:B------:R-:W-:Y:S01]  /*0f50*/  FADD.FTZ R164, -R174, R183 ;  /* 0x000000b7aea47221 */ /* 0x000fe20000010100 */
[----:B------:R-:W-:Y:S01]  /*0f60*/  FMUL.FTZ R25, R189, R166 ;  /* 0x000000a6bd197220 */ /* 0x000fe20000410000 */
[--C-:B------:R-:W-:Y:S02]  /*0f70*/  HADD2.F32 R169, -RZ, R27.reuse.H0_H0 ;  /* 0x2000001bffa97230 */ /* 0x100fe40000004100 */
[----:B------:R-:W-:Y:S01]  /*0f80*/  FADD.FTZ R74, R74, R165 ;  /* 0x000000a54a4a7221 */ /* 0x000fe20000010000 */
[----:B------:R-:W-:-:S02]  /*0f90*/  HADD2.F32 R178, -RZ, R27.H1_H1 ;  /* 0x3000001bffb27230 */ /* 0x000fc40000004100 */
[----:B------:R-:W-:Y:S01]  /*0fa0*/  FMUL.FTZ R27, R189, R164 ;  /* 0x000000a4bd1b7220 */ /* 0x000fe20000410000 */
        /* <DEDUP_REMOVED lines=25> */
[C---:B------:R-:W-:Y:S01]  /*1140*/  FFMA.FTZ R164, R186.reuse, R183, R165 ;  /* 0x000000b7baa47223 */ /* 0x040fe200000100a5 */
        /* <DEDUP_REMOVED lines=11> */
.L_x_5924:
[----:B------:R-:W-:Y:S05]  /*1200*/  BSYNC B0 ;  /* 0x0000000000007941 */ /* 0x000fea0003800000 */
.L_x_5923:
        /* <DEDUP_REMOVED lines=27> */
[----:B0-----:R-:W-:Y:S01]  /*13c0*/  FADD.FTZ R178, -R174, R195 ;  /* 0x000000c3aeb27221 */ /* 0x001fe20000010100 */
[----:B------:R-:W-:Y:S01]  /*13d0*/  FMUL.FTZ R192, R189, R192 ;  /* 0x000000c0bdc07220 */ /* 0x000fe20000410000 */
[----:B---3--:R-:W-:-:S02]  /*13e0*/  HADD2.F32 R165, -RZ, R168.H0_H0 ;  /* 0x200000a8ffa57230 */ /* 0x008fc40000004100 */
        /* <DEDUP_REMOVED lines=10> */
[----:B------:R-:W-:Y:S01]  /*1490*/  FADD.FTZ R204, -R174, R199 ;  /* 0x000000c7aecc7221 */ /* 0x000fe20000010100 */
[----:B------:R-:W-:Y:S01]  /*14a0*/  FADD.FTZ R66, R66, R167 ;  /* 0x000000a742427221 */ /* 0x000fe20000010000 */
[-C--:B------:R-:W-:Y:S01]  /*14b0*/  FFMA.FTZ R90, R193, R167.reuse, R90 ;  /* 0x000000a7c15a7223 */ /* 0x080fe2000001005a */
[----:B------:R-:W-:Y:S01]  /*14c0*/  FMUL.FTZ R198, R122, R167 ;  /* 0x000000a77ac67220 */ /* 0x000fe20000410000 */
[----:B------:R-:W-:-:S02]  /*14d0*/  HADD2.F32 R174, -RZ, R169.H1_H1 ;  /* 0x300000a9ffae7230 */ /* 0x000fc40000004100 */
[----:B------:R-:W-:Y:S01]  /*14e0*/  FADD.FTZ R167, R164, R195 ;  /* 0x000000c3a4a77221 */ /* 0x000fe20000010000 */
[----:B------:R-:W-:Y:S01]  /*14f0*/  FFMA.FTZ R164, R192, R195, R165 ;  /* 0x000000c3c0a47223 */ /* 0x000fe200000100a5 */
        /* <DEDUP_REMOVED lines=38> */
.L_x_5926:
[----:B------:R-:W-:Y:S05]  /*1760*/  BSYNC B0 ;  /* 0x0000000000007941 */ /* 0x000fea0003800000 */
.L_x_5925:
        /* <DEDUP_REMOVED lines=27> */
.L_x_5949:
        /* <DEDUP_REMOVED lines=49> */
[----:B------:R-:W-:Y:S01]  /*1c30*/  ISETP.NE.U32.AND P6, PT, RZ, UR14, PT ;  /* 0x0000000eff007c0c */ /* 0x000fe2000bfc5070 */
[----:B------:R-:W-:Y:S01]  /*1c40*/  FADD.FTZ R170, R11, -R170 ;  /* 0x800000aa0baa7221 */ /* 0x000fe20000010000 */
[----:B------:R-:W-:Y:S01]  /*1c50*/  FADD.FTZ R172, R14, -R171 ;  /* 0x800000ab0eac7221 */ /* 0x000fe20000010000 */
[C---:B------:R-:W-:Y:S01]  /*1c60*/  FMUL.FTZ R168, R189.reuse, R168 ;  /* 0x000000a8bda87220 */ /* 0x040fe20000410000 */
[----:B------:R-:W-:Y:S01]  /*1c70*/  ISETP.NE.AND.EX P6, PT, RZ, UR15, PT, P6 ;  /* 0x0000000fff007c0c */ /* 0x000fe2000bfc5360 */
[C---:B------:R-:W-:Y:S01]  /*1c80*/  FMUL.FTZ R170, R189.reuse, R170 ;  /* 0x000000aabdaa7220 */ /* 0x040fe20000410000 */
[C---:B------:R-:W-:Y:S01]  /*1c90*/  FMUL.FTZ R208, R189.reuse, R172 ;  /* 0x000000acbdd07220 */ /* 0x040fe20000410000 */
[----:B------:R-:W-:Y:S01]  /*1ca0*/  FMUL.FTZ R214, R189, R174 ;  /* 0x000000aebdd67220 */ /* 0x000fe20000410000 */
[----:B------:R-:W-:Y:S01]  /*1cb0*/  FFMA.FTZ R174, R10, R176, R177 ;  /* 0x000000b00aae7223 */ /* 0x000fe200000100b1 */
[----:B------:R-:W-:-:S02]  /*1cc0*/  @P5 HADD2.F32 R169, -RZ, R32.H0_H0 ;  /* 0x20000020ffa95230 */ /* 0x000fc40000004100 */
[----:B------:R-:W-:Y:S02]  /*1cd0*/  @P5 HADD2.F32 R171, -RZ, R32.H1_H1 ;  /* 0x30000020ffab5230 */ /* 0x000fe40000004100 */
[----:B------:R-:W-:Y:S01]  /*1ce0*/  FADD.FTZ R174, R17, -R174 ;  /* 0x800000ae11ae7221 */ /* 0x000fe20000010000 */
[--C-:B------:R-:W-:Y:S02]  /*1cf0*/  @P5 HADD2.F32 R173, -RZ, R34.reuse.H0_H0 ;  /* 0x20000022ffad5230 */ /* 0x100fe40000004100 */
[----:B------:R-:W-:Y:S01]  /*1d00*/  @P5 FADD.FTZ R168, R168, R169 ;  /* 0x000000a9a8a85221 */ /* 0x000fe20000010000 */
[-C--:B------:R-:W-:Y:S01]  /*1d10*/  FFMA.FTZ R169, R13, R176.reuse, R177 ;  /* 0x000000b00da97223 */ /* 0x080fe200000100b1 */
[----:B------:R-:W-:Y:S01]  /*1d20*/  @P5 FADD.FTZ R170, R170, R171 ;  /* 0x000000abaaaa5221 */ /* 0x000fe20000010000 */
[-C--:B------:R-:W-:Y:S01]  /*1d30*/  FFMA.FTZ R171, R21, R176.reuse, R177 ;  /* 0x000000b015ab7223 */ /* 0x080fe200000100b1 */
[----:B------:R-:W-:Y:S01]  /*1d40*/  @P5 FADD.FTZ R208, R208, R173 ;  /* 0x000000add0d05221 */ /* 0x000fe20000010000 */
[----:B------:R-:W-:Y:S01]  /*1d50*/  FFMA.FTZ R173, R22, R176, R177 ;  /* 0x000000b016ad7223 */ /* 0x000fe200000100b1 */
[----:B------:R-:W-:-:S02]  /*1d60*/  @P5 HADD2.F32 R175, -RZ, R34.H1_H1 ;  /* 0x30000022ffaf5230 */ /* 0x000fc40000004100 */
[----:B------:R-:W-:Y:S01]  /*1d70*/  FADD.FTZ R172, R12, -R169 ;  /* 0x800000a90cac7221 */ /* 0x000fe20000010000 */
[----:B------:R-:W-:Y:S01]  /*1d80*/  FADD.FTZ R178, R18, -R171 ;  /* 0x800000ab12b27221 */ /* 0x000fe20000010000 */
[----:B------:R-:W-:Y:S01]  /*1d90*/  FADD.FTZ R218, R20, -R173 ;  /* 0x800000ad14da7221 */ /* 0x000fe20000010000 */
[--C-:B------:R-:W-:Y:S02]  /*1da0*/  @P5 HADD2.F32 R173, -RZ, R35.reuse.H0_H0 ;  /* 0x20000023ffad5230 */ /* 0x100fe40000004100 */
[C---:B------:R-:W-:Y:S01]  /*1db0*/  FMUL.FTZ R210, R189.reuse, R172 ;  /* 0x000000acbdd27220 */ /* 0x040fe20000410000 */
[----:B------:R-:W-:Y:S01]  /*1dc0*/  @P5 FADD.FTZ R214, R214, R175 ;  /* 0x000000afd6d65221 */ /* 0x000fe20000010000 */
[----:B------:R-:W-:Y:S01]  /*1dd0*/  @P6 F2FP.F16.F32.PACK_AB R172, RZ, R208 ;  /* 0x000000d0ffac623e */ /* 0x000fe200000000ff */
[C---:B------:R-:W-:Y:S01]  /*1de0*/  FMUL.FTZ R216, R189.reuse, R178 ;  /* 0x000000b2bdd87220 */ /* 0x040fe20000410000 */
[----:B------:R-:W-:Y:S02]  /*1df0*/  @P5 HADD2.F32 R175, -RZ, R35.H1_H1 ;  /* 0x30000023ffaf5230 */ /* 0x000fe40000004100 */
[C---:B------:R-:W-:Y:S01]  /*1e00*/  FMUL.FTZ R218, R189.reuse, R218 ;  /* 0x000000dabdda7220 */ /* 0x040fe20000410000 */
[----:B------:R-:W-:Y:S01]  /*1e10*/  @P6 PRMT R162, R172, 0x7610, R162 ;  /* 0x00007610aca26816 */ /* 0x000fe200000000a2 */
[----:B------:R-:W-:Y:S01]  /*1e20*/  @P5 FADD.FTZ R216, R216, R173 ;  /* 0x000000add8d85221 */ /* 0x000fe20000010000 */
[----:B------:R-:W-:Y:S01]  /*1e30*/  FMUL.FTZ R212, R189, R174 ;  /* 0x000000aebdd47220 */ /* 0x000fe20000410000 */
        /* <DEDUP_REMOVED lines=62> */
.L_x_5929:
[----:B------:R-:W-:Y:S05]  /*2220*/  BSYNC B0 ;  /* 0x0000000000007941 */ /* 0x000fea0003800000 */
.L_x_5928:
        /* <DEDUP_REMOVED lines=47> */
[----:B------:R-:W-:Y:S02]  /*2520*/  @P5 HADD2.F32 R175, -RZ, R31.H1_H1 ;  /* 0x3000001fffaf5230 */ /* 0x000fe40000004100 */
[C---:B------:R-:W-:Y:S01]  /*2530*/  FMUL.FTZ R214, R189.reuse, R214 ;  /* 0x000000d6bdd67220 */ /* 0x040fe20000410000 */
[----:B------:R-:W-:Y:S01]  /*2540*/  FMUL.FTZ R216, R189, R216 ;  /* 0x000000d8bdd87220 */ /* 0x000fe20000410000 */
[----:B------:R-:W-:Y:S01]  /*2550*/  @P6 F2FP.F16.F32.PACK_AB R170, RZ, R174 ;  /* 0x000000aeffaa623e */ /* 0x000fe200000000ff */
[----:B------:R-:W-:Y:S01]  /*2560*/  FMUL.FTZ R178, R124, R217 ;  /* 0x000000d97cb27220 */ /* 0x000fe20000410000 */
[----:B------:R-:W-:Y:S01]  /*2570*/  FMUL.FTZ R209, R125, R212 ;  /* 0x000000d47dd17220 */ /* 0x000fe20000410000 */
[----:B------:R-:W-:Y:S01]  /*2580*/  @P5 FADD.FTZ R214, R214, R173 ;  /* 0x000000add6d65221 */ /* 0x000fe20000010000 */
[----:B------:R-:W-:Y:S01]  /*2590*/  @P5 FADD.FTZ R216, R216, R175 ;  /* 0x000000afd8d85221 */ /* 0x000fe20000010000 */
[----:B------:R-:W-:Y:S01]  /*25a0*/  @P6 F2FP.F16.F32.PACK_AB R169, RZ, R168 ;  /* 0x000000a8ffa9623e */ /* 0x000fe200000000ff */
[-C--:B------:R-:W-:Y:S01]  /*25b0*/  FMUL.FTZ R213, R174, R207.reuse ;  /* 0x000000cfaed57220 */ /* 0x080fe20000410000 */
[----:B------:R-:W-:Y:S01]  /*25c0*/  @P6 F2FP.F16.F32.PACK_AB R179, RZ, R208 ;  /* 0x000000d0ffb3623e */ /* 0x000fe200000000ff */
[-C--:B------:R-:W-:Y:S01]  /*25d0*/  FMUL.FTZ R208, R208, R207.reuse ;  /* 0x000000cfd0d07220 */ /* 0x080fe20000410000 */
        /* <DEDUP_REMOVED lines=49> */
.L_x_5931:
[----:B------:R-:W-:Y:S05]  /*28f0*/  BSYNC B0 ;  /* 0x0000000000007941 */ /* 0x000fea0003800000 */
.L_x_5930:
        /* <DEDUP_REMOVED lines=22> */
[----:B------:R-:W-:-:S02]  /*2a60*/  @P5 HADD2.F32 R173, -RZ, R158.H0_H0 ;  /* 0x2000009effad5230 */ /* 0x000fc40000004100 */
[----:B------:R-:W-:Y:S01]  /*2a70*/  FADD.FTZ R178, R201, -R178 ;  /* 0x800000b2c9b27221 */ /* 0x000fe20000010000 */
[--C-:B------:R-:W-:Y:S01]  /*2a80*/  @P5 HADD2.F32 R169, -RZ, R156.reuse.H0_H0 ;  /* 0x2000009cffa95230 */ /* 0x100fe20000004100 */
[----:B------:R-:W-:Y:S01]  /*2a90*/  ISETP.NE.AND.EX P6, PT, RZ, UR15, PT, P6 ;  /* 0x0000000fff007c0c */ /* 0x000fe2000bfc5360 */
[----:B------:R-:W-:Y:S02]  /*2aa0*/  @P5 HADD2.F32 R171, -RZ, R156.H1_H1 ;  /* 0x3000009cffab5230 */ /* 0x000fe40000004100 */
[C---:B------:R-:W-:Y:S01]  /*2ab0*/  FMUL.FTZ R168, R189.reuse, R168 ;  /* 0x000000a8bda87220 */ /* 0x040fe20000410000 */
[----:B------:R-:W-:Y:S01]  /*2ac0*/  FMUL.FTZ R170, R189, R170 ;  /* 0x000000aabdaa7220 */ /* 0x000fe20000410000 */
[----:B------:R-:W-:Y:S01]  /*2ad0*/  @P5 FADD.FTZ R208, R208, R173 ;  /* 0x000000add0d05221 */ /* 0x000fe20000010000 */
[----:B------:R-:W-:Y:S01]  /*2ae0*/  FADD.FTZ R174, R197, -R174 ;  /* 0x800000aec5ae7221 */ /* 0x000fe20000010000 */
[----:B------:R-:W-:Y:S02]  /*2af0*/  @P5 HADD2.F32 R173, -RZ, R158.H1_H1 ;  /* 0x3000009effad5230 */ /* 0x000fe40000004100 */
[----:B------:R-:W-:Y:S01]  /*2b00*/  FMUL.FTZ R210, R189, R178 ;  /* 0x000000b2bdd27220 */ /* 0x000fe20000410000 */
        /* <DEDUP_REMOVED lines=74> */
.L_x_5933:
[----:B------:R-:W-:Y:S05]  /*2fb0*/  BSYNC B0 ;  /* 0x0000000000007941 */ /* 0x000fea0003800000 */
.L_x_5932:
[----:B------:R-:W-:Y:S02]  /*2fc0*/  IADD3 R7, R7, UR18, RZ ;  /* 0x0000001207077c10 */ /* 0x000fe4000fffe0ff */
[----:B------:R-:W-:Y:S02]  /*2fd0*/  SEL R172, RZ, 0x1, P4 ;  /* 0x00000001ffac7807 */ /* 0x000fe40002000000 */
[----:B------:R-:W-:-:S13]  /*2fe0*/  ISETP.GE.AND P5, PT, R7, UR19, PT ;  /* 0x0000001307007c0c */ /* 0x000fda000bfa6270 */
[----:B------:R-:W-:Y:S05]  /*2ff0*/  @!P5 BRA `(.L_x_5934) ;  /* 0xffffffd40078d947 */ /* 0x000fea000383ffff */
.L_x_5920:
        /* <DEDUP_REMOVED lines=20> */
.L_x_5936:
[----:B------:R-:W-:Y:S05]  /*3140*/  BSYNC B0 ;  /* 0x0000000000007941 */ /* 0x000fea0003800000 */
.L_x_5935:
        /* <DEDUP_REMOVED lines=15> */
.L_x_5938:
[----:B------:R-:W-:Y:S05]  /*3240*/  BSYNC B0 ;  /* 0x0000000000007941 */ /* 0x000fea0003800000 */
.L_x_5937:
        /* <DEDUP_REMOVED lines=14> */
.L_x_5927:
[----:B------:R-:W-:Y:S02]  /*3330*/  MOV R175, R177 ;  /* 0x000000b100af7202 */ /* 0x000fe40000000f00 */
[----:B------:R-:W-:Y:S02]  /*3340*/  MOV R178, 0x10 ;  /* 0x0000001000b27802 */ /* 0x000fe40000000f00 */
[----:B------:R-:W-:Y:S02]  /*3350*/  MOV R179, 0x1f ;  /* 0x0000001f00b37802 */ /* 0x000fe40000000f00 */
[----:B------:R-:W-:-:S07]  /*3360*/  MOV R174, 0xffffffff ;  /* 0xffffffff00ae7802 */ /* 0x000fce0000000f00 */
[----:B------:R-:W-:Y:S05]  /*3370*/  WARPSYNC.COLLECTIVE R174, `(.L_x_5939) ;  /* 0x00000000ae087348 */ /* 0x000fea0003c00000 */
[----:B------:R0:W1:Y:S02]  /*3380*/  SHFL.DOWN P6, R209, R175, R178, R179 ;  /* 0x080000b2afd17389 */ /* 0x00006400000c00b3 */
[----:B01----:R-:W-:Y:S01]  /*3390*/  ENDCOLLECTIVE ;  /* 0x000000000000791b */ /* 0x003fe20003800000 */
.L_x_5939:
[----:B------:R-:W-:Y:S02]  /*33a0*/  MOV R175, R176 ;  /* 0x000000b000af7202 */ /* 0x000fe40000000f00 */
[----:B------:R-:W-:-:S07]  /*33b0*/  MOV R166, R209 ;  /* 0x000000d100a67202 */ /* 0x000fce0000000f00 */
[----:B------:R-:W-:Y:S05]  /*33c0*/  WARPSYNC.COLLECTIVE R174, `(.L_x_5940) ;  /* 0x00000000ae087348 */ /* 0x000fea0003c00000 */
[----:B------:R0:W1:Y:S02]  /*33d0*/  SHFL.DOWN P6, R209, R175, R178, R179 ;  /* 0x080000b2afd17389 */ /* 0x00006400000c00b3 */
[----:B01----:R-:W-:Y:S01]  /*33e0*/  ENDCOLLECTIVE ;  /* 0x000000000000791b */ /* 0x003fe20003800000 */
.L_x_5940:
[----:B------:R-:W-:-:S05]  /*33f0*/  FADD.FTZ R166, R166, R177 ;  /* 0x000000b1a6a67221 */ /* 0x000fca0000010000 */
[----:B------:R-:W-:Y:S02]  /*3400*/  MOV R175, R166 ;  /* 0x000000a600af7202 */ /* 0x000fe40000000f00 */
[----:B------:R-:W-:Y:S02]  /*3410*/  MOV R178, 0x8 ;  /* 0x0000000800b27802 */ /* 0x000fe40000000f00 */
[----:B------:R-:W-:-:S07]  /*3420*/  MOV R167, R209 ;  /* 0x000000d100a77202 */ /* 0x000fce0000000f00 */
[----:B------:R-:W-:Y:S05]  /*3430*/  WARPSYNC.COLLECTIVE R174, `(.L_x_5941) ;  /* 0x00000000ae087348 */ /* 0x000fea0003c00000 */
[----:B------:R0:W1:Y:S02]  /*3440*/  SHFL.DOWN P6, R209, R175, R178, R179 ;  /* 0x080000b2afd17389 */ /* 0x00006400000c00b3 */
[----:B01----:R-:W-:Y:S01]  /*3450*/  ENDCOLLECTIVE ;  /* 0x000000000000791b */ /* 0x003fe20003800000 */
.L_x_5941:
[----:B------:R-:W-:-:S05]  /*3460*/  FADD.FTZ R167, R167, R176 ;  /* 0x000000b0a7a77221 */ /* 0x000fca0000010000 */
[----:B------:R-:W-:Y:S02]  /*3470*/  MOV R175, R167 ;  /* 0x000000a700af7202 */ /* 0x000fe40000000f00 */
[----:B------:R-:W-:-:S07]  /*3480*/  MOV R169, R209 ;  /* 0x000000d100a97202 */ /* 0x000fce0000000f00 */
[----:B------:R-:W-:Y:S05]  /*3490*/  WARPSYNC.COLLECTIVE R174, `(.L_x_5942) ;  /* 0x00000000ae087348 */ /* 0x000fea0003c00000 */
[----:B------:R0:W1:Y:S02]  /*34a0*/  SHFL.DOWN P6, R209, R175, R178, R179 ;  /* 0x080000b2afd17389 */ /* 0x00006400000c00b3 */
[----:B01----:R-:W-:Y:S01]  /*34b0*/  ENDCOLLECTIVE ;  /* 0x000000000000791b */ /* 0x003fe20003800000 */
.L_x_5942:
[----:B------:R-:W-:-:S05]  /*34c0*/  FADD.FTZ R169, R166, R169 ;  /* 0x000000a9a6a97221 */ /* 0x000fca0000010000 */
[----:B------:R-:W-:Y:S02]  /*34d0*/  MOV R175, R169 ;  /* 0x000000a900af7202 */ /* 0x000fe40000000f00 */
[----:B------:R-:W-:Y:S02]  /*34e0*/  MOV R178, 0x4 ;  /* 0x0000000400b27802 */ /* 0x000fe40000000f00 */
[----:B------:R-:W-:-:S07]  /*34f0*/  MOV R168, R209 ;  /* 0x000000d100a87202 */ /* 0x000fce0000000f00 */
[----:B------:R-:W-:Y:S05]  /*3500*/  WARPSYNC.COLLECTIVE R174, `(.L_x_5943) ;  /* 0x00000000ae087348 */ /* 0x000fea0003c00000 */
[----:B------:R0:W1:Y:S02]  /*3510*/  SHFL.DOWN P6, R209, R175, R178, R179 ;  /* 0x080000b2afd17389 */ /* 0x00006400000c00b3 */
[----:B01----:R-:W-:Y:S01]  /*3520*/  ENDCOLLECTIVE ;  /* 0x000000000000791b */ /* 0x003fe20003800000 */
.L_x_5943:
[----:B------:R-:W-:-:S05]  /*3530*/  FADD.FTZ R168, R167, R168 ;  /* 0x000000a8a7a87221 */ /* 0x000fca0000010000 */
[----:B------:R-:W-:Y:S02]  /*3540*/  MOV R175, R168 ;  /* 0x000000a800af7202 */ /* 0x000fe40000000f00 */
[----:B------:R-:W-:-:S07]  /*3550*/  MOV R170, R209 ;  /* 0x000000d100aa7202 */ /* 0x000fce0000000f00 */
[----:B------:R-:W-:Y:S05]  /*3560*/  WARPSYNC.COLLECTIVE R174, `(.L_x_5944) ;  /* 0x00000000ae087348 */ /* 0x000fea0003c00000 */
[----:B------:R0:W1:Y:S02]  /*3570*/  SHFL.DOWN P6, R209, R175, R178, R179 ;  /* 0x080000b2afd17389 */ /* 0x00006400000c00b3 */
[----:B01----:R-:W-:Y:S01]  /*3580*/  ENDCOLLECTIVE ;  /* 0x000000000000791b */ /* 0x003fe20003800000 */
.L_x_5944:
[----:B------:R-:W-:-:S05]  /*3590*/  FADD.FTZ R170, R169, R170 ;  /* 0x000000aaa9aa7221 */ /* 0x000fca0000010000 */
[----:B------:R-:W-:Y:S02]  /*35a0*/  MOV R175, R170 ;  /* 0x000000aa00af7202 */ /* 0x000fe40000000f00 */
[----:B------:R-:W-:Y:S02]  /*35b0*/  MOV R178, 0x2 ;  /* 0x0000000200b27802 */ /* 0x000fe40000000f00 */
[----:B------:R-:W-:-:S07]  /*35c0*/  MOV R171, R209 ;  /* 0x000000d100ab7202 */ /* 0x000fce0000000f00 */
[----:B------:R-:W-:Y:S05]  /*35d0*/  WARPSYNC.COLLECTIVE R174, `(.L_x_5945) ;  /* 0x00000000ae087348 */ /* 0x000fea0003c00000 */
[----:B------:R0:W1:Y:S02]  /*35e0*/  SHFL.DOWN P6, R209, R175, R178, R179 ;  /* 0x080000b2afd17389 */ /* 0x00006400000c00b3 */
[----:B01----:R-:W-:Y:S01]  /*35f0*/  ENDCOLLECTIVE ;  /* 0x000000000000791b */ /* 0x003fe20003800000 */
.L_x_5945:
[----:B------:R-:W-:-:S05]  /*3600*/  FADD.FTZ R171, R168, R171 ;  /* 0x000000aba8ab7221 */ /* 0x000fca0000010000 */
[----:B------:R-:W-:Y:S02]  /*3610*/  MOV R175, R171 ;  /* 0x000000ab00af7202 */ /* 0x000fe40000000f00 */
[----:B------:R-:W-:-:S07]  /*3620*/  MOV R173, R209 ;  /* 0x000000d100ad7202 */ /* 0x000fce0000000f00 */
[----:B------:R-:W-:Y:S05]  /*3630*/  WARPSYNC.COLLECTIVE R174, `(.L_x_5946) ;  /* 0x00000000ae087348 */ /* 0x000fea0003c00000 */
[----:B------:R0:W1:Y:S02]  /*3640*/  SHFL.DOWN P6, R209, R175, R178, R179 ;  /* 0x080000b2afd17389 */ /* 0x00006400000c00b3 */
[----:B01----:R-:W-:Y:S01]  /*3650*/  ENDCOLLECTIVE ;  /* 0x000000000000791b */ /* 0x003fe20003800000 */
.L_x_5946:
[----:B------:R-:W-:-:S05]  /*3660*/  FADD.FTZ R173, R170, R173 ;  /* 0x000000adaaad7221 */ /* 0x000fca0000010000 */
[----:B------:R-:W-:Y:S02]  /*3670*/  MOV R175, R173 ;  /* 0x000000ad00af7202 */ /* 0x000fe40000000f00 */
[----:B------:R-:W-:Y:S02]  /*3680*/  MOV R178, 0x1 ;  /* 0x0000000100b27802 */ /* 0x000fe40000000f00 */
[----:B------:R-:W-:-:S07]  /*3690*/  MOV R172, R209 ;  /* 0x000000d100ac7202 */ /* 0x000fce0000000f00 */
[----:B------:R-:W-:Y:S05]  /*36a0*/  WARPSYNC.COLLECTIVE R174, `(.L_x_5947) ;  /* 0x00000000ae087348 */ /* 0x000fea0003c00000 */
[----:B------:R0:W1:Y:S02]  /*36b0*/  SHFL.DOWN P6, R209, R175, R178, R179 ;  /* 0x080000b2afd17389 */ /* 0x00006400000c00b3 */
[----:B01----:R-:W-:Y:S01]  /*36c0*/  ENDCOLLECTIVE ;  /* 0x000000000000791b */ /* 0x003fe20003800000 */
.L_x_5947:
[----:B------:R-:W-:-:S05]  /*36d0*/  FADD.FTZ R172, R171, R172 ;  /* 0x000000acabac7221 */ /* 0x000fca0000010000 */
[----:B------:R-:W-:Y:S02]  /*36e0*/  MOV R175, R172 ;  /* 0x000000ac00af7202 */ /* 0x000fe40000000f00 */
[----:B------:R-:W-:-:S07]  /*36f0*/  MOV R208, R209 ;  /* 0x000000d100d07202 */ /* 0x000fce0000000f00 */
[----:B------:R-:W-:Y:S05]  /*3700*/  WARPSYNC.COLLECTIVE R174, `(.L_x_5948) ;  /* 0x00000000ae087348 */ /* 0x000fea0003c00000 */
[----:B------:R0:W1:Y:S02]  /*3710*/  SHFL.DOWN P6, R209, R175, R178, R179 ;  /* 0x080000b2afd17389 */ /* 0x00006400000c00b3 */
[----:B01----:R-:W-:Y:S01]  /*3720*/  ENDCOLLECTIVE ;  /* 0x000000000000791b */ /* 0x003fe20003800000 */
.L_x_5948:
[----:B------:R-:W-:Y:S05]  /*3730*/  BRA `(.L_x_5949) ;  /* 0xffffffe000787947 */ /* 0x000fea000383ffff */
.L_x_5950:
        /* <DEDUP_REMOVED lines=12> */
.L_x_11363:


//--------------------- .text._ZN10layer_norm13ln_bwd_kernelINS_13Kernel_traitsIf6__halfS2_S2_fjLj6144ELj1ELj1ELj8ELj16ENS_18Kernel_traits_baseILj6144EfS2_S2_S2_fjLj256EEEEELb0ELb1ELb0ELb1EEEvNS_9BwdParamsE --------------------------
	.section	.text._ZN10layer_norm13ln_bwd_kernelINS_13Kernel_traitsIf6__halfS2_S2_fjLj6144ELj1ELj1ELj8ELj16ENS_18Kernel_traits_baseILj6144EfS2_S2_S2_fjLj256EEEEELb0ELb1ELb0ELb1EEEvNS_9BwdParamsE,"ax",@progbits
	.align	128
        .global         _ZN10layer_norm13ln_bwd_kernelINS_13Kernel_traitsIf6__halfS2_S2_fjLj6144ELj1ELj1ELj8ELj16ENS_18Kernel_traits_baseILj6144EfS2_S2_S2_fjLj256EEEEELb0ELb1ELb0ELb1EEEvNS_9BwdParamsE
        .type           _ZN10layer_norm13ln_bwd_kernelINS_13Kernel_traitsIf6__halfS2_S2_fjLj6144ELj1ELj1ELj8ELj16ENS_18Kernel_traits_baseILj6144EfS2_S2_S2_fjLj256EEEEELb0ELb1ELb0ELb1EEEvNS_9BwdParamsE,@function
        .size           _ZN10layer_norm13ln_bwd_kernelINS_13Kernel_traitsIf6__halfS2_S2_fjLj6144ELj1ELj1ELj8ELj16ENS_18Kernel_traits_baseILj6144EfS2_S2_S2_fjLj256EEEEELb0ELb1ELb0ELb1EEEvNS_9BwdParamsE,(.L_x_11364 - _ZN10layer_norm13ln_bwd_kernelINS_13Kernel_traitsIf6__halfS2_S2_fjLj6144ELj1ELj1ELj8ELj16ENS_18Kernel_traits_baseILj6144EfS2_S2_S2_fjLj256EEEEELb0ELb1ELb0ELb1EEEvNS_9BwdParamsE)
        .other          _ZN10layer_norm13ln_bwd_kernelINS_13Kernel_traitsIf6__halfS2_S2_fjLj6144ELj1ELj1ELj8ELj16ENS_18Kernel_traits_baseILj6144EfS2_S2_S2_fjLj256EEEEELb0ELb1ELb0ELb1EEEvNS_9BwdParamsE,@"STO_CUDA_ENTRY STV_DEFAULT"
_ZN10layer_norm13ln_bwd_kernelINS_13Kernel_traitsIf6__halfS2_S2_fjLj6144ELj1ELj1ELj8ELj16ENS_18Kernel_traits_baseILj6144EfS2_S2_S2_fjLj256EEEEELb0ELb1ELb0ELb1EEEvNS_9BwdParamsE:
.text._ZN10layer_norm13ln_bwd_kernelINS_13Kernel_traitsIf6__halfS2_S2_fjLj6144ELj1ELj1ELj8ELj16ENS_18Kernel_traits_baseILj6144EfS2_S2_S2_fjLj256EEEEELb0ELb1ELb0ELb1EEEvNS_9BwdParamsE:
        /* <DEDUP_REMOVED lines=52> */
.L_x_5951:
        /* <DEDUP_REMOVED lines=61> */
.L_x_5955:
        /* <DEDUP_REMOVED lines=17> */
[C---:B--2---:R-:W-:Y:S01]  /*0820*/  IMAD.WIDE R176, R166.reuse, 0x4, R176 ;  /* 0x00000004a6b07825 */ /* 0x044fe200078e02b0 */
[----:B------:R-:W2:Y:S03]  /*0830*/  LDG.E.128 R68, desc[UR6][R68.64] ;  /* 0x0000000644447981 */ /* 0x000ea6000c1e1d00 */
[----:B------:R-:W-:Y:S01]  /*0840*/  IMAD.WIDE.U32 R84, R167, 0x10, R84 ;  /* 0x00000010a7547825 */ /* 0x000fe200078e0054 */
[----:B------:R-:W2:Y:S03]  /*0850*/  LDG.E R180, desc[UR6][R176.64] ;  /* 0x00000006b0b47981 */ /* 0x000ea6000c1e1900 */
[----:B---3--:R-:W-:Y:S01]  /*0860*/  IMAD.WIDE.U32 R72, R175, 0x10, R2 ;  /* 0x00000010af487825 */ /* 0x008fe200078e0002 */
[----:B------:R-:W3:Y:S04]  /*0870*/  @P0 LDG.E.U16 R174, desc[UR6][R86.64] ;  /* 0x0000000656ae0981 */ /* 0x000ee8000c1e1500 */
[----:B------:R-:W3:Y:S01]  /*0880*/  LDG.E.128 R76, desc[UR6][R76.64] ;  /* 0x000000064c4c7981 */ /* 0x000ee2000c1e1d00 */
[----:B----4-:R-:W-:-:S03]  /*0890*/  IMAD.WIDE R178, R166, 0x4, R152 ;  /* 0x00000004a6b27825 */ /* 0x010fc600078e0298 */
[----:B------:R-:W4:Y:S04]  /*08a0*/  LDG.E.128 R72, desc[UR6][R72.64] ;  /* 0x0000000648487981 */ /* 0x000f28000c1e1d00 */
[----:B------:R-:W4:Y:S04]  /*08b0*/  LDG.E.128 R84, desc[UR6][R84.64] ;  /* 0x0000000654547981 */ /* 0x000f28000c1e1d00 */
[----:B------:R-:W4:Y:S01]  /*08c0*/  LDG.E R168, desc[UR6][R178.64] ;  /* 0x00000006b2a87981 */ /* 0x000f22000c1e1900 */
[----:B------:R-:W-:-:S06]  /*08d0*/  IMAD.WIDE.U32 R80, R171, 0x10, R2 ;  /* 0x00000010ab507825 */ /* 0x000fcc00078e0002 */
[----:B------:R-:W4:Y:S01]  /*08e0*/  LDG.E.128 R80, desc[UR6][R80.64] ;  /* 0x0000000650507981 */ /* 0x000f22000c1e1d00 */
[----:B------:R-:W-:-:S06]  /*08f0*/  IMAD.WIDE.U32 R88, R167, 0x10, R2 ;  /* 0x00000010a7587825 */ /* 0x000fcc00078e0002 */
[----:B------:R-:W4:Y:S01]  /*0900*/  LDG.E.128 R88, desc[UR6][R88.64] ;  /* 0x0000000658587981 */ /* 0x000f22000c1e1d00 */
[----:B------:R-:W-:-:S04]  /*0910*/  ISETP.NE.U32.AND P1, PT, RZ, UR12, PT ;  /* 0x0000000cff007c0c */ /* 0x000fc8000bf25070 */
[----:B------:R-:W-:-:S13]  /*0920*/  ISETP.NE.AND.EX P1, PT, RZ, UR13, PT, P1 ;  /* 0x0000000dff007c0c */ /* 0x000fda000bf25310 */
[----:B------:R-:W0:Y:S08]  /*0930*/  @P1 LDC.64 R2, c[0x0][0x2c8] ;  /* 0x0000b200ff021b82 */ /* 0x000e300000000a00 */
[----:B------:R-:W1:Y:S08]  /*0940*/  @P1 LDC.64 R152, c[0x0][0x2c8] ;  /* 0x0000b200ff981b82 */ /* 0x000e700000000a00 */
[----:B------:R-:W1:Y:S01]  /*0950*/  @P1 LDC.64 R172, c[0x0][0x2c8] ;  /* 0x0000b200ffac1b82 */ /* 0x000e620000000a00 */
[----:B------:R-:W-:-:S02]  /*0960*/  ISETP.NE.AND P4, PT, RZ, UR10, PT ;  /* 0x0000000aff007c0c */ /* 0x000fc4000bf85270 */
[----:B------:R-:W-:Y:S01]  /*0970*/  LOP3.LUT P3, RZ, R0, 0xff, RZ, 0xc0, !PT ;  /* 0x000000ff00ff7812 */ /* 0x000fe2000786c0ff */
[----:B0-----:R-:W-:Y:S01]  /*0980*/  @P1 IMAD.WIDE.U32 R2, R167, 0x10, R2 ;  /* 0x00000010a7021825 */ /* 0x001fe200078e0002 */
[----:B------:R-:W-:-:S04]  /*0990*/  MOV R170, 0x3f800000 ;  /* 0x3f80000000aa7802 */ /* 0x000fc80000000f00 */
[----:B-----5:R-:W5:Y:S01]  /*09a0*/  @P1 LDG.E.128 R60, desc[UR6][R2.64] ;  /* 0x00000006023c1981 */ /* 0x020f62000c1e1d00 */
[----:B-1----:R-:W-:-:S05]  /*09b0*/  @P1 IMAD.WIDE.U32 R152, R175, 0x10, R152 ;  /* 0x00000010af981825 */ /* 0x002fca00078e0098 */
[----:B------:R0:W5:Y:S01]  /*09c0*/  @P1 LDG.E.128 R52, desc[UR6][R152.64] ;  /* 0x0000000698341981 */ /* 0x000162000c1e1d00 */
[----:B------:R-:W-:-:S05]  /*09d0*/  @P1 IMAD.WIDE.U32 R172, R171, 0x10, R172 ;  /* 0x00000010abac1825 */ /* 0x000fca00078e00ac */
[----:B------:R1:W5:Y:S01]  /*09e0*/  @P1 LDG.E.128 R56, desc[UR6][R172.64] ;  /* 0x00000006ac381981 */ /* 0x000362000c1e1d00 */
[----:B------:R-:W-:Y:S01]  /*09f0*/  UMOV UR4, 0xffffffff ;  /* 0xffffffff00047882 */ /* 0x000fe20000000000 */
[----:B------:R-:W-:Y:S01]  /*0a00*/  LOP3.LUT P2, RZ, R92, 0x1f, RZ, 0xc0, !PT ;  /* 0x0000001f5cff7812 */ /* 0x000fe2000784c0ff */
[----:B--2---:R-:W-:Y:S01]  /*0a10*/  HADD2.F32 R0, -RZ, R68.H0_H0 ;  /* 0x20000044ff007230 */ /* 0x004fe20000004100 */
[----:B------:R-:W-:Y:S01]  /*0a20*/  FSEL R207, R180, RZ, !P4 ;  /* 0x000000ffb4cf7208 */ /* 0x000fe20006000000 */
[--C-:B------:R-:W-:Y:S02]  /*0a30*/  HADD2.F32 R176, -RZ, R70.reuse.H0_H0 ;  /* 0x20000046ffb07230 */ /* 0x100fe40000004100 */
[----:B0-----:R-:W-:Y:S02]  /*0a40*/  HADD2.F32 R152, -RZ, R70.H1_H1 ;  /* 0x30000046ff987230 */ /* 0x001fe40000004100 */
[----:B---3--:R-:W-:Y:S02]  /*0a50*/  @P0 HADD2.F32 R170, -RZ, R174.H0_H0 ;  /* 0x200000aeffaa0230 */ /* 0x008fe40000004100 */
[----:B------:R-:W-:-:S02]  /*0a60*/  HADD2.F32 R3, -RZ, R77.H0_H0 ;  /* 0x2000004dff037230 */ /* 0x000fc40000004100 */
[----:B------:R-:W-:Y:S02]  /*0a70*/  HADD2.F32 R68, -RZ, R68.H1_H1 ;  /* 0x30000044ff447230 */ /* 0x000fe40000004100 */
[----:B----4-:R-:W-:Y:S02]  /*0a80*/  HADD2.F32 R70, -RZ, R72.H0_H0 ;  /* 0x20000048ff467230 */ /* 0x010fe40000004100 */
[----:B------:R-:W-:Y:S02]  /*0a90*/  HADD2.F32 R196, -RZ, R75.H0_H0 ;  /* 0x2000004bffc47230 */ /* 0x000fe40000004100 */
[--C-:B------:R-:W-:Y:S02]  /*0aa0*/  HADD2.F32 R184, -RZ, R87.reuse.H0_H0 ;  /* 0x20000057ffb87230 */ /* 0x100fe40000004100 */
[----:B------:R-:W-:Y:S02]  /*0ab0*/  HADD2.F32 R87, -RZ, R87.H1_H1 ;  /* 0x30000057ff577230 */ /* 0x000fe40000004100 */
[----:B------:R-:W-:-:S02]  /*0ac0*/  HADD2.F32 R198, -RZ, R75.H1_H1 ;  /* 0x3000004bffc67230 */ /* 0x000fc40000004100 */
[C---:B------:R-:W-:Y:S01]  /*0ad0*/  FADD.FTZ R75, -R207.reuse, R0 ;  /* 0x00000000cf4b7221 */ /* 0x040fe20000010100 */
[--C-:B-1----:R-:W-:Y:S02]  /*0ae0*/  HADD2.F32 R172, -RZ, R73.reuse.H0_H0 ;  /* 0x20000049ffac7230 */ /* 0x102fe40000004100 */
[----:B------:R-:W-:Y:S02]  /*0af0*/  HADD2.F32 R186, -RZ, R73.H1_H1 ;  /* 0x30000049ffba7230 */ /* 0x000fe40000004100 */
[----:B------:R-:W-:Y:S01]  /*0b00*/  FADD.FTZ R201, -R207, R3 ;  /* 0x00000003cfc97221 */ /* 0x000fe20000010100 */
[----:B------:R-:W-:Y:S02]  /*0b10*/  HADD2.F32 R174, -RZ, R69.H0_H0 ;  /* 0x20000045ffae7230 */ /* 0x000fe40000004100 */
[----:B------:R-:W-:Y:S02]  /*0b20*/  HADD2.F32 R73, -RZ, R77.H1_H1 ;  /* 0x3000004dff497230 */ /* 0x000fe40000004100 */
[----:B------:R-:W-:-:S02]  /*0b30*/  HADD2.F32 R179, -RZ, R84.H0_H0 ;  /* 0x20000054ffb37230 */ /* 0x000fc40000004100 */
[----:B------:R-:W-:Y:S01]  /*0b40*/  FADD.FTZ R3, -R207, R87 ;  /* 0x00000057cf037221 */ /* 0x000fe20000010100 */
[----:B------:R-:W-:Y:S02]  /*0b50*/  HADD2.F32 R69, -RZ, R69.H1_H1 ;  /* 0x30000045ff457230 */ /* 0x000fe40000004100 */
[----:B------:R-:W-:Y:S02]  /*0b60*/  HADD2.F32 R84, -RZ, R84.H1_H1 ;  /* 0x30000054ff547230 */ /* 0x000fe40000004100 */
[----:B------:R-:W-:Y:S01]  /*0b70*/  FMUL.FTZ R0, R168, R75 ;  /* 0x0000004ba8007220 */ /* 0x000fe20000410000 */
[----:B------:R-:W-:Y:S02]  /*0b80*/  HADD2.F32 R72, -RZ, R72.H1_H1 ;  /* 0x30000048ff487230 */ /* 0x000fe40000004100 */
[----:B------:R-:W-:Y:S01]  /*0b90*/  FMUL.FTZ R87, R48, R70 ;  /* 0x0000004630577220 */ /* 0x000fe20000410000 */
[--C-:B------:R-:W-:Y:S02]  /*0ba0*/  HADD2.F32 R180, -RZ, R85.reuse.H0_H0 ;  /* 0x20000055ffb47230 */ /* 0x100fe40000004100 */
[----:B------:R-:W-:-:S02]  /*0bb0*/  HADD2.F32 R181, -RZ, R85.H1_H1 ;  /* 0x30000055ffb57230 */ /* 0x000fc40000004100 */
[C---:B------:R-:W-:Y:S01]  /*0bc0*/  FADD.FTZ R85, -R207.reuse, R68 ;  /* 0x00000044cf557221 */ /* 0x040fe20000010100 */
[--C-:B------:R-:W-:Y:S02]  /*0bd0*/  HADD2.F32 R182, -RZ, R86.reuse.H0_H0 ;  /* 0x20000056ffb67230 */ /* 0x100fe40000004100 */
[C---:B------:R-:W-:Y:S01]  /*0be0*/  FADD.FTZ R203, -R207.reuse, R73 ;  /* 0x00000049cfcb7221 */ /* 0x040fe20000010100 */
[----:B------:R-:W-:Y:S02]  /*0bf0*/  HADD2.F32 R86, -RZ, R86.H1_H1 ;  /* 0x30000056ff567230 */ /* 0x000fe40000004100 */
[C---:B------:R-:W-:Y:S01]  /*0c00*/  FADD.FTZ R187, -R207.reuse, R69 ;  /* 0x00000045cfbb7221 */ /* 0x040fe20000010100 */
[----:B------:R-:W-:Y:S01]  /*0c10*/  FADD.FTZ R73, -R207, R84 ;  /* 0x00000054cf497221 */ /* 0x000fe20000010100 */
[----:B------:R-:W-:Y:S01]  /*0c20*/  FADD.FTZ R165, R70, R165 ;  /* 0x000000a546a57221 */ /* 0x000fe20000010000 */
[----:B------:R-:W-:Y:S01]  /*0c30*/  FFMA.FTZ R169, R0, R70, R169 ;  /* 0x0000004600a97223 */ /* 0x000fe200000100a9 */
[----:B------:R-:W-:Y:S01]  /*0c40*/  FMUL.FTZ R84, R49, R72 ;  /* 0x0000004831547220 */ /* 0x000fe20000410000 */
[----:B------:R-:W-:Y:S01]  /*0c50*/  FADD.FTZ R75, RZ, R87 ;  /* 0x00000057ff4b7221 */ /* 0x000fe20000010000 */
[C---:B------:R-:W-:Y:S01]  /*0c60*/  FADD.FTZ R185, -R207.reuse, R174 ;  /* 0x000000aecfb97221 */ /* 0x040fe20000010100 */
[----:B------:R-:W-:Y:S01]  /*0c70*/  FMUL.FTZ R85, R168, R85 ;  /* 0x00000055a8557220 */ /* 0x000fe20000410000 */
[----:B------:R-:W-:Y:S01]  /*0c80*/  FFMA.FTZ R70, R0, R87, RZ ;  /* 0x0000005700467223 */ /* 0x000fe200000100ff */
[C---:B------:R-:W-:Y:S01]  /*0c90*/  FADD.FTZ R189, -R207.reuse, R176 ;  /* 0x000000b0cfbd7221 */ /* 0x040fe20000010100 */
[----:B------:R-:W-:Y:S01]  /*0ca0*/  FADD.FTZ R69, -R207, R86 ;  /* 0x00000056cf457221 */ /* 0x000fe20000010100 */
[----:B------:R-:W-:Y:S01]  /*0cb0*/  FMUL.FTZ R187, R168, R187 ;  /* 0x000000bba8bb7220 */ /* 0x000fe20000410000 */
[----:B------:R-:W-:Y:S01]  /*0cc0*/  FMUL.FTZ R86, R50, R172 ;  /* 0x000000ac32567220 */ /* 0x000fe20000410000 */
[----:B------:R-:W-:Y:S01]  /*0cd0*/  FADD.FTZ R75, R75, R84 ;  /* 0x000000544b4b7221 */ /* 0x000fe20000010000 */
[----:B------:R-:W-:Y:S01]  /*0ce0*/  FMUL.FTZ R185, R168, R185 ;  /* 0x000000b9a8b97220 */ /* 0x000fe20000410000 */
        /* <DEDUP_REMOVED lines=16> */
[----:B------:R-:W-:Y:S01]  /*0df0*/  FADD.FTZ R191, -R207, R152 ;  /* 0x00000098cfbf7221 */ /* 0x000fe20000010100 */
[----:B------:R-:W-:Y:S01]  /*0e00*/  FFMA.FTZ R70, R187, R186, R70 ;  /* 0x000000babb467223 */ /* 0x000fe20000010046 */
[----:B------:R-:W-:Y:S02]  /*0e10*/  HADD2.F32 R2, -RZ, R76.H0_H0 ;  /* 0x2000004cff027230 */ /* 0x000fe40000004100 */
[----:B------:R-:W-:Y:S01]  /*0e20*/  FADD.FTZ R195, -R207, R71 ;  /* 0x00000047cfc37221 */ /* 0x000fe20000010100 */
[C---:B------:R-:W-:Y:S01]  /*0e30*/  FMUL.FTZ R193, R168.reuse, R193 ;  /* 0x000000c1a8c17220 */ /* 0x040fe20000410000 */
[----:B------:R-:W-:Y:S01]  /*0e40*/  FMUL.FTZ R190, R45, R74 ;  /* 0x0000004a2dbe7220 */ /* 0x000fe20000410000 */
[----:B------:R-:W-:Y:S01]  /*0e50*/  FADD.FTZ R75, R75, R188 ;  /* 0x000000bc4b4b7221 */ /* 0x000fe20000010000 */
[----:B------:R-:W-:Y:S01]  /*0e60*/  FMUL.FTZ R191, R168, R191 ;  /* 0x000000bfa8bf7220 */ /* 0x000fe20000410000 */
[----:B------:R-:W-:Y:S01]  /*0e70*/  FFMA.FTZ R70, R189, R188, R70 ;  /* 0x000000bcbd467223 */ /* 0x000fe20000010046 */
        /* <DEDUP_REMOVED lines=9> */
[-C--:B------:R-:W-:Y:S01]  /*0f10*/  FFMA.FTZ R150, R195, R198.reuse, R150 ;  /* 0x000000c6c3967223 */ /* 0x080fe20000010096 */
[----:B------:R-:W-:Y:S01]  /*0f20*/  FMUL.FTZ R200, R168, R77 ;  /* 0x0000004da8c87220 */ /* 0x000fe20000410000 */
[----:B------:R-:W-:Y:S02]  /*0f30*/  HADD2.F32 R76, -RZ, R76.H1_H1 ;  /* 0x3000004cff4c7230 */ /* 0x000fe40000004100 */
[----:B------:R-:W-:Y:S01]  /*0f40*/  FMUL.FTZ R198, R47, R198 ;  /* 0x000000c62fc67220 */ /* 0x000fe20000410000 */
[----:B------:R-:W-:Y:S01]  /*0f50*/  FADD.FTZ R75, R75, R196 ;  /* 0x000000c44b4b7221 */ /* 0x000fe20000010000 */
[----:B------:R-:W-:Y:S01]  /*0f60*/  FFMA.FTZ R70, R193, R196, R70 ;  /* 0x000000c4c1467223 */ /* 0x000fe20000010046 */
[----:B------:R-:W-:Y:S02]  /*0f70*/  HADD2.F32 R80, -RZ, R80.H1_H1 ;  /* 0x30000050ff507230 */ /* 0x000fe40000004100 */
[----:B------:R-:W-:Y:S01]  /*0f80*/  FADD.FTZ R163, R72, R163 ;  /* 0x000000a348a37221 */ /* 0x000fe20000010000 */
[----:B------:R-:W-:Y:S01]  /*0f90*/  FFMA.FTZ R164, R85, R72, R164 ;  /* 0x0000004855a47223 */ /* 0x000fe200000100a4 */
[----:B------:R-:W-:Y:S01]  /*0fa0*/  FADD.FTZ R147, R199, R147 ;  /* 0x00000093c7937221 */ /* 0x000fe20000010000 */
[-C--:B------:R-:W-:Y:S01]  /*0fb0*/  FFMA.FTZ R149, R200, R199.reuse, R149 ;  /* 0x000000c7c8957223 */ /* 0x080fe20000010095 */
[----:B------:R-:W-:Y:S01]  /*0fc0*/  FMUL.FTZ R199, R40, R199 ;  /* 0x000000c728c77220 */ /* 0x000fe20000410000 */
[----:B------:R-:W-:Y:S01]  /*0fd0*/  FADD.FTZ R72, R75, R198 ;  /* 0x000000c64b487221 */ /* 0x000fe20000010000 */
[----:B------:R-:W-:Y:S01]  /*0fe0*/  FADD.FTZ R197, -R207, R76 ;  /* 0x0000004ccfc57221 */ /* 0x000fe20000010100 */
[----:B------:R-:W-:Y:S01]  /*0ff0*/  FFMA.FTZ R77, R195, R198, R70 ;  /* 0x000000c6c34d7223 */ /* 0x000fe20000010046 */
[----:B------:R-:W-:-:S02]  /*1000*/  HADD2.F32 R173, -RZ, R78.H0_H0 ;  /* 0x2000004effad7230 */ /* 0x000fc40000004100 */
[----:B------:R-:W-:Y:S01]  /*1010*/  FMUL.FTZ R201, R168, R201 ;  /* 0x000000c9a8c97220 */ /* 0x000fe20000410000 */
[--C-:B------:R-:W-:Y:S02]  /*1020*/  HADD2.F32 R204, -RZ, R81.reuse.H0_H0 ;  /* 0x20000051ffcc7230 */ /* 0x100fe40000004100 */
[----:B------:R-:W-:Y:S01]  /*1030*/  FMUL.FTZ R202, R41, R80 ;  /* 0x0000005029ca7220 */ /* 0x000fe20000410000 */
[----:B------:R-:W-:Y:S01]  /*1040*/  FADD.FTZ R75, R72, R199 ;  /* 0x000000c7484b7221 */ /* 0x000fe20000010000 */
        /* <DEDUP_REMOVED lines=12> */
[----:B------:R-:W-:Y:S02]  /*1110*/  HADD2.F32 R194, -RZ, R82.H0_H0 ;  /* 0x20000052ffc27230 */ /* 0x000fe40000004100 */
[----:B------:R-:W-:Y:S01]  /*1120*/  FMUL.FTZ R205, R168, R205 ;  /* 0x000000cda8cd7220 */ /* 0x000fe20000410000 */
[-C--:B------:R-:W-:Y:S01]  /*1130*/  FFMA.FTZ R142, R203, R192.reuse, R142 ;  /* 0x000000c0cb8e7223 */ /* 0x080fe2000001008e */
[----:B------:R-:W-:Y:S02]  /*1140*/  HADD2.F32 R78, -RZ, R78.H1_H1 ;  /* 0x3000004eff4e7230 */ /* 0x000fe40000004100 */
[----:B------:R-:W-:Y:S01]  /*1150*/  FMUL.FTZ R192, R43, R192 ;  /* 0x000000c02bc07220 */ /* 0x000fe20000410000 */
[----:B------:R-:W-:Y:S02]  /*1160*/  HADD2.F32 R178, -RZ, R79.H1_H1 ;  /* 0x3000004fffb27230 */ /* 0x000fe40000004100 */
[----:B------:R-:W-:Y:S01]  /*1170*/  FADD.FTZ R75, R75, R204 ;  /* 0x000000cc4b4b7221 */ /* 0x000fe20000010000 */
[----:B------:R-:W-:Y:S01]  /*1180*/  FADD.FTZ R183, -R207, R179 ;  /* 0x000000b3cfb77221 */ /* 0x000fe20000010100 */
[----:B------:R-:W-:Y:S01]  /*1190*/  FFMA.FTZ R70, R201, R204, R70 ;  /* 0x000000ccc9467223 */ /* 0x000fe20000010046 */
[----:B------:R-:W-:-:S02]  /*11a0*/  HADD2.F32 R68, -RZ, R88.H1_H1 ;  /* 0x30000058ff447230 */ /* 0x000fc40000004100 */
[----:B------:R-:W-:Y:S01]  /*11b0*/  FADD.FTZ R209, -R207, R177 ;  /* 0x000000b1cfd17221 */ /* 0x000fe20000010100 */
[--C-:B------:R-:W-:Y:S02]  /*11c0*/  HADD2.F32 R174, -RZ, R90.reuse.H0_H0 ;  /* 0x2000005affae7230 */ /* 0x100fe40000004100 */
[----:B------:R-:W-:Y:S01]  /*11d0*/  FADD.FTZ R127, R194, R127 ;  /* 0x0000007fc27f7221 */ /* 0x000fe20000010000 */
[----:B------:R-:W-:Y:S02]  /*11e0*/  HADD2.F32 R179, -RZ, R90.H1_H1 ;  /* 0x3000005affb37230 */ /* 0x000fe40000004100 */
[-C--:B------:R-:W-:Y:S01]  /*11f0*/  FFMA.FTZ R140, R205, R194.reuse, R140 ;  /* 0x000000c2cd8c7223 */ /* 0x080fe2000001008c */
[----:B------:R-:W-:Y:S02]  /*1200*/  HADD2.F32 R82, -RZ, R82.H1_H1 ;  /* 0x30000052ff527230 */ /* 0x000fe40000004100 */
[----:B------:R-:W-:Y:S01]  /*1210*/  FMUL.FTZ R90, R168, R73 ;  /* 0x00000049a85a7220 */ /* 0x000fe20000410000 */
[----:B------:R-:W-:Y:S01]  /*1220*/  FMUL.FTZ R194, R36, R194 ;  /* 0x000000c224c27220 */ /* 0x000fe20000410000 */
[----:B------:R-:W-:Y:S01]  /*1230*/  FADD.FTZ R75, R75, R192 ;  /* 0x000000c04b4b7221 */ /* 0x000fe20000010000 */
[C---:B------:R-:W-:Y:S01]  /*1240*/  FADD.FTZ R79, -R207.reuse, R78 ;  /* 0x0000004ecf4f7221 */ /* 0x040fe20000010100 */
[----:B------:R-:W-:Y:S01]  /*1250*/  FADD.FTZ R81, -R207, R178 ;  /* 0x000000b2cf517221 */ /* 0x000fe20000010100 */
[----:B------:R-:W-:Y:S01]  /*1260*/  FFMA.FTZ R70, R203, R192, R70 ;  /* 0x000000c0cb467223 */ /* 0x000fe20000010046 */
[----:B------:R-:W-:-:S02]  /*1270*/  HADD2.F32 R208, -RZ, R83.H0_H0 ;  /* 0x20000053ffd07230 */ /* 0x000fc40000004100 */
[C---:B------:R-:W-:Y:S01]  /*1280*/  FADD.FTZ R71, -R207.reuse, R181 ;  /* 0x000000b5cf477221 */ /* 0x040fe20000010100 */
[--C-:B------:R-:W-:Y:S02]  /*1290*/  HADD2.F32 R178, -RZ, R91.reuse.H0_H0 ;  /* 0x2000005bffb27230 */ /* 0x100fe40000004100 */
[C---:B------:R-:W-:Y:S01]  /*12a0*/  FADD.FTZ R153, -R207.reuse, R180 ;  /* 0x000000b4cf997221 */ /* 0x040fe20000010100 */
[----:B------:R-:W-:Y:S02]  /*12b0*/  HADD2.F32 R2, -RZ, R91.H1_H1 ;  /* 0x3000005bff027230 */ /* 0x000fe40000004100 */
[C---:B------:R-:W-:Y:S01]  /*12c0*/  FADD.FTZ R177, -R207.reuse, R182 ;  /* 0x000000b6cfb17221 */ /* 0x040fe20000010100 */
[----:B------:R-:W-:Y:S01]  /*12d0*/  FADD.FTZ R181, -R207, R184 ;  /* 0x000000b8cfb57221 */ /* 0x000fe20000010100 */
        /* <DEDUP_REMOVED lines=8> */
[----:B------:R-:W-:-:S02]  /*1360*/  HADD2.F32 R83, -RZ, R83.H1_H1 ;  /* 0x30000053ff537230 */ /* 0x000fc40000004100 */
[----:B------:R-:W-:Y:S01]  /*1370*/  FADD.FTZ R125, R208, R125 ;  /* 0x0000007dd07d7221 */ /* 0x000fe20000010000 */
[-C--:B------:R-:W-:Y:S01]  /*1380*/  FFMA.FTZ R138, R209, R208.reuse, R138 ;  /* 0x000000d0d18a7223 */ /* 0x080fe2000001008a */
[----:B------:R-:W-:Y:S01]  /*1390*/  FMUL.FTZ R208, R38, R208 ;  /* 0x000000d026d07220 */ /* 0x000fe20000410000 */
[----:B------:R-:W-:Y:S01]  /*13a0*/  FADD.FTZ R75, R68, R207 ;  /* 0x000000cf444b7221 */ /* 0x000fe20000010000 */
[----:B------:R-:W-:Y:S01]  /*13b0*/  FFMA.FTZ R68, R206, R207, R73 ;  /* 0x000000cfce447223 */ /* 0x000fe20000010049 */
[----:B------:R-:W-:Y:S02]  /*13c0*/  HADD2.F32 R76, -RZ, R88.H0_H0 ;  /* 0x20000058ff4c7230 */ /* 0x000fe40000004100 */
[----:B------:R-:W-:Y:S01]  /*13d0*/  FADD.FTZ R161, R172, R161 ;  /* 0x000000a1aca17221 */ /* 0x000fe20000010000 */
[----:B------:R-:W-:Y:S01]  /*13e0*/  FFMA.FTZ R162, R185, R172, R162 ;  /* 0x000000acb9a27223 */ /* 0x000fe200000100a2 */
[----:B------:R-:W-:Y:S01]  /*13f0*/  FMUL.FTZ R211, R39, R83 ;  /* 0x0000005327d37220 */ /* 0x000fe20000410000 */
[C---:B------:R-:W-:Y:S01]  /*1400*/  FMUL.FTZ R172, R168.reuse, R71 ;  /* 0x00000047a8ac7220 */ /* 0x040fe20000410000 */
        /* <DEDUP_REMOVED lines=10> */
[----:B------:R-:W-:Y:S02]  /*14b0*/  FADD.FTZ R68, R73, R88 ;  /* 0x0000005849447221 */ /* 0x000fe40000010000 */
[----:B------:R-:W-:Y:S01]  /*14c0*/  FFMA.FTZ R71, R89, R88, R70 ;  /* 0x0000005859477223 */ /* 0x000fe20000010046 */
[----:B------:R-:W-:Y:S01]  /*14d0*/  FADD.FTZ R121, R152, R121 ;  /* 0x0000007998797221 */ /* 0x000fe20000010000 */
[-C--:B------:R-:W-:Y:S01]  /*14e0*/  FFMA.FTZ R134, R153, R152.reuse, R134 ;  /* 0x0000009899867223 */ /* 0x080fe20000010086 */
[----:B------:R-:W-:Y:S01]  /*14f0*/  FADD.FTZ R73, R68, R91 ;  /* 0x0000005b44497221 */ /* 0x000fe20000010000 */
[----:B------:R-:W-:Y:S01]  /*1500*/  FMUL.FTZ R152, R34, R152 ;  /* 0x0000009822987220 */ /* 0x000fe20000410000 */
        /* <DEDUP_REMOVED lines=61> */
.L_x_5966:
        /* <DEDUP_REMOVED lines=12> */
.L_x_5954:
        /* <DEDUP_REMOVED lines=15> */
[----:B---3-5:R-:W-:-:S02]  /*1a90*/  @P1 HADD2.F32 R2, -RZ, R54.H1_H1 ;  /* 0x30000036ff021230 */ /* 0x028fc40000004100 */
[----:B0-----:R-:W-:Y:S01]  /*1aa0*/  FADD.FTZ R3, RZ, R68 ;  /* 0x00000044ff037221 */ /* 0x001fe20000010000 */
[----:B------:R-:W-:-:S03]  /*1ab0*/  FADD.FTZ R68, RZ, R69 ;  /* 0x00000045ff447221 */ /* 0x000fc60000010000 */
[----:B------:R-:W-:Y:S01]  /*1ac0*/  FADD.FTZ R3, R70, R3 ;  /* 0x0000000346037221 */ /* 0x000fe20000010000 */
[----:B------:R-:W-:Y:S01]  /*1ad0*/  FADD.FTZ R68, R71, R68 ;  /* 0x0000004447447221 */ /* 0x000fe20000010000 */
[----:B------:R-:W-:Y:S02]  /*1ae0*/  @P1 HADD2.F32 R70, -RZ, R55.H1_H1 ;  /* 0x30000037ff461230 */ /* 0x000fe40000004100 */
[----:B-1----:R-:W-:Y:S01]  /*1af0*/  FADD.FTZ R3, R3, R72 ;  /* 0x0000004803037221 */ /* 0x002fe20000010000 */
[----:B------:R-:W-:Y:S01]  /*1b00*/  FADD.FTZ R68, R68, R73 ;  /* 0x0000004944447221 */ /* 0x000fe20000010000 */
[----:B------:R-:W-:Y:S02]  /*1b10*/  @P1 HADD2.F32 R72, -RZ, R56.H1_H1 ;  /* 0x30000038ff481230 */ /* 0x000fe40000004100 */
[----:B------:R-:W-:Y:S01]  /*1b20*/  FADD.FTZ R3, R74, R3 ;  /* 0x000000034a037221 */ /* 0x000fe20000010000 */
[----:B------:R-:W-:Y:S02]  /*1b30*/  FADD.FTZ R68, R75, R68 ;  /* 0x000000444b447221 */ /* 0x000fe40000010000 */
[----:B------:R-:W0:Y:S01]  /*1b40*/  @P2 LDC.64 R74, c[0x0][0x308] ;  /* 0x0000c200ff4a2b82 */ /* 0x000e220000000a00 */
[----:B--2---:R-:W-:Y:S01]  /*1b50*/  FADD.FTZ R3, R3, R76 ;  /* 0x0000004c03037221 */ /* 0x004fe20000010000 */
        /* <DEDUP_REMOVED lines=9> */
[----:B------:R-:W-:-:S03]  /*1bf0*/  @P1 HADD2.F32 R68, -RZ, R55.H0_H0 ;  /* 0x20000037ff441230 */ /* 0x000fc60000004100 */
[----:B------:R-:W-:Y:S01]  /*1c00*/  FSEL R183, R3, RZ, !P4 ;  /* 0x000000ff03b77208 */ /* 0x000fe20006000000 */
[----:B0-----:R-:W-:-:S04]  /*1c10*/  @P2 IMAD.WIDE.U32 R74, R175, 0x10, R74 ;  /* 0x00000010af4a2825 */ /* 0x001fc800078e004a */
[-CC-:B------:R-:W-:Y:S01]  /*1c20*/  FFMA.FTZ R191, R191, R184.reuse, R183.reuse ;  /* 0x000000b8bfbf7223 */ /* 0x180fe200000100b7 */
[-CC-:B------:R-:W-:Y:S01]  /*1c30*/  FFMA.FTZ R200, R200, R184.reuse, R183.reuse ;  /* 0x000000b8c8c87223 */ /* 0x180fe200000100b7 */
[-CC-:B------:R-:W-:Y:S01]  /*1c40*/  FFMA.FTZ R189, R189, R184.reuse, R183.reuse ;  /* 0x000000b8bdbd7223 */ /* 0x180fe200000100b7 */
[-C--:B------:R-:W-:Y:S01]  /*1c50*/  FFMA.FTZ R85, R85, R184.reuse, R183 ;  /* 0x000000b855557223 */ /* 0x080fe200000100b7 */
[----:B------:R-:W-:Y:S01]  /*1c60*/  FADD.FTZ R191, R190, -R191 ;  /* 0x800000bfbebf7221 */ /* 0x000fe20000010000 */
[-CC-:B------:R-:W-:Y:S01]  /*1c70*/  FFMA.FTZ R0, R0, R184.reuse, R183.reuse ;  /* 0x000000b800007223 */ /* 0x180fe200000100b7 */
[----:B------:R-:W-:Y:S01]  /*1c80*/  FADD.FTZ R73, R199, -R200 ;  /* 0x800000c8c7497221 */ /* 0x000fe20000010000 */
[-C--:B------:R-:W-:Y:S01]  /*1c90*/  FFMA.FTZ R193, R193, R184.reuse, R183 ;  /* 0x000000b8c1c17223 */ /* 0x080fe200000100b7 */
[----:B------:R-:W-:Y:S01]  /*1ca0*/  FMUL.FTZ R199, R168, R191 ;  /* 0x000000bfa8c77220 */ /* 0x000fe20000410000 */
[----:B------:R-:W-:Y:S01]  /*1cb0*/  FADD.FTZ R189, R188, -R189 ;  /* 0x800000bdbcbd7221 */ /* 0x000fe20000010000 */
[----:B------:R-:W-:Y:S01]  /*1cc0*/  FADD.FTZ R69, R84, -R85 ;  /* 0x8000005554457221 */ /* 0x000fe20000010000 */
[----:B------:R-:W-:Y:S01]  /*1cd0*/  FADD.FTZ R3, R87, -R0 ;  /* 0x8000000057037221 */ /* 0x000fe20000010000 */
[----:B------:R-:W-:Y:S01]  /*1ce0*/  FFMA.FTZ R197, R197, R184, R183 ;  /* 0x000000b8c5c57223 */ /* 0x000fe200000100b7 */
[----:B------:R-:W-:Y:S01]  /*1cf0*/  FADD.FTZ R71, R196, -R193 ;  /* 0x800000c1c4477221 */ /* 0x000fe20000010000 */
[----:B------:R-:W-:-:S02]  /*1d00*/  @P1 HADD2.F32 R0, -RZ, R54.H0_H0 ;  /* 0x20000036ff001230 */ /* 0x000fc40000004100 */
[----:B------:R-:W-:Y:S01]  /*1d10*/  @P1 FADD.FTZ R199, R199, R2 ;  /* 0x00000002c7c71221 */ /* 0x000fe20000010000 */
[C---:B------:R-:W-:Y:S01]  /*1d20*/  FMUL.FTZ R81, R168.reuse, R189 ;  /* 0x000000bda8517220 */ /* 0x040fe20000410000 */
[--C-:B------:R-:W-:Y:S02]  /*1d30*/  @P1 HADD2.F32 R2, -RZ, R52.reuse.H1_H1 ;  /* 0x30000034ff021230 */ /* 0x100fe40000004100 */
[----:B------:R-:W-:Y:S01]  /*1d40*/  FMUL.FTZ R189, R168, R69 ;  /* 0x00000045a8bd7220 */ /* 0x000fe20000410000 */
[-CC-:B------:R-:W-:Y:S01]  /*1d50*/  FFMA.FTZ R195, R195, R184.reuse, R183.reuse ;  /* 0x000000b8c3c37223 */ /* 0x180fe200000100b7 */
[-C--:B------:R-:W-:Y:S01]  /*1d60*/  FFMA.FTZ R87, R201, R184.reuse, R183 ;  /* 0x000000b8c9577223 */ /* 0x080fe200000100b7 */
[----:B------:R-:W-:Y:S01]  /*1d70*/  FADD.FTZ R197, R202, -R197 ;  /* 0x800000c5cac57221 */ /* 0x000fe20000010000 */
[C---:B------:R-:W-:Y:S01]  /*1d80*/  FMUL.FTZ R201, R168.reuse, R71 ;  /* 0x00000047a8c97220 */ /* 0x040fe20000410000 */
[----:B------:R-:W-:Y:S01]  /*1d90*/  @P1 FADD.FTZ R81, R81, R0 ;  /* 0x0000000051511221 */ /* 0x000fe20000010000 */
[----:B------:R-:W-:Y:S01]  /*1da0*/  FMUL.FTZ R77, R168, R3 ;  /* 0x00000003a84d7220 */ /* 0x000fe20000410000 */
[----:B------:R-:W-:Y:S01]  /*1db0*/  @P1 FADD.FTZ R189, R189, R2 ;  /* 0x00000002bdbd1221 */ /* 0x000fe20000010000 */
[----:B------:R-:W-:Y:S01]  /*1dc0*/  FADD.FTZ R195, R198, -R195 ;  /* 0x800000c3c6c37221 */ /* 0x000fe20000010000 */
[----:B------:R-:W0:Y:S01]  /*1dd0*/  LDC.64 R2, c[0x0][0x220] ;  /* 0x00008800ff027b82 */ /* 0x000e220000000a00 */
[----:B------:R-:W-:Y:S01]  /*1de0*/  FFMA.FTZ R185, R185, R184, R183 ;  /* 0x000000b8b9b97223 */ /* 0x000fe200000100b7 */
[----:B------:R-:W-:Y:S01]  /*1df0*/  @P1 FADD.FTZ R201, R201, R68 ;  /* 0x00000044c9c91221 */ /* 0x000fe20000010000 */
[----:B------:R-:W-:Y:S01]  /*1e00*/  FMUL.FTZ R197, R168, R197 ;  /* 0x000000c5a8c57220 */ /* 0x000fe20000410000 */
[----:B------:R-:W-:-:S02]  /*1e10*/  @P1 HADD2.F32 R0, -RZ, R52.H0_H0 ;  /* 0x20000034ff001230 */ /* 0x000fc40000004100 */
[-CC-:B------:R-:W-:Y:S01]  /*1e20*/  FFMA.FTZ R193, R203, R184.reuse, R183.reuse ;  /* 0x000000b8cbc17223 */ /* 0x180fe200000100b7 */
[----:B------:R-:W-:Y:S01]  /*1e30*/  @P2 F2FP.F16.F32.PACK_AB R69, RZ, R81 ;  /* 0x00000051ff45223e */ /* 0x000fe200000000ff */
[----:B------:R-:W-:Y:S01]  /*1e40*/  FMUL.FTZ R203, R168, R195 ;  /* 0x000000c3a8cb7220 */ /* 0x000fe20000410000 */
[----:B------:R-:W-:Y:S01]  /*1e50*/  FFMA.FTZ R187, R187, R184, R183 ;  /* 0x000000b8bbbb7223 */ /* 0x000fe200000100b7 */
[----:B------:R-:W-:Y:S01]  /*1e60*/  FADD.FTZ R185, R86, -R185 ;  /* 0x800000b956b97221 */ /* 0x000fe20000010000 */
[----:B------:R-:W-:Y:S01]  /*1e70*/  FMUL.FTZ R195, R168, R73 ;  /* 0x00000049a8c37220 */ /* 0x000fe20000410000 */
[----:B------:R-:W-:Y:S01]  /*1e80*/  @P1 FADD.FTZ R197, R197, R72 ;  /* 0x00000048c5c51221 */ /* 0x000fe20000010000 */
[----:B------:R-:W-:Y:S01]  /*1e90*/  @P2 F2FP.F16.F32.PACK_AB R72, RZ, R199 ;  /* 0x000000c7ff48223e */ /* 0x000fe200000000ff */
[----:B------:R-:W-:Y:S01]  /*1ea0*/  @P1 FADD.FTZ R77, R77, R0 ;  /* 0x000000004d4d1221 */ /* 0x000fe20000010000 */
[----:B------:R-:W-:Y:S01]  /*1eb0*/  @P2 F2FP.F16.F32.PACK_AB R73, RZ, R201 ;  /* 0x000000c9ff49223e */ /* 0x000fe200000000ff */
[--C-:B------:R-:W-:Y:S01]  /*1ec0*/  @P1 HADD2.F32 R0, -RZ, R53.reuse.H0_H0 ;  /* 0x20000035ff001230 */ /* 0x100fe20000004100 */
[----:B------:R-:W-:Y:S01]  /*1ed0*/  @P2 PRMT R66, R69, 0x7610, R66 ;  /* 0x0000761045422816 */ /* 0x000fe20000000042 */
[----:B------:R-:W-:Y:S01]  /*1ee0*/  FADD.FTZ R187, R186, -R187 ;  /* 0x800000bbbabb7221 */ /* 0x000fe20000010000 */
[----:B------:R-:W-:Y:S01]  /*1ef0*/  FMUL.FTZ R79, R168, R185 ;  /* 0x000000b9a84f7220 */ /* 0x000fe20000410000 */
[----:B------:R-:W-:Y:S01]  /*1f00*/  @P2 PRMT R67, R73, 0x7610, R67 ;  /* 0x0000761049432816 */ /* 0x000fe20000000043 */
[----:B------:R-:W-:Y:S01]  /*1f10*/  @P1 HADD2.F32 R68, -RZ, R53.H1_H1 ;  /* 0x30000035ff441230 */ /* 0x000fe20000004100 */
[----:B------:R-:W-:Y:S01]  /*1f20*/  @P2 PRMT R66, R66, 0x5410, R72 ;  /* 0x0000541042422816 */ /* 0x000fe20000000048 */
[----:B------:R-:W-:Y:S01]  /*1f30*/  FMUL.FTZ R191, R168, R187 ;  /* 0x000000bba8bf7220 */ /* 0x000fe20000410000 */
[----:B------:R-:W1:Y:S01]  /*1f40*/  LDC.64 R72, c[0x0][0x2f8] ;  /* 0x0000be00ff487b82 */ /* 0x000e620000000a00 */
[----:B------:R-:W-:Y:S01]  /*1f50*/  @P1 FADD.FTZ R79, R79, R0 ;  /* 0x000000004f4f1221 */ /* 0x000fe20000010000 */
[----:B------:R-:W-:Y:S01]  /*1f60*/  @P1 FADD.FTZ R203, R203, R70 ;  /* 0x00000046cbcb1221 */ /* 0x000fe20000010000 */
[----:B------:R-:W-:-:S02]  /*1f70*/  @P1 HADD2.F32 R70, -RZ, R56.H0_H0 ;  /* 0x20000038ff461230 */ /* 0x000fc40000004100 */
[----:B------:R-:W-:Y:S01]  /*1f80*/  @P1 FADD.FTZ R191, R191, R68 ;  /* 0x00000044bfbf1221 */ /* 0x000fe20000010000 */
[----:B------:R-:W-:Y:S01]  /*1f90*/  @P2 F2FP.F16.F32.PACK_AB R0, RZ, R77 ;  /* 0x0000004dff00223e */ /* 0x000fe200000000ff */
[----:B------:R-:W-:Y:S01]  /*1fa0*/  FFMA.FTZ R85, R209, R184, R183 ;  /* 0x000000b8d1557223 */ /* 0x000fe200000100b7 */
[----:B------:R-:W-:Y:S01]  /*1fb0*/  @P2 F2FP.F16.F32.PACK_AB R68, RZ, R79 ;  /* 0x0000004fff44223e */ /* 0x000fe200000000ff */
[----:B------:R-:W-:Y:S01]  /*1fc0*/  @P1 FADD.FTZ R195, R195, R70 ;  /* 0x00000046c3c31221 */ /* 0x000fe20000010000 */
[----:B------:R-:W-:Y:S01]  /*1fd0*/  @P2 F2FP.F16.F32.PACK_AB R76, RZ, R203 ;  /* 0x000000cbff4c223e */ /* 0x000fe200000000ff */
[-C--:B------:R-:W-:Y:S01]  /*1fe0*/  FMUL.FTZ R185, R199, R170.reuse ;  /* 0x000000aac7b97220 */ /* 0x080fe20000410000 */
[----:B------:R-:W-:Y:S01]  /*1ff0*/  @P2 F2FP.F16.F32.PACK_AB R70, RZ, R189 ;  /* 0x000000bdff46223e */ /* 0x000fe200000000ff */
[-C--:B------:R-:W-:Y:S01]  /*2000*/  FMUL.FTZ R186, R201, R170.reuse ;  /* 0x000000aac9ba7220 */ /* 0x080fe20000410000 */
[----:B------:R-:W-:Y:S01]  /*2010*/  @P2 F2FP.F16.F32.PACK_AB R71, RZ, R191 ;  /* 0x000000bfff47223e */ /* 0x000fe200000000ff */
[-C--:B------:R-:W-:Y:S01]  /*2020*/  FMUL.FTZ R187, R203, R170.reuse ;  /* 0x000000aacbbb7220 */ /* 0x080fe20000410000 */
        /* <DEDUP_REMOVED lines=19> */
[----:B-1----:R-:W-:Y:S01]  /*2160*/  IMAD.WIDE.U32 R80, R175, 0x10, R72 ;  /* 0x00000010af507825 */ /* 0x002fe200078e0048 */
[----:B------:R-:W-:-:S03]  /*2170*/  F2FP.F16.F32.PACK_AB R78, R79, R78 ;  /* 0x0000004e4f4e723e */ /* 0x000fc600000000ff */
[----:B------:R-:W-:Y:S01]  /*2180*/  FADD.FTZ R85, R208, -R85 ;  /* 0x80000055d0557221 */ /* 0x000fe20000010000 */
[----:B------:R-:W-:Y:S01]  /*2190*/  F2FP.F16.F32.PACK_AB R79, R199, R82 ;  /* 0x00000052c74f723e */ /* 0x000fe200000000ff */
[----:B------:R-:W-:-:S04]  /*21a0*/  IMAD.WIDE.U32 R72, R171, 0x10, R2 ;  /* 0x00000010ab487825 */ /* 0x000fc800078e0002 */
[----:B------:R-:W-:Y:S01]  /*21b0*/  FADD.FTZ R87, R204, -R87 ;  /* 0x80000057cc577221 */ /* 0x000fe20000010000 */
[----:B------:R-:W-:Y:S01]  /*21c0*/  FADD.FTZ R193, R192, -R193 ;  /* 0x800000c1c0c17221 */ /* 0x000fe20000010000 */
[-CC-:B------:R-:W-:Y:S01]  /*21d0*/  FFMA.FTZ R83, R205, R184.reuse, R183.reuse ;  /* 0x000000b8cd537223 */ /* 0x180fe200000100b7 */
[-CC-:B------:R-:W-:Y:S01]  /*21e0*/  FFMA.FTZ R206, R206, R184.reuse, R183.reuse ;  /* 0x000000b8cece7223 */ /* 0x180fe200000100b7 */
[----:B------:R-:W-:Y:S01]  /*21f0*/  FFMA.FTZ R210, R210, R184, R183 ;  /* 0x000000b8d2d27223 */ /* 0x000fe200000100b7 */
[----:B0-----:R-:W-:Y:S01]  /*2200*/  FMUL.FTZ R74, R27, R191 ;  /* 0x000000bf1b4a7220 */ /* 0x001fe20000410000 */
[----:B------:R-:W-:Y:S01]  /*2210*/  FMUL.FTZ R75, R25, R189 ;  /* 0x000000bd194b7220 */ /* 0x000fe20000410000 */
[----:B------:R-:W-:Y:S02]  /*2220*/  @P1 HADD2.F32 R86, -RZ, R59.H0_H0 ;  /* 0x2000003bff561230 */ /* 0x000fe40000004100 */
[C---:B------:R-:W-:Y:S01]  /*2230*/  FMUL.FTZ R85, R168.reuse, R85 ;  /* 0x00000055a8557220 */ /* 0x040fe20000410000 */
[----:B------:R-:W-:Y:S01]  /*2240*/  FMUL.FTZ R199, R168, R87 ;  /* 0x00000057a8c77220 */ /* 0x000fe20000410000 */
[----:B------:R-:W-:Y:S01]  /*2250*/  F2FP.F16.F32.PACK_AB R77, R74, R77 ;  /* 0x0000004d4a4d723e */ /* 0x000fe200000000ff */
[--C-:B------:R-:W-:Y:S01]  /*2260*/  @P1 HADD2.F32 R82, -RZ, R57.reuse.H0_H0 ;  /* 0x20000039ff521230 */ /* 0x100fe20000004100 */
[----:B------:R-:W-:Y:S01]  /*2270*/  F2FP.F16.F32.PACK_AB R76, R75, R76 ;  /* 0x0000004c4b4c723e */ /* 0x000fe200000000ff */
[----:B------:R-:W-:-:S02]  /*2280*/  @P1 HADD2.F32 R84, -RZ, R57.H1_H1 ;  /* 0x30000039ff541230 */ /* 0x000fc40000004100 */
[----:B------:R-:W-:Y:S01]  /*2290*/  FMUL.FTZ R201, R168, R193 ;  /* 0x000000c1a8c97220 */ /* 0x000fe20000410000 */
[----:B------:R-:W-:Y:S01]  /*22a0*/  FADD.FTZ R83, R194, -R83 ;  /* 0x80000053c2537221 */ /* 0x000fe20000010000 */
[----:B------:R-:W-:Y:S01]  /*22b0*/  FADD.FTZ R207, R207, -R206 ;  /* 0x800000cecfcf7221 */ /* 0x000fe20000010000 */
[----:B------:R0:W-:Y:S01]  /*22c0*/  STG.E.128 desc[UR6][R80.64], R76 ;  /* 0x0000004c50007986 */ /* 0x0001e2000c101d06 */
[----:B------:R-:W-:-:S03]  /*22d0*/  FADD.FTZ R211, R211, -R210 ;  /* 0x800000d2d3d37221 */ /* 0x000fc60000010000 */
[----:B------:R-:W3:Y:S01]  /*22e0*/  LDG.E.128 R72, desc[UR6][R72.64] ;  /* 0x0000000648487981 */ /* 0x000ee2000c1e1d00 */
[----:B------:R-:W-:Y:S02]  /*22f0*/  @P1 FADD.FTZ R85, R85, R86 ;  /* 0x0000005655551221 */ /* 0x000fe40000010000 */
[----:B------:R-:W1:Y:S01]  /*2300*/  @P2 LDC.64 R86, c[0x0][0x308] ;  /* 0x0000c200ff562b82 */ /* 0x000e620000000a00 */
[----:B------:R-:W-:Y:S01]  /*2310*/  @P1 FADD.FTZ R199, R199, R82 ;  /* 0x00000052c7c71221 */ /* 0x000fe20000010000 */
[----:B------:R-:W-:Y:S01]  /*2320*/  @P1 FADD.FTZ R201, R201, R84 ;  /* 0x00000054c9c91221 */ /* 0x000fe20000010000 */
[--C-:B------:R-:W-:Y:S02]  /*2330*/  @P1 HADD2.F32 R82, -RZ, R58.reuse.H0_H0 ;  /* 0x2000003aff521230 */ /* 0x100fe40000004100 */
[C---:B------:R-:W-:Y:S01]  /*2340*/  FMUL.FTZ R203, R168.reuse, R83 ;  /* 0x00000053a8cb7220 */ /* 0x040fe20000410000 */
[----:B------:R-:W-:Y:S02]  /*2350*/  @P1 HADD2.F32 R84, -RZ, R58.H1_H1 ;  /* 0x3000003aff541230 */ /* 0x000fe40000004100 */
[----:B------:R-:W-:Y:S01]  /*2360*/  FMUL.FTZ R207, R168, R207 ;  /* 0x000000cfa8cf7220 */ /* 0x000fe20000410000 */
[----:B------:R-:W-:-:S02]  /*2370*/  @P1 HADD2.F32 R192, -RZ, R59.H1_H1 ;  /* 0x3000003bffc01230 */ /* 0x000fc40000004100 */
[----:B------:R-:W-:Y:S01]  /*2380*/  FMUL.FTZ R211, R168, R211 ;  /* 0x000000d3a8d37220 */ /* 0x000fe20000410000 */
[----:B------:R-:W-:Y:S01]  /*2390*/  @P1 FADD.FTZ R203, R203, R82 ;  /* 0x00000052cbcb1221 */ /* 0x000fe20000010000 */
[----:B------:R-:W-:Y:S02]  /*23a0*/  @P1 FADD.FTZ R207, R207, R84 ;  /* 0x00000054cfcf1221 */ /* 0x000fe40000010000 */
[----:B------:R-:W-:Y:S01]  /*23b0*/  @P1 FADD.FTZ R211, R211, R192 ;  /* 0x000000c0d3d31221 */ /* 0x000fe20000010000 */
[----:B0-----:R-:W-:Y:S01]  /*23c0*/  @P2 F2FP.F16.F32.PACK_AB R80, RZ, R195 ;  /* 0x000000c3ff50223e */ /* 0x001fe200000000ff */
[-C--:B------:R-:W-:Y:S01]  /*23d0*/  FMUL.FTZ R175, R195, R170.reuse ;  /* 0x000000aac3af7220 */ /* 0x080fe20000410000 */
        /* <DEDUP_REMOVED lines=9> */
[-C--:B------:R-:W-:Y:S01]  /*2470*/  FMUL.FTZ R198, R85, R170.reuse ;  /* 0x000000aa55c67220 */ /* 0x080fe20000410000 */
[----:B------:R-:W-:Y:S01]  /*2480*/  FMUL.FTZ R197, R211, R170 ;  /* 0x000000aad3c57220 */ /* 0x000fe20000410000 */
[----:B------:R-:W-:Y:S01]  /*2490*/  FMUL.FTZ R76, R16, R175 ;  /* 0x000000af104c7220 */ /* 0x000fe20000410000 */
        /* <DEDUP_REMOVED lines=13> */
[----:B------:R-:W-:Y:S02]  /*2570*/  @P2 PRMT R67, R202, 0x7610, R67 ;  /* 0x00007610ca432816 */ /* 0x000fe40000000043 */
[C---:B------:R-:W-:Y:S01]  /*2580*/  LEA R84, P4, R171.reuse, UR18, 0x4 ;  /* 0x00000012ab547c11 */ /* 0x040fe2000f8820ff */
[----:B-1----:R-:W-:Y:S01]  /*2590*/  @P2 IMAD.WIDE.U32 R86, R171, 0x10, R86 ;  /* 0x00000010ab562825 */ /* 0x002fe200078e0056 */
[----:B------:R-:W-:-:S02]  /*25a0*/  F2FP.F16.F32.PACK_AB R76, R85, R76 ;  /* 0x0000004c554c723e */ /* 0x000fc400000000ff */
[----:B------:R-:W-:Y:S01]  /*25b0*/  @P2 PRMT R64, R64, 0x5410, R81 ;  /* 0x0000541040402816 */ /* 0x000fe20000000051 */
[----:B------:R-:W-:Y:S01]  /*25c0*/  IMAD.WIDE.U32 R80, R167, 0x10, R2 ;  /* 0x00000010a7507825 */ /* 0x000fe200078e0002 */
[----:B------:R-:W-:Y:S02]  /*25d0*/  @P2 PRMT R65, R65, 0x5410, R83 ;  /* 0x0000541041412816 */ /* 0x000fe40000000053 */
[----:B------:R-:W-:Y:S02]  /*25e0*/  @P2 PRMT R66, R66, 0x5410, R200 ;  /* 0x0000541042422816 */ /* 0x000fe400000000c8 */
[----:B------:R-:W-:Y:S02]  /*25f0*/  @P2 PRMT R67, R67, 0x5410, R211 ;  /* 0x0000541043432816 */ /* 0x000fe400000000d3 */
[----:B------:R-:W-:Y:S02]  /*2600*/  F2FP.F16.F32.PACK_AB R79, R206, R79 ;  /* 0x0000004fce4f723e */ /* 0x000fe400000000ff */
[----:B------:R-:W-:-:S02]  /*2610*/  F2FP.F16.F32.PACK_AB R78, R199, R78 ;  /* 0x0000004ec74e723e */ /* 0x000fc400000000ff */
[----:B------:R-:W-:Y:S02]  /*2620*/  F2FP.F16.F32.PACK_AB R77, R204, R77 ;  /* 0x0000004dcc4d723e */ /* 0x000fe400000000ff */
[----:B------:R-:W-:Y:S01]  /*2630*/  LEA.HI.X R85, R171, UR19, RZ, 0x4, P4 ;  /* 0x00000013ab557c11 */ /* 0x000fe2000a0f24ff */
[----:B------:R-:W-:Y:S04]  /*2640*/  @P2 STG.E.128 desc[UR6][R86.64], R64 ;  /* 0x0000004056002986 */ /* 0x000fe8000c101d06 */
[----:B------:R0:W-:Y:S04]  /*2650*/  STG.E.128 desc[UR6][R84.64], R76 ;  /* 0x0000004c54007986 */ /* 0x0001e8000c101d06 */
[----:B------:R-:W4:Y:S01]  /*2660*/  LDG.E.128 R80, desc[UR6][R80.64] ;  /* 0x0000000650507981 */ /* 0x000f22000c1e1d00 */
[-CC-:B------:R-:W-:Y:S01]  /*2670*/  FFMA.FTZ R89, R89, R184.reuse, R183.reuse ;  /* 0x000000b859597223 */ /* 0x180fe200000100b7 */
[----:B------:R-:W-:-:S03]  /*2680*/  FFMA.FTZ R172, R172, R184, R183 ;  /* 0x000000b8acac7223 */ /* 0x000fc600000100b7 */
[----:B------:R-:W-:Y:S01]  /*2690*/  FADD.FTZ R89, R88, -R89 ;  /* 0x8000005958597221 */ /* 0x000fe20000010000 */
[----:B------:R-:W-:Y:S02]  /*26a0*/  @P1 HADD2.F32 R2, -RZ, R60.H0_H0 ;  /* 0x2000003cff021230 */ /* 0x000fe40000004100 */
[----:B------:R-:W-:Y:S01]  /*26b0*/  FADD.FTZ R173, R173, -R172 ;  /* 0x800000acadad7221 */ /* 0x000fe20000010000 */
[----:B------:R-:W-:Y:S01]  /*26c0*/  FMUL.FTZ R89, R168, R89 ;  /* 0x00000059a8597220 */ /* 0x000fe20000410000 */
[-CC-:B------:R-:W-:Y:S02]  /*26d0*/  FFMA.FTZ R90, R90, R184.reuse, R183.reuse ;  /* 0x000000b85a5a7223 */ /* 0x180fe400000100b7 */
[----:B------:R-:W-:Y:S01]  /*26e0*/  FMUL.FTZ R173, R168, R173 ;  /* 0x000000ada8ad7220 */ /* 0x000fe20000410000 */
[----:B------:R-:W-:Y:S01]  /*26f0*/  @P1 FADD.FTZ R89, R89, R2 ;  /* 0x0000000259591221 */ /* 0x000fe20000010000 */
[----:B------:R-:W-:Y:S02]  /*2700*/  @P1 HADD2.F32 R2, -RZ, R61.H1_H1 ;  /* 0x3000003dff021230 */ /* 0x000fe40000004100 */
[----:B------:R-:W-:Y:S01]  /*2710*/  FADD.FTZ R91, R91, -R90 ;  /* 0x8000005a5b5b7221 */ /* 0x000fe20000010000 */
[----:B------:R-:W-:-:S02]  /*2720*/  FFMA.FTZ R177, R177, R184, R183 ;  /* 0x000000b8b1b17223 */ /* 0x000fc400000100b7 */
[----:B------:R-:W-:Y:S01]  /*2730*/  @P1 FADD.FTZ R173, R173, R2 ;  /* 0x00000002adad1221 */ /* 0x000fe20000010000 */
[----:B0-----:R-:W-:Y:S02]  /*2740*/  @P1 HADD2.F32 R76, -RZ, R60.H1_H1 ;  /* 0x3000003cff4c1230 */ /* 0x001fe40000004100 */
[----:B------:R-:W-:Y:S01]  /*2750*/  FMUL.FTZ R91, R168, R91 ;  /* 0x0000005ba85b7220 */ /* 0x000fe20000410000 */
[-C--:B------:R-:W-:Y:S01]  /*2760*/  FFMA.FTZ R153, R153, R184.reuse, R183 ;  /* 0x000000b899997223 */ /* 0x080fe200000100b7 */
[----:B------:R-:W-:Y:S02]  /*2770*/  FADD.FTZ R177, R174, -R177 ;  /* 0x800000b1aeb17221 */ /* 0x000fe40000010000 */
[----:B------:R-:W-:Y:S01]  /*2780*/  @P1 FADD.FTZ R91, R91, R76 ;  /* 0x0000004c5b5b1221 */ /* 0x000fe20000010000 */
[----:B------:R-:W-:Y:S02]  /*2790*/  @P1 HADD2.F32 R76, -RZ, R62.H0_H0 ;  /* 0x2000003eff4c1230 */ /* 0x000fe40000004100 */
[-C--:B------:R-:W-:Y:S01]  /*27a0*/  FFMA.FTZ R181, R181, R184.reuse, R183 ;  /* 0x000000b8b5b57223 */ /* 0x080fe200000100b7 */
[----:B------:R-:W-:Y:S01]  /*27b0*/  FADD.FTZ R153, R152, -R153 ;  /* 0x8000009998997221 */ /* 0x000fe20000010000 */
[----:B------:R-:W-:Y:S01]  /*27c0*/  FMUL.FTZ R177, R168, R177 ;  /* 0x000000b1a8b17220 */ /* 0x000fe20000410000 */
[-CC-:B------:R-:W-:Y:S01]  /*27d0*/  FFMA.FTZ R176, R176, R184.reuse, R183.reuse ;  /* 0x000000b8b0b07223 */ /* 0x180fe200000100b7 */
[----:B------:R-:W-:Y:S01]  /*27e0*/  FFMA.FTZ R183, R182, R184, R183 ;  /* 0x000000b8b6b77223 */ /* 0x000fe200000100b7 */
[----:B------:R-:W-:-:S02]  /*27f0*/  @P1 HADD2.F32 R78, -RZ, R61.H0_H0 ;  /* 0x2000003dff4e1230 */ /* 0x000fc40000004100 */
[----:B------:R-:W-:Y:S01]  /*2800*/  FADD.FTZ R181, R178, -R181 ;  /* 0x800000b5b2b57221 */ /* 0x000fe20000010000 */
[----:B------:R-:W-:Y:S01]  /*2810*/  FMUL.FTZ R153, R168, R153 ;  /* 0x00000099a8997220 */ /* 0x000fe20000410000 */
[----:B------:R-:W-:Y:S01]  /*2820*/  @P1 FADD.FTZ R177, R177, R76 ;  /* 0x0000004cb1b11221 */ /* 0x000fe20000010000 */
[----:B------:R-:W-:Y:S01]  /*2830*/  FADD.FTZ R179, R179, -R176 ;  /* 0x800000b0b3b37221 */ /* 0x000fe20000010000 */
[----:B------:R-:W-:Y:S01]  /*2840*/  FADD.FTZ R183, R180, -R183 ;  /* 0x800000b7b4b77221 */ /* 0x000fe20000010000 */
[--C-:B------:R-:W-:Y:S02]  /*2850*/  @P1 HADD2.F32 R84, -RZ, R63.reuse.H0_H0 ;  /* 0x2000003fff541230 */ /* 0x100fe40000004100 */
[C---:B------:R-:W-:Y:S01]  /*2860*/  FMUL.FTZ R181, R168.reuse, R181 ;  /* 0x000000b5a8b57220 */ /* 0x040fe20000410000 */
[----:B------:R-:W-:Y:S01]  /*2870*/  @P1 FADD.FTZ R153, R153, R78 ;  /* 0x0000004e99991221 */ /* 0x000fe20000010000 */
[----:B------:R-:W-:Y:S02]  /*2880*/  @P1 HADD2.F32 R78, -RZ, R62.H1_H1 ;  /* 0x3000003eff4e1230 */ /* 0x000fe40000004100 */
[----:B------:R-:W-:Y:S01]  /*2890*/  FMUL.FTZ R179, R168, R179 ;  /* 0x000000b3a8b37220 */ /* 0x000fe20000410000 */
[----:B------:R-:W-:-:S02]  /*28a0*/  @P1 HADD2.F32 R86, -RZ, R63.H1_H1 ;  /* 0x3000003fff561230 */ /* 0x000fc40000004100 */
[----:B------:R-:W-:Y:S01]  /*28b0*/  FMUL.FTZ R183, R168, R183 ;  /* 0x000000b7a8b77220 */ /* 0x000fe20000410000 */
[----:B------:R-:W-:Y:S01]  /*28c0*/  @P1 FADD.FTZ R181, R181, R84 ;  /* 0x00000054b5b51221 */ /* 0x000fe20000010000 */
[----:B------:R-:W-:Y:S02]  /*28d0*/  @P1 FADD.FTZ R179, R179, R78 ;  /* 0x0000004eb3b31221 */ /* 0x000fe40000010000 */
[----:B------:R-:W-:Y:S01]  /*28e0*/  @P1 FADD.FTZ R183, R183, R86 ;  /* 0x00000056b7b71221 */ /* 0x000fe20000010000 */
[-C--:B------:R-:W-:Y:S01]  /*28f0*/  FMUL.FTZ R78, R173, R170.reuse ;  /* 0x000000aaad4e7220 */ /* 0x080fe20000410000 */
[----:B------:R-:W-:Y:S01]  /*2900*/  @P2 F2FP.F16.F32.PACK_AB R79, RZ, R181 ;  /* 0x000000b5ff4f223e */ /* 0x000fe200000000ff */
[-C--:B------:R-:W-:Y:S01]  /*2910*/  FMUL.FTZ R84, R179, R170.reuse ;  /* 0x000000aab3547220 */ /* 0x080fe20000410000 */
[----:B------:R-:W-:Y:S01]  /*2920*/  FMUL.FTZ R181, R181, R170 ;  /* 0x000000aab5b57220 */ /* 0x000fe20000410000 */
[----:B------:R-:W-:Y:S01]  /*2930*/  FMUL.FTZ R86, R11, R78 ;  /* 0x0000004e0b567220 */ /* 0x000fe20000410000 */
[----:B------:R-:W-:Y:S01]  /*2940*/  @P2 PRMT R67, R79, 0x7610, R67 ;  /* 0x000076104f432816 */ /* 0x000fe20000000043 */
[----:B------:R-:W-:Y:S01]  /*2950*/  FMUL.FTZ R87, R5, R84 ;  /* 0x0000005405577220 */ /* 0x000fe20000410000 */
[----:B------:R-:W-:Y:S01]  /*2960*/  IADD3 R166, R166, UR20, RZ ;  /* 0x00000014a6a67c10 */ /* 0x000fe2000fffe0ff */
[----:B--2---:R-:W-:-:S02]  /*2970*/  HADD2.F32 R2, -RZ, R68.H0_H0 ;  /* 0x20000044ff027230 */ /* 0x004fc40000004100 */
[----:B------:R-:W-:-:S03]  /*2980*/  HADD2.F32 R3, -RZ, R68.H1_H1 ;  /* 0x30000044ff037230 */ /* 0x000fc60000004100 */
[----:B------:R-:W-:Y:S02]  /*2990*/  FFMA.FTZ R115, R2, R188, R115 ;  /* 0x000000bc02737223 */ /* 0x000fe40000010073 */
[----:B------:R-:W-:Y:S01]  /*29a0*/  FFMA.FTZ R116, R3, R189, R116 ;  /* 0x000000bd03747223 */ /* 0x000fe20000010074 */
[--C-:B------:R-:W-:Y:S02]  /*29b0*/  HADD2.F32 R76, -RZ, R70.reuse.H0_H0 ;  /* 0x20000046ff4c7230 */ /* 0x100fe40000004100 */
[----:B------:R-:W-:Y:S02]  /*29c0*/  HADD2.F32 R77, -RZ, R70.H1_H1 ;  /* 0x30000046ff4d7230 */ /* 0x000fe40000004100 */
[----:B------:R-:W-:Y:S02]  /*29d0*/  HADD2.F32 R70, -RZ, R71.H0_H0 ;  /* 0x20000047ff467230 */ /* 0x000fe40000004100 */
[----:B------:R-:W-:Y:S01]  /*29e0*/  FFMA.FTZ R111, R76, R0, R111 ;  /* 0x000000004c6f7223 */ /* 0x000fe2000001006f */
[----:B------:R-:W-:-:S02]  /*29f0*/  HADD2.F32 R68, -RZ, R69.H0_H0 ;  /* 0x20000045ff447230 */ /* 0x000fc40000004100 */
[----:B------:R-:W-:Y:S02]  /*2a00*/  HADD2.F32 R69, -RZ, R69.H1_H1 ;  /* 0x30000045ff457230 */ /* 0x000fe40000004100 */
[----:B------:R-:W-:Y:S01]  /*2a10*/  FFMA.FTZ R109, R70, R186, R109 ;  /* 0x000000ba466d7223 */ /* 0x000fe2000001006d */
[----:B------:R-:W-:Y:S02]  /*2a20*/  HADD2.F32 R71, -RZ, R71.H1_H1 ;  /* 0x30000047ff477230 */ /* 0x000fe40000004100 */
[----:B------:R-:W-:Y:S01]  /*2a30*/  FFMA.FTZ R113, R68, R190, R113 ;  /* 0x000000be44717223 */ /* 0x000fe20000010071 */
[----:B---3--:R-:W-:Y:S02]  /*2a40*/  HADD2.F32 R3, -RZ, R72.H1_H1 ;  /* 0x30000048ff037230 */ /* 0x008fe40000004100 */
[----:B------:R-:W-:-:S03]  /*2a50*/  HADD2.F32 R2, -RZ, R73.H0_H0 ;  /* 0x20000049ff027230 */ /* 0x000fc60000004100 */
[----:B------:R-:W-:Y:S02]  /*2a60*/  FFMA.FTZ R108, R3, R192, R108 ;  /* 0x000000c0036c7223 */ /* 0x000fe4000001006c */
[----:B------:R-:W-:Y:S02]  /*2a70*/  FFMA.FTZ R105, R2, R193, R105 ;  /* 0x000000c102697223 */ /* 0x000fe40000010069 */
[----:B------:R-:W0:Y:S01]  /*2a80*/  @P2 LDC.64 R2, c[0x0][0x308] ;  /* 0x0000c200ff022b82 */ /* 0x000e220000000a00 */
[----:B------:R-:W-:Y:S02]  /*2a90*/  HADD2.F32 R0, -RZ, R72.H0_H0 ;  /* 0x20000048ff007230 */ /* 0x000fe40000004100 */
[----:B------:R-:W-:Y:S01]  /*2aa0*/  FFMA.FTZ R114, R69, R191, R114 ;  /* 0x000000bf45727223 */ /* 0x000fe20000010072 */
[----:B------:R-:W-:Y:S01]  /*2ab0*/  HADD2.F32 R70, -RZ, R75.H0_H0 ;  /* 0x2000004bff467230 */ /* 0x000fe20000004100 */
[----:B------:R-:W-:Y:S01]  /*2ac0*/  @P2 F2FP.F16.F32.PACK_AB R72, RZ, R153 ;  /* 0x00000099ff48223e */ /* 0x000fe200000000ff */
[----:B------:R-:W-:-:S02]  /*2ad0*/  HADD2.F32 R73, -RZ, R73.H1_H1 ;  /* 0x30000049ff497230 */ /* 0x000fc40000004100 */
[----:B------:R-:W-:Y:S01]  /*2ae0*/  FFMA.FTZ R107, R0, R175, R107 ;  /* 0x000000af006b7223 */ /* 0x000fe2000001006b */
[--C-:B------:R-:W-:Y:S01]  /*2af0*/  HADD2.F32 R68, -RZ, R74.reuse.H0_H0 ;  /* 0x2000004aff447230 */ /* 0x100fe20000004100 */
[----:B------:R-:W-:Y:S01]  /*2b00*/  @P2 F2FP.F16.F32.PACK_AB R0, RZ, R89 ;  /* 0x00000059ff00223e */ /* 0x000fe200000000ff */
[----:B------:R-:W-:Y:S01]  /*2b10*/  HADD2.F32 R69, -RZ, R74.H1_H1 ;  /* 0x3000004aff457230 */ /* 0x000fe20000004100 */
[----:B------:R-:W-:Y:S01]  /*2b20*/  @P2 F2FP.F16.F32.PACK_AB R76, RZ, R177 ;  /* 0x000000b1ff4c223e */ /* 0x000fe200000000ff */
[----:B------:R-:W-:Y:S02]  /*2b30*/  HADD2.F32 R75, -RZ, R75.H1_H1 ;  /* 0x3000004bff4b7230 */ /* 0x000fe40000004100 */
[-C--:B------:R-:W-:Y:S01]  /*2b40*/  FMUL.FTZ R89, R89, R170.reuse ;  /* 0x000000aa59597220 */ /* 0x080fe20000410000 */
        /* <DEDUP_REMOVED lines=41> */
[----:B------:R-:W-:Y:S02]  /*2de0*/  HADD2.F32 R77, -RZ, R82.H1_H1 ;  /* 0x30000052ff4d7230 */ /* 0x000fe40000004100 */
[----:B------:R-:W-:Y:S02]  /*2df0*/  HADD2.F32 R76, -RZ, R81.H0_H0 ;  /* 0x20000051ff4c7230 */ /* 0x000fe40000004100 */
[----:B------:R-:W-:Y:S02]  /*2e00*/  HADD2.F32 R82, -RZ, R83.H0_H0 ;  /* 0x20000053ff527230 */ /* 0x000fe40000004100 */
[----:B------:R-:W-:Y:S02]  /*2e10*/  HADD2.F32 R81, -RZ, R81.H1_H1 ;  /* 0x30000051ff517230 */ /* 0x000fe40000004100 */
[----:B------:R-:W-:Y:S02]  /*2e20*/  HADD2.F32 R83, -RZ, R83.H1_H1 ;  /* 0x30000053ff537230 */ /* 0x000fe40000004100 */
[----:B------:R-:W-:Y:S01]  /*2e30*/  FFMA.FTZ R99, R0, R89, R99 ;  /* 0x0000005900637223 */ /* 0x000fe20000010063 */
[----:B------:R-:W-:Y:S01]  /*2e40*/  FFMA.FTZ R100, R75, R74, R100 ;  /* 0x0000004a4b647223 */ /* 0x000fe20000010064 */
[----:B------:R-:W-:Y:S01]  /*2e50*/  FFMA.FTZ R97, R76, R153, R97 ;  /* 0x000000994c617223 */ /* 0x000fe20000010061 */
[----:B------:R-:W-:Y:S01]  /*2e60*/  FFMA.FTZ R98, R81, R78, R98 ;  /* 0x0000004e51627223 */ /* 0x000fe20000010062 */
[----:B------:R-:W-:Y:S01]  /*2e70*/  FFMA.FTZ R95, R80, R177, R95 ;  /* 0x000000b1505f7223 */ /* 0x000fe2000001005f */
[----:B------:R-:W-:Y:S01]  /*2e80*/  SEL R0, RZ, 0x1, P3 ;  /* 0x00000001ff007807 */ /* 0x000fe20001800000 */
        /* <DEDUP_REMOVED lines=70> */
.L_x_5952:
        /* <DEDUP_REMOVED lines=31> */
.L_x_5953:
[----:B------:R-:W-:Y:S01]  /*34e0*/  HFMA2.MMA R76, -RZ, RZ, 0, 9.5367431640625e-07 ;  /* 0x00000010ff4c7435 */ /* 0x000fe200000001ff */
[----:B------:R-:W-:Y:S02]  /*34f0*/  MOV R77, R71 ;  /* 0x00000047004d7202 */ /* 0x000fe40000000f00 */
[----:B------:R-:W-:Y:S02]  /*3500*/  MOV R79, 0x1f ;  /* 0x0000001f004f7802 */ /* 0x000fe40000000f00 */
[----:B------:R-:W-:-:S07]  /*3510*/  MOV R74, 0xffffffff ;  /* 0xffffffff004a7802 */ /* 0x000fce0000000f00 */
[----:B-----5:R-:W-:Y:S05]  /*3520*/  WARPSYNC.COLLECTIVE R74, `(.L_x_5956) ;  /* 0x000000004a087348 */ /* 0x020fea0003c00000 */
[----:B------:R0:W1:Y:S02]  /*3530*/  SHFL.DOWN P5, R75, R77, R76, R79 ;  /* 0x0800004c4d4b7389 */ /* 0x00006400000a004f */
[----:B01---5:R-:W-:Y:S01]  /*3540*/  ENDCOLLECTIVE ;  /* 0x000000000000791b */ /* 0x023fe20003800000 */
.L_x_5956:
[----:B------:R-:W-:Y:S02]  /*3550*/  MOV R77, R3 ;  /* 0x00000003004d7202 */ /* 0x000fe40000000f00 */
[----:B------:R-:W-:-:S07]  /*3560*/  MOV R2, R75 ;  /* 0x0000004b00027202 */ /* 0x000fce0000000f00 */
[----:B------:R-:W-:Y:S05]  /*3570*/  WARPSYNC.COLLECTIVE R74, `(.L_x_5957) ;  /* 0x000000004a087348 */ /* 0x000fea0003c00000 */
[----:B------:R0:W1:Y:S02]  /*3580*/  SHFL.DOWN P5, R75, R77, R76, R79 ;  /* 0x0800004c4d4b7389 */ /* 0x00006400000a004f */
[----:B01----:R-:W-:Y:S01]  /*3590*/  ENDCOLLECTIVE ;  /* 0x000000000000791b */ /* 0x003fe20003800000 */
.L_x_5957:
[----:B------:R-:W-:Y:S01]  /*35a0*/  FADD.FTZ R2, R71, R2 ;  /* 0x0000000247027221 */ /* 0x000fe20000010000 */
[----:B------:R-:W-:-:S04]  /*35b0*/  HFMA2.MMA R76, -RZ, RZ, 0, 4.76837158203125e-07 ;  /* 0x00000008ff4c7435 */ /* 0x000fc800000001ff */
[----:B------:R-:W-:Y:S02]  /*35c0*/  MOV R77, R2 ;  /* 0x00000002004d7202 */ /* 0x000fe40000000f00 */
[----:B------:R-:W-:-:S07]  /*35d0*/  MOV R68, R75 ;  /* 0x0000004b00447202 */ /* 0x000fce0000000f00 */
[----:B------:R-:W-:Y:S05]  /*35e0*/  WARPSYNC.COLLECTIVE R74, `(.L_x_5958) ;  /* 0x000000004a087348 */ /* 0x000fea0003c00000 */
[----:B------:R0:W1:Y:S02]  /*35f0*/  SHFL.DOWN P5, R75, R77, R76, R79 ;  /* 0x0800004c4d4b7389 */ /* 0x00006400000a004f */
[----:B01----:R-:W-:Y:S01]  /*3600*/  ENDCOLLECTIVE ;  /* 0x000000000000791b */ /* 0x003fe20003800000 */
.L_x_5958:
[----:B------:R-:W-:-:S05]  /*3610*/  FADD.FTZ R68, R3, R68 ;  /* 0x0000004403447221 */ /* 0x000fca0000010000 */
[----:B------:R-:W-:Y:S02]  /*3620*/  MOV R77, R68 ;  /* 0x00000044004d7202 */ /* 0x000fe40000000f00 */
[----:B------:R-:W-:-:S07]  /*3630*/  MOV R69, R75 ;  /* 0x0000004b00457202 */ /* 0x000fce0000000f00 */
[----:B------:R-:W-:Y:S05]  /*3640*/  WARPSYNC.COLLECTIVE R74, `(.L_x_5959) ;  /* 0x000000004a087348 */ /* 0x000fea0003c00000 */
[----:B------:R0:W1:Y:S02]  /*3650*/  SHFL.DOWN P5, R75, R77, R76, R79 ;  /* 0x0800004c4d4b7389 */ /* 0x00006400000a004f */
[----:B01----:R-:W-:Y:S01]  /*3660*/  ENDCOLLECTIVE ;  /* 0x000000000000791b */ /* 0x003fe20003800000 */
.L_x_5959:
[----:B------:R-:W-:Y:S01]  /*3670*/  FADD.FTZ R69, R2, R69 ;  /* 0x0000004502457221 */ /* 0x000fe20000010000 */
[----:B------:R-:W-:-:S04]  /*3680*/  HFMA2.MMA R76, -RZ, RZ, 0, 2.384185791015625e-07 ;  /* 0x00000004ff4c7435 */ /* 0x000fc800000001ff */
[----:B------:R-:W-:Y:S02]  /*3690*/  MOV R77, R69 ;  /* 0x00000045004d7202 */ /* 0x000fe40000000f00 */
[----:B------:R-:W-:-:S07]  /*36a0*/  MOV R73, R75 ;  /* 0x0000004b00497202 */ /* 0x000fce0000000f00 */
[----:B------:R-:W-:Y:S05]  /*36b0*/  WARPSYNC.COLLECTIVE R74, `(.L_x_5960) ;  /* 0x000000004a087348 */ /* 0x000fea0003c00000 */
[----:B------:R0:W1:Y:S02]  /*36c0*/  SHFL.DOWN P5, R75, R77, R76, R79 ;  /* 0x0800004c4d4b7389 */ /* 0x00006400000a004f */
[----:B01----:R-:W-:Y:S01]  /*36d0*/  ENDCOLLECTIVE ;  /* 0x000000000000791b */ /* 0x003fe20003800000 */
.L_x_5960:
[----:B------:R-:W-:-:S05]  /*36e0*/  FADD.FTZ R73, R68, R73 ;  /* 0x0000004944497221 */ /* 0x000fca0000010000 */
[----:B------:R-:W-:Y:S02]  /*36f0*/  MOV R77, R73 ;  /* 0x00000049004d7202 */ /* 0x000fe40000000f00 */
[----:B------:R-:W-:-:S07]  /*3700*/  MOV R70, R75 ;  /* 0x0000004b00467202 */ /* 0x000fce0000000f00 */
[----:B------:R-:W-:Y:S05]  /*3710*/  WARPSYNC.COLLECTIVE R74, `(.L_x_5961) ;  /* 0x000000004a087348 */ /* 0x000fea0003c00000 */
[----:B------:R0:W1:Y:S02]  /*3720*/  SHFL.DOWN P5, R75, R77, R76, R79 ;  /* 0x0800004c4d4b7389 */ /* 0x00006400000a004f */
[----:B01----:R-:W-:Y:S01]  /*3730*/  ENDCOLLECTIVE ;  /* 0x000000000000791b */ /* 0x003fe20003800000 */
.L_x_5961:
[----:B------:R-:W-:Y:S01]  /*3740*/  FADD.FTZ R70, R69, R70 ;  /* 0x0000004645467221 */ /* 0x000fe20000010000 */
[----:B------:R-:W-:-:S04]  /*3750*/  HFMA2.MMA R76, -RZ, RZ, 0, 1.1920928955078125e-07 ;  /* 0x00000002ff4c7435 */ /* 0x000fc800000001ff */
[----:B------:R-:W-:Y:S02]  /*3760*/  MOV R77, R70 ;  /* 0x00000046004d7202 */ /* 0x000fe40000000f00 */
[----:B------:R-:W-:-:S07]  /*3770*/  MOV R72, R75 ;  /* 0x0000004b00487202 */ /* 0x000fce0000000f00 */
[----:B------:R-:W-:Y:S05]  /*3780*/  WARPSYNC.COLLECTIVE R74, `(.L_x_5962) ;  /* 0x000000004a087348 */ /* 0x000fea0003c00000 */
[----:B------:R0:W1:Y:S02]  /*3790*/  SHFL.DOWN P5, R75, R77, R76, R79 ;  /* 0x0800004c4d4b7389 */ /* 0x00006400000a004f */
[----:B01----:R-:W-:Y:S01]  /*37a0*/  ENDCOLLECTIVE ;  /* 0x000000000000791b */ /* 0x003fe20003800000 */
.L_x_5962:
[----:B------:R-:W-:-:S05]  /*37b0*/  FADD.FTZ R72, R73, R72 ;  /* 0x0000004849487221 */ /* 0x000fca0000010000 */
[----:B------:R-:W-:Y:S02]  /*37c0*/  MOV R77, R72 ;  /* 0x00000048004d7202 */ /* 0x000fe40000000f00 */
[----:B------:R-:W-:-:S07]  /*37d0*/  MOV R3, R75 ;  /* 0x0000004b00037202 */ /* 0x000fce0000000f00 */
[----:B------:R-:W-:Y:S05]  /*37e0*/  WARPSYNC.COLLECTIVE R74, `(.L_x_5963) ;  /* 0x000000004a087348 */ /* 0x000fea0003c00000 */
[----:B------:R0:W1:Y:S02]  /*37f0*/  SHFL.DOWN P5, R75, R77, R76, R79 ;  /* 0x0800004c4d4b7389 */ /* 0x00006400000a004f */
[----:B01----:R-:W-:Y:S01]  /*3800*/  ENDCOLLECTIVE ;  /* 0x000000000000791b */ /* 0x003fe20003800000 */
.L_x_5963:
[----:B------:R-:W-:Y:S01]  /*3810*/  FADD.FTZ R3, R70, R3 ;  /* 0x0000000346037221 */ /* 0x000fe20000010000 */
[----:B------:R-:W-:-:S04]  /*3820*/  HFMA2.MMA R76, -RZ, RZ, 0, 5.9604644775390625e-08 ;  /* 0x00000001ff4c7435 */ /* 0x000fc800000001ff */
[----:B------:R-:W-:Y:S02]  /*3830*/  MOV R77, R3 ;  /* 0x00000003004d7202 */ /* 0x000fe40000000f00 */
[----:B------:R-:W-:-:S07]  /*3840*/  MOV R71, R75 ;  /* 0x0000004b00477202 */ /* 0x000fce0000000f00 */
[----:B------:R-:W-:Y:S05]  /*3850*/  WARPSYNC.COLLECTIVE R74, `(.L_x_5964) ;  /* 0x000000004a087348 */ /* 0x000fea0003c00000 */
[----:B------:R0:W1:Y:S02]  /*3860*/  SHFL.DOWN P5, R75, R77, R76, R79 ;  /* 0x0800004c4d4b7389 */ /* 0x00006400000a004f */
[----:B01----:R-:W-:Y:S01]  /*3870*/  ENDCOLLECTIVE ;  /* 0x000000000000791b */ /* 0x003fe20003800000 */
.L_x_5964:
[----:B------:R-:W-:-:S05]  /*3880*/  FADD.FTZ R71, R72, R71 ;  /* 0x0000004748477221 */ /* 0x000fca0000010000 */
[----:B------:R-:W-:Y:S02]  /*3890*/  MOV R77, R71 ;  /* 0x00000047004d7202 */ /* 0x000fe40000000f00 */
[----:B------:R-:W-:-:S07]  /*38a0*/  MOV R2, R75 ;  /* 0x0000004b00027202 */ /* 0x000fce0000000f00 */
[----:B------:R-:W-:Y:S05]  /*38b0*/  WARPSYNC.COLLECTIVE R74, `(.L_x_5965) ;  /* 0x000000004a087348 */ /* 0x000fea0003c00000 */
[----:B------:R0:W1:Y:S02]  /*38c0*/  SHFL.DOWN P5, R75, R77, R76, R79 ;  /* 0x0800004c4d4b7389 */ /* 0x00006400000a004f */
[----:B01----:R-:W-:Y:S01]  /*38d0*/  ENDCOLLECTIVE ;  /* 0x000000000000791b */ /* 0x003fe20003800000 */
.L_x_5965:
[----:B------:R-:W-:Y:S01]  /*38e0*/  MOV R68, R75 ;  /* 0x0000004b00447202 */ /* 0x000fe20000000f00 */
[----:B------:R-:W-:Y:S06]  /*38f0*/  BRA `(.L_x_5966) ;  /* 0xffffffdc00f87947 */ /* 0x000fec000383ffff */
.L_x_5967:
        /* <DEDUP_REMOVED lines=16> */
.L_x_11364:


//--------------------- .text._ZN10layer_norm13ln_bwd_kernelINS_13Kernel_traitsIf6__halfS2_S2_fjLj6144ELj1ELj1ELj8ELj16ENS_18Kernel_traits_baseILj6144EfS2_S2_S2_fjLj256EEEEELb0ELb1ELb1ELb0EEEvNS_9BwdParamsE --------------------------
	.section	.text._ZN10layer_norm13ln_bwd_kernelINS_13Kernel_traitsIf6__halfS2_S2_fjLj6144ELj1ELj1ELj8ELj16ENS_18Kernel_traits_baseILj6144EfS2_S2_S2_fjLj256EEEEELb0ELb1ELb1ELb0EEEvNS_9BwdParamsE,"ax",@progbits
	.align	128
        .global         _ZN10layer_norm13ln_bwd_kernelINS_13Kernel_traitsIf6__halfS2_S2_fjLj6144ELj1ELj1ELj8ELj16ENS_18Kernel_traits_baseILj6144EfS2_S2_S2_fjLj256EEEEELb0ELb1ELb1ELb0EEEvNS_9BwdParamsE
        .type           _ZN10layer_norm13ln_bwd_kernelINS_13Kernel_traitsIf6__halfS2_S2_fjLj6144ELj1ELj1ELj8ELj16ENS_18Kernel_traits_baseILj6144EfS2_S2_S2_fjLj256EEEEELb0ELb1ELb1ELb0EEEvNS_9BwdParamsE,@function
        .size           _ZN10layer_norm13ln_bwd_kernelINS_13Kernel_traitsIf6__halfS2_S2_fjLj6144ELj1ELj1ELj8ELj16ENS_18Kernel_traits_baseILj6144EfS2_S2_S2_fjLj256EEEEELb0ELb1ELb1ELb0EEEvNS_9BwdParamsE,(.L_x_11365 - _ZN10layer_norm13ln_bwd_kernelINS_13Kernel_traitsIf6__halfS2_S2_fjLj6144ELj1ELj1ELj8ELj16ENS_18Kernel_traits_baseILj6144EfS2_S2_S2_fjLj256EEEEELb0ELb1ELb1ELb0EEEvNS_9BwdParamsE)
        .other          _ZN10layer_norm13ln_bwd_kernelINS_13Kernel_traitsIf6__halfS2_S2_fjLj6144ELj1ELj1ELj8ELj16ENS_18Kernel_traits_baseILj6144EfS2_S2_S2_fjLj256EEEEELb0ELb1ELb1ELb0EEEvNS_9BwdParamsE,@"STO_CUDA_ENTRY STV_DEFAULT"
_ZN10layer_norm13ln_bwd_kernelINS_13Kernel_traitsIf6__halfS2_S2_fjLj6144ELj1ELj1ELj8ELj16ENS_18Kernel_traits_baseILj6144EfS2_S2_S2_fjLj256EEEEELb0ELb1ELb1ELb0EEEvNS_9BwdParamsE:
.text._ZN10layer_norm13ln_bwd_kernelINS_13Kernel_traitsIf6__halfS2_S2_fjLj6144ELj1ELj1ELj8ELj16ENS_18Kernel_traits_baseILj6144EfS2_S2_S2_fjLj256EEEEELb0ELb1ELb1ELb0EEEvNS_9BwdParamsE:
        /* <DEDUP_REMOVED lines=95> */
.L_x_6067:
        /* <DEDUP_REMOVED lines=27> */
.L_x_5973:
[----:B------:R-:W-:-:S07]  /*07a0*/  IADD3 R171, R10, 0x100, RZ ;  /* 0x000001000aab7810 */ /* 0x000fce0007ffe0ff */
.L_x_5972:
[----:B------:R-:W-:Y:S05]  /*07b0*/  BSYNC B1 ;  /* 0x0000000000017941 */ /* 0x000fea0003800000 */
.L_x_5971:
[----:B------:R-:W-:Y:S04]  /*07c0*/  BSSY B1, `(.L_x_5974) ;  /* 0x0000008000017945 */ /* 0x000fe80003800000 */
[----:B------:R-:W-:Y:S05]  /*07d0*/  @!P1 BRA `(.L_x_5975) ;  /* 0x0000000000189947 */ /* 0x000fea0003800000 */
[----:B------:R-:W-:-:S04]  /*07e0*/  ISETP.NE.U32.AND P3, PT, RZ, UR14, PT ;  /* 0x0000000eff007c0c */ /* 0x000fc8000bf65070 */
[----:B------:R-:W-:-:S13]  /*07f0*/  ISETP.NE.AND.EX P3, PT, RZ, UR15, PT, P3 ;  /* 0x0000000fff007c0c */ /* 0x000fda000bf65330 */
[----:B------:R-:W-:Y:S05]  /*0800*/  @!P3 BRA `(.L_x_5976) ;  /* 0x000000000008b947 */ /* 0x000fea0003800000 */
[----:B------:R-:W-:-:S06]  /*0810*/  IMAD.WIDE.U32 R28, R171, 0x10, R176 ;  /* 0x00000010ab1c7825 */ /* 0x000fcc00078e00b0 */
[----:B------:R-:W5:Y:S02]  /*0820*/  LDG.E.128 R28, desc[UR4][R28.64] ;  /* 0x000000041c1c7981 */ /* 0x000f64000c1e1d00 */
.L_x_5976:
[----:B------:R-:W-:-:S07]  /*0830*/  IADD3 R171, R171, 0x100, RZ ;  /* 0x00000100abab7810 */ /* 0x000fce0007ffe0ff */
.L_x_5975:
[----:B------:R-:W-:Y:S05]  /*0840*/  BSYNC B1 ;  /* 0x0000000000017941 */ /* 0x000fea0003800000 */
.L_x_5974:
[----:B------:R-:W-:Y:S01]  /*0850*/  ISETP.NE.AND P3, PT, R2, RZ, PT ;  /* 0x000000ff0200720c */ /* 0x000fe20003f65270 */
[----:B------:R-:W-:Y:S01]  /*0860*/  HFMA2.MMA R213, -RZ, RZ, 0, 0 ;  /* 0x00000000ffd57435 */ /* 0x000fe200000001ff */
[----:B------:R-:W-:-:S11]  /*0870*/  MOV R182, RZ ;  /* 0x000000ff00b67202 */ /* 0x000fd60000000f00 */
[----:B------:R-:W-:Y:S05]  /*0880*/  @P3 BRA `(.L_x_5977) ;  /* 0x0000001000443947 */ /* 0x000fea0003800000 */
[----:B------:R-:W-:-:S06]  /*0890*/  IMAD.WIDE.U32 R24, R171, 0x10, R176 ;  /* 0x00000010ab187825 */ /* 0x000fcc00078e00b0 */
[----:B------:R-:W5:Y:S01]  /*08a0*/  LDG.E.128 R24, desc[UR4][R24.64] ;  /* 0x0000000418187981 */ /* 0x000f62000c1e1d00 */
[----:B------:R-:W-:Y:S05]  /*08b0*/  BRA `(.L_x_5977) ;  /* 0x0000001000387947 */ /* 0x000fea0003800000 */
.L_x_5970:
        /* <DEDUP_REMOVED lines=26> */
[--C-:B--2---:R-:W-:Y:S02]  /*0a60*/  HADD2.F32 R22, -RZ, R12.reuse.H1_H1 ;  /* 0x3000000cff167230 */ /* 0x104fe40000004100 */
[----:B------:R-:W-:Y:S02]  /*0a70*/  HADD2.F32 R20, -RZ, R12.H0_H0 ;  /* 0x2000000cff147230 */ /* 0x000fe40000004100 */
[--C-:B------:R-:W-:Y:S02]  /*0a80*/  HADD2.F32 R12, -RZ, R15.reuse.H0_H0 ;  /* 0x2000000fff0c7230 */ /* 0x100fe40000004100 */
[----:B------:R-:W-:-:S02]  /*0a90*/  HADD2.F32 R182, -RZ, R15.H1_H1 ;  /* 0x3000000fffb67230 */ /* 0x000fc40000004100 */
[C---:B------:R-:W-:Y:S01]  /*0aa0*/  FADD.FTZ R15, -R179.reuse, R22 ;  /* 0x00000016b30f7221 */ /* 0x040fe20000010100 */
[--C-:B------:R-:W-:Y:S02]  /*0ab0*/  HADD2.F32 R172, -RZ, R13.reuse.H1_H1 ;  /* 0x3000000dffac7230 */ /* 0x100fe40000004100 */
[C---:B------:R-:W-:Y:S01]  /*0ac0*/  FADD.FTZ R3, -R179.reuse, R20 ;  /* 0x00000014b3037221 */ /* 0x040fe20000010100 */
[----:B------:R-:W-:Y:S02]  /*0ad0*/  HADD2.F32 R170, -RZ, R13.H0_H0 ;  /* 0x2000000dffaa7230 */ /* 0x000fe40000004100 */
[----:B------:R-:W-:Y:S01]  /*0ae0*/  FADD.FTZ R173, -R179, R12 ;  /* 0x0000000cb3ad7221 */ /* 0x000fe20000010100 */
[----:B------:R-:W-:Y:S02]  /*0af0*/  HADD2.F32 R174, -RZ, R14.H0_H0 ;  /* 0x2000000effae7230 */ /* 0x000fe40000004100 */
[----:B-----5:R-:W-:Y:S01]  /*0b00*/  FMUL.FTZ R12, R4, R15 ;  /* 0x0000000f040c7220 */ /* 0x020fe20000410000 */
[----:B---3--:R-:W-:-:S02]  /*0b10*/  HADD2.F32 R13, -RZ, R16.H0_H0 ;  /* 0x20000010ff0d7230 */ /* 0x008fc40000004100 */
[----:B------:R-:W-:Y:S01]  /*0b20*/  FMUL.FTZ R3, R4, R3 ;  /* 0x0000000304037220 */ /* 0x000fe20000410000 */
[----:B------:R-:W-:Y:S02]  /*0b30*/  HADD2.F32 R14, -RZ, R14.H1_H1 ;  /* 0x3000000eff0e7230 */ /* 0x000fe40000004100 */
[C---:B------:R-:W-:Y:S01]  /*0b40*/  FADD.FTZ R23, -R179.reuse, R174 ;  /* 0x000000aeb3177221 */ /* 0x040fe20000010100 */
[----:B------:R-:W-:Y:S02]  /*0b50*/  HADD2.F32 R16, -RZ, R16.H1_H1 ;  /* 0x30000010ff107230 */ /* 0x000fe40000004100 */
[----:B------:R-:W-:Y:S01]  /*0b60*/  FADD.FTZ R80, R80, R13 ;  /* 0x0000000d50507221 */ /* 0x000fe20000010000 */
[--C-:B------:R-:W-:Y:S02]  /*0b70*/  HADD2.F32 R175, -RZ, R19.reuse.H0_H0 ;  /* 0x20000013ffaf7230 */ /* 0x100fe40000004100 */
[----:B------:R-:W-:Y:S01]  /*0b80*/  FADD.FTZ R171, -R179, R14 ;  /* 0x0000000eb3ab7221 */ /* 0x000fe20000010100 */
[----:B------:R-:W-:-:S02]  /*0b90*/  HADD2.F32 R212, -RZ, R19.H1_H1 ;  /* 0x30000013ffd47230 */ /* 0x000fc40000004100 */
[----:B------:R-:W-:Y:S01]  /*0ba0*/  FADD.FTZ R19, -R179, R172 ;  /* 0x000000acb3137221 */ /* 0x000fe20000010100 */
[--C-:B------:R-:W-:Y:S02]  /*0bb0*/  HADD2.F32 R21, -RZ, R17.reuse.H0_H0 ;  /* 0x20000011ff157230 */ /* 0x100fe40000004100 */
[----:B------:R-:W-:Y:S01]  /*0bc0*/  FADD.FTZ R81, R81, R16 ;  /* 0x0000001051517221 */ /* 0x000fe20000010000 */
[----:B0-----:R-:W-:Y:S02]  /*0bd0*/  HADD2.F32 R168, -RZ, R17.H1_H1 ;  /* 0x30000011ffa87230 */ /* 0x001fe40000004100 */
[----:B------:R-:W-:Y:S01]  /*0be0*/  FADD.FTZ R17, -R179, R170 ;  /* 0x000000aab3117221 */ /* 0x000fe20000010100 */
[-C--:B------:R-:W-:Y:S01]  /*0bf0*/  FFMA.FTZ R105, R12, R16.reuse, R105 ;  /* 0x000000100c697223 */ /* 0x080fe20000010069 */
[----:B------:R-:W-:Y:S01]  /*0c00*/  FMUL.FTZ R15, R153, R16 ;  /* 0x00000010990f7220 */ /* 0x000fe20000410000 */
[-C--:B------:R-:W-:Y:S01]  /*0c10*/  FFMA.FTZ R104, R3, R13.reuse, R104 ;  /* 0x0000000d03687223 */ /* 0x080fe20000010068 */
[----:B------:R-:W-:Y:S01]  /*0c20*/  FMUL.FTZ R14, R152, R13 ;  /* 0x0000000d980e7220 */ /* 0x000fe20000410000 */
[C---:B------:R-:W-:Y:S01]  /*0c30*/  FMUL.FTZ R16, R4.reuse, R19 ;  /* 0x0000001304107220 */ /* 0x040fe20000410000 */
[----:B------:R-:W-:Y:S01]  /*0c40*/  FMUL.FTZ R13, R4, R17 ;  /* 0x00000011040d7220 */ /* 0x000fe20000410000 */
[----:B------:R-:W-:-:S02]  /*0c50*/  HADD2.F32 R169, -RZ, R18.H0_H0 ;  /* 0x20000012ffa97230 */ /* 0x000fc40000004100 */
[----:B------:R-:W-:Y:S01]  /*0c60*/  FADD.FTZ R83, R83, R168 ;  /* 0x000000a853537221 */ /* 0x000fe20000010000 */
[----:B------:R-:W-:Y:S02]  /*0c70*/  HADD2.F32 R180, -RZ, R18.H1_H1 ;  /* 0x30000012ffb47230 */ /* 0x000fe40000004100 */
[-C--:B------:R-:W-:Y:S01]  /*0c80*/  FFMA.FTZ R107, R16, R168.reuse, R107 ;  /* 0x000000a8106b7223 */ /* 0x080fe2000001006b */
[----:B------:R-:W-:Y:S01]  /*0c90*/  FMUL.FTZ R19, R155, R168 ;  /* 0x000000a89b137220 */ /* 0x000fe20000410000 */
[----:B------:R-:W-:Y:S01]  /*0ca0*/  FADD.FTZ R82, R82, R21 ;  /* 0x0000001552527221 */ /* 0x000fe20000010000 */
[-C--:B------:R-:W-:Y:S01]  /*0cb0*/  FFMA.FTZ R106, R13, R21.reuse, R106 ;  /* 0x000000150d6a7223 */ /* 0x080fe2000001006a */
[----:B------:R-:W-:Y:S01]  /*0cc0*/  FMUL.FTZ R18, R154, R21 ;  /* 0x000000159a127220 */ /* 0x000fe20000410000 */
[----:B------:R-:W-:Y:S01]  /*0cd0*/  FADD.FTZ R168, RZ, R14 ;  /* 0x0000000effa87221 */ /* 0x000fe20000010000 */
[----:B------:R-:W-:Y:S01]  /*0ce0*/  FFMA.FTZ R21, R3, R14, RZ ;  /* 0x0000000e03157223 */ /* 0x000fe200000100ff */
        /* <DEDUP_REMOVED lines=31> */
.L_x_5979:
[----:B------:R-:W-:Y:S05]  /*0ee0*/  BSYNC B1 ;  /* 0x0000000000017941 */ /* 0x000fea0003800000 */
.L_x_5978:
        /* <DEDUP_REMOVED lines=86> */
.L_x_5981:
[----:B------:R-:W-:Y:S05]  /*1450*/  BSYNC B1 ;  /* 0x0000000000017941 */ /* 0x000fea0003800000 */
.L_x_5980:
        /* <DEDUP_REMOVED lines=12> */
[--C-:B--2---:R-:W-:Y:S02]  /*1520*/  HADD2.F32 R208, -RZ, R169.reuse.H1_H1 ;  /* 0x300000a9ffd07230 */ /* 0x104fe40000004100 */
[--C-:B------:R-:W-:Y:S02]  /*1530*/  HADD2.F32 R180, -RZ, R168.reuse.H0_H0 ;  /* 0x200000a8ffb47230 */ /* 0x100fe40000004100 */
[----:B------:R-:W-:Y:S02]  /*1540*/  HADD2.F32 R204, -RZ, R168.H1_H1 ;  /* 0x300000a8ffcc7230 */ /* 0x000fe40000004100 */
[C---:B------:R-:W-:Y:S01]  /*1550*/  FADD.FTZ R181, -R179.reuse, R208 ;  /* 0x000000d0b3b57221 */ /* 0x040fe20000010100 */
[----:B------:R-:W-:Y:S02]  /*1560*/  HADD2.F32 R168, -RZ, R170.H0_H0 ;  /* 0x200000aaffa87230 */ /* 0x000fe40000004100 */
[----:B------:R-:W-:Y:S01]  /*1570*/  FADD.FTZ R187, -R179, R180 ;  /* 0x000000b4b3bb7221 */ /* 0x000fe20000010100 */
[----:B------:R-:W-:-:S02]  /*1580*/  HADD2.F32 R206, -RZ, R169.H0_H0 ;  /* 0x200000a9ffce7230 */ /* 0x000fc40000004100 */
[C---:B-----5:R-:W-:Y:S01]  /*1590*/  FMUL.FTZ R208, R4.reuse, R181 ;  /* 0x000000b504d07220 */ /* 0x060fe20000410000 */
[--C-:B---3--:R-:W-:Y:S02]  /*15a0*/  HADD2.F32 R169, -RZ, R172.reuse.H0_H0 ;  /* 0x200000acffa97230 */ /* 0x108fe40000004100 */
[C---:B------:R-:W-:Y:S01]  /*15b0*/  FADD.FTZ R211, -R179.reuse, R168 ;  /* 0x000000a8b3d37221 */ /* 0x040fe20000010100 */
[----:B------:R-:W-:Y:S02]  /*15c0*/  HADD2.F32 R168, -RZ, R173.H1_H1 ;  /* 0x300000adffa87230 */ /* 0x000fe40000004100 */
[----:B------:R-:W-:Y:S01]  /*15d0*/  FADD.FTZ R205, -R179, R206 ;  /* 0x000000ceb3cd7221 */ /* 0x000fe20000010100 */
[----:B------:R-:W-:Y:S02]  /*15e0*/  HADD2.F32 R172, -RZ, R172.H1_H1 ;  /* 0x300000acffac7230 */ /* 0x000fe40000004100 */
[----:B------:R-:W-:Y:S01]  /*15f0*/  FMUL.FTZ R187, R4, R187 ;  /* 0x000000bb04bb7220 */ /* 0x000fe20000410000 */
[----:B------:R-:W-:-:S02]  /*1600*/  HADD2.F32 R210, -RZ, R171.H0_H0 ;  /* 0x200000abffd27230 */ /* 0x000fc40000004100 */
[-C--:B------:R-:W-:Y:S01]  /*1610*/  FMUL.FTZ R206, R120, R169.reuse ;  /* 0x000000a978ce7220 */ /* 0x080fe20000410000 */
[----:B------:R-:W-:Y:S02]  /*1620*/  HADD2.F32 R212, -RZ, R171.H1_H1 ;  /* 0x300000abffd47230 */ /* 0x000fe40000004100 */
        /* <DEDUP_REMOVED lines=21> */
[----:B------:R-:W-:-:S02]  /*1780*/  HADD2.F32 R174, -RZ, R174.H1_H1 ;  /* 0x300000aeffae7230 */ /* 0x000fc40000004100 */
[----:B------:R-:W-:Y:S01]  /*1790*/  FMUL.FTZ R211, R4, R211 ;  /* 0x000000d304d37220 */ /* 0x000fe20000410000 */
[----:B------:R-:W-:Y:S01]  /*17a0*/  FMUL.FTZ R214, R116, R173 ;  /* 0x000000ad74d67220 */ /* 0x000fe20000410000 */
        /* <DEDUP_REMOVED lines=31> */
.L_x_5977:
[----:B------:R-:W-:Y:S05]  /*19a0*/  BSYNC B0 ;  /* 0x0000000000007941 */ /* 0x000fea0003800000 */
.L_x_5969:
        /* <DEDUP_REMOVED lines=26> */
.L_x_6082:
        /* <DEDUP_REMOVED lines=14> */
[----:B------:R-:W-:-:S05]  /*1c30*/  @P3 IADD3 R11, R11, -0x1, RZ ;  /* 0xffffffff0b0b3810 */ /* 0x000fca0007ffe0ff */
        /* <DEDUP_REMOVED lines=33> */
.L_x_5986:
[----:B------:R-:W-:Y:S05]  /*1e50*/  BSYNC B1 ;  /* 0x0000000000017941 */ /* 0x000fea0003800000 */
.L_x_5985:
        /* <DEDUP_REMOVED lines=9> */
.L_x_5988:
        /* <DEDUP_REMOVED lines=10> */
.L_x_5989:
[----:B------:R-:W-:Y:S05]  /*1f90*/  BSYNC B1 ;  /* 0x0000000000017941 */ /* 0x000fea0003800000 */
.L_x_5987:
[----:B------:R-:W1:Y:S01]  /*1fa0*/  @P3 LDC R168, c[0x0][0x29c] ;  /* 0x0000a700ffa83b82 */ /* 0x000e620000000800 */
[----:B------:R-:W-:Y:S01]  /*1fb0*/  ISETP.NE.U32.AND P5, PT, RZ, UR10, PT ;  /* 0x0000000aff007c0c */ /* 0x000fe2000bfa5070 */
[----:B------:R-:W-:Y:S03]  /*1fc0*/  BSSY B1, `(.L_x_5990) ;  /* 0x0000016000017945 */ /* 0x000fe60003800000 */
[----:B------:R-:W-:Y:S01]  /*1fd0*/  ISETP.NE.AND.EX P5, PT, RZ, UR11, PT, P5 ;  /* 0x0000000bff007c0c */ /* 0x000fe2000bfa5350 */
[----:B-1----:R-:W-:Y:S01]  /*1fe0*/  @P3 FMUL.FTZ R171, R169, R168 ;  /* 0x000000a8a9ab3220 */ /* 0x002fe20000410000 */
        /* <DEDUP_REMOVED lines=12> */
.L_x_5991:
[----:B0-----:R-:W-:-:S04]  /*20b0*/  ISETP.NE.AND P6, PT, R6, RZ, PT ;  /* 0x000000ff0600720c */ /* 0x001fc80003fc5270 */
[----:B------:R-:W-:-:S05]  /*20c0*/  FSEL R169, R172, RZ, !P6 ;  /* 0x000000ffaca97208 */ /* 0x000fca0007000000 */
[----:B------:R-:W-:-:S04]  /*20d0*/  FFMA.FTZ R168, R12, R173, R169 ;  /* 0x000000ad0ca87223 */ /* 0x000fc800000100a9 */
[----:B------:R-:W-:Y:S01]  /*20e0*/  FADD.FTZ R169, R15, -R168 ;  /* 0x800000a80fa97221 */ /* 0x000fe20000010000 */
[----:B------:R-:W-:-:S03]  /*20f0*/  @P4 HADD2.F32 R168, -RZ, R32.H1_H1 ;  /* 0x30000020ffa84230 */ /* 0x000fc60000004100 */
[----:B------:R-:W-:-:S04]  /*2100*/  FMUL.FTZ R169, R4, R169 ;  /* 0x000000a904a97220 */ /* 0x000fc80000410000 */
[----:B------:R-:W-:-:S07]  /*2110*/  @P4 FADD.FTZ R169, R169, R168 ;  /* 0x000000a8a9a94221 */ /* 0x000fce0000010000 */
.L_x_5992:
[----:B------:R-:W-:Y:S05]  /*2120*/  BSYNC B1 ;  /* 0x0000000000017941 */ /* 0x000fea0003800000 */
.L_x_5990:
[----:B------:R-:W1:Y:S01]  /*2130*/  @P3 LDC R168, c[0x0][0x29c] ;  /* 0x0000a700ffa83b82 */ /* 0x000e620000000800 */
[----:B------:R-:W-:Y:S01]  /*2140*/  @P3 HADD2.F32 R170, -RZ, R156.H1_H1 ;  /* 0x3000009cffaa3230 */ /* 0x000fe20000004100 */
[----:B------:R-:W-:Y:S01]  /*2150*/  BSSY B1, `(.L_x_5993) ;  /* 0x0000014000017945 */ /* 0x000fe20003800000 */
[----:B-1----:R-:W-:Y:S01]  /*2160*/  @P3 FMUL.FTZ R168, R169, R168 ;  /* 0x000000a8a9a83220 */ /* 0x002fe20000410000 */
        /* <DEDUP_REMOVED lines=11> */
.L_x_5994:
[----:B0-----:R-:W-:-:S04]  /*2220*/  ISETP.NE.AND P6, PT, R6, RZ, PT ;  /* 0x000000ff0600720c */ /* 0x001fc80003fc5270 */
[----:B------:R-:W-:-:S05]  /*2230*/  FSEL R168, R172, RZ, !P6 ;  /* 0x000000ffaca87208 */ /* 0x000fca0007000000 */
[----:B------:R-:W-:Y:S01]  /*2240*/  FFMA.FTZ R169, R13, R173, R168 ;  /* 0x000000ad0da97223 */ /* 0x000fe200000100a8 */
[----:B------:R-:W-:-:S03]  /*2250*/  @P4 HADD2.F32 R168, -RZ, R33.H0_H0 ;  /* 0x20000021ffa84230 */ /* 0x000fc60000004100 */
[----:B------:R-:W-:-:S04]  /*2260*/  FADD.FTZ R169, R18, -R169 ;  /* 0x800000a912a97221 */ /* 0x000fc80000010000 */
[----:B------:R-:W-:-:S04]  /*2270*/  FMUL.FTZ R169, R4, R169 ;  /* 0x000000a904a97220 */ /* 0x000fc80000410000 */
[----:B------:R-:W-:-:S07]  /*2280*/  @P4 FADD.FTZ R169, R169, R168 ;  /* 0x000000a8a9a94221 */ /* 0x000fce0000010000 */
.L_x_5995:
[----:B------:R-:W-:Y:S05]  /*2290*/  BSYNC B1 ;  /* 0x0000000000017941 */ /* 0x000fea0003800000 */
.L_x_5993:
[----:B------:R-:W1:Y:S01]  /*22a0*/  @P3 LDC R168, c[0x0][0x29c] ;  /* 0x0000a700ffa83b82 */ /* 0x000e620000000800 */
[----:B------:R-:W-:Y:S01]  /*22b0*/  BSSY B1, `(.L_x_5996) ;  /* 0x0000015000017945 */ /* 0x000fe20003800000 */
[----:B-1----:R-:W-:Y:S01]  /*22c0*/  @P3 FMUL.FTZ R171, R169, R168 ;  /* 0x000000a8a9ab3220 */ /* 0x002fe20000410000 */
        /* <DEDUP_REMOVED lines=12> */
.L_x_5997:
[----:B0-----:R-:W-:-:S04]  /*2390*/  ISETP.NE.AND P6, PT, R6, RZ, PT ;  /* 0x000000ff0600720c */ /* 0x001fc80003fc5270 */
[----:B------:R-:W-:-:S05]  /*23a0*/  FSEL R169, R172, RZ, !P6 ;  /* 0x000000ffaca97208 */ /* 0x000fca0007000000 */
[----:B------:R-:W-:-:S04]  /*23b0*/  FFMA.FTZ R168, R16, R173, R169 ;  /* 0x000000ad10a87223 */ /* 0x000fc800000100a9 */
[----:B------:R-:W-:Y:S01]  /*23c0*/  FADD.FTZ R169, R19, -R168 ;  /* 0x800000a813a97221 */ /* 0x000fe20000010000 */
[----:B------:R-:W-:-:S03]  /*23d0*/  @P4 HADD2.F32 R168, -RZ, R33.H1_H1 ;  /* 0x30000021ffa84230 */ /* 0x000fc60000004100 */
[----:B------:R-:W-:-:S04]  /*23e0*/  FMUL.FTZ R169, R4, R169 ;  /* 0x000000a904a97220 */ /* 0x000fc80000410000 */
[----:B------:R-:W-:-:S07]  /*23f0*/  @P4 FADD.FTZ R169, R169, R168 ;  /* 0x000000a8a9a94221 */ /* 0x000fce0000010000 */
.L_x_5998:
[----:B------:R-:W-:Y:S05]  /*2400*/  BSYNC B1 ;  /* 0x0000000000017941 */ /* 0x000fea0003800000 */
.L_x_5996:
        /* <DEDUP_REMOVED lines=15> */
.L_x_6000:
[----:B0-----:R-:W-:-:S04]  /*2500*/  ISETP.NE.AND P6, PT, R6, RZ, PT ;  /* 0x000000ff0600720c */ /* 0x001fc80003fc5270 */
[----:B------:R-:W-:-:S05]  /*2510*/  FSEL R168, R172, RZ, !P6 ;  /* 0x000000ffaca87208 */ /* 0x000fca0007000000 */
[----:B------:R-:W-:Y:S01]  /*2520*/  FFMA.FTZ R169, R17, R173, R168 ;  /* 0x000000ad11a97223 */ /* 0x000fe200000100a8 */
[----:B------:R-:W-:-:S03]  /*2530*/  @P4 HADD2.F32 R168, -RZ, R34.H0_H0 ;  /* 0x20000022ffa84230 */ /* 0x000fc60000004100 */
[----:B------:R-:W-:-:S04]  /*2540*/  FADD.FTZ R169, R20, -R169 ;  /* 0x800000a914a97221 */ /* 0x000fc80000010000 */
[----:B------:R-:W-:-:S04]  /*2550*/  FMUL.FTZ R169, R4, R169 ;  /* 0x000000a904a97220 */ /* 0x000fc80000410000 */
[----:B------:R-:W-:-:S07]  /*2560*/  @P4 FADD.FTZ R169, R169, R168 ;  /* 0x000000a8a9a94221 */ /* 0x000fce0000010000 */
.L_x_6001:
[----:B------:R-:W-:Y:S05]  /*2570*/  BSYNC B1 ;  /* 0x0000000000017941 */ /* 0x000fea0003800000 */
.L_x_5999:
        /* <DEDUP_REMOVED lines=15> */
.L_x_6003:
[----:B0-----:R-:W-:-:S04]  /*2670*/  ISETP.NE.AND P6, PT, R6, RZ, PT ;  /* 0x000000ff0600720c */ /* 0x001fc80003fc5270 */
[----:B------:R-:W-:-:S05]  /*2680*/  FSEL R169, R172, RZ, !P6 ;  /* 0x000000ffaca97208 */ /* 0x000fca0007000000 */
[----:B------:R-:W-:-:S04]  /*2690*/  FFMA.FTZ R168, R22, R173, R169 ;  /* 0x000000ad16a87223 */ /* 0x000fc800000100a9 */
[----:B------:R-:W-:Y:S01]  /*26a0*/  FADD.FTZ R169, R21, -R168 ;  /* 0x800000a815a97221 */ /* 0x000fe20000010000 */
[----:B------:R-:W-:-:S03]  /*26b0*/  @P4 HADD2.F32 R168, -RZ, R34.H1_H1 ;  /* 0x30000022ffa84230 */ /* 0x000fc60000004100 */
[----:B------:R-:W-:-:S04]  /*26c0*/  FMUL.FTZ R169, R4, R169 ;  /* 0x000000a904a97220 */ /* 0x000fc80000410000 */
[----:B------:R-:W-:-:S07]  /*26d0*/  @P4 FADD.FTZ R169, R169, R168 ;  /* 0x000000a8a9a94221 */ /* 0x000fce0000010000 */
.L_x_6004:
[----:B------:R-:W-:Y:S05]  /*26e0*/  BSYNC B1 ;  /* 0x0000000000017941 */ /* 0x000fea0003800000 */
.L_x_6002:
        /* <DEDUP_REMOVED lines=15> */
.L_x_6006:
[----:B0-----:R-:W-:-:S04]  /*27e0*/  ISETP.NE.AND P6, PT, R6, RZ, PT ;  /* 0x000000ff0600720c */ /* 0x001fc80003fc5270 */
[----:B------:R-:W-:-:S05]  /*27f0*/  FSEL R168, R172, RZ, !P6 ;  /* 0x000000ffaca87208 */ /* 0x000fca0007000000 */
[----:B------:R-:W-:Y:S01]  /*2800*/  FFMA.FTZ R169, R23, R173, R168 ;  /* 0x000000ad17a97223 */ /* 0x000fe200000100a8 */
[----:B------:R-:W-:-:S03]  /*2810*/  @P4 HADD2.F32 R168, -RZ, R35.H0_H0 ;  /* 0x20000023ffa84230 */ /* 0x000fc60000004100 */
[----:B------:R-:W-:-:S04]  /*2820*/  FADD.FTZ R169, R184, -R169 ;  /* 0x800000a9b8a97221 */ /* 0x000fc80000010000 */
[----:B------:R-:W-:-:S04]  /*2830*/  FMUL.FTZ R169, R4, R169 ;  /* 0x000000a904a97220 */ /* 0x000fc80000410000 */
[----:B------:R-:W-:-:S07]  /*2840*/  @P4 FADD.FTZ R169, R169, R168 ;  /* 0x000000a8a9a94221 */ /* 0x000fce0000010000 */
.L_x_6007:
[----:B------:R-:W-:Y:S05]  /*2850*/  BSYNC B1 ;  /* 0x0000000000017941 */ /* 0x000fea0003800000 */
.L_x_6005:
        /* <DEDUP_REMOVED lines=15> */
.L_x_6009:
[----:B0-----:R-:W-:Y:S01]  /*2950*/  ISETP.NE.AND P6, PT, R6, RZ, PT ;  /* 0x000000ff0600720c */ /* 0x001fe20003fc5270 */
[----:B------:R-:W-:-:S03]  /*2960*/  @P4 HADD2.F32 R171, -RZ, R35.H1_H1 ;  /* 0x30000023ffab4230 */ /* 0x000fc60000004100 */
[----:B------:R-:W-:-:S05]  /*2970*/  FSEL R169, R172, RZ, !P6 ;  /* 0x000000ffaca97208 */ /* 0x000fca0007000000 */
[----:B------:R-:W-:-:S04]  /*2980*/  FFMA.FTZ R168, R186, R173, R169 ;  /* 0x000000adbaa87223 */ /* 0x000fc800000100a9 */
[----:B------:R-:W-:-:S04]  /*2990*/  FADD.FTZ R169, R185, -R168 ;  /* 0x800000a8b9a97221 */ /* 0x000fc80000010000 */
[----:B------:R-:W-:-:S04]  /*29a0*/  FMUL.FTZ R174, R4, R169 ;  /* 0x000000a904ae7220 */ /* 0x000fc80000410000 */
[----:B------:R-:W-:-:S07]  /*29b0*/  @P4 FADD.FTZ R174, R174, R171 ;  /* 0x000000abaeae4221 */ /* 0x000fce0000010000 */
.L_x_6010:
[----:B------:R-:W-:Y:S05]  /*29c0*/  BSYNC B1 ;  /* 0x0000000000017941 */ /* 0x000fea0003800000 */
.L_x_6008:
[----:B------:R-:W1:Y:S01]  /*29d0*/  @P5 LDC.64 R168, c[0x0][0x308] ;  /* 0x0000c200ffa85b82 */ /* 0x000e620000000a00 */
[----:B------:R-:W-:-:S04]  /*29e0*/  @P5 F2FP.F16.F32.PACK_AB R175, RZ, R174 ;  /* 0x000000aeffaf523e */ /* 0x000fc800000000ff */
        /* <DEDUP_REMOVED lines=8> */
[----:B------:R-:W-:-:S04]  /*2a70*/  @P3 F2FP.F16.F32.PACK_AB R175, RZ, R175 ;  /* 0x000000afffaf323e */ /* 0x000fc800000000ff */
[----:B------:R-:W-:Y:S01]  /*2a80*/  @P3 PRMT R167, R167, 0x5410, R175 ;  /* 0x00005410a7a73816 */ /* 0x000fe200000000af */
[----:B------:R-:W-:Y:S02]  /*2a90*/  @P3 HADD2.F32 R175, -RZ, R159.H1_H1 ;  /* 0x3000009fffaf3230 */ /* 0x000fe40000004100 */
[----:B-1----:R-:W-:-:S04]  /*2aa0*/  @P3 IMAD.WIDE.U32 R168, R11, 0x10, R168 ;  /* 0x000000100ba83825 */ /* 0x002fc800078e00a8 */
[----:B------:R-:W-:Y:S01]  /*2ab0*/  @P3 FFMA.FTZ R55, R174, R175, R55 ;  /* 0x000000afae373223 */ /* 0x000fe20000010037 */
[----:B------:R-:W-:Y:S01]  /*2ac0*/  IADD3 R11, R11, 0x100, RZ ;  /* 0x000001000b0b7810 */ /* 0x000fe20007ffe0ff */
[----:B------:R3:W-:Y:S06]  /*2ad0*/  @P3 STG.E.128 desc[UR4][R168.64], R164 ;  /* 0x000000a4a8003986 */ /* 0x0007ec000c101d04 */
.L_x_5984:
[----:B------:R-:W-:Y:S05]  /*2ae0*/  BSYNC B0 ;  /* 0x0000000000007941 */ /* 0x000fea0003800000 */
.L_x_5983:
[----:B------:R-:W-:Y:S04]  /*2af0*/  BSSY B0, `(.L_x_6011) ;  /* 0x00000d0000007945 */ /* 0x000fe80003800000 */
[----:B------:R-:W-:Y:S05]  /*2b00*/  @!P1 BRA `(.L_x_6012) ;  /* 0x0000000c00389947 */ /* 0x000fea0003800000 */
[----:B------:R-:W-:Y:S04]  /*2b10*/  BSSY B1, `(.L_x_6013) ;  /* 0x0000005000017945 */ /* 0x000fe80003800000 */
[----:B------:R-:W-:Y:S05]  /*2b20*/  @!P3 BRA `(.L_x_6014) ;  /* 0x00000000000cb947 */ /* 0x000fea0003800000 */
[----:B------:R-:W1:Y:S02]  /*2b30*/  LDC.64 R156, c[0x0][0x220] ;  /* 0x00008800ff9c7b82 */ /* 0x000e640000000a00 */
[----:B-1----:R-:W-:-:S06]  /*2b40*/  IMAD.WIDE.U32 R156, R11, 0x10, R156 ;  /* 0x000000100b9c7825 */ /* 0x002fcc00078e009c */
[----:B------:R-:W5:Y:S02]  /*2b50*/  LDG.E.128 R156, desc[UR4][R156.64] ;  /* 0x000000049c9c7981 */ /* 0x000f64000c1e1d00 */
.L_x_6014:
[----:B------:R-:W-:Y:S05]  /*2b60*/  BSYNC B1 ;  /* 0x0000000000017941 */ /* 0x000fea0003800000 */
.L_x_6013:
[----:B------:R-:W-:Y:S04]  /*2b70*/  BSSY B1, `(.L_x_6015) ;  /* 0x0000013000017945 */ /* 0x000fe80003800000 */
[----:B------:R-:W-:Y:S05]  /*2b80*/  @P2 BRA `(.L_x_6016) ;  /* 0x00000000001c2947 */ /* 0x000fea0003800000 */
[----:B------:R-:W-:Y:S01]  /*2b90*/  UISETP.NE.U32.AND UP0, UPT, UR14, URZ, UPT ;  /* 0x0000003f0e00728c */ /* 0x000fe2000bf05070 */
[----:B---3--:R-:W-:-:S03]  /*2ba0*/  MOV R169, RZ ;  /* 0x000000ff00a97202 */ /* 0x008fc60000000f00 */
[----:B------:R-:W-:-:S06]  /*2bb0*/  UISETP.NE.AND.EX UP0, UPT, UR15, URZ, UPT, UP0 ;  /* 0x0000003f0f00728c */ /* 0x000fcc000bf05300 */
[----:B------:R-:W-:-:S13]  /*2bc0*/  PLOP3.LUT P4, PT, PT, PT, UP0, 0x80, 0x0 ;  /* 0x000000000000781c */ /* 0x000fda0003f8f008 */
[----:B------:R-:W-:Y:S05]  /*2bd0*/  @!P4 BRA `(.L_x_6017) ;  /* 0x000000000030c947 */ /* 0x000fea0003800000 */
[----:B------:R-:W-:Y:S01]  /*2be0*/  HADD2.F32 R169, -RZ, R28.H0_H0 ;  /* 0x2000001cffa97230 */ /* 0x000fe20000004100 */
[----:B------:R-:W-:Y:S06]  /*2bf0*/  BRA `(.L_x_6017) ;  /* 0x0000000000287947 */ /* 0x000fec0003800000 */
.L_x_6016:
        /* <DEDUP_REMOVED lines=8> */
[----:B------:R-:W-:-:S05]  /*2c80*/  @P4 HADD2.F32 R168, -RZ, R28.H0_H0 ;  /* 0x2000001cffa84230 */ /* 0x000fca0000004100 */
[----:B------:R-:W-:-:S07]  /*2c90*/  @P4 FADD.FTZ R169, R169, R168 ;  /* 0x000000a8a9a94221 */ /* 0x000fce0000010000 */
.L_x_6017:
[----:B------:R-:W-:Y:S05]  /*2ca0*/  BSYNC B1 ;  /* 0x0000000000017941 */ /* 0x000fea0003800000 */
.L_x_6015:
[----:B------:R-:W1:Y:S01]  /*2cb0*/  @P3 LDC R168, c[0x0][0x29c] ;  /* 0x0000a700ffa83b82 */ /* 0x000e620000000800 */
[----:B------:R-:W-:Y:S01]  /*2cc0*/  ISETP.NE.U32.AND P5, PT, RZ, UR10, PT ;  /* 0x0000000aff007c0c */ /* 0x000fe2000bfa5070 */
[----:B-----5:R-:W-:Y:S01]  /*2cd0*/  @P3 HADD2.F32 R175, -RZ, R156.H0_H0 ;  /* 0x2000009cffaf3230 */ /* 0x020fe20000004100 */
[----:B------:R-:W-:Y:S02]  /*2ce0*/  BSSY B1, `(.L_x_6018) ;  /* 0x0000015000017945 */ /* 0x000fe40003800000 */
[----:B------:R-:W-:Y:S01]  /*2cf0*/  ISETP.NE.AND.EX P5, PT, RZ, UR11, PT, P5 ;  /* 0x0000000bff007c0c */ /* 0x000fe2000bfa5350 */
[----:B-1----:R-:W-:-:S12]  /*2d00*/  @P3 FMUL.FTZ R171, R169, R168 ;  /* 0x000000a8a9ab3220 */ /* 0x002fd80000410000 */
        /* <DEDUP_REMOVED lines=11> */
.L_x_6019:
[----:B0-----:R-:W-:-:S04]  /*2dc0*/  ISETP.NE.AND P6, PT, R6, RZ, PT ;  /* 0x000000ff0600720c */ /* 0x001fc80003fc5270 */
[----:B------:R-:W-:-:S05]  /*2dd0*/  FSEL R169, R172, RZ, !P6 ;  /* 0x000000ffaca97208 */ /* 0x000fca0007000000 */
[----:B------:R-:W-:-:S04]  /*2de0*/  FFMA.FTZ R168, R188, R173, R169 ;  /* 0x000000adbca87223 */ /* 0x000fc800000100a9 */
[----:B------:R-:W-:Y:S01]  /*2df0*/  FADD.FTZ R169, R193, -R168 ;  /* 0x800000a8c1a97221 */ /* 0x000fe20000010000 */
[----:B------:R-:W-:-:S03]  /*2e00*/  @P4 HADD2.F32 R168, -RZ, R28.H1_H1 ;  /* 0x3000001cffa84230 */ /* 0x000fc60000004100 */
[----:B------:R-:W-:-:S04]  /*2e10*/  FMUL.FTZ R169, R4, R169 ;  /* 0x000000a904a97220 */ /* 0x000fc80000410000 */
[----:B------:R-:W-:-:S07]  /*2e20*/  @P4 FADD.FTZ R169, R169, R168 ;  /* 0x000000a8a9a94221 */ /* 0x000fce0000010000 */
.L_x_6020:
[----:B------:R-:W-:Y:S05]  /*2e30*/  BSYNC B1 ;  /* 0x0000000000017941 */ /* 0x000fea0003800000 */
.L_x_6018:
[----:B------:R-:W1:Y:S01]  /*2e40*/  @P3 LDC R168, c[0x0][0x29c] ;  /* 0x0000a700ffa83b82 */ /* 0x000e620000000800 */
[----:B------:R-:W-:Y:S01]  /*2e50*/  @P3 HADD2.F32 R174, -RZ, R156.H1_H1 ;  /* 0x3000009cffae3230 */ /* 0x000fe20000004100 */
[----:B------:R-:W-:Y:S01]  /*2e60*/  BSSY B1, `(.L_x_6021) ;  /* 0x0000014000017945 */ /* 0x000fe20003800000 */
[----:B-1----:R-:W-:Y:S01]  /*2e70*/  @P3 FMUL.FTZ R168, R169, R168 ;  /* 0x000000a8a9a83220 */ /* 0x002fe20000410000 */
        /* <DEDUP_REMOVED lines=11> */
.L_x_6022:
[----:B0-----:R-:W-:-:S04]  /*2f30*/  ISETP.NE.AND P6, PT, R6, RZ, PT ;  /* 0x000000ff0600720c */ /* 0x001fc80003fc5270 */
[----:B------:R-:W-:-:S05]  /*2f40*/  FSEL R168, R172, RZ, !P6 ;  /* 0x000000ffaca87208 */ /* 0x000fca0007000000 */
[----:B------:R-:W-:Y:S01]  /*2f50*/  FFMA.FTZ R169, R191, R173, R168 ;  /* 0x000000adbfa97223 */ /* 0x000fe200000100a8 */
[----:B------:R-:W-:-:S03]  /*2f60*/  @P4 HADD2.F32 R168, -RZ, R29.H0_H0 ;  /* 0x2000001dffa84230 */ /* 0x000fc60000004100 */
[----:B------:R-:W-:-:S04]  /*2f70*/  FADD.FTZ R169, R194, -R169 ;  /* 0x800000a9c2a97221 */ /* 0x000fc80000010000 */
[----:B------:R-:W-:-:S04]  /*2f80*/  FMUL.FTZ R169, R4, R169 ;  /* 0x000000a904a97220 */ /* 0x000fc80000410000 */
[----:B------:R-:W-:-:S07]  /*2f90*/  @P4 FADD.FTZ R169, R169, R168 ;  /* 0x000000a8a9a94221 */ /* 0x000fce0000010000 */
.L_x_6023:
[----:B------:R-:W-:Y:S05]  /*2fa0*/  BSYNC B1 ;  /* 0x0000000000017941 */ /* 0x000fea0003800000 */
.L_x_6021:
[----:B------:R-:W1:Y:S01]  /*2fb0*/  @P3 LDC R168, c[0x0][0x29c] ;  /* 0x0000a700ffa83b82 */ /* 0x000e620000000800 */
[----:B------:R-:W-:Y:S01]  /*2fc0*/  @P3 HADD2.F32 R175, -RZ, R157.H0_H0 ;  /* 0x2000009dffaf3230 */ /* 0x000fe20000004100 */
        /* <DEDUP_REMOVED lines=13> */
.L_x_6025:
[----:B0-----:R-:W-:-:S04]  /*30a0*/  ISETP.NE.AND P6, PT, R6, RZ, PT ;  /* 0x000000ff0600720c */ /* 0x001fc80003fc5270 */
[----:B------:R-:W-:-:S05]  /*30b0*/  FSEL R169, R172, RZ, !P6 ;  /* 0x000000ffaca97208 */ /* 0x000fca0007000000 */
[----:B------:R-:W-:-:S04]  /*30c0*/  FFMA.FTZ R168, R192, R173, R169 ;  /* 0x000000adc0a87223 */ /* 0x000fc800000100a9 */
[----:B------:R-:W-:Y:S01]  /*30d0*/  FADD.FTZ R169, R197, -R168 ;  /* 0x800000a8c5a97221 */ /* 0x000fe20000010000 */
[----:B------:R-:W-:-:S03]  /*30e0*/  @P4 HADD2.F32 R168, -RZ, R29.H1_H1 ;  /* 0x3000001dffa84230 */ /* 0x000fc60000004100 */
[----:B------:R-:W-:-:S04]  /*30f0*/  FMUL.FTZ R169, R4, R169 ;  /* 0x000000a904a97220 */ /* 0x000fc80000410000 */
[----:B------:R-:W-:-:S07]  /*3100*/  @P4 FADD.FTZ R169, R169, R168 ;  /* 0x000000a8a9a94221 */ /* 0x000fce0000010000 */
.L_x_6026:
[----:B------:R-:W-:Y:S05]  /*3110*/  BSYNC B1 ;  /* 0x0000000000017941 */ /* 0x000fea0003800000 */
.L_x_6024:
        /* <DEDUP_REMOVED lines=15> */
.L_x_6028:
[----:B0-----:R-:W-:-:S04]  /*3210*/  ISETP.NE.AND P6, PT, R6, RZ, PT ;  /* 0x000000ff0600720c */ /* 0x001fc80003fc5270 */
[----:B------:R-:W-:-:S05]  /*3220*/  FSEL R168, R172, RZ, !P6 ;  /* 0x000000ffaca87208 */ /* 0x000fca0007000000 */
[----:B------:R-:W-:Y:S01]  /*3230*/  FFMA.FTZ R169, R195, R173, R168 ;  /* 0x000000adc3a97223 */ /* 0x000fe200000100a8 */
[----:B------:R-:W-:-:S03]  /*3240*/  @P4 HADD2.F32 R168, -RZ, R30.H0_H0 ;  /* 0x2000001effa84230 */ /* 0x000fc60000004100 */
[----:B------:R-:W-:-:S04]  /*3250*/  FADD.FTZ R169, R196, -R169 ;  /* 0x800000a9c4a97221 */ /* 0x000fc80000010000 */
[----:B------:R-:W-:-:S04]  /*3260*/  FMUL.FTZ R169, R4, R169 ;  /* 0x000000a904a97220 */ /* 0x000fc80000410000 */
[----:B------:R-:W-:-:S07]  /*3270*/  @P4 FADD.FTZ R169, R169, R168 ;  /* 0x000000a8a9a94221 */ /* 0x000fce0000010000 */
.L_x_6029:
[----:B------:R-:W-:Y:S05]  /*3280*/  BSYNC B1 ;  /* 0x0000000000017941 */ /* 0x000fea0003800000 */
.L_x_6027:
        /* <DEDUP_REMOVED lines=15> */
.L_x_6031:
[----:B0-----:R-:W-:-:S04]  /*3380*/  ISETP.NE.AND P6, PT, R6, RZ, PT ;  /* 0x000000ff0600720c */ /* 0x001fc80003fc5270 */
[----:B------:R-:W-:-:S05]  /*3390*/  FSEL R169, R172, RZ, !P6 ;  /* 0x000000ffaca97208 */ /* 0x000fca0007000000 */
[----:B------:R-:W-:-:S04]  /*33a0*/  FFMA.FTZ R168, R198, R173, R169 ;  /* 0x000000adc6a87223 */ /* 0x000fc800000100a9 */
[----:B------:R-:W-:Y:S01]  /*33b0*/  FADD.FTZ R169, R199, -R168 ;  /* 0x800000a8c7a97221 */ /* 0x000fe20000010000 */
[----:B------:R-:W-:-:S03]  /*33c0*/  @P4 HADD2.F32 R168, -RZ, R30.H1_H1 ;  /* 0x3000001effa84230 */ /* 0x000fc60000004100 */
[----:B------:R-:W-:-:S04]  /*33d0*/  FMUL.FTZ R169, R4, R169 ;  /* 0x000000a904a97220 */ /* 0x000fc80000410000 */
[----:B------:R-:W-:-:S07]  /*33e0*/  @P4 FADD.FTZ R169, R169, R168 ;  /* 0x000000a8a9a94221 */ /* 0x000fce0000010000 */
.L_x_6032:
[----:B------:R-:W-:Y:S05]  /*33f0*/  BSYNC B1 ;  /* 0x0000000000017941 */ /* 0x000fea0003800000 */
.L_x_6030:
        /* <DEDUP_REMOVED lines=15> */
.L_x_6034:
[----:B0-----:R-:W-:-:S04]  /*34f0*/  ISETP.NE.AND P6, PT, R6, RZ, PT ;  /* 0x000000ff0600720c */ /* 0x001fc80003fc5270 */
[----:B------:R-:W-:-:S05]  /*3500*/  FSEL R168, R172, RZ, !P6 ;  /* 0x000000ffaca87208 */ /* 0x000fca0007000000 */
[----:B------:R-:W-:Y:S01]  /*3510*/  FFMA.FTZ R169, R201, R173, R168 ;  /* 0x000000adc9a97223 */ /* 0x000fe200000100a8 */
[----:B------:R-:W-:-:S03]  /*3520*/  @P4 HADD2.F32 R168, -RZ, R31.H0_H0 ;  /* 0x2000001fffa84230 */ /* 0x000fc60000004100 */
[----:B------:R-:W-:-:S04]  /*3530*/  FADD.FTZ R169, R200, -R169 ;  /* 0x800000a9c8a97221 */ /* 0x000fc80000010000 */
[----:B------:R-:W-:-:S04]  /*3540*/  FMUL.FTZ R169, R4, R169 ;  /* 0x000000a904a97220 */ /* 0x000fc80000410000 */
[----:B------:R-:W-:-:S07]  /*3550*/  @P4 FADD.FTZ R169, R169, R168 ;  /* 0x000000a8a9a94221 */ /* 0x000fce0000010000 */
.L_x_6035:
[----:B------:R-:W-:Y:S05]  /*3560*/  BSYNC B1 ;  /* 0x0000000000017941 */ /* 0x000fea0003800000 */
.L_x_6033:
        /* <DEDUP_REMOVED lines=15> */
.L_x_6037:
[----:B0-----:R-:W-:Y:S01]  /*3660*/  ISETP.NE.AND P6, PT, R6, RZ, PT ;  /* 0x000000ff0600720c */ /* 0x001fe20003fc5270 */
[----:B------:R-:W-:-:S03]  /*3670*/  @P4 HADD2.F32 R171, -RZ, R31.H1_H1 ;  /* 0x3000001fffab4230 */ /* 0x000fc60000004100 */
[----:B------:R-:W-:-:S05]  /*3680*/  FSEL R169, R172, RZ, !P6 ;  /* 0x000000ffaca97208 */ /* 0x000fca0007000000 */
[----:B------:R-:W-:-:S04]  /*3690*/  FFMA.FTZ R168, R202, R173, R169 ;  /* 0x000000adcaa87223 */ /* 0x000fc800000100a9 */
[----:B------:R-:W-:-:S04]  /*36a0*/  FADD.FTZ R169, R203, -R168 ;  /* 0x800000a8cba97221 */ /* 0x000fc80000010000 */
[----:B------:R-:W-:-:S04]  /*36b0*/  FMUL.FTZ R174, R4, R169 ;  /* 0x000000a904ae7220 */ /* 0x000fc80000410000 */
[----:B------:R-:W-:-:S07]  /*36c0*/  @P4 FADD.FTZ R174, R174, R171 ;  /* 0x000000abaeae4221 */ /* 0x000fce0000010000 */
.L_x_6038:
[----:B------:R-:W-:Y:S05]  /*36d0*/  BSYNC B1 ;  /* 0x0000000000017941 */ /* 0x000fea0003800000 */
.L_x_6036:
[----:B------:R-:W1:Y:S01]  /*36e0*/  @P5 LDC.64 R168, c[0x0][0x308] ;  /* 0x0000c200ffa85b82 */ /* 0x000e620000000a00 */
[----:B------:R-:W-:Y:S01]  /*36f0*/  @P5 F2FP.F16.F32.PACK_AB R175, RZ, R174 ;  /* 0x000000aeffaf523e */ /* 0x000fe200000000ff */
[----:B------:R-:W-:-:S03]  /*3700*/  @P3 HADD2.F32 R176, -RZ, R159.H1_H1 ;  /* 0x3000009fffb03230 */ /* 0x000fc60000004100 */
[----:B------:R-:W-:-:S03]  /*3710*/  @P5 PRMT R163, R163, 0x5410, R175 ;  /* 0x00005410a3a35816 */ /* 0x000fc600000000af */
[----:B------:R-:W2:Y:S01]  /*3720*/  @P3 LDC R175, c[0x0][0x29c] ;  /* 0x0000a700ffaf3b82 */ /* 0x000ea20000000800 */
[C---:B-1----:R-:W-:Y:S01]  /*3730*/  @P5 IMAD.WIDE.U32 R170, R10.reuse, 0x10, R168 ;  /* 0x000000100aaa5825 */ /* 0x042fe200078e00a8 */
[----:B------:R-:W-:-:S06]  /*3740*/  IADD3 R10, R10, 0x100, RZ ;  /* 0x000001000a0a7810 */ /* 0x000fcc0007ffe0ff */
[----:B------:R-:W1:Y:S01]  /*3750*/  @P3 LDC.64 R168, c[0x0][0x2f8] ;  /* 0x0000be00ffa83b82 */ /* 0x000e620000000a00 */
[----:B------:R4:W-:Y:S01]  /*3760*/  @P5 STG.E.128 desc[UR4][R170.64], R160 ;  /* 0x000000a0aa005986 */ /* 0x0009e2000c101d04 */
[----:B--2---:R-:W-:-:S04]  /*3770*/  @P3 FMUL.FTZ R174, R174, R175 ;  /* 0x000000afaeae3220 */ /* 0x004fc80000410000 */
[-C--:B------:R-:W-:Y:S01]  /*3780*/  @P3 FMUL.FTZ R175, R131, R174.reuse ;  /* 0x000000ae83af3220 */ /* 0x080fe20000410000 */
[----:B------:R-:W-:-:S04]  /*3790*/  @P3 FFMA.FTZ R47, R176, R174, R47 ;  /* 0x000000aeb02f3223 */ /* 0x000fc8000001002f */
[----:B------:R-:W-:-:S04]  /*37a0*/  @P3 F2FP.F16.F32.PACK_AB R175, RZ, R175 ;  /* 0x000000afffaf323e */ /* 0x000fc800000000ff */
[----:B------:R-:W-:Y:S01]  /*37b0*/  @P3 PRMT R167, R167, 0x5410, R175 ;  /* 0x00005410a7a73816 */ /* 0x000fe200000000af */
[C---:B-1----:R-:W-:Y:S01]  /*37c0*/  @P3 IMAD.WIDE.U32 R168, R11.reuse, 0x10, R168 ;  /* 0x000000100ba83825 */ /* 0x042fe200078e00a8 */
[----:B------:R-:W-:-:S04]  /*37d0*/  IADD3 R11, R11, 0x100, RZ ;  /* 0x000001000b0b7810 */ /* 0x000fc80007ffe0ff */
[----:B------:R4:W-:Y:S03]  /*37e0*/  @P3 STG.E.128 desc[UR4][R168.64], R164 ;  /* 0x000000a4a8003986 */ /* 0x0009e6000c101d04 */
.L_x_6012:
[----:B------:R-:W-:Y:S05]  /*37f0*/  BSYNC B0 ;  /* 0x0000000000007941 */ /* 0x000fea0003800000 */
.L_x_6011:
        /* <DEDUP_REMOVED lines=8> */
.L_x_6042:
[----:B------:R-:W-:Y:S05]  /*3880*/  BSYNC B1 ;  /* 0x0000000000017941 */ /* 0x000fea0003800000 */
.L_x_6041:
[----:B------:R-:W-:Y:S04]  /*3890*/  BSSY B1, `(.L_x_6043) ;  /* 0x0000013000017945 */ /* 0x000fe80003800000 */
[----:B------:R-:W-:Y:S05]  /*38a0*/  @P2 BRA `(.L_x_6044) ;  /* 0x00000000001c2947 */ /* 0x000fea0003800000 */
[----:B------:R-:W-:Y:S01]  /*38b0*/  UISETP.NE.U32.AND UP0, UPT, UR14, URZ, UPT ;  /* 0x0000003f0e00728c */ /* 0x000fe2000bf05070 */
[----:B---34-:R-:W-:-:S03]  /*38c0*/  MOV R169, RZ ;  /* 0x000000ff00a97202 */ /* 0x018fc60000000f00 */
[----:B------:R-:W-:-:S06]  /*38d0*/  UISETP.NE.AND.EX UP0, UPT, UR15, URZ, UPT, UP0 ;  /* 0x0000003f0f00728c */ /* 0x000fcc000bf05300 */
[----:B------:R-:W-:-:S13]  /*38e0*/  PLOP3.LUT P4, PT, PT, PT, UP0, 0x80, 0x0 ;  /* 0x000000000000781c */ /* 0x000fda0003f8f008 */
[----:B------:R-:W-:Y:S05]  /*38f0*/  @!P4 BRA `(.L_x_6045) ;  /* 0x000000000030c947 */ /* 0x000fea0003800000 */
[----:B------:R-:W-:Y:S01]  /*3900*/  HADD2.F32 R169, -RZ, R24.H0_H0 ;  /* 0x20000018ffa97230 */ /* 0x000fe20000004100 */
[----:B------:R-:W-:Y:S06]  /*3910*/  BRA `(.L_x_6045) ;  /* 0x0000000000287947 */ /* 0x000fec0003800000 */
.L_x_6044:
        /* <DEDUP_REMOVED lines=8> */
[----:B------:R-:W-:-:S05]  /*39a0*/  @P4 HADD2.F32 R168, -RZ, R24.H0_H0 ;  /* 0x20000018ffa84230 */ /* 0x000fca0000004100 */
[----:B------:R-:W-:-:S07]  /*39b0*/  @P4 FADD.FTZ R169, R169, R168 ;  /* 0x000000a8a9a94221 */ /* 0x000fce0000010000 */
.L_x_6045:
[----:B------:R-:W-:Y:S05]  /*39c0*/  BSYNC B1 ;  /* 0x0000000000017941 */ /* 0x000fea0003800000 */
.L_x_6043:
        /* <DEDUP_REMOVED lines=17> */
.L_x_6047:
[----:B0-----:R-:W-:-:S04]  /*3ae0*/  ISETP.NE.AND P6, PT, R6, RZ, PT ;  /* 0x000000ff0600720c */ /* 0x001fc80003fc5270 */
[----:B------:R-:W-:-:S05]  /*3af0*/  FSEL R169, R172, RZ, !P6 ;  /* 0x000000ffaca97208 */ /* 0x000fca0007000000 */
[----:B------:R-:W-:-:S04]  /*3b00*/  FFMA.FTZ R168, R204, R173, R169 ;  /* 0x000000adcca87223 */ /* 0x000fc800000100a9 */
[----:B------:R-:W-:Y:S01]  /*3b10*/  FADD.FTZ R169, R207, -R168 ;  /* 0x800000a8cfa97221 */ /* 0x000fe20000010000 */
[----:B------:R-:W-:-:S03]  /*3b20*/  @P4 HADD2.F32 R168, -RZ, R24.H1_H1 ;  /* 0x30000018ffa84230 */ /* 0x000fc60000004100 */
[----:B------:R-:W-:-:S04]  /*3b30*/  FMUL.FTZ R169, R4, R169 ;  /* 0x000000a904a97220 */ /* 0x000fc80000410000 */
[----:B------:R-:W-:-:S07]  /*3b40*/  @P4 FADD.FTZ R169, R169, R168 ;  /* 0x000000a8a9a94221 */ /* 0x000fce0000010000 */
.L_x_6048:
[----:B------:R-:W-:Y:S05]  /*3b50*/  BSYNC B1 ;  /* 0x0000000000017941 */ /* 0x000fea0003800000 */
.L_x_6046:
        /* <DEDUP_REMOVED lines=15> */
.L_x_6050:
[----:B0-----:R-:W-:-:S04]  /*3c50*/  ISETP.NE.AND P6, PT, R6, RZ, PT ;  /* 0x000000ff0600720c */ /* 0x001fc80003fc5270 */
[----:B------:R-:W-:-:S05]  /*3c60*/  FSEL R168, R172, RZ, !P6 ;  /* 0x000000ffaca87208 */ /* 0x000fca0007000000 */
[----:B------:R-:W-:Y:S01]  /*3c70*/  FFMA.FTZ R169, R205, R173, R168 ;  /* 0x000000adcda97223 */ /* 0x000fe200000100a8 */
[----:B------:R-:W-:-:S03]  /*3c80*/  @P4 HADD2.F32 R168, -RZ, R25.H0_H0 ;  /* 0x20000019ffa84230 */ /* 0x000fc60000004100 */
[----:B------:R-:W-:-:S04]  /*3c90*/  FADD.FTZ R169, R210, -R169 ;  /* 0x800000a9d2a97221 */ /* 0x000fc80000010000 */
[----:B------:R-:W-:-:S04]  /*3ca0*/  FMUL.FTZ R169, R4, R169 ;  /* 0x000000a904a97220 */ /* 0x000fc80000410000 */
[----:B------:R-:W-:-:S07]  /*3cb0*/  @P4 FADD.FTZ R169, R169, R168 ;  /* 0x000000a8a9a94221 */ /* 0x000fce0000010000 */
.L_x_6051:
[----:B------:R-:W-:Y:S05]  /*3cc0*/  BSYNC B1 ;  /* 0x0000000000017941 */ /* 0x000fea0003800000 */
.L_x_6049:
        /* <DEDUP_REMOVED lines=15> */
.L_x_6053:
[----:B0-----:R-:W-:-:S04]  /*3dc0*/  ISETP.NE.AND P6, PT, R6, RZ, PT ;  /* 0x000000ff0600720c */ /* 0x001fc80003fc5270 */
[----:B------:R-:W-:-:S05]  /*3dd0*/  FSEL R169, R172, RZ, !P6 ;  /* 0x000000ffaca97208 */ /* 0x000fca0007000000 */
[----:B------:R-:W-:-:S04]  /*3de0*/  FFMA.FTZ R168, R208, R173, R169 ;  /* 0x000000add0a87223 */ /* 0x000fc800000100a9 */
[----:B------:R-:W-:Y:S01]  /*3df0*/  FADD.FTZ R169, R209, -R168 ;  /* 0x800000a8d1a97221 */ /* 0x000fe20000010000 */
[----:B------:R-:W-:-:S03]  /*3e00*/  @P4 HADD2.F32 R168, -RZ, R25.H1_H1 ;  /* 0x30000019ffa84230 */ /* 0x000fc60000004100 */
[----:B------:R-:W-:-:S04]  /*3e10*/  FMUL.FTZ R169, R4, R169 ;  /* 0x000000a904a97220 */ /* 0x000fc80000410000 */
[----:B------:R-:W-:-:S07]  /*3e20*/  @P4 FADD.FTZ R169, R169, R168 ;  /* 0x000000a8a9a94221 */ /* 0x000fce0000010000 */
.L_x_6054:
[----:B------:R-:W-:Y:S05]  /*3e30*/  BSYNC B1 ;  /* 0x0000000000017941 */ /* 0x000fea0003800000 */
.L_x_6052:
        /* <DEDUP_REMOVED lines=15> */
.L_x_6056:
[----:B0-----:R-:W-:-:S04]  /*3f30*/  ISETP.NE.AND P6, PT, R6, RZ, PT ;  /* 0x000000ff0600720c */ /* 0x001fc80003fc5270 */
[----:B------:R-:W-:-:S05]  /*3f40*/  FSEL R168, R172, RZ, !P6 ;  /* 0x000000ffaca87208 */ /* 0x000fca0007000000 */
[----:B------:R-:W-:Y:S01]  /*3f50*/  FFMA.FTZ R169, R211, R173, R168 ;  /* 0x000000add3a97223 */ /* 0x000fe200000100a8 */
[----:B------:R-:W-:-:S03]  /*3f60*/  @P4 HADD2.F32 R168, -RZ, R26.H0_H0 ;  /* 0x2000001affa84230 */ /* 0x000fc60000004100 */
[----:B------:R-:W-:-:S04]  /*3f70*/  FADD.FTZ R169, R214, -R169 ;  /* 0x800000a9d6a97221 */ /* 0x000fc80000010000 */
[----:B------:R-:W-:-:S04]  /*3f80*/  FMUL.FTZ R169, R4, R169 ;  /* 0x000000a904a97220 */ /* 0x000fc80000410000 */
[----:B------:R-:W-:-:S07]  /*3f90*/  @P4 FADD.FTZ R169, R169, R168 ;  /* 0x000000a8a9a94221 */ /* 0x000fce0000010000 */
.L_x_6057:
[----:B------:R-:W-:Y:S05]  /*3fa0*/  BSYNC B1 ;  /* 0x0000000000017941 */ /* 0x000fea0003800000 */
.L_x_6055:
        /* <DEDUP_REMOVED lines=15> */
.L_x_6059:
[----:B0-----:R-:W-:-:S04]  /*40a0*/  ISETP.NE.AND P6, PT, R6, RZ, PT ;  /* 0x000000ff0600720c */ /* 0x001fc80003fc5270 */
[----:B------:R-:W-:-:S05]  /*40b0*/  FSEL R169, R172, RZ, !P6 ;  /* 0x000000ffaca97208 */ /* 0x000fca0007000000 */
[----:B------:R-:W-:-:S04]  /*40c0*/  FFMA.FTZ R168, R216, R173, R169 ;  /* 0x000000add8a87223 */ /* 0x000fc800000100a9 */
[----:B------:R-:W-:Y:S01]  /*40d0*/  FADD.FTZ R169, R215, -R168 ;  /* 0x800000a8d7a97221 */ /* 0x000fe20000010000 */
[----:B------:R-:W-:-:S03]  /*40e0*/  @P4 HADD2.F32 R168, -RZ, R26.H1_H1 ;  /* 0x3000001affa84230 */ /* 0x000fc60000004100 */
[----:B------:R-:W-:-:S04]  /*40f0*/  FMUL.FTZ R169, R4, R169 ;  /* 0x000000a904a97220 */ /* 0x000fc80000410000 */
[----:B------:R-:W-:-:S07]  /*4100*/  @P4 FADD.FTZ R169, R169, R168 ;  /* 0x000000a8a9a94221 */ /* 0x000fce0000010000 */
.L_x_6060:
[----:B------:R-:W-:Y:S05]  /*4110*/  BSYNC B1 ;  /* 0x0000000000017941 */ /* 0x000fea0003800000 */
.L_x_6058:
        /* <DEDUP_REMOVED lines=15> */
.L_x_6062:
[----:B0-----:R-:W-:-:S04]  /*4210*/  ISETP.NE.AND P6, PT, R6, RZ, PT ;  /* 0x000000ff0600720c */ /* 0x001fc80003fc5270 */
[----:B------:R-:W-:-:S05]  /*4220*/  FSEL R168, R172, RZ, !P6 ;  /* 0x000000ffaca87208 */ /* 0x000fca0007000000 */
[----:B------:R-:W-:Y:S01]  /*4230*/  FFMA.FTZ R169, R217, R173, R168 ;  /* 0x000000add9a97223 */ /* 0x000fe200000100a8 */
[----:B------:R-:W-:-:S03]  /*4240*/  @P4 HADD2.F32 R168, -RZ, R27.H0_H0 ;  /* 0x2000001bffa84230 */ /* 0x000fc60000004100 */
[----:B------:R-:W-:-:S04]  /*4250*/  FADD.FTZ R169, R218, -R169 ;  /* 0x800000a9daa97221 */ /* 0x000fc80000010000 */
[----:B------:R-:W-:-:S04]  /*4260*/  FMUL.FTZ R169, R4, R169 ;  /* 0x000000a904a97220 */ /* 0x000fc80000410000 */
[----:B------:R-:W-:-:S07]  /*4270*/  @P4 FADD.FTZ R169, R169, R168 ;  /* 0x000000a8a9a94221 */ /* 0x000fce0000010000 */
.L_x_6063:
[----:B------:R-:W-:Y:S05]  /*4280*/  BSYNC B1 ;  /* 0x0000000000017941 */ /* 0x000fea0003800000 */
.L_x_6061:
        /* <DEDUP_REMOVED lines=15> */
.L_x_6065:
[----:B0-----:R-:W-:Y:S01]  /*4380*/  ISETP.NE.AND P2, PT, R6, RZ, PT ;  /* 0x000000ff0600720c */ /* 0x001fe20003f45270 */
[----:B------:R-:W-:-:S03]  /*4390*/  @P4 HADD2.F32 R171, -RZ, R27.H1_H1 ;  /* 0x3000001bffab4230 */ /* 0x000fc60000004100 */
[----:B------:R-:W-:-:S05]  /*43a0*/  FSEL R169, R172, RZ, !P2 ;  /* 0x000000ffaca97208 */ /* 0x000fca0005000000 */
[----:B------:R-:W-:-:S04]  /*43b0*/  FFMA.FTZ R168, R220, R173, R169 ;  /* 0x000000addca87223 */ /* 0x000fc800000100a9 */
[----:B------:R-:W-:-:S04]  /*43c0*/  FADD.FTZ R169, R219, -R168 ;  /* 0x800000a8dba97221 */ /* 0x000fc80000010000 */
[----:B------:R-:W-:-:S04]  /*43d0*/  FMUL.FTZ R4, R4, R169 ;  /* 0x000000a904047220 */ /* 0x000fc80000410000 */
[----:B------:R-:W-:-:S07]  /*43e0*/  @P4 FADD.FTZ R4, R4, R171 ;  /* 0x000000ab04044221 */ /* 0x000fce0000010000 */
.L_x_6066:
[----:B------:R-:W-:Y:S05]  /*43f0*/  BSYNC B1 ;  /* 0x0000000000017941 */ /* 0x000fea0003800000 */
.L_x_6064:
[----:B------:R-:W1:Y:S08]  /*4400*/  @P3 LDC R173, c[0x0][0x29c] ;  /* 0x0000a700ffad3b82 */ /* 0x000e700000000800 */
[----:B------:R-:W2:Y:S08]  /*4410*/  @P5 LDC.64 R170, c[0x0][0x308] ;  /* 0x0000c200ffaa5b82 */ /* 0x000eb00000000a00 */
[----:B------:R-:W3:Y:S01]  /*4420*/  @P3 LDC.64 R168, c[0x0][0x2f8] ;  /* 0x0000be00ffa83b82 */ /* 0x000ee20000000a00 */
[----:B-1----:R-:W-:Y:S01]  /*4430*/  @P3 FMUL.FTZ R172, R4, R173 ;  /* 0x000000ad04ac3220 */ /* 0x002fe20000410000 */
[----:B------:R-:W-:-:S03]  /*4440*/  @P5 F2FP.F16.F32.PACK_AB R4, RZ, R4 ;  /* 0x00000004ff04523e */ /* 0x000fc600000000ff */
[----:B------:R-:W-:Y:S01]  /*4450*/  @P3 FMUL.FTZ R173, R115, R172 ;  /* 0x000000ac73ad3220 */ /* 0x000fe20000410000 */
[----:B------:R-:W-:Y:S01]  /*4460*/  @P5 PRMT R163, R163, 0x5410, R4 ;  /* 0x00005410a3a35816 */ /* 0x000fe20000000004 */
[----:B------:R-:W-:Y:S02]  /*4470*/  @P3 HADD2.F32 R4, -RZ, R159.H1_H1 ;  /* 0x3000009fff043230 */ /* 0x000fe40000004100 */
[----:B--2---:R-:W-:Y:S01]  /*4480*/  @P5 IMAD.WIDE.U32 R170, R10, 0x10, R170 ;  /* 0x000000100aaa5825 */ /* 0x004fe200078e00aa */
[----:B------:R-:W-:-:S03]  /*4490*/  @P3 F2FP.F16.F32.PACK_AB R173, RZ, R173 ;  /* 0x000000adffad323e */ /* 0x000fc600000000ff */
[----:B------:R-:W-:Y:S01]  /*44a0*/  @P3 FFMA.FTZ R39, R4, R172, R39 ;  /* 0x000000ac04273223 */ /* 0x000fe20000010027 */
[----:B------:R-:W-:Y:S01]  /*44b0*/  @P3 PRMT R167, R167, 0x5410, R173 ;  /* 0x00005410a7a73816 */ /* 0x000fe200000000ad */
[----:B------:R1:W-:Y:S01]  /*44c0*/  @P5 STG.E.128 desc[UR4][R170.64], R160 ;  /* 0x000000a0aa005986 */ /* 0x0003e2000c101d04 */
[----:B---3--:R-:W-:-:S05]  /*44d0*/  @P3 IMAD.WIDE.U32 R168, R11, 0x10, R168 ;  /* 0x000000100ba83825 */ /* 0x008fca00078e00a8 */
[----:B------:R1:W-:Y:S02]  /*44e0*/  @P3 STG.E.128 desc[UR4][R168.64], R164 ;  /* 0x000000a4a8003986 */ /* 0x0003e4000c101d04 */
.L_x_6040:
[----:B------:R-:W-:Y:S05]  /*44f0*/  BSYNC B0 ;  /* 0x0000000000007941 */ /* 0x000fea0003800000 */
.L_x_6039:
[----:B------:R-:W-:Y:S02]  /*4500*/  IADD3 R5, R5, UR12, RZ ;  /* 0x0000000c05057c10 */ /* 0x000fe4000fffe0ff */
[----:B------:R-:W-:Y:S02]  /*4510*/  ISETP.NE.AND P3, PT, R221, RZ, PT ;  /* 0x000000ffdd00720c */ /* 0x000fe40003f65270 */
[----:B------:R-:W-:Y:S02]  /*4520*/  ISETP.GE.AND P2, PT, R5, UR13, PT ;  /* 0x0000000d05007c0c */ /* 0x000fe4000bf46270 */
[----:B------:R-:W-:-:S11]  /*4530*/  SEL R178, RZ, 0x1, P3 ;  /* 0x00000001ffb27807 */ /* 0x000fd60001800000 */
[----:B------:R-:W-:Y:S05]  /*4540*/  @!P2 BRA `(.L_x_6067) ;  /* 0xffffffc00028a947 */ /* 0x000fea000383ffff */
.L_x_5968:
        /* <DEDUP_REMOVED lines=20> */
.L_x_6069:
[----:B------:R-:W-:Y:S05]  /*4690*/  BSYNC B0 ;  /* 0x0000000000007941 */ /* 0x000fea0003800000 */
.L_x_6068:
        /* <DEDUP_REMOVED lines=15> */
.L_x_6071:
[----:B------:R-:W-:Y:S05]  /*4790*/  BSYNC B0 ;  /* 0x0000000000007941 */ /* 0x000fea0003800000 */
.L_x_6070:
        /* <DEDUP_REMOVED lines=15> */
.L_x_5982:
[----:B------:R-:W-:Y:S01]  /*4890*/  HFMA2.MMA R180, -RZ, RZ, 0, 9.5367431640625e-07 ;  /* 0x00000010ffb47435 */ /* 0x000fe200000001ff */
[----:B------:R-:W-:Y:S02]  /*48a0*/  MOV R181, R213 ;  /* 0x000000d500b57202 */ /* 0x000fe40000000f00 */
[----:B------:R-:W-:Y:S02]  /*48b0*/  MOV R183, 0x1f ;  /* 0x0000001f00b77802 */ /* 0x000fe40000000f00 */
[----:B------:R-:W-:-:S07]  /*48c0*/  MOV R178, 0xffffffff ;  /* 0xffffffff00b27802 */ /* 0x000fce0000000f00 */
[----:B0----5:R-:W-:Y:S05]  /*48d0*/  WARPSYNC.COLLECTIVE R178, `(.L_x_6072) ;  /* 0x00000000b2087348 */ /* 0x021fea0003c00000 */
[----:B------:R1:W2:Y:S02]  /*48e0*/  SHFL.DOWN P4, R179, R181, R180, R183 ;  /* 0x080000b4b5b37389 */ /* 0x0002a400000800b7 */
[----:B012--5:R-:W-:Y:S01]  /*48f0*/  ENDCOLLECTIVE ;  /* 0x000000000000791b */ /* 0x027fe20003800000 */
.L_x_6072:
[----:B------:R-:W-:Y:S02]  /*4900*/  MOV R181, R182 ;  /* 0x000000b600b57202 */ /* 0x000fe40000000f00 */
[----:B------:R-:W-:-:S07]  /*4910*/  MOV R170, R179 ;  /* 0x000000b300aa7202 */ /* 0x000fce0000000f00 */
[----:B------:R-:W-:Y:S05]  /*4920*/  WARPSYNC.COLLECTIVE R178, `(.L_x_6073) ;  /* 0x00000000b2087348 */ /* 0x000fea0003c00000 */
[----:B------:R0:W1:Y:S02]  /*4930*/  SHFL.DOWN P4, R179, R181, R180, R183 ;  /* 0x080000b4b5b37389 */ /* 0x00006400000800b7 */
[----:B01----:R-:W-:Y:S01]  /*4940*/  ENDCOLLECTIVE ;  /* 0x000000000000791b */ /* 0x003fe20003800000 */
.L_x_6073:
[----:B------:R-:W-:Y:S01]  /*4950*/  FADD.FTZ R170, R170, R213 ;  /* 0x000000d5aaaa7221 */ /* 0x000fe20000010000 */
[----:B------:R-:W-:-:S04]  /*4960*/  HFMA2.MMA R180, -RZ, RZ, 0, 4.76837158203125e-07 ;  /* 0x00000008ffb47435 */ /* 0x000fc800000001ff */
[----:B------:R-:W-:Y:S02]  /*4970*/  MOV R181, R170 ;  /* 0x000000aa00b57202 */ /* 0x000fe40000000f00 */
[----:B------:R-:W-:-:S07]  /*4980*/  MOV R171, R179 ;  /* 0x000000b300ab7202 */ /* 0x000fce0000000f00 */
[----:B------:R-:W-:Y:S05]  /*4990*/  WARPSYNC.COLLECTIVE R178, `(.L_x_6074) ;  /* 0x00000000b2087348 */ /* 0x000fea0003c00000 */
[----:B------:R0:W1:Y:S02]  /*49a0*/  SHFL.DOWN P4, R179, R181, R180, R183 ;  /* 0x080000b4b5b37389 */ /* 0x00006400000800b7 */
[----:B01----:R-:W-:Y:S01]  /*49b0*/  ENDCOLLECTIVE ;  /* 0x000000000000791b */ /* 0x003fe20003800000 */
.L_x_6074:
[----:B------:R-:W-:-:S05]  /*49c0*/  FADD.FTZ R171, R171, R182 ;  /* 0x000000b6abab7221 */ /* 0x000fca0000010000 */
[----:B------:R-:W-:Y:S02]  /*49d0*/  MOV R181, R171 ;  /* 0x000000ab00b57202 */ /* 0x000fe40000000f00 */
[----:B------:R-:W-:-:S07]  /*49e0*/  MOV R173, R179 ;  /* 0x000000b300ad7202 */ /* 0x000fce0000000f00 */
[----:B------:R-:W-:Y:S05]  /*49f0*/  WARPSYNC.COLLECTIVE R178, `(.L_x_6075) ;  /* 0x00000000b2087348 */ /* 0x000fea0003c00000 */
[----:B------:R0:W1:Y:S02]  /*4a00*/  SHFL.DOWN P4, R179, R181, R180, R183 ;  /* 0x080000b4b5b37389 */ /* 0x00006400000800b7 */
[----:B01----:R-:W-:Y:S01]  /*4a10*/  ENDCOLLECTIVE ;  /* 0x000000000000791b */ /* 0x003fe20003800000 */
.L_x_6075:
[----:B------:R-:W-:Y:S01]  /*4a20*/  FADD.FTZ R173, R170, R173 ;  /* 0x000000adaaad7221 */ /* 0x000fe20000010000 */
[----:B------:R-:W-:-:S04]  /*4a30*/  HFMA2.MMA R180, -RZ, RZ, 0, 2.384185791015625e-07 ;  /* 0x00000004ffb47435 */ /* 0x000fc800000001ff */
[----:B------:R-:W-:Y:S02]  /*4a40*/  MOV R181, R173 ;  /* 0x000000ad00b57202 */ /* 0x000fe40000000f00 */
[----:B------:R-:W-:-:S07]  /*4a50*/  MOV R172, R179 ;  /* 0x000000b300ac7202 */ /* 0x000fce0000000f00 */
[----:B------:R-:W-:Y:S05]  /*4a60*/  WARPSYNC.COLLECTIVE R178, `(.L_x_6076) ;  /* 0x00000000b2087348 */ /* 0x000fea0003c00000 */
[----:B------:R0:W1:Y:S02]  /*4a70*/  SHFL.DOWN P4, R179, R181, R180, R183 ;  /* 0x080000b4b5b37389 */ /* 0x00006400000800b7 */
[----:B01----:R-:W-:Y:S01]  /*4a80*/  ENDCOLLECTIVE ;  /* 0x000000000000791b */ /* 0x003fe20003800000 */
.L_x_6076:
[----:B------:R-:W-:-:S05]  /*4a90*/  FADD.FTZ R172, R171, R172 ;  /* 0x000000acabac7221 */ /* 0x000fca0000010000 */
[----:B------:R-:W-:Y:S02]  /*4aa0*/  MOV R181, R172 ;  /* 0x000000ac00b57202 */ /* 0x000fe40000000f00 */
[----:B------:R-:W-:-:S07]  /*4ab0*/  MOV R174, R179 ;  /* 0x000000b300ae7202 */ /* 0x000fce0000000f00 */
[----:B------:R-:W-:Y:S05]  /*4ac0*/  WARPSYNC.COLLECTIVE R178, `(.L_x_6077) ;  /* 0x00000000b2087348 */ /* 0x000fea0003c00000 */
[----:B------:R0:W1:Y:S02]  /*4ad0*/  SHFL.DOWN P4, R179, R181, R180, R183 ;  /* 0x080000b4b5b37389 */ /* 0x00006400000800b7 */
[----:B01----:R-:W-:Y:S01]  /*4ae0*/  ENDCOLLECTIVE ;  /* 0x000000000000791b */ /* 0x003fe20003800000 */
.L_x_6077:
[----:B------:R-:W-:Y:S01]  /*4af0*/  FADD.FTZ R174, R173, R174 ;  /* 0x000000aeadae7221 */ /* 0x000fe20000010000 */
[----:B------:R-:W-:-:S04]  /*4b00*/  HFMA2.MMA R180, -RZ, RZ, 0, 1.1920928955078125e-07 ;  /* 0x00000002ffb47435 */ /* 0x000fc800000001ff */
[----:B------:R-:W-:Y:S02]  /*4b10*/  MOV R181, R174 ;  /* 0x000000ae00b57202 */ /* 0x000fe40000000f00 */
[----:B------:R-:W-:-:S07]  /*4b20*/  MOV R175, R179 ;  /* 0x000000b300af7202 */ /* 0x000fce0000000f00 */
[----:B------:R-:W-:Y:S05]  /*4b30*/  WARPSYNC.COLLECTIVE R178, `(.L_x_6078) ;  /* 0x00000000b2087348 */ /* 0x000fea0003c00000 */
[----:B------:R0:W1:Y:S02]  /*4b40*/  SHFL.DOWN P4, R179, R181, R180, R183 ;  /* 0x080000b4b5b37389 */ /* 0x00006400000800b7 */
[----:B01----:R-:W-:Y:S01]  /*4b50*/  ENDCOLLECTIVE ;  /* 0x000000000000791b */ /* 0x003fe20003800000 */
.L_x_6078:
[----:B------:R-:W-:-:S05]  /*4b60*/  FADD.FTZ R175, R172, R175 ;  /* 0x000000afacaf7221 */ /* 0x000fca0000010000 */
[----:B------:R-:W-:Y:S02]  /*4b70*/  MOV R181, R175 ;  /* 0x000000af00b57202 */ /* 0x000fe40000000f00 */
[----:B------:R-:W-:-:S07]  /*4b80*/  MOV R177, R179 ;  /* 0x000000b300b17202 */ /* 0x000fce0000000f00 */
[----:B------:R-:W-:Y:S05]  /*4b90*/  WARPSYNC.COLLECTIVE R178, `(.L_x_6079) ;  /* 0x00000000b2087348 */ /* 0x000fea0003c00000 */
[----:B------:R0:W1:Y:S02]  /*4ba0*/  SHFL.DOWN P4, R179, R181, R180, R183 ;  /* 0x080000b4b5b37389 */ /* 0x00006400000800b7 */
[----:B01----:R-:W-:Y:S01]  /*4bb0*/  ENDCOLLECTIVE ;  /* 0x000000000000791b */ /* 0x003fe20003800000 */
.L_x_6079:
[----:B------:R-:W-:Y:S01]  /*4bc0*/  FADD.FTZ R177, R174, R177 ;  /* 0x000000b1aeb17221 */ /* 0x000fe20000010000 */
[----:B------:R-:W-:-:S04]  /*4bd0*/  HFMA2.MMA R180, -RZ, RZ, 0, 5.9604644775390625e-08 ;  /* 0x00000001ffb47435 */ /* 0x000fc800000001ff */
[----:B------:R-:W-:Y:S02]  /*4be0*/  MOV R181, R177 ;  /* 0x000000b100b57202 */ /* 0x000fe40000000f00 */
[----:B------:R-:W-:-:S07]  /*4bf0*/  MOV R176, R179 ;  /* 0x000000b300b07202 */ /* 0x000fce0000000f00 */
[----:B------:R-:W-:Y:S05]  /*4c00*/  WARPSYNC.COLLECTIVE R178, `(.L_x_6080) ;  /* 0x00000000b2087348 */ /* 0x000fea0003c00000 */
[----:B------:R0:W1:Y:S02]  /*4c10*/  SHFL.DOWN P4, R179, R181, R180, R183 ;  /* 0x080000b4b5b37389 */ /* 0x00006400000800b7 */
[----:B01----:R-:W-:Y:S01]  /*4c20*/  ENDCOLLECTIVE ;  /* 0x000000000000791b */ /* 0x003fe20003800000 */
.L_x_6080:
[----:B------:R-:W-:-:S05]  /*4c30*/  FADD.FTZ R176, R175, R176 ;  /* 0x000000b0afb07221 */ /* 0x000fca0000010000 */
[----:B------:R-:W-:Y:S02]  /*4c40*/  MOV R181, R176 ;  /* 0x000000b000b57202 */ /* 0x000fe40000000f00 */
[----:B------:R-:W-:-:S07]  /*4c50*/  MOV R212, R179 ;  /* 0x000000b300d47202 */ /* 0x000fce0000000f00 */
[----:B------:R-:W-:Y:S05]  /*4c60*/  WARPSYNC.COLLECTIVE R178, `(.L_x_6081) ;  /* 0x00000000b2087348 */ /* 0x000fea0003c00000 */
[----:B------:R0:W1:Y:S02]  /*4c70*/  SHFL.DOWN P4, R179, R181, R180, R183 ;  /* 0x080000b4b5b37389 */ /* 0x00006400000800b7 */
[----:B01----:R-:W-:Y:S01]  /*4c80*/  ENDCOLLECTIVE ;  /* 0x000000000000791b */ /* 0x003fe20003800000 */
.L_x_6081:
[----:B------:R-:W-:Y:S01]  /*4c90*/  MOV R213, R179 ;  /* 0x000000b300d57202 */ /* 0x000fe20000000f00 */
[----:B------:R-:W-:Y:S06]  /*4ca0*/  BRA `(.L_x_6082) ;  /* 0xffffffcc00a87947 */ /* 0x000fec000383ffff */
.L_x_6083:
        /* <DEDUP_REMOVED lines=13> */
.L_x_11365:


//--------------------- .text._ZN10layer_norm13ln_bwd_kernelINS_13Kernel_traitsIf6__halfS2_S2_fjLj6144ELj1ELj1ELj8ELj16ENS_18Kernel_traits_baseILj6144EfS2_S2_S2_fjLj256EEEEELb0ELb1ELb1ELb1EEEvNS_9BwdParamsE --------------------------
	.section	.text._ZN10layer_norm13ln_bwd_kernelINS_13Kernel_traitsIf6__halfS2_S2_fjLj6144ELj1ELj1ELj8ELj16ENS_18Kernel_traits_baseILj6144EfS2_S2_S2_fjLj256EEEEELb0ELb1ELb1ELb1EEEvNS_9BwdParamsE,"ax",@progbits
	.align	128
        .global         _ZN10layer_norm13ln_bwd_kernelINS_13Kernel_traitsIf6__halfS2_S2_fjLj6144ELj1ELj1ELj8ELj16ENS_18Kernel_traits_baseILj6144EfS2_S2_S2_fjLj256EEEEELb0ELb1ELb1ELb1EEEvNS_9BwdParamsE
        .type           _ZN10layer_norm13ln_bwd_kernelINS_13Kernel_traitsIf6__halfS2_S2_fjLj6144ELj1ELj1ELj8ELj16ENS_18Kernel_traits_baseILj6144EfS2_S2_S2_fjLj256EEEEELb0ELb1ELb1ELb1EEEvNS_9BwdParamsE,@function
        .size           _ZN10layer_norm13ln_bwd_kernelINS_13Kernel_traitsIf6__halfS2_S2_fjLj6144ELj1ELj1ELj8ELj16ENS_18Kernel_traits_baseILj6144EfS2_S2_S2_fjLj256EEEEELb0ELb1ELb1ELb1EEEvNS_9BwdParamsE,(.L_x_11366 - _ZN10layer_norm13ln_bwd_kernelINS_13Kernel_traitsIf6__halfS2_S2_fjLj6144ELj1ELj1ELj8ELj16ENS_18Kernel_traits_baseILj6144EfS2_S2_S2_fjLj256EEEEELb0ELb1ELb1ELb1EEEvNS_9BwdParamsE)
        .other          _ZN10layer_norm13ln_bwd_kernelINS_13Kernel_traitsIf6__halfS2_S2_fjLj6144ELj1ELj1ELj8ELj16ENS_18Kernel_traits_baseILj6144EfS2_S2_S2_fjLj256EEEEELb0ELb1ELb1ELb1EEEvNS_9BwdParamsE,@"STO_CUDA_ENTRY STV_DEFAULT"
_ZN10layer_norm13ln_bwd_kernelINS_13Kernel_traitsIf6__halfS2_S2_fjLj6144ELj1ELj1ELj8ELj16ENS_18Kernel_traits_baseILj6144EfS2_S2_S2_fjLj256EEEEELb0ELb1ELb1ELb1EEEvNS_9BwdParamsE:
.text._ZN10layer_norm13ln_bwd_kernelINS_13Kernel_traitsIf6__halfS2_S2_fjLj6144ELj1ELj1ELj8ELj16ENS_18Kernel_traits_baseILj6144EfS2_S2_S2_fjLj256EEEEELb0ELb1ELb1ELb1EEEvNS_9BwdParamsE:
        /* <DEDUP_REMOVED lines=49> */
.L_x_6084:
[----:B------:R-:W-:Y:S01]  /*0310*/  SHF.L.U32 R2, R0, 0x5, RZ ;  /* 0x0000000500027819 */ /* 0x000fe200000006ff */
[----:B------:R-:W-:Y:S01]  /*0320*/  ULDC.64 UR6, c[0x0][0x260] ;  /* 0x0000980000067ab9 */ /* 0x000fe20000000a00 */
[----:B------:R-:W-:Y:S02]  /*0330*/  ULDC.64 UR8, c[0x0][0x278] ;  /* 0x00009e0000087ab9 */ /* 0x000fe40000000a00 */
[----:B------:R-:W-:-:S04]  /*0340*/  LOP3.LUT R2, R2, 0x1fe0, RZ, 0xc0, !PT ;  /* 0x00001fe002027812 */ /* 0x000fc800078ec0ff */
[C---:B------:R-:W-:Y:S02]  /*0350*/  IADD3 R4, P0, R2.reuse, UR6, RZ ;  /* 0x0000000602047c10 */ /* 0x040fe4000ff1e0ff */
[----:B------:R-:W-:Y:S02]  /*0360*/  IADD3 R6, P1, R2, UR8, RZ ;  /* 0x0000000802067c10 */ /* 0x000fe4000ff3e0ff */
[----:B------:R-:W-:Y:S01]  /*0370*/  IADD3.X R5, RZ, UR7, RZ, P0, !PT ;  /* 0x00000007ff057c10 */ /* 0x000fe200087fe4ff */
[----:B------:R-:W0:Y:S01]  /*0380*/  LDC.U8 R2, c[0x0][0x2a0] ;  /* 0x0000a800ff027b82 */ /* 0x000e220000000000 */
        /* <DEDUP_REMOVED lines=50> */
.L_x_6166:
[----:B0-----:R-:W0:Y:S08]  /*06b0*/  LDC.64 R152, c[0x0][0x288] ;  /* 0x0000a200ff987b82 */ /* 0x001e300000000a00 */
[----:B------:R-:W1:Y:S08]  /*06c0*/  LDC R158, c[0x0][0x218] ;  /* 0x00008600ff9e7b82 */ /* 0x000e700000000800 */
[----:B------:R-:W2:Y:S01]  /*06d0*/  LDC.64 R148, c[0x0][0x258] ;  /* 0x00009600ff947b82 */ /* 0x000ea20000000a00 */
[----:B0-----:R-:W-:-:S07]  /*06e0*/  IMAD.WIDE R152, R213, 0x4, R152 ;  /* 0x00000004d5987825 */ /* 0x001fce00078e0298 */
[----:B------:R-:W0:Y:S01]  /*06f0*/  LDC.64 R150, c[0x0][0x280] ;  /* 0x0000a000ff967b82 */ /* 0x000e220000000a00 */
[----:B------:R-:W3:Y:S01]  /*0700*/  LDG.E R162, desc[UR4][R152.64] ;  /* 0x0000000498a27981 */ /* 0x000ee2000c1e1900 */
[----:B-1----:R-:W-:-:S06]  /*0710*/  IMAD R157, R213, R158, RZ ;  /* 0x0000009ed59d7224 */ /* 0x002fcc00078e02ff */
[----:B------:R-:W1:Y:S01]  /*0720*/  LDC.64 R154, c[0x0][0x2c8] ;  /* 0x0000b200ff9a7b82 */ /* 0x000e620000000a00 */
[----:B------:R-:W-:Y:S01]  /*0730*/  SHF.R.S32.HI R160, RZ, 0x1f, R157 ;  /* 0x0000001fffa07819 */ /* 0x000fe2000001149d */
[----:B--2---:R-:W-:-:S03]  /*0740*/  IMAD.WIDE R148, R213, 0x4, R148 ;  /* 0x00000004d5947825 */ /* 0x004fc600078e0294 */
[----:B------:R-:W-:Y:S02]  /*0750*/  LEA.HI R160, R160, R157, RZ, 0x3 ;  /* 0x0000009da0a07211 */ /* 0x000fe400078f18ff */
[----:B------:R-:W-:Y:S01]  /*0760*/  LOP3.LUT R157, R0, 0xff, RZ, 0xc0, !PT ;  /* 0x000000ff009d7812 */ /* 0x000fe200078ec0ff */
[----:B------:R-:W-:Y:S01]  /*0770*/  BSSY B0, `(.L_x_6086) ;  /* 0x0000110000007945 */ /* 0x000fe20003800000 */
[----:B-----5:R1:W5:Y:S02]  /*0780*/  LDG.E R216, desc[UR4][R148.64] ;  /* 0x0000000494d87981 */ /* 0x020364000c1e1900 */
[----:B------:R-:W-:Y:S01]  /*0790*/  LEA.HI.SX32 R221, R160, R157, 0x1d ;  /* 0x0000009da0dd7211 */ /* 0x000fe200078feaff */
[----:B0-----:R-:W-:-:S03]  /*07a0*/  IMAD.WIDE R150, R213, 0x4, R150 ;  /* 0x00000004d5967825 */ /* 0x001fc600078e0296 */
[C---:B------:R-:W-:Y:S02]  /*07b0*/  IADD3 R219, R221.reuse, 0x100, RZ ;  /* 0x00000100dddb7810 */ /* 0x040fe40007ffe0ff */
[----:B------:R-:W-:Y:S01]  /*07c0*/  IADD3 R217, R221, 0x200, RZ ;  /* 0x00000200ddd97810 */ /* 0x000fe20007ffe0ff */
[----:B------:R0:W5:Y:S02]  /*07d0*/  LDG.E R159, desc[UR4][R150.64] ;  /* 0x00000004969f7981 */ /* 0x000164000c1e1900 */
[----:B-1----:R-:W-:-:S04]  /*07e0*/  IMAD.WIDE.U32 R148, R219, 0x10, R154 ;  /* 0x00000010db947825 */ /* 0x002fc800078e009a */
        /* <DEDUP_REMOVED lines=15> */
.L_x_6087:
[----:B------:R-:W-:Y:S01]  /*08e0*/  IADD3 R3, R162, -0x1, RZ ;  /* 0xffffffffa2037810 */ /* 0x000fe20007ffe0ff */
[----:B------:R-:W0:Y:S04]  /*08f0*/  LDC.64 R164, c[0x0][0x238] ;  /* 0x00008e00ffa47b82 */ /* 0x000e280000000a00 */
[----:B------:R-:W-:-:S04]  /*0900*/  IMAD R3, R3, R158, RZ ;  /* 0x0000009e03037224 */ /* 0x000fc800078e02ff */
[----:B------:R-:W1:Y:S01]  /*0910*/  LDC.64 R160, c[0x0][0x2b8] ;  /* 0x0000ae00ffa07b82 */ /* 0x000e620000000a00 */
[----:B------:R-:W-:-:S04]  /*0920*/  SHF.R.S32.HI R154, RZ, 0x1f, R3 ;  /* 0x0000001fff9a7819 */ /* 0x000fc80000011403 */
[----:B------:R-:W-:-:S04]  /*0930*/  LEA.HI R154, R154, R3, RZ, 0x3 ;  /* 0x000000039a9a7211 */ /* 0x000fc800078f18ff */
[----:B------:R-:W-:Y:S02]  /*0940*/  LEA.HI.SX32 R3, R154, R157, 0x1d ;  /* 0x0000009d9a037211 */ /* 0x000fe400078feaff */
[----:B------:R-:W2:Y:S02]  /*0950*/  LDC.64 R154, c[0x0][0x250] ;  /* 0x00009400ff9a7b82 */ /* 0x000ea40000000a00 */
[----:B------:R-:W-:Y:S01]  /*0960*/  IADD3 R169, R3, 0x100, RZ ;  /* 0x0000010003a97810 */ /* 0x000fe20007ffe0ff */
[----:B0-----:R-:W-:-:S04]  /*0970*/  IMAD.WIDE.U32 R180, R221, 0x10, R164 ;  /* 0x00000010ddb47825 */ /* 0x001fc800078e00a4 */
[----:B------:R-:W-:Y:S02]  /*0980*/  IMAD.WIDE.U32 R172, R219, 0x10, R164 ;  /* 0x00000010dbac7825 */ /* 0x000fe400078e00a4 */
[----:B------:R-:W3:Y:S02]  /*0990*/  LDG.E.128 R180, desc[UR4][R180.64] ;  /* 0x00000004b4b47981 */ /* 0x000ee4000c1e1d00 */
[----:B-1----:R-:W-:-:S04]  /*09a0*/  IMAD.WIDE.U32 R176, R3, 0x10, R160 ;  /* 0x0000001003b07825 */ /* 0x002fc800078e00a0 */
[----:B------:R-:W-:-:S04]  /*09b0*/  IMAD.WIDE.U32 R164, R217, 0x10, R164 ;  /* 0x00000010d9a47825 */ /* 0x000fc800078e00a4 */
[----:B--2---:R-:W-:Y:S01]  /*09c0*/  IMAD.WIDE R154, R213, 0x4, R154 ;  /* 0x00000004d59a7825 */ /* 0x004fe200078e029a */
[----:B------:R-:W-:Y:S01]  /*09d0*/  IADD3 R3, R3, 0x200, RZ ;  /* 0x0000020003037810 */ /* 0x000fe20007ffe0ff */
[----:B------:R-:W2:Y:S02]  /*09e0*/  LDG.E.128 R172, desc[UR4][R172.64] ;  /* 0x00000004acac7981 */ /* 0x000ea4000c1e1d00 */
[--C-:B------:R-:W-:Y:S02]  /*09f0*/  IMAD.WIDE.U32 R168, R169, 0x10, R160.reuse ;  /* 0x00000010a9a87825 */ /* 0x100fe400078e00a0 */
[----:B------:R0:W4:Y:S04]  /*0a00*/  LDG.E R154, desc[UR4][R154.64] ;  /* 0x000000049a9a7981 */ /* 0x000128000c1e1900 */
[----:B------:R-:W4:Y:S01]  /*0a10*/  LDG.E.128 R176, desc[UR4][R176.64] ;  /* 0x00000004b0b07981 */ /* 0x000f22000c1e1d00 */
[----:B------:R-:W-:-:S03]  /*0a20*/  IMAD.WIDE.U32 R160, R3, 0x10, R160 ;  /* 0x0000001003a07825 */ /* 0x000fc600078e00a0 */
[----:B------:R-:W4:Y:S04]  /*0a30*/  LDG.E.128 R164, desc[UR4][R164.64] ;  /* 0x00000004a4a47981 */ /* 0x000f28000c1e1d00 */
[----:B------:R-:W4:Y:S04]  /*0a40*/  LDG.E.128 R168, desc[UR4][R168.64] ;  /* 0x00000004a8a87981 */ /* 0x000f28000c1e1d00 */
[----:B------:R-:W4:Y:S01]  /*0a50*/  LDG.E.128 R160, desc[UR4][R160.64] ;  /* 0x00000004a0a07981 */ /* 0x000f22000c1e1d00 */
[----:B------:R-:W-:Y:S02]  /*0a60*/  MOV R220, UR16 ;  /* 0x0000001000dc7c02 */ /* 0x000fe40008000f00 */
[----:B------:R-:W-:-:S02]  /*0a70*/  MOV R218, UR17 ;  /* 0x0000001100da7c02 */ /* 0x000fc40008000f00 */
[----:B------:R-:W-:-:S04]  /*0a80*/  ISETP.NE.U32.AND P0, PT, R220, RZ, PT ;  /* 0x000000ffdc00720c */ /* 0x000fc80003f05070 */
[----:B------:R-:W-:-:S13]  /*0a90*/  ISETP.NE.AND.EX P0, PT, R218, RZ, PT, P0 ;  /* 0x000000ffda00720c */ /* 0x000fda0003f05300 */
[----:B------:R-:W5:Y:S04]  /*0aa0*/  @P0 LDG.E.128 R12, desc[UR4][R150.64] ;  /* 0x00000004960c0981 */ /* 0x000f68000c1e1d00 */
[----:B------:R-:W5:Y:S04]  /*0ab0*/  @P0 LDG.E.128 R8, desc[UR4][R148.64] ;  /* 0x0000000494080981 */ /* 0x000f68000c1e1d00 */
[----:B------:R1:W5:Y:S01]  /*0ac0*/  @P0 LDG.E.128 R4, desc[UR4][R152.64] ;  /* 0x0000000498040981 */ /* 0x000362000c1e1d00 */
[----:B------:R-:W-:Y:S01]  /*0ad0*/  ISETP.NE.AND P0, PT, R2, RZ, PT ;  /* 0x000000ff0200720c */ /* 0x000fe20003f05270 */
[----:B---3--:R-:W-:-:S02]  /*0ae0*/  HADD2.F32 R3, -RZ, R180.H0_H0 ;  /* 0x200000b4ff037230 */ /* 0x008fc40000004100 */
[----:B------:R-:W-:Y:S02]  /*0af0*/  HADD2.F32 R180, -RZ, R180.H1_H1 ;  /* 0x300000b4ffb47230 */ /* 0x000fe40000004100 */
[--C-:B0-----:R-:W-:Y:S02]  /*0b00*/  HADD2.F32 R155, -RZ, R181.reuse.H0_H0 ;  /* 0x200000b5ff9b7230 */ /* 0x101fe40000004100 */
[----:B------:R-:W-:Y:S02]  /*0b10*/  HADD2.F32 R181, -RZ, R181.H1_H1 ;  /* 0x300000b5ffb57230 */ /* 0x000fe40000004100 */
[--C-:B------:R-:W-:Y:S02]  /*0b20*/  HADD2.F32 R184, -RZ, R182.reuse.H0_H0 ;  /* 0x200000b6ffb87230 */ /* 0x100fe40000004100 */
[----:B------:R-:W-:Y:S02]  /*0b30*/  HADD2.F32 R182, -RZ, R182.H1_H1 ;  /* 0x300000b6ffb67230 */ /* 0x000fe40000004100 */
[----:B--2---:R-:W-:Y:S01]  /*0b40*/  HADD2.F32 R188, -RZ, R175.H0_H0 ;  /* 0x200000afffbc7230 */ /* 0x004fe20000004100 */
[----:B----4-:R-:W-:Y:S01]  /*0b50*/  FSEL R205, R154, RZ, !P0 ;  /* 0x000000ff9acd7208 */ /* 0x010fe20004000000 */
[----:B-1----:R-:W-:-:S02]  /*0b60*/  HADD2.F32 R153, -RZ, R172.H0_H0 ;  /* 0x200000acff997230 */ /* 0x002fc40000004100 */
[----:B------:R-:W-:Y:S02]  /*0b70*/  HADD2.F32 R189, -RZ, R176.H0_H0 ;  /* 0x200000b0ffbd7230 */ /* 0x000fe40000004100 */
[----:B------:R-:W-:Y:S01]  /*0b80*/  FADD.FTZ R3, -R205, R3 ;  /* 0x00000003cd037221 */ /* 0x000fe20000010100 */
[----:B------:R-:W-:Y:S02]  /*0b90*/  HADD2.F32 R172, -RZ, R172.H1_H1 ;  /* 0x300000acffac7230 */ /* 0x000fe40000004100 */
[--C-:B------:R-:W-:Y:S02]  /*0ba0*/  HADD2.F32 R154, -RZ, R166.reuse.H0_H0 ;  /* 0x200000a6ff9a7230 */ /* 0x100fe40000004100 */
[----:B------:R-:W-:Y:S02]  /*0bb0*/  HADD2.F32 R166, -RZ, R166.H1_H1 ;  /* 0x300000a6ffa67230 */ /* 0x000fe40000004100 */
[--C-:B------:R-:W-:Y:S02]  /*0bc0*/  HADD2.F32 R197, -RZ, R168.reuse.H0_H0 ;  /* 0x200000a8ffc57230 */ /* 0x100fe40000004100 */
[----:B------:R-:W-:-:S02]  /*0bd0*/  HADD2.F32 R198, -RZ, R168.H1_H1 ;  /* 0x300000a8ffc67230 */ /* 0x000fc40000004100 */
[--C-:B------:R-:W-:Y:S02]  /*0be0*/  HADD2.F32 R202, -RZ, R167.reuse.H0_H0 ;  /* 0x200000a7ffca7230 */ /* 0x100fe40000004100 */
[----:B------:R-:W-:Y:S02]  /*0bf0*/  HADD2.F32 R204, -RZ, R167.H1_H1 ;  /* 0x300000a7ffcc7230 */ /* 0x000fe40000004100 */
[C---:B------:R-:W-:Y:S01]  /*0c00*/  FADD.FTZ R167, -R205.reuse, R180 ;  /* 0x000000b4cda77221 */ /* 0x040fe20000010100 */
[----:B------:R-:W-:Y:S02]  /*0c10*/  HADD2.F32 R185, -RZ, R183.H0_H0 ;  /* 0x200000b7ffb97230 */ /* 0x000fe40000004100 */
[----:B------:R-:W-:Y:S01]  /*0c20*/  FADD.FTZ R207, -R205, R188 ;  /* 0x000000bccdcf7221 */ /* 0x000fe20000010100 */
[----:B------:R-:W-:Y:S02]  /*0c30*/  HADD2.F32 R186, -RZ, R174.H0_H0 ;  /* 0x200000aeffba7230 */ /* 0x000fe40000004100 */
[----:B-----5:R-:W-:Y:S01]  /*0c40*/  FMUL.FTZ R3, R216, R3 ;  /* 0x00000003d8037220 */ /* 0x020fe20000410000 */
[----:B------:R-:W-:-:S02]  /*0c50*/  HADD2.F32 R200, -RZ, R175.H1_H1 ;  /* 0x300000afffc87230 */ /* 0x000fc40000004100 */
        /* <DEDUP_REMOVED lines=8> */
[--C-:B------:R-:W-:Y:S02]  /*0ce0*/  HADD2.F32 R151, -RZ, R170.reuse.H0_H0 ;  /* 0x200000aaff977230 */ /* 0x100fe40000004100 */
[----:B------:R-:W-:Y:S02]  /*0cf0*/  HADD2.F32 R150, -RZ, R170.H1_H1 ;  /* 0x300000aaff967230 */ /* 0x000fe40000004100 */
[----:B------:R-:W-:Y:S01]  /*0d00*/  FADD.FTZ R229, -R205, R166 ;  /* 0x000000a6cde57221 */ /* 0x000fe20000010100 */
[--C-:B------:R-:W-:Y:S02]  /*0d10*/  HADD2.F32 R193, -RZ, R178.reuse.H0_H0 ;  /* 0x200000b2ffc17230 */ /* 0x100fe40000004100 */
[----:B------:R-:W-:Y:S02]  /*0d20*/  HADD2.F32 R194, -RZ, R178.H1_H1 ;  /* 0x300000b2ffc27230 */ /* 0x000fe40000004100 */
[----:B------:R-:W-:Y:S02]  /*0d30*/  HADD2.F32 R174, -RZ, R174.H1_H1 ;  /* 0x300000aeffae7230 */ /* 0x000fe40000004100 */
[----:B------:R-:W-:-:S02]  /*0d40*/  HADD2.F32 R149, -RZ, R171.H0_H0 ;  /* 0x200000abff957230 */ /* 0x000fc40000004100 */
[----:B------:R-:W-:Y:S02]  /*0d50*/  HADD2.F32 R148, -RZ, R171.H1_H1 ;  /* 0x300000abff947230 */ /* 0x000fe40000004100 */
[C---:B------:R-:W-:Y:S01]  /*0d60*/  FADD.FTZ R171, -R205.reuse, R184 ;  /* 0x000000b8cdab7221 */ /* 0x040fe20000010100 */
[----:B------:R-:W-:Y:S02]  /*0d70*/  HADD2.F32 R170, -RZ, R165.H0_H0 ;  /* 0x200000a5ffaa7230 */ /* 0x000fe40000004100 */
[----:B------:R-:W-:Y:S01]  /*0d80*/  FMUL.FTZ R166, R216, R167 ;  /* 0x000000a7d8a67220 */ /* 0x000fe20000410000 */
[--C-:B------:R-:W-:Y:S02]  /*0d90*/  HADD2.F32 R191, -RZ, R177.reuse.H0_H0 ;  /* 0x200000b1ffbf7230 */ /* 0x100fe40000004100 */
[----:B------:R-:W-:Y:S02]  /*0da0*/  HADD2.F32 R192, -RZ, R177.H1_H1 ;  /* 0x300000b1ffc07230 */ /* 0x000fe40000004100 */
[----:B------:R-:W-:Y:S01]  /*0db0*/  FADD.FTZ R177, -R205, R172 ;  /* 0x000000accdb17221 */ /* 0x000fe20000010100 */
[----:B------:R-:W-:-:S02]  /*0dc0*/  HADD2.F32 R176, -RZ, R173.H0_H0 ;  /* 0x200000adffb07230 */ /* 0x000fc40000004100 */
[----:B------:R-:W-:Y:S02]  /*0dd0*/  HADD2.F32 R178, -RZ, R173.H1_H1 ;  /* 0x300000adffb27230 */ /* 0x000fe40000004100 */
        /* <DEDUP_REMOVED lines=9> */
[----:B------:R-:W-:Y:S01]  /*0e70*/  FADD.FTZ R183, -R205, R183 ;  /* 0x000000b7cdb77221 */ /* 0x000fe20000010100 */
[----:B------:R-:W-:-:S02]  /*0e80*/  HADD2.F32 R155, -RZ, R163.H0_H0 ;  /* 0x200000a3ff9b7230 */ /* 0x000fc40000004100 */
[C---:B------:R-:W-:Y:S01]  /*0e90*/  FMUL.FTZ R168, R216.reuse, R181 ;  /* 0x000000b5d8a87220 */ /* 0x040fe20000410000 */
[----:B------:R-:W-:Y:S02]  /*0ea0*/  HADD2.F32 R154, -RZ, R163.H1_H1 ;  /* 0x300000a3ff9a7230 */ /* 0x000fe40000004100 */
[----:B------:R-:W-:Y:S01]  /*0eb0*/  FMUL.FTZ R189, R61, R190 ;  /* 0x000000be3dbd7220 */ /* 0x000fe20000410000 */
[----:B------:R-:W-:Y:S01]  /*0ec0*/  FADD.FTZ R200, RZ, R188 ;  /* 0x000000bcffc87221 */ /* 0x000fe20000010000 */
[C---:B------:R-:W-:Y:S01]  /*0ed0*/  FADD.FTZ R175, -R205.reuse, R153 ;  /* 0x00000099cdaf7221 */ /* 0x040fe20000010100 */
[C---:B------:R-:W-:Y:S01]  /*0ee0*/  FADD.FTZ R203, -R205.reuse, R174 ;  /* 0x000000aecdcb7221 */ /* 0x040fe20000010100 */
[----:B------:R-:W-:Y:S01]  /*0ef0*/  FADD.FTZ R223, -R205, R170 ;  /* 0x000000aacddf7221 */ /* 0x000fe20000010100 */
[----:B------:R-:W-:Y:S01]  /*0f00*/  FMUL.FTZ R169, R216, R171 ;  /* 0x000000abd8a97220 */ /* 0x000fe20000410000 */
[----:B------:R-:W-:Y:S01]  /*0f10*/  FFMA.FTZ R163, R3, R188, RZ ;  /* 0x000000bc03a37223 */ /* 0x000fe200000100ff */
[----:B------:R-:W-:-:S02]  /*0f20*/  HADD2.F32 R195, -RZ, R179.H0_H0 ;  /* 0x200000b3ffc37230 */ /* 0x000fc40000004100 */
[C---:B------:R-:W-:Y:S01]  /*0f30*/  FMUL.FTZ R170, R216.reuse, R173 ;  /* 0x000000add8aa7220 */ /* 0x040fe20000410000 */
[----:B------:R-:W-:Y:S02]  /*0f40*/  HADD2.F32 R196, -RZ, R179.H1_H1 ;  /* 0x300000b3ffc47230 */ /* 0x000fe40000004100 */
[----:B------:R-:W-:Y:S01]  /*0f50*/  FMUL.FTZ R174, R216, R177 ;  /* 0x000000b1d8ae7220 */ /* 0x000fe20000410000 */
[----:B------:R-:W-:Y:S01]  /*0f60*/  FFMA.FTZ R65, R166, R190, R65 ;  /* 0x000000bea6417223 */ /* 0x000fe20000010041 */
[----:B------:R-:W-:Y:S01]  /*0f70*/  FADD.FTZ R89, R89, R190 ;  /* 0x000000be59597221 */ /* 0x000fe20000010000 */
[----:B------:R-:W-:Y:S01]  /*0f80*/  FADD.FTZ R179, -R205, R176 ;  /* 0x000000b0cdb37221 */ /* 0x000fe20000010100 */
[C---:B------:R-:W-:Y:S01]  /*0f90*/  FMUL.FTZ R171, R216.reuse, R185 ;  /* 0x000000b9d8ab7220 */ /* 0x040fe20000410000 */
[----:B------:R-:W-:Y:S01]  /*0fa0*/  FMUL.FTZ R177, R216, R201 ;  /* 0x000000c9d8b17220 */ /* 0x000fe20000410000 */
        /* <DEDUP_REMOVED lines=8> */
[----:B------:R-:W-:Y:S01]  /*1030*/  FMUL.FTZ R173, R216, R175 ;  /* 0x000000afd8ad7220 */ /* 0x000fe20000410000 */
[-C--:B------:R-:W-:Y:S01]  /*1040*/  FFMA.FTZ R68, R169, R193.reuse, R68 ;  /* 0x000000c1a9447223 */ /* 0x080fe20000010044 */
[----:B------:R-:W-:Y:S01]  /*1050*/  FADD.FTZ R92, R92, R193 ;  /* 0x000000c15c5c7221 */ /* 0x000fe20000010000 */
[----:B------:R-:W-:Y:S01]  /*1060*/  FMUL.FTZ R192, R56, R193 ;  /* 0x000000c138c07220 */ /* 0x000fe20000410000 */
[----:B------:R-:W-:Y:S01]  /*1070*/  FFMA.FTZ R200, R166, R189, R163 ;  /* 0x000000bda6c87223 */ /* 0x000fe200000100a3 */
[-C--:B------:R-:W-:Y:S01]  /*1080*/  FFMA.FTZ R69, R170, R194.reuse, R69 ;  /* 0x000000c2aa457223 */ /* 0x080fe20000010045 */
[----:B------:R-:W-:Y:S01]  /*1090*/  FADD.FTZ R93, R93, R194 ;  /* 0x000000c25d5d7221 */ /* 0x000fe20000010000 */
[----:B------:R-:W-:Y:S01]  /*10a0*/  FMUL.FTZ R193, R57, R194 ;  /* 0x000000c239c17220 */ /* 0x000fe20000410000 */
        /* <DEDUP_REMOVED lines=8> */
[----:B------:R-:W-:Y:S01]  /*1130*/  FADD.FTZ R202, R201, R190 ;  /* 0x000000bec9ca7221 */ /* 0x000fe20000010000 */
[-C--:B------:R-:W-:Y:S01]  /*1140*/  FFMA.FTZ R72, R173, R197.reuse, R72 ;  /* 0x000000c5ad487223 */ /* 0x080fe20000010048 */
[----:B------:R-:W-:Y:S01]  /*1150*/  FADD.FTZ R96, R96, R197 ;  /* 0x000000c560607221 */ /* 0x000fe20000010000 */
[----:B------:R-:W-:Y:S01]  /*1160*/  FMUL.FTZ R196, R52, R197 ;  /* 0x000000c534c47220 */ /* 0x000fe20000410000 */
[----:B------:R-:W-:Y:S01]  /*1170*/  FFMA.FTZ R163, R167, R190, R200 ;  /* 0x000000bea7a37223 */ /* 0x000fe200000100c8 */
[-C--:B------:R-:W-:Y:S01]  /*1180*/  FFMA.FTZ R73, R174, R198.reuse, R73 ;  /* 0x000000c6ae497223 */ /* 0x080fe20000010049 */
[----:B------:R-:W-:Y:S01]  /*1190*/  FADD.FTZ R97, R97, R198 ;  /* 0x000000c661617221 */ /* 0x000fe20000010000 */
[----:B------:R-:W-:Y:S01]  /*11a0*/  FMUL.FTZ R197, R53, R198 ;  /* 0x000000c635c57220 */ /* 0x000fe20000410000 */
[-C--:B------:R-:W-:Y:S01]  /*11b0*/  FFMA.FTZ R74, R175, R199.reuse, R74 ;  /* 0x000000c7af4a7223 */ /* 0x080fe2000001004a */
[----:B------:R-:W-:Y:S01]  /*11c0*/  FADD.FTZ R98, R98, R199 ;  /* 0x000000c762627221 */ /* 0x000fe20000010000 */
[----:B------:R-:W-:Y:S01]  /*11d0*/  FMUL.FTZ R198, R54, R199 ;  /* 0x000000c736c67220 */ /* 0x000fe20000410000 */
[----:B------:R-:W-:Y:S01]  /*11e0*/  FADD.FTZ R187, -R205, R178 ;  /* 0x000000b2cdbb7221 */ /* 0x000fe20000010100 */
        /* <DEDUP_REMOVED lines=37> */
[----:B------:R-:W-:Y:S02]  /*1440*/  HADD2.F32 R164, -RZ, R164.H1_H1 ;  /* 0x300000a4ffa47230 */ /* 0x000fe40000004100 */
[----:B------:R-:W-:Y:S01]  /*1450*/  FADD.FTZ R150, R151, R200 ;  /* 0x000000c897967221 */ /* 0x000fe20000010000 */
[----:B------:R-:W-:-:S02]  /*1460*/  HADD2.F32 R165, -RZ, R165.H1_H1 ;  /* 0x300000a5ffa57230 */ /* 0x000fc40000004100 */
[----:B------:R-:W-:Y:S01]  /*1470*/  FFMA.FTZ R149, R177, R200, R148 ;  /* 0x000000c8b1957223 */ /* 0x000fe20000010094 */
[----:B------:R-:W-:Y:S01]  /*1480*/  FADD.FTZ R151, R150, R201 ;  /* 0x000000c996977221 */ /* 0x000fe20000010000 */
[C---:B------:R-:W-:Y:S02]  /*1490*/  FADD.FTZ R215, -R205.reuse, R164 ;  /* 0x000000a4cdd77221 */ /* 0x040fe40000010100 */
[----:B------:R-:W-:Y:S01]  /*14a0*/  FFMA.FTZ R148, R178, R201, R149 ;  /* 0x000000c9b2947223 */ /* 0x000fe20000010095 */
[C---:B------:R-:W-:Y:S01]  /*14b0*/  FADD.FTZ R225, -R205.reuse, R165 ;  /* 0x000000a5cde17221 */ /* 0x040fe20000010100 */
        /* <DEDUP_REMOVED lines=9> */
[----:B------:R-:W-:Y:S01]  /*1550*/  FFMA.FTZ R80, R181, R205, R80 ;  /* 0x000000cdb5507223 */ /* 0x000fe20000010050 */
[----:B------:R-:W-:Y:S01]  /*1560*/  FADD.FTZ R104, R104, R205 ;  /* 0x000000cd68687221 */ /* 0x000fe20000010000 */
[--C-:B------:R-:W-:Y:S02]  /*1570*/  HADD2.F32 R165, -RZ, R161.reuse.H0_H0 ;  /* 0x200000a1ffa57230 */ /* 0x100fe40000004100 */
[----:B------:R-:W-:Y:S01]  /*1580*/  FMUL.FTZ R205, R45, R164 ;  /* 0x000000a42dcd7220 */ /* 0x000fe20000410000 */
[----:B------:R-:W-:Y:S01]  /*1590*/  FADD.FTZ R148, R151, R204 ;  /* 0x000000cc97947221 */ /* 0x000fe20000010000 */
[----:B------:R-:W-:Y:S01]  /*15a0*/  FMUL.FTZ R182, R216, R215 ;  /* 0x000000d7d8b67220 */ /* 0x000fe20000410000 */
[----:B------:R-:W-:Y:S01]  /*15b0*/  FFMA.FTZ R149, R181, R204, R150 ;  /* 0x000000ccb5957223 */ /* 0x000fe20000010096 */
[----:B------:R-:W-:-:S02]  /*15c0*/  HADD2.F32 R160, -RZ, R161.H1_H1 ;  /* 0x300000a1ffa07230 */ /* 0x000fc40000004100 */
[----:B------:R-:W-:Y:S01]  /*15d0*/  FADD.FTZ R151, R148, R205 ;  /* 0x000000cd94977221 */ /* 0x000fe20000010000 */
[----:B------:R-:W-:Y:S01]  /*15e0*/  FMUL.FTZ R183, R216, R223 ;  /* 0x000000dfd8b77220 */ /* 0x000fe20000410000 */
        /* <DEDUP_REMOVED lines=40> */
.L_x_6088:
[----:B------:R-:W-:Y:S05]  /*1870*/  BSYNC B0 ;  /* 0x0000000000007941 */ /* 0x000fea0003800000 */
.L_x_6086:
        /* <DEDUP_REMOVED lines=25> */
.L_x_6177:
[----:B-----5:R-:W-:Y:S01]  /*1a10*/  ISETP.GE.AND P4, PT, R159, 0x1, PT ;  /* 0x000000019f00780c */ /* 0x020fe20003f86270 */
[----:B------:R-:W3:Y:S01]  /*1a20*/  S2R R153, SR_CgaCtaId ;  /* 0x0000000000997919 */ /* 0x000ee20000008800 */
[----:B------:R-:W-:Y:S01]  /*1a30*/  @!P0 LOP3.LUT R150, R150, 0x7, RZ, 0xc0, !PT ;  /* 0x0000000796968812 */ /* 0x000fe200078ec0ff */
[----:B-1----:R-:W-:Y:S01]  /*1a40*/  FADD.FTZ R164, R154, R163 ;  /* 0x000000a39aa47221 */ /* 0x002fe20000010000 */
[----:B--2---:R-:W-:Y:S01]  /*1a50*/  FADD.FTZ R165, R155, R160 ;  /* 0x000000a09ba57221 */ /* 0x004fe20000010000 */
[----:B------:R-:W-:Y:S05]  /*1a60*/  WARPSYNC.ALL ;  /* 0x0000000000007948 */ /* 0x000fea0003800000 */
[----:B------:R-:W-:Y:S01]  /*1a70*/  @!P0 IADD3 R150, R151, R150, RZ ;  /* 0x0000009697968210 */ /* 0x000fe20007ffe0ff */
[----:B------:R-:W-:-:S02]  /*1a80*/  HFMA2.MMA R223, -RZ, RZ, 0, 0 ;  /* 0x00000000ffdf7435 */ /* 0x000fc400000001ff */
[----:B------:R-:W-:Y:S01]  /*1a90*/  @P4 IADD3 R159, R159, -0x1, RZ ;  /* 0xffffffff9f9f4810 */ /* 0x000fe20007ffe0ff */
[----:B------:R-:W1:Y:S04]  /*1aa0*/  @P4 LDC.64 R148, c[0x0][0x220] ;  /* 0x00008800ff944b82 */ /* 0x000e680000000a00 */
[----:B------:R-:W-:-:S05]  /*1ab0*/  @P4 IMAD R159, R159, R158, RZ ;  /* 0x0000009e9f9f4224 */ /* 0x000fca00078e02ff */
[----:B------:R-:W-:-:S04]  /*1ac0*/  @P4 SHF.R.S32.HI R152, RZ, 0x1f, R159 ;  /* 0x0000001fff984819 */ /* 0x000fc8000001149f */
[----:B------:R-:W-:Y:S02]  /*1ad0*/  @P4 LEA.HI R156, R152, R159, RZ, 0x3 ;  /* 0x0000009f989c4211 */ /* 0x000fe400078f18ff */
[----:B------:R-:W-:Y:S02]  /*1ae0*/  MOV R152, 0x400 ;  /* 0x0000040000987802 */ /* 0x000fe40000000f00 */
[----:B------:R-:W-:Y:S02]  /*1af0*/  @P4 LEA.HI.SX32 R223, R156, R157, 0x1d ;  /* 0x0000009d9cdf4211 */ /* 0x000fe400078feaff */
[----:B---3--:R-:W-:-:S04]  /*1b00*/  LEA R152, R153, R152, 0x18 ;  /* 0x0000009899987211 */ /* 0x008fc800078ec0ff */
[----:B------:R-:W-:Y:S01]  /*1b10*/  @!P0 LEA R222, R150, R152, 0x3 ;  /* 0x0000009896de8211 */ /* 0x000fe200078e18ff */
[----:B-1----:R-:W-:-:S04]  /*1b20*/  @P4 IMAD.WIDE.U32 R214, R223, 0x10, R148 ;  /* 0x00000010dfd64825 */ /* 0x002fc800078e0094 */
        /* <DEDUP_REMOVED lines=34> */
.L_x_6091:
        /* <DEDUP_REMOVED lines=9> */
.L_x_6092:
[----:B------:R-:W-:Y:S05]  /*1de0*/  BSYNC B0 ;  /* 0x0000000000007941 */ /* 0x000fea0003800000 */
.L_x_6090:
        /* <DEDUP_REMOVED lines=13> */
[----:B------:R-:W-:Y:S01]  /*1ec0*/  MOV R149, RZ ;  /* 0x000000ff00957202 */ /* 0x000fe20000000f00 */
[----:B------:R-:W-:Y:S06]  /*1ed0*/  @!P0 BRA `(.L_x_6095) ;  /* 0x0000000000248947 */ /* 0x000fec0003800000 */
[----:B------:R-:W-:Y:S01]  /*1ee0*/  HADD2.F32 R149, -RZ, R12.H1_H1 ;  /* 0x3000000cff957230 */ /* 0x000fe20000004100 */
[----:B------:R-:W-:Y:S06]  /*1ef0*/  BRA `(.L_x_6095) ;  /* 0x00000000001c7947 */ /* 0x000fec0003800000 */
.L_x_6094:
[----:B------:R-:W-:-:S04]  /*1f00*/  ISETP.NE.AND P5, PT, R2, RZ, PT ;  /* 0x000000ff0200720c */ /* 0x000fc80003fa5270 */
[----:B------:R-:W-:-:S05]  /*1f10*/  FSEL R149, R152, RZ, !P5 ;  /* 0x000000ff98957208 */ /* 0x000fca0006800000 */
[----:B------:R-:W-:-:S04]  /*1f20*/  FFMA.FTZ R148, R166, R153, R149 ;  /* 0x00000099a6947223 */ /* 0x000fc80000010095 */
[----:B------:R-:W-:Y:S01]  /*1f30*/  FADD.FTZ R149, R189, -R148 ;  /* 0x80000094bd957221 */ /* 0x000fe20000010000 */
[----:B------:R-:W-:-:S03]  /*1f40*/  @P0 HADD2.F32 R148, -RZ, R12.H1_H1 ;  /* 0x3000000cff940230 */ /* 0x000fc60000004100 */
[----:B------:R-:W-:-:S04]  /*1f50*/  FMUL.FTZ R149, R216, R149 ;  /* 0x00000095d8957220 */ /* 0x000fc80000410000 */
[----:B------:R-:W-:-:S07]  /*1f60*/  @P0 FADD.FTZ R149, R149, R148 ;  /* 0x0000009495950221 */ /* 0x000fce0000010000 */
.L_x_6095:
[----:B------:R-:W-:Y:S05]  /*1f70*/  BSYNC B0 ;  /* 0x0000000000007941 */ /* 0x000fea0003800000 */
.L_x_6093:
        /* <DEDUP_REMOVED lines=15> */
.L_x_6097:
[----:B------:R-:W-:-:S04]  /*2070*/  ISETP.NE.AND P5, PT, R2, RZ, PT ;  /* 0x000000ff0200720c */ /* 0x000fc80003fa5270 */
[----:B------:R-:W-:-:S05]  /*2080*/  FSEL R148, R152, RZ, !P5 ;  /* 0x000000ff98947208 */ /* 0x000fca0006800000 */
[----:B------:R-:W-:Y:S01]  /*2090*/  FFMA.FTZ R149, R167, R153, R148 ;  /* 0x00000099a7957223 */ /* 0x000fe20000010094 */
[----:B------:R-:W-:-:S03]  /*20a0*/  @P0 HADD2.F32 R148, -RZ, R13.H0_H0 ;  /* 0x2000000dff940230 */ /* 0x000fc60000004100 */
[----:B------:R-:W-:-:S04]  /*20b0*/  FADD.FTZ R149, R190, -R149 ;  /* 0x80000095be957221 */ /* 0x000fc80000010000 */
[----:B------:R-:W-:-:S04]  /*20c0*/  FMUL.FTZ R149, R216, R149 ;  /* 0x00000095d8957220 */ /* 0x000fc80000410000 */
[----:B------:R-:W-:-:S07]  /*20d0*/  @P0 FADD.FTZ R149, R149, R148 ;  /* 0x0000009495950221 */ /* 0x000fce0000010000 */
.L_x_6098:
[----:B------:R-:W-:Y:S05]  /*20e0*/  BSYNC B0 ;  /* 0x0000000000007941 */ /* 0x000fea0003800000 */
.L_x_6096:
        /* <DEDUP_REMOVED lines=15> */
.L_x_6100:
[----:B------:R-:W-:-:S04]  /*21e0*/  ISETP.NE.AND P5, PT, R2, RZ, PT ;  /* 0x000000ff0200720c */ /* 0x000fc80003fa5270 */
[----:B------:R-:W-:-:S05]  /*21f0*/  FSEL R149, R152, RZ, !P5 ;  /* 0x000000ff98957208 */ /* 0x000fca0006800000 */
[----:B------:R-:W-:-:S04]  /*2200*/  FFMA.FTZ R148, R168, R153, R149 ;  /* 0x00000099a8947223 */ /* 0x000fc80000010095 */
[----:B------:R-:W-:Y:S01]  /*2210*/  FADD.FTZ R149, R191, -R148 ;  /* 0x80000094bf957221 */ /* 0x000fe20000010000 */
[----:B------:R-:W-:-:S03]  /*2220*/  @P0 HADD2.F32 R148, -RZ, R13.H1_H1 ;  /* 0x3000000dff940230 */ /* 0x000fc60000004100 */
[----:B------:R-:W-:-:S04]  /*2230*/  FMUL.FTZ R149, R216, R149 ;  /* 0x00000095d8957220 */ /* 0x000fc80000410000 */
[----:B------:R-:W-:-:S07]  /*2240*/  @P0 FADD.FTZ R149, R149, R148 ;  /* 0x0000009495950221 */ /* 0x000fce0000010000 */
.L_x_6101:
[----:B------:R-:W-:Y:S05]  /*2250*/  BSYNC B0 ;  /* 0x0000000000007941 */ /* 0x000fea0003800000 */
.L_x_6099:
        /* <DEDUP_REMOVED lines=15> */
.L_x_6103:
[----:B------:R-:W-:-:S04]  /*2350*/  ISETP.NE.AND P5, PT, R2, RZ, PT ;  /* 0x000000ff0200720c */ /* 0x000fc80003fa5270 */
[----:B------:R-:W-:-:S05]  /*2360*/  FSEL R148, R152, RZ, !P5 ;  /* 0x000000ff98947208 */ /* 0x000fca0006800000 */
[----:B------:R-:W-:Y:S01]  /*2370*/  FFMA.FTZ R149, R169, R153, R148 ;  /* 0x00000099a9957223 */ /* 0x000fe20000010094 */
[----:B------:R-:W-:-:S03]  /*2380*/  @P0 HADD2.F32 R148, -RZ, R14.H0_H0 ;  /* 0x2000000eff940230 */ /* 0x000fc60000004100 */
[----:B------:R-:W-:-:S04]  /*2390*/  FADD.FTZ R149, R192, -R149 ;  /* 0x80000095c0957221 */ /* 0x000fc80000010000 */
[----:B------:R-:W-:-:S04]  /*23a0*/  FMUL.FTZ R149, R216, R149 ;  /* 0x00000095d8957220 */ /* 0x000fc80000410000 */
[----:B------:R-:W-:-:S07]  /*23b0*/  @P0 FADD.FTZ R149, R149, R148 ;  /* 0x0000009495950221 */ /* 0x000fce0000010000 */
.L_x_6104:
[----:B------:R-:W-:Y:S05]  /*23c0*/  BSYNC B0 ;  /* 0x0000000000007941 */ /* 0x000fea0003800000 */
.L_x_6102:
        /* <DEDUP_REMOVED lines=15> */
.L_x_6106:
[----:B------:R-:W-:-:S04]  /*24c0*/  ISETP.NE.AND P5, PT, R2, RZ, PT ;  /* 0x000000ff0200720c */ /* 0x000fc80003fa5270 */
[----:B------:R-:W-:-:S05]  /*24d0*/  FSEL R149, R152, RZ, !P5 ;  /* 0x000000ff98957208 */ /* 0x000fca0006800000 */
[----:B------:R-:W-:-:S04]  /*24e0*/  FFMA.FTZ R148, R170, R153, R149 ;  /* 0x00000099aa947223 */ /* 0x000fc80000010095 */
[----:B------:R-:W-:Y:S01]  /*24f0*/  FADD.FTZ R149, R193, -R148 ;  /* 0x80000094c1957221 */ /* 0x000fe20000010000 */
[----:B------:R-:W-:-:S03]  /*2500*/  @P0 HADD2.F32 R148, -RZ, R14.H1_H1 ;  /* 0x3000000eff940230 */ /* 0x000fc60000004100 */
[----:B------:R-:W-:-:S04]  /*2510*/  FMUL.FTZ R149, R216, R149 ;  /* 0x00000095d8957220 */ /* 0x000fc80000410000 */
[----:B------:R-:W-:-:S07]  /*2520*/  @P0 FADD.FTZ R149, R149, R148 ;  /* 0x0000009495950221 */ /* 0x000fce0000010000 */
.L_x_6107:
[----:B------:R-:W-:Y:S05]  /*2530*/  BSYNC B0 ;  /* 0x0000000000007941 */ /* 0x000fea0003800000 */
.L_x_6105:
        /* <DEDUP_REMOVED lines=15> */
.L_x_6109:
[----:B------:R-:W-:-:S04]  /*2630*/  ISETP.NE.AND P5, PT, R2, RZ, PT ;  /* 0x000000ff0200720c */ /* 0x000fc80003fa5270 */
[----:B------:R-:W-:-:S05]  /*2640*/  FSEL R148, R152, RZ, !P5 ;  /* 0x000000ff98947208 */ /* 0x000fca0006800000 */
[----:B------:R-:W-:Y:S01]  /*2650*/  FFMA.FTZ R149, R171, R153, R148 ;  /* 0x00000099ab957223 */ /* 0x000fe20000010094 */
[----:B------:R-:W-:-:S03]  /*2660*/  @P0 HADD2.F32 R148, -RZ, R15.H0_H0 ;  /* 0x2000000fff940230 */ /* 0x000fc60000004100 */
[----:B------:R-:W-:-:S04]  /*2670*/  FADD.FTZ R149, R194, -R149 ;  /* 0x80000095c2957221 */ /* 0x000fc80000010000 */
[----:B------:R-:W-:-:S04]  /*2680*/  FMUL.FTZ R149, R216, R149 ;  /* 0x00000095d8957220 */ /* 0x000fc80000410000 */
[----:B------:R-:W-:-:S07]  /*2690*/  @P0 FADD.FTZ R149, R149, R148 ;  /* 0x0000009495950221 */ /* 0x000fce0000010000 */
.L_x_6110:
[----:B------:R-:W-:Y:S05]  /*26a0*/  BSYNC B0 ;  /* 0x0000000000007941 */ /* 0x000fea0003800000 */
.L_x_6108:
        /* <DEDUP_REMOVED lines=15> */
.L_x_6112:
[----:B------:R-:W-:Y:S01]  /*27a0*/  ISETP.NE.AND P5, PT, R2, RZ, PT ;  /* 0x000000ff0200720c */ /* 0x000fe20003fa5270 */
[----:B------:R-:W-:-:S03]  /*27b0*/  @P0 HADD2.F32 R151, -RZ, R15.H1_H1 ;  /* 0x3000000fff970230 */ /* 0x000fc60000004100 */
[----:B------:R-:W-:-:S05]  /*27c0*/  FSEL R149, R152, RZ, !P5 ;  /* 0x000000ff98957208 */ /* 0x000fca0006800000 */
[----:B------:R-:W-:-:S04]  /*27d0*/  FFMA.FTZ R148, R172, R153, R149 ;  /* 0x00000099ac947223 */ /* 0x000fc80000010095 */
[----:B------:R-:W-:-:S04]  /*27e0*/  FADD.FTZ R149, R195, -R148 ;  /* 0x80000094c3957221 */ /* 0x000fc80000010000 */
[----:B------:R-:W-:-:S04]  /*27f0*/  FMUL.FTZ R154, R216, R149 ;  /* 0x00000095d89a7220 */ /* 0x000fc80000410000 */
[----:B------:R-:W-:-:S07]  /*2800*/  @P0 FADD.FTZ R154, R154, R151 ;  /* 0x000000979a9a0221 */ /* 0x000fce0000010000 */
.L_x_6113:
[----:B------:R-:W-:Y:S05]  /*2810*/  BSYNC B0 ;  /* 0x0000000000007941 */ /* 0x000fea0003800000 */
.L_x_6111:
[----:B------:R-:W0:Y:S01]  /*2820*/  @P4 LDC R155, c[0x0][0x29c] ;  /* 0x0000a700ff9b4b82 */ /* 0x000e220000000800 */
[----:B------:R-:W-:Y:S07]  /*2830*/  BSSY B0, `(.L_x_6114) ;  /* 0x0000013000007945 */ /* 0x000fee0003800000 */
        /* <DEDUP_REMOVED lines=18> */
.L_x_6115:
[----:B------:R-:W-:Y:S05]  /*2960*/  BSYNC B0 ;  /* 0x0000000000007941 */ /* 0x000fea0003800000 */
.L_x_6114:
[----:B------:R-:W-:Y:S01]  /*2970*/  BSSY B0, `(.L_x_6116) ;  /* 0x000000e000007945 */ /* 0x000fe20003800000 */
[----:B------:R-:W-:-:S03]  /*2980*/  @P4 FFMA.FTZ R131, R156, R154, R131 ;  /* 0x0000009a9c834223 */ /* 0x000fc60000010083 */
[----:B------:R-:W-:Y:S05]  /*2990*/  @P2 BRA `(.L_x_6117) ;  /* 0x0000000000102947 */ /* 0x000fea0003800000 */
[----:B0-----:R-:W-:Y:S01]  /*29a0*/  HFMA2.MMA R149, -RZ, RZ, 0, 0 ;  /* 0x00000000ff957435 */ /* 0x001fe200000001ff */
[----:B------:R-:W-:Y:S10]  /*29b0*/  @!P0 BRA `(.L_x_6118) ;  /* 0x0000000000248947 */ /* 0x000ff40003800000 */
[----:B------:R-:W-:Y:S01]  /*29c0*/  HADD2.F32 R149, -RZ, R8.H0_H0 ;  /* 0x20000008ff957230 */ /* 0x000fe20000004100 */
[----:B------:R-:W-:Y:S06]  /*29d0*/  BRA `(.L_x_6118) ;  /* 0x00000000001c7947 */ /* 0x000fec0003800000 */
.L_x_6117:
[----:B------:R-:W-:-:S04]  /*29e0*/  ISETP.NE.AND P5, PT, R2, RZ, PT ;  /* 0x000000ff0200720c */ /* 0x000fc80003fa5270 */
[----:B0-----:R-:W-:-:S05]  /*29f0*/  FSEL R148, R152, RZ, !P5 ;  /* 0x000000ff98947208 */ /* 0x001fca0006800000 */
[----:B------:R-:W-:Y:S01]  /*2a00*/  FFMA.FTZ R149, R173, R153, R148 ;  /* 0x00000099ad957223 */ /* 0x000fe20000010094 */
[----:B------:R-:W-:-:S03]  /*2a10*/  @P0 HADD2.F32 R148, -RZ, R8.H0_H0 ;  /* 0x20000008ff940230 */ /* 0x000fc60000004100 */
[----:B------:R-:W-:-:S04]  /*2a20*/  FADD.FTZ R149, R196, -R149 ;  /* 0x80000095c4957221 */ /* 0x000fc80000010000 */
[----:B------:R-:W-:-:S04]  /*2a30*/  FMUL.FTZ R149, R216, R149 ;  /* 0x00000095d8957220 */ /* 0x000fc80000410000 */
[----:B------:R-:W-:-:S07]  /*2a40*/  @P0 FADD.FTZ R149, R149, R148 ;  /* 0x0000009495950221 */ /* 0x000fce0000010000 */
.L_x_6118:
[----:B------:R-:W-:Y:S05]  /*2a50*/  BSYNC B0 ;  /* 0x0000000000007941 */ /* 0x000fea0003800000 */
.L_x_6116:
[----:B------:R-:W0:Y:S01]  /*2a60*/  @P4 LDC R148, c[0x0][0x29c] ;  /* 0x0000a700ff944b82 */ /* 0x000e220000000800 */
[----:B-----5:R-:W-:Y:S01]  /*2a70*/  @P4 HADD2.F32 R155, -RZ, R136.H0_H0 ;  /* 0x20000088ff9b4230 */ /* 0x020fe20000004100 */
        /* <DEDUP_REMOVED lines=13> */
.L_x_6120:
[----:B------:R-:W-:-:S04]  /*2b50*/  ISETP.NE.AND P5, PT, R2, RZ, PT ;  /* 0x000000ff0200720c */ /* 0x000fc80003fa5270 */
[----:B------:R-:W-:-:S05]  /*2b60*/  FSEL R149, R152, RZ, !P5 ;  /* 0x000000ff98957208 */ /* 0x000fca0006800000 */
[----:B------:R-:W-:-:S04]  /*2b70*/  FFMA.FTZ R148, R174, R153, R149 ;  /* 0x00000099ae947223 */ /* 0x000fc80000010095 */
[----:B------:R-:W-:Y:S01]  /*2b80*/  FADD.FTZ R149, R197, -R148 ;  /* 0x80000094c5957221 */ /* 0x000fe20000010000 */
[----:B------:R-:W-:-:S03]  /*2b90*/  @P0 HADD2.F32 R148, -RZ, R8.H1_H1 ;  /* 0x30000008ff940230 */ /* 0x000fc60000004100 */
[----:B------:R-:W-:-:S04]  /*2ba0*/  FMUL.FTZ R149, R216, R149 ;  /* 0x00000095d8957220 */ /* 0x000fc80000410000 */
[----:B------:R-:W-:-:S07]  /*2bb0*/  @P0 FADD.FTZ R149, R149, R148 ;  /* 0x0000009495950221 */ /* 0x000fce0000010000 */
.L_x_6121:
[----:B------:R-:W-:Y:S05]  /*2bc0*/  BSYNC B0 ;  /* 0x0000000000007941 */ /* 0x000fea0003800000 */
.L_x_6119:
        /* <DEDUP_REMOVED lines=15> */
.L_x_6123:
[----:B------:R-:W-:-:S04]  /*2cc0*/  ISETP.NE.AND P5, PT, R2, RZ, PT ;  /* 0x000000ff0200720c */ /* 0x000fc80003fa5270 */
[----:B------:R-:W-:-:S05]  /*2cd0*/  FSEL R148, R152, RZ, !P5 ;  /* 0x000000ff98947208 */ /* 0x000fca0006800000 */
[----:B------:R-:W-:Y:S01]  /*2ce0*/  FFMA.FTZ R149, R175, R153, R148 ;  /* 0x00000099af957223 */ /* 0x000fe20000010094 */
[----:B------:R-:W-:-:S03]  /*2cf0*/  @P0 HADD2.F32 R148, -RZ, R9.H0_H0 ;  /* 0x20000009ff940230 */ /* 0x000fc60000004100 */
[----:B------:R-:W-:-:S04]  /*2d00*/  FADD.FTZ R149, R198, -R149 ;  /* 0x80000095c6957221 */ /* 0x000fc80000010000 */
[----:B------:R-:W-:-:S04]  /*2d10*/  FMUL.FTZ R149, R216, R149 ;  /* 0x00000095d8957220 */ /* 0x000fc80000410000 */
[----:B------:R-:W-:-:S07]  /*2d20*/  @P0 FADD.FTZ R149, R149, R148 ;  /* 0x0000009495950221 */ /* 0x000fce0000010000 */
.L_x_6124:
[----:B------:R-:W-:Y:S05]  /*2d30*/  BSYNC B0 ;  /* 0x0000000000007941 */ /* 0x000fea0003800000 */
.L_x_6122:
        /* <DEDUP_REMOVED lines=15> */
.L_x_6126:
[----:B------:R-:W-:-:S04]  /*2e30*/  ISETP.NE.AND P5, PT, R2, RZ, PT ;  /* 0x000000ff0200720c */ /* 0x000fc80003fa5270 */
[----:B------:R-:W-:-:S05]  /*2e40*/  FSEL R149, R152, RZ, !P5 ;  /* 0x000000ff98957208 */ /* 0x000fca0006800000 */
[----:B------:R-:W-:-:S04]  /*2e50*/  FFMA.FTZ R148, R176, R153, R149 ;  /* 0x00000099b0947223 */ /* 0x000fc80000010095 */
[----:B------:R-:W-:Y:S01]  /*2e60*/  FADD.FTZ R149, R199, -R148 ;  /* 0x80000094c7957221 */ /* 0x000fe20000010000 */
[----:B------:R-:W-:-:S03]  /*2e70*/  @P0 HADD2.F32 R148, -RZ, R9.H1_H1 ;  /* 0x30000009ff940230 */ /* 0x000fc60000004100 */
[----:B------:R-:W-:-:S04]  /*2e80*/  FMUL.FTZ R149, R216, R149 ;  /* 0x00000095d8957220 */ /* 0x000fc80000410000 */
[----:B------:R-:W-:-:S07]  /*2e90*/  @P0 FADD.FTZ R149, R149, R148 ;  /* 0x0000009495950221 */ /* 0x000fce0000010000 */
.L_x_6127:
[----:B------:R-:W-:Y:S05]  /*2ea0*/  BSYNC B0 ;  /* 0x0000000000007941 */ /* 0x000fea0003800000 */
.L_x_6125:
        /* <DEDUP_REMOVED lines=15> */
.L_x_6129:
[----:B------:R-:W-:-:S04]  /*2fa0*/  ISETP.NE.AND P5, PT, R2, RZ, PT ;  /* 0x000000ff0200720c */ /* 0x000fc80003fa5270 */
[----:B------:R-:W-:-:S05]  /*2fb0*/  FSEL R148, R152, RZ, !P5 ;  /* 0x000000ff98947208 */ /* 0x000fca0006800000 */
[----:B------:R-:W-:Y:S01]  /*2fc0*/  FFMA.FTZ R149, R177, R153, R148 ;  /* 0x00000099b1957223 */ /* 0x000fe20000010094 */
[----:B------:R-:W-:-:S03]  /*2fd0*/  @P0 HADD2.F32 R148, -RZ, R10.H0_H0 ;  /* 0x2000000aff940230 */ /* 0x000fc60000004100 */
[----:B------:R-:W-:-:S04]  /*2fe0*/  FADD.FTZ R149, R200, -R149 ;  /* 0x80000095c8957221 */ /* 0x000fc80000010000 */
[----:B------:R-:W-:-:S04]  /*2ff0*/  FMUL.FTZ R149, R216, R149 ;  /* 0x00000095d8957220 */ /* 0x000fc80000410000 */
[----:B------:R-:W-:-:S07]  /*3000*/  @P0 FADD.FTZ R149, R149, R148 ;  /* 0x0000009495950221 */ /* 0x000fce0000010000 */
.L_x_6130:
[----:B------:R-:W-:Y:S05]  /*3010*/  BSYNC B0 ;  /* 0x0000000000007941 */ /* 0x000fea0003800000 */
.L_x_6128:
        /* <DEDUP_REMOVED lines=15> */
.L_x_6132:
[----:B------:R-:W-:-:S04]  /*3110*/  ISETP.NE.AND P5, PT, R2, RZ, PT ;  /* 0x000000ff0200720c */ /* 0x000fc80003fa5270 */
[----:B------:R-:W-:-:S05]  /*3120*/  FSEL R149, R152, RZ, !P5 ;  /* 0x000000ff98957208 */ /* 0x000fca0006800000 */
[----:B------:R-:W-:-:S04]  /*3130*/  FFMA.FTZ R148, R178, R153, R149 ;  /* 0x00000099b2947223 */ /* 0x000fc80000010095 */
[----:B------:R-:W-:Y:S01]  /*3140*/  FADD.FTZ R149, R201, -R148 ;  /* 0x80000094c9957221 */ /* 0x000fe20000010000 */
[----:B------:R-:W-:-:S03]  /*3150*/  @P0 HADD2.F32 R148, -RZ, R10.H1_H1 ;  /* 0x3000000aff940230 */ /* 0x000fc60000004100 */
[----:B------:R-:W-:-:S04]  /*3160*/  FMUL.FTZ R149, R216, R149 ;  /* 0x00000095d8957220 */ /* 0x000fc80000410000 */
[----:B------:R-:W-:-:S07]  /*3170*/  @P0 FADD.FTZ R149, R149, R148 ;  /* 0x0000009495950221 */ /* 0x000fce0000010000 */
.L_x_6133:
[----:B------:R-:W-:Y:S05]  /*3180*/  BSYNC B0 ;  /* 0x0000000000007941 */ /* 0x000fea0003800000 */
.L_x_6131:
        /* <DEDUP_REMOVED lines=15> */
.L_x_6135:
[----:B------:R-:W-:-:S04]  /*3280*/  ISETP.NE.AND P5, PT, R2, RZ, PT ;  /* 0x000000ff0200720c */ /* 0x000fc80003fa5270 */
[----:B------:R-:W-:-:S05]  /*3290*/  FSEL R148, R152, RZ, !P5 ;  /* 0x000000ff98947208 */ /* 0x000fca0006800000 */
[----:B------:R-:W-:Y:S01]  /*32a0*/  FFMA.FTZ R149, R179, R153, R148 ;  /* 0x00000099b3957223 */ /* 0x000fe20000010094 */
[----:B------:R-:W-:-:S03]  /*32b0*/  @P0 HADD2.F32 R148, -RZ, R11.H0_H0 ;  /* 0x2000000bff940230 */ /* 0x000fc60000004100 */
[----:B------:R-:W-:-:S04]  /*32c0*/  FADD.FTZ R149, R202, -R149 ;  /* 0x80000095ca957221 */ /* 0x000fc80000010000 */
[----:B------:R-:W-:-:S04]  /*32d0*/  FMUL.FTZ R149, R216, R149 ;  /* 0x00000095d8957220 */ /* 0x000fc80000410000 */
[----:B------:R-:W-:-:S07]  /*32e0*/  @P0 FADD.FTZ R149, R149, R148 ;  /* 0x0000009495950221 */ /* 0x000fce0000010000 */
.L_x_6136:
[----:B------:R-:W-:Y:S05]  /*32f0*/  BSYNC B0 ;  /* 0x0000000000007941 */ /* 0x000fea0003800000 */
.L_x_6134:
        /* <DEDUP_REMOVED lines=15> */
.L_x_6138:
[----:B------:R-:W-:Y:S01]  /*33f0*/  ISETP.NE.AND P5, PT, R2, RZ, PT ;  /* 0x000000ff0200720c */ /* 0x000fe20003fa5270 */
[----:B------:R-:W-:-:S03]  /*3400*/  @P0 HADD2.F32 R151, -RZ, R11.H1_H1 ;  /* 0x3000000bff970230 */ /* 0x000fc60000004100 */
[----:B------:R-:W-:-:S05]  /*3410*/  FSEL R149, R152, RZ, !P5 ;  /* 0x000000ff98957208 */ /* 0x000fca0006800000 */
[----:B------:R-:W-:-:S04]  /*3420*/  FFMA.FTZ R148, R180, R153, R149 ;  /* 0x00000099b4947223 */ /* 0x000fc80000010095 */
[----:B------:R-:W-:-:S04]  /*3430*/  FADD.FTZ R149, R203, -R148 ;  /* 0x80000094cb957221 */ /* 0x000fc80000010000 */
[----:B------:R-:W-:-:S04]  /*3440*/  FMUL.FTZ R154, R216, R149 ;  /* 0x00000095d89a7220 */ /* 0x000fc80000410000 */
[----:B------:R-:W-:-:S07]  /*3450*/  @P0 FADD.FTZ R154, R154, R151 ;  /* 0x000000979a9a0221 */ /* 0x000fce0000010000 */
.L_x_6139:
[----:B------:R-:W-:Y:S05]  /*3460*/  BSYNC B0 ;  /* 0x0000000000007941 */ /* 0x000fea0003800000 */
.L_x_6137:
[----:B------:R-:W0:Y:S01]  /*3470*/  @P4 LDC R155, c[0x0][0x29c] ;  /* 0x0000a700ff9b4b82 */ /* 0x000e220000000800 */
[C---:B------:R-:W-:Y:S01]  /*3480*/  @P4 IADD3 R157, R223.reuse, 0x100, RZ ;  /* 0x00000100df9d4810 */ /* 0x040fe20007ffe0ff */
[----:B------:R-:W-:Y:S01]  /*3490*/  BSSY B0, `(.L_x_6140) ;  /* 0x0000013000007945 */ /* 0x000fe20003800000 */
[----:B------:R-:W-:-:S05]  /*34a0*/  IADD3 R223, R223, 0x200, RZ ;  /* 0x00000200dfdf7810 */ /* 0x000fca0007ffe0ff */
        /* <DEDUP_REMOVED lines=17> */
.L_x_6141:
[----:B------:R-:W-:Y:S05]  /*35c0*/  BSYNC B0 ;  /* 0x0000000000007941 */ /* 0x000fea0003800000 */
.L_x_6140:
[----:B------:R-:W-:Y:S01]  /*35d0*/  BSSY B0, `(.L_x_6142) ;  /* 0x000000e000007945 */ /* 0x000fe20003800000 */
[----:B------:R-:W-:-:S03]  /*35e0*/  @P4 FFMA.FTZ R123, R154, R156, R123 ;  /* 0x0000009c9a7b4223 */ /* 0x000fc6000001007b */
[----:B------:R-:W-:Y:S05]  /*35f0*/  @P2 BRA `(.L_x_6143) ;  /* 0x0000000000102947 */ /* 0x000fea0003800000 */
[----:B0-----:R-:W-:Y:S01]  /*3600*/  HFMA2.MMA R149, -RZ, RZ, 0, 0 ;  /* 0x00000000ff957435 */ /* 0x001fe200000001ff */
[----:B------:R-:W-:Y:S10]  /*3610*/  @!P0 BRA `(.L_x_6144) ;  /* 0x0000000000248947 */ /* 0x000ff40003800000 */
[----:B------:R-:W-:Y:S01]  /*3620*/  HADD2.F32 R149, -RZ, R4.H0_H0 ;  /* 0x20000004ff957230 */ /* 0x000fe20000004100 */
[----:B------:R-:W-:Y:S06]  /*3630*/  BRA `(.L_x_6144) ;  /* 0x00000000001c7947 */ /* 0x000fec0003800000 */
.L_x_6143:
[----:B------:R-:W-:-:S04]  /*3640*/  ISETP.NE.AND P5, PT, R2, RZ, PT ;  /* 0x000000ff0200720c */ /* 0x000fc80003fa5270 */
[----:B0-----:R-:W-:-:S05]  /*3650*/  FSEL R148, R152, RZ, !P5 ;  /* 0x000000ff98947208 */ /* 0x001fca0006800000 */
[----:B------:R-:W-:Y:S01]  /*3660*/  FFMA.FTZ R149, R181, R153, R148 ;  /* 0x00000099b5957223 */ /* 0x000fe20000010094 */
[----:B------:R-:W-:-:S03]  /*3670*/  @P0 HADD2.F32 R148, -RZ, R4.H0_H0 ;  /* 0x20000004ff940230 */ /* 0x000fc60000004100 */
[----:B------:R-:W-:-:S04]  /*3680*/  FADD.FTZ R149, R204, -R149 ;  /* 0x80000095cc957221 */ /* 0x000fc80000010000 */
[----:B------:R-:W-:-:S04]  /*3690*/  FMUL.FTZ R149, R216, R149 ;  /* 0x00000095d8957220 */ /* 0x000fc80000410000 */
[----:B------:R-:W-:-:S07]  /*36a0*/  @P0 FADD.FTZ R149, R149, R148 ;  /* 0x0000009495950221 */ /* 0x000fce0000010000 */
.L_x_6144:
[----:B------:R-:W-:Y:S05]  /*36b0*/  BSYNC B0 ;  /* 0x0000000000007941 */ /* 0x000fea0003800000 */
.L_x_6142:
        /* <DEDUP_REMOVED lines=15> */
.L_x_6146:
[----:B------:R-:W-:-:S04]  /*37b0*/  ISETP.NE.AND P5, PT, R2, RZ, PT ;  /* 0x000000ff0200720c */ /* 0x000fc80003fa5270 */
[----:B------:R-:W-:-:S05]  /*37c0*/  FSEL R149, R152, RZ, !P5 ;  /* 0x000000ff98957208 */ /* 0x000fca0006800000 */
[----:B------:R-:W-:-:S04]  /*37d0*/  FFMA.FTZ R148, R182, R153, R149 ;  /* 0x00000099b6947223 */ /* 0x000fc80000010095 */
[----:B------:R-:W-:Y:S01]  /*37e0*/  FADD.FTZ R149, R205, -R148 ;  /* 0x80000094cd957221 */ /* 0x000fe20000010000 */
[----:B------:R-:W-:-:S03]  /*37f0*/  @P0 HADD2.F32 R148, -RZ, R4.H1_H1 ;  /* 0x30000004ff940230 */ /* 0x000fc60000004100 */
[----:B------:R-:W-:-:S04]  /*3800*/  FMUL.FTZ R149, R216, R149 ;  /* 0x00000095d8957220 */ /* 0x000fc80000410000 */
[----:B------:R-:W-:-:S07]  /*3810*/  @P0 FADD.FTZ R149, R149, R148 ;  /* 0x0000009495950221 */ /* 0x000fce0000010000 */
.L_x_6147:
[----:B------:R-:W-:Y:S05]  /*3820*/  BSYNC B0 ;  /* 0x0000000000007941 */ /* 0x000fea0003800000 */
.L_x_6145:
        /* <DEDUP_REMOVED lines=15> */
.L_x_6149:
[----:B------:R-:W-:-:S04]  /*3920*/  ISETP.NE.AND P5, PT, R2, RZ, PT ;  /* 0x000000ff0200720c */ /* 0x000fc80003fa5270 */
[----:B------:R-:W-:-:S05]  /*3930*/  FSEL R148, R152, RZ, !P5 ;  /* 0x000000ff98947208 */ /* 0x000fca0006800000 */
[----:B------:R-:W-:Y:S01]  /*3940*/  FFMA.FTZ R149, R183, R153, R148 ;  /* 0x00000099b7957223 */ /* 0x000fe20000010094 */
[----:B------:R-:W-:-:S03]  /*3950*/  @P0 HADD2.F32 R148, -RZ, R5.H0_H0 ;  /* 0x20000005ff940230 */ /* 0x000fc60000004100 */
[----:B------:R-:W-:-:S04]  /*3960*/  FADD.FTZ R149, R206, -R149 ;  /* 0x80000095ce957221 */ /* 0x000fc80000010000 */
[----:B------:R-:W-:-:S04]  /*3970*/  FMUL.FTZ R149, R216, R149 ;  /* 0x00000095d8957220 */ /* 0x000fc80000410000 */
[----:B------:R-:W-:-:S07]  /*3980*/  @P0 FADD.FTZ R149, R149, R148 ;  /* 0x0000009495950221 */ /* 0x000fce0000010000 */
.L_x_6150:
[----:B------:R-:W-:Y:S05]  /*3990*/  BSYNC B0 ;  /* 0x0000000000007941 */ /* 0x000fea0003800000 */
.L_x_6148:
        /* <DEDUP_REMOVED lines=15> */
.L_x_6152:
[----:B------:R-:W-:-:S04]  /*3a90*/  ISETP.NE.AND P5, PT, R2, RZ, PT ;  /* 0x000000ff0200720c */ /* 0x000fc80003fa5270 */
[----:B------:R-:W-:-:S05]  /*3aa0*/  FSEL R149, R152, RZ, !P5 ;  /* 0x000000ff98957208 */ /* 0x000fca0006800000 */
[----:B------:R-:W-:-:S04]  /*3ab0*/  FFMA.FTZ R148, R184, R153, R149 ;  /* 0x00000099b8947223 */ /* 0x000fc80000010095 */
[----:B------:R-:W-:Y:S01]  /*3ac0*/  FADD.FTZ R149, R207, -R148 ;  /* 0x80000094cf957221 */ /* 0x000fe20000010000 */
[----:B------:R-:W-:-:S03]  /*3ad0*/  @P0 HADD2.F32 R148, -RZ, R5.H1_H1 ;  /* 0x30000005ff940230 */ /* 0x000fc60000004100 */
[----:B------:R-:W-:-:S04]  /*3ae0*/  FMUL.FTZ R149, R216, R149 ;  /* 0x00000095d8957220 */ /* 0x000fc80000410000 */
[----:B------:R-:W-:-:S07]  /*3af0*/  @P0 FADD.FTZ R149, R149, R148 ;  /* 0x0000009495950221 */ /* 0x000fce0000010000 */
.L_x_6153:
[----:B------:R-:W-:Y:S05]  /*3b00*/  BSYNC B0 ;  /* 0x0000000000007941 */ /* 0x000fea0003800000 */
.L_x_6151:
        /* <DEDUP_REMOVED lines=15> */
.L_x_6155:
[----:B------:R-:W-:-:S04]  /*3c00*/  ISETP.NE.AND P5, PT, R2, RZ, PT ;  /* 0x000000ff0200720c */ /* 0x000fc80003fa5270 */
[----:B------:R-:W-:-:S05]  /*3c10*/  FSEL R148, R152, RZ, !P5 ;  /* 0x000000ff98947208 */ /* 0x000fca0006800000 */
[----:B------:R-:W-:Y:S01]  /*3c20*/  FFMA.FTZ R149, R185, R153, R148 ;  /* 0x00000099b9957223 */ /* 0x000fe20000010094 */
[----:B------:R-:W-:-:S03]  /*3c30*/  @P0 HADD2.F32 R148, -RZ, R6.H0_H0 ;  /* 0x20000006ff940230 */ /* 0x000fc60000004100 */
[----:B------:R-:W-:-:S04]  /*3c40*/  FADD.FTZ R149, R208, -R149 ;  /* 0x80000095d0957221 */ /* 0x000fc80000010000 */
[----:B------:R-:W-:-:S04]  /*3c50*/  FMUL.FTZ R149, R216, R149 ;  /* 0x00000095d8957220 */ /* 0x000fc80000410000 */
[----:B------:R-:W-:-:S07]  /*3c60*/  @P0 FADD.FTZ R149, R149, R148 ;  /* 0x0000009495950221 */ /* 0x000fce0000010000 */
.L_x_6156:
[----:B------:R-:W-:Y:S05]  /*3c70*/  BSYNC B0 ;  /* 0x0000000000007941 */ /* 0x000fea0003800000 */
.L_x_6154:
        /* <DEDUP_REMOVED lines=15> */
.L_x_6158:
[----:B------:R-:W-:-:S04]  /*3d70*/  ISETP.NE.AND P5, PT, R2, RZ, PT ;  /* 0x000000ff0200720c */ /* 0x000fc80003fa5270 */
[----:B------:R-:W-:-:S05]  /*3d80*/  FSEL R149, R152, RZ, !P5 ;  /* 0x000000ff98957208 */ /* 0x000fca0006800000 */
[----:B------:R-:W-:-:S04]  /*3d90*/  FFMA.FTZ R148, R186, R153, R149 ;  /* 0x00000099ba947223 */ /* 0x000fc80000010095 */
[----:B------:R-:W-:Y:S01]  /*3da0*/  FADD.FTZ R149, R209, -R148 ;  /* 0x80000094d1957221 */ /* 0x000fe20000010000 */
[----:B------:R-:W-:-:S03]  /*3db0*/  @P0 HADD2.F32 R148, -RZ, R6.H1_H1 ;  /* 0x30000006ff940230 */ /* 0x000fc60000004100 */
[----:B------:R-:W-:-:S04]  /*3dc0*/  FMUL.FTZ R149, R216, R149 ;  /* 0x00000095d8957220 */ /* 0x000fc80000410000 */
[----:B------:R-:W-:-:S07]  /*3dd0*/  @P0 FADD.FTZ R149, R149, R148 ;  /* 0x0000009495950221 */ /* 0x000fce0000010000 */
.L_x_6159:
[----:B------:R-:W-:Y:S05]  /*3de0*/  BSYNC B0 ;  /* 0x0000000000007941 */ /* 0x000fea0003800000 */
.L_x_6157:
        /* <DEDUP_REMOVED lines=15> */
.L_x_6161:
[----:B------:R-:W-:-:S04]  /*3ee0*/  ISETP.NE.AND P5, PT, R2, RZ, PT ;  /* 0x000000ff0200720c */ /* 0x000fc80003fa5270 */
[----:B------:R-:W-:-:S05]  /*3ef0*/  FSEL R148, R152, RZ, !P5 ;  /* 0x000000ff98947208 */ /* 0x000fca0006800000 */
[----:B------:R-:W-:Y:S01]  /*3f00*/  FFMA.FTZ R149, R187, R153, R148 ;  /* 0x00000099bb957223 */ /* 0x000fe20000010094 */
[----:B------:R-:W-:-:S03]  /*3f10*/  @P0 HADD2.F32 R148, -RZ, R7.H0_H0 ;  /* 0x20000007ff940230 */ /* 0x000fc60000004100 */
[----:B------:R-:W-:-:S04]  /*3f20*/  FADD.FTZ R149, R210, -R149 ;  /* 0x80000095d2957221 */ /* 0x000fc80000010000 */
[----:B------:R-:W-:-:S04]  /*3f30*/  FMUL.FTZ R149, R216, R149 ;  /* 0x00000095d8957220 */ /* 0x000fc80000410000 */
[----:B------:R-:W-:-:S07]  /*3f40*/  @P0 FADD.FTZ R149, R149, R148 ;  /* 0x0000009495950221 */ /* 0x000fce0000010000 */
.L_x_6162:
[----:B------:R-:W-:Y:S05]  /*3f50*/  BSYNC B0 ;  /* 0x0000000000007941 */ /* 0x000fea0003800000 */
.L_x_6160:
        /* <DEDUP_REMOVED lines=15> */
.L_x_6164:
[----:B------:R-:W-:Y:S01]  /*4050*/  ISETP.NE.AND P2, PT, R2, RZ, PT ;  /* 0x000000ff0200720c */ /* 0x000fe20003f45270 */
[----:B------:R-:W-:-:S03]  /*4060*/  @P0 HADD2.F32 R151, -RZ, R7.H1_H1 ;  /* 0x30000007ff970230 */ /* 0x000fc60000004100 */
[----:B------:R-:W-:-:S05]  /*4070*/  FSEL R149, R152, RZ, !P2 ;  /* 0x000000ff98957208 */ /* 0x000fca0005000000 */
[----:B------:R-:W-:-:S04]  /*4080*/  FFMA.FTZ R148, R212, R153, R149 ;  /* 0x00000099d4947223 */ /* 0x000fc80000010095 */
[----:B------:R-:W-:-:S04]  /*4090*/  FADD.FTZ R149, R211, -R148 ;  /* 0x80000094d3957221 */ /* 0x000fc80000010000 */
[----:B------:R-:W-:-:S04]  /*40a0*/  FMUL.FTZ R216, R216, R149 ;  /* 0x00000095d8d87220 */ /* 0x000fc80000410000 */
[----:B------:R-:W-:-:S07]  /*40b0*/  @P0 FADD.FTZ R216, R216, R151 ;  /* 0x00000097d8d80221 */ /* 0x000fce0000010000 */
.L_x_6165:
[----:B------:R-:W-:Y:S05]  /*40c0*/  BSYNC B0 ;  /* 0x0000000000007941 */ /* 0x000fea0003800000 */
.L_x_6163:
[----:B------:R-:W0:Y:S01]  /*40d0*/  @P4 LDC R153, c[0x0][0x29c] ;  /* 0x0000a700ff994b82 */ /* 0x000e220000000800 */
[----:B------:R-:W-:Y:S01]  /*40e0*/  IADD3 R213, R213, UR14, RZ ;  /* 0x0000000ed5d57c10 */ /* 0x000fe2000fffe0ff */
[----:B------:R-:W-:Y:S01]  /*40f0*/  @P4 HADD2.F32 R154, -RZ, R139.H1_H1 ;  /* 0x3000008bff9a4230 */ /* 0x000fe20000004100 */
[----:B------:R-:W-:Y:S02]  /*4100*/  SEL R156, RZ, 0x1, P3 ;  /* 0x00000001ff9c7807 */ /* 0x000fe40001800000 */
[----:B------:R-:W-:-:S03]  /*4110*/  ISETP.GE.AND P0, PT, R213, UR15, PT ;  /* 0x0000000fd5007c0c */ /* 0x000fc6000bf06270 */
[----:B------:R-:W1:Y:S08]  /*4120*/  @P1 LDC.64 R148, c[0x0][0x308] ;  /* 0x0000c200ff941b82 */ /* 0x000e700000000a00 */
[----:B------:R-:W2:Y:S01]  /*4130*/  @P4 LDC.64 R150, c[0x0][0x2f8] ;  /* 0x0000be00ff964b82 */ /* 0x000ea20000000a00 */
[----:B0-----:R-:W-:Y:S01]  /*4140*/  @P4 FMUL.FTZ R152, R216, R153 ;  /* 0x00000099d8984220 */ /* 0x001fe20000410000 */
[----:B------:R-:W-:-:S03]  /*4150*/  @P1 F2FP.F16.F32.PACK_AB R216, RZ, R216 ;  /* 0x000000d8ffd8123e */ /* 0x000fc600000000ff */
[-C--:B------:R-:W-:Y:S01]  /*4160*/  @P4 FMUL.FTZ R153, R19, R152.reuse ;  /* 0x0000009813994220 */ /* 0x080fe20000410000 */
[----:B------:R-:W-:Y:S01]  /*4170*/  @P1 PRMT R143, R143, 0x5410, R216 ;  /* 0x000054108f8f1816 */ /* 0x000fe200000000d8 */
[----:B------:R-:W-:Y:S01]  /*4180*/  @P4 FFMA.FTZ R115, R154, R152, R115 ;  /* 0x000000989a734223 */ /* 0x000fe20000010073 */
[----:B-1----:R-:W-:Y:S02]  /*4190*/  @P1 IMAD.WIDE.U32 R148, R217, 0x10, R148 ;  /* 0x00000010d9941825 */ /* 0x002fe400078e0094 */
[----:B------:R-:W-:-:S04]  /*41a0*/  @P4 F2FP.F16.F32.PACK_AB R153, RZ, R153 ;  /* 0x00000099ff99423e */ /* 0x000fc800000000ff */
[----:B------:R-:W-:Y:S01]  /*41b0*/  @P4 PRMT R147, R147, 0x5410, R153 ;  /* 0x0000541093934816 */ /* 0x000fe20000000099 */
[----:B------:R0:W-:Y:S01]  /*41c0*/  @P1 STG.E.128 desc[UR4][R148.64], R140 ;  /* 0x0000008c94001986 */ /* 0x0001e2000c101d04 */
[----:B--2---:R-:W-:-:S05]  /*41d0*/  @P4 IMAD.WIDE.U32 R150, R223, 0x10, R150 ;  /* 0x00000010df964825 */ /* 0x004fca00078e0096 */
[----:B------:R0:W-:Y:S01]  /*41e0*/  @P4 STG.E.128 desc[UR4][R150.64], R144 ;  /* 0x0000009096004986 */ /* 0x0001e2000c101d04 */
[----:B------:R-:W-:Y:S05]  /*41f0*/  @!P0 BRA `(.L_x_6166) ;  /* 0xffffffc4002c8947 */ /* 0x000fea000383ffff */
.L_x_6085:
        /* <DEDUP_REMOVED lines=31> */
.L_x_6089:
[----:B------:R-:W-:Y:S01]  /*43f0*/  HFMA2.MMA R164, -RZ, RZ, 0, 9.5367431640625e-07 ;  /* 0x00000010ffa47435 */ /* 0x000fe200000001ff */
[----:B------:R-:W-:Y:S02]  /*4400*/  MOV R165, R154 ;  /* 0x0000009a00a57202 */ /* 0x000fe40000000f00 */
[----:B------:R-:W-:Y:S02]  /*4410*/  MOV R215, 0x1f ;  /* 0x0000001f00d77802 */ /* 0x000fe40000000f00 */
[----:B------:R-:W-:-:S07]  /*4420*/  MOV R162, 0xffffffff ;  /* 0xffffffff00a27802 */ /* 0x000fce0000000f00 */
[----:B-----5:R-:W-:Y:S05]  /*4430*/  WARPSYNC.COLLECTIVE R162, `(.L_x_6167) ;  /* 0x00000000a2087348 */ /* 0x020fea0003c00000 */
[----:B------:R0:W1:Y:S02]  /*4440*/  SHFL.DOWN P1, R160, R165, R164, R215 ;  /* 0x080000a4a5a07389 */ /* 0x00006400000200d7 */
[----:B01---5:R-:W-:Y:S01]  /*4450*/  ENDCOLLECTIVE ;  /* 0x000000000000791b */ /* 0x023fe20003800000 */
.L_x_6167:
[----:B------:R-:W-:Y:S02]  /*4460*/  MOV R165, R155 ;  /* 0x0000009b00a57202 */ /* 0x000fe40000000f00 */
[----:B------:R-:W-:-:S07]  /*4470*/  MOV R149, R160 ;  /* 0x000000a000957202 */ /* 0x000fce0000000f00 */
[----:B------:R-:W-:Y:S05]  /*4480*/  WARPSYNC.COLLECTIVE R162, `(.L_x_6168) ;  /* 0x00000000a2087348 */ /* 0x000fea0003c00000 */
[----:B------:R0:W1:Y:S02]  /*4490*/  SHFL.DOWN P1, R160, R165, R164, R215 ;  /* 0x080000a4a5a07389 */ /* 0x00006400000200d7 */
[----:B01----:R-:W-:Y:S01]  /*44a0*/  ENDCOLLECTIVE ;  /* 0x000000000000791b */ /* 0x003fe20003800000 */
.L_x_6168:
[----:B------:R-:W-:Y:S01]  /*44b0*/  FADD.FTZ R149, R149, R154 ;  /* 0x0000009a95957221 */ /* 0x000fe20000010000 */
[----:B------:R-:W-:-:S04]  /*44c0*/  HFMA2.MMA R164, -RZ, RZ, 0, 4.76837158203125e-07 ;  /* 0x00000008ffa47435 */ /* 0x000fc800000001ff */
[----:B------:R-:W-:Y:S02]  /*44d0*/  MOV R165, R149 ;  /* 0x0000009500a57202 */ /* 0x000fe40000000f00 */
[----:B------:R-:W-:-:S07]  /*44e0*/  MOV R148, R160 ;  /* 0x000000a000947202 */ /* 0x000fce0000000f00 */
[----:B------:R-:W-:Y:S05]  /*44f0*/  WARPSYNC.COLLECTIVE R162, `(.L_x_6169) ;  /* 0x00000000a2087348 */ /* 0x000fea0003c00000 */
[----:B------:R0:W1:Y:S02]  /*4500*/  SHFL.DOWN P1, R160, R165, R164, R215 ;  /* 0x080000a4a5a07389 */ /* 0x00006400000200d7 */
[----:B01----:R-:W-:Y:S01]  /*4510*/  ENDCOLLECTIVE ;  /* 0x000000000000791b */ /* 0x003fe20003800000 */
.L_x_6169:
[----:B------:R-:W-:-:S05]  /*4520*/  FADD.FTZ R148, R148, R155 ;  /* 0x0000009b94947221 */ /* 0x000fca0000010000 */
[----:B------:R-:W-:Y:S02]  /*4530*/  MOV R165, R148 ;  /* 0x0000009400a57202 */ /* 0x000fe40000000f00 */
[----:B------:R-:W-:-:S07]  /*4540*/  MOV R152, R160 ;  /* 0x000000a000987202 */ /* 0x000fce0000000f00 */
[----:B------:R-:W-:Y:S05]  /*4550*/  WARPSYNC.COLLECTIVE R162, `(.L_x_6170) ;  /* 0x00000000a2087348 */ /* 0x000fea0003c00000 */
[----:B------:R0:W1:Y:S02]  /*4560*/  SHFL.DOWN P1, R160, R165, R164, R215 ;  /* 0x080000a4a5a07389 */ /* 0x00006400000200d7 */
[----:B01----:R-:W-:Y:S01]  /*4570*/  ENDCOLLECTIVE ;  /* 0x000000000000791b */ /* 0x003fe20003800000 */
.L_x_6170:
[----:B------:R-:W-:Y:S01]  /*4580*/  FADD.FTZ R152, R149, R152 ;  /* 0x0000009895987221 */ /* 0x000fe20000010000 */
[----:B------:R-:W-:-:S04]  /*4590*/  HFMA2.MMA R164, -RZ, RZ, 0, 2.384185791015625e-07 ;  /* 0x00000004ffa47435 */ /* 0x000fc800000001ff */
[----:B------:R-:W-:Y:S02]  /*45a0*/  MOV R165, R152 ;  /* 0x0000009800a57202 */ /* 0x000fe40000000f00 */
[----:B------:R-:W-:-:S07]  /*45b0*/  MOV R153, R160 ;  /* 0x000000a000997202 */ /* 0x000fce0000000f00 */
[----:B------:R-:W-:Y:S05]  /*45c0*/  WARPSYNC.COLLECTIVE R162, `(.L_x_6171) ;  /* 0x00000000a2087348 */ /* 0x000fea0003c00000 */
[----:B------:R0:W1:Y:S02]  /*45d0*/  SHFL.DOWN P1, R160, R165, R164, R215 ;  /* 0x080000a4a5a07389 */ /* 0x00006400000200d7 */
[----:B01----:R-:W-:Y:S01]  /*45e0*/  ENDCOLLECTIVE ;  /* 0x000000000000791b */ /* 0x003fe20003800000 */
.L_x_6171:
[----:B------:R-:W-:-:S05]  /*45f0*/  FADD.FTZ R153, R148, R153 ;  /* 0x0000009994997221 */ /* 0x000fca0000010000 */
[----:B------:R-:W-:Y:S02]  /*4600*/  MOV R165, R153 ;  /* 0x0000009900a57202 */ /* 0x000fe40000000f00 */
[----:B------:R-:W-:-:S07]  /*4610*/  MOV R161, R160 ;  /* 0x000000a000a17202 */ /* 0x000fce0000000f00 */
[----:B------:R-:W-:Y:S05]  /*4620*/  WARPSYNC.COLLECTIVE R162, `(.L_x_6172) ;  /* 0x00000000a2087348 */ /* 0x000fea0003c00000 */
[----:B------:R0:W1:Y:S02]  /*4630*/  SHFL.DOWN P1, R160, R165, R164, R215 ;  /* 0x080000a4a5a07389 */ /* 0x00006400000200d7 */
[----:B01----:R-:W-:Y:S01]  /*4640*/  ENDCOLLECTIVE ;  /* 0x000000000000791b */ /* 0x003fe20003800000 */
.L_x_6172:
[----:B------:R-:W-:Y:S01]  /*4650*/  FADD.FTZ R161, R152, R161 ;  /* 0x000000a198a17221 */ /* 0x000fe20000010000 */
[----:B------:R-:W-:-:S04]  /*4660*/  HFMA2.MMA R164, -RZ, RZ, 0, 1.1920928955078125e-07 ;  /* 0x00000002ffa47435 */ /* 0x000fc800000001ff */
[----:B------:R-:W-:Y:S02]  /*4670*/  MOV R165, R161 ;  /* 0x000000a100a57202 */ /* 0x000fe40000000f00 */
[----:B------:R-:W-:-:S07]  /*4680*/  MOV R156, R160 ;  /* 0x000000a0009c7202 */ /* 0x000fce0000000f00 */
[----:B------:R-:W-:Y:S05]  /*4690*/  WARPSYNC.COLLECTIVE R162, `(.L_x_6173) ;  /* 0x00000000a2087348 */ /* 0x000fea0003c00000 */
[----:B------:R0:W1:Y:S02]  /*46a0*/  SHFL.DOWN P1, R160, R165, R164, R215 ;  /* 0x080000a4a5a07389 */ /* 0x00006400000200d7 */
[----:B01----:R-:W-:Y:S01]  /*46b0*/  ENDCOLLECTIVE ;  /* 0x000000000000791b */ /* 0x003fe20003800000 */
.L_x_6173:
[----:B------:R-:W-:-:S05]  /*46c0*/  FADD.FTZ R156, R153, R156 ;  /* 0x0000009c999c7221 */ /* 0x000fca0000010000 */
[----:B------:R-:W-:Y:S02]  /*46d0*/  MOV R165, R156 ;  /* 0x0000009c00a57202 */ /* 0x000fe40000000f00 */
[----:B------:R-:W-:-:S07]  /*46e0*/  MOV R154, R160 ;  /* 0x000000a0009a7202 */ /* 0x000fce0000000f00 */
[----:B------:R-:W-:Y:S05]  /*46f0*/  WARPSYNC.COLLECTIVE R162, `(.L_x_6174) ;  /* 0x00000000a2087348 */ /* 0x000fea0003c00000 */
[----:B------:R0:W1:Y:S02]  /*4700*/  SHFL.DOWN P1, R160, R165, R164, R215 ;  /* 0x080000a4a5a07389 */ /* 0x00006400000200d7 */
[----:B01----:R-:W-:Y:S01]  /*4710*/  ENDCOLLECTIVE ;  /* 0x000000000000791b */ /* 0x003fe20003800000 */
.L_x_6174:
[----:B------:R-:W-:Y:S01]  /*4720*/  FADD.FTZ R154, R161, R154 ;  /* 0x0000009aa19a7221 */ /* 0x000fe20000010000 */
[----:B------:R-:W-:-:S04]  /*4730*/  HFMA2.MMA R164, -RZ, RZ, 0, 5.9604644775390625e-08 ;  /* 0x00000001ffa47435 */ /* 0x000fc800000001ff */
[----:B------:R-:W-:Y:S02]  /*4740*/  MOV R165, R154 ;  /* 0x0000009a00a57202 */ /* 0x000fe40000000f00 */
[----:B------:R-:W-:-:S07]  /*4750*/  MOV R155, R160 ;  /* 0x000000a0009b7202 */ /* 0x000fce0000000f00 */
[----:B------:R-:W-:Y:S05]  /*4760*/  WARPSYNC.COLLECTIVE R162, `(.L_x_6175) ;  /* 0x00000000a2087348 */ /* 0x000fea0003c00000 */
[----:B------:R0:W1:Y:S02]  /*4770*/  SHFL.DOWN P1, R160, R165, R164, R215 ;  /* 0x080000a4a5a07389 */ /* 0x00006400000200d7 */
[----:B01----:R-:W-:Y:S01]  /*4780*/  ENDCOLLECTIVE ;  /* 0x000000000000791b */ /* 0x003fe20003800000 */
.L_x_6175:
[----:B------:R-:W-:-:S05]  /*4790*/  FADD.FTZ R155, R156, R155 ;  /* 0x0000009b9c9b7221 */ /* 0x000fca0000010000 */
[----:B------:R-:W-:Y:S02]  /*47a0*/  MOV R165, R155 ;  /* 0x0000009b00a57202 */ /* 0x000fe40000000f00 */
[----:B------:R-:W-:-:S07]  /*47b0*/  MOV R163, R160 ;  /* 0x000000a000a37202 */ /* 0x000fce0000000f00 */
[----:B------:R-:W-:Y:S05]  /*47c0*/  WARPSYNC.COLLECTIVE R162, `(.L_x_6176) ;  /* 0x00000000a2087348 */ /* 0x000fea0003c00000 */
[----:B------:R0:W1:Y:S02]  /*47d0*/  SHFL.DOWN P1, R160, R165, R164, R215 ;  /* 0x080000a4a5a07389 */ /* 0x00006400000200d7 */
[----:B01----:R-:W-:Y:S01]  /*47e0*/  ENDCOLLECTIVE ;  /* 0x000000000000791b */ /* 0x003fe20003800000 */
.L_x_6176:
[----:B------:R-:W-:Y:S05]  /*47f0*/  BRA `(.L_x_6177) ;  /* 0xffffffd000847947 */ /* 0x000fea000383ffff */
.L_x_6178:
        /* <DEDUP_REMOVED lines=16> */
.L_x_11366:


//--------------------- .text._ZN10layer_norm13ln_bwd_kernelINS_13Kernel_traitsIf6__halfS2_S2_fjLj6144ELj1ELj1ELj8ELj16ENS_18Kernel_traits_baseILj6144EfS2_S2_S2_fjLj256EEEEELb1ELb0ELb0ELb0EEEvNS_9BwdParamsE --------------------------
	.section	.text._ZN10layer_norm13ln_bwd_kernelINS_13Kernel_traitsIf6__halfS2_S2_fjLj6144ELj1ELj1ELj8ELj16ENS_18Kernel_traits_baseILj6144EfS2_S2_S2_fjLj256EEEEELb1ELb0ELb0ELb0EEEvNS_9BwdParamsE,"ax",@progbits
	.align	128
        .global         _ZN10layer_norm13ln_bwd_kernelINS_13Kernel_traitsIf6__halfS2_S2_fjLj6144ELj1ELj1ELj8ELj16ENS_18Kernel_traits_baseILj6144EfS2_S2_S2_fjLj256EEEEELb1ELb0ELb0ELb0EEEvNS_9BwdParamsE
        .type           _ZN10layer_norm13ln_bwd_kernelINS_13Kernel_traitsIf6__halfS2_S2_fjLj6144ELj1ELj1ELj8ELj16ENS_18Kernel_traits_baseILj6144EfS2_S2_S2_fjLj256EEEEELb1ELb0ELb0ELb0EEEvNS_9BwdParamsE,@function
        .size           _ZN10layer_norm13ln_bwd_kernelINS_13Kernel_traitsIf6__halfS2_S2_fjLj6144ELj1ELj1ELj8ELj16ENS_18Kernel_traits_baseILj6144EfS2_S2_S2_fjLj256EEEEELb1ELb0ELb0ELb0EEEvNS_9BwdParamsE,(.L_x_11367 - _ZN10layer_norm13ln_bwd_kernelINS_13Kernel_traitsIf6__halfS2_S2_fjLj6144ELj1ELj1ELj8ELj16ENS_18Kernel_traits_baseILj6144EfS2_S2_S2_fjLj256EEEEELb1ELb0ELb0ELb0EEEvNS_9BwdParamsE)
        .other          _ZN10layer_norm13ln_bwd_kernelINS_13Kernel_traitsIf6__halfS2_S2_fjLj6144ELj1ELj1ELj8ELj16ENS_18Kernel_traits_baseILj6144EfS2_S2_S2_fjLj256EEEEELb1ELb0ELb0ELb0EEEvNS_9BwdParamsE,@"STO_CUDA_ENTRY STV_DEFAULT"
_ZN10layer_norm13ln_bwd_kernelINS_13Kernel_traitsIf6__halfS2_S2_fjLj6144ELj1ELj1ELj8ELj16ENS_18Kernel_traits_baseILj6144EfS2_S2_S2_fjLj256EEEEELb1ELb0ELb0ELb0EEEvNS_9BwdParamsE:
.text._ZN10layer_norm13ln_bwd_kernelINS_13Kernel_traitsIf6__halfS2_S2_fjLj6144ELj1ELj1ELj8ELj16ENS_18Kernel_traits_baseILj6144EfS2_S2_S2_fjLj256EEEEELb1ELb0ELb0ELb0EEEvNS_9BwdParamsE:
        /* <DEDUP_REMOVED lines=71> */
.L_x_6193:
        /* <DEDUP_REMOVED lines=21> */
[----:B------:R-:W-:Y:S01]  /*05c0*/  MOV R165, R110 ;  /* 0x0000006e00a57202 */ /* 0x000fe20000000f00 */
[----:B---3--:R-:W-:Y:S01]  /*05d0*/  @P0 HADD2.F32 R157, -RZ, R96.H0_H0 ;  /* 0x20000060ff9d0230 */ /* 0x008fe20000004100 */
        /* <DEDUP_REMOVED lines=36> */
[----:B------:R-:W-:Y:S01]  /*0820*/  FFMA.FTZ R56, R3, R93, R56 ;  /* 0x0000005d03387223 */ /* 0x000fe20000010038 */
        /* <DEDUP_REMOVED lines=52> */
.L_x_6181:
[----:B------:R-:W-:Y:S05]  /*0b70*/  BSYNC B0 ;  /* 0x0000000000007941 */ /* 0x000fea0003800000 */
.L_x_6180:
        /* <DEDUP_REMOVED lines=89> */
.L_x_6183:
[----:B------:R-:W-:Y:S05]  /*1110*/  BSYNC B0 ;  /* 0x0000000000007941 */ /* 0x000fea0003800000 */
.L_x_6182:
        /* <DEDUP_REMOVED lines=88> */
.L_x_6185:
[----:B------:R-:W-:Y:S05]  /*16a0*/  BSYNC B0 ;  /* 0x0000000000007941 */ /* 0x000fea0003800000 */
.L_x_6184:
        /* <DEDUP_REMOVED lines=25> */
.L_x_6208:
        /* <DEDUP_REMOVED lines=144> */
.L_x_6188:
[----:B------:R-:W-:Y:S05]  /*2140*/  BSYNC B0 ;  /* 0x0000000000007941 */ /* 0x000fea0003800000 */
.L_x_6187:
        /* <DEDUP_REMOVED lines=108> */
.L_x_6190:
[----:B------:R-:W-:Y:S05]  /*2810*/  BSYNC B0 ;  /* 0x0000000000007941 */ /* 0x000fea0003800000 */
.L_x_6189:
        /* <DEDUP_REMOVED lines=9> */
[-CC-:B------:R-:W-:Y:S01]  /*28b0*/  FFMA.FTZ R98, R150, R96.reuse, R97.reuse ;  /* 0x0000006096627223 */ /* 0x180fe20000010061 */
[--C-:B------:R-:W-:Y:S01]  /*28c0*/  FFMA.FTZ R99, R155, R96, R97.reuse ;  /* 0x000000609b637223 */ /* 0x100fe20000010061 */
[----:B-----5:R-:W-:Y:S01]  /*28d0*/  FMUL.FTZ R100, R159, R92 ;  /* 0x0000005c9f647220 */ /* 0x020fe20000410000 */
[----:B------:R-:W-:Y:S01]  /*28e0*/  FFMA.FTZ R92, R156, R96, R97 ;  /* 0x000000609c5c7223 */ /* 0x000fe20000010061 */
[----:B------:R-:W-:Y:S01]  /*28f0*/  FADD.FTZ R94, R147, -R94 ;  /* 0x8000005e935e7221 */ /* 0x000fe20000010000 */
[----:B------:R-:W-:Y:S01]  /*2900*/  FADD.FTZ R98, R151, -R98 ;  /* 0x8000006297627221 */ /* 0x000fe20000010000 */
[----:B------:R-:W-:Y:S01]  /*2910*/  FADD.FTZ R162, R158, -R99 ;  /* 0x800000639ea27221 */ /* 0x000fe20000010000 */
[----:B------:R-:W-:Y:S01]  /*2920*/  FADD.FTZ R92, R153, -R92 ;  /* 0x8000005c995c7221 */ /* 0x000fe20000010000 */
[C---:B------:R-:W-:Y:S01]  /*2930*/  FMUL.FTZ R94, R159.reuse, R94 ;  /* 0x0000005e9f5e7220 */ /* 0x040fe20000410000 */
[----:B------:R-:W-:Y:S01]  /*2940*/  FMUL.FTZ R98, R159, R98 ;  /* 0x000000629f627220 */ /* 0x000fe20000410000 */
[----:B------:R-:W-:-:S02]  /*2950*/  @P5 HADD2.F32 R93, -RZ, R86.H0_H0 ;  /* 0x20000056ff5d5230 */ /* 0x000fc40000004100 */
[C---:B------:R-:W-:Y:S01]  /*2960*/  FMUL.FTZ R102, R159.reuse, R92 ;  /* 0x0000005c9f667220 */ /* 0x040fe20000410000 */
[----:B------:R-:W-:Y:S02]  /*2970*/  FMUL.FTZ R162, R159, R162 ;  /* 0x000000a29fa27220 */ /* 0x000fe40000410000 */
[----:B------:R-:W-:Y:S01]  /*2980*/  @P5 FADD.FTZ R100, R100, R93 ;  /* 0x0000005d64645221 */ /* 0x000fe20000010000 */
[----:B------:R-:W-:-:S03]  /*2990*/  @P5 HADD2.F32 R93, -RZ, R86.H1_H1 ;  /* 0x30000056ff5d5230 */ /* 0x000fc60000004100 */
[-C--:B------:R-:W-:Y:S02]  /*29a0*/  FMUL.FTZ R92, R100, R157.reuse ;  /* 0x0000009d645c7220 */ /* 0x080fe40000410000 */
[----:B------:R-:W-:Y:S02]  /*29b0*/  @P5 FADD.FTZ R102, R102, R93 ;  /* 0x0000005d66665221 */ /* 0x000fe40000010000 */
[----:B------:R-:W-:Y:S02]  /*29c0*/  FMUL.FTZ R92, R92, UR18 ;  /* 0x000000125c5c7c20 */ /* 0x000fe40008410000 */
[----:B------:R-:W-:-:S03]  /*29d0*/  FMUL.FTZ R93, R102, R157 ;  /* 0x0000009d665d7220 */ /* 0x000fc60000410000 */
[----:B------:R-:W-:Y:S01]  /*29e0*/  FSEL R163, R92, RZ, P6 ;  /* 0x000000ff5ca37208 */ /* 0x000fe20003000000 */
[----:B------:R-:W-:Y:S01]  /*29f0*/  FMUL.FTZ R93, R93, UR18 ;  /* 0x000000125d5d7c20 */ /* 0x000fe20008410000 */
[----:B------:R-:W-:-:S04]  /*2a00*/  LOP3.LUT P6, RZ, R109, 0xff00, RZ, 0xc0, !PT ;  /* 0x0000ff006dff7812 */ /* 0x000fc800078cc0ff */
[----:B------:R-:W-:Y:S01]  /*2a10*/  FSEL R170, R93, RZ, P6 ;  /* 0x000000ff5daa7208 */ /* 0x000fe20003000000 */
[-CC-:B------:R-:W-:Y:S01]  /*2a20*/  FFMA.FTZ R93, R115, R96.reuse, R97.reuse ;  /* 0x00000060735d7223 */ /* 0x180fe20000010061 */
[----:B------:R-:W-:Y:S01]  /*2a30*/  FFMA.FTZ R97, R160, R96, R97 ;  /* 0x00000060a0617223 */ /* 0x000fe20000010061 */
[----:B------:R-:W-:Y:S01]  /*2a40*/  FADD.FTZ R96, R152, -R95 ;  /* 0x8000005f98607221 */ /* 0x000fe20000010000 */
[----:B------:R-:W-:Y:S01]  /*2a50*/  ISETP.NE.U32.AND P6, PT, RZ, UR16, PT ;  /* 0x00000010ff007c0c */ /* 0x000fe2000bfc5070 */
[----:B------:R-:W-:Y:S01]  /*2a60*/  FADD.FTZ R92, R148, -R93 ;  /* 0x8000005d945c7221 */ /* 0x000fe20000010000 */
[--C-:B------:R-:W-:Y:S02]  /*2a70*/  @P5 HADD2.F32 R93, -RZ, R84.reuse.H0_H0 ;  /* 0x20000054ff5d5230 */ /* 0x100fe40000004100 */
[C---:B------:R-:W-:Y:S01]  /*2a80*/  FMUL.FTZ R96, R159.reuse, R96 ;  /* 0x000000609f607220 */ /* 0x040fe20000410000 */
[----:B------:R-:W-:Y:S02]  /*2a90*/  @P5 HADD2.F32 R95, -RZ, R84.H1_H1 ;  /* 0x30000054ff5f5230 */ /* 0x000fe40000004100 */
[----:B------:R-:W-:Y:S01]  /*2aa0*/  FMUL.FTZ R92, R159, R92 ;  /* 0x0000005c9f5c7220 */ /* 0x000fe20000410000 */
[----:B------:R-:W-:Y:S01]  /*2ab0*/  ISETP.NE.AND.EX P6, PT, RZ, UR17, PT, P6 ;  /* 0x00000011ff007c0c */ /* 0x000fe2000bfc5360 */
[----:B------:R-:W-:-:S02]  /*2ac0*/  FADD.FTZ R164, R112, -R97 ;  /* 0x8000006170a47221 */ /* 0x000fc40000010000 */
[----:B------:R-:W-:Y:S01]  /*2ad0*/  @P5 FADD.FTZ R92, R92, R93 ;  /* 0x0000005d5c5c5221 */ /* 0x000fe20000010000 */
[--C-:B------:R-:W-:Y:S02]  /*2ae0*/  @P5 HADD2.F32 R93, -RZ, R85.reuse.H0_H0 ;  /* 0x20000055ff5d5230 */ /* 0x100fe40000004100 */
[----:B------:R-:W-:Y:S01]  /*2af0*/  @P5 FADD.FTZ R94, R94, R95 ;  /* 0x0000005f5e5e5221 */ /* 0x000fe20000010000 */
[----:B------:R-:W-:Y:S02]  /*2b00*/  @P5 HADD2.F32 R95, -RZ, R85.H1_H1 ;  /* 0x30000055ff5f5230 */ /* 0x000fe40000004100 */
[----:B------:R-:W-:Y:S01]  /*2b10*/  FMUL.FTZ R164, R159, R164 ;  /* 0x000000a49fa47220 */ /* 0x000fe20000410000 */
[----:B------:R-:W-:Y:S01]  /*2b20*/  @P5 FADD.FTZ R96, R96, R93 ;  /* 0x0000005d60605221 */ /* 0x000fe20000010000 */
[--C-:B------:R-:W-:Y:S02]  /*2b30*/  @P5 HADD2.F32 R93, -RZ, R87.reuse.H0_H0 ;  /* 0x20000057ff5d5230 */ /* 0x100fe40000004100 */
[----:B------:R-:W-:Y:S01]  /*2b40*/  @P5 FADD.FTZ R98, R98, R95 ;  /* 0x0000005f62625221 */ /* 0x000fe20000010000 */
[----:B------:R-:W-:Y:S01]  /*2b50*/  @P5 HADD2.F32 R95, -RZ, R87.H1_H1 ;  /* 0x30000057ff5f5230 */ /* 0x000fe20000004100 */
[----:B------:R-:W-:Y:S01]  /*2b60*/  @P6 F2FP.F16.F32.PACK_AB R97, RZ, R100 ;  /* 0x00000064ff61623e */ /* 0x000fe200000000ff */
[----:B------:R-:W-:Y:S01]  /*2b70*/  @P5 FADD.FTZ R162, R162, R93 ;  /* 0x0000005da2a25221 */ /* 0x000fe20000010000 */
[----:B------:R-:W-:-:S02]  /*2b80*/  FMUL.FTZ R93, R96, R157 ;  /* 0x0000009d605d7220 */ /* 0x000fc40000410000 */
[----:B------:R-:W-:Y:S01]  /*2b90*/  @P5 FADD.FTZ R164, R164, R95 ;  /* 0x0000005fa4a45221 */ /* 0x000fe20000010000 */
[----:B------:R-:W-:Y:S01]  /*2ba0*/  @P6 F2FP.F16.F32.PACK_AB R101, RZ, R98 ;  /* 0x00000062ff65623e */ /* 0x000fe200000000ff */
[-C--:B------:R-:W-:Y:S01]  /*2bb0*/  FMUL.FTZ R98, R98, R157.reuse ;  /* 0x0000009d62627220 */ /* 0x080fe20000410000 */
[----:B------:R-:W-:Y:S01]  /*2bc0*/  FMUL.FTZ R93, R93, UR18 ;  /* 0x000000125d5d7c20 */ /* 0x000fe20008410000 */
[----:B------:R-:W-:Y:S02]  /*2bd0*/  LOP3.LUT P5, RZ, R108, 0xff0000, RZ, 0xc0, !PT ;  /* 0x00ff00006cff7812 */ /* 0x000fe400078ac0ff */
[----:B------:R-:W-:Y:S01]  /*2be0*/  FMUL.FTZ R98, R98, UR18 ;  /* 0x0000001262627c20 */ /* 0x000fe20008410000 */
[----:B------:R-:W-:Y:S01]  /*2bf0*/  @P6 F2FP.F16.F32.PACK_AB R100, RZ, R94 ;  /* 0x0000005eff64623e */ /* 0x000fe200000000ff */
[----:B------:R-:W-:Y:S01]  /*2c00*/  FMUL.FTZ R94, R94, R157 ;  /* 0x0000009d5e5e7220 */ /* 0x000fe20000410000 */
[----:B------:R-:W-:Y:S02]  /*2c10*/  FSEL R103, R93, RZ, P5 ;  /* 0x000000ff5d677208 */ /* 0x000fe40002800000 */
[----:B------:R-:W-:Y:S01]  /*2c20*/  LOP3.LUT P5, RZ, R108, 0xff000000, RZ, 0xc0, !PT ;  /* 0xff0000006cff7812 */ /* 0x000fe200078ac0ff */
[----:B------:R-:W-:Y:S01]  /*2c30*/  FMUL.FTZ R94, R94, UR18 ;  /* 0x000000125e5e7c20 */ /* 0x000fe20008410000 */
[----:B------:R-:W-:-:S02]  /*2c40*/  MOV R93, R108 ;  /* 0x0000006c005d7202 */ /* 0x000fc40000000f00 */
[----:B------:R-:W-:Y:S02]  /*2c50*/  FSEL R168, R98, RZ, P5 ;  /* 0x000000ff62a87208 */ /* 0x000fe40002800000 */
[----:B------:R-:W-:Y:S01]  /*2c60*/  LOP3.LUT P5, RZ, R93, 0xff, RZ, 0xc0, !PT ;  /* 0x000000ff5dff7812 */ /* 0x000fe200078ac0ff */
[----:B------:R-:W-:Y:S01]  /*2c70*/  FMUL.FTZ R93, R92, R157 ;  /* 0x0000009d5c5d7220 */ /* 0x000fe20000410000 */
[----:B------:R-:W-:Y:S01]  /*2c80*/  @P6 F2FP.F16.F32.PACK_AB R96, RZ, R96 ;  /* 0x00000060ff60623e */ /* 0x000fe200000000ff */
[----:B------:R-:W0:Y:S01]  /*2c90*/  LDC.64 R98, c[0x0][0x2f8] ;  /* 0x0000be00ff627b82 */ /* 0x000e220000000a00 */
[----:B------:R-:W-:Y:S01]  /*2ca0*/  @P6 PRMT R90, R97, 0x7610, R90 ;  /* 0x00007610615a6816 */ /* 0x000fe2000000005a */
[----:B------:R-:W-:Y:S01]  /*2cb0*/  FMUL.FTZ R93, R93, UR18 ;  /* 0x000000125d5d7c20 */ /* 0x000fe20008410000 */
[----:B------:R-:W-:Y:S02]  /*2cc0*/  @P6 PRMT R89, R96, 0x7610, R89 ;  /* 0x0000761060596816 */ /* 0x000fe40000000059 */
[----:B------:R-:W-:-:S02]  /*2cd0*/  @P6 F2FP.F16.F32.PACK_AB R92, RZ, R92 ;  /* 0x0000005cff5c623e */ /* 0x000fc400000000ff */
        /* <DEDUP_REMOVED lines=8> */
[----:B------:R-:W-:Y:S02]  /*2d60*/  LOP3.LUT P5, RZ, R109, 0xff0000, RZ, 0xc0, !PT ;  /* 0x00ff00006dff7812 */ /* 0x000fe400078ac0ff */
[----:B------:R-:W-:-:S02]  /*2d70*/  @P6 F2FP.F16.F32.PACK_AB R102, RZ, R102 ;  /* 0x00000066ff66623e */ /* 0x000fc400000000ff */
[----:B------:R-:W-:Y:S02]  /*2d80*/  FSEL R159, R93, RZ, P5 ;  /* 0x000000ff5d9f7208 */ /* 0x000fe40002800000 */
[----:B------:R-:W-:Y:S02]  /*2d90*/  LOP3.LUT P5, RZ, R109, 0xff000000, RZ, 0xc0, !PT ;  /* 0xff0000006dff7812 */ /* 0x000fe400078ac0ff */
[----:B------:R-:W-:Y:S01]  /*2da0*/  @P6 F2FP.F16.F32.PACK_AB R164, RZ, R164 ;  /* 0x000000a4ffa4623e */ /* 0x000fe200000000ff */
[----:B0-----:R-:W-:Y:S01]  /*2db0*/  IMAD.WIDE.U32 R98, R110, 0x10, R98 ;  /* 0x000000106e627825 */ /* 0x001fe200078e0062 */
[----:B------:R-:W-:Y:S02]  /*2dc0*/  FSEL R172, R157, RZ, P5 ;  /* 0x000000ff9dac7208 */ /* 0x000fe40002800000 */
[----:B------:R-:W-:Y:S02]  /*2dd0*/  ISETP.NE.U32.AND P5, PT, RZ, UR16, PT ;  /* 0x00000010ff007c0c */ /* 0x000fe4000bfa5070 */
[----:B------:R-:W-:-:S02]  /*2de0*/  @P6 PRMT R88, R92, 0x7610, R88 ;  /* 0x000076105c586816 */ /* 0x000fc40000000058 */
[----:B------:R-:W-:Y:S02]  /*2df0*/  ISETP.NE.AND.EX P5, PT, RZ, UR17, PT, P5 ;  /* 0x00000011ff007c0c */ /* 0x000fe4000bfa5350 */
[----:B------:R-:W-:Y:S02]  /*2e00*/  @P6 PRMT R91, R162, 0x7610, R91 ;  /* 0x00007610a25b6816 */ /* 0x000fe4000000005b */
[----:B------:R-:W-:Y:S02]  /*2e10*/  F2FP.F16.F32.PACK_AB R92, R166, R95 ;  /* 0x0000005fa65c723e */ /* 0x000fe400000000ff */
[----:B------:R-:W-:Y:S02]  /*2e20*/  @P6 PRMT R90, R90, 0x5410, R102 ;  /* 0x000054105a5a6816 */ /* 0x000fe40000000066 */
[----:B------:R-:W-:Y:S02]  /*2e30*/  @P6 PRMT R89, R89, 0x5410, R101 ;  /* 0x0000541059596816 */ /* 0x000fe40000000065 */
[----:B------:R-:W-:-:S02]  /*2e40*/  @P6 PRMT R88, R88, 0x5410, R100 ;  /* 0x0000541058586816 */ /* 0x000fc40000000064 */
[----:B------:R-:W-:Y:S01]  /*2e50*/  @P6 PRMT R91, R91, 0x5410, R164 ;  /* 0x000054105b5b6816 */ /* 0x000fe200000000a4 */
[----:B------:R-:W0:Y:S01]  /*2e60*/  @P5 LDC.64 R96, c[0x0][0x308] ;  /* 0x0000c200ff605b82 */ /* 0x000e220000000a00 */
[----:B------:R-:W-:Y:S02]  /*2e70*/  F2FP.F16.F32.PACK_AB R94, R170, R163 ;  /* 0x000000a3aa5e723e */ /* 0x000fe400000000ff */
[----:B------:R-:W-:Y:S02]  /*2e80*/  F2FP.F16.F32.PACK_AB R93, R168, R103 ;  /* 0x00000067a85d723e */ /* 0x000fe400000000ff */
[----:B------:R-:W-:Y:S01]  /*2e90*/  F2FP.F16.F32.PACK_AB R95, R172, R159 ;  /* 0x0000009fac5f723e */ /* 0x000fe200000000ff */
[----:B0-----:R-:W-:-:S05]  /*2ea0*/  @P5 IMAD.WIDE.U32 R96, R110, 0x10, R96 ;  /* 0x000000106e605825 */ /* 0x001fca00078e0060 */
[----:B------:R2:W-:Y:S04]  /*2eb0*/  @P5 STG.E.128 desc[UR4][R96.64], R88 ;  /* 0x0000005860005986 */ /* 0x0005e8000c101d04 */
[----:B------:R2:W-:Y:S02]  /*2ec0*/  STG.E.128 desc[UR4][R98.64], R92 ;  /* 0x0000005c62007986 */ /* 0x0005e4000c101d04 */
.L_x_6192:
[----:B------:R-:W-:Y:S05]  /*2ed0*/  BSYNC B0 ;  /* 0x0000000000007941 */ /* 0x000fea0003800000 */
.L_x_6191:
[----:B------:R-:W-:Y:S02]  /*2ee0*/  IADD3 R0, R0, UR20, RZ ;  /* 0x0000001400007c10 */ /* 0x000fe4000fffe0ff */
[----:B------:R-:W-:Y:S02]  /*2ef0*/  SEL R100, RZ, 0x1, P4 ;  /* 0x00000001ff647807 */ /* 0x000fe40002000000 */
[----:B------:R-:W-:-:S13]  /*2f00*/  ISETP.GE.AND P5, PT, R0, UR21, PT ;  /* 0x0000001500007c0c */ /* 0x000fda000bfa6270 */
[----:B------:R-:W-:Y:S05]  /*2f10*/  @!P5 BRA `(.L_x_6193) ;  /* 0xffffffd40054d947 */ /* 0x000fea000383ffff */
.L_x_6179:
        /* <DEDUP_REMOVED lines=16> */
.L_x_6195:
[----:B------:R-:W-:Y:S05]  /*3020*/  BSYNC B0 ;  /* 0x0000000000007941 */ /* 0x000fea0003800000 */
.L_x_6194:
        /* <DEDUP_REMOVED lines=11> */
.L_x_6197:
[----:B------:R-:W-:Y:S05]  /*30e0*/  BSYNC B0 ;  /* 0x0000000000007941 */ /* 0x000fea0003800000 */
.L_x_6196:
        /* <DEDUP_REMOVED lines=10> */
.L_x_6186:
[----:B------:R-:W-:Y:S01]  /*3190*/  HFMA2.MMA R164, -RZ, RZ, 0, 9.5367431640625e-07 ;  /* 0x00000010ffa47435 */ /* 0x000fe200000001ff */
[----:B------:R-:W-:Y:S02]  /*31a0*/  MOV R165, 0x1f ;  /* 0x0000001f00a57802 */ /* 0x000fe40000000f00 */
[----:B------:R-:W-:-:S08]  /*31b0*/  MOV R102, 0xffffffff ;  /* 0xffffffff00667802 */ /* 0x000fd00000000f00 */
[----:B-----5:R-:W-:Y:S05]  /*31c0*/  WARPSYNC.COLLECTIVE R102, `(.L_x_6198) ;  /* 0x0000000066087348 */ /* 0x020fea0003c00000 */
[----:B------:R0:W1:Y:S02]  /*31d0*/  SHFL.DOWN P6, R103, R163, R164, R165 ;  /* 0x080000a4a3677389 */ /* 0x00006400000c00a5 */
[----:B01---5:R-:W-:Y:S01]  /*31e0*/  ENDCOLLECTIVE ;  /* 0x000000000000791b */ /* 0x023fe20003800000 */
.L_x_6198:
[----:B------:R-:W-:-:S05]  /*31f0*/  MOV R94, R103 ;  /* 0x00000067005e7202 */ /* 0x000fca0000000f00 */
[----:B------:R-:W-:Y:S01]  /*3200*/  FADD.FTZ R94, R94, R163 ;  /* 0x000000a35e5e7221 */ /* 0x000fe20000010000 */
[----:B------:R-:W-:-:S07]  /*3210*/  MOV R163, R162 ;  /* 0x000000a200a37202 */ /* 0x000fce0000000f00 */
[----:B------:R-:W-:Y:S05]  /*3220*/  WARPSYNC.COLLECTIVE R102, `(.L_x_6199) ;  /* 0x0000000066087348 */ /* 0x000fea0003c00000 */
[----:B------:R0:W1:Y:S02]  /*3230*/  SHFL.DOWN P6, R103, R163, R164, R165 ;  /* 0x080000a4a3677389 */ /* 0x00006400000c00a5 */
[----:B01----:R-:W-:Y:S01]  /*3240*/  ENDCOLLECTIVE ;  /* 0x000000000000791b */ /* 0x003fe20003800000 */
.L_x_6199:
[----:B------:R-:W-:Y:S01]  /*3250*/  HFMA2.MMA R164, -RZ, RZ, 0, 4.76837158203125e-07 ;  /* 0x00000008ffa47435 */ /* 0x000fe200000001ff */
[----:B------:R-:W-:Y:S02]  /*3260*/  MOV R163, R94 ;  /* 0x0000005e00a37202 */ /* 0x000fe40000000f00 */
[----:B------:R-:W-:-:S08]  /*3270*/  MOV R95, R103 ;  /* 0x00000067005f7202 */ /* 0x000fd00000000f00 */
[----:B------:R-:W-:Y:S05]  /*3280*/  WARPSYNC.COLLECTIVE R102, `(.L_x_6200) ;  /* 0x0000000066087348 */ /* 0x000fea0003c00000 */
[----:B------:R0:W1:Y:S02]  /*3290*/  SHFL.DOWN P6, R103, R163, R164, R165 ;  /* 0x080000a4a3677389 */ /* 0x00006400000c00a5 */
[----:B01----:R-:W-:Y:S01]  /*32a0*/  ENDCOLLECTIVE ;  /* 0x000000000000791b */ /* 0x003fe20003800000 */
.L_x_6200:
[----:B------:R-:W-:-:S05]  /*32b0*/  FADD.FTZ R95, R95, R162 ;  /* 0x000000a25f5f7221 */ /* 0x000fca0000010000 */
[----:B------:R-:W-:Y:S02]  /*32c0*/  MOV R163, R95 ;  /* 0x0000005f00a37202 */ /* 0x000fe40000000f00 */
[----:B------:R-:W-:-:S07]  /*32d0*/  MOV R97, R103 ;  /* 0x0000006700617202 */ /* 0x000fce0000000f00 */
[----:B------:R-:W-:Y:S05]  /*32e0*/  WARPSYNC.COLLECTIVE R102, `(.L_x_6201) ;  /* 0x0000000066087348 */ /* 0x000fea0003c00000 */
[----:B------:R0:W1:Y:S02]  /*32f0*/  SHFL.DOWN P6, R103, R163, R164, R165 ;  /* 0x080000a4a3677389 */ /* 0x00006400000c00a5 */
[----:B01----:R-:W-:Y:S01]  /*3300*/  ENDCOLLECTIVE ;  /* 0x000000000000791b */ /* 0x003fe20003800000 */
.L_x_6201:
[----:B------:R-:W-:Y:S01]  /*3310*/  FADD.FTZ R97, R94, R97 ;  /* 0x000000615e617221 */ /* 0x000fe20000010000 */
[----:B------:R-:W-:-:S04]  /*3320*/  HFMA2.MMA R164, -RZ, RZ, 0, 2.384185791015625e-07 ;  /* 0x00000004ffa47435 */ /* 0x000fc800000001ff */
[----:B------:R-:W-:Y:S02]  /*3330*/  MOV R163, R97 ;  /* 0x0000006100a37202 */ /* 0x000fe40000000f00 */
[----:B------:R-:W-:-:S07]  /*3340*/  MOV R96, R103 ;  /* 0x0000006700607202 */ /* 0x000fce0000000f00 */
[----:B------:R-:W-:Y:S05]  /*3350*/  WARPSYNC.COLLECTIVE R102, `(.L_x_6202) ;  /* 0x0000000066087348 */ /* 0x000fea0003c00000 */
[----:B------:R0:W1:Y:S02]  /*3360*/  SHFL.DOWN P6, R103, R163, R164, R165 ;  /* 0x080000a4a3677389 */ /* 0x00006400000c00a5 */
[----:B01----:R-:W-:Y:S01]  /*3370*/  ENDCOLLECTIVE ;  /* 0x000000000000791b */ /* 0x003fe20003800000 */
.L_x_6202:
[----:B------:R-:W-:-:S05]  /*3380*/  FADD.FTZ R96, R95, R96 ;  /* 0x000000605f607221 */ /* 0x000fca0000010000 */
[----:B------:R-:W-:Y:S02]  /*3390*/  MOV R163, R96 ;  /* 0x0000006000a37202 */ /* 0x000fe40000000f00 */
[----:B------:R-:W-:-:S07]  /*33a0*/  MOV R98, R103 ;  /* 0x0000006700627202 */ /* 0x000fce0000000f00 */
[----:B------:R-:W-:Y:S05]  /*33b0*/  WARPSYNC.COLLECTIVE R102, `(.L_x_6203) ;  /* 0x0000000066087348 */ /* 0x000fea0003c00000 */
[----:B------:R0:W1:Y:S02]  /*33c0*/  SHFL.DOWN P6, R103, R163, R164, R165 ;  /* 0x080000a4a3677389 */ /* 0x00006400000c00a5 */
[----:B01----:R-:W-:Y:S01]  /*33d0*/  ENDCOLLECTIVE ;  /* 0x000000000000791b */ /* 0x003fe20003800000 */
.L_x_6203:
[----:B------:R-:W-:Y:S01]  /*33e0*/  FADD.FTZ R98, R97, R98 ;  /* 0x0000006261627221 */ /* 0x000fe20000010000 */
[----:B------:R-:W-:-:S04]  /*33f0*/  HFMA2.MMA R164, -RZ, RZ, 0, 1.1920928955078125e-07 ;  /* 0x00000002ffa47435 */ /* 0x000fc800000001ff */
[----:B------:R-:W-:Y:S02]  /*3400*/  MOV R163, R98 ;  /* 0x0000006200a37202 */ /* 0x000fe40000000f00 */
[----:B------:R-:W-:-:S07]  /*3410*/  MOV R99, R103 ;  /* 0x0000006700637202 */ /* 0x000fce0000000f00 */
[----:B------:R-:W-:Y:S05]  /*3420*/  WARPSYNC.COLLECTIVE R102, `(.L_x_6204) ;  /* 0x0000000066087348 */ /* 0x000fea0003c00000 */
[----:B------:R0:W1:Y:S02]  /*3430*/  SHFL.DOWN P6, R103, R163, R164, R165 ;  /* 0x080000a4a3677389 */ /* 0x00006400000c00a5 */
[----:B01----:R-:W-:Y:S01]  /*3440*/  ENDCOLLECTIVE ;  /* 0x000000000000791b */ /* 0x003fe20003800000 */
.L_x_6204:
[----:B------:R-:W-:-:S05]  /*3450*/  FADD.FTZ R99, R96, R99 ;  /* 0x0000006360637221 */ /* 0x000fca0000010000 */
[----:B------:R-:W-:Y:S02]  /*3460*/  MOV R163, R99 ;  /* 0x0000006300a37202 */ /* 0x000fe40000000f00 */
[----:B------:R-:W-:-:S07]  /*3470*/  MOV R101, R103 ;  /* 0x0000006700657202 */ /* 0x000fce0000000f00 */
[----:B------:R-:W-:Y:S05]  /*3480*/  WARPSYNC.COLLECTIVE R102, `(.L_x_6205) ;  /* 0x0000000066087348 */ /* 0x000fea0003c00000 */
[----:B------:R0:W1:Y:S02]  /*3490*/  SHFL.DOWN P6, R103, R163, R164, R165 ;  /* 0x080000a4a3677389 */ /* 0x00006400000c00a5 */
[----:B01----:R-:W-:Y:S01]  /*34a0*/  ENDCOLLECTIVE ;  /* 0x000000000000791b */ /* 0x003fe20003800000 */
.L_x_6205:
[----:B------:R-:W-:Y:S01]  /*34b0*/  FADD.FTZ R101, R98, R101 ;  /* 0x0000006562657221 */ /* 0x000fe20000010000 */
[----:B------:R-:W-:-:S04]  /*34c0*/  HFMA2.MMA R164, -RZ, RZ, 0, 5.9604644775390625e-08 ;  /* 0x00000001ffa47435 */ /* 0x000fc800000001ff */
[----:B------:R-:W-:Y:S02]  /*34d0*/  MOV R163, R101 ;  /* 0x0000006500a37202 */ /* 0x000fe40000000f00 */
[----:B------:R-:W-:-:S07]  /*34e0*/  MOV R100, R103 ;  /* 0x0000006700647202 */ /* 0x000fce0000000f00 */
[----:B------:R-:W-:Y:S05]  /*34f0*/  WARPSYNC.COLLECTIVE R102, `(.L_x_6206) ;  /* 0x0000000066087348 */ /* 0x000fea0003c00000 */
[----:B------:R0:W1:Y:S02]  /*3500*/  SHFL.DOWN P6, R103, R163, R164, R165 ;  /* 0x080000a4a3677389 */ /* 0x00006400000c00a5 */
[----:B01----:R-:W-:Y:S01]  /*3510*/  ENDCOLLECTIVE ;  /* 0x000000000000791b */ /* 0x003fe20003800000 */
.L_x_6206:
[----:B------:R-:W-:-:S05]  /*3520*/  FADD.FTZ R100, R99, R100 ;  /* 0x0000006463647221 */ /* 0x000fca0000010000 */
[----:B------:R-:W-:Y:S02]  /*3530*/  MOV R163, R100 ;  /* 0x0000006400a37202 */ /* 0x000fe40000000f00 */
[----:B------:R-:W-:-:S07]  /*3540*/  MOV R94, R103 ;  /* 0x00000067005e7202 */ /* 0x000fce0000000f00 */
[----:B------:R-:W-:Y:S05]  /*3550*/  WARPSYNC.COLLECTIVE R102, `(.L_x_6207) ;  /* 0x0000000066087348 */ /* 0x000fea0003c00000 */
[----:B------:R0:W1:Y:S02]  /*3560*/  SHFL.DOWN P6, R103, R163, R164, R165 ;  /* 0x080000a4a3677389 */ /* 0x00006400000c00a5 */
[----:B01----:R-:W-:Y:S01]  /*3570*/  ENDCOLLECTIVE ;  /* 0x000000000000791b */ /* 0x003fe20003800000 */
.L_x_6207:
[----:B------:R-:W-:Y:S01]  /*3580*/  MOV R95, R103 ;  /* 0x00000067005f7202 */ /* 0x000fe20000000f00 */
[----:B------:R-:W-:Y:S06]  /*3590*/  BRA `(.L_x_6208) ;  /* 0xffffffe000a87947 */ /* 0x000fec000383ffff */
.L_x_6209:
        /* <DEDUP_REMOVED lines=14> */
.L_x_11367:


//--------------------- .text._ZN10layer_norm13ln_bwd_kernelINS_13Kernel_traitsIf6__halfS2_S2_fjLj6144ELj1ELj1ELj8ELj16ENS_18Kernel_traits_baseILj6144EfS2_S2_S2_fjLj256EEEEELb1ELb0ELb0ELb1EEEvNS_9BwdParamsE --------------------------
	.section	.text._ZN10layer_norm13ln_bwd_kernelINS_13Kernel_traitsIf6__halfS2_S2_fjLj6144ELj1ELj1ELj8ELj16ENS_18Kernel_traits_baseILj6144EfS2_S2_S2_fjLj256EEEEELb1ELb0ELb0ELb1EEEvNS_9BwdParamsE,"ax",@progbits
	.align	128
        .global         _ZN10layer_norm13ln_bwd_kernelINS_13Kernel_traitsIf6__halfS2_S2_fjLj6144ELj1ELj1ELj8ELj16ENS_18Kernel_traits_baseILj6144EfS2_S2_S2_fjLj256EEEEELb1ELb0ELb0ELb1EEEvNS_9BwdParamsE
        .type           _ZN10layer_norm13ln_bwd_kernelINS_13Kernel_traitsIf6__halfS2_S2_fjLj6144ELj1ELj1ELj8ELj16ENS_18Kernel_traits_baseILj6144EfS2_S2_S2_fjLj256EEEEELb1ELb0ELb0ELb1EEEvNS_9BwdParamsE,@function
        .size           _ZN10layer_norm13ln_bwd_kernelINS_13Kernel_traitsIf6__halfS2_S2_fjLj6144ELj1ELj1ELj8ELj16ENS_18Kernel_traits_baseILj6144EfS2_S2_S2_fjLj256EEEEELb1ELb0ELb0ELb1EEEvNS_9BwdParamsE,(.L_x_11368 - _ZN10layer_norm13ln_bwd_kernelINS_13Kernel_traitsIf6__halfS2_S2_fjLj6144ELj1ELj1ELj8ELj16ENS_18Kernel_traits_baseILj6144EfS2_S2_S2_fjLj256EEEEELb1ELb0ELb0ELb1EEEvNS_9BwdParamsE)
        .other          _ZN10layer_norm13ln_bwd_kernelINS_13Kernel_traitsIf6__halfS2_S2_fjLj6144ELj1ELj1ELj8ELj16ENS_18Kernel_traits_baseILj6144EfS2_S2_S2_fjLj256EEEEELb1ELb0ELb0ELb1EEEvNS_9BwdParamsE,@"STO_CUDA_ENTRY STV_DEFAULT"
_ZN10layer_norm13ln_bwd_kernelINS_13Kernel_traitsIf6__halfS2_S2_fjLj6144ELj1ELj1ELj8ELj16ENS_18Kernel_traits_baseILj6144EfS2_S2_S2_fjLj256EEEEELb1ELb0ELb0ELb1EEEvNS_9BwdParamsE:
.text._ZN10layer_norm13ln_bwd_kernelINS_13Kernel_traitsIf6__halfS2_S2_fjLj6144ELj1ELj1ELj8ELj16ENS_18Kernel_traits_baseILj6144EfS2_S2_S2_fjLj256EEEEELb1ELb0ELb0ELb1EEEvNS_9BwdParamsE:
        /* <DEDUP_REMOVED lines=46> */
.L_x_6210:
        /* <DEDUP_REMOVED lines=11> */
[----:B------:R-:W-:Y:S01]  /*0390*/  IADD3 R122, R119, 0x8, RZ ;  /* 0x00000008777a7810 */ /* 0x000fe20007ffe0ff */
        /* <DEDUP_REMOVED lines=25> */
[----:B0-----:R-:W-:-:S07]  /*0530*/  CS2R R74, SRZ ;  /* 0x00000000004a7805 */ /* 0x001fce000001ff00 */
.L_x_6213:
[----:B0-----:R-:W0:Y:S01]  /*0540*/  @P0 LDC.64 R44, c[0x0][0x270] ;  /* 0x00009c00ff2c0b82 */ /* 0x001e220000000a00 */
[----:B------:R-:W-:-:S05]  /*0550*/  IMAD R2, R118, UR9, RZ ;  /* 0x0000000976027c24 */ /* 0x000fca000f8e02ff */
[----:B------:R-:W-:Y:S02]  /*0560*/  SHF.R.S32.HI R3, RZ, 0x1f, R2 ;  /* 0x0000001fff037819 */ /* 0x000fe40000011402 */
[----:B------:R-:W1:Y:S02]  /*0570*/  LDC.64 R58, c[0x0][0x250] ;  /* 0x00009400ff3a7b82 */ /* 0x000e640000000a00 */
[----:B------:R-:W-:Y:S02]  /*0580*/  LEA.HI R2, R3, R2, RZ, 0x3 ;  /* 0x0000000203027211 */ /* 0x000fe400078f18ff */
[----:B------:R-:W-:Y:S02]  /*0590*/  SHF.R.S32.HI R3, RZ, 0x1f, R118 ;  /* 0x0000001fff037819 */ /* 0x000fe40000011476 */
[----:B------:R-:W-:Y:S02]  /*05a0*/  LEA.HI.SX32 R69, R2, R73, 0x1d ;  /* 0x0000004902457211 */ /* 0x000fe400078feaff */
[----:B------:R-:W2:Y:S02]  /*05b0*/  LDC.64 R64, c[0x0][0x2b8] ;  /* 0x0000ae00ff407b82 */ /* 0x000ea40000000a00 */
[----:B------:R-:W-:-:S06]  /*05c0*/  IADD3 R137, R69, 0x100, RZ ;  /* 0x0000010045897810 */ /* 0x000fcc0007ffe0ff */
[----:B------:R-:W3:Y:S01]  /*05d0*/  LDC.64 R130, c[0x0][0x258] ;  /* 0x00009600ff827b82 */ /* 0x000ee20000000a00 */
[C---:B0-----:R-:W-:Y:S02]  /*05e0*/  @P0 LEA R2, P1, R118.reuse, R44, 0x1 ;  /* 0x0000002c76020211 */ /* 0x041fe400078208ff */
[----:B------:R-:W-:Y:S02]  /*05f0*/  SHF.L.U32 R128, R137, 0x4, RZ ;  /* 0x0000000489807819 */ /* 0x000fe400000006ff */
[C---:B------:R-:W-:Y:S02]  /*0600*/  IADD3 R139, R69.reuse, 0x200, RZ ;  /* 0x00000200458b7810 */ /* 0x040fe40007ffe0ff */
[----:B------:R-:W-:Y:S02]  /*0610*/  SHF.L.U32 R129, R69, 0x4, RZ ;  /* 0x0000000445817819 */ /* 0x000fe400000006ff */
[----:B------:R-:W-:Y:S02]  /*0620*/  @P0 LEA.HI.X R3, R118, R45, R3, 0x1, P1 ;  /* 0x0000002d76030211 */ /* 0x000fe400008f0c03 */
[----:B------:R-:W-:-:S02]  /*0630*/  SHF.R.U32.HI R127, RZ, 0x1c, R137 ;  /* 0x0000001cff7f7819 */ /* 0x000fc40000011689 */
[----:B------:R-:W-:Y:S01]  /*0640*/  IADD3 R52, P1, R128, UR12, RZ ;  /* 0x0000000c80347c10 */ /* 0x000fe2000ff3e0ff */
[----:B------:R1:W4:Y:S01]  /*0650*/  @P0 LDG.E.U16 R138, desc[UR4][R2.64] ;  /* 0x00000004028a0981 */ /* 0x000322000c1e1500 */
[----:B------:R-:W-:Y:S02]  /*0660*/  SHF.L.U32 R124, R139, 0x4, RZ ;  /* 0x000000048b7c7819 */ /* 0x000fe400000006ff */
[----:B------:R-:W-:Y:S02]  /*0670*/  SHF.R.U32.HI R161, RZ, 0x1c, R69 ;  /* 0x0000001cffa17819 */ /* 0x000fe40000011645 */
[----:B------:R-:W-:Y:S02]  /*0680*/  IADD3 R44, P2, R129, UR12, RZ ;  /* 0x0000000c812c7c10 */ /* 0x000fe4000ff5e0ff */
[----:B------:R-:W-:Y:S02]  /*0690*/  IADD3.X R53, R127, UR13, RZ, P1, !PT ;  /* 0x0000000d7f357c10 */ /* 0x000fe40008ffe4ff */
[----:B------:R-:W-:-:S02]  /*06a0*/  SHF.R.U32.HI R126, RZ, 0x1c, R139 ;  /* 0x0000001cff7e7819 */ /* 0x000fc4000001168b */
[----:B------:R-:W-:Y:S01]  /*06b0*/  IADD3 R56, P1, R124, UR12, RZ ;  /* 0x0000000c7c387c10 */ /* 0x000fe2000ff3e0ff */
[----:B-1----:R-:W-:Y:S01]  /*06c0*/  IMAD.WIDE R2, R118, 0x4, R58 ;  /* 0x0000000476027825 */ /* 0x002fe200078e023a */
[----:B------:R-:W-:Y:S01]  /*06d0*/  IADD3.X R45, R161, UR13, RZ, P2, !PT ;  /* 0x0000000da12d7c10 */ /* 0x000fe200097fe4ff */
[----:B------:R-:W4:Y:S01]  /*06e0*/  LDG.E.128 R52, desc[UR4][R52.64] ;  /* 0x0000000434347981 */ /* 0x000f22000c1e1d00 */
[----:B------:R-:W-:Y:S01]  /*06f0*/  IADD3.X R57, R126, UR13, RZ, P1, !PT ;  /* 0x0000000d7e397c10 */ /* 0x000fe20008ffe4ff */
[----:B--2---:R-:W-:Y:S02]  /*0700*/  IMAD.WIDE.U32 R48, R69, 0x10, R64 ;  /* 0x0000001045307825 */ /* 0x004fe400078e0040 */
[----:B------:R0:W2:Y:S04]  /*0710*/  LDG.E R143, desc[UR4][R2.64] ;  /* 0x00000004028f7981 */ /* 0x0000a8000c1e1900 */
[----:B------:R-:W2:Y:S01]  /*0720*/  LDG.E.128 R44, desc[UR4][R44.64] ;  /* 0x000000042c2c7981 */ /* 0x000ea2000c1e1d00 */
[----:B---3--:R-:W-:-:S03]  /*0730*/  IMAD.WIDE R130, R118, 0x4, R130 ;  /* 0x0000000476827825 */ /* 0x008fc600078e0282 */
[----:B------:R-:W3:Y:S01]  /*0740*/  LDG.E.128 R56, desc[UR4][R56.64] ;  /* 0x0000000438387981 */ /* 0x000ee2000c1e1d00 */
[----:B------:R-:W-:-:S03]  /*0750*/  IMAD.WIDE.U32 R60, R137, 0x10, R64 ;  /* 0x00000010893c7825 */ /* 0x000fc600078e0040 */
[----:B------:R-:W3:Y:S01]  /*0760*/  LDG.E.128 R48, desc[UR4][R48.64] ;  /* 0x0000000430307981 */ /* 0x000ee2000c1e1d00 */
[----:B------:R-:W-:-:S03]  /*0770*/  IMAD.WIDE.U32 R64, R139, 0x10, R64 ;  /* 0x000000108b407825 */ /* 0x000fc600078e0040 */
[----:B------:R1:W3:Y:S04]  /*0780*/  LDG.E R130, desc[UR4][R130.64] ;  /* 0x0000000482827981 */ /* 0x0002e8000c1e1900 */
[----:B------:R-:W3:Y:S04]  /*0790*/  LDG.E.128 R60, desc[UR4][R60.64] ;  /* 0x000000043c3c7981 */ /* 0x000ee8000c1e1d00 */
        /* <DEDUP_REMOVED lines=12> */
[----:B------:R-:W5:Y:S01]  /*0860*/  @P1 LDG.E.128 R32, desc[UR4][R132.64] ;  /* 0x0000000484201981 */ /* 0x000f62000c1e1d00 */
[----:B------:R-:W-:-:S02]  /*0870*/  LEA.HI.X R71, R69, UR15, RZ, 0x3, P2 ;  /* 0x0000000f45477c11 */ /* 0x000fc400090f1cff */
[----:B------:R-:W-:Y:S01]  /*0880*/  LEA.HI.X R69, R137, UR15, RZ, 0x3, P3 ;  /* 0x0000000f89457c11 */ /* 0x000fe200098f1cff */
[----:B------:R0:W5:Y:S04]  /*0890*/  @P1 LDG.E.128 R36, desc[UR4][R134.64] ;  /* 0x0000000486241981 */ /* 0x000168000c1e1d00 */
[----:B------:R-:W5:Y:S04]  /*08a0*/  LDG.E.64 R70, desc[UR4][R70.64] ;  /* 0x0000000446467981 */ /* 0x000f68000c1e1b00 */
[----:B------:R-:W5:Y:S01]  /*08b0*/  LDG.E.64 R68, desc[UR4][R68.64] ;  /* 0x0000000444447981 */ /* 0x000f62000c1e1b00 */
[----:B------:R-:W-:-:S02]  /*08c0*/  LEA R136, P5, R139, UR14, 0x3 ;  /* 0x0000000e8b887c11 */ /* 0x000fc4000f8a18ff */
[----:B------:R-:W-:Y:S02]  /*08d0*/  ISETP.NE.AND P4, PT, RZ, UR8, PT ;  /* 0x00000008ff007c0c */ /* 0x000fe4000bf85270 */
[----:B------:R-:W-:Y:S02]  /*08e0*/  LOP3.LUT P3, RZ, R0, 0xff, RZ, 0xc0, !PT ;  /* 0x000000ff00ff7812 */ /* 0x000fe4000786c0ff */
[----:B------:R-:W-:Y:S02]  /*08f0*/  LEA.HI.X R137, R139, UR15, RZ, 0x3, P5 ;  /* 0x0000000f8b897c11 */ /* 0x000fe4000a8f1cff */
[----:B-1----:R-:W-:-:S03]  /*0900*/  MOV R131, 0x3f800000 ;  /* 0x3f80000000837802 */ /* 0x002fc60000000f00 */
[----:B------:R1:W5:Y:S01]  /*0910*/  LDG.E.64 R2, desc[UR4][R136.64] ;  /* 0x0000000488027981 */ /* 0x000362000c1e1b00 */
[----:B------:R-:W-:Y:S01]  /*0920*/  UMOV UR6, 0xffffffff ;  /* 0xffffffff00067882 */ /* 0x000fe20000000000 */
[----:B------:R-:W-:Y:S01]  /*0930*/  LOP3.LUT P2, RZ, R72, 0x1f, RZ, 0xc0, !PT ;  /* 0x0000001f48ff7812 */ /* 0x000fe2000784c0ff */
[----:B----4-:R-:W-:Y:S01]  /*0940*/  @P0 HADD2.F32 R131, -RZ, R138.H0_H0 ;  /* 0x2000008aff830230 */ /* 0x010fe20000004100 */
[----:B--2---:R-:W-:Y:S01]  /*0950*/  FSEL R165, R143, RZ, !P4 ;  /* 0x000000ff8fa57208 */ /* 0x004fe20006000000 */
[--C-:B------:R-:W-:Y:S02]  /*0960*/  HADD2.F32 R0, -RZ, R44.reuse.H0_H0 ;  /* 0x2000002cff007230 */ /* 0x100fe40000004100 */
[----:B------:R-:W-:Y:S02]  /*0970*/  HADD2.F32 R44, -RZ, R44.H1_H1 ;  /* 0x3000002cff2c7230 */ /* 0x000fe40000004100 */
[----:B---3--:R-:W-:Y:S02]  /*0980*/  HADD2.F32 R154, -RZ, R57.H0_H0 ;  /* 0x20000039ff9a7230 */ /* 0x008fe40000004100 */
[----:B0-----:R-:W-:-:S02]  /*0990*/  HADD2.F32 R135, -RZ, R46.H0_H0 ;  /* 0x2000002eff877230 */ /* 0x001fc40000004100 */
[----:B------:R-:W-:Y:S02]  /*09a0*/  HADD2.F32 R138, -RZ, R46.H1_H1 ;  /* 0x3000002eff8a7230 */ /* 0x000fe40000004100 */
[--C-:B------:R-:W-:Y:S02]  /*09b0*/  HADD2.F32 R141, -RZ, R51.reuse.H0_H0 ;  /* 0x20000033ff8d7230 */ /* 0x100fe40000004100 */
[----:B------:R-:W-:Y:S02]  /*09c0*/  HADD2.F32 R142, -RZ, R51.H1_H1 ;  /* 0x30000033ff8e7230 */ /* 0x000fe40000004100 */
[----:B------:R-:W-:Y:S01]  /*09d0*/  FADD.FTZ R51, -R165, R0 ;  /* 0x00000000a5337221 */ /* 0x000fe20000010100 */
[----:B------:R-:W-:Y:S02]  /*09e0*/  HADD2.F32 R57, -RZ, R57.H1_H1 ;  /* 0x30000039ff397230 */ /* 0x000fe40000004100 */
[----:B------:R-:W-:Y:S02]  /*09f0*/  HADD2.F32 R46, -RZ, R48.H0_H0 ;  /* 0x20000030ff2e7230 */ /* 0x000fe40000004100 */
[----:B-1----:R-:W-:-:S02]  /*0a00*/  HADD2.F32 R136, -RZ, R50.H0_H0 ;  /* 0x20000032ff887230 */ /* 0x002fc40000004100 */
[----:B------:R-:W-:Y:S02]  /*0a10*/  HADD2.F32 R140, -RZ, R50.H1_H1 ;  /* 0x30000032ff8c7230 */ /* 0x000fe40000004100 */
[--C-:B------:R-:W-:Y:S02]  /*0a20*/  HADD2.F32 R50, -RZ, R53.reuse.H0_H0 ;  /* 0x20000035ff327230 */ /* 0x100fe40000004100 */
[----:B------:R-:W-:Y:S02]  /*0a30*/  HADD2.F32 R144, -RZ, R53.H1_H1 ;  /* 0x30000035ff907230 */ /* 0x000fe40000004100 */
[C---:B------:R-:W-:Y:S01]  /*0a40*/  FADD.FTZ R53, -R165.reuse, R44 ;  /* 0x0000002ca5357221 */ /* 0x040fe20000010100 */
[----:B------:R-:W-:Y:S02]  /*0a50*/  HADD2.F32 R132, -RZ, R45.H0_H0 ;  /* 0x2000002dff847230 */ /* 0x000fe40000004100 */
[----:B------:R-:W-:Y:S01]  /*0a60*/  FADD.FTZ R173, -R165, R57 ;  /* 0x00000039a5ad7221 */ /* 0x000fe20000010100 */
[----:B------:R-:W-:-:S02]  /*0a70*/  HADD2.F32 R48, -RZ, R48.H1_H1 ;  /* 0x30000030ff307230 */ /* 0x000fc40000004100 */
[----:B------:R-:W-:Y:S01]  /*0a80*/  FMUL.FTZ R0, R130, R51 ;  /* 0x0000003382007220 */ /* 0x000fe20000410000 */
[--C-:B------:R-:W-:Y:S02]  /*0a90*/  HADD2.F32 R146, -RZ, R54.reuse.H0_H0 ;  /* 0x20000036ff927230 */ /* 0x100fe40000004100 */
[C---:B------:R-:W-:Y:S01]  /*0aa0*/  FADD.FTZ R137, -R165.reuse, R138 ;  /* 0x0000008aa5897221 */ /* 0x040fe20000010100 */
[----:B------:R-:W-:Y:S01]  /*0ab0*/  FMUL.FTZ R57, R24, R46 ;  /* 0x0000002e18397220 */ /* 0x000fe20000410000 */
[----:B------:R-:W-:Y:S02]  /*0ac0*/  HADD2.F32 R54, -RZ, R54.H1_H1 ;  /* 0x30000036ff367230 */ /* 0x000fe40000004100 */
[C---:B------:R-:W-:Y:S01]  /*0ad0*/  FADD.FTZ R149, -R165.reuse, R50 ;  /* 0x00000032a5957221 */ /* 0x040fe20000010100 */
[----:B------:R-:W-:Y:S02]  /*0ae0*/  HADD2.F32 R156, -RZ, R58.H0_H0 ;  /* 0x2000003aff9c7230 */ /* 0x000fe40000004100 */
[----:B------:R-:W-:Y:S01]  /*0af0*/  FADD.FTZ R151, -R165, R144 ;  /* 0x00000090a5977221 */ /* 0x000fe20000010100 */
[----:B------:R-:W-:-:S02]  /*0b00*/  HADD2.F32 R148, -RZ, R55.H0_H0 ;  /* 0x20000037ff947230 */ /* 0x000fc40000004100 */
[----:B------:R-:W-:Y:S01]  /*0b10*/  FADD.FTZ R123, R46, R123 ;  /* 0x0000007b2e7b7221 */ /* 0x000fe20000010000 */
[----:B------:R-:W-:Y:S02]  /*0b20*/  HADD2.F32 R150, -RZ, R55.H1_H1 ;  /* 0x30000037ff967230 */ /* 0x000fe40000004100 */
[----:B------:R-:W-:Y:S01]  /*0b30*/  FADD.FTZ R55, -R165, R132 ;  /* 0x00000084a5377221 */ /* 0x000fe20000010100 */
[----:B------:R-:W-:Y:S02]  /*0b40*/  HADD2.F32 R133, -RZ, R49.H0_H0 ;  /* 0x20000031ff857230 */ /* 0x000fe40000004100 */
[----:B------:R-:W-:Y:S01]  /*0b50*/  FMUL.FTZ R50, R130, R53 ;  /* 0x0000003582327220 */ /* 0x000fe20000410000 */
[--C-:B------:R-:W-:Y:S02]  /*0b60*/  HADD2.F32 R138, -RZ, R61.reuse.H0_H0 ;  /* 0x2000003dff8a7230 */ /* 0x100fe40000004100 */
[----:B------:R-:W-:Y:S01]  /*0b70*/  FFMA.FTZ R125, R0, R46, R125 ;  /* 0x0000002e007d7223 */ /* 0x000fe2000001007d */
[----:B------:R-:W-:-:S02]  /*0b80*/  HADD2.F32 R144, -RZ, R61.H1_H1 ;  /* 0x3000003dff907230 */ /* 0x000fc40000004100 */
[----:B------:R-:W-:Y:S01]  /*0b90*/  FMUL.FTZ R61, R25, R48 ;  /* 0x00000030193d7220 */ /* 0x000fe20000410000 */
[----:B------:R-:W-:Y:S02]  /*0ba0*/  HADD2.F32 R45, -RZ, R45.H1_H1 ;  /* 0x3000002dff2d7230 */ /* 0x000fe40000004100 */
[----:B------:R-:W-:Y:S01]  /*0bb0*/  FMUL.FTZ R53, R130, R137 ;  /* 0x0000008982357220 */ /* 0x000fe20000410000 */
[----:B------:R-:W-:Y:S01]  /*0bc0*/  FADD.FTZ R46, RZ, R57 ;  /* 0x00000039ff2e7221 */ /* 0x000fe20000010000 */
[----:B------:R-:W-:Y:S02]  /*0bd0*/  HADD2.F32 R134, -RZ, R49.H1_H1 ;  /* 0x30000031ff867230 */ /* 0x000fe40000004100 */
[----:B------:R-:W-:Y:S01]  /*0be0*/  FFMA.FTZ R137, R0, R57, RZ ;  /* 0x0000003900897223 */ /* 0x000fe200000100ff */
[----:B------:R-:W-:Y:S02]  /*0bf0*/  HADD2.F32 R152, -RZ, R56.H0_H0 ;  /* 0x20000038ff987230 */ /* 0x000fe40000004100 */
[----:B------:R-:W-:Y:S01]  /*0c00*/  FADD.FTZ R155, -R165, R54 ;  /* 0x00000036a59b7221 */ /* 0x000fe20000010100 */
[----:B------:R-:W-:-:S02]  /*0c10*/  HADD2.F32 R49, -RZ, R52.H0_H0 ;  /* 0x20000034ff317230 */ /* 0x000fc40000004100 */
[----:B------:R-:W-:Y:S01]  /*0c20*/  FADD.FTZ R175, -R165, R156 ;  /* 0x0000009ca5af7221 */ /* 0x000fe20000010100 */
[----:B------:R-:W-:Y:S02]  /*0c30*/  HADD2.F32 R56, -RZ, R56.H1_H1 ;  /* 0x30000038ff387230 */ /* 0x000fe40000004100 */
[----:B------:R-:W-:Y:S01]  /*0c40*/  FMUL.FTZ R54, R130, R55 ;  /* 0x0000003782367220 */ /* 0x000fe20000410000 */
[--C-:B------:R-:W-:Y:S02]  /*0c50*/  HADD2.F32 R171, -RZ, R65.reuse.H0_H0 ;  /* 0x20000041ffab7230 */ /* 0x100fe40000004100 */
[----:B------:R-:W-:Y:S01]  /*0c60*/  FADD.FTZ R46, R46, R61 ;  /* 0x0000003d2e2e7221 */ /* 0x000fe20000010000 */
[----:B------:R-:W-:Y:S02]  /*0c70*/  HADD2.F32 R156, -RZ, R65.H1_H1 ;  /* 0x30000041ff9c7230 */ /* 0x000fe40000004100 */
[----:B------:R-:W-:Y:S01]  /*0c80*/  FMUL.FTZ R65, R26, R133 ;  /* 0x000000851a417220 */ /* 0x000fe20000410000 */
[----:B------:R-:W-:-:S02]  /*0c90*/  HADD2.F32 R158, -RZ, R59.H0_H0 ;  /* 0x2000003bff9e7230 */ /* 0x000fc40000004100 */
[----:B------:R-:W-:Y:S01]  /*0ca0*/  FFMA.FTZ R137, R50, R61, R137 ;  /* 0x0000003d32897223 */ /* 0x000fe20000010089 */
[----:B------:R-:W-:Y:S02]  /*0cb0*/  HADD2.F32 R160, -RZ, R59.H1_H1 ;  /* 0x3000003bffa07230 */ /* 0x000fe40000004100 */
[C---:B------:R-:W-:Y:S01]  /*0cc0*/  FADD.FTZ R59, -R165.reuse, R45 ;  /* 0x0000002da53b7221 */ /* 0x040fe20000010100 */
[----:B------:R-:W-:Y:S02]  /*0cd0*/  HADD2.F32 R52, -RZ, R52.H1_H1 ;  /* 0x30000034ff347230 */ /* 0x000fe40000004100 */
[C---:B------:R-:W-:Y:S01]  /*0ce0*/  FADD.FTZ R145, -R165.reuse, R49 ;  /* 0x00000031a5917221 */ /* 0x040fe20000010100 */
[----:B------:R-:W-:Y:S01]  /*0cf0*/  FADD.FTZ R167, -R165, R56 ;  /* 0x00000038a5a77221 */ /* 0x000fe20000010100 */
[----:B------:R-:W-:Y:S01]  /*0d00*/  FADD.FTZ R116, R133, R116 ;  /* 0x0000007485747221 */ /* 0x000fe20000010000 */
[----:B------:R-:W-:Y:S01]  /*0d10*/  FFMA.FTZ R117, R54, R133, R117 ;  /* 0x0000008536757223 */ /* 0x000fe20000010075 */
[----:B------:R-:W-:-:S02]  /*0d20*/  HADD2.F32 R139, -RZ, R47.H0_H0 ;  /* 0x2000002fff8b7230 */ /* 0x000fc40000004100 */
[----:B------:R-:W-:Y:S01]  /*0d30*/  FMUL.FTZ R133, R27, R134 ;  /* 0x000000861b857220 */ /* 0x000fe20000410000 */
[--C-:B------:R-:W-:Y:S02]  /*0d40*/  HADD2.F32 R132, -RZ, R60.reuse.H0_H0 ;  /* 0x2000003cff847230 */ /* 0x100fe40000004100 */
[----:B------:R-:W-:Y:S01]  /*0d50*/  FADD.FTZ R46, R46, R65 ;  /* 0x000000412e2e7221 */ /* 0x000fe20000010000 */
[----:B------:R-:W-:Y:S02]  /*0d60*/  HADD2.F32 R56, -RZ, R60.H1_H1 ;  /* 0x3000003cff387230 */ /* 0x000fe40000004100 */
[C---:B------:R-:W-:Y:S01]  /*0d70*/  FADD.FTZ R135, -R165.reuse, R135 ;  /* 0x00000087a5877221 */ /* 0x040fe20000010100 */
[----:B------:R-:W-:Y:S01]  /*0d80*/  FMUL.FTZ R60, R130, R59 ;  /* 0x0000003b823c7220 */ /* 0x000fe20000410000 */
[----:B------:R-:W-:Y:S01]  /*0d90*/  FFMA.FTZ R137, R54, R65, R137 ;  /* 0x0000004136897223 */ /* 0x000fe20000010089 */
[----:B------:R-:W-:Y:S02]  /*0da0*/  HADD2.F32 R58, -RZ, R58.H1_H1 ;  /* 0x3000003aff3a7230 */ /* 0x000fe40000004100 */
[----:B------:R-:W-:Y:S01]  /*0db0*/  FADD.FTZ R147, -R165, R52 ;  /* 0x00000034a5937221 */ /* 0x000fe20000010100 */
[----:B------:R-:W-:-:S02]  /*0dc0*/  HADD2.F32 R49, -RZ, R67.H0_H0 ;  /* 0x20000043ff317230 */ /* 0x000fc40000004100 */
[----:B------:R-:W-:Y:S02]  /*0dd0*/  HADD2.F32 R44, -RZ, R67.H1_H1 ;  /* 0x30000043ff2c7230 */ /* 0x000fe40000004100 */
[----:B------:R-:W-:Y:S01]  /*0de0*/  FMUL.FTZ R67, R130, R145 ;  /* 0x0000009182437220 */ /* 0x000fe20000410000 */
[----:B------:R-:W-:Y:S01]  /*0df0*/  FMUL.FTZ R52, R20, R136 ;  /* 0x0000008814347220 */ /* 0x000fe20000410000 */
[----:B------:R-:W-:Y:S01]  /*0e00*/  FADD.FTZ R145, R46, R133 ;  /* 0x000000852e917221 */ /* 0x000fe20000010000 */
[C---:B------:R-:W-:Y:S01]  /*0e10*/  FADD.FTZ R139, -R165.reuse, R139 ;  /* 0x0000008ba58b7221 */ /* 0x040fe20000010100 */
[----:B------:R-:W-:Y:S01]  /*0e20*/  FMUL.FTZ R51, R130, R135 ;  /* 0x0000008782337220 */ /* 0x000fe20000410000 */
[----:B------:R-:W-:Y:S01]  /*0e30*/  FFMA.FTZ R46, R60, R133, R137 ;  /* 0x000000853c2e7223 */ /* 0x000fe20000010089 */
[----:B------:R-:W-:Y:S01]  /*0e40*/  FADD.FTZ R177, -R165, R58 ;  /* 0x0000003aa5b17221 */ /* 0x000fe20000010100 */
[----:B------:R-:W-:Y:S02]  /*0e50*/  HADD2.F32 R47, -RZ, R47.H1_H1 ;  /* 0x3000002fff2f7230 */ /* 0x000fe40000004100 */
[----:B------:R-:W-:Y:S01]  /*0e60*/  FMUL.FTZ R58, R21, R140 ;  /* 0x0000008c153a7220 */ /* 0x000fe20000410000 */
[----:B------:R-:W-:Y:S01]  /*0e70*/  FADD.FTZ R145, R145, R52 ;  /* 0x0000003491917221 */ /* 0x000fe20000010000 */
[----:B------:R-:W-:Y:S01]  /*0e80*/  FMUL.FTZ R59, R130, R139 ;  /* 0x0000008b823b7220 */ /* 0x000fe20000410000 */
[----:B------:R-:W-:Y:S01]  /*0e90*/  FFMA.FTZ R46, R51, R52, R46 ;  /* 0x00000034332e7223 */ /* 0x000fe2000001002e */
[C---:B------:R-:W-:Y:S01]  /*0ea0*/  FADD.FTZ R153, -R165.reuse, R146 ;  /* 0x00000092a5997221 */ /* 0x040fe20000010100 */
[----:B------:R-:W-:Y:S01]  /*0eb0*/  FADD.FTZ R157, -R165, R148 ;  /* 0x00000094a59d7221 */ /* 0x000fe20000010100 */
[----:B------:R-:W-:-:S02]  /*0ec0*/  HADD2.F32 R146, -RZ, R62.H0_H0 ;  /* 0x2000003eff927230 */ /* 0x000fc40000004100 */
[----:B------:R-:W-:Y:S01]  /*0ed0*/  FMUL.FTZ R135, R130, R147 ;  /* 0x0000009382877220 */ /* 0x000fe20000410000 */
[----:B------:R-:W-:Y:S02]  /*0ee0*/  HADD2.F32 R148, -RZ, R62.H1_H1 ;  /* 0x3000003eff947230 */ /* 0x000fe40000004100 */
[-C--:B------:R-:W-:Y:S01]  /*0ef0*/  FMUL.FTZ R62, R22, R141.reuse ;  /* 0x0000008d163e7220 */ /* 0x080fe20000410000 */
[----:B------:R-:W-:Y:S01]  /*0f00*/  FADD.FTZ R147, R145, R58 ;  /* 0x0000003a91937221 */ /* 0x000fe20000010000 */
[----:B------:R-:W-:Y:S01]  /*0f10*/  FADD.FTZ R143, -R165, R47 ;  /* 0x0000002fa58f7221 */ /* 0x000fe20000010100 */
[----:B------:R-:W-:Y:S01]  /*0f20*/  FADD.FTZ R95, R141, R95 ;  /* 0x0000005f8d5f7221 */ /* 0x000fe20000010000 */
[----:B------:R-:W-:Y:S01]  /*0f30*/  FFMA.FTZ R96, R59, R141, R96 ;  /* 0x0000008d3b607223 */ /* 0x000fe20000010060 */
[----:B------:R-:W-:Y:S01]  /*0f40*/  FFMA.FTZ R46, R53, R58, R46 ;  /* 0x0000003a352e7223 */ /* 0x000fe2000001002e */
[C---:B------:R-:W-:Y:S01]  /*0f50*/  FADD.FTZ R47, -R165.reuse, R158 ;  /* 0x0000009ea52f7221 */ /* 0x040fe20000010100 */
[C---:B------:R-:W-:Y:S01]  /*0f60*/  FADD.FTZ R45, -R165.reuse, R160 ;  /* 0x000000a0a52d7221 */ /* 0x040fe20000010100 */
[----:B------:R-:W-:Y:S01]  /*0f70*/  FMUL.FTZ R141, R130, R151 ;  /* 0x00000097828d7220 */ /* 0x000fe20000410000 */
[C---:B------:R-:W-:Y:S01]  /*0f80*/  FADD.FTZ R159, -R165.reuse, R150 ;  /* 0x00000096a59f7221 */ /* 0x040fe20000010100 */
        /* <DEDUP_REMOVED lines=8> */
[----:B------:R-:W-:Y:S01]  /*1010*/  FADD.FTZ R93, R140, R93 ;  /* 0x0000005d8c5d7221 */ /* 0x000fe20000010000 */
[----:B------:R-:W-:-:S02]  /*1020*/  HADD2.F32 R165, -RZ, R64.H0_H0 ;  /* 0x20000040ffa57230 */ /* 0x000fc40000004100 */
[----:B------:R-:W-:Y:S01]  /*1030*/  FFMA.FTZ R94, R53, R140, R94 ;  /* 0x0000008c355e7223 */ /* 0x000fe2000001005e */
[----:B------:R-:W-:Y:S01]  /*1040*/  FMUL.FTZ R63, R130, R143 ;  /* 0x0000008f823f7220 */ /* 0x000fe20000410000 */
[----:B------:R-:W-:Y:S01]  /*1050*/  FFMA.FTZ R46, R59, R62, R46 ;  /* 0x0000003e3b2e7223 */ /* 0x000fe2000001002e */
[----:B------:R-:W-:Y:S01]  /*1060*/  FADD.FTZ R105, R144, R105 ;  /* 0x0000006990697221 */ /* 0x000fe20000010000 */
[-C--:B------:R-:W-:Y:S01]  /*1070*/  FFMA.FTZ R106, R141, R144.reuse, R106 ;  /* 0x000000908d6a7223 */ /* 0x080fe2000001006a */
[----:B------:R-:W-:Y:S01]  /*1080*/  FMUL.FTZ R140, R19, R144 ;  /* 0x00000090138c7220 */ /* 0x000fe20000410000 */
[----:B------:R-:W-:Y:S01]  /*1090*/  FADD.FTZ R99, R132, R99 ;  /* 0x0000006384637221 */ /* 0x000fe20000010000 */
[-C--:B------:R-:W-:Y:S01]  /*10a0*/  FFMA.FTZ R100, R67, R132.reuse, R100 ;  /* 0x0000008443647223 */ /* 0x080fe20000010064 */
[C---:B------:R-:W-:Y:S01]  /*10b0*/  FMUL.FTZ R139, R130.reuse, R149 ;  /* 0x00000095828b7220 */ /* 0x040fe20000410000 */
[----:B------:R-:W-:Y:S01]  /*10c0*/  FMUL.FTZ R144, R130, R163 ;  /* 0x000000a382907220 */ /* 0x000fe20000410000 */
[----:B------:R-:W-:Y:S01]  /*10d0*/  FMUL.FTZ R132, R16, R132 ;  /* 0x0000008410847220 */ /* 0x000fe20000410000 */
[----:B------:R-:W-:Y:S01]  /*10e0*/  FADD.FTZ R149, R147, R66 ;  /* 0x0000004293957221 */ /* 0x000fe20000010000 */
[----:B------:R-:W-:Y:S01]  /*10f0*/  FFMA.FTZ R46, R63, R66, R46 ;  /* 0x000000423f2e7223 */ /* 0x000fe2000001002e */
[----:B------:R-:W-:Y:S01]  /*1100*/  FADD.FTZ R162, R165, R112 ;  /* 0x00000070a5a27221 */ /* 0x000fe20000010000 */
[----:B------:R-:W-:Y:S01]  /*1110*/  FADD.FTZ R114, R134, R114 ;  /* 0x0000007286727221 */ /* 0x000fe20000010000 */
[----:B------:R-:W-:Y:S01]  /*1120*/  FFMA.FTZ R115, R60, R134, R115 ;  /* 0x000000863c737223 */ /* 0x000fe20000010073 */
        /* <DEDUP_REMOVED lines=8> */
[----:B------:R-:W-:-:S03]  /*11b0*/  FFMA.FTZ R46, R135, R134, R46 ;  /* 0x00000086872e7223 */ /* 0x000fc6000001002e */
        /* <DEDUP_REMOVED lines=8> */
[----:B------:R-:W-:Y:S02]  /*1240*/  HADD2.F32 R154, -RZ, R64.H1_H1 ;  /* 0x30000040ff9a7230 */ /* 0x000fe40000004100 */
        /* <DEDUP_REMOVED lines=33> */
[----:B------:R-:W-:Y:S01]  /*1460*/  FMUL.FTZ R151, R10, R171 ;  /* 0x000000ab0a977220 */ /* 0x000fe20000410000 */
[C---:B------:R-:W-:Y:S01]  /*1470*/  FFMA.FTZ R79, R149.reuse, R146, R46 ;  /* 0x00000092954f7223 */ /* 0x040fe2000001002e */
        /* <DEDUP_REMOVED lines=10> */
[-C--:B------:R-:W-:Y:S01]  /*1520*/  FFMA.FTZ R87, R154, R158.reuse, R87 ;  /* 0x0000009e9a577223 */ /* 0x080fe20000010057 */
[----:B------:R-:W-:Y:S01]  /*1530*/  FMUL.FTZ R152, R4, R158 ;  /* 0x0000009e04987220 */ /* 0x000fe20000410000 */
        /* <DEDUP_REMOVED lines=28> */
[----:B------:R-:W0:Y:S01]  /*1700*/  SHFL.DOWN PT, R45, R44, 0x10, 0x1f ;  /* 0x0a001f002c2d7f89 */ /* 0x000e2200000e0000 */
[----:B------:R-:W-:Y:S02]  /*1710*/  MOV R111, R112 ;  /* 0x00000070006f7202 */ /* 0x000fe40000000f00 */
[----:B------:R-:W-:Y:S01]  /*1720*/  MOV R112, R162 ;  /* 0x000000a200707202 */ /* 0x000fe20000000f00 */
[----:B------:R-:W1:Y:S01]  /*1730*/  SHFL.DOWN PT, R46, R47, 0x10, 0x1f ;  /* 0x0a001f002f2e7f89 */ /* 0x000e6200000e0000 */
[----:B------:R-:W-:Y:S01]  /*1740*/  MOV R81, R163 ;  /* 0x000000a300517202 */ /* 0x000fe20000000f00 */
        /* <DEDUP_REMOVED lines=15> */
[----:B------:R0:W1:Y:S04]  /*1840*/  SHFL.DOWN PT, R45, R44, 0x1, 0x1f ;  /* 0x08201f002c2d7f89 */ /* 0x00006800000e0000 */
[----:B------:R0:W2:Y:S02]  /*1850*/  SHFL.DOWN PT, R46, R47, 0x1, 0x1f ;  /* 0x08201f002f2e7f89 */ /* 0x0000a400000e0000 */
.L_x_6224:
        /* <DEDUP_REMOVED lines=13> */
[----:B------:R0:W-:Y:S01]  /*1930*/  @!P2 STS.64 [R162+0x6000], R48 ;  /* 0x00600030a200a388 */ /* 0x0001e20000000a00 */
[----:B------:R-:W-:Y:S01]  /*1940*/  BAR.SYNC.DEFER_BLOCKING 0x0 ;  /* 0x0000000000007b1d */ /* 0x000fe20000010000 */
[----:B------:R-:W-:Y:S01]  /*1950*/  LOP3.LUT P2, RZ, R70, 0xff00, RZ, 0xc0, !PT ;  /* 0x0000ff0046ff7812 */ /* 0x000fe2000784c0ff */
[----:B0-----:R-:W-:-:S04]  /*1960*/  @P1 HADD2.F32 R49, -RZ, R28.H1_H1 ;  /* 0x3000001cff311230 */ /* 0x001fc80000004100 */
        /* <DEDUP_REMOVED lines=19> */
[----:B------:R-:W-:Y:S01]  /*1aa0*/  FADD.FTZ R45, R47, R164 ;  /* 0x000000a42f2d7221 */ /* 0x000fe20000010000 */
[----:B------:R-:W-:Y:S02]  /*1ab0*/  @P1 HADD2.F32 R47, -RZ, R28.H0_H0 ;  /* 0x2000001cff2f1230 */ /* 0x000fe40000004100 */
[----:B------:R-:W-:Y:S01]  /*1ac0*/  FMUL.FTZ R44, R46, UR16 ;  /* 0x000000102e2c7c20 */ /* 0x000fe20008410000 */
[----:B------:R-:W-:-:S04]  /*1ad0*/  FMUL.FTZ R45, R45, UR16 ;  /* 0x000000102d2d7c20 */ /* 0x000fc80008410000 */
[----:B------:R-:W-:Y:S02]  /*1ae0*/  FSEL R44, R44, RZ, !P4 ;  /* 0x000000ff2c2c7208 */ /* 0x000fe40006000000 */
[----:B------:R-:W-:-:S03]  /*1af0*/  LOP3.LUT P4, RZ, R70, 0xff0000, RZ, 0xc0, !PT ;  /* 0x00ff000046ff7812 */ /* 0x000fc6000788c0ff */
[-CC-:B------:R-:W-:Y:S01]  /*1b00*/  FFMA.FTZ R0, R0, R45.reuse, R44.reuse ;  /* 0x0000002d00007223 */ /* 0x180fe2000001002c */
[-CC-:B------:R-:W-:Y:S01]  /*1b10*/  FFMA.FTZ R54, R54, R45.reuse, R44.reuse ;  /* 0x0000002d36367223 */ /* 0x180fe2000001002c */
[-CC-:B------:R-:W-:Y:S01]  /*1b20*/  FFMA.FTZ R50, R50, R45.reuse, R44.reuse ;  /* 0x0000002d32327223 */ /* 0x180fe2000001002c */
[----:B------:R-:W-:Y:S01]  /*1b30*/  FFMA.FTZ R60, R60, R45, R44 ;  /* 0x0000002d3c3c7223 */ /* 0x000fe2000001002c */
[----:B------:R-:W-:Y:S01]  /*1b40*/  FADD.FTZ R57, R57, -R0 ;  /* 0x8000000039397221 */ /* 0x000fe20000010000 */
[----:B------:R-:W-:Y:S01]  /*1b50*/  MOV R0, R70 ;  /* 0x0000004600007202 */ /* 0x000fe20000000f00 */
[----:B------:R-:W-:Y:S01]  /*1b60*/  FADD.FTZ R65, R65, -R54 ;  /* 0x8000003641417221 */ /* 0x000fe20000010000 */
[----:B------:R-:W-:Y:S01]  /*1b70*/  FADD.FTZ R61, R61, -R50 ;  /* 0x800000323d3d7221 */ /* 0x000fe20000010000 */
[----:B------:R-:W-:Y:S01]  /*1b80*/  FADD.FTZ R133, R133, -R60 ;  /* 0x8000003c85857221 */ /* 0x000fe20000010000 */
[----:B------:R-:W-:Y:S01]  /*1b90*/  LOP3.LUT P5, RZ, R0, 0xff, RZ, 0xc0, !PT ;  /* 0x000000ff00ff7812 */ /* 0x000fe200078ac0ff */
[C---:B------:R-:W-:Y:S01]  /*1ba0*/  FMUL.FTZ R0, R130.reuse, R57 ;  /* 0x0000003982007220 */ /* 0x040fe20000410000 */
[C---:B------:R-:W-:Y:S01]  /*1bb0*/  FMUL.FTZ R162, R130.reuse, R65 ;  /* 0x0000004182a27220 */ /* 0x040fe20000410000 */
[----:B------:R-:W-:Y:S01]  /*1bc0*/  FMUL.FTZ R46, R130, R61 ;  /* 0x0000003d822e7220 */ /* 0x000fe20000410000 */
[----:B------:R-:W-:Y:S01]  /*1bd0*/  FFMA.FTZ R51, R51, R45, R44 ;  /* 0x0000002d33337223 */ /* 0x000fe2000001002c */
[----:B------:R-:W-:Y:S01]  /*1be0*/  @P1 FADD.FTZ R0, R0, R47 ;  /* 0x0000002f00001221 */ /* 0x000fe20000010000 */
[----:B------:R-:W-:-:S02]  /*1bf0*/  @P1 HADD2.F32 R47, -RZ, R29.H0_H0 ;  /* 0x2000001dff2f1230 */ /* 0x000fc40000004100 */
[----:B------:R-:W-:Y:S01]  /*1c00*/  @P1 FADD.FTZ R46, R46, R49 ;  /* 0x000000312e2e1221 */ /* 0x000fe20000010000 */
[----:B------:R-:W-:Y:S02]  /*1c10*/  @P1 HADD2.F32 R49, -RZ, R29.H1_H1 ;  /* 0x3000001dff311230 */ /* 0x000fe40000004100 */
[----:B------:R-:W-:Y:S01]  /*1c20*/  FMUL.FTZ R60, R130, R133 ;  /* 0x00000085823c7220 */ /* 0x000fe20000410000 */
[--C-:B------:R-:W-:Y:S01]  /*1c30*/  FFMA.FTZ R53, R53, R45, R44.reuse ;  /* 0x0000002d35357223 */ /* 0x100fe2000001002c */
[----:B------:R-:W-:Y:S01]  /*1c40*/  @P1 FADD.FTZ R162, R162, R47 ;  /* 0x0000002fa2a21221 */ /* 0x000fe20000010000 */
[-C--:B------:R-:W-:Y:S01]  /*1c50*/  FMUL.FTZ R47, R0, R131.reuse ;  /* 0x00000083002f7220 */ /* 0x080fe20000410000 */
[----:B------:R-:W-:Y:S01]  /*1c60*/  FADD.FTZ R51, R52, -R51 ;  /* 0x8000003334337221 */ /* 0x000fe20000010000 */
[----:B------:R-:W-:Y:S01]  /*1c70*/  @P1 FADD.FTZ R60, R60, R49 ;  /* 0x000000313c3c1221 */ /* 0x000fe20000010000 */
[----:B------:R-:W-:Y:S01]  /*1c80*/  FMUL.FTZ R49, R162, R131 ;  /* 0x00000083a2317220 */ /* 0x000fe20000410000 */
[----:B------:R-:W-:Y:S01]  /*1c90*/  FMUL.FTZ R47, R47, UR17 ;  /* 0x000000112f2f7c20 */ /* 0x000fe20008410000 */
[----:B------:R-:W-:Y:S01]  /*1ca0*/  FADD.FTZ R53, R58, -R53 ;  /* 0x800000353a357221 */ /* 0x000fe20000010000 */
[----:B------:R-:W-:Y:S01]  /*1cb0*/  FMUL.FTZ R58, R130, R51 ;  /* 0x00000033823a7220 */ /* 0x000fe20000410000 */
[----:B------:R-:W-:Y:S01]  /*1cc0*/  FMUL.FTZ R49, R49, UR17 ;  /* 0x0000001131317c20 */ /* 0x000fe20008410000 */
[----:B------:R-:W-:Y:S01]  /*1cd0*/  FFMA.FTZ R59, R59, R45, R44 ;  /* 0x0000002d3b3b7223 */ /* 0x000fe2000001002c */
[----:B------:R-:W-:Y:S01]  /*1ce0*/  FSEL R50, R47, RZ, P5 ;  /* 0x000000ff2f327208 */ /* 0x000fe20002800000 */
[----:B------:R-:W-:-:S02]  /*1cf0*/  @P1 HADD2.F32 R47, -RZ, R30.H0_H0 ;  /* 0x2000001eff2f1230 */ /* 0x000fc40000004100 */
[----:B------:R-:W-:Y:S01]  /*1d00*/  FMUL.FTZ R48, R46, R131 ;  /* 0x000000832e307220 */ /* 0x000fe20000410000 */
[----:B------:R-:W-:Y:S01]  /*1d10*/  FSEL R61, R49, RZ, P4 ;  /* 0x000000ff313d7208 */ /* 0x000fe20002000000 */
[----:B------:R-:W-:Y:S01]  /*1d20*/  FADD.FTZ R59, R62, -R59 ;  /* 0x8000003b3e3b7221 */ /* 0x000fe20000010000 */
[----:B------:R-:W-:Y:S02]  /*1d30*/  @P1 HADD2.F32 R49, -RZ, R30.H1_H1 ;  /* 0x3000001eff311230 */ /* 0x000fe40000004100 */
[----:B------:R-:W-:Y:S01]  /*1d40*/  @P1 FADD.FTZ R58, R58, R47 ;  /* 0x0000002f3a3a1221 */ /* 0x000fe20000010000 */
[----:B------:R-:W-:Y:S01]  /*1d50*/  FMUL.FTZ R62, R130, R53 ;  /* 0x00000035823e7220 */ /* 0x000fe20000410000 */
[----:B------:R-:W-:Y:S01]  /*1d60*/  LOP3.LUT P5, RZ, R71, 0xff, RZ, 0xc0, !PT ;  /* 0x000000ff47ff7812 */ /* 0x000fe200078ac0ff */
[----:B------:R-:W-:Y:S01]  /*1d70*/  FFMA.FTZ R67, R67, R45, R44 ;  /* 0x0000002d43437223 */ /* 0x000fe2000001002c */
[----:B------:R-:W-:Y:S01]  /*1d80*/  FMUL.FTZ R47, R58, R131 ;  /* 0x000000833a2f7220 */ /* 0x000fe20000410000 */
[----:B------:R-:W-:Y:S01]  /*1d90*/  @P1 FADD.FTZ R62, R62, R49 ;  /* 0x000000313e3e1221 */ /* 0x000fe20000010000 */
[----:B------:R-:W-:Y:S01]  /*1da0*/  FMUL.FTZ R48, R48, UR17 ;  /* 0x0000001130307c20 */ /* 0x000fe20008410000 */
[----:B------:R-:W-:Y:S01]  /*1db0*/  FADD.FTZ R67, R132, -R67 ;  /* 0x8000004384437221 */ /* 0x000fe20000010000 */
[----:B------:R-:W-:Y:S01]  /*1dc0*/  FMUL.FTZ R47, R47, UR17 ;  /* 0x000000112f2f7c20 */ /* 0x000fe20008410000 */
[----:B------:R-:W-:-:S02]  /*1dd0*/  @P1 HADD2.F32 R53, -RZ, R31.H0_H0 ;  /* 0x2000001fff351230 */ /* 0x000fc40000004100 */
[----:B------:R-:W-:Y:S01]  /*1de0*/  FMUL.FTZ R132, R130, R59 ;  /* 0x0000003b82847220 */ /* 0x000fe20000410000 */
[----:B------:R-:W-:Y:S01]  /*1df0*/  FSEL R57, R48, RZ, P2 ;  /* 0x000000ff30397208 */ /* 0x000fe20001000000 */
[--C-:B------:R-:W-:Y:S01]  /*1e00*/  FFMA.FTZ R63, R63, R45, R44.reuse ;  /* 0x0000002d3f3f7223 */ /* 0x100fe2000001002c */
[----:B------:R-:W-:Y:S01]  /*1e10*/  FSEL R51, R47, RZ, P5 ;  /* 0x000000ff2f337208 */ /* 0x000fe20002800000 */
[----:B------:R-:W-:Y:S01]  /*1e20*/  FMUL.FTZ R47, R62, R131 ;  /* 0x000000833e2f7220 */ /* 0x000fe20000410000 */
[----:B------:R-:W-:Y:S01]  /*1e30*/  LOP3.LUT P2, RZ, R71, 0xff00, RZ, 0xc0, !PT ;  /* 0x0000ff0047ff7812 */ /* 0x000fe2000784c0ff */
[----:B------:R-:W-:Y:S01]  /*1e40*/  @P1 FADD.FTZ R132, R132, R53 ;  /* 0x0000003584841221 */ /* 0x000fe20000010000 */
[----:B------:R-:W-:Y:S01]  /*1e50*/  FFMA.FTZ R141, R141, R45, R44 ;  /* 0x0000002d8d8d7223 */ /* 0x000fe2000001002c */
[----:B------:R-:W-:Y:S01]  /*1e60*/  FMUL.FTZ R47, R47, UR17 ;  /* 0x000000112f2f7c20 */ /* 0x000fe20008410000 */
[-C--:B------:R-:W-:Y:S01]  /*1e70*/  FMUL.FTZ R54, R60, R131.reuse ;  /* 0x000000833c367220 */ /* 0x080fe20000410000 */
[----:B------:R-:W-:Y:S01]  /*1e80*/  FADD.FTZ R63, R66, -R63 ;  /* 0x8000003f423f7221 */ /* 0x000fe20000010000 */
[----:B------:R-:W-:Y:S01]  /*1e90*/  FADD.FTZ R141, R140, -R141 ;  /* 0x8000008d8c8d7221 */ /* 0x000fe20000010000 */
[----:B------:R-:W-:Y:S01]  /*1ea0*/  @P1 HADD2.F32 R49, -RZ, R31.H1_H1 ;  /* 0x3000001fff311230 */ /* 0x000fe20000004100 */
[----:B------:R-:W-:Y:S01]  /*1eb0*/  FSEL R166, R47, RZ, P2 ;  /* 0x000000ff2fa67208 */ /* 0x000fe20001000000 */
[----:B------:R-:W-:Y:S01]  /*1ec0*/  FMUL.FTZ R47, R132, R131 ;  /* 0x00000083842f7220 */ /* 0x000fe20000410000 */
[----:B------:R-:W-:-:S02]  /*1ed0*/  @P1 HADD2.F32 R53, -RZ, R32.H0_H0 ;  /* 0x20000020ff351230 */ /* 0x000fc40000004100 */
[----:B------:R-:W-:Y:S01]  /*1ee0*/  FMUL.FTZ R54, R54, UR17 ;  /* 0x0000001136367c20 */ /* 0x000fe20008410000 */
[C---:B------:R-:W-:Y:S01]  /*1ef0*/  FMUL.FTZ R140, R130.reuse, R63 ;  /* 0x0000003f828c7220 */ /* 0x040fe20000410000 */
[----:B------:R-:W-:Y:S01]  /*1f00*/  FMUL.FTZ R66, R130, R67 ;  /* 0x0000004382427220 */ /* 0x000fe20000410000 */
[-CC-:B------:R-:W-:Y:S01]  /*1f10*/  FFMA.FTZ R139, R139, R45.reuse, R44.reuse ;  /* 0x0000002d8b8b7223 */ /* 0x180fe2000001002c */
[----:B------:R-:W-:Y:S01]  /*1f20*/  ISETP.NE.U32.AND P2, PT, RZ, UR18, PT ;  /* 0x00000012ff007c0c */ /* 0x000fe2000bf45070 */
[-CC-:B------:R-:W-:Y:S01]  /*1f30*/  FFMA.FTZ R135, R135, R45.reuse, R44.reuse ;  /* 0x0000002d87877223 */ /* 0x180fe2000001002c */
[----:B------:R-:W-:Y:S01]  /*1f40*/  FMUL.FTZ R47, R47, UR17 ;  /* 0x000000112f2f7c20 */ /* 0x000fe20008410000 */
[C---:B------:R-:W-:Y:S01]  /*1f50*/  LOP3.LUT P4, RZ, R71.reuse, 0xff0000, RZ, 0xc0, !PT ;  /* 0x00ff000047ff7812 */ /* 0x040fe2000788c0ff */
[----:B------:R-:W-:Y:S01]  /*1f60*/  @P1 FADD.FTZ R140, R140, R49 ;  /* 0x000000318c8c1221 */ /* 0x000fe20000010000 */
[----:B------:R-:W-:Y:S01]  /*1f70*/  MOV R48, R68 ;  /* 0x0000004400307202 */ /* 0x000fe20000000f00 */
[----:B------:R-:W-:Y:S01]  /*1f80*/  @P1 FADD.FTZ R66, R66, R53 ;  /* 0x0000003542421221 */ /* 0x000fe20000010000 */
[----:B------:R-:W-:Y:S01]  /*1f90*/  FSEL R70, R54, RZ, P6 ;  /* 0x000000ff36467208 */ /* 0x000fe20003000000 */
[----:B------:R-:W-:Y:S01]  /*1fa0*/  FADD.FTZ R139, R136, -R139 ;  /* 0x8000008b888b7221 */ /* 0x000fe20000010000 */
[----:B------:R-:W-:Y:S01]  /*1fb0*/  ISETP.NE.AND.EX P2, PT, RZ, UR19, PT, P2 ;  /* 0x00000013ff007c0c */ /* 0x000fe2000bf45320 */
[----:B------:R-:W-:Y:S01]  /*1fc0*/  FADD.FTZ R135, R134, -R135 ;  /* 0x8000008786877221 */ /* 0x000fe20000010000 */
[----:B------:R-:W-:Y:S01]  /*1fd0*/  LOP3.LUT P6, RZ, R71, 0xff000000, RZ, 0xc0, !PT ;  /* 0xff00000047ff7812 */ /* 0x000fe200078cc0ff */
[----:B------:R-:W-:Y:S01]  /*1fe0*/  FFMA.FTZ R143, R143, R45, R44 ;  /* 0x0000002d8f8f7223 */ /* 0x000fe2000001002c */
[----:B------:R-:W-:Y:S01]  /*1ff0*/  LOP3.LUT P5, RZ, R48, 0xff, RZ, 0xc0, !PT ;  /* 0x000000ff30ff7812 */ /* 0x000fe200078ac0ff */
[----:B------:R-:W-:Y:S01]  /*2000*/  @P1 HADD2.F32 R53, -RZ, R33.H0_H0 ;  /* 0x20000021ff351230 */ /* 0x000fe20000004100 */
[----:B------:R-:W-:Y:S01]  /*2010*/  FSEL R71, R47, RZ, P4 ;  /* 0x000000ff2f477208 */ /* 0x000fe20002000000 */
[-C--:B------:R-:W-:Y:S01]  /*2020*/  FMUL.FTZ R48, R140, R131.reuse ;  /* 0x000000838c307220 */ /* 0x080fe20000410000 */
[----:B------:R-:W-:Y:S01]  /*2030*/  FMUL.FTZ R47, R66, R131 ;  /* 0x00000083422f7220 */ /* 0x000fe20000410000 */
[----:B------:R-:W-:-:S02]  /*2040*/  @P1 HADD2.F32 R49, -RZ, R32.H1_H1 ;  /* 0x30000020ff311230 */ /* 0x000fc40000004100 */
[C---:B------:R-:W-:Y:S01]  /*2050*/  FMUL.FTZ R136, R130.reuse, R139 ;  /* 0x0000008b82887220 */ /* 0x040fe20000410000 */
[----:B------:R-:W-:Y:S01]  /*2060*/  FMUL.FTZ R134, R130, R135 ;  /* 0x0000008782867220 */ /* 0x000fe20000410000 */
[----:B------:R-:W-:Y:S01]  /*2070*/  FADD.FTZ R143, R142, -R143 ;  /* 0x8000008f8e8f7221 */ /* 0x000fe20000010000 */
[----:B------:R-:W-:Y:S01]  /*2080*/  FMUL.FTZ R48, R48, UR17 ;  /* 0x0000001130307c20 */ /* 0x000fe20008410000 */
[----:B------:R-:W-:Y:S01]  /*2090*/  FMUL.FTZ R47, R47, UR17 ;  /* 0x000000112f2f7c20 */ /* 0x000fe20008410000 */
[----:B------:R-:W-:Y:S01]  /*20a0*/  @P1 FADD.FTZ R136, R136, R53 ;  /* 0x0000003588881221 */ /* 0x000fe20000010000 */
[----:B------:R-:W-:Y:S01]  /*20b0*/  @P1 FADD.FTZ R134, R134, R49 ;  /* 0x0000003186861221 */ /* 0x000fe20000010000 */
[----:B------:R-:W-:Y:S02]  /*20c0*/  @P1 HADD2.F32 R53, -RZ, R34.H0_H0 ;  /* 0x20000022ff351230 */ /* 0x000fe40000004100 */
[----:B------:R-:W-:Y:S01]  /*20d0*/  FMUL.FTZ R142, R130, R143 ;  /* 0x0000008f828e7220 */ /* 0x000fe20000410000 */
[----:B------:R-:W-:-:S02]  /*20e0*/  @P1 HADD2.F32 R49, -RZ, R33.H1_H1 ;  /* 0x30000021ff311230 */ /* 0x000fc40000004100 */
[----:B------:R-:W-:Y:S01]  /*20f0*/  FMUL.FTZ R164, R130, R141 ;  /* 0x0000008d82a47220 */ /* 0x000fe20000410000 */
[----:B------:R-:W-:Y:S01]  /*2100*/  FSEL R168, R48, RZ, P6 ;  /* 0x000000ff30a87208 */ /* 0x000fe20003000000 */
[----:B------:R-:W-:Y:S01]  /*2110*/  @P1 FADD.FTZ R142, R142, R53 ;  /* 0x000000358e8e1221 */ /* 0x000fe20000010000 */
[----:B------:R-:W-:Y:S01]  /*2120*/  FSEL R59, R47, RZ, P5 ;  /* 0x000000ff2f3b7208 */ /* 0x000fe20002800000 */
[-C--:B------:R-:W-:Y:S01]  /*2130*/  FMUL.FTZ R47, R134, R131.reuse ;  /* 0x00000083862f7220 */ /* 0x080fe20000410000 */
[C---:B------:R-:W-:Y:S01]  /*2140*/  @P2 IADD3 R48, P6, R129.reuse, UR18, RZ ;  /* 0x0000001281302c10 */ /* 0x040fe2000ffde0ff */
[----:B------:R-:W-:Y:S01]  /*2150*/  @P1 FADD.FTZ R164, R164, R49 ;  /* 0x00000031a4a41221 */ /* 0x000fe20000010000 */
[----:B------:R-:W-:Y:S01]  /*2160*/  IADD3 R52, P4, R129, UR20, RZ ;  /* 0x0000001481347c10 */ /* 0x000fe2000ff9e0ff */
[----:B------:R-:W-:Y:S01]  /*2170*/  FMUL.FTZ R47, R47, UR17 ;  /* 0x000000112f2f7c20 */ /* 0x000fe20008410000 */
[----:B------:R-:W-:Y:S01]  /*2180*/  @P2 IADD3.X R49, R161, UR19, RZ, P6, !PT ;  /* 0x00000013a1312c10 */ /* 0x000fe2000b7fe4ff */
[----:B------:R-:W-:Y:S01]  /*2190*/  FMUL.FTZ R65, R142, R131 ;  /* 0x000000838e417220 */ /* 0x000fe20000410000 */
[C---:B------:R-:W-:Y:S01]  /*21a0*/  LOP3.LUT P6, RZ, R68.reuse, 0xff00, RZ, 0xc0, !PT ;  /* 0x0000ff0044ff7812 */ /* 0x040fe200078cc0ff */
[-CC-:B------:R-:W-:Y:S01]  /*21b0*/  FFMA.FTZ R55, R55, R45.reuse, R44.reuse ;  /* 0x0000002d37377223 */ /* 0x180fe2000001002c */
[----:B------:R-:W-:Y:S01]  /*21c0*/  IADD3.X R53, R161, UR21, RZ, P4, !PT ;  /* 0x00000015a1357c10 */ /* 0x000fe2000a7fe4ff */
[----:B------:R-:W-:Y:S01]  /*21d0*/  FMUL.FTZ R65, R65, UR17 ;  /* 0x0000001141417c20 */ /* 0x000fe20008410000 */
[----:B------:R-:W-:Y:S01]  /*21e0*/  LOP3.LUT P4, RZ, R68, 0xff0000, RZ, 0xc0, !PT ;  /* 0x00ff000044ff7812 */ /* 0x000fe2000788c0ff */
[----:B------:R-:W-:Y:S01]  /*21f0*/  FADD.FTZ R55, R56, -R55 ;  /* 0x8000003738377221 */ /* 0x000fe20000010000 */
        /* <DEDUP_REMOVED lines=10> */
[-CC-:B------:R-:W-:Y:S01]  /*22a0*/  FFMA.FTZ R153, R153, R45.reuse, R44.reuse ;  /* 0x0000002d99997223 */ /* 0x180fe2000001002c */
[-CC-:B------:R-:W-:Y:S01]  /*22b0*/  FFMA.FTZ R154, R157, R45.reuse, R44.reuse ;  /* 0x0000002d9d9a7223 */ /* 0x180fe2000001002c */
[-CC-:B------:R-:W-:Y:S01]  /*22c0*/  FFMA.FTZ R65, R158, R45.reuse, R44.reuse ;  /* 0x0000002d9e417223 */ /* 0x180fe2000001002c */
[----:B------:R-:W-:Y:S01]  /*22d0*/  FFMA.FTZ R160, R160, R45, R44 ;  /* 0x0000002da0a07223 */ /* 0x000fe2000001002c */
[----:B------:R-:W-:-:S02]  /*22e0*/  @P1 HADD2.F32 R45, -RZ, R34.H1_H1 ;  /* 0x30000022ff2d1230 */ /* 0x000fc40000004100 */
[----:B------:R-:W-:Y:S01]  /*22f0*/  FMUL.FTZ R56, R130, R55 ;  /* 0x0000003782387220 */ /* 0x000fe20000410000 */
[-C--:B------:R-:W-:Y:S01]  /*2300*/  FMUL.FTZ R54, R136, R131.reuse ;  /* 0x0000008388367220 */ /* 0x080fe20000410000 */
[-C--:B------:R-:W-:Y:S01]  /*2310*/  FMUL.FTZ R63, R164, R131.reuse ;  /* 0x00000083a43f7220 */ /* 0x080fe20000410000 */
[----:B------:R-:W-:Y:S01]  /*2320*/  FADD.FTZ R137, R137, -R64 ;  /* 0x8000004089897221 */ /* 0x000fe20000010000 */
[----:B------:R-:W-:Y:S01]  /*2330*/  @P1 FADD.FTZ R56, R56, R45 ;  /* 0x0000002d38381221 */ /* 0x000fe20000010000 */
[----:B------:R-:W-:Y:S01]  /*2340*/  FMUL.FTZ R54, R54, UR17 ;  /* 0x0000001136367c20 */ /* 0x000fe20008410000 */
[----:B------:R-:W-:Y:S01]  /*2350*/  FMUL.FTZ R63, R63, UR17 ;  /* 0x000000113f3f7c20 */ /* 0x000fe20008410000 */
[----:B------:R-:W-:Y:S01]  /*2360*/  FADD.FTZ R145, R145, -R138 ;  /* 0x8000008a91917221 */ /* 0x000fe20000010000 */
[----:B------:R-:W-:Y:S01]  /*2370*/  FMUL.FTZ R44, R56, R131 ;  /* 0x00000083382c7220 */ /* 0x000fe20000410000 */
[--C-:B------:R-:W-:Y:S01]  /*2380*/  @P1 HADD2.F32 R45, -RZ, R35.reuse.H0_H0 ;  /* 0x20000023ff2d1230 */ /* 0x100fe20000004100 */
[----:B------:R-:W-:Y:S01]  /*2390*/  FSEL R133, R54, RZ, P4 ;  /* 0x000000ff36857208 */ /* 0x000fe20002000000 */
[----:B------:R-:W-:Y:S01]  /*23a0*/  FMUL.FTZ R64, R130, R137 ;  /* 0x0000008982407220 */ /* 0x000fe20000410000 */
[----:B------:R-:W-:Y:S01]  /*23b0*/  FMUL.FTZ R44, R44, UR17 ;  /* 0x000000112c2c7c20 */ /* 0x000fe20008410000 */
[----:B------:R-:W-:Y:S01]  /*23c0*/  LOP3.LUT P4, RZ, R69, 0xff00, RZ, 0xc0, !PT ;  /* 0x0000ff0045ff7812 */ /* 0x000fe2000788c0ff */
[----:B------:R-:W-:Y:S01]  /*23d0*/  FADD.FTZ R147, R147, -R144 ;  /* 0x8000009093937221 */ /* 0x000fe20000010000 */
[----:B------:R-:W-:Y:S01]  /*23e0*/  FSEL R170, R63, RZ, P5 ;  /* 0x000000ff3faa7208 */ /* 0x000fe20002800000 */
[----:B------:R-:W-:Y:S01]  /*23f0*/  FADD.FTZ R63, R152, -R47 ;  /* 0x8000002f983f7221 */ /* 0x000fe20000010000 */
[----:B------:R-:W-:Y:S01]  /*2400*/  FSEL R158, R44, RZ, P4 ;  /* 0x000000ff2c9e7208 */ /* 0x000fe20002000000 */
[----:B------:R-:W-:Y:S01]  /*2410*/  @P1 HADD2.F32 R47, -RZ, R35.H1_H1 ;  /* 0x30000023ff2f1230 */ /* 0x000fe20000004100 */
[----:B------:R-:W-:Y:S01]  /*2420*/  @P2 IADD3 R54, P4, R128, UR18, RZ ;  /* 0x0000001280362c10 */ /* 0x000fe2000ff9e0ff */
[----:B------:R-:W-:Y:S01]  /*2430*/  FADD.FTZ R65, R156, -R65 ;  /* 0x800000419c417221 */ /* 0x000fe20000010000 */
[----:B------:R-:W-:Y:S01]  /*2440*/  FMUL.FTZ R138, R130, R145 ;  /* 0x00000091828a7220 */ /* 0x000fe20000410000 */
[----:B------:R-:W-:Y:S01]  /*2450*/  @P1 FADD.FTZ R64, R64, R45 ;  /* 0x0000002d40401221 */ /* 0x000fe20000010000 */
[----:B------:R-:W-:Y:S01]  /*2460*/  @P2 IADD3.X R55, R127, UR19, RZ, P4, !PT ;  /* 0x000000137f372c10 */ /* 0x000fe2000a7fe4ff */
[----:B------:R-:W-:Y:S01]  /*2470*/  FADD.FTZ R153, R150, -R153 ;  /* 0x8000009996997221 */ /* 0x000fe20000010000 */
[----:B------:R-:W-:Y:S01]  /*2480*/  IADD3 R128, P4, R128, UR20, RZ ;  /* 0x0000001480807c10 */ /* 0x000fe2000ff9e0ff */
[----:B------:R-:W-:-:S02]  /*2490*/  @P1 HADD2.F32 R45, -RZ, R36.H0_H0 ;  /* 0x20000024ff2d1230 */ /* 0x000fc40000004100 */
[----:B------:R-:W-:Y:S01]  /*24a0*/  FADD.FTZ R149, R146, -R149 ;  /* 0x8000009592957221 */ /* 0x000fe20000010000 */
[----:B------:R-:W-:Y:S01]  /*24b0*/  MOV R44, R2 ;  /* 0x00000002002c7202 */ /* 0x000fe20000000f00 */
[C---:B------:R-:W-:Y:S01]  /*24c0*/  FMUL.FTZ R144, R130.reuse, R147 ;  /* 0x0000009382907220 */ /* 0x040fe20000410000 */
[----:B------:R-:W-:Y:S01]  /*24d0*/  FMUL.FTZ R156, R130, R65 ;  /* 0x00000041829c7220 */ /* 0x000fe20000410000 */
[----:B------:R-:W-:Y:S01]  /*24e0*/  @P1 FADD.FTZ R138, R138, R47 ;  /* 0x0000002f8a8a1221 */ /* 0x000fe20000010000 */
[--C-:B------:R-:W-:Y:S02]  /*24f0*/  @P1 HADD2.F32 R65, -RZ, R37.reuse.H1_H1 ;  /* 0x30000025ff411230 */ /* 0x100fe40000004100 */
[----:B------:R-:W-:Y:S01]  /*2500*/  FADD.FTZ R151, R151, -R148 ;  /* 0x8000009497977221 */ /* 0x000fe20000010000 */
[----:B------:R-:W-:Y:S01]  /*2510*/  IADD3.X R129, R127, UR21, RZ, P4, !PT ;  /* 0x000000157f817c10 */ /* 0x000fe2000a7fe4ff */
[----:B------:R-:W-:Y:S01]  /*2520*/  FMUL.FTZ R150, R130, R153 ;  /* 0x0000009982967220 */ /* 0x000fe20000410000 */
[----:B------:R-:W-:Y:S01]  /*2530*/  @P1 HADD2.F32 R47, -RZ, R36.H1_H1 ;  /* 0x30000024ff2f1230 */ /* 0x000fe20000004100 */
[----:B------:R-:W-:Y:S01]  /*2540*/  LOP3.LUT P4, RZ, R44, 0xff, RZ, 0xc0, !PT ;  /* 0x000000ff2cff7812 */ /* 0x000fe2000788c0ff */
[----:B------:R-:W-:Y:S01]  /*2550*/  FADD.FTZ R155, R155, -R154 ;  /* 0x8000009a9b9b7221 */ /* 0x000fe20000010000 */
[----:B------:R-:W-:Y:S01]  /*2560*/  FMUL.FTZ R146, R130, R149 ;  /* 0x0000009582927220 */ /* 0x000fe20000410000 */
[----:B------:R-:W-:Y:S01]  /*2570*/  @P1 FADD.FTZ R144, R144, R45 ;  /* 0x0000002d90901221 */ /* 0x000fe20000010000 */
[----:B------:R-:W-:Y:S01]  /*2580*/  FADD.FTZ R159, R159, -R160 ;  /* 0x800000a09f9f7221 */ /* 0x000fe20000010000 */
[----:B------:R-:W-:Y:S01]  /*2590*/  FMUL.FTZ R152, R130, R63 ;  /* 0x0000003f82987220 */ /* 0x000fe20000410000 */
[-C--:B------:R-:W-:Y:S01]  /*25a0*/  FMUL.FTZ R44, R64, R131.reuse ;  /* 0x00000083402c7220 */ /* 0x080fe20000410000 */
[----:B------:R-:W-:Y:S01]  /*25b0*/  FMUL.FTZ R45, R138, R131 ;  /* 0x000000838a2d7220 */ /* 0x000fe20000410000 */
[----:B------:R-:W-:-:S02]  /*25c0*/  @P1 HADD2.F32 R63, -RZ, R37.H0_H0 ;  /* 0x20000025ff3f1230 */ /* 0x000fc40000004100 */
[----:B------:R-:W-:Y:S01]  /*25d0*/  FMUL.FTZ R148, R130, R151 ;  /* 0x0000009782947220 */ /* 0x000fe20000410000 */
[--C-:B------:R-:W-:Y:S02]  /*25e0*/  @P1 HADD2.F32 R67, -RZ, R38.reuse.H0_H0 ;  /* 0x20000026ff431230 */ /* 0x100fe40000004100 */
[----:B------:R-:W-:Y:S01]  /*25f0*/  @P1 FADD.FTZ R150, R150, R65 ;  /* 0x0000004196961221 */ /* 0x000fe20000010000 */
[----:B------:R-:W-:Y:S01]  /*2600*/  FMUL.FTZ R154, R130, R155 ;  /* 0x0000009b829a7220 */ /* 0x000fe20000410000 */
[----:B------:R-:W-:Y:S01]  /*2610*/  @P1 FADD.FTZ R146, R146, R47 ;  /* 0x0000002f92921221 */ /* 0x000fe20000010000 */
[--C-:B------:R-:W-:Y:S02]  /*2620*/  @P1 HADD2.F32 R65, -RZ, R39.reuse.H1_H1 ;  /* 0x30000027ff411230 */ /* 0x100fe40000004100 */
[----:B------:R-:W-:Y:S01]  /*2630*/  FMUL.FTZ R130, R130, R159 ;  /* 0x0000009f82827220 */ /* 0x000fe20000410000 */
[----:B------:R-:W-:Y:S02]  /*2640*/  @P1 HADD2.F32 R47, -RZ, R38.H1_H1 ;  /* 0x30000026ff2f1230 */ /* 0x000fe40000004100 */
[----:B------:R-:W-:Y:S01]  /*2650*/  FMUL.FTZ R44, R44, UR17 ;  /* 0x000000112c2c7c20 */ /* 0x000fe20008410000 */
[----:B------:R-:W-:Y:S01]  /*2660*/  FMUL.FTZ R45, R45, UR17 ;  /* 0x000000112d2d7c20 */ /* 0x000fe20008410000 */
[C---:B------:R-:W-:Y:S01]  /*2670*/  LOP3.LUT P5, RZ, R69.reuse, 0xff0000, RZ, 0xc0, !PT ;  /* 0x00ff000045ff7812 */ /* 0x040fe200078ac0ff */
[----:B------:R-:W-:Y:S01]  /*2680*/  @P1 FADD.FTZ R148, R148, R63 ;  /* 0x0000003f94941221 */ /* 0x000fe20000010000 */
[----:B------:R-:W-:Y:S01]  /*2690*/  LOP3.LUT P6, RZ, R69, 0xff000000, RZ, 0xc0, !PT ;  /* 0xff00000045ff7812 */ /* 0x000fe200078cc0ff */
[----:B------:R-:W-:Y:S01]  /*26a0*/  @P1 FADD.FTZ R152, R152, R67 ;  /* 0x0000004398981221 */ /* 0x000fe20000010000 */
[----:B------:R-:W-:-:S02]  /*26b0*/  @P1 HADD2.F32 R63, -RZ, R39.H0_H0 ;  /* 0x20000027ff3f1230 */ /* 0x000fc40000004100 */
[----:B------:R-:W-:Y:S01]  /*26c0*/  @P1 FADD.FTZ R130, R130, R65 ;  /* 0x0000004182821221 */ /* 0x000fe20000010000 */
[----:B------:R-:W-:Y:S01]  /*26d0*/  @P1 FADD.FTZ R154, R154, R47 ;  /* 0x0000002f9a9a1221 */ /* 0x000fe20000010000 */
[----:B------:R-:W-:Y:S01]  /*26e0*/  FSEL R65, R44, RZ, P5 ;  /* 0x000000ff2c417208 */ /* 0x000fe20002800000 */
[-C--:B------:R-:W-:Y:S01]  /*26f0*/  FMUL.FTZ R44, R144, R131.reuse ;  /* 0x00000083902c7220 */ /* 0x080fe20000410000 */
[----:B------:R-:W-:Y:S01]  /*2700*/  FSEL R160, R45, RZ, P6 ;  /* 0x000000ff2da07208 */ /* 0x000fe20003000000 */
[-C--:B------:R-:W-:Y:S01]  /*2710*/  FMUL.FTZ R45, R148, R131.reuse ;  /* 0x00000083942d7220 */ /* 0x080fe20000410000 */
[-C--:B------:R-:W-:Y:S01]  /*2720*/  FMUL.FTZ R47, R152, R131.reuse ;  /* 0x00000083982f7220 */ /* 0x080fe20000410000 */
[----:B------:R-:W-:Y:S01]  /*2730*/  @P2 F2FP.F16.F32.PACK_AB R0, RZ, R0 ;  /* 0x00000000ff00223e */ /* 0x000fe200000000ff */
[----:B------:R-:W-:Y:S01]  /*2740*/  @P1 FADD.FTZ R156, R156, R63 ;  /* 0x0000003f9c9c1221 */ /* 0x000fe20000010000 */
[----:B------:R-:W-:Y:S01]  /*2750*/  @P2 F2FP.F16.F32.PACK_AB R162, RZ, R162 ;  /* 0x000000a2ffa2223e */ /* 0x000fe200000000ff */
[----:B------:R-:W-:Y:S01]  /*2760*/  FMUL.FTZ R44, R44, UR17 ;  /* 0x000000112c2c7c20 */ /* 0x000fe20008410000 */
[----:B------:R-:W-:Y:S01]  /*2770*/  @P2 F2FP.F16.F32.PACK_AB R58, RZ, R58 ;  /* 0x0000003aff3a223e */ /* 0x000fe200000000ff */
[----:B------:R-:W-:Y:S01]  /*2780*/  FMUL.FTZ R45, R45, UR17 ;  /* 0x000000112d2d7c20 */ /* 0x000fe20008410000 */
[----:B------:R-:W-:Y:S01]  /*2790*/  @P2 F2FP.F16.F32.PACK_AB R132, RZ, R132 ;  /* 0x00000084ff84223e */ /* 0x000fe200000000ff */
[----:B------:R-:W-:Y:S01]  /*27a0*/  FMUL.FTZ R47, R47, UR17 ;  /* 0x000000112f2f7c20 */ /* 0x000fe20008410000 */
[----:B------:R-:W-:Y:S01]  /*27b0*/  LOP3.LUT P6, RZ, R2, 0xff0000, RZ, 0xc0, !PT ;  /* 0x00ff000002ff7812 */ /* 0x000fe200078cc0ff */
[----:B------:R-:W-:Y:S01]  /*27c0*/  FMUL.FTZ R63, R156, R131 ;  /* 0x000000839c3f7220 */ /* 0x000fe20000410000 */
[----:B------:R-:W-:-:S02]  /*27d0*/  LOP3.LUT P5, RZ, R3, 0xff, RZ, 0xc0, !PT ;  /* 0x000000ff03ff7812 */ /* 0x000fc400078ac0ff */
[----:B------:R-:W-:Y:S01]  /*27e0*/  @P2 F2FP.F16.F32.PACK_AB R46, RZ, R46 ;  /* 0x0000002eff2e223e */ /* 0x000fe200000000ff */
[----:B------:R-:W-:Y:S01]  /*27f0*/  FMUL.FTZ R63, R63, UR17 ;  /* 0x000000113f3f7c20 */ /* 0x000fe20008410000 */
[----:B------:R-:W-:Y:S02]  /*2800*/  @P2 F2FP.F16.F32.PACK_AB R60, RZ, R60 ;  /* 0x0000003cff3c223e */ /* 0x000fe400000000ff */
[----:B------:R-:W-:Y:S02]  /*2810*/  @P2 F2FP.F16.F32.PACK_AB R62, RZ, R62 ;  /* 0x0000003eff3e223e */ /* 0x000fe400000000ff */
[----:B------:R-:W-:Y:S02]  /*2820*/  @P2 F2FP.F16.F32.PACK_AB R140, RZ, R140 ;  /* 0x0000008cff8c223e */ /* 0x000fe400000000ff */
[----:B------:R-:W-:Y:S02]  /*2830*/  @P2 PRMT R40, R0, 0x7610, R40 ;  /* 0x0000761000282816 */ /* 0x000fe40000000028 */
[----:B------:R-:W-:-:S02]  /*2840*/  @P2 PRMT R41, R162, 0x7610, R41 ;  /* 0x00007610a2292816 */ /* 0x000fc40000000029 */
[----:B------:R-:W-:Y:S02]  /*2850*/  @P2 PRMT R42, R58, 0x7610, R42 ;  /* 0x000076103a2a2816 */ /* 0x000fe4000000002a */
        /* <DEDUP_REMOVED lines=13> */
[C---:B------:R-:W-:Y:S02]  /*2930*/  LOP3.LUT P1, RZ, R2.reuse, 0xff00, RZ, 0xc0, !PT ;  /* 0x0000ff0002ff7812 */ /* 0x040fe4000782c0ff */
[----:B------:R-:W-:Y:S01]  /*2940*/  LOP3.LUT P6, RZ, R2, 0xff000000, RZ, 0xc0, !PT ;  /* 0xff00000002ff7812 */ /* 0x000fe200078cc0ff */
[----:B------:R-:W-:Y:S01]  /*2950*/  FMUL.FTZ R2, R130, R131 ;  /* 0x0000008382027220 */ /* 0x000fe20000410000 */
[----:B------:R-:W-:Y:S01]  /*2960*/  LOP3.LUT P4, RZ, R3, 0xff0000, RZ, 0xc0, !PT ;  /* 0x00ff000003ff7812 */ /* 0x000fe2000788c0ff */
[----:B------:R1:W-:Y:S01]  /*2970*/  STG.E.128 desc[UR4][R52.64], R44 ;  /* 0x0000002c34007986 */ /* 0x0003e2000c101d04 */
[----:B------:R-:W-:Y:S01]  /*2980*/  @P2 F2FP.F16.F32.PACK_AB R66, RZ, R66 ;  /* 0x00000042ff42223e */ /* 0x000fe200000000ff */
[----:B------:R-:W-:Y:S01]  /*2990*/  FMUL.FTZ R2, R2, UR17 ;  /* 0x0000001102027c20 */ /* 0x000fe20008410000 */
[----:B------:R-:W-:-:S02]  /*29a0*/  @P2 F2FP.F16.F32.PACK_AB R136, RZ, R136 ;  /* 0x00000088ff88223e */ /* 0x000fc400000000ff */
[----:B------:R-:W-:Y:S02]  /*29b0*/  @P2 F2FP.F16.F32.PACK_AB R142, RZ, R142 ;  /* 0x0000008eff8e223e */ /* 0x000fe400000000ff */
[----:B------:R-:W-:Y:S02]  /*29c0*/  @P2 F2FP.F16.F32.PACK_AB R64, RZ, R64 ;  /* 0x00000040ff40223e */ /* 0x000fe400000000ff */
[----:B------:R-:W-:Y:S01]  /*29d0*/  @P2 F2FP.F16.F32.PACK_AB R0, RZ, R146 ;  /* 0x00000092ff00223e */ /* 0x000fe200000000ff */
[----:B------:R-:W-:Y:S01]  /*29e0*/  FMUL.FTZ R146, R146, R131 ;  /* 0x0000008392927220 */ /* 0x000fe20000410000 */
[----:B------:R-:W-:Y:S02]  /*29f0*/  FSEL R63, R63, RZ, P4 ;  /* 0x000000ff3f3f7208 */ /* 0x000fe40002000000 */
[----:B------:R-:W-:Y:S01]  /*2a00*/  @P2 F2FP.F16.F32.PACK_AB R134, RZ, R134 ;  /* 0x00000086ff86223e */ /* 0x000fe200000000ff */
[----:B------:R-:W-:Y:S01]  /*2a10*/  FMUL.FTZ R146, R146, UR17 ;  /* 0x0000001192927c20 */ /* 0x000fe20008410000 */
[----:B------:R-:W-:-:S02]  /*2a20*/  @P2 F2FP.F16.F32.PACK_AB R164, RZ, R164 ;  /* 0x000000a4ffa4223e */ /* 0x000fc400000000ff */
[----:B------:R-:W-:Y:S02]  /*2a30*/  @P2 F2FP.F16.F32.PACK_AB R56, RZ, R56 ;  /* 0x00000038ff38223e */ /* 0x000fe400000000ff */
[----:B------:R-:W-:Y:S02]  /*2a40*/  @P2 F2FP.F16.F32.PACK_AB R138, RZ, R138 ;  /* 0x0000008aff8a223e */ /* 0x000fe400000000ff */
[----:B0-----:R-:W-:Y:S02]  /*2a50*/  @P2 PRMT R40, R66, 0x7610, R40 ;  /* 0x0000761042282816 */ /* 0x001fe40000000028 */
[----:B------:R-:W-:Y:S02]  /*2a60*/  @P2 PRMT R41, R136, 0x7610, R41 ;  /* 0x0000761088292816 */ /* 0x000fe40000000029 */
[----:B------:R-:W-:Y:S02]  /*2a70*/  @P2 PRMT R42, R142, 0x7610, R42 ;  /* 0x000076108e2a2816 */ /* 0x000fe4000000002a */
[----:B------:R-:W-:-:S02]  /*2a80*/  @P2 PRMT R43, R64, 0x7610, R43 ;  /* 0x00007610402b2816 */ /* 0x000fc4000000002b */
[----:B-1----:R-:W-:Y:S01]  /*2a90*/  @P2 F2FP.F16.F32.PACK_AB R52, RZ, R150 ;  /* 0x00000096ff34223e */ /* 0x002fe200000000ff */
[-C--:B------:R-:W-:Y:S01]  /*2aa0*/  FMUL.FTZ R150, R150, R131.reuse ;  /* 0x0000008396967220 */ /* 0x080fe20000410000 */
[----:B------:R-:W-:Y:S01]  /*2ab0*/  LOP3.LUT P4, RZ, R3, 0xff000000, RZ, 0xc0, !PT ;  /* 0xff00000003ff7812 */ /* 0x000fe2000788c0ff */
[----:B------:R-:W-:Y:S01]  /*2ac0*/  FMUL.FTZ R131, R154, R131 ;  /* 0x000000839a837220 */ /* 0x000fe20000410000 */
[----:B------:R-:W-:Y:S01]  /*2ad0*/  @P2 PRMT R40, R40, 0x5410, R134 ;  /* 0x0000541028282816 */ /* 0x000fe20000000086 */
[----:B------:R-:W-:Y:S01]  /*2ae0*/  FMUL.FTZ R150, R150, UR17 ;  /* 0x0000001196967c20 */ /* 0x000fe20008410000 */
[----:B------:R-:W-:Y:S01]  /*2af0*/  @P2 PRMT R41, R41, 0x5410, R164 ;  /* 0x0000541029292816 */ /* 0x000fe200000000a4 */
[----:B------:R-:W-:Y:S01]  /*2b00*/  FMUL.FTZ R131, R131, UR17 ;  /* 0x0000001183837c20 */ /* 0x000fe20008410000 */
[----:B------:R-:W-:Y:S02]  /*2b10*/  @P2 PRMT R42, R42, 0x5410, R56 ;  /* 0x000054102a2a2816 */ /* 0x000fe40000000038 */
[----:B------:R-:W-:-:S02]  /*2b20*/  @P2 PRMT R43, R43, 0x5410, R138 ;  /* 0x000054102b2b2816 */ /* 0x000fc4000000008a */
[----:B------:R-:W-:Y:S02]  /*2b30*/  F2FP.F16.F32.PACK_AB R51, R160, R65 ;  /* 0x00000041a033723e */ /* 0x000fe400000000ff */
[----:B------:R-:W-:Y:S01]  /*2b40*/  F2FP.F16.F32.PACK_AB R50, R158, R135 ;  /* 0x000000879e32723e */ /* 0x000fe200000000ff */
[----:B------:R0:W-:Y:S01]  /*2b50*/  @P2 STG.E.128 desc[UR4][R54.64], R40 ;  /* 0x0000002836002986 */ /* 0x0001e2000c101d04 */
[----:B------:R-:W-:Y:S02]  /*2b60*/  F2FP.F16.F32.PACK_AB R49, R170, R133 ;  /* 0x00000085aa31723e */ /* 0x000fe400000000ff */
[----:B------:R-:W-:Y:S02]  /*2b70*/  F2FP.F16.F32.PACK_AB R48, R68, R59 ;  /* 0x0000003b4430723e */ /* 0x000fe400000000ff */
[----:B------:R-:W-:Y:S02]  /*2b80*/  FSEL R2, R2, RZ, P4 ;  /* 0x000000ff02027208 */ /* 0x000fe40002000000 */
[----:B------:R-:W-:Y:S01]  /*2b90*/  @P2 F2FP.F16.F32.PACK_AB R144, RZ, R144 ;  /* 0x00000090ff90223e */ /* 0x000fe200000000ff */
[----:B------:R1:W-:Y:S01]  /*2ba0*/  STG.E.128 desc[UR4][R128.64], R48 ;  /* 0x0000003080007986 */ /* 0x0003e2000c101d04 */
[----:B------:R-:W-:-:S02]  /*2bb0*/  @P2 F2FP.F16.F32.PACK_AB R148, RZ, R148 ;  /* 0x00000094ff94223e */ /* 0x000fc400000000ff */
[----:B------:R-:W-:Y:S02]  /*2bc0*/  @P2 F2FP.F16.F32.PACK_AB R152, RZ, R152 ;  /* 0x00000098ff98223e */ /* 0x000fe400000000ff */
[----:B------:R-:W-:Y:S02]  /*2bd0*/  @P2 F2FP.F16.F32.PACK_AB R156, RZ, R156 ;  /* 0x0000009cff9c223e */ /* 0x000fe400000000ff */
[----:B------:R-:W-:Y:S02]  /*2be0*/  LOP3.LUT P5, RZ, R3, 0xff00, RZ, 0xc0, !PT ;  /* 0x0000ff0003ff7812 */ /* 0x000fe400078ac0ff */
[----:B------:R-:W-:Y:S02]  /*2bf0*/  FSEL R44, R146, RZ, P1 ;  /* 0x000000ff922c7208 */ /* 0x000fe40000800000 */
[----:B------:R-:W-:Y:S02]  /*2c00*/  F2FP.F16.F32.PACK_AB R47, R2, R63 ;  /* 0x0000003f022f723e */ /* 0x000fe400000000ff */
[----:B------:R-:W-:-:S02]  /*2c10*/  @P2 F2FP.F16.F32.PACK_AB R154, RZ, R154 ;  /* 0x0000009aff9a223e */ /* 0x000fc400000000ff */
[----:B------:R-:W-:Y:S02]  /*2c20*/  @P2 F2FP.F16.F32.PACK_AB R130, RZ, R130 ;  /* 0x00000082ff82223e */ /* 0x000fe400000000ff */
[----:B0-----:R-:W-:Y:S02]  /*2c30*/  @P2 PRMT R40, R144, 0x7610, R40 ;  /* 0x0000761090282816 */ /* 0x001fe40000000028 */
[----:B------:R-:W-:Y:S02]  /*2c40*/  @P2 PRMT R41, R148, 0x7610, R41 ;  /* 0x0000761094292816 */ /* 0x000fe40000000029 */
[----:B------:R-:W-:Y:S02]  /*2c50*/  @P2 PRMT R42, R152, 0x7610, R42 ;  /* 0x00007610982a2816 */ /* 0x000fe4000000002a */
[----:B------:R-:W-:Y:S02]  /*2c60*/  @P2 IADD3 R2, P1, R124, UR18, RZ ;  /* 0x000000127c022c10 */ /* 0x000fe4000ff3e0ff */
[----:B------:R-:W-:-:S02]  /*2c70*/  @P2 PRMT R43, R156, 0x7610, R43 ;  /* 0x000076109c2b2816 */ /* 0x000fc4000000002b */
[----:B------:R-:W-:Y:S02]  /*2c80*/  FSEL R46, R131, RZ, P5 ;  /* 0x000000ff832e7208 */ /* 0x000fe40002800000 */
[----:B------:R-:W-:Y:S02]  /*2c90*/  FSEL R150, R150, RZ, P6 ;  /* 0x000000ff96967208 */ /* 0x000fe40003000000 */
[----:B-1----:R-:W-:Y:S02]  /*2ca0*/  IADD3 R48, P4, R124, UR20, RZ ;  /* 0x000000147c307c10 */ /* 0x002fe4000ff9e0ff */
        /* <DEDUP_REMOVED lines=58> */
[----:B------:R-:W-:-:S07]  /*3050*/  MOV R43, R86 ;  /* 0x00000056002b7202 */ /* 0x000fce0000000f00 */
.L_x_6211:
        /* <DEDUP_REMOVED lines=22> */
.L_x_6212:
[----:B------:R-:W-:Y:S01]  /*31c0*/  HFMA2.MMA R169, -RZ, RZ, 0, 9.5367431640625e-07 ;  /* 0x00000010ffa97435 */ /* 0x000fe200000001ff */
[----:B------:R-:W-:Y:S02]  /*31d0*/  MOV R168, R44 ;  /* 0x0000002c00a87202 */ /* 0x000fe40000000f00 */
[----:B------:R-:W-:Y:S02]  /*31e0*/  MOV R170, 0x1f ;  /* 0x0000001f00aa7802 */ /* 0x000fe40000000f00 */
[----:B------:R-:W-:Y:S02]  /*31f0*/  MOV R167, 0xffffffff ;  /* 0xffffffff00a77802 */ /* 0x000fe40000000f00 */
[----:B------:R-:W-:Y:S02]  /*3200*/  MOV R111, R112 ;  /* 0x00000070006f7202 */ /* 0x000fe40000000f00 */
[----:B------:R-:W-:-:S07]  /*3210*/  MOV R112, R162 ;  /* 0x000000a200707202 */ /* 0x000fce0000000f00 */
[----:B-----5:R-:W-:Y:S05]  /*3220*/  WARPSYNC.COLLECTIVE R167, `(.L_x_6214) ;  /* 0x00000000a7087348 */ /* 0x020fea0003c00000 */
[----:B------:R0:W1:Y:S02]  /*3230*/  SHFL.DOWN P5, R81, R168, R169, R170 ;  /* 0x080000a9a8517389 */ /* 0x00006400000a00aa */
[----:B01---5:R-:W-:Y:S01]  /*3240*/  ENDCOLLECTIVE ;  /* 0x000000000000791b */ /* 0x023fe20003800000 */
.L_x_6214:
[----:B------:R-:W-:Y:S02]  /*3250*/  MOV R168, R47 ;  /* 0x0000002f00a87202 */ /* 0x000fe40000000f00 */
[----:B------:R-:W-:-:S07]  /*3260*/  MOV R45, R81 ;  /* 0x00000051002d7202 */ /* 0x000fce0000000f00 */
[----:B------:R-:W-:Y:S05]  /*3270*/  WARPSYNC.COLLECTIVE R167, `(.L_x_6215) ;  /* 0x00000000a7087348 */ /* 0x000fea0003c00000 */
[----:B------:R0:W1:Y:S02]  /*3280*/  SHFL.DOWN P5, R81, R168, R169, R170 ;  /* 0x080000a9a8517389 */ /* 0x00006400000a00aa */
[----:B01----:R-:W-:Y:S01]  /*3290*/  ENDCOLLECTIVE ;  /* 0x000000000000791b */ /* 0x003fe20003800000 */
.L_x_6215:
[----:B------:R-:W-:Y:S01]  /*32a0*/  FADD.FTZ R45, R44, R45 ;  /* 0x0000002d2c2d7221 */ /* 0x000fe20000010000 */
[----:B------:R-:W-:-:S04]  /*32b0*/  HFMA2.MMA R169, -RZ, RZ, 0, 4.76837158203125e-07 ;  /* 0x00000008ffa97435 */ /* 0x000fc800000001ff */
[----:B------:R-:W-:Y:S02]  /*32c0*/  MOV R168, R45 ;  /* 0x0000002d00a87202 */ /* 0x000fe40000000f00 */
[----:B------:R-:W-:-:S07]  /*32d0*/  MOV R46, R81 ;  /* 0x00000051002e7202 */ /* 0x000fce0000000f00 */
[----:B------:R-:W-:Y:S05]  /*32e0*/  WARPSYNC.COLLECTIVE R167, `(.L_x_6216) ;  /* 0x00000000a7087348 */ /* 0x000fea0003c00000 */
[----:B------:R0:W1:Y:S02]  /*32f0*/  SHFL.DOWN P5, R81, R168, R169, R170 ;  /* 0x080000a9a8517389 */ /* 0x00006400000a00aa */
[----:B01----:R-:W-:Y:S01]  /*3300*/  ENDCOLLECTIVE ;  /* 0x000000000000791b */ /* 0x003fe20003800000 */
.L_x_6216:
[----:B------:R-:W-:-:S05]  /*3310*/  FADD.FTZ R46, R47, R46 ;  /* 0x0000002e2f2e7221 */ /* 0x000fca0000010000 */
[----:B------:R-:W-:Y:S02]  /*3320*/  MOV R168, R46 ;  /* 0x0000002e00a87202 */ /* 0x000fe40000000f00 */
[----:B------:R-:W-:-:S07]  /*3330*/  MOV R48, R81 ;  /* 0x0000005100307202 */ /* 0x000fce0000000f00 */
[----:B------:R-:W-:Y:S05]  /*3340*/  WARPSYNC.COLLECTIVE R167, `(.L_x_6217) ;  /* 0x00000000a7087348 */ /* 0x000fea0003c00000 */
[----:B------:R0:W1:Y:S02]  /*3350*/  SHFL.DOWN P5, R81, R168, R169, R170 ;  /* 0x080000a9a8517389 */ /* 0x00006400000a00aa */
[----:B01----:R-:W-:Y:S01]  /*3360*/  ENDCOLLECTIVE ;  /* 0x000000000000791b */ /* 0x003fe20003800000 */
.L_x_6217:
[----:B------:R-:W-:Y:S01]  /*3370*/  FADD.FTZ R48, R45, R48 ;  /* 0x000000302d307221 */ /* 0x000fe20000010000 */
[----:B------:R-:W-:-:S04]  /*3380*/  HFMA2.MMA R169, -RZ, RZ, 0, 2.384185791015625e-07 ;  /* 0x00000004ffa97435 */ /* 0x000fc800000001ff */
[----:B------:R-:W-:Y:S02]  /*3390*/  MOV R168, R48 ;  /* 0x0000003000a87202 */ /* 0x000fe40000000f00 */
[----:B------:R-:W-:-:S07]  /*33a0*/  MOV R49, R81 ;  /* 0x0000005100317202 */ /* 0x000fce0000000f00 */
[----:B------:R-:W-:Y:S05]  /*33b0*/  WARPSYNC.COLLECTIVE R167, `(.L_x_6218) ;  /* 0x00000000a7087348 */ /* 0x000fea0003c00000 */
[----:B------:R0:W1:Y:S02]  /*33c0*/  SHFL.DOWN P5, R81, R168, R169, R170 ;  /* 0x080000a9a8517389 */ /* 0x00006400000a00aa */
[----:B01----:R-:W-:Y:S01]  /*33d0*/  ENDCOLLECTIVE ;  /* 0x000000000000791b */ /* 0x003fe20003800000 */
.L_x_6218:
[----:B------:R-:W-:-:S05]  /*33e0*/  FADD.FTZ R49, R46, R49 ;  /* 0x000000312e317221 */ /* 0x000fca0000010000 */
[----:B------:R-:W-:Y:S02]  /*33f0*/  MOV R168, R49 ;  /* 0x0000003100a87202 */ /* 0x000fe40000000f00 */
[----:B------:R-:W-:-:S07]  /*3400*/  MOV R79, R81 ;  /* 0x00000051004f7202 */ /* 0x000fce0000000f00 */
[----:B------:R-:W-:Y:S05]  /*3410*/  WARPSYNC.COLLECTIVE R167, `(.L_x_6219) ;  /* 0x00000000a7087348 */ /* 0x000fea0003c00000 */
[----:B------:R0:W1:Y:S02]  /*3420*/  SHFL.DOWN P5, R81, R168, R169, R170 ;  /* 0x080000a9a8517389 */ /* 0x00006400000a00aa */
[----:B01----:R-:W-:Y:S01]  /*3430*/  ENDCOLLECTIVE ;  /* 0x000000000000791b */ /* 0x003fe20003800000 */
.L_x_6219:
[----:B------:R-:W-:Y:S01]  /*3440*/  FADD.FTZ R79, R48, R79 ;  /* 0x0000004f304f7221 */ /* 0x000fe20000010000 */
[----:B------:R-:W-:-:S04]  /*3450*/  HFMA2.MMA R169, -RZ, RZ, 0, 1.1920928955078125e-07 ;  /* 0x00000002ffa97435 */ /* 0x000fc800000001ff */
[----:B------:R-:W-:Y:S02]  /*3460*/  MOV R168, R79 ;  /* 0x0000004f00a87202 */ /* 0x000fe40000000f00 */
[----:B------:R-:W-:-:S07]  /*3470*/  MOV R166, R81 ;  /* 0x0000005100a67202 */ /* 0x000fce0000000f00 */
[----:B------:R-:W-:Y:S05]  /*3480*/  WARPSYNC.COLLECTIVE R167, `(.L_x_6220) ;  /* 0x00000000a7087348 */ /* 0x000fea0003c00000 */
[----:B------:R0:W1:Y:S02]  /*3490*/  SHFL.DOWN P5, R81, R168, R169, R170 ;  /* 0x080000a9a8517389 */ /* 0x00006400000a00aa */
[----:B01----:R-:W-:Y:S01]  /*34a0*/  ENDCOLLECTIVE ;  /* 0x000000000000791b */ /* 0x003fe20003800000 */
.L_x_6220:
[----:B------:R-:W-:-:S05]  /*34b0*/  FADD.FTZ R166, R49, R166 ;  /* 0x000000a631a67221 */ /* 0x000fca0000010000 */
[----:B------:R-:W-:Y:S02]  /*34c0*/  MOV R168, R166 ;  /* 0x000000a600a87202 */ /* 0x000fe40000000f00 */
[----:B------:R-:W-:-:S07]  /*34d0*/  MOV R44, R81 ;  /* 0x00000051002c7202 */ /* 0x000fce0000000f00 */
[----:B------:R-:W-:Y:S05]  /*34e0*/  WARPSYNC.COLLECTIVE R167, `(.L_x_6221) ;  /* 0x00000000a7087348 */ /* 0x000fea0003c00000 */
[----:B------:R0:W1:Y:S02]  /*34f0*/  SHFL.DOWN P5, R81, R168, R169, R170 ;  /* 0x080000a9a8517389 */ /* 0x00006400000a00aa */
[----:B01----:R-:W-:Y:S01]  /*3500*/  ENDCOLLECTIVE ;  /* 0x000000000000791b */ /* 0x003fe20003800000 */
.L_x_6221:
        /* <DEDUP_REMOVED lines=8> */
.L_x_6222:
[----:B------:R-:W-:-:S05]  /*3590*/  FADD.FTZ R47, R166, R47 ;  /* 0x0000002fa62f7221 */ /* 0x000fca0000010000 */
[----:B------:R-:W-:Y:S02]  /*35a0*/  MOV R168, R47 ;  /* 0x0000002f00a87202 */ /* 0x000fe40000000f00 */
[----:B------:R-:W-:-:S07]  /*35b0*/  MOV R45, R81 ;  /* 0x00000051002d7202 */ /* 0x000fce0000000f00 */
[----:B------:R-:W-:Y:S05]  /*35c0*/  WARPSYNC.COLLECTIVE R167, `(.L_x_6223) ;  /* 0x00000000a7087348 */ /* 0x000fea0003c00000 */
[----:B------:R0:W1:Y:S02]  /*35d0*/  SHFL.DOWN P5, R81, R168, R169, R170 ;  /* 0x080000a9a8517389 */ /* 0x00006400000a00aa */
[----:B01----:R-:W-:Y:S01]  /*35e0*/  ENDCOLLECTIVE ;  /* 0x000000000000791b */ /* 0x003fe20003800000 */
.L_x_6223:
[----:B------:R-:W-:Y:S02]  /*35f0*/  MOV R46, R81 ;  /* 0x00000051002e7202 */ /* 0x000fe40000000f00 */
[----:B------:R-:W-:Y:S01]  /*3600*/  MOV R81, R163 ;  /* 0x000000a300517202 */ /* 0x000fe20000000f00 */
[----:B------:R-:W-:Y:S06]  /*3610*/  BRA `(.L_x_6224) ;  /* 0xffffffe000907947 */ /* 0x000fec000383ffff */
.L_x_6225:
        /* <DEDUP_REMOVED lines=14> */
.L_x_11368:


//--------------------- .text._ZN10layer_norm22ln_bwd_finalize_kernelINS_22Kernel_traits_finalizeILj6144Ef6__halfS2_S2_fjLb0ELj1024ELj4ENS_18Kernel_traits_baseILj6144EfS2_S2_S2_fjLj1024EEEEELb0ELb0EEEvNS_9BwdParamsE --------------------------
	.section	.text._ZN10layer_norm22ln_bwd_finalize_kernelINS_22Kernel_traits_finalizeILj6144Ef6__halfS2_S2_fjLb0ELj1024ELj4ENS_18Kernel_traits_baseILj6144EfS2_S2_S2_fjLj1024EEEEELb0ELb0EEEvNS_9BwdParamsE,"ax",@progbits
	.align	128
        .global         _ZN10layer_norm22ln_bwd_finalize_kernelINS_22Kernel_traits_finalizeILj6144Ef6__halfS2_S2_fjLb0ELj1024ELj4ENS_18Kernel_traits_baseILj6144EfS2_S2_S2_fjLj1024EEEEELb0ELb0EEEvNS_9BwdParamsE
        .type           _ZN10layer_norm22ln_bwd_finalize_kernelINS_22Kernel_traits_finalizeILj6144Ef6__halfS2_S2_fjLb0ELj1024ELj4ENS_18Kernel_traits_baseILj6144EfS2_S2_S2_fjLj1024EEEEELb0ELb0EEEvNS_9BwdParamsE,@function
        .size           _ZN10layer_norm22ln_bwd_finalize_kernelINS_22Kernel_traits_finalizeILj6144Ef6__halfS2_S2_fjLb0ELj1024ELj4ENS_18Kernel_traits_baseILj6144EfS2_S2_S2_fjLj1024EEEEELb0ELb0EEEvNS_9BwdParamsE,(.L_x_11369 - _ZN10layer_norm22ln_bwd_finalize_kernelINS_22Kernel_traits_finalizeILj6144Ef6__halfS2_S2_fjLb0ELj1024ELj4ENS_18Kernel_traits_baseILj6144EfS2_S2_S2_fjLj1024EEEEELb0ELb0EEEvNS_9BwdParamsE)
        .other          _ZN10layer_norm22ln_bwd_finalize_kernelINS_22Kernel_traits_finalizeILj6144Ef6__halfS2_S2_fjLb0ELj1024ELj4ENS_18Kernel_traits_baseILj6144EfS2_S2_S2_fjLj1024EEEEELb0ELb0EEEvNS_9BwdParamsE,@"STO_CUDA_ENTRY STV_DEFAULT"
_ZN10layer_norm22ln_bwd_finalize_kernelINS_22Kernel_traits_finalizeILj6144Ef6__halfS2_S2_fjLb0ELj1024ELj4ENS_18Kernel_traits_baseILj6144EfS2_S2_S2_fjLj1024EEEEELb0ELb0EEEvNS_9BwdParamsE:
.text._ZN10layer_norm22ln_bwd_finalize_kernelINS_22Kernel_traits_finalizeILj6144Ef6__halfS2_S2_fjLb0ELj1024ELj4ENS_18Kernel_traits_baseILj6144EfS2_S2_S2_fjLj1024EEEEELb0ELb0EEEvNS_9BwdParamsE:
        /* <DEDUP_REMOVED lines=25> */
.L_x_6238:
        /* <DEDUP_REMOVED lines=30> */
.L_x_6230:
        /* <DEDUP_REMOVED lines=36> */
.L_x_6229:
[----:B------:R-:W-:Y:S05]  /*05b0*/  BSYNC B1 ;  /* 0x0000000000017941 */ /* 0x000fea0003800000 */
.L_x_6228:
        /* <DEDUP_REMOVED lines=24> */
.L_x_6232:
[----:B------:R-:W-:Y:S05]  /*0740*/  BSYNC B1 ;  /* 0x0000000000017941 */ /* 0x000fea0003800000 */
.L_x_6231:
        /* <DEDUP_REMOVED lines=12> */
.L_x_6233:
[----:B------:R-:W-:Y:S05]  /*0810*/  BSYNC B1 ;  /* 0x0000000000017941 */ /* 0x000fea0003800000 */
.L_x_6227:
[----:B------:R-:W-:Y:S05]  /*0820*/  BSYNC B0 ;  /* 0x0000000000007941 */ /* 0x000fea0003800000 */
.L_x_6226:
        /* <DEDUP_REMOVED lines=29> */
.L_x_6249:
[----:B---3--:R-:W-:Y:S01]  /*0a00*/  FADD.FTZ R9, R18, R9 ;  /* 0x0000000912097221 */ /* 0x008fe20000010000 */
[----:B--2---:R-:W-:-:S04]  /*0a10*/  FADD.FTZ R11, R10, R11 ;  /* 0x0000000b0a0b7221 */ /* 0x004fc80000010000 */
[----:B------:R2:W-:Y:S04]  /*0a20*/  @!P1 STS [R6+0x2000], R9 ;  /* 0x0020000906009388 */ /* 0x0005e80000000800 */
[----:B------:R2:W-:Y:S02]  /*0a30*/  @!P1 STS [R6+0x2080], R11 ;  /* 0x0020800b06009388 */ /* 0x0005e40000000800 */
.L_x_6234:
        /* <DEDUP_REMOVED lines=16> */
.L_x_6237:
[----:B------:R-:W-:Y:S05]  /*0b40*/  BSYNC B0 ;  /* 0x0000000000007941 */ /* 0x000fea0003800000 */
.L_x_6236:
[C---:B------:R-:W-:Y:S01]  /*0b50*/  ISETP.GT.U32.AND P1, PT, R3.reuse, -0x1801, PT ;  /* 0xffffe7ff0300780c */ /* 0x040fe20003f24070 */
[----:B------:R-:W-:Y:S01]  /*0b60*/  VIADD R4, R4, 0xc00 ;  /* 0x00000c0004047836 */ /* 0x000fe20000000000 */
[----:B------:R-:W-:-:S11]  /*0b70*/  IADD3 R3, R3, 0x1800, RZ ;  /* 0x0000180003037810 */ /* 0x000fd60007ffe0ff */
[----:B------:R-:W-:Y:S05]  /*0b80*/  @P1 BRA `(.L_x_6238) ;  /* 0xfffffff400801947 */ /* 0x000fea000383ffff */
[----:B------:R-:W-:Y:S05]  /*0b90*/  EXIT ;  /* 0x000000000000794d */ /* 0x000fea0003800000 */
.L_x_6235:
[----:B------:R-:W-:Y:S01]  /*0ba0*/  HFMA2.MMA R21, -RZ, RZ, 0, 5.9604644775390625e-08 ;  /* 0x00000001ff157435 */ /* 0x000fe200000001ff */
[----:B0--3--:R-:W-:Y:S01]  /*0bb0*/  MOV R22, R10 ;  /* 0x0000000a00167202 */ /* 0x009fe20000000f00 */
[----:B------:R-:W-:Y:S01]  /*0bc0*/  IMAD.MOV.U32 R19, RZ, RZ, -0x1 ;  /* 0xffffffffff137424 */ /* 0x000fe200078e00ff */
[----:B------:R-:W-:-:S08]  /*0bd0*/  MOV R24, 0x1f ;  /* 0x0000001f00187802 */ /* 0x000fd00000000f00 */
[----:B-12---:R-:W-:Y:S05]  /*0be0*/  WARPSYNC.COLLECTIVE R19, `(.L_x_6239) ;  /* 0x0000000013087348 */ /* 0x006fea0003c00000 */
[----:B------:R0:W3:Y:S02]  /*0bf0*/  SHFL.BFLY P2, R20, R22, R21, R24 ;  /* 0x0c00001516147389 */ /* 0x0000e40000040018 */
[----:B0123--:R-:W-:Y:S01]  /*0c00*/  ENDCOLLECTIVE ;  /* 0x000000000000791b */ /* 0x00ffe20003800000 */
.L_x_6239:
[----:B------:R-:W-:Y:S01]  /*0c10*/  HFMA2.MMA R21, -RZ, RZ, 0, 1.1920928955078125e-07 ;  /* 0x00000002ff157435 */ /* 0x000fe200000001ff */
[----:B------:R-:W-:-:S05]  /*0c20*/  MOV R11, R20 ;  /* 0x00000014000b7202 */ /* 0x000fca0000000f00 */
[----:B------:R-:W-:-:S05]  /*0c30*/  FADD.FTZ R11, R10, R11 ;  /* 0x0000000b0a0b7221 */ /* 0x000fca0000010000 */
[----:B------:R-:W-:-:S07]  /*0c40*/  MOV R22, R11 ;  /* 0x0000000b00167202 */ /* 0x000fce0000000f00 */
[----:B------:R-:W-:Y:S05]  /*0c50*/  WARPSYNC.COLLECTIVE R19, `(.L_x_6240) ;  /* 0x0000000013087348 */ /* 0x000fea0003c00000 */
[----:B------:R0:W1:Y:S02]  /*0c60*/  SHFL.BFLY P2, R20, R22, R21, R24 ;  /* 0x0c00001516147389 */ /* 0x0000640000040018 */
[----:B01----:R-:W-:Y:S01]  /*0c70*/  ENDCOLLECTIVE ;  /* 0x000000000000791b */ /* 0x003fe20003800000 */
.L_x_6240:
[----:B------:R-:W-:Y:S01]  /*0c80*/  HFMA2.MMA R21, -RZ, RZ, 0, 2.384185791015625e-07 ;  /* 0x00000004ff157435 */ /* 0x000fe200000001ff */
[----:B------:R-:W-:-:S04]  /*0c90*/  IMAD.MOV.U32 R14, RZ, RZ, R20 ;  /* 0x000000ffff0e7224 */ /* 0x000fc800078e0014 */
[----:B------:R-:W-:-:S05]  /*0ca0*/  FADD.FTZ R14, R11, R14 ;  /* 0x0000000e0b0e7221 */ /* 0x000fca0000010000 */
[----:B------:R-:W-:-:S07]  /*0cb0*/  MOV R22, R14 ;  /* 0x0000000e00167202 */ /* 0x000fce0000000f00 */
[----:B------:R-:W-:Y:S05]  /*0cc0*/  WARPSYNC.COLLECTIVE R19, `(.L_x_6241) ;  /* 0x0000000013087348 */ /* 0x000fea0003c00000 */
[----:B------:R0:W1:Y:S02]  /*0cd0*/  SHFL.BFLY P2, R20, R22, R21, R24 ;  /* 0x0c00001516147389 */ /* 0x0000640000040018 */
[----:B01----:R-:W-:Y:S01]  /*0ce0*/  ENDCOLLECTIVE ;  /* 0x000000000000791b */ /* 0x003fe20003800000 */
.L_x_6241:
[----:B------:R-:W-:Y:S01]  /*0cf0*/  IMAD.MOV.U32 R21, RZ, RZ, 0x8 ;  /* 0x00000008ff157424 */ /* 0x000fe200078e00ff */
[----:B------:R-:W-:-:S05]  /*0d00*/  MOV R13, R20 ;  /* 0x00000014000d7202 */ /* 0x000fca0000000f00 */
[----:B------:R-:W-:-:S05]  /*0d10*/  FADD.FTZ R13, R14, R13 ;  /* 0x0000000d0e0d7221 */ /* 0x000fca0000010000 */
[----:B------:R-:W-:-:S07]  /*0d20*/  MOV R22, R13 ;  /* 0x0000000d00167202 */ /* 0x000fce0000000f00 */
[----:B------:R-:W-:Y:S05]  /*0d30*/  WARPSYNC.COLLECTIVE R19, `(.L_x_6242) ;  /* 0x0000000013087348 */ /* 0x000fea0003c00000 */
[----:B------:R0:W1:Y:S02]  /*0d40*/  SHFL.BFLY P2, R20, R22, R21, R24 ;  /* 0x0c00001516147389 */ /* 0x0000640000040018 */
[----:B01----:R-:W-:Y:S01]  /*0d50*/  ENDCOLLECTIVE ;  /* 0x000000000000791b */ /* 0x003fe20003800000 */
.L_x_6242:
[----:B------:R-:W-:Y:S01]  /*0d60*/  HFMA2.MMA R21, -RZ, RZ, 0, 9.5367431640625e-07 ;  /* 0x00000010ff157435 */ /* 0x000fe200000001ff */
[----:B------:R-:W-:-:S05]  /*0d70*/  MOV R10, R20 ;  /* 0x00000014000a7202 */ /* 0x000fca0000000f00 */
[----:B------:R-:W-:-:S05]  /*0d80*/  FADD.FTZ R10, R13, R10 ;  /* 0x0000000a0d0a7221 */ /* 0x000fca0000010000 */
[----:B------:R-:W-:-:S07]  /*0d90*/  MOV R22, R10 ;  /* 0x0000000a00167202 */ /* 0x000fce0000000f00 */
[----:B------:R-:W-:Y:S05]  /*0da0*/  WARPSYNC.COLLECTIVE R19, `(.L_x_6243) ;  /* 0x0000000013087348 */ /* 0x000fea0003c00000 */
[----:B------:R0:W1:Y:S02]  /*0db0*/  SHFL.BFLY P2, R20, R22, R21, R24 ;  /* 0x0c00001516147389 */ /* 0x0000640000040018 */
[----:B01----:R-:W-:Y:S01]  /*0dc0*/  ENDCOLLECTIVE ;  /* 0x000000000000791b */ /* 0x003fe20003800000 */
.L_x_6243:
[----:B------:R-:W-:Y:S01]  /*0dd0*/  HFMA2.MMA R21, -RZ, RZ, 0, 5.9604644775390625e-08 ;  /* 0x00000001ff157435 */ /* 0x000fe200000001ff */
[----:B------:R-:W-:Y:S01]  /*0de0*/  IMAD.MOV.U32 R22, RZ, RZ, R9 ;  /* 0x000000ffff167224 */ /* 0x000fe200078e0009 */
[----:B------:R-:W-:-:S09]  /*0df0*/  MOV R11, R20 ;  /* 0x00000014000b7202 */ /* 0x000fd20000000f00 */
[----:B------:R-:W-:Y:S05]  /*0e00*/  WARPSYNC.COLLECTIVE R19, `(.L_x_6244) ;  /* 0x0000000013087348 */ /* 0x000fea0003c00000 */
[----:B------:R0:W1:Y:S02]  /*0e10*/  SHFL.BFLY P2, R20, R22, R21, R24 ;  /* 0x0c00001516147389 */ /* 0x0000640000040018 */
[----:B01----:R-:W-:Y:S01]  /*0e20*/  ENDCOLLECTIVE ;  /* 0x000000000000791b */ /* 0x003fe20003800000 */
.L_x_6244:
[----:B------:R-:W-:Y:S01]  /*0e30*/  HFMA2.MMA R21, -RZ, RZ, 0, 1.1920928955078125e-07 ;  /* 0x00000002ff157435 */ /* 0x000fe200000001ff */
[----:B------:R-:W-:-:S05]  /*0e40*/  MOV R14, R20 ;  /* 0x00000014000e7202 */ /* 0x000fca0000000f00 */
[----:B------:R-:W-:-:S05]  /*0e50*/  FADD.FTZ R15, R9, R14 ;  /* 0x0000000e090f7221 */ /* 0x000fca0000010000 */
[----:B------:R-:W-:-:S07]  /*0e60*/  MOV R22, R15 ;  /* 0x0000000f00167202 */ /* 0x000fce0000000f00 */
[----:B------:R-:W-:Y:S05]  /*0e70*/  WARPSYNC.COLLECTIVE R19, `(.L_x_6245) ;  /* 0x0000000013087348 */ /* 0x000fea0003c00000 */
[----:B------:R0:W1:Y:S02]  /*0e80*/  SHFL.BFLY P2, R20, R22, R21, R24 ;  /* 0x0c00001516147389 */ /* 0x0000640000040018 */
[----:B01----:R-:W-:Y:S01]  /*0e90*/  ENDCOLLECTIVE ;  /* 0x000000000000791b */ /* 0x003fe20003800000 */
.L_x_6245:
[----:B------:R-:W-:Y:S01]  /*0ea0*/  HFMA2.MMA R21, -RZ, RZ, 0, 2.384185791015625e-07 ;  /* 0x00000004ff157435 */ /* 0x000fe200000001ff */
[----:B------:R-:W-:-:S04]  /*0eb0*/  IMAD.MOV.U32 R16, RZ, RZ, R20 ;  /* 0x000000ffff107224 */ /* 0x000fc800078e0014 */
[----:B------:R-:W-:-:S05]  /*0ec0*/  FADD.FTZ R16, R15, R16 ;  /* 0x000000100f107221 */ /* 0x000fca0000010000 */
[----:B------:R-:W-:-:S07]  /*0ed0*/  MOV R22, R16 ;  /* 0x0000001000167202 */ /* 0x000fce0000000f00 */
[----:B------:R-:W-:Y:S05]  /*0ee0*/  WARPSYNC.COLLECTIVE R19, `(.L_x_6246) ;  /* 0x0000000013087348 */ /* 0x000fea0003c00000 */
[----:B------:R0:W1:Y:S02]  /*0ef0*/  SHFL.BFLY P2, R20, R22, R21, R24 ;  /* 0x0c00001516147389 */ /* 0x0000640000040018 */
[----:B01----:R-:W-:Y:S01]  /*0f00*/  ENDCOLLECTIVE ;  /* 0x000000000000791b */ /* 0x003fe20003800000 */
.L_x_6246:
[----:B------:R-:W-:Y:S01]  /*0f10*/  IMAD.MOV.U32 R21, RZ, RZ, 0x8 ;  /* 0x00000008ff157424 */ /* 0x000fe200078e00ff */
[----:B------:R-:W-:-:S05]  /*0f20*/  MOV R17, R20 ;  /* 0x0000001400117202 */ /* 0x000fca0000000f00 */
[----:B------:R-:W-:-:S05]  /*0f30*/  FADD.FTZ R17, R16, R17 ;  /* 0x0000001110117221 */ /* 0x000fca0000010000 */
[----:B------:R-:W-:-:S07]  /*0f40*/  MOV R22, R17 ;  /* 0x0000001100167202 */ /* 0x000fce0000000f00 */
[----:B------:R-:W-:Y:S05]  /*0f50*/  WARPSYNC.COLLECTIVE R19, `(.L_x_6247) ;  /* 0x0000000013087348 */ /* 0x000fea0003c00000 */
[----:B------:R0:W1:Y:S02]  /*0f60*/  SHFL.BFLY P2, R20, R22, R21, R24 ;  /* 0x0c00001516147389 */ /* 0x0000640000040018 */
[----:B01----:R-:W-:Y:S01]  /*0f70*/  ENDCOLLECTIVE ;  /* 0x000000000000791b */ /* 0x003fe20003800000 */
.L_x_6247:
[----:B------:R-:W-:Y:S01]  /*0f80*/  HFMA2.MMA R21, -RZ, RZ, 0, 9.5367431640625e-07 ;  /* 0x00000010ff157435 */ /* 0x000fe200000001ff */
[----:B------:R-:W-:-:S05]  /*0f90*/  MOV R18, R20 ;  /* 0x0000001400127202 */ /* 0x000fca0000000f00 */
[----:B------:R-:W-:-:S05]  /*0fa0*/  FADD.FTZ R18, R17, R18 ;  /* 0x0000001211127221 */ /* 0x000fca0000010000 */
[----:B------:R-:W-:-:S07]  /*0fb0*/  MOV R22, R18 ;  /* 0x0000001200167202 */ /* 0x000fce0000000f00 */
[----:B------:R-:W-:Y:S05]  /*0fc0*/  WARPSYNC.COLLECTIVE R19, `(.L_x_6248) ;  /* 0x0000000013087348 */ /* 0x000fea0003c00000 */
[----:B------:R0:W1:Y:S02]  /*0fd0*/  SHFL.BFLY P2, R20, R22, R21, R24 ;  /* 0x0c00001516147389 */ /* 0x0000640000040018 */
[----:B01----:R-:W-:Y:S01]  /*0fe0*/  ENDCOLLECTIVE ;  /* 0x000000000000791b */ /* 0x003fe20003800000 */
.L_x_6248:
[----:B------:R-:W-:Y:S01]  /*0ff0*/  MOV R9, R20 ;  /* 0x0000001400097202 */ /* 0x000fe20000000f00 */
[----:B------:R-:W-:Y:S06]  /*1000*/  BRA `(.L_x_6249) ;  /* 0xfffffff8007c7947 */ /* 0x000fec000383ffff */
.L_x_6250:
        /* <DEDUP_REMOVED lines=15> */
.L_x_11369:


//--------------------- .text._ZN10layer_norm13ln_bwd_kernelINS_13Kernel_traitsIf6__halfS2_S2_fjLj6144ELj1ELj1ELj8ELj16ENS_18Kernel_traits_baseILj6144EfS2_S2_S2_fjLj256EEEEELb1ELb0ELb1ELb0EEEvNS_9BwdParamsE --------------------------
	.section	.text._ZN10layer_norm13ln_bwd_kernelINS_13Kernel_traitsIf6__halfS2_S2_fjLj6144ELj1ELj1ELj8ELj16ENS_18Kernel_traits_baseILj6144EfS2_S2_S2_fjLj256EEEEELb1ELb0ELb1ELb0EEEvNS_9BwdParamsE,"ax",@progbits
	.align	128
        .global         _ZN10layer_norm13ln_bwd_kernelINS_13Kernel_traitsIf6__halfS2_S2_fjLj6144ELj1ELj1ELj8ELj16ENS_18Kernel_traits_baseILj6144EfS2_S2_S2_fjLj256EEEEELb1ELb0ELb1ELb0EEEvNS_9BwdParamsE
        .type           _ZN10layer_norm13ln_bwd_kernelINS_13Kernel_traitsIf6__halfS2_S2_fjLj6144ELj1ELj1ELj8ELj16ENS_18Kernel_traits_baseILj6144EfS2_S2_S2_fjLj256EEEEELb1ELb0ELb1ELb0EEEvNS_9BwdParamsE,@function
        .size           _ZN10layer_norm13ln_bwd_kernelINS_13Kernel_traitsIf6__halfS2_S2_fjLj6144ELj1ELj1ELj8ELj16ENS_18Kernel_traits_baseILj6144EfS2_S2_S2_fjLj256EEEEELb1ELb0ELb1ELb0EEEvNS_9BwdParamsE,(.L_x_11370 - _ZN10layer_norm13ln_bwd_kernelINS_13Kernel_traitsIf6__halfS2_S2_fjLj6144ELj1ELj1ELj8ELj16ENS_18Kernel_traits_baseILj6144EfS2_S2_S2_fjLj256EEEEELb1ELb0ELb1ELb0EEEvNS_9BwdParamsE)
        .other          _ZN10layer_norm13ln_bwd_kernelINS_13Kernel_traitsIf6__halfS2_S2_fjLj6144ELj1ELj1ELj8ELj16ENS_18Kernel_traits_baseILj6144EfS2_S2_S2_fjLj256EEEEELb1ELb0ELb1ELb0EEEvNS_9BwdParamsE,@"STO_CUDA_ENTRY STV_DEFAULT"
_ZN10layer_norm13ln_bwd_kernelINS_13Kernel_traitsIf6__halfS2_S2_fjLj6144ELj1ELj1ELj8ELj16ENS_18Kernel_traits_baseILj6144EfS2_S2_S2_fjLj256EEEEELb1ELb0ELb1ELb0EEEvNS_9BwdParamsE:
.text._ZN10layer_norm13ln_bwd_kernelINS_13Kernel_traitsIf6__halfS2_S2_fjLj6144ELj1ELj1ELj8ELj16ENS_18Kernel_traits_baseILj6144EfS2_S2_S2_fjLj256EEEEELb1ELb0ELb1ELb0EEEvNS_9BwdParamsE:
        /* <DEDUP_REMOVED lines=64> */
[----:B------:R-:W-:Y:S01]  /*0400*/  HFMA2.MMA R108, -RZ, RZ, 0, 5.9604644775390625e-08 ;  /* 0x00000001ff6c7435 */ /* 0x000fe200000001ff */
[----:B------:R-:W-:-:S10]  /*0410*/  MOV R61, RZ ;  /* 0x000000ff003d7202 */ /* 0x000fd40000000f00 */
.L_x_6342:
[----:B-1--4-:R-:W1:Y:S08]  /*0420*/  LDC.64 R98, c[0x0][0x288] ;  /* 0x0000a200ff627b82 */ /* 0x012e700000000a00 */
[----:B--2---:R-:W2:Y:S08]  /*0430*/  LDC.64 R96, c[0x0][0x258] ;  /* 0x00009600ff607b82 */ /* 0x004eb00000000a00 */
        /* <DEDUP_REMOVED lines=36> */
.L_x_6255:
[----:B------:R-:W-:Y:S05]  /*0680*/  BSYNC B1 ;  /* 0x0000000000017941 */ /* 0x000fea0003800000 */
.L_x_6254:
        /* <DEDUP_REMOVED lines=11> */
.L_x_6257:
[----:B------:R-:W-:Y:S05]  /*0740*/  BSYNC B1 ;  /* 0x0000000000017941 */ /* 0x000fea0003800000 */
.L_x_6256:
        /* <DEDUP_REMOVED lines=12> */
.L_x_6253:
        /* <DEDUP_REMOVED lines=108> */
.L_x_6260:
[----:B------:R-:W-:Y:S05]  /*0ed0*/  BSYNC B1 ;  /* 0x0000000000017941 */ /* 0x000fea0003800000 */
.L_x_6259:
        /* <DEDUP_REMOVED lines=90> */
.L_x_6262:
[----:B------:R-:W-:Y:S05]  /*1480*/  BSYNC B1 ;  /* 0x0000000000017941 */ /* 0x000fea0003800000 */
.L_x_6261:
        /* <DEDUP_REMOVED lines=15> */
[--C-:B---3--:R-:W-:Y:S02]  /*1580*/  HADD2.F32 R106, -RZ, R100.reuse.H0_H0 ;  /* 0x20000064ff6a7230 */ /* 0x108fe40000004100 */
[----:B------:R-:W-:Y:S02]  /*1590*/  HADD2.F32 R100, -RZ, R100.H1_H1 ;  /* 0x30000064ff647230 */ /* 0x000fe40000004100 */
[--C-:B------:R-:W-:Y:S02]  /*15a0*/  HADD2.F32 R136, -RZ, R101.reuse.H0_H0 ;  /* 0x20000065ff887230 */ /* 0x100fe40000004100 */
[----:B------:R-:W-:Y:S02]  /*15b0*/  HADD2.F32 R138, -RZ, R101.H1_H1 ;  /* 0x30000065ff8a7230 */ /* 0x000fe40000004100 */
[--C-:B------:R-:W-:Y:S02]  /*15c0*/  HADD2.F32 R142, -RZ, R103.reuse.H0_H0 ;  /* 0x20000067ff8e7230 */ /* 0x100fe40000004100 */
[----:B------:R-:W-:-:S02]  /*15d0*/  HADD2.F32 R144, -RZ, R103.H1_H1 ;  /* 0x30000067ff907230 */ /* 0x000fc40000004100 */
[C---:B------:R-:W-:Y:S01]  /*15e0*/  FADD.FTZ R103, -R109.reuse, R100 ;  /* 0x000000646d677221 */ /* 0x040fe20000010100 */
[--C-:B----4-:R-:W-:Y:S02]  /*15f0*/  HADD2.F32 R101, -RZ, R96.reuse.H0_H0 ;  /* 0x20000060ff657230 */ /* 0x110fe40000004100 */
[C---:B------:R-:W-:Y:S01]  /*1600*/  FADD.FTZ R137, -R109.reuse, R106 ;  /* 0x0000006a6d897221 */ /* 0x040fe20000010100 */
[C---:B------:R-:W-:Y:S01]  /*1610*/  FADD.FTZ R139, -R109.reuse, R136 ;  /* 0x000000886d8b7221 */ /* 0x040fe20000010100 */
[----:B------:R-:W-:Y:S02]  /*1620*/  HADD2.F32 R96, -RZ, R96.H1_H1 ;  /* 0x30000060ff607230 */ /* 0x000fe40000004100 */
[----:B------:R-:W-:Y:S01]  /*1630*/  FADD.FTZ R107, -R109, R138 ;  /* 0x0000008a6d6b7221 */ /* 0x000fe20000010100 */
[----:B------:R-:W-:Y:S01]  /*1640*/  FMUL.FTZ R136, R134, R103 ;  /* 0x0000006786887220 */ /* 0x000fe20000410000 */
[----:B------:R-:W-:Y:S01]  /*1650*/  FMUL.FTZ R138, R68, R101 ;  /* 0x00000065448a7220 */ /* 0x000fe20000410000 */
[----:B------:R-:W-:Y:S01]  /*1660*/  FMUL.FTZ R137, R134, R137 ;  /* 0x0000008986897220 */ /* 0x000fe20000410000 */
[----:B------:R-:W-:Y:S01]  /*1670*/  FADD.FTZ R21, R21, R96 ;  /* 0x0000006015157221 */ /* 0x000fe20000010000 */
[-C--:B------:R-:W-:Y:S01]  /*1680*/  FFMA.FTZ R45, R136, R96.reuse, R45 ;  /* 0x00000060882d7223 */ /* 0x080fe2000001002d */
[----:B------:R-:W-:Y:S01]  /*1690*/  FMUL.FTZ R141, R69, R96 ;  /* 0x00000060458d7220 */ /* 0x000fe20000410000 */
[----:B0-----:R-:W-:-:S02]  /*16a0*/  HADD2.F32 R105, -RZ, R97.H0_H0 ;  /* 0x20000061ff697230 */ /* 0x001fc40000004100 */
[----:B------:R-:W-:Y:S01]  /*16b0*/  FADD.FTZ R96, R171, R138 ;  /* 0x0000008aab607221 */ /* 0x000fe20000010000 */
[----:B------:R-:W-:Y:S02]  /*16c0*/  HADD2.F32 R100, -RZ, R97.H1_H1 ;  /* 0x30000061ff647230 */ /* 0x000fe40000004100 */
[----:B------:R-:W-:Y:S01]  /*16d0*/  FFMA.FTZ R97, R137, R138, R170 ;  /* 0x0000008a89617223 */ /* 0x000fe200000100aa */
[--C-:B------:R-:W-:Y:S02]  /*16e0*/  HADD2.F32 R140, -RZ, R102.reuse.H0_H0 ;  /* 0x20000066ff8c7230 */ /* 0x100fe40000004100 */
[----:B------:R-:W-:Y:S02]  /*16f0*/  HADD2.F32 R102, -RZ, R102.H1_H1 ;  /* 0x30000066ff667230 */ /* 0x000fe40000004100 */
[----:B------:R-:W-:Y:S01]  /*1700*/  FADD.FTZ R149, -R109, R142 ;  /* 0x0000008e6d957221 */ /* 0x000fe20000010100 */
[--C-:B------:R-:W-:Y:S02]  /*1710*/  HADD2.F32 R169, -RZ, R99.reuse.H0_H0 ;  /* 0x20000063ffa97230 */ /* 0x100fe40000004100 */
[----:B------:R-:W-:-:S02]  /*1720*/  HADD2.F32 R104, -RZ, R99.H1_H1 ;  /* 0x30000063ff687230 */ /* 0x000fc40000004100 */
[----:B------:R-:W-:Y:S01]  /*1730*/  FADD.FTZ R99, R96, R141 ;  /* 0x0000008d60637221 */ /* 0x000fe20000010000 */
[----:B------:R-:W-:Y:S01]  /*1740*/  FMUL.FTZ R139, R134, R139 ;  /* 0x0000008b868b7220 */ /* 0x000fe20000410000 */
[----:B------:R-:W-:Y:S01]  /*1750*/  FMUL.FTZ R142, R70, R105 ;  /* 0x00000069468e7220 */ /* 0x000fe20000410000 */
[----:B------:R-:W-:Y:S01]  /*1760*/  FFMA.FTZ R96, R136, R141, R97 ;  /* 0x0000008d88607223 */ /* 0x000fe20000010061 */
[C---:B------:R-:W-:Y:S01]  /*1770*/  FADD.FTZ R145, -R109.reuse, R140 ;  /* 0x0000008c6d917221 */ /* 0x040fe20000010100 */
[C---:B------:R-:W-:Y:S01]  /*1780*/  FADD.FTZ R111, -R109.reuse, R102 ;  /* 0x000000666d6f7221 */ /* 0x040fe20000010100 */
[----:B------:R-:W-:Y:S01]  /*1790*/  FADD.FTZ R175, -R109, R144 ;  /* 0x000000906daf7221 */ /* 0x000fe20000010100 */
[--C-:B------:R-:W-:Y:S02]  /*17a0*/  HADD2.F32 R109, -RZ, R98.reuse.H0_H0 ;  /* 0x20000062ff6d7230 */ /* 0x100fe40000004100 */
[----:B------:R-:W-:Y:S01]  /*17b0*/  FMUL.FTZ R140, R134, R107 ;  /* 0x0000006b868c7220 */ /* 0x000fe20000410000 */
[----:B------:R-:W-:-:S02]  /*17c0*/  HADD2.F32 R102, -RZ, R98.H1_H1 ;  /* 0x30000062ff667230 */ /* 0x000fc40000004100 */
        /* <DEDUP_REMOVED lines=35> */
.L_x_6258:
[----:B------:R-:W-:Y:S05]  /*1a00*/  BSYNC B0 ;  /* 0x0000000000007941 */ /* 0x000fea0003800000 */
.L_x_6252:
        /* <DEDUP_REMOVED lines=26> */
.L_x_6357:
        /* <DEDUP_REMOVED lines=35> */
[----:B------:R-:W-:-:S02]  /*1de0*/  HFMA2.MMA R96, -RZ, RZ, 0, 0 ;  /* 0x00000000ff607435 */ /* 0x000fc400000001ff */
        /* <DEDUP_REMOVED lines=15> */
.L_x_6267:
        /* <DEDUP_REMOVED lines=10> */
.L_x_6268:
[----:B------:R-:W-:Y:S05]  /*1f80*/  BSYNC B1 ;  /* 0x0000000000017941 */ /* 0x000fea0003800000 */
.L_x_6266:
        /* <DEDUP_REMOVED lines=17> */
.L_x_6270:
[----:B0-----:R-:W-:Y:S01]  /*20a0*/  ISETP.NE.AND P6, PT, R174, RZ, PT ;  /* 0x000000ffae00720c */ /* 0x001fe20003fc5270 */
[----:B------:R-:W-:-:S03]  /*20b0*/  @P4 HADD2.F32 R101, -RZ, R12.H1_H1 ;  /* 0x3000000cff654230 */ /* 0x000fc60000004100 */
[----:B------:R-:W-:-:S05]  /*20c0*/  FSEL R99, R97, RZ, !P6 ;  /* 0x000000ff61637208 */ /* 0x000fca0007000000 */
[----:B------:R-:W-:-:S04]  /*20d0*/  FFMA.FTZ R100, R154, R98, R99 ;  /* 0x000000629a647223 */ /* 0x000fc80000010063 */
[----:B------:R-:W-:-:S04]  /*20e0*/  FADD.FTZ R99, R155, -R100 ;  /* 0x800000649b637221 */ /* 0x000fc80000010000 */
[----:B------:R-:W-:-:S04]  /*20f0*/  FMUL.FTZ R100, R134, R99 ;  /* 0x0000006386647220 */ /* 0x000fc80000410000 */
[----:B------:R-:W-:-:S07]  /*2100*/  @P4 FADD.FTZ R100, R100, R101 ;  /* 0x0000006564644221 */ /* 0x000fce0000010000 */
.L_x_6271:
[----:B------:R-:W-:Y:S05]  /*2110*/  BSYNC B1 ;  /* 0x0000000000017941 */ /* 0x000fea0003800000 */
.L_x_6269:
        /* <DEDUP_REMOVED lines=15> */
.L_x_6273:
[----:B0-----:R-:W-:Y:S01]  /*2210*/  ISETP.NE.AND P6, PT, R174, RZ, PT ;  /* 0x000000ffae00720c */ /* 0x001fe20003fc5270 */
[----:B------:R-:W-:-:S03]  /*2220*/  @P4 HADD2.F32 R101, -RZ, R13.H0_H0 ;  /* 0x2000000dff654230 */ /* 0x000fc60000004100 */
[----:B------:R-:W-:-:S05]  /*2230*/  FSEL R100, R97, RZ, !P6 ;  /* 0x000000ff61647208 */ /* 0x000fca0007000000 */
[----:B------:R-:W-:-:S04]  /*2240*/  FFMA.FTZ R99, R153, R98, R100 ;  /* 0x0000006299637223 */ /* 0x000fc80000010064 */
[----:B------:R-:W-:-:S04]  /*2250*/  FADD.FTZ R99, R160, -R99 ;  /* 0x80000063a0637221 */ /* 0x000fc80000010000 */
[----:B------:R-:W-:-:S04]  /*2260*/  FMUL.FTZ R100, R134, R99 ;  /* 0x0000006386647220 */ /* 0x000fc80000410000 */
[----:B------:R-:W-:-:S07]  /*2270*/  @P4 FADD.FTZ R100, R100, R101 ;  /* 0x0000006564644221 */ /* 0x000fce0000010000 */
.L_x_6274:
[----:B------:R-:W-:Y:S05]  /*2280*/  BSYNC B1 ;  /* 0x0000000000017941 */ /* 0x000fea0003800000 */
.L_x_6272:
        /* <DEDUP_REMOVED lines=15> */
.L_x_6276:
[----:B0-----:R-:W-:Y:S01]  /*2380*/  ISETP.NE.AND P6, PT, R174, RZ, PT ;  /* 0x000000ffae00720c */ /* 0x001fe20003fc5270 */
[----:B------:R-:W-:-:S03]  /*2390*/  @P4 HADD2.F32 R101, -RZ, R13.H1_H1 ;  /* 0x3000000dff654230 */ /* 0x000fc60000004100 */
[----:B------:R-:W-:-:S05]  /*23a0*/  FSEL R99, R97, RZ, !P6 ;  /* 0x000000ff61637208 */ /* 0x000fca0007000000 */
[----:B------:R-:W-:-:S04]  /*23b0*/  FFMA.FTZ R100, R158, R98, R99 ;  /* 0x000000629e647223 */ /* 0x000fc80000010063 */
[----:B------:R-:W-:-:S04]  /*23c0*/  FADD.FTZ R99, R159, -R100 ;  /* 0x800000649f637221 */ /* 0x000fc80000010000 */
[----:B------:R-:W-:-:S04]  /*23d0*/  FMUL.FTZ R100, R134, R99 ;  /* 0x0000006386647220 */ /* 0x000fc80000410000 */
[----:B------:R-:W-:-:S07]  /*23e0*/  @P4 FADD.FTZ R100, R100, R101 ;  /* 0x0000006564644221 */ /* 0x000fce0000010000 */
.L_x_6277:
[----:B------:R-:W-:Y:S05]  /*23f0*/  BSYNC B1 ;  /* 0x0000000000017941 */ /* 0x000fea0003800000 */
.L_x_6275:
        /* <DEDUP_REMOVED lines=15> */
.L_x_6279:
[----:B0-----:R-:W-:Y:S01]  /*24f0*/  ISETP.NE.AND P6, PT, R174, RZ, PT ;  /* 0x000000ffae00720c */ /* 0x001fe20003fc5270 */
[----:B------:R-:W-:-:S03]  /*2500*/  @P4 HADD2.F32 R101, -RZ, R14.H0_H0 ;  /* 0x2000000eff654230 */ /* 0x000fc60000004100 */
[----:B------:R-:W-:-:S05]  /*2510*/  FSEL R100, R97, RZ, !P6 ;  /* 0x000000ff61647208 */ /* 0x000fca0007000000 */
[----:B------:R-:W-:-:S04]  /*2520*/  FFMA.FTZ R99, R157, R98, R100 ;  /* 0x000000629d637223 */ /* 0x000fc80000010064 */
[----:B------:R-:W-:-:S04]  /*2530*/  FADD.FTZ R99, R162, -R99 ;  /* 0x80000063a2637221 */ /* 0x000fc80000010000 */
[----:B------:R-:W-:-:S04]  /*2540*/  FMUL.FTZ R100, R134, R99 ;  /* 0x0000006386647220 */ /* 0x000fc80000410000 */
[----:B------:R-:W-:-:S07]  /*2550*/  @P4 FADD.FTZ R100, R100, R101 ;  /* 0x0000006564644221 */ /* 0x000fce0000010000 */
.L_x_6280:
[----:B------:R-:W-:Y:S05]  /*2560*/  BSYNC B1 ;  /* 0x0000000000017941 */ /* 0x000fea0003800000 */
.L_x_6278:
        /* <DEDUP_REMOVED lines=15> */
.L_x_6282:
[----:B0-----:R-:W-:Y:S01]  /*2660*/  ISETP.NE.AND P6, PT, R174, RZ, PT ;  /* 0x000000ffae00720c */ /* 0x001fe20003fc5270 */
[----:B------:R-:W-:-:S03]  /*2670*/  @P4 HADD2.F32 R101, -RZ, R14.H1_H1 ;  /* 0x3000000eff654230 */ /* 0x000fc60000004100 */
[----:B------:R-:W-:-:S05]  /*2680*/  FSEL R99, R97, RZ, !P6 ;  /* 0x000000ff61637208 */ /* 0x000fca0007000000 */
[----:B------:R-:W-:-:S04]  /*2690*/  FFMA.FTZ R100, R164, R98, R99 ;  /* 0x00000062a4647223 */ /* 0x000fc80000010063 */
[----:B------:R-:W-:-:S04]  /*26a0*/  FADD.FTZ R99, R161, -R100 ;  /* 0x80000064a1637221 */ /* 0x000fc80000010000 */
[----:B------:R-:W-:-:S04]  /*26b0*/  FMUL.FTZ R100, R134, R99 ;  /* 0x0000006386647220 */ /* 0x000fc80000410000 */
[----:B------:R-:W-:-:S07]  /*26c0*/  @P4 FADD.FTZ R100, R100, R101 ;  /* 0x0000006564644221 */ /* 0x000fce0000010000 */
.L_x_6283:
[----:B------:R-:W-:Y:S05]  /*26d0*/  BSYNC B1 ;  /* 0x0000000000017941 */ /* 0x000fea0003800000 */
.L_x_6281:
        /* <DEDUP_REMOVED lines=15> */
.L_x_6285:
[----:B0-----:R-:W-:Y:S01]  /*27d0*/  ISETP.NE.AND P6, PT, R174, RZ, PT ;  /* 0x000000ffae00720c */ /* 0x001fe20003fc5270 */
[----:B------:R-:W-:-:S03]  /*27e0*/  @P4 HADD2.F32 R101, -RZ, R15.H0_H0 ;  /* 0x2000000fff654230 */ /* 0x000fc60000004100 */
[----:B------:R-:W-:-:S05]  /*27f0*/  FSEL R100, R97, RZ, !P6 ;  /* 0x000000ff61647208 */ /* 0x000fca0007000000 */
[----:B------:R-:W-:-:S04]  /*2800*/  FFMA.FTZ R99, R163, R98, R100 ;  /* 0x00000062a3637223 */ /* 0x000fc80000010064 */
[----:B------:R-:W-:-:S04]  /*2810*/  FADD.FTZ R99, R166, -R99 ;  /* 0x80000063a6637221 */ /* 0x000fc80000010000 */
[----:B------:R-:W-:-:S04]  /*2820*/  FMUL.FTZ R100, R134, R99 ;  /* 0x0000006386647220 */ /* 0x000fc80000410000 */
[----:B------:R-:W-:-:S07]  /*2830*/  @P4 FADD.FTZ R100, R100, R101 ;  /* 0x0000006564644221 */ /* 0x000fce0000010000 */
.L_x_6286:
[----:B------:R-:W-:Y:S05]  /*2840*/  BSYNC B1 ;  /* 0x0000000000017941 */ /* 0x000fea0003800000 */
.L_x_6284:
        /* <DEDUP_REMOVED lines=15> */
.L_x_6288:
[----:B0-----:R-:W-:Y:S01]  /*2940*/  ISETP.NE.AND P6, PT, R174, RZ, PT ;  /* 0x000000ffae00720c */ /* 0x001fe20003fc5270 */
[----:B------:R-:W-:-:S03]  /*2950*/  @P4 HADD2.F32 R101, -RZ, R15.H1_H1 ;  /* 0x3000000fff654230 */ /* 0x000fc60000004100 */
[----:B------:R-:W-:-:S05]  /*2960*/  FSEL R99, R97, RZ, !P6 ;  /* 0x000000ff61637208 */ /* 0x000fca0007000000 */
[----:B------:R-:W-:-:S04]  /*2970*/  FFMA.FTZ R100, R168, R98, R99 ;  /* 0x00000062a8647223 */ /* 0x000fc80000010063 */
[----:B------:R-:W-:-:S04]  /*2980*/  FADD.FTZ R99, R165, -R100 ;  /* 0x80000064a5637221 */ /* 0x000fc80000010000 */
[----:B------:R-:W-:-:S04]  /*2990*/  FMUL.FTZ R104, R134, R99 ;  /* 0x0000006386687220 */ /* 0x000fc80000410000 */
[----:B------:R-:W-:-:S07]  /*29a0*/  @P4 FADD.FTZ R104, R104, R101 ;  /* 0x0000006568684221 */ /* 0x000fce0000010000 */
.L_x_6289:
[----:B------:R-:W-:Y:S05]  /*29b0*/  BSYNC B1 ;  /* 0x0000000000017941 */ /* 0x000fea0003800000 */
.L_x_6287:
[----:B------:R-:W1:Y:S01]  /*29c0*/  @P3 LDC.64 R100, c[0x0][0x298] ;  /* 0x0000a600ff643b82 */ /* 0x000e620000000a00 */
[----:B------:R-:W-:-:S07]  /*29d0*/  @P3 LOP3.LUT P4, RZ, R113, 0xff000000, RZ, 0xc0, !PT ;  /* 0xff00000071ff3812 */ /* 0x000fce000788c0ff */
[----:B------:R-:W2:Y:S01]  /*29e0*/  @P3 LDC.64 R102, c[0x0][0x2f8] ;  /* 0x0000be00ff663b82 */ /* 0x000ea20000000a00 */
[----:B-1----:R-:W-:Y:S01]  /*29f0*/  @P3 FMUL.FTZ R99, R104, R101 ;  /* 0x0000006568633220 */ /* 0x002fe20000410000 */
[----:B------:R-:W-:-:S03]  /*2a00*/  @P5 F2FP.F16.F32.PACK_AB R104, RZ, R104 ;  /* 0x00000068ff68523e */ /* 0x000fc600000000ff */
[----:B------:R-:W-:Y:S01]  /*2a10*/  @P3 FMUL.FTZ R99, R99, R100 ;  /* 0x0000006463633220 */ /* 0x000fe20000410000 */
[----:B------:R-:W-:Y:S02]  /*2a20*/  @P5 PRMT R91, R91, 0x5410, R104 ;  /* 0x000054105b5b5816 */ /* 0x000fe40000000068 */
[----:B------:R-:W1:Y:S01]  /*2a30*/  @P5 LDC.64 R100, c[0x0][0x308] ;  /* 0x0000c200ff645b82 */ /* 0x000e620000000a00 */
[C---:B--2---:R-:W-:Y:S01]  /*2a40*/  @P3 IMAD.WIDE.U32 R102, R96.reuse, 0x10, R102 ;  /* 0x0000001060663825 */ /* 0x044fe200078e0066 */
[----:B------:R-:W-:Y:S02]  /*2a50*/  @P3 FSEL R99, R99, RZ, P4 ;  /* 0x000000ff63633208 */ /* 0x000fe40002000000 */
[----:B------:R-:W-:Y:S02]  /*2a60*/  IADD3 R96, R96, 0x100, RZ ;  /* 0x0000010060607810 */ /* 0x000fe40007ffe0ff */
[----:B------:R-:W-:-:S04]  /*2a70*/  @P3 F2FP.F16.F32.PACK_AB R99, RZ, R99 ;  /* 0x00000063ff63323e */ /* 0x000fc800000000ff */
[----:B------:R-:W-:Y:S01]  /*2a80*/  @P3 PRMT R95, R95, 0x5410, R99 ;  /* 0x000054105f5f3816 */ /* 0x000fe20000000063 */
[C---:B-1----:R-:W-:Y:S01]  /*2a90*/  @P5 IMAD.WIDE.U32 R100, R151.reuse, 0x10, R100 ;  /* 0x0000001097645825 */ /* 0x042fe200078e0064 */
[----:B------:R-:W-:-:S04]  /*2aa0*/  IADD3 R151, R151, 0x100, RZ ;  /* 0x0000010097977810 */ /* 0x000fc80007ffe0ff */
[----:B------:R1:W-:Y:S04]  /*2ab0*/  @P5 STG.E.128 desc[UR4][R100.64], R88 ;  /* 0x0000005864005986 */ /* 0x0003e8000c101d04 */
[----:B------:R1:W-:Y:S02]  /*2ac0*/  @P3 STG.E.128 desc[UR4][R102.64], R92 ;  /* 0x0000005c66003986 */ /* 0x0003e4000c101d04 */
.L_x_6265:
[----:B------:R-:W-:Y:S05]  /*2ad0*/  BSYNC B0 ;  /* 0x0000000000007941 */ /* 0x000fea0003800000 */
.L_x_6264:
        /* <DEDUP_REMOVED lines=9> */
[----:B-----5:R-:W-:Y:S01]  /*2b70*/  HADD2.F32 R100, -RZ, R8.H0_H0 ;  /* 0x20000008ff647230 */ /* 0x020fe20000004100 */
[----:B------:R-:W-:Y:S06]  /*2b80*/  BRA `(.L_x_6294) ;  /* 0x0000000000287947 */ /* 0x000fec0003800000 */
.L_x_6293:
        /* <DEDUP_REMOVED lines=8> */
[----:B-----5:R-:W-:-:S05]  /*2c10*/  @P4 HADD2.F32 R101, -RZ, R8.H0_H0 ;  /* 0x20000008ff654230 */ /* 0x020fca0000004100 */
[----:B------:R-:W-:-:S07]  /*2c20*/  @P4 FADD.FTZ R100, R100, R101 ;  /* 0x0000006564644221 */ /* 0x000fce0000010000 */
.L_x_6294:
[----:B------:R-:W-:Y:S05]  /*2c30*/  BSYNC B1 ;  /* 0x0000000000017941 */ /* 0x000fea0003800000 */
.L_x_6292:
        /* <DEDUP_REMOVED lines=17> */
.L_x_6296:
[----:B0-----:R-:W-:Y:S01]  /*2d50*/  ISETP.NE.AND P6, PT, R174, RZ, PT ;  /* 0x000000ffae00720c */ /* 0x001fe20003fc5270 */
[----:B------:R-:W-:-:S03]  /*2d60*/  @P4 HADD2.F32 R101, -RZ, R8.H1_H1 ;  /* 0x30000008ff654230 */ /* 0x000fc60000004100 */
[----:B------:R-:W-:-:S05]  /*2d70*/  FSEL R99, R97, RZ, !P6 ;  /* 0x000000ff61637208 */ /* 0x000fca0007000000 */
[----:B------:R-:W-:-:S04]  /*2d80*/  FFMA.FTZ R100, R118, R98, R99 ;  /* 0x0000006276647223 */ /* 0x000fc80000010063 */
[----:B------:R-:W-:-:S04]  /*2d90*/  FADD.FTZ R99, R125, -R100 ;  /* 0x800000647d637221 */ /* 0x000fc80000010000 */
[----:B------:R-:W-:-:S04]  /*2da0*/  FMUL.FTZ R100, R134, R99 ;  /* 0x0000006386647220 */ /* 0x000fc80000410000 */
[----:B------:R-:W-:-:S07]  /*2db0*/  @P4 FADD.FTZ R100, R100, R101 ;  /* 0x0000006564644221 */ /* 0x000fce0000010000 */
.L_x_6297:
[----:B------:R-:W-:Y:S05]  /*2dc0*/  BSYNC B1 ;  /* 0x0000000000017941 */ /* 0x000fea0003800000 */
.L_x_6295:
        /* <DEDUP_REMOVED lines=15> */
.L_x_6299:
[----:B0-----:R-:W-:Y:S01]  /*2ec0*/  ISETP.NE.AND P6, PT, R174, RZ, PT ;  /* 0x000000ffae00720c */ /* 0x001fe20003fc5270 */
[----:B------:R-:W-:-:S03]  /*2ed0*/  @P4 HADD2.F32 R101, -RZ, R9.H0_H0 ;  /* 0x20000009ff654230 */ /* 0x000fc60000004100 */
[----:B------:R-:W-:-:S05]  /*2ee0*/  FSEL R100, R97, RZ, !P6 ;  /* 0x000000ff61647208 */ /* 0x000fca0007000000 */
[----:B------:R-:W-:-:S04]  /*2ef0*/  FFMA.FTZ R99, R123, R98, R100 ;  /* 0x000000627b637223 */ /* 0x000fc80000010064 */
[----:B------:R-:W-:-:S04]  /*2f00*/  FADD.FTZ R99, R124, -R99 ;  /* 0x800000637c637221 */ /* 0x000fc80000010000 */
[----:B------:R-:W-:-:S04]  /*2f10*/  FMUL.FTZ R100, R134, R99 ;  /* 0x0000006386647220 */ /* 0x000fc80000410000 */
[----:B------:R-:W-:-:S07]  /*2f20*/  @P4 FADD.FTZ R100, R100, R101 ;  /* 0x0000006564644221 */ /* 0x000fce0000010000 */
.L_x_6300:
[----:B------:R-:W-:Y:S05]  /*2f30*/  BSYNC B1 ;  /* 0x0000000000017941 */ /* 0x000fea0003800000 */
.L_x_6298:
        /* <DEDUP_REMOVED lines=15> */
.L_x_6302:
[----:B0-----:R-:W-:Y:S01]  /*3030*/  ISETP.NE.AND P6, PT, R174, RZ, PT ;  /* 0x000000ffae00720c */ /* 0x001fe20003fc5270 */
[----:B------:R-:W-:-:S03]  /*3040*/  @P4 HADD2.F32 R101, -RZ, R9.H1_H1 ;  /* 0x30000009ff654230 */ /* 0x000fc60000004100 */
[----:B------:R-:W-:-:S05]  /*3050*/  FSEL R99, R97, RZ, !P6 ;  /* 0x000000ff61637208 */ /* 0x000fca0007000000 */
[----:B------:R-:W-:-:S04]  /*3060*/  FFMA.FTZ R100, R122, R98, R99 ;  /* 0x000000627a647223 */ /* 0x000fc80000010063 */
[----:B------:R-:W-:-:S04]  /*3070*/  FADD.FTZ R99, R129, -R100 ;  /* 0x8000006481637221 */ /* 0x000fc80000010000 */
[----:B------:R-:W-:-:S04]  /*3080*/  FMUL.FTZ R100, R134, R99 ;  /* 0x0000006386647220 */ /* 0x000fc80000410000 */
[----:B------:R-:W-:-:S07]  /*3090*/  @P4 FADD.FTZ R100, R100, R101 ;  /* 0x0000006564644221 */ /* 0x000fce0000010000 */
.L_x_6303:
[----:B------:R-:W-:Y:S05]  /*30a0*/  BSYNC B1 ;  /* 0x0000000000017941 */ /* 0x000fea0003800000 */
.L_x_6301:
        /* <DEDUP_REMOVED lines=15> */
.L_x_6305:
[----:B0-----:R-:W-:Y:S01]  /*31a0*/  ISETP.NE.AND P6, PT, R174, RZ, PT ;  /* 0x000000ffae00720c */ /* 0x001fe20003fc5270 */
[----:B------:R-:W-:-:S03]  /*31b0*/  @P4 HADD2.F32 R101, -RZ, R10.H0_H0 ;  /* 0x2000000aff654230 */ /* 0x000fc60000004100 */
[----:B------:R-:W-:-:S05]  /*31c0*/  FSEL R100, R97, RZ, !P6 ;  /* 0x000000ff61647208 */ /* 0x000fca0007000000 */
[----:B------:R-:W-:-:S04]  /*31d0*/  FFMA.FTZ R99, R127, R98, R100 ;  /* 0x000000627f637223 */ /* 0x000fc80000010064 */
[----:B------:R-:W-:-:S04]  /*31e0*/  FADD.FTZ R99, R126, -R99 ;  /* 0x800000637e637221 */ /* 0x000fc80000010000 */
[----:B------:R-:W-:-:S04]  /*31f0*/  FMUL.FTZ R100, R134, R99 ;  /* 0x0000006386647220 */ /* 0x000fc80000410000 */
[----:B------:R-:W-:-:S07]  /*3200*/  @P4 FADD.FTZ R100, R100, R101 ;  /* 0x0000006564644221 */ /* 0x000fce0000010000 */
.L_x_6306:
[----:B------:R-:W-:Y:S05]  /*3210*/  BSYNC B1 ;  /* 0x0000000000017941 */ /* 0x000fea0003800000 */
.L_x_6304:
        /* <DEDUP_REMOVED lines=15> */
.L_x_6308:
[----:B0-----:R-:W-:Y:S01]  /*3310*/  ISETP.NE.AND P6, PT, R174, RZ, PT ;  /* 0x000000ffae00720c */ /* 0x001fe20003fc5270 */
[----:B------:R-:W-:-:S03]  /*3320*/  @P4 HADD2.F32 R101, -RZ, R10.H1_H1 ;  /* 0x3000000aff654230 */ /* 0x000fc60000004100 */
[----:B------:R-:W-:-:S05]  /*3330*/  FSEL R99, R97, RZ, !P6 ;  /* 0x000000ff61637208 */ /* 0x000fca0007000000 */
[----:B------:R-:W-:-:S04]  /*3340*/  FFMA.FTZ R100, R128, R98, R99 ;  /* 0x0000006280647223 */ /* 0x000fc80000010063 */
[----:B------:R-:W-:-:S04]  /*3350*/  FADD.FTZ R99, R131, -R100 ;  /* 0x8000006483637221 */ /* 0x000fc80000010000 */
[----:B------:R-:W-:-:S04]  /*3360*/  FMUL.FTZ R100, R134, R99 ;  /* 0x0000006386647220 */ /* 0x000fc80000410000 */
[----:B------:R-:W-:-:S07]  /*3370*/  @P4 FADD.FTZ R100, R100, R101 ;  /* 0x0000006564644221 */ /* 0x000fce0000010000 */
.L_x_6309:
[----:B------:R-:W-:Y:S05]  /*3380*/  BSYNC B1 ;  /* 0x0000000000017941 */ /* 0x000fea0003800000 */
.L_x_6307:
        /* <DEDUP_REMOVED lines=15> */
.L_x_6311:
[----:B0-----:R-:W-:Y:S01]  /*3480*/  ISETP.NE.AND P6, PT, R174, RZ, PT ;  /* 0x000000ffae00720c */ /* 0x001fe20003fc5270 */
[----:B------:R-:W-:-:S03]  /*3490*/  @P4 HADD2.F32 R101, -RZ, R11.H0_H0 ;  /* 0x2000000bff654230 */ /* 0x000fc60000004100 */
[----:B------:R-:W-:-:S05]  /*34a0*/  FSEL R100, R97, RZ, !P6 ;  /* 0x000000ff61647208 */ /* 0x000fca0007000000 */
[----:B------:R-:W-:-:S04]  /*34b0*/  FFMA.FTZ R99, R133, R98, R100 ;  /* 0x0000006285637223 */ /* 0x000fc80000010064 */
[----:B------:R-:W-:-:S04]  /*34c0*/  FADD.FTZ R99, R130, -R99 ;  /* 0x8000006382637221 */ /* 0x000fc80000010000 */
[----:B------:R-:W-:-:S04]  /*34d0*/  FMUL.FTZ R100, R134, R99 ;  /* 0x0000006386647220 */ /* 0x000fc80000410000 */
[----:B------:R-:W-:-:S07]  /*34e0*/  @P4 FADD.FTZ R100, R100, R101 ;  /* 0x0000006564644221 */ /* 0x000fce0000010000 */
.L_x_6312:
[----:B------:R-:W-:Y:S05]  /*34f0*/  BSYNC B1 ;  /* 0x0000000000017941 */ /* 0x000fea0003800000 */
.L_x_6310:
        /* <DEDUP_REMOVED lines=15> */
.L_x_6314:
[----:B0-----:R-:W-:Y:S01]  /*35f0*/  ISETP.NE.AND P6, PT, R174, RZ, PT ;  /* 0x000000ffae00720c */ /* 0x001fe20003fc5270 */
[----:B------:R-:W-:-:S03]  /*3600*/  @P4 HADD2.F32 R101, -RZ, R11.H1_H1 ;  /* 0x3000000bff654230 */ /* 0x000fc60000004100 */
[----:B------:R-:W-:-:S05]  /*3610*/  FSEL R99, R97, RZ, !P6 ;  /* 0x000000ff61637208 */ /* 0x000fca0007000000 */
[----:B------:R-:W-:-:S04]  /*3620*/  FFMA.FTZ R100, R132, R98, R99 ;  /* 0x0000006284647223 */ /* 0x000fc80000010063 */
[----:B------:R-:W-:-:S04]  /*3630*/  FADD.FTZ R99, R135, -R100 ;  /* 0x8000006487637221 */ /* 0x000fc80000010000 */
[----:B------:R-:W-:-:S04]  /*3640*/  FMUL.FTZ R104, R134, R99 ;  /* 0x0000006386687220 */ /* 0x000fc80000410000 */
[----:B------:R-:W-:-:S07]  /*3650*/  @P4 FADD.FTZ R104, R104, R101 ;  /* 0x0000006568684221 */ /* 0x000fce0000010000 */
.L_x_6315:
[----:B------:R-:W-:Y:S05]  /*3660*/  BSYNC B1 ;  /* 0x0000000000017941 */ /* 0x000fea0003800000 */
.L_x_6313:
        /* <DEDUP_REMOVED lines=17> */
.L_x_6291:
[----:B------:R-:W-:Y:S05]  /*3780*/  BSYNC B0 ;  /* 0x0000000000007941 */ /* 0x000fea0003800000 */
.L_x_6290:
[----:B------:R-:W-:Y:S01]  /*3790*/  ISETP.NE.AND P4, PT, R173, RZ, PT ;  /* 0x000000ffad00720c */ /* 0x000fe20003f85270 */
[----:B------:R-:W-:-:S12]  /*37a0*/  BSSY B0, `(.L_x_6316) ;  /* 0x00000c8000007945 */ /* 0x000fd80003800000 */
[----:B------:R-:W-:Y:S05]  /*37b0*/  @!P4 BRA `(.L_x_6317) ;  /* 0x0000000c0018c947 */ /* 0x000fea0003800000 */
[----:B------:R-:W-:Y:S04]  /*37c0*/  BSSY B1, `(.L_x_6318) ;  /* 0x0000013000017945 */ /* 0x000fe80003800000 */
[----:B------:R-:W-:Y:S05]  /*37d0*/  @P2 BRA `(.L_x_6319) ;  /* 0x00000000001c2947 */ /* 0x000fea0003800000 */
[----:B------:R-:W-:Y:S01]  /*37e0*/  UISETP.NE.U32.AND UP0, UPT, UR8, URZ, UPT ;  /* 0x0000003f0800728c */ /* 0x000fe2000bf05070 */
[----:B-12---:R-:W-:-:S03]  /*37f0*/  MOV R100, RZ ;  /* 0x000000ff00647202 */ /* 0x006fc60000000f00 */
[----:B------:R-:W-:-:S06]  /*3800*/  UISETP.NE.AND.EX UP0, UPT, UR9, URZ, UPT, UP0 ;  /* 0x0000003f0900728c */ /* 0x000fcc000bf05300 */
[----:B------:R-:W-:-:S13]  /*3810*/  PLOP3.LUT P4, PT, PT, PT, UP0, 0x80, 0x0 ;  /* 0x000000000000781c */ /* 0x000fda0003f8f008 */
[----:B------:R-:W-:Y:S05]  /*3820*/  @!P4 BRA `(.L_x_6320) ;  /* 0x000000000030c947 */ /* 0x000fea0003800000 */
[----:B-----5:R-:W-:Y:S01]  /*3830*/  HADD2.F32 R100, -RZ, R4.H0_H0 ;  /* 0x20000004ff647230 */ /* 0x020fe20000004100 */
[----:B------:R-:W-:Y:S06]  /*3840*/  BRA `(.L_x_6320) ;  /* 0x0000000000287947 */ /* 0x000fec0003800000 */
.L_x_6319:
        /* <DEDUP_REMOVED lines=8> */
[----:B-----5:R-:W-:-:S05]  /*38d0*/  @P4 HADD2.F32 R101, -RZ, R4.H0_H0 ;  /* 0x20000004ff654230 */ /* 0x020fca0000004100 */
[----:B------:R-:W-:-:S07]  /*38e0*/  @P4 FADD.FTZ R100, R100, R101 ;  /* 0x0000006564644221 */ /* 0x000fce0000010000 */
.L_x_6320:
[----:B------:R-:W-:Y:S05]  /*38f0*/  BSYNC B1 ;  /* 0x0000000000017941 */ /* 0x000fea0003800000 */
.L_x_6318:
        /* <DEDUP_REMOVED lines=17> */
.L_x_6322:
[----:B0-----:R-:W-:Y:S01]  /*3a10*/  ISETP.NE.AND P6, PT, R174, RZ, PT ;  /* 0x000000ffae00720c */ /* 0x001fe20003fc5270 */
[----:B------:R-:W-:-:S03]  /*3a20*/  @P4 HADD2.F32 R101, -RZ, R4.H1_H1 ;  /* 0x30000004ff654230 */ /* 0x000fc60000004100 */
[----:B------:R-:W-:-:S05]  /*3a30*/  FSEL R99, R97, RZ, !P6 ;  /* 0x000000ff61637208 */ /* 0x000fca0007000000 */
[----:B------:R-:W-:-:S04]  /*3a40*/  FFMA.FTZ R100, R136, R98, R99 ;  /* 0x0000006288647223 */ /* 0x000fc80000010063 */
[----:B------:R-:W-:-:S04]  /*3a50*/  FADD.FTZ R99, R141, -R100 ;  /* 0x800000648d637221 */ /* 0x000fc80000010000 */
[----:B------:R-:W-:-:S04]  /*3a60*/  FMUL.FTZ R100, R134, R99 ;  /* 0x0000006386647220 */ /* 0x000fc80000410000 */
[----:B------:R-:W-:-:S07]  /*3a70*/  @P4 FADD.FTZ R100, R100, R101 ;  /* 0x0000006564644221 */ /* 0x000fce0000010000 */
.L_x_6323:
[----:B------:R-:W-:Y:S05]  /*3a80*/  BSYNC B1 ;  /* 0x0000000000017941 */ /* 0x000fea0003800000 */
.L_x_6321:
        /* <DEDUP_REMOVED lines=15> */
.L_x_6325:
[----:B0-----:R-:W-:Y:S01]  /*3b80*/  ISETP.NE.AND P6, PT, R174, RZ, PT ;  /* 0x000000ffae00720c */ /* 0x001fe20003fc5270 */
[----:B------:R-:W-:-:S03]  /*3b90*/  @P4 HADD2.F32 R101, -RZ, R5.H0_H0 ;  /* 0x20000005ff654230 */ /* 0x000fc60000004100 */
[----:B------:R-:W-:-:S05]  /*3ba0*/  FSEL R100, R97, RZ, !P6 ;  /* 0x000000ff61647208 */ /* 0x000fca0007000000 */
[----:B------:R-:W-:-:S04]  /*3bb0*/  FFMA.FTZ R99, R139, R98, R100 ;  /* 0x000000628b637223 */ /* 0x000fc80000010064 */
[----:B------:R-:W-:-:S04]  /*3bc0*/  FADD.FTZ R99, R142, -R99 ;  /* 0x800000638e637221 */ /* 0x000fc80000010000 */
[----:B------:R-:W-:-:S04]  /*3bd0*/  FMUL.FTZ R100, R134, R99 ;  /* 0x0000006386647220 */ /* 0x000fc80000410000 */
[----:B------:R-:W-:-:S07]  /*3be0*/  @P4 FADD.FTZ R100, R100, R101 ;  /* 0x0000006564644221 */ /* 0x000fce0000010000 */
.L_x_6326:
[----:B------:R-:W-:Y:S05]  /*3bf0*/  BSYNC B1 ;  /* 0x0000000000017941 */ /* 0x000fea0003800000 */
.L_x_6324:
        /* <DEDUP_REMOVED lines=15> */
.L_x_6328:
[----:B0-----:R-:W-:Y:S01]  /*3cf0*/  ISETP.NE.AND P6, PT, R174, RZ, PT ;  /* 0x000000ffae00720c */ /* 0x001fe20003fc5270 */
[----:B------:R-:W-:-:S03]  /*3d00*/  @P4 HADD2.F32 R101, -RZ, R5.H1_H1 ;  /* 0x30000005ff654230 */ /* 0x000fc60000004100 */
[----:B------:R-:W-:-:S05]  /*3d10*/  FSEL R99, R97, RZ, !P6 ;  /* 0x000000ff61637208 */ /* 0x000fca0007000000 */
[----:B------:R-:W-:-:S04]  /*3d20*/  FFMA.FTZ R100, R140, R98, R99 ;  /* 0x000000628c647223 */ /* 0x000fc80000010063 */
[----:B------:R-:W-:-:S04]  /*3d30*/  FADD.FTZ R99, R143, -R100 ;  /* 0x800000648f637221 */ /* 0x000fc80000010000 */
[----:B------:R-:W-:-:S04]  /*3d40*/  FMUL.FTZ R100, R134, R99 ;  /* 0x0000006386647220 */ /* 0x000fc80000410000 */
[----:B------:R-:W-:-:S07]  /*3d50*/  @P4 FADD.FTZ R100, R100, R101 ;  /* 0x0000006564644221 */ /* 0x000fce0000010000 */
.L_x_6329:
[----:B------:R-:W-:Y:S05]  /*3d60*/  BSYNC B1 ;  /* 0x0000000000017941 */ /* 0x000fea0003800000 */
.L_x_6327:
        /* <DEDUP_REMOVED lines=15> */
.L_x_6331:
[----:B0-----:R-:W-:Y:S01]  /*3e60*/  ISETP.NE.AND P6, PT, R174, RZ, PT ;  /* 0x000000ffae00720c */ /* 0x001fe20003fc5270 */
[----:B------:R-:W-:-:S03]  /*3e70*/  @P4 HADD2.F32 R101, -RZ, R6.H0_H0 ;  /* 0x20000006ff654230 */ /* 0x000fc60000004100 */
[----:B------:R-:W-:-:S05]  /*3e80*/  FSEL R100, R97, RZ, !P6 ;  /* 0x000000ff61647208 */ /* 0x000fca0007000000 */
[----:B------:R-:W-:-:S04]  /*3e90*/  FFMA.FTZ R99, R145, R98, R100 ;  /* 0x0000006291637223 */ /* 0x000fc80000010064 */
[----:B------:R-:W-:-:S04]  /*3ea0*/  FADD.FTZ R99, R144, -R99 ;  /* 0x8000006390637221 */ /* 0x000fc80000010000 */
[----:B------:R-:W-:-:S04]  /*3eb0*/  FMUL.FTZ R100, R134, R99 ;  /* 0x0000006386647220 */ /* 0x000fc80000410000 */
[----:B------:R-:W-:-:S07]  /*3ec0*/  @P4 FADD.FTZ R100, R100, R101 ;  /* 0x0000006564644221 */ /* 0x000fce0000010000 */
.L_x_6332:
[----:B------:R-:W-:Y:S05]  /*3ed0*/  BSYNC B1 ;  /* 0x0000000000017941 */ /* 0x000fea0003800000 */
.L_x_6330:
        /* <DEDUP_REMOVED lines=15> */
.L_x_6334:
[----:B0-----:R-:W-:Y:S01]  /*3fd0*/  ISETP.NE.AND P6, PT, R174, RZ, PT ;  /* 0x000000ffae00720c */ /* 0x001fe20003fc5270 */
[----:B------:R-:W-:-:S03]  /*3fe0*/  @P4 HADD2.F32 R101, -RZ, R6.H1_H1 ;  /* 0x30000006ff654230 */ /* 0x000fc60000004100 */
[----:B------:R-:W-:-:S05]  /*3ff0*/  FSEL R99, R97, RZ, !P6 ;  /* 0x000000ff61637208 */ /* 0x000fca0007000000 */
[----:B------:R-:W-:-:S04]  /*4000*/  FFMA.FTZ R100, R146, R98, R99 ;  /* 0x0000006292647223 */ /* 0x000fc80000010063 */
[----:B------:R-:W-:-:S04]  /*4010*/  FADD.FTZ R99, R147, -R100 ;  /* 0x8000006493637221 */ /* 0x000fc80000010000 */
[----:B------:R-:W-:-:S04]  /*4020*/  FMUL.FTZ R100, R134, R99 ;  /* 0x0000006386647220 */ /* 0x000fc80000410000 */
[----:B------:R-:W-:-:S07]  /*4030*/  @P4 FADD.FTZ R100, R100, R101 ;  /* 0x0000006564644221 */ /* 0x000fce0000010000 */
.L_x_6335:
[----:B------:R-:W-:Y:S05]  /*4040*/  BSYNC B1 ;  /* 0x0000000000017941 */ /* 0x000fea0003800000 */
.L_x_6333:
        /* <DEDUP_REMOVED lines=15> */
.L_x_6337:
[----:B0-----:R-:W-:Y:S01]  /*4140*/  ISETP.NE.AND P6, PT, R174, RZ, PT ;  /* 0x000000ffae00720c */ /* 0x001fe20003fc5270 */
[----:B------:R-:W-:-:S03]  /*4150*/  @P4 HADD2.F32 R101, -RZ, R7.H0_H0 ;  /* 0x20000007ff654230 */ /* 0x000fc60000004100 */
[----:B------:R-:W-:-:S05]  /*4160*/  FSEL R100, R97, RZ, !P6 ;  /* 0x000000ff61647208 */ /* 0x000fca0007000000 */
[----:B------:R-:W-:-:S04]  /*4170*/  FFMA.FTZ R99, R149, R98, R100 ;  /* 0x0000006295637223 */ /* 0x000fc80000010064 */
[----:B------:R-:W-:-:S04]  /*4180*/  FADD.FTZ R99, R148, -R99 ;  /* 0x8000006394637221 */ /* 0x000fc80000010000 */
[----:B------:R-:W-:-:S04]  /*4190*/  FMUL.FTZ R100, R134, R99 ;  /* 0x0000006386647220 */ /* 0x000fc80000410000 */
[----:B------:R-:W-:-:S07]  /*41a0*/  @P4 FADD.FTZ R100, R100, R101 ;  /* 0x0000006564644221 */ /* 0x000fce0000010000 */
.L_x_6338:
[----:B------:R-:W-:Y:S05]  /*41b0*/  BSYNC B1 ;  /* 0x0000000000017941 */ /* 0x000fea0003800000 */
.L_x_6336:
        /* <DEDUP_REMOVED lines=15> */
.L_x_6340:
[----:B0-----:R-:W-:Y:S01]  /*42b0*/  ISETP.NE.AND P2, PT, R174, RZ, PT ;  /* 0x000000ffae00720c */ /* 0x001fe20003f45270 */
[----:B------:R-:W-:-:S03]  /*42c0*/  @P4 HADD2.F32 R99, -RZ, R7.H1_H1 ;  /* 0x30000007ff634230 */ /* 0x000fc60000004100 */
[----:B------:R-:W-:-:S05]  /*42d0*/  FSEL R97, R97, RZ, !P2 ;  /* 0x000000ff61617208 */ /* 0x000fca0005000000 */
[----:B------:R-:W-:-:S04]  /*42e0*/  FFMA.FTZ R97, R152, R98, R97 ;  /* 0x0000006298617223 */ /* 0x000fc80000010061 */
[----:B------:R-:W-:-:S04]  /*42f0*/  FADD.FTZ R97, R150, -R97 ;  /* 0x8000006196617221 */ /* 0x000fc80000010000 */
[----:B------:R-:W-:-:S04]  /*4300*/  FMUL.FTZ R134, R134, R97 ;  /* 0x0000006186867220 */ /* 0x000fc80000410000 */
[----:B------:R-:W-:-:S07]  /*4310*/  @P4 FADD.FTZ R134, R134, R99 ;  /* 0x0000006386864221 */ /* 0x000fce0000010000 */
.L_x_6341:
[----:B------:R-:W-:Y:S05]  /*4320*/  BSYNC B1 ;  /* 0x0000000000017941 */ /* 0x000fea0003800000 */
.L_x_6339:
        /* <DEDUP_REMOVED lines=15> */
.L_x_6317:
[----:B------:R-:W-:Y:S05]  /*4420*/  BSYNC B0 ;  /* 0x0000000000007941 */ /* 0x000fea0003800000 */
.L_x_6316:
[----:B------:R-:W-:Y:S02]  /*4430*/  IADD3 R0, R0, UR12, RZ ;  /* 0x0000000c00007c10 */ /* 0x000fe4000fffe0ff */
[----:B------:R-:W-:Y:S02]  /*4440*/  ISETP.NE.AND P3, PT, R175, RZ, PT ;  /* 0x000000ffaf00720c */ /* 0x000fe40003f65270 */
[----:B------:R-:W-:Y:S02]  /*4450*/  ISETP.GE.AND P2, PT, R0, UR13, PT ;  /* 0x0000000d00007c0c */ /* 0x000fe4000bf46270 */
[----:B------:R-:W-:-:S11]  /*4460*/  SEL R108, RZ, 0x1, P3 ;  /* 0x00000001ff6c7807 */ /* 0x000fd60001800000 */
[----:B------:R-:W-:Y:S05]  /*4470*/  @!P2 BRA `(.L_x_6342) ;  /* 0xffffffbc00e8a947 */ /* 0x000fea000383ffff */
.L_x_6251:
        /* <DEDUP_REMOVED lines=16> */
.L_x_6344:
[----:B------:R-:W-:Y:S05]  /*4580*/  BSYNC B0 ;  /* 0x0000000000007941 */ /* 0x000fea0003800000 */
.L_x_6343:
        /* <DEDUP_REMOVED lines=11> */
.L_x_6346:
[----:B------:R-:W-:Y:S05]  /*4640*/  BSYNC B0 ;  /* 0x0000000000007941 */ /* 0x000fea0003800000 */
.L_x_6345:
        /* <DEDUP_REMOVED lines=11> */
.L_x_6263:
[----:B------:R-:W-:Y:S01]  /*4700*/  HFMA2.MMA R108, -RZ, RZ, 0, 9.5367431640625e-07 ;  /* 0x00000010ff6c7435 */ /* 0x000fe200000001ff */
[----:B------:R-:W-:Y:S02]  /*4710*/  MOV R109, R171 ;  /* 0x000000ab006d7202 */ /* 0x000fe40000000f00 */
[----:B------:R-:W-:Y:S02]  /*4720*/  MOV R111, 0x1f ;  /* 0x0000001f006f7802 */ /* 0x000fe40000000f00 */
[----:B------:R-:W-:-:S07]  /*4730*/  MOV R106, 0xffffffff ;  /* 0xffffffff006a7802 */ /* 0x000fce0000000f00 */
[----:B0----5:R-:W-:Y:S05]  /*4740*/  WARPSYNC.COLLECTIVE R106, `(.L_x_6347) ;  /* 0x000000006a087348 */ /* 0x021fea0003c00000 */
[----:B------:R1:W2:Y:S02]  /*4750*/  SHFL.DOWN P5, R107, R109, R108, R111 ;  /* 0x0800006c6d6b7389 */ /* 0x0002a400000a006f */
[----:B012--5:R-:W-:Y:S01]  /*4760*/  ENDCOLLECTIVE ;  /* 0x000000000000791b */ /* 0x027fe20003800000 */
.L_x_6347:
[----:B------:R-:W-:Y:S02]  /*4770*/  MOV R109, R170 ;  /* 0x000000aa006d7202 */ /* 0x000fe40000000f00 */
[----:B------:R-:W-:-:S07]  /*4780*/  MOV R98, R107 ;  /* 0x0000006b00627202 */ /* 0x000fce0000000f00 */
[----:B------:R-:W-:Y:S05]  /*4790*/  WARPSYNC.COLLECTIVE R106, `(.L_x_6348) ;  /* 0x000000006a087348 */ /* 0x000fea0003c00000 */
[----:B------:R0:W1:Y:S02]  /*47a0*/  SHFL.DOWN P5, R107, R109, R108, R111 ;  /* 0x0800006c6d6b7389 */ /* 0x00006400000a006f */
[----:B01----:R-:W-:Y:S01]  /*47b0*/  ENDCOLLECTIVE ;  /* 0x000000000000791b */ /* 0x003fe20003800000 */
.L_x_6348:
[----:B------:R-:W-:Y:S01]  /*47c0*/  FADD.FTZ R98, R98, R171 ;  /* 0x000000ab62627221 */ /* 0x000fe20000010000 */
[----:B------:R-:W-:-:S04]  /*47d0*/  HFMA2.MMA R108, -RZ, RZ, 0, 4.76837158203125e-07 ;  /* 0x00000008ff6c7435 */ /* 0x000fc800000001ff */
[----:B------:R-:W-:Y:S02]  /*47e0*/  MOV R109, R98 ;  /* 0x00000062006d7202 */ /* 0x000fe40000000f00 */
[----:B------:R-:W-:-:S07]  /*47f0*/  MOV R99, R107 ;  /* 0x0000006b00637202 */ /* 0x000fce0000000f00 */
[----:B------:R-:W-:Y:S05]  /*4800*/  WARPSYNC.COLLECTIVE R106, `(.L_x_6349) ;  /* 0x000000006a087348 */ /* 0x000fea0003c00000 */
[----:B------:R0:W1:Y:S02]  /*4810*/  SHFL.DOWN P5, R107, R109, R108, R111 ;  /* 0x0800006c6d6b7389 */ /* 0x00006400000a006f */
[----:B01----:R-:W-:Y:S01]  /*4820*/  ENDCOLLECTIVE ;  /* 0x000000000000791b */ /* 0x003fe20003800000 */
.L_x_6349:
[----:B------:R-:W-:-:S05]  /*4830*/  FADD.FTZ R99, R99, R170 ;  /* 0x000000aa63637221 */ /* 0x000fca0000010000 */
[----:B------:R-:W-:Y:S02]  /*4840*/  MOV R109, R99 ;  /* 0x00000063006d7202 */ /* 0x000fe40000000f00 */
[----:B------:R-:W-:-:S07]  /*4850*/  MOV R101, R107 ;  /* 0x0000006b00657202 */ /* 0x000fce0000000f00 */
[----:B------:R-:W-:Y:S05]  /*4860*/  WARPSYNC.COLLECTIVE R106, `(.L_x_6350) ;  /* 0x000000006a087348 */ /* 0x000fea0003c00000 */
[----:B------:R0:W1:Y:S02]  /*4870*/  SHFL.DOWN P5, R107, R109, R108, R111 ;  /* 0x0800006c6d6b7389 */ /* 0x00006400000a006f */
[----:B01----:R-:W-:Y:S01]  /*4880*/  ENDCOLLECTIVE ;  /* 0x000000000000791b */ /* 0x003fe20003800000 */
.L_x_6350:
[----:B------:R-:W-:Y:S01]  /*4890*/  FADD.FTZ R101, R98, R101 ;  /* 0x0000006562657221 */ /* 0x000fe20000010000 */
[----:B------:R-:W-:-:S04]  /*48a0*/  HFMA2.MMA R108, -RZ, RZ, 0, 2.384185791015625e-07 ;  /* 0x00000004ff6c7435 */ /* 0x000fc800000001ff */
[----:B------:R-:W-:Y:S02]  /*48b0*/  MOV R109, R101 ;  /* 0x00000065006d7202 */ /* 0x000fe40000000f00 */
[----:B------:R-:W-:-:S07]  /*48c0*/  MOV R100, R107 ;  /* 0x0000006b00647202 */ /* 0x000fce0000000f00 */
[----:B------:R-:W-:Y:S05]  /*48d0*/  WARPSYNC.COLLECTIVE R106, `(.L_x_6351) ;  /* 0x000000006a087348 */ /* 0x000fea0003c00000 */
[----:B------:R0:W1:Y:S02]  /*48e0*/  SHFL.DOWN P5, R107, R109, R108, R111 ;  /* 0x0800006c6d6b7389 */ /* 0x00006400000a006f */
[----:B01----:R-:W-:Y:S01]  /*48f0*/  ENDCOLLECTIVE ;  /* 0x000000000000791b */ /* 0x003fe20003800000 */
.L_x_6351:
[----:B------:R-:W-:-:S05]  /*4900*/  FADD.FTZ R100, R99, R100 ;  /* 0x0000006463647221 */ /* 0x000fca0000010000 */
[----:B------:R-:W-:Y:S02]  /*4910*/  MOV R109, R100 ;  /* 0x00000064006d7202 */ /* 0x000fe40000000f00 */
[----:B------:R-:W-:-:S07]  /*4920*/  MOV R102, R107 ;  /* 0x0000006b00667202 */ /* 0x000fce0000000f00 */
[----:B------:R-:W-:Y:S05]  /*4930*/  WARPSYNC.COLLECTIVE R106, `(.L_x_6352) ;  /* 0x000000006a087348 */ /* 0x000fea0003c00000 */
[----:B------:R0:W1:Y:S02]  /*4940*/  SHFL.DOWN P5, R107, R109, R108, R111 ;  /* 0x0800006c6d6b7389 */ /* 0x00006400000a006f */
[----:B01----:R-:W-:Y:S01]  /*4950*/  ENDCOLLECTIVE ;  /* 0x000000000000791b */ /* 0x003fe20003800000 */
.L_x_6352:
[----:B------:R-:W-:Y:S01]  /*4960*/  FADD.FTZ R102, R101, R102 ;  /* 0x0000006665667221 */ /* 0x000fe20000010000 */
[----:B------:R-:W-:-:S04]  /*4970*/  HFMA2.MMA R108, -RZ, RZ, 0, 1.1920928955078125e-07 ;  /* 0x00000002ff6c7435 */ /* 0x000fc800000001ff */
[----:B------:R-:W-:Y:S02]  /*4980*/  MOV R109, R102 ;  /* 0x00000066006d7202 */ /* 0x000fe40000000f00 */
[----:B------:R-:W-:-:S07]  /*4990*/  MOV R103, R107 ;  /* 0x0000006b00677202 */ /* 0x000fce0000000f00 */
[----:B------:R-:W-:Y:S05]  /*49a0*/  WARPSYNC.COLLECTIVE R106, `(.L_x_6353) ;  /* 0x000000006a087348 */ /* 0x000fea0003c00000 */
[----:B------:R0:W1:Y:S02]  /*49b0*/  SHFL.DOWN P5, R107, R109, R108, R111 ;  /* 0x0800006c6d6b7389 */ /* 0x00006400000a006f */
[----:B01----:R-:W-:Y:S01]  /*49c0*/  ENDCOLLECTIVE ;  /* 0x000000000000791b */ /* 0x003fe20003800000 */
.L_x_6353:
[----:B------:R-:W-:-:S05]  /*49d0*/  FADD.FTZ R103, R100, R103 ;  /* 0x0000006764677221 */ /* 0x000fca0000010000 */
[----:B------:R-:W-:Y:S02]  /*49e0*/  MOV R109, R103 ;  /* 0x00000067006d7202 */ /* 0x000fe40000000f00 */
[----:B------:R-:W-:-:S07]  /*49f0*/  MOV R105, R107 ;  /* 0x0000006b00697202 */ /* 0x000fce0000000f00 */
[----:B------:R-:W-:Y:S05]  /*4a00*/  WARPSYNC.COLLECTIVE R106, `(.L_x_6354) ;  /* 0x000000006a087348 */ /* 0x000fea0003c00000 */
[----:B------:R0:W1:Y:S02]  /*4a10*/  SHFL.DOWN P5, R107, R109, R108, R111 ;  /* 0x0800006c6d6b7389 */ /* 0x00006400000a006f */
[----:B01----:R-:W-:Y:S01]  /*4a20*/  ENDCOLLECTIVE ;  /* 0x000000000000791b */ /* 0x003fe20003800000 */
.L_x_6354:
[----:B------:R-:W-:Y:S01]  /*4a30*/  FADD.FTZ R105, R102, R105 ;  /* 0x0000006966697221 */ /* 0x000fe20000010000 */
[----:B------:R-:W-:-:S04]  /*4a40*/  HFMA2.MMA R108, -RZ, RZ, 0, 5.9604644775390625e-08 ;  /* 0x00000001ff6c7435 */ /* 0x000fc800000001ff */
[----:B------:R-:W-:Y:S02]  /*4a50*/  MOV R109, R105 ;  /* 0x00000069006d7202 */ /* 0x000fe40000000f00 */
[----:B------:R-:W-:-:S07]  /*4a60*/  MOV R104, R107 ;  /* 0x0000006b00687202 */ /* 0x000fce0000000f00 */
[----:B------:R-:W-:Y:S05]  /*4a70*/  WARPSYNC.COLLECTIVE R106, `(.L_x_6355) ;  /* 0x000000006a087348 */ /* 0x000fea0003c00000 */
[----:B------:R0:W1:Y:S02]  /*4a80*/  SHFL.DOWN P5, R107, R109, R108, R111 ;  /* 0x0800006c6d6b7389 */ /* 0x00006400000a006f */
[----:B01----:R-:W-:Y:S01]  /*4a90*/  ENDCOLLECTIVE ;  /* 0x000000000000791b */ /* 0x003fe20003800000 */
.L_x_6355:
[----:B------:R-:W-:-:S05]  /*4aa0*/  FADD.FTZ R104, R103, R104 ;  /* 0x0000006867687221 */ /* 0x000fca0000010000 */
[----:B------:R-:W-:Y:S02]  /*4ab0*/  MOV R109, R104 ;  /* 0x00000068006d7202 */ /* 0x000fe40000000f00 */
[----:B------:R-:W-:-:S07]  /*4ac0*/  MOV R98, R107 ;  /* 0x0000006b00627202 */ /* 0x000fce0000000f00 */
[----:B------:R-:W-:Y:S05]  /*4ad0*/  WARPSYNC.COLLECTIVE R106, `(.L_x_6356) ;  /* 0x000000006a087348 */ /* 0x000fea0003c00000 */
[----:B------:R0:W1:Y:S02]  /*4ae0*/  SHFL.DOWN P5, R107, R109, R108, R111 ;  /* 0x0800006c6d6b7389 */ /* 0x00006400000a006f */
[----:B01----:R-:W-:Y:S01]  /*4af0*/  ENDCOLLECTIVE ;  /* 0x000000000000791b */ /* 0x003fe20003800000 */
.L_x_6356:
[----:B------:R-:W-:Y:S01]  /*4b00*/  MOV R99, R107 ;  /* 0x0000006b00637202 */ /* 0x000fe20000000f00 */
[----:B------:R-:W-:Y:S06]  /*4b10*/  BRA `(.L_x_6357) ;  /* 0xffffffd000247947 */ /* 0x000fec000383ffff */
.L_x_6358:
        /* <DEDUP_REMOVED lines=14> */
.L_x_11370:


//--------------------- .text._ZN10layer_norm22ln_bwd_finalize_kernelINS_22Kernel_traits_finalizeILj6144Ef6__halfS2_S2_fjLb0ELj1024ELj4ENS_18Kernel_traits_baseILj6144EfS2_S2_S2_fjLj1024EEEEELb0ELb1EEEvNS_9BwdParamsE --------------------------
	.section	.text._ZN10layer_norm22ln_bwd_finalize_kernelINS_22Kernel_traits_finalizeILj6144Ef6__halfS2_S2_fjLb0ELj1024ELj4ENS_18Kernel_traits_baseILj6144EfS2_S2_S2_fjLj1024EEEEELb0ELb1EEEvNS_9BwdParamsE,"ax",@progbits
	.align	128
        .global         _ZN10layer_norm22ln_bwd_finalize_kernelINS_22Kernel_traits_finalizeILj6144Ef6__halfS2_S2_fjLb0ELj1024ELj4ENS_18Kernel_traits_baseILj6144EfS2_S2_S2_fjLj1024EEEEELb0ELb1EEEvNS_9BwdParamsE
        .type           _ZN10layer_norm22ln_bwd_finalize_kernelINS_22Kernel_traits_finalizeILj6144Ef6__halfS2_S2_fjLb0ELj1024ELj4ENS_18Kernel_traits_baseILj6144EfS2_S2_S2_fjLj1024EEEEELb0ELb1EEEvNS_9BwdParamsE,@function
        .size           _ZN10layer_norm22ln_bwd_finalize_kernelINS_22Kernel_traits_finalizeILj6144Ef6__halfS2_S2_fjLb0ELj1024ELj4ENS_18Kernel_traits_baseILj6144EfS2_S2_S2_fjLj1024EEEEELb0ELb1EEEvNS_9BwdParamsE,(.L_x_11371 - _ZN10layer_norm22ln_bwd_finalize_kernelINS_22Kernel_traits_finalizeILj6144Ef6__halfS2_S2_fjLb0ELj1024ELj4ENS_18Kernel_traits_baseILj6144EfS2_S2_S2_fjLj1024EEEEELb0ELb1EEEvNS_9BwdParamsE)
        .other          _ZN10layer_norm22ln_bwd_finalize_kernelINS_22Kernel_traits_finalizeILj6144Ef6__halfS2_S2_fjLb0ELj1024ELj4ENS_18Kernel_traits_baseILj6144EfS2_S2_S2_fjLj1024EEEEELb0ELb1EEEvNS_9BwdParamsE,@"STO_CUDA_ENTRY STV_DEFAULT"
_ZN10layer_norm22ln_bwd_finalize_kernelINS_22Kernel_traits_finalizeILj6144Ef6__halfS2_S2_fjLb0ELj1024ELj4ENS_18Kernel_traits_baseILj6144EfS2_S2_S2_fjLj1024EEEEELb0ELb1EEEvNS_9BwdParamsE:
.text._ZN10layer_norm22ln_bwd_finalize_kernelINS_22Kernel_traits_finalizeILj6144Ef6__halfS2_S2_fjLb0ELj1024ELj4ENS_18Kernel_traits_baseILj6144EfS2_S2_S2_fjLj1024EEEEELb0ELb1EEEvNS_9BwdParamsE:
        /* <DEDUP_REMOVED lines=26> */
.L_x_6368:
        /* <DEDUP_REMOVED lines=31> */
.L_x_6363:
        /* <DEDUP_REMOVED lines=34> */
.L_x_6362:
[----:B------:R-:W-:Y:S05]  /*05b0*/  BSYNC B1 ;  /* 0x0000000000017941 */ /* 0x000fea0003800000 */
.L_x_6361:
        /* <DEDUP_REMOVED lines=25> */
.L_x_6365:
[----:B------:R-:W-:Y:S05]  /*0750*/  BSYNC B1 ;  /* 0x0000000000017941 */ /* 0x000fea0003800000 */
.L_x_6364:
        /* <DEDUP_REMOVED lines=12> */
.L_x_6360:
[----:B------:R-:W-:Y:S05]  /*0820*/  BSYNC B0 ;  /* 0x0000000000007941 */ /* 0x000fea0003800000 */
.L_x_6359:
        /* <DEDUP_REMOVED lines=29> */
.L_x_6379:
[----:B------:R-:W-:Y:S01]  /*0a00*/  @!P1 SHF.R.U32.HI R12, RZ, 0x3, R0 ;  /* 0x00000003ff0c9819 */ /* 0x000fe20000011600 */
[----:B----4-:R-:W-:Y:S01]  /*0a10*/  FADD.FTZ R14, R9, R14 ;  /* 0x0000000e090e7221 */ /* 0x010fe20000010000 */
[----:B---3--:R-:W-:Y:S02]  /*0a20*/  FADD.FTZ R11, R10, R11 ;  /* 0x0000000b0a0b7221 */ /* 0x008fe40000010000 */
[----:B------:R-:W-:-:S05]  /*0a30*/  @!P1 LOP3.LUT R12, R12, 0x1ffffffc, RZ, 0xc0, !PT ;  /* 0x1ffffffc0c0c9812 */ /* 0x000fca00078ec0ff */
[----:B------:R3:W-:Y:S04]  /*0a40*/  @!P1 STS [R12+UR4+0x2000], R14 ;  /* 0x0020000e0c009988 */ /* 0x0007e80008000804 */
[----:B------:R3:W-:Y:S02]  /*0a50*/  @!P1 STS [R12+UR4+0x2080], R11 ;  /* 0x0020800b0c009988 */ /* 0x0007e40008000804 */
.L_x_6366:
        /* <DEDUP_REMOVED lines=15> */
.L_x_6367:
[----:B------:R-:W-:Y:S01]  /*0b50*/  HFMA2.MMA R19, -RZ, RZ, 0, 5.9604644775390625e-08 ;  /* 0x00000001ff137435 */ /* 0x000fe200000001ff */
[----:B0--3--:R-:W-:Y:S01]  /*0b60*/  MOV R20, R10 ;  /* 0x0000000a00147202 */ /* 0x009fe20000000f00 */
[----:B------:R-:W-:Y:S01]  /*0b70*/  IMAD.MOV.U32 R22, RZ, RZ, 0x1f ;  /* 0x0000001fff167424 */ /* 0x000fe200078e00ff */
[----:B------:R-:W-:-:S08]  /*0b80*/  MOV R17, 0xffffffff ;  /* 0xffffffff00117802 */ /* 0x000fd00000000f00 */
[----:B-12---:R-:W-:Y:S05]  /*0b90*/  WARPSYNC.COLLECTIVE R17, `(.L_x_6369) ;  /* 0x0000000011087348 */ /* 0x006fea0003c00000 */
[----:B------:R0:W3:Y:S02]  /*0ba0*/  SHFL.BFLY P2, R18, R20, R19, R22 ;  /* 0x0c00001314127389 */ /* 0x0000e40000040016 */
[----:B0123--:R-:W-:Y:S01]  /*0bb0*/  ENDCOLLECTIVE ;  /* 0x000000000000791b */ /* 0x00ffe20003800000 */
.L_x_6369:
[----:B------:R-:W-:Y:S01]  /*0bc0*/  HFMA2.MMA R19, -RZ, RZ, 0, 1.1920928955078125e-07 ;  /* 0x00000002ff137435 */ /* 0x000fe200000001ff */
[----:B------:R-:W-:-:S05]  /*0bd0*/  MOV R11, R18 ;  /* 0x00000012000b7202 */ /* 0x000fca0000000f00 */
[----:B------:R-:W-:-:S05]  /*0be0*/  FADD.FTZ R11, R10, R11 ;  /* 0x0000000b0a0b7221 */ /* 0x000fca0000010000 */
[----:B------:R-:W-:-:S07]  /*0bf0*/  MOV R20, R11 ;  /* 0x0000000b00147202 */ /* 0x000fce0000000f00 */
[----:B------:R-:W-:Y:S05]  /*0c00*/  WARPSYNC.COLLECTIVE R17, `(.L_x_6370) ;  /* 0x0000000011087348 */ /* 0x000fea0003c00000 */
[----:B------:R0:W1:Y:S02]  /*0c10*/  SHFL.BFLY P2, R18, R20, R19, R22 ;  /* 0x0c00001314127389 */ /* 0x0000640000040016 */
[----:B01----:R-:W-:Y:S01]  /*0c20*/  ENDCOLLECTIVE ;  /* 0x000000000000791b */ /* 0x003fe20003800000 */
.L_x_6370:
[----:B------:R-:W-:Y:S01]  /*0c30*/  HFMA2.MMA R19, -RZ, RZ, 0, 2.384185791015625e-07 ;  /* 0x00000004ff137435 */ /* 0x000fe200000001ff */
[----:B------:R-:W-:-:S04]  /*0c40*/  IMAD.MOV.U32 R12, RZ, RZ, R18 ;  /* 0x000000ffff0c7224 */ /* 0x000fc800078e0012 */
[----:B------:R-:W-:-:S05]  /*0c50*/  FADD.FTZ R12, R11, R12 ;  /* 0x0000000c0b0c7221 */ /* 0x000fca0000010000 */
[----:B------:R-:W-:-:S07]  /*0c60*/  MOV R20, R12 ;  /* 0x0000000c00147202 */ /* 0x000fce0000000f00 */
[----:B------:R-:W-:Y:S05]  /*0c70*/  WARPSYNC.COLLECTIVE R17, `(.L_x_6371) ;  /* 0x0000000011087348 */ /* 0x000fea0003c00000 */
[----:B------:R0:W1:Y:S02]  /*0c80*/  SHFL.BFLY P2, R18, R20, R19, R22 ;  /* 0x0c00001314127389 */ /* 0x0000640000040016 */
[----:B01----:R-:W-:Y:S01]  /*0c90*/  ENDCOLLECTIVE ;  /* 0x000000000000791b */ /* 0x003fe20003800000 */
.L_x_6371:
[----:B------:R-:W-:Y:S01]  /*0ca0*/  IMAD.MOV.U32 R19, RZ, RZ, 0x8 ;  /* 0x00000008ff137424 */ /* 0x000fe200078e00ff */
[----:B------:R-:W-:-:S05]  /*0cb0*/  MOV R13, R18 ;  /* 0x00000012000d7202 */ /* 0x000fca0000000f00 */
[----:B------:R-:W-:-:S05]  /*0cc0*/  FADD.FTZ R13, R12, R13 ;  /* 0x0000000d0c0d7221 */ /* 0x000fca0000010000 */
[----:B------:R-:W-:-:S07]  /*0cd0*/  MOV R20, R13 ;  /* 0x0000000d00147202 */ /* 0x000fce0000000f00 */
[----:B------:R-:W-:Y:S05]  /*0ce0*/  WARPSYNC.COLLECTIVE R17, `(.L_x_6372) ;  /* 0x0000000011087348 */ /* 0x000fea0003c00000 */
[----:B------:R0:W1:Y:S02]  /*0cf0*/  SHFL.BFLY P2, R18, R20, R19, R22 ;  /* 0x0c00001314127389 */ /* 0x0000640000040016 */
[----:B01----:R-:W-:Y:S01]  /*0d00*/  ENDCOLLECTIVE ;  /* 0x000000000000791b */ /* 0x003fe20003800000 */
.L_x_6372:
[----:B------:R-:W-:Y:S01]  /*0d10*/  HFMA2.MMA R19, -RZ, RZ, 0, 9.5367431640625e-07 ;  /* 0x00000010ff137435 */ /* 0x000fe200000001ff */
[----:B------:R-:W-:-:S05]  /*0d20*/  MOV R10, R18 ;  /* 0x00000012000a7202 */ /* 0x000fca0000000f00 */
[----:B------:R-:W-:-:S05]  /*0d30*/  FADD.FTZ R10, R13, R10 ;  /* 0x0000000a0d0a7221 */ /* 0x000fca0000010000 */
[----:B------:R-:W-:-:S07]  /*0d40*/  MOV R20, R10 ;  /* 0x0000000a00147202 */ /* 0x000fce0000000f00 */
[----:B------:R-:W-:Y:S05]  /*0d50*/  WARPSYNC.COLLECTIVE R17, `(.L_x_6373) ;  /* 0x0000000011087348 */ /* 0x000fea0003c00000 */
[----:B------:R0:W1:Y:S02]  /*0d60*/  SHFL.BFLY P2, R18, R20, R19, R22 ;  /* 0x0c00001314127389 */ /* 0x0000640000040016 */
[----:B01----:R-:W-:Y:S01]  /*0d70*/  ENDCOLLECTIVE ;  /* 0x000000000000791b */ /* 0x003fe20003800000 */
.L_x_6373:
[----:B------:R-:W-:Y:S01]  /*0d80*/  HFMA2.MMA R19, -RZ, RZ, 0, 5.9604644775390625e-08 ;  /* 0x00000001ff137435 */ /* 0x000fe200000001ff */
[----:B------:R-:W-:Y:S01]  /*0d90*/  IMAD.MOV.U32 R20, RZ, RZ, R9 ;  /* 0x000000ffff147224 */ /* 0x000fe200078e0009 */
[----:B------:R-:W-:-:S09]  /*0da0*/  MOV R11, R18 ;  /* 0x00000012000b7202 */ /* 0x000fd20000000f00 */
[----:B------:R-:W-:Y:S05]  /*0db0*/  WARPSYNC.COLLECTIVE R17, `(.L_x_6374) ;  /* 0x0000000011087348 */ /* 0x000fea0003c00000 */
[----:B------:R0:W1:Y:S02]  /*0dc0*/  SHFL.BFLY P2, R18, R20, R19, R22 ;  /* 0x0c00001314127389 */ /* 0x0000640000040016 */
[----:B01----:R-:W-:Y:S01]  /*0dd0*/  ENDCOLLECTIVE ;  /* 0x000000000000791b */ /* 0x003fe20003800000 */
.L_x_6374:
[----:B------:R-:W-:Y:S01]  /*0de0*/  HFMA2.MMA R19, -RZ, RZ, 0, 1.1920928955078125e-07 ;  /* 0x00000002ff137435 */ /* 0x000fe200000001ff */
[----:B------:R-:W-:-:S05]  /*0df0*/  MOV R12, R18 ;  /* 0x00000012000c7202 */ /* 0x000fca0000000f00 */
[----:B------:R-:W-:-:S05]  /*0e00*/  FADD.FTZ R14, R9, R12 ;  /* 0x0000000c090e7221 */ /* 0x000fca0000010000 */
[----:B------:R-:W-:-:S07]  /*0e10*/  MOV R20, R14 ;  /* 0x0000000e00147202 */ /* 0x000fce0000000f00 */
[----:B------:R-:W-:Y:S05]  /*0e20*/  WARPSYNC.COLLECTIVE R17, `(.L_x_6375) ;  /* 0x0000000011087348 */ /* 0x000fea0003c00000 */
[----:B------:R0:W1:Y:S02]  /*0e30*/  SHFL.BFLY P2, R18, R20, R19, R22 ;  /* 0x0c00001314127389 */ /* 0x0000640000040016 */
[----:B01----:R-:W-:Y:S01]  /*0e40*/  ENDCOLLECTIVE ;  /* 0x000000000000791b */ /* 0x003fe20003800000 */
.L_x_6375:
[----:B------:R-:W-:Y:S01]  /*0e50*/  HFMA2.MMA R19, -RZ, RZ, 0, 2.384185791015625e-07 ;  /* 0x00000004ff137435 */ /* 0x000fe200000001ff */
[----:B------:R-:W-:-:S04]  /*0e60*/  IMAD.MOV.U32 R13, RZ, RZ, R18 ;  /* 0x000000ffff0d7224 */ /* 0x000fc800078e0012 */
[----:B------:R-:W-:-:S05]  /*0e70*/  FADD.FTZ R15, R14, R13 ;  /* 0x0000000d0e0f7221 */ /* 0x000fca0000010000 */
[----:B------:R-:W-:-:S07]  /*0e80*/  MOV R20, R15 ;  /* 0x0000000f00147202 */ /* 0x000fce0000000f00 */
[----:B------:R-:W-:Y:S05]  /*0e90*/  WARPSYNC.COLLECTIVE R17, `(.L_x_6376) ;  /* 0x0000000011087348 */ /* 0x000fea0003c00000 */
[----:B------:R0:W1:Y:S02]  /*0ea0*/  SHFL.BFLY P2, R18, R20, R19, R22 ;  /* 0x0c00001314127389 */ /* 0x0000640000040016 */
[----:B01----:R-:W-:Y:S01]  /*0eb0*/  ENDCOLLECTIVE ;  /* 0x000000000000791b */ /* 0x003fe20003800000 */
.L_x_6376:
[----:B------:R-:W-:Y:S01]  /*0ec0*/  IMAD.MOV.U32 R19, RZ, RZ, 0x8 ;  /* 0x00000008ff137424 */ /* 0x000fe200078e00ff */
[----:B------:R-:W-:-:S05]  /*0ed0*/  MOV R16, R18 ;  /* 0x0000001200107202 */ /* 0x000fca0000000f00 */
[----:B------:R-:W-:-:S05]  /*0ee0*/  FADD.FTZ R16, R15, R16 ;  /* 0x000000100f107221 */ /* 0x000fca0000010000 */
[----:B------:R-:W-:-:S07]  /*0ef0*/  MOV R20, R16 ;  /* 0x0000001000147202 */ /* 0x000fce0000000f00 */
[----:B------:R-:W-:Y:S05]  /*0f00*/  WARPSYNC.COLLECTIVE R17, `(.L_x_6377) ;  /* 0x0000000011087348 */ /* 0x000fea0003c00000 */
[----:B------:R0:W1:Y:S02]  /*0f10*/  SHFL.BFLY P2, R18, R20, R19, R22 ;  /* 0x0c00001314127389 */ /* 0x0000640000040016 */
[----:B01----:R-:W-:Y:S01]  /*0f20*/  ENDCOLLECTIVE ;  /* 0x000000000000791b */ /* 0x003fe20003800000 */
.L_x_6377:
[----:B------:R-:W-:Y:S01]  /*0f30*/  HFMA2.MMA R19, -RZ, RZ, 0, 9.5367431640625e-07 ;  /* 0x00000010ff137435 */ /* 0x000fe200000001ff */
[----:B------:R-:W-:-:S05]  /*0f40*/  MOV R9, R18 ;  /* 0x0000001200097202 */ /* 0x000fca0000000f00 */
[----:B------:R-:W-:-:S05]  /*0f50*/  FADD.FTZ R9, R16, R9 ;  /* 0x0000000910097221 */ /* 0x000fca0000010000 */
[----:B------:R-:W-:-:S07]  /*0f60*/  MOV R20, R9 ;  /* 0x0000000900147202 */ /* 0x000fce0000000f00 */
[----:B------:R-:W-:Y:S05]  /*0f70*/  WARPSYNC.COLLECTIVE R17, `(.L_x_6378) ;  /* 0x0000000011087348 */ /* 0x000fea0003c00000 */
[----:B------:R0:W1:Y:S02]  /*0f80*/  SHFL.BFLY P2, R18, R20, R19, R22 ;  /* 0x0c00001314127389 */ /* 0x0000640000040016 */
[----:B01----:R-:W-:Y:S01]  /*0f90*/  ENDCOLLECTIVE ;  /* 0x000000000000791b */ /* 0x003fe20003800000 */
.L_x_6378:
[----:B------:R-:W-:Y:S01]  /*0fa0*/  MOV R14, R18 ;  /* 0x00000012000e7202 */ /* 0x000fe20000000f00 */
[----:B------:R-:W-:Y:S06]  /*0fb0*/  BRA `(.L_x_6379) ;  /* 0xfffffff800907947 */ /* 0x000fec000383ffff */
.L_x_6380:
        /* <DEDUP_REMOVED lines=12> */
.L_x_11371:


//--------------------- .text._ZN10layer_norm13ln_bwd_kernelINS_13Kernel_traitsIf6__halfS2_S2_fjLj6144ELj1ELj1ELj8ELj16ENS_18Kernel_traits_baseILj6144EfS2_S2_S2_fjLj256EEEEELb1ELb0ELb1ELb1EEEvNS_9BwdParamsE --------------------------
	.section	.text._ZN10layer_norm13ln_bwd_kernelINS_13Kernel_traitsIf6__halfS2_S2_fjLj6144ELj1ELj1ELj8ELj16ENS_18Kernel_traits_baseILj6144EfS2_S2_S2_fjLj256EEEEELb1ELb0ELb1ELb1EEEvNS_9BwdParamsE,"ax",@progbits
	.align	128
        .global         _ZN10layer_norm13ln_bwd_kernelINS_13Kernel_traitsIf6__halfS2_S2_fjLj6144ELj1ELj1ELj8ELj16ENS_18Kernel_traits_baseILj6144EfS2_S2_S2_fjLj256EEEEELb1ELb0ELb1ELb1EEEvNS_9BwdParamsE
        .type           _ZN10layer_norm13ln_bwd_kernelINS_13Kernel_traitsIf6__halfS2_S2_fjLj6144ELj1ELj1ELj8ELj16ENS_18Kernel_traits_baseILj6144EfS2_S2_S2_fjLj256EEEEELb1ELb0ELb1ELb1EEEvNS_9BwdParamsE,@function
        .size           _ZN10layer_norm13ln_bwd_kernelINS_13Kernel_traitsIf6__halfS2_S2_fjLj6144ELj1ELj1ELj8ELj16ENS_18Kernel_traits_baseILj6144EfS2_S2_S2_fjLj256EEEEELb1ELb0ELb1ELb1EEEvNS_9BwdParamsE,(.L_x_11372 - _ZN10layer_norm13ln_bwd_kernelINS_13Kernel_traitsIf6__halfS2_S2_fjLj6144ELj1ELj1ELj8ELj16ENS_18Kernel_traits_baseILj6144EfS2_S2_S2_fjLj256EEEEELb1ELb0ELb1ELb1EEEvNS_9BwdParamsE)
        .other          _ZN10layer_norm13ln_bwd_kernelINS_13Kernel_traitsIf6__halfS2_S2_fjLj6144ELj1ELj1ELj8ELj16ENS_18Kernel_traits_baseILj6144EfS2_S2_S2_fjLj256EEEEELb1ELb0ELb1ELb1EEEvNS_9BwdParamsE,@"STO_CUDA_ENTRY STV_DEFAULT"
_ZN10layer_norm13ln_bwd_kernelINS_13Kernel_traitsIf6__halfS2_S2_fjLj6144ELj1ELj1ELj8ELj16ENS_18Kernel_traits_baseILj6144EfS2_S2_S2_fjLj256EEEEELb1ELb0ELb1ELb1EEEvNS_9BwdParamsE:
.text._ZN10layer_norm13ln_bwd_kernelINS_13Kernel_traitsIf6__halfS2_S2_fjLj6144ELj1ELj1ELj8ELj16ENS_18Kernel_traits_baseILj6144EfS2_S2_S2_fjLj256EEEEELb1ELb0ELb1ELb1EEEvNS_9BwdParamsE:
        /* <DEDUP_REMOVED lines=37> */
.L_x_6381:
        /* <DEDUP_REMOVED lines=37> */
.L_x_6459:
        /* <DEDUP_REMOVED lines=18> */
[----:B------:R0:W5:Y:S01]  /*05c0*/  LDG.E R119, desc[UR4][R96.64] ;  /* 0x0000000460777981 */ /* 0x000162000c1e1900 */
[----:B------:R-:W-:Y:S01]  /*05d0*/  IADD3 R116, R118, 0x200, RZ ;  /* 0x0000020076747810 */ /* 0x000fe20007ffe0ff */
[C---:B----4-:R-:W-:Y:S01]  /*05e0*/  IMAD.WIDE R98, R2.reuse, 0x4, R98 ;  /* 0x0000000402627825 */ /* 0x050fe200078e0262 */
[----:B------:R-:W-:-:S04]  /*05f0*/  IADD3 R2, R2, UR8, RZ ;  /* 0x0000000802027c10 */ /* 0x000fc8000fffe0ff */
[----:B------:R-:W-:Y:S01]  /*0600*/  ISETP.GE.AND P3, PT, R2, UR9, PT ;  /* 0x0000000902007c0c */ /* 0x000fe2000bf66270 */
[----:B-1----:R-:W-:-:S04]  /*0610*/  IMAD.WIDE.U32 R92, R118, 0x10, R102 ;  /* 0x00000010765c7825 */ /* 0x002fc800078e0066 */
[----:B0-----:R-:W-:-:S04]  /*0620*/  IMAD.WIDE.U32 R96, R117, 0x10, R102 ;  /* 0x0000001075607825 */ /* 0x001fc800078e0066 */
        /* <DEDUP_REMOVED lines=28> */
.L_x_6384:
[----:B------:R-:W-:Y:S01]  /*07f0*/  IADD3 R102, R105, -0x1, RZ ;  /* 0xffffffff69667810 */ /* 0x000fe20007ffe0ff */
[----:B------:R-:W0:Y:S01]  /*0800*/  LDC.64 R140, c[0x0][0x238] ;  /* 0x00008e00ff8c7b82 */ /* 0x000e220000000a00 */
[----:B------:R-:W2:Y:S03]  /*0810*/  LDG.E R122, desc[UR4][R98.64] ;  /* 0x00000004627a7981 */ /* 0x000ea6000c1e1900 */
[----:B------:R-:W-:-:S04]  /*0820*/  IMAD R102, R102, R121, RZ ;  /* 0x0000007966667224 */ /* 0x000fc800078e02ff */
[----:B------:R-:W1:Y:S01]  /*0830*/  LDC.64 R136, c[0x0][0x2b8] ;  /* 0x0000ae00ff887b82 */ /* 0x000e620000000a00 */
[----:B------:R-:W-:-:S04]  /*0840*/  SHF.R.S32.HI R3, RZ, 0x1f, R102 ;  /* 0x0000001fff037819 */ /* 0x000fc80000011466 */
[----:B------:R-:W-:Y:S02]  /*0850*/  LEA.HI R3, R3, R102, RZ, 0x3 ;  /* 0x0000006603037211 */ /* 0x000fe400078f18ff */
[----:B-----5:R-:W-:Y:S01]  /*0860*/  ISETP.GE.AND P4, PT, R119, 0x1, PT ;  /* 0x000000017700780c */ /* 0x020fe20003f86270 */
[----:B------:R-:W3:Y:S01]  /*0870*/  LDC.64 R108, c[0x0][0x240] ;  /* 0x00009000ff6c7b82 */ /* 0x000ee20000000a00 */
[----:B------:R-:W-:-:S04]  /*0880*/  LEA.HI.SX32 R3, R3, R120, 0x1d ;  /* 0x0000007803037211 */ /* 0x000fc800078feaff */
[----:B------:R-:W-:Y:S01]  /*0890*/  IADD3 R133, R3, 0x100, RZ ;  /* 0x0000010003857810 */ /* 0x000fe20007ffe0ff */
[----:B0-----:R-:W-:-:S04]  /*08a0*/  IMAD.WIDE.U32 R128, R117, 0x10, R140 ;  /* 0x0000001075807825 */ /* 0x001fc800078e008c */
[----:B------:R-:W-:Y:S02]  /*08b0*/  IMAD.WIDE.U32 R124, R118, 0x10, R140 ;  /* 0x00000010767c7825 */ /* 0x000fe400078e008c */
[----:B------:R-:W4:Y:S02]  /*08c0*/  LDG.E.128 R128, desc[UR4][R128.64] ;  /* 0x0000000480807981 */ /* 0x000f24000c1e1d00 */
[C-C-:B-1----:R-:W-:Y:S01]  /*08d0*/  IMAD.WIDE.U32 R104, R3.reuse, 0x10, R136.reuse ;  /* 0x0000001003687825 */ /* 0x142fe200078e0088 */
[----:B------:R-:W-:Y:S01]  /*08e0*/  IADD3 R3, R3, 0x200, RZ ;  /* 0x0000020003037810 */ /* 0x000fe20007ffe0ff */
[----:B------:R-:W4:Y:S02]  /*08f0*/  LDG.E.128 R124, desc[UR4][R124.64] ;  /* 0x000000047c7c7981 */ /* 0x000f24000c1e1d00 */
[----:B------:R-:W-:Y:S02]  /*0900*/  IMAD.WIDE.U32 R132, R133, 0x10, R136 ;  /* 0x0000001085847825 */ /* 0x000fe400078e0088 */
[----:B------:R-:W4:Y:S02]  /*0910*/  LDG.E.128 R104, desc[UR4][R104.64] ;  /* 0x0000000468687981 */ /* 0x000f24000c1e1d00 */
[----:B------:R-:W-:-:S02]  /*0920*/  IMAD.WIDE.U32 R140, R116, 0x10, R140 ;  /* 0x00000010748c7825 */ /* 0x000fc400078e008c */
[----:B------:R-:W4:Y:S02]  /*0930*/  LDG.E.128 R132, desc[UR4][R132.64] ;  /* 0x0000000484847981 */ /* 0x000f24000c1e1d00 */
[----:B------:R-:W-:Y:S02]  /*0940*/  IMAD.WIDE.U32 R136, R3, 0x10, R136 ;  /* 0x0000001003887825 */ /* 0x000fe400078e0088 */
[----:B------:R-:W4:Y:S04]  /*0950*/  LDG.E.128 R140, desc[UR4][R140.64] ;  /* 0x000000048c8c7981 */ /* 0x000f28000c1e1d00 */
[----:B------:R-:W4:Y:S01]  /*0960*/  LDG.E.128 R136, desc[UR4][R136.64] ;  /* 0x0000000488887981 */ /* 0x000f22000c1e1d00 */
[----:B------:R-:W-:-:S05]  /*0970*/  @P4 IADD3 R102, R119, -0x1, RZ ;  /* 0xffffffff77664810 */ /* 0x000fca0007ffe0ff */
[----:B------:R-:W-:Y:S01]  /*0980*/  @P4 IMAD R102, R102, R121, RZ ;  /* 0x0000007966664224 */ /* 0x000fe200078e02ff */
[----:B------:R-:W-:-:S04]  /*0990*/  HFMA2.MMA R113, -RZ, RZ, 0, 0 ;  /* 0x00000000ff717435 */ /* 0x000fc800000001ff */
[----:B------:R-:W-:-:S04]  /*09a0*/  @P4 SHF.R.S32.HI R3, RZ, 0x1f, R102 ;  /* 0x0000001fff034819 */ /* 0x000fc80000011466 */
[----:B------:R-:W-:-:S04]  /*09b0*/  @P4 LEA.HI R3, R3, R102, RZ, 0x3 ;  /* 0x0000006603034211 */ /* 0x000fc800078f18ff */
[----:B------:R-:W-:-:S04]  /*09c0*/  @P4 LEA.HI.SX32 R113, R3, R120, 0x1d ;  /* 0x0000007803714211 */ /* 0x000fc800078feaff */
[C---:B------:R-:W-:Y:S02]  /*09d0*/  IADD3 R111, R113.reuse, 0x100, RZ ;  /* 0x00000100716f7810 */ /* 0x040fe40007ffe0ff */
[C---:B------:R-:W-:Y:S01]  /*09e0*/  IADD3 R3, R113.reuse, 0x200, RZ ;  /* 0x0000020071037810 */ /* 0x040fe20007ffe0ff */
[----:B---3--:R-:W-:-:S04]  /*09f0*/  IMAD.WIDE.U32 R112, R113, 0x8, R108 ;  /* 0x0000000871707825 */ /* 0x008fc800078e006c */
        /* <DEDUP_REMOVED lines=9> */
[----:B------:R0:W5:Y:S04]  /*0a90*/  @P0 LDG.E.128 R144, desc[UR4][R92.64] ;  /* 0x000000045c900981 */ /* 0x000168000c1e1d00 */
[----:B------:R-:W5:Y:S04]  /*0aa0*/  @P0 LDG.E.128 R8, desc[UR4][R96.64] ;  /* 0x0000000460080981 */ /* 0x000f68000c1e1d00 */
[----:B------:R1:W5:Y:S01]  /*0ab0*/  @P0 LDG.E.128 R4, desc[UR4][R94.64] ;  /* 0x000000045e040981 */ /* 0x000362000c1e1d00 */
[----:B------:R-:W-:-:S04]  /*0ac0*/  ISETP.NE.AND P0, PT, R114, RZ, PT ;  /* 0x000000ff7200720c */ /* 0x000fc80003f05270 */
[----:B--2---:R-:W-:Y:S01]  /*0ad0*/  FSEL R176, R122, RZ, !P0 ;  /* 0x000000ff7ab07208 */ /* 0x004fe20004000000 */
[--C-:B----4-:R-:W-:Y:S02]  /*0ae0*/  HADD2.F32 R123, -RZ, R129.reuse.H0_H0 ;  /* 0x20000081ff7b7230 */ /* 0x110fe40000004100 */
[----:B------:R-:W-:Y:S02]  /*0af0*/  HADD2.F32 R129, -RZ, R129.H1_H1 ;  /* 0x30000081ff817230 */ /* 0x000fe40000004100 */
[--C-:B------:R-:W-:Y:S02]  /*0b00*/  HADD2.F32 R3, -RZ, R124.reuse.H0_H0 ;  /* 0x2000007cff037230 */ /* 0x100fe40000004100 */
[----:B------:R-:W-:Y:S02]  /*0b10*/  HADD2.F32 R124, -RZ, R124.H1_H1 ;  /* 0x3000007cff7c7230 */ /* 0x000fe40000004100 */
[----:B------:R-:W-:Y:S02]  /*0b20*/  HADD2.F32 R98, -RZ, R125.H0_H0 ;  /* 0x2000007dff627230 */ /* 0x000fe40000004100 */
[----:B------:R-:W-:-:S02]  /*0b30*/  HADD2.F32 R99, -RZ, R126.H0_H0 ;  /* 0x2000007eff637230 */ /* 0x000fc40000004100 */
[----:B------:R-:W-:Y:S02]  /*0b40*/  HADD2.F32 R101, -RZ, R127.H0_H0 ;  /* 0x2000007fff657230 */ /* 0x000fe40000004100 */
[--C-:B------:R-:W-:Y:S02]  /*0b50*/  HADD2.F32 R103, -RZ, R107.reuse.H0_H0 ;  /* 0x2000006bff677230 */ /* 0x100fe40000004100 */
[----:B------:R-:W-:Y:S02]  /*0b60*/  HADD2.F32 R158, -RZ, R107.H1_H1 ;  /* 0x3000006bff9e7230 */ /* 0x000fe40000004100 */
[----:B------:R-:W-:Y:S02]  /*0b70*/  HADD2.F32 R155, -RZ, R131.H0_H0 ;  /* 0x20000083ff9b7230 */ /* 0x000fe40000004100 */
[--C-:B------:R-:W-:Y:S02]  /*0b80*/  HADD2.F32 R161, -RZ, R133.reuse.H0_H0 ;  /* 0x20000085ffa17230 */ /* 0x100fe40000004100 */
[----:B------:R-:W-:-:S02]  /*0b90*/  HADD2.F32 R162, -RZ, R133.H1_H1 ;  /* 0x30000085ffa27230 */ /* 0x000fc40000004100 */
[--C-:B------:R-:W-:Y:S02]  /*0ba0*/  HADD2.F32 R165, -RZ, R135.reuse.H0_H0 ;  /* 0x20000087ffa57230 */ /* 0x100fe40000004100 */
[----:B0-----:R-:W-:Y:S02]  /*0bb0*/  HADD2.F32 R92, -RZ, R135.H1_H1 ;  /* 0x30000087ff5c7230 */ /* 0x001fe40000004100 */
[----:B------:R-:W-:Y:S02]  /*0bc0*/  HADD2.F32 R157, -RZ, R141.H0_H0 ;  /* 0x2000008dff9d7230 */ /* 0x000fe40000004100 */
[----:B------:R-:W-:Y:S02]  /*0bd0*/  HADD2.F32 R159, -RZ, R142.H0_H0 ;  /* 0x2000008eff9f7230 */ /* 0x000fe40000004100 */
[----:B------:R-:W-:Y:S02]  /*0be0*/  HADD2.F32 R125, -RZ, R125.H1_H1 ;  /* 0x3000007dff7d7230 */ /* 0x000fe40000004100 */
[----:B------:R-:W-:-:S02]  /*0bf0*/  HADD2.F32 R126, -RZ, R126.H1_H1 ;  /* 0x3000007eff7e7230 */ /* 0x000fc40000004100 */
[----:B------:R-:W-:Y:S02]  /*0c00*/  HADD2.F32 R127, -RZ, R127.H1_H1 ;  /* 0x3000007fff7f7230 */ /* 0x000fe40000004100 */
[--C-:B-1----:R-:W-:Y:S02]  /*0c10*/  HADD2.F32 R94, -RZ, R128.reuse.H0_H0 ;  /* 0x20000080ff5e7230 */ /* 0x102fe40000004100 */
[----:B------:R-:W-:Y:S02]  /*0c20*/  HADD2.F32 R107, -RZ, R128.H1_H1 ;  /* 0x30000080ff6b7230 */ /* 0x000fe40000004100 */
[--C-:B------:R-:W-:Y:S02]  /*0c30*/  HADD2.F32 R151, -RZ, R130.reuse.H0_H0 ;  /* 0x20000082ff977230 */ /* 0x100fe40000004100 */
[----:B------:R-:W-:Y:S02]  /*0c40*/  HADD2.F32 R153, -RZ, R130.H1_H1 ;  /* 0x30000082ff997230 */ /* 0x000fe40000004100 */
[----:B------:R-:W-:-:S02]  /*0c50*/  HADD2.F32 R131, -RZ, R131.H1_H1 ;  /* 0x30000083ff837230 */ /* 0x000fc40000004100 */
[--C-:B------:R-:W-:Y:S02]  /*0c60*/  HADD2.F32 R133, -RZ, R140.reuse.H0_H0 ;  /* 0x2000008cff857230 */ /* 0x100fe40000004100 */
[----:B------:R-:W-:Y:S02]  /*0c70*/  HADD2.F32 R135, -RZ, R140.H1_H1 ;  /* 0x3000008cff877230 */ /* 0x000fe40000004100 */
[----:B------:R-:W-:Y:S02]  /*0c80*/  HADD2.F32 R141, -RZ, R141.H1_H1 ;  /* 0x3000008dff8d7230 */ /* 0x000fe40000004100 */
[----:B------:R-:W-:Y:S02]  /*0c90*/  HADD2.F32 R142, -RZ, R142.H1_H1 ;  /* 0x3000008eff8e7230 */ /* 0x000fe40000004100 */
[--C-:B------:R-:W-:Y:S02]  /*0ca0*/  HADD2.F32 R167, -RZ, R143.reuse.H0_H0 ;  /* 0x2000008fffa77230 */ /* 0x100fe40000004100 */
[----:B------:R-:W-:-:S02]  /*0cb0*/  HADD2.F32 R174, -RZ, R143.H1_H1 ;  /* 0x3000008fffae7230 */ /* 0x000fc40000004100 */
[C---:B------:R-:W-:Y:S01]  /*0cc0*/  FADD.FTZ R148, -R176.reuse, R129 ;  /* 0x00000081b0947221 */ /* 0x040fe20000010100 */
[----:B------:R-:W-:Y:S02]  /*0cd0*/  HADD2.F32 R93, -RZ, R104.H0_H0 ;  /* 0x20000068ff5d7230 */ /* 0x000fe40000004100 */
        /* <DEDUP_REMOVED lines=31> */
[----:B------:R-:W-:-:S02]  /*0ed0*/  HADD2.F32 R99, -RZ, R136.H0_H0 ;  /* 0x20000088ff637230 */ /* 0x000fc40000004100 */
[----:B------:R-:W-:Y:S02]  /*0ee0*/  HADD2.F32 R176, -RZ, R136.H1_H1 ;  /* 0x30000088ffb07230 */ /* 0x000fe40000004100 */
[C---:B------:R-:W-:Y:S01]  /*0ef0*/  FMUL.FTZ R136, R115.reuse, R148 ;  /* 0x0000009473887220 */ /* 0x040fe20000410000 */
[----:B------:R-:W-:Y:S02]  /*0f00*/  HADD2.F32 R104, -RZ, R104.H1_H1 ;  /* 0x30000068ff687230 */ /* 0x000fe40000004100 */
[C---:B------:R-:W-:Y:S01]  /*0f10*/  FMUL.FTZ R3, R115.reuse, R96 ;  /* 0x0000006073037220 */ /* 0x040fe20000410000 */
[-C--:B------:R-:W-:Y:S01]  /*0f20*/  FMUL.FTZ R148, R32, R93.reuse ;  /* 0x0000005d20947220 */ /* 0x080fe20000410000 */
[----:B------:R-:W-:Y:S01]  /*0f30*/  FMUL.FTZ R123, R115, R98 ;  /* 0x00000062737b7220 */ /* 0x000fe20000410000 */
[----:B------:R-:W-:Y:S01]  /*0f40*/  FADD.FTZ R80, R80, R93 ;  /* 0x0000005d50507221 */ /* 0x000fe20000010000 */
[----:B------:R-:W-:Y:S01]  /*0f50*/  FFMA.FTZ R36, R3, R93, R36 ;  /* 0x0000005d03247223 */ /* 0x000fe20000010024 */
[----:B------:R-:W-:Y:S01]  /*0f60*/  FMUL.FTZ R151, R33, R104 ;  /* 0x0000006821977220 */ /* 0x000fe20000410000 */
[----:B------:R-:W-:Y:S01]  /*0f70*/  FADD.FTZ R96, RZ, R148 ;  /* 0x00000094ff607221 */ /* 0x000fe20000010000 */
[----:B------:R-:W-:Y:S01]  /*0f80*/  FMUL.FTZ R122, R115, R122 ;  /* 0x0000007a737a7220 */ /* 0x000fe20000410000 */
[----:B------:R-:W-:Y:S01]  /*0f90*/  FFMA.FTZ R93, R3, R148, RZ ;  /* 0x00000094035d7223 */ /* 0x000fe200000100ff */
[----:B------:R-:W-:Y:S01]  /*0fa0*/  FMUL.FTZ R135, R115, R152 ;  /* 0x0000009873877220 */ /* 0x000fe20000410000 */
[-C--:B------:R-:W-:Y:S01]  /*0fb0*/  FFMA.FTZ R38, R123, R95.reuse, R38 ;  /* 0x0000005f7b267223 */ /* 0x080fe20000010026 */
[----:B------:R-:W-:Y:S01]  /*0fc0*/  FADD.FTZ R82, R82, R95 ;  /* 0x0000005f52527221 */ /* 0x000fe20000010000 */
[----:B------:R-:W-:Y:S01]  /*0fd0*/  FMUL.FTZ R152, R34, R95 ;  /* 0x0000005f22987220 */ /* 0x000fe20000410000 */
[----:B------:R-:W-:Y:S01]  /*0fe0*/  FADD.FTZ R95, R96, R151 ;  /* 0x00000097605f7221 */ /* 0x000fe20000010000 */
[----:B------:R-:W-:Y:S01]  /*0ff0*/  FFMA.FTZ R96, R122, R151, R93 ;  /* 0x000000977a607223 */ /* 0x000fe2000001005d */
[----:B------:R-:W-:Y:S01]  /*1000*/  FMUL.FTZ R153, R35, R102 ;  /* 0x0000006623997220 */ /* 0x000fe20000410000 */
[----:B------:R-:W-:-:S02]  /*1010*/  HADD2.F32 R101, -RZ, R137.H0_H0 ;  /* 0x20000089ff657230 */ /* 0x000fc40000004100 */
[----:B------:R-:W-:Y:S01]  /*1020*/  FADD.FTZ R98, R95, R152 ;  /* 0x000000985f627221 */ /* 0x000fe20000010000 */
[----:B------:R-:W-:Y:S02]  /*1030*/  HADD2.F32 R182, -RZ, R137.H1_H1 ;  /* 0x30000089ffb67230 */ /* 0x000fe40000004100 */
[----:B------:R-:W-:Y:S01]  /*1040*/  FMUL.FTZ R124, R115, R124 ;  /* 0x0000007c737c7220 */ /* 0x000fe20000410000 */
[----:B------:R-:W-:Y:S01]  /*1050*/  FFMA.FTZ R93, R123, R152, R96 ;  /* 0x000000987b5d7223 */ /* 0x000fe20000010060 */
[C---:B------:R-:W-:Y:S01]  /*1060*/  FMUL.FTZ R137, R115.reuse, R134 ;  /* 0x0000008673897220 */ /* 0x040fe20000410000 */
[C---:B------:R-:W-:Y:S01]  /*1070*/  FMUL.FTZ R134, R115.reuse, R154 ;  /* 0x0000009a73867220 */ /* 0x040fe20000410000 */
        /* <DEDUP_REMOVED lines=20> */
[----:B------:R-:W-:-:S02]  /*11c0*/  HADD2.F32 R173, -RZ, R139.H0_H0 ;  /* 0x2000008bffad7230 */ /* 0x000fc40000004100 */
[----:B------:R-:W-:Y:S01]  /*11d0*/  FMUL.FTZ R158, R24, R105 ;  /* 0x00000069189e7220 */ /* 0x000fe20000410000 */
[----:B------:R-:W-:Y:S02]  /*11e0*/  HADD2.F32 R94, -RZ, R139.H1_H1 ;  /* 0x3000008bff5e7230 */ /* 0x000fe40000004100 */
[----:B------:R-:W-:Y:S01]  /*11f0*/  FADD.FTZ R95, R98, R157 ;  /* 0x0000009d625f7221 */ /* 0x000fe20000010000 */
[C---:B------:R-:W-:Y:S01]  /*1200*/  FMUL.FTZ R139, R115.reuse, R130 ;  /* 0x00000082738b7220 */ /* 0x040fe20000410000 */
[----:B------:R-:W-:Y:S01]  /*1210*/  FFMA.FTZ R98, R140, R157, R93 ;  /* 0x0000009d8c627223 */ /* 0x000fe2000001005d */
[--C-:B------:R-:W-:Y:S02]  /*1220*/  HADD2.F32 R107, -RZ, R138.reuse.H0_H0 ;  /* 0x2000008aff6b7230 */ /* 0x100fe40000004100 */
[----:B------:R-:W-:Y:S02]  /*1230*/  HADD2.F32 R188, -RZ, R138.H1_H1 ;  /* 0x3000008affbc7230 */ /* 0x000fe40000004100 */
        /* <DEDUP_REMOVED lines=98> */
.L_x_6385:
[----:B------:R-:W-:Y:S05]  /*1860*/  BSYNC B0 ;  /* 0x0000000000007941 */ /* 0x000fea0003800000 */
.L_x_6383:
        /* <DEDUP_REMOVED lines=31> */
.L_x_6470:
        /* <DEDUP_REMOVED lines=35> */
[----:B------:R-:W-:-:S02]  /*1c90*/  HFMA2.MMA R92, -RZ, RZ, 0, 0 ;  /* 0x00000000ff5c7435 */ /* 0x000fc400000001ff */
[----:B------:R-:W-:Y:S01]  /*1ca0*/  FADD.FTZ R93, R106, R177 ;  /* 0x000000b16a5d7221 */ /* 0x000fe20000010000 */
[----:B------:R-:W-:-:S03]  /*1cb0*/  FADD.FTZ R94, R107, R94 ;  /* 0x0000005e6b5e7221 */ /* 0x000fc60000010000 */
[----:B------:R-:W-:Y:S01]  /*1cc0*/  @P4 LEA.HI.SX32 R92, R121, R120, 0x1d ;  /* 0x00000078795c4211 */ /* 0x000fe200078feaff */
        /* <DEDUP_REMOVED lines=9> */
.L_x_6388:
        /* <DEDUP_REMOVED lines=9> */
.L_x_6389:
[----:B------:R-:W-:Y:S05]  /*1df0*/  BSYNC B0 ;  /* 0x0000000000007941 */ /* 0x000fea0003800000 */
.L_x_6387:
        /* <DEDUP_REMOVED lines=17> */
.L_x_6391:
[----:B------:R-:W-:-:S04]  /*1f10*/  ISETP.NE.AND P6, PT, R114, RZ, PT ;  /* 0x000000ff7200720c */ /* 0x000fc80003fc5270 */
[----:B------:R-:W-:-:S05]  /*1f20*/  FSEL R95, R93, RZ, !P6 ;  /* 0x000000ff5d5f7208 */ /* 0x000fca0007000000 */
[----:B------:R-:W-:Y:S01]  /*1f30*/  FFMA.FTZ R96, R122, R94, R95 ;  /* 0x0000005e7a607223 */ /* 0x000fe2000001005f */
[----:B------:R-:W-:-:S03]  /*1f40*/  @P0 HADD2.F32 R95, -RZ, R144.H1_H1 ;  /* 0x30000090ff5f0230 */ /* 0x000fc60000004100 */
[----:B------:R-:W-:-:S04]  /*1f50*/  FADD.FTZ R96, R151, -R96 ;  /* 0x8000006097607221 */ /* 0x000fc80000010000 */
[----:B------:R-:W-:-:S04]  /*1f60*/  FMUL.FTZ R96, R115, R96 ;  /* 0x0000006073607220 */ /* 0x000fc80000410000 */
[----:B------:R-:W-:-:S07]  /*1f70*/  @P0 FADD.FTZ R96, R96, R95 ;  /* 0x0000005f60600221 */ /* 0x000fce0000010000 */
.L_x_6392:
[----:B------:R-:W-:Y:S05]  /*1f80*/  BSYNC B0 ;  /* 0x0000000000007941 */ /* 0x000fea0003800000 */
.L_x_6390:
        /* <DEDUP_REMOVED lines=15> */
.L_x_6394:
[----:B------:R-:W-:-:S04]  /*2080*/  ISETP.NE.AND P6, PT, R114, RZ, PT ;  /* 0x000000ff7200720c */ /* 0x000fc80003fc5270 */
[----:B------:R-:W-:-:S05]  /*2090*/  FSEL R96, R93, RZ, !P6 ;  /* 0x000000ff5d607208 */ /* 0x000fca0007000000 */
[----:B------:R-:W-:-:S04]  /*20a0*/  FFMA.FTZ R95, R123, R94, R96 ;  /* 0x0000005e7b5f7223 */ /* 0x000fc80000010060 */
[----:B------:R-:W-:Y:S01]  /*20b0*/  FADD.FTZ R96, R152, -R95 ;  /* 0x8000005f98607221 */ /* 0x000fe20000010000 */
[----:B------:R-:W-:-:S03]  /*20c0*/  @P0 HADD2.F32 R95, -RZ, R145.H0_H0 ;  /* 0x20000091ff5f0230 */ /* 0x000fc60000004100 */
[----:B------:R-:W-:-:S04]  /*20d0*/  FMUL.FTZ R96, R115, R96 ;  /* 0x0000006073607220 */ /* 0x000fc80000410000 */
[----:B------:R-:W-:-:S07]  /*20e0*/  @P0 FADD.FTZ R96, R96, R95 ;  /* 0x0000005f60600221 */ /* 0x000fce0000010000 */
.L_x_6395:
[----:B------:R-:W-:Y:S05]  /*20f0*/  BSYNC B0 ;  /* 0x0000000000007941 */ /* 0x000fea0003800000 */
.L_x_6393:
        /* <DEDUP_REMOVED lines=15> */
.L_x_6397:
[----:B------:R-:W-:-:S04]  /*21f0*/  ISETP.NE.AND P6, PT, R114, RZ, PT ;  /* 0x000000ff7200720c */ /* 0x000fc80003fc5270 */
[----:B------:R-:W-:-:S05]  /*2200*/  FSEL R95, R93, RZ, !P6 ;  /* 0x000000ff5d5f7208 */ /* 0x000fca0007000000 */
[----:B------:R-:W-:Y:S01]  /*2210*/  FFMA.FTZ R96, R124, R94, R95 ;  /* 0x0000005e7c607223 */ /* 0x000fe2000001005f */
[----:B------:R-:W-:-:S03]  /*2220*/  @P0 HADD2.F32 R95, -RZ, R145.H1_H1 ;  /* 0x30000091ff5f0230 */ /* 0x000fc60000004100 */
[----:B------:R-:W-:-:S04]  /*2230*/  FADD.FTZ R96, R153, -R96 ;  /* 0x8000006099607221 */ /* 0x000fc80000010000 */
[----:B------:R-:W-:-:S04]  /*2240*/  FMUL.FTZ R96, R115, R96 ;  /* 0x0000006073607220 */ /* 0x000fc80000410000 */
[----:B------:R-:W-:-:S07]  /*2250*/  @P0 FADD.FTZ R96, R96, R95 ;  /* 0x0000005f60600221 */ /* 0x000fce0000010000 */
.L_x_6398:
[----:B------:R-:W-:Y:S05]  /*2260*/  BSYNC B0 ;  /* 0x0000000000007941 */ /* 0x000fea0003800000 */
.L_x_6396:
        /* <DEDUP_REMOVED lines=15> */
.L_x_6400:
[----:B------:R-:W-:-:S04]  /*2360*/  ISETP.NE.AND P6, PT, R114, RZ, PT ;  /* 0x000000ff7200720c */ /* 0x000fc80003fc5270 */
[----:B------:R-:W-:-:S05]  /*2370*/  FSEL R96, R93, RZ, !P6 ;  /* 0x000000ff5d607208 */ /* 0x000fca0007000000 */
[----:B------:R-:W-:-:S04]  /*2380*/  FFMA.FTZ R95, R143, R94, R96 ;  /* 0x0000005e8f5f7223 */ /* 0x000fc80000010060 */
[----:B------:R-:W-:Y:S01]  /*2390*/  FADD.FTZ R96, R154, -R95 ;  /* 0x8000005f9a607221 */ /* 0x000fe20000010000 */
[----:B------:R-:W-:-:S03]  /*23a0*/  @P0 HADD2.F32 R95, -RZ, R146.H0_H0 ;  /* 0x20000092ff5f0230 */ /* 0x000fc60000004100 */
[----:B------:R-:W-:-:S04]  /*23b0*/  FMUL.FTZ R96, R115, R96 ;  /* 0x0000006073607220 */ /* 0x000fc80000410000 */
[----:B------:R-:W-:-:S07]  /*23c0*/  @P0 FADD.FTZ R96, R96, R95 ;  /* 0x0000005f60600221 */ /* 0x000fce0000010000 */
.L_x_6401:
[----:B------:R-:W-:Y:S05]  /*23d0*/  BSYNC B0 ;  /* 0x0000000000007941 */ /* 0x000fea0003800000 */
.L_x_6399:
        /* <DEDUP_REMOVED lines=15> */
.L_x_6403:
[----:B------:R-:W-:-:S04]  /*24d0*/  ISETP.NE.AND P6, PT, R114, RZ, PT ;  /* 0x000000ff7200720c */ /* 0x000fc80003fc5270 */
[----:B------:R-:W-:-:S05]  /*24e0*/  FSEL R95, R93, RZ, !P6 ;  /* 0x000000ff5d5f7208 */ /* 0x000fca0007000000 */
[----:B------:R-:W-:Y:S01]  /*24f0*/  FFMA.FTZ R96, R142, R94, R95 ;  /* 0x0000005e8e607223 */ /* 0x000fe2000001005f */
[----:B------:R-:W-:-:S03]  /*2500*/  @P0 HADD2.F32 R95, -RZ, R146.H1_H1 ;  /* 0x30000092ff5f0230 */ /* 0x000fc60000004100 */
[----:B------:R-:W-:-:S04]  /*2510*/  FADD.FTZ R96, R155, -R96 ;  /* 0x800000609b607221 */ /* 0x000fc80000010000 */
[----:B------:R-:W-:-:S04]  /*2520*/  FMUL.FTZ R96, R115, R96 ;  /* 0x0000006073607220 */ /* 0x000fc80000410000 */
[----:B------:R-:W-:-:S07]  /*2530*/  @P0 FADD.FTZ R96, R96, R95 ;  /* 0x0000005f60600221 */ /* 0x000fce0000010000 */
.L_x_6404:
[----:B------:R-:W-:Y:S05]  /*2540*/  BSYNC B0 ;  /* 0x0000000000007941 */ /* 0x000fea0003800000 */
.L_x_6402:
        /* <DEDUP_REMOVED lines=15> */
.L_x_6406:
[----:B------:R-:W-:-:S04]  /*2640*/  ISETP.NE.AND P6, PT, R114, RZ, PT ;  /* 0x000000ff7200720c */ /* 0x000fc80003fc5270 */
[----:B------:R-:W-:-:S05]  /*2650*/  FSEL R96, R93, RZ, !P6 ;  /* 0x000000ff5d607208 */ /* 0x000fca0007000000 */
[----:B------:R-:W-:-:S04]  /*2660*/  FFMA.FTZ R95, R141, R94, R96 ;  /* 0x0000005e8d5f7223 */ /* 0x000fc80000010060 */
[----:B------:R-:W-:Y:S01]  /*2670*/  FADD.FTZ R96, R156, -R95 ;  /* 0x8000005f9c607221 */ /* 0x000fe20000010000 */
[----:B------:R-:W-:-:S03]  /*2680*/  @P0 HADD2.F32 R95, -RZ, R147.H0_H0 ;  /* 0x20000093ff5f0230 */ /* 0x000fc60000004100 */
[----:B------:R-:W-:-:S04]  /*2690*/  FMUL.FTZ R96, R115, R96 ;  /* 0x0000006073607220 */ /* 0x000fc80000410000 */
[----:B------:R-:W-:-:S07]  /*26a0*/  @P0 FADD.FTZ R96, R96, R95 ;  /* 0x0000005f60600221 */ /* 0x000fce0000010000 */
.L_x_6407:
[----:B------:R-:W-:Y:S05]  /*26b0*/  BSYNC B0 ;  /* 0x0000000000007941 */ /* 0x000fea0003800000 */
.L_x_6405:
        /* <DEDUP_REMOVED lines=15> */
.L_x_6409:
[----:B------:R-:W-:-:S04]  /*27b0*/  ISETP.NE.AND P6, PT, R114, RZ, PT ;  /* 0x000000ff7200720c */ /* 0x000fc80003fc5270 */
[----:B------:R-:W-:-:S05]  /*27c0*/  FSEL R95, R93, RZ, !P6 ;  /* 0x000000ff5d5f7208 */ /* 0x000fca0007000000 */
[----:B------:R-:W-:Y:S01]  /*27d0*/  FFMA.FTZ R96, R140, R94, R95 ;  /* 0x0000005e8c607223 */ /* 0x000fe2000001005f */
[----:B------:R-:W-:-:S03]  /*27e0*/  @P0 HADD2.F32 R95, -RZ, R147.H1_H1 ;  /* 0x30000093ff5f0230 */ /* 0x000fc60000004100 */
[----:B------:R-:W-:-:S04]  /*27f0*/  FADD.FTZ R96, R157, -R96 ;  /* 0x800000609d607221 */ /* 0x000fc80000010000 */
[----:B------:R-:W-:-:S04]  /*2800*/  FMUL.FTZ R100, R115, R96 ;  /* 0x0000006073647220 */ /* 0x000fc80000410000 */
[----:B------:R-:W-:-:S07]  /*2810*/  @P0 FADD.FTZ R100, R100, R95 ;  /* 0x0000005f64640221 */ /* 0x000fce0000010000 */
.L_x_6410:
[----:B------:R-:W-:Y:S05]  /*2820*/  BSYNC B0 ;  /* 0x0000000000007941 */ /* 0x000fea0003800000 */
.L_x_6408:
        /* <DEDUP_REMOVED lines=21> */
.L_x_6412:
[----:B------:R-:W-:-:S04]  /*2980*/  ISETP.NE.AND P6, PT, R114, RZ, PT ;  /* 0x000000ff7200720c */ /* 0x000fc80003fc5270 */
[----:B0-----:R-:W-:-:S05]  /*2990*/  FSEL R96, R93, RZ, !P6 ;  /* 0x000000ff5d607208 */ /* 0x001fca0007000000 */
[----:B------:R-:W-:-:S04]  /*29a0*/  FFMA.FTZ R95, R139, R94, R96 ;  /* 0x0000005e8b5f7223 */ /* 0x000fc80000010060 */
[----:B------:R-:W-:Y:S01]  /*29b0*/  FADD.FTZ R96, R158, -R95 ;  /* 0x8000005f9e607221 */ /* 0x000fe20000010000 */
[----:B------:R-:W-:-:S03]  /*29c0*/  @P0 HADD2.F32 R95, -RZ, R8.H0_H0 ;  /* 0x20000008ff5f0230 */ /* 0x000fc60000004100 */
[----:B------:R-:W-:-:S04]  /*29d0*/  FMUL.FTZ R96, R115, R96 ;  /* 0x0000006073607220 */ /* 0x000fc80000410000 */
[----:B------:R-:W-:-:S07]  /*29e0*/  @P0 FADD.FTZ R96, R96, R95 ;  /* 0x0000005f60600221 */ /* 0x000fce0000010000 */
.L_x_6413:
[----:B------:R-:W-:Y:S05]  /*29f0*/  BSYNC B0 ;  /* 0x0000000000007941 */ /* 0x000fea0003800000 */
.L_x_6411:
        /* <DEDUP_REMOVED lines=15> */
.L_x_6415:
[----:B------:R-:W-:-:S04]  /*2af0*/  ISETP.NE.AND P6, PT, R114, RZ, PT ;  /* 0x000000ff7200720c */ /* 0x000fc80003fc5270 */
[----:B------:R-:W-:-:S05]  /*2b00*/  FSEL R95, R93, RZ, !P6 ;  /* 0x000000ff5d5f7208 */ /* 0x000fca0007000000 */
[----:B------:R-:W-:Y:S01]  /*2b10*/  FFMA.FTZ R96, R138, R94, R95 ;  /* 0x0000005e8a607223 */ /* 0x000fe2000001005f */
[----:B------:R-:W-:-:S03]  /*2b20*/  @P0 HADD2.F32 R95, -RZ, R8.H1_H1 ;  /* 0x30000008ff5f0230 */ /* 0x000fc60000004100 */
[----:B------:R-:W-:-:S04]  /*2b30*/  FADD.FTZ R96, R159, -R96 ;  /* 0x800000609f607221 */ /* 0x000fc80000010000 */
[----:B------:R-:W-:-:S04]  /*2b40*/  FMUL.FTZ R96, R115, R96 ;  /* 0x0000006073607220 */ /* 0x000fc80000410000 */
[----:B------:R-:W-:-:S07]  /*2b50*/  @P0 FADD.FTZ R96, R96, R95 ;  /* 0x0000005f60600221 */ /* 0x000fce0000010000 */
.L_x_6416:
[----:B------:R-:W-:Y:S05]  /*2b60*/  BSYNC B0 ;  /* 0x0000000000007941 */ /* 0x000fea0003800000 */
.L_x_6414:
        /* <DEDUP_REMOVED lines=15> */
.L_x_6418:
[----:B------:R-:W-:-:S04]  /*2c60*/  ISETP.NE.AND P6, PT, R114, RZ, PT ;  /* 0x000000ff7200720c */ /* 0x000fc80003fc5270 */
[----:B------:R-:W-:-:S05]  /*2c70*/  FSEL R96, R93, RZ, !P6 ;  /* 0x000000ff5d607208 */ /* 0x000fca0007000000 */
[----:B------:R-:W-:-:S04]  /*2c80*/  FFMA.FTZ R95, R137, R94, R96 ;  /* 0x0000005e895f7223 */ /* 0x000fc80000010060 */
[----:B------:R-:W-:Y:S01]  /*2c90*/  FADD.FTZ R96, R160, -R95 ;  /* 0x8000005fa0607221 */ /* 0x000fe20000010000 */
[----:B------:R-:W-:-:S03]  /*2ca0*/  @P0 HADD2.F32 R95, -RZ, R9.H0_H0 ;  /* 0x20000009ff5f0230 */ /* 0x000fc60000004100 */
[----:B------:R-:W-:-:S04]  /*2cb0*/  FMUL.FTZ R96, R115, R96 ;  /* 0x0000006073607220 */ /* 0x000fc80000410000 */
[----:B------:R-:W-:-:S07]  /*2cc0*/  @P0 FADD.FTZ R96, R96, R95 ;  /* 0x0000005f60600221 */ /* 0x000fce0000010000 */
.L_x_6419:
[----:B------:R-:W-:Y:S05]  /*2cd0*/  BSYNC B0 ;  /* 0x0000000000007941 */ /* 0x000fea0003800000 */
.L_x_6417:
        /* <DEDUP_REMOVED lines=15> */
.L_x_6421:
[----:B------:R-:W-:-:S04]  /*2dd0*/  ISETP.NE.AND P6, PT, R114, RZ, PT ;  /* 0x000000ff7200720c */ /* 0x000fc80003fc5270 */
[----:B------:R-:W-:-:S05]  /*2de0*/  FSEL R95, R93, RZ, !P6 ;  /* 0x000000ff5d5f7208 */ /* 0x000fca0007000000 */
[----:B------:R-:W-:Y:S01]  /*2df0*/  FFMA.FTZ R96, R136, R94, R95 ;  /* 0x0000005e88607223 */ /* 0x000fe2000001005f */
[----:B------:R-:W-:-:S03]  /*2e00*/  @P0 HADD2.F32 R95, -RZ, R9.H1_H1 ;  /* 0x30000009ff5f0230 */ /* 0x000fc60000004100 */
[----:B------:R-:W-:-:S04]  /*2e10*/  FADD.FTZ R96, R161, -R96 ;  /* 0x80000060a1607221 */ /* 0x000fc80000010000 */
[----:B------:R-:W-:-:S04]  /*2e20*/  FMUL.FTZ R96, R115, R96 ;  /* 0x0000006073607220 */ /* 0x000fc80000410000 */
[----:B------:R-:W-:-:S07]  /*2e30*/  @P0 FADD.FTZ R96, R96, R95 ;  /* 0x0000005f60600221 */ /* 0x000fce0000010000 */
.L_x_6422:
[----:B------:R-:W-:Y:S05]  /*2e40*/  BSYNC B0 ;  /* 0x0000000000007941 */ /* 0x000fea0003800000 */
.L_x_6420:
        /* <DEDUP_REMOVED lines=15> */
.L_x_6424:
[----:B------:R-:W-:-:S04]  /*2f40*/  ISETP.NE.AND P6, PT, R114, RZ, PT ;  /* 0x000000ff7200720c */ /* 0x000fc80003fc5270 */
[----:B------:R-:W-:-:S05]  /*2f50*/  FSEL R96, R93, RZ, !P6 ;  /* 0x000000ff5d607208 */ /* 0x000fca0007000000 */
[----:B------:R-:W-:-:S04]  /*2f60*/  FFMA.FTZ R95, R135, R94, R96 ;  /* 0x0000005e875f7223 */ /* 0x000fc80000010060 */
[----:B------:R-:W-:Y:S01]  /*2f70*/  FADD.FTZ R96, R162, -R95 ;  /* 0x8000005fa2607221 */ /* 0x000fe20000010000 */
[----:B------:R-:W-:-:S03]  /*2f80*/  @P0 HADD2.F32 R95, -RZ, R10.H0_H0 ;  /* 0x2000000aff5f0230 */ /* 0x000fc60000004100 */
[----:B------:R-:W-:-:S04]  /*2f90*/  FMUL.FTZ R96, R115, R96 ;  /* 0x0000006073607220 */ /* 0x000fc80000410000 */
[----:B------:R-:W-:-:S07]  /*2fa0*/  @P0 FADD.FTZ R96, R96, R95 ;  /* 0x0000005f60600221 */ /* 0x000fce0000010000 */
.L_x_6425:
[----:B------:R-:W-:Y:S05]  /*2fb0*/  BSYNC B0 ;  /* 0x0000000000007941 */ /* 0x000fea0003800000 */
.L_x_6423:
        /* <DEDUP_REMOVED lines=15> */
.L_x_6427:
[----:B------:R-:W-:-:S04]  /*30b0*/  ISETP.NE.AND P6, PT, R114, RZ, PT ;  /* 0x000000ff7200720c */ /* 0x000fc80003fc5270 */
[----:B------:R-:W-:-:S05]  /*30c0*/  FSEL R95, R93, RZ, !P6 ;  /* 0x000000ff5d5f7208 */ /* 0x000fca0007000000 */
[----:B------:R-:W-:Y:S01]  /*30d0*/  FFMA.FTZ R96, R134, R94, R95 ;  /* 0x0000005e86607223 */ /* 0x000fe2000001005f */
[----:B------:R-:W-:-:S03]  /*30e0*/  @P0 HADD2.F32 R95, -RZ, R10.H1_H1 ;  /* 0x3000000aff5f0230 */ /* 0x000fc60000004100 */
[----:B------:R-:W-:-:S04]  /*30f0*/  FADD.FTZ R96, R163, -R96 ;  /* 0x80000060a3607221 */ /* 0x000fc80000010000 */
[----:B------:R-:W-:-:S04]  /*3100*/  FMUL.FTZ R96, R115, R96 ;  /* 0x0000006073607220 */ /* 0x000fc80000410000 */
[----:B------:R-:W-:-:S07]  /*3110*/  @P0 FADD.FTZ R96, R96, R95 ;  /* 0x0000005f60600221 */ /* 0x000fce0000010000 */
.L_x_6428:
[----:B------:R-:W-:Y:S05]  /*3120*/  BSYNC B0 ;  /* 0x0000000000007941 */ /* 0x000fea0003800000 */
.L_x_6426:
        /* <DEDUP_REMOVED lines=15> */
.L_x_6430:
[----:B------:R-:W-:-:S04]  /*3220*/  ISETP.NE.AND P6, PT, R114, RZ, PT ;  /* 0x000000ff7200720c */ /* 0x000fc80003fc5270 */
[----:B------:R-:W-:-:S05]  /*3230*/  FSEL R96, R93, RZ, !P6 ;  /* 0x000000ff5d607208 */ /* 0x000fca0007000000 */
[----:B------:R-:W-:-:S04]  /*3240*/  FFMA.FTZ R95, R133, R94, R96 ;  /* 0x0000005e855f7223 */ /* 0x000fc80000010060 */
[----:B------:R-:W-:Y:S01]  /*3250*/  FADD.FTZ R96, R164, -R95 ;  /* 0x8000005fa4607221 */ /* 0x000fe20000010000 */
[----:B------:R-:W-:-:S03]  /*3260*/  @P0 HADD2.F32 R95, -RZ, R11.H0_H0 ;  /* 0x2000000bff5f0230 */ /* 0x000fc60000004100 */
[----:B------:R-:W-:-:S04]  /*3270*/  FMUL.FTZ R96, R115, R96 ;  /* 0x0000006073607220 */ /* 0x000fc80000410000 */
[----:B------:R-:W-:-:S07]  /*3280*/  @P0 FADD.FTZ R96, R96, R95 ;  /* 0x0000005f60600221 */ /* 0x000fce0000010000 */
.L_x_6431:
[----:B------:R-:W-:Y:S05]  /*3290*/  BSYNC B0 ;  /* 0x0000000000007941 */ /* 0x000fea0003800000 */
.L_x_6429:
        /* <DEDUP_REMOVED lines=15> */
.L_x_6433:
[----:B------:R-:W-:-:S04]  /*3390*/  ISETP.NE.AND P6, PT, R114, RZ, PT ;  /* 0x000000ff7200720c */ /* 0x000fc80003fc5270 */
[----:B------:R-:W-:-:S05]  /*33a0*/  FSEL R95, R93, RZ, !P6 ;  /* 0x000000ff5d5f7208 */ /* 0x000fca0007000000 */
[----:B------:R-:W-:Y:S01]  /*33b0*/  FFMA.FTZ R96, R132, R94, R95 ;  /* 0x0000005e84607223 */ /* 0x000fe2000001005f */
[----:B------:R-:W-:-:S03]  /*33c0*/  @P0 HADD2.F32 R95, -RZ, R11.H1_H1 ;  /* 0x3000000bff5f0230 */ /* 0x000fc60000004100 */
[----:B------:R-:W-:-:S04]  /*33d0*/  FADD.FTZ R96, R165, -R96 ;  /* 0x80000060a5607221 */ /* 0x000fc80000010000 */
[----:B------:R-:W-:-:S04]  /*33e0*/  FMUL.FTZ R100, R115, R96 ;  /* 0x0000006073647220 */ /* 0x000fc80000410000 */
[----:B------:R-:W-:-:S07]  /*33f0*/  @P0 FADD.FTZ R100, R100, R95 ;  /* 0x0000005f64640221 */ /* 0x000fce0000010000 */
.L_x_6434:
[----:B------:R-:W-:Y:S05]  /*3400*/  BSYNC B0 ;  /* 0x0000000000007941 */ /* 0x000fea0003800000 */
.L_x_6432:
        /* <DEDUP_REMOVED lines=22> */
.L_x_6436:
[----:B------:R-:W-:-:S04]  /*3570*/  ISETP.NE.AND P6, PT, R114, RZ, PT ;  /* 0x000000ff7200720c */ /* 0x000fc80003fc5270 */
[----:B0-----:R-:W-:-:S05]  /*3580*/  FSEL R96, R93, RZ, !P6 ;  /* 0x000000ff5d607208 */ /* 0x001fca0007000000 */
[----:B------:R-:W-:-:S04]  /*3590*/  FFMA.FTZ R95, R131, R94, R96 ;  /* 0x0000005e835f7223 */ /* 0x000fc80000010060 */
[----:B------:R-:W-:Y:S01]  /*35a0*/  FADD.FTZ R96, R166, -R95 ;  /* 0x8000005fa6607221 */ /* 0x000fe20000010000 */
[----:B------:R-:W-:-:S03]  /*35b0*/  @P0 HADD2.F32 R95, -RZ, R4.H0_H0 ;  /* 0x20000004ff5f0230 */ /* 0x000fc60000004100 */
[----:B------:R-:W-:-:S04]  /*35c0*/  FMUL.FTZ R96, R115, R96 ;  /* 0x0000006073607220 */ /* 0x000fc80000410000 */
[----:B------:R-:W-:-:S07]  /*35d0*/  @P0 FADD.FTZ R96, R96, R95 ;  /* 0x0000005f60600221 */ /* 0x000fce0000010000 */
.L_x_6437:
[----:B------:R-:W-:Y:S05]  /*35e0*/  BSYNC B0 ;  /* 0x0000000000007941 */ /* 0x000fea0003800000 */
.L_x_6435:
        /* <DEDUP_REMOVED lines=15> */
.L_x_6439:
[----:B------:R-:W-:-:S04]  /*36e0*/  ISETP.NE.AND P6, PT, R114, RZ, PT ;  /* 0x000000ff7200720c */ /* 0x000fc80003fc5270 */
[----:B------:R-:W-:-:S05]  /*36f0*/  FSEL R95, R93, RZ, !P6 ;  /* 0x000000ff5d5f7208 */ /* 0x000fca0007000000 */
[----:B------:R-:W-:Y:S01]  /*3700*/  FFMA.FTZ R96, R130, R94, R95 ;  /* 0x0000005e82607223 */ /* 0x000fe2000001005f */
[----:B------:R-:W-:-:S03]  /*3710*/  @P0 HADD2.F32 R95, -RZ, R4.H1_H1 ;  /* 0x30000004ff5f0230 */ /* 0x000fc60000004100 */
[----:B------:R-:W-:-:S04]  /*3720*/  FADD.FTZ R96, R167, -R96 ;  /* 0x80000060a7607221 */ /* 0x000fc80000010000 */
[----:B------:R-:W-:-:S04]  /*3730*/  FMUL.FTZ R96, R115, R96 ;  /* 0x0000006073607220 */ /* 0x000fc80000410000 */
[----:B------:R-:W-:-:S07]  /*3740*/  @P0 FADD.FTZ R96, R96, R95 ;  /* 0x0000005f60600221 */ /* 0x000fce0000010000 */
.L_x_6440:
[----:B------:R-:W-:Y:S05]  /*3750*/  BSYNC B0 ;  /* 0x0000000000007941 */ /* 0x000fea0003800000 */
.L_x_6438:
        /* <DEDUP_REMOVED lines=15> */
.L_x_6442:
[----:B------:R-:W-:-:S04]  /*3850*/  ISETP.NE.AND P6, PT, R114, RZ, PT ;  /* 0x000000ff7200720c */ /* 0x000fc80003fc5270 */
[----:B------:R-:W-:-:S05]  /*3860*/  FSEL R96, R93, RZ, !P6 ;  /* 0x000000ff5d607208 */ /* 0x000fca0007000000 */
[----:B------:R-:W-:-:S04]  /*3870*/  FFMA.FTZ R95, R129, R94, R96 ;  /* 0x0000005e815f7223 */ /* 0x000fc80000010060 */
[----:B------:R-:W-:Y:S01]  /*3880*/  FADD.FTZ R96, R168, -R95 ;  /* 0x8000005fa8607221 */ /* 0x000fe20000010000 */
[----:B------:R-:W-:-:S03]  /*3890*/  @P0 HADD2.F32 R95, -RZ, R5.H0_H0 ;  /* 0x20000005ff5f0230 */ /* 0x000fc60000004100 */
[----:B------:R-:W-:-:S04]  /*38a0*/  FMUL.FTZ R96, R115, R96 ;  /* 0x0000006073607220 */ /* 0x000fc80000410000 */
[----:B------:R-:W-:-:S07]  /*38b0*/  @P0 FADD.FTZ R96, R96, R95 ;  /* 0x0000005f60600221 */ /* 0x000fce0000010000 */
.L_x_6443:
[----:B------:R-:W-:Y:S05]  /*38c0*/  BSYNC B0 ;  /* 0x0000000000007941 */ /* 0x000fea0003800000 */
.L_x_6441:
        /* <DEDUP_REMOVED lines=15> */
.L_x_6445:
[----:B------:R-:W-:-:S04]  /*39c0*/  ISETP.NE.AND P6, PT, R114, RZ, PT ;  /* 0x000000ff7200720c */ /* 0x000fc80003fc5270 */
[----:B------:R-:W-:-:S05]  /*39d0*/  FSEL R95, R93, RZ, !P6 ;  /* 0x000000ff5d5f7208 */ /* 0x000fca0007000000 */
[----:B------:R-:W-:Y:S01]  /*39e0*/  FFMA.FTZ R96, R128, R94, R95 ;  /* 0x0000005e80607223 */ /* 0x000fe2000001005f */
[----:B------:R-:W-:-:S03]  /*39f0*/  @P0 HADD2.F32 R95, -RZ, R5.H1_H1 ;  /* 0x30000005ff5f0230 */ /* 0x000fc60000004100 */
[----:B------:R-:W-:-:S04]  /*3a00*/  FADD.FTZ R96, R169, -R96 ;  /* 0x80000060a9607221 */ /* 0x000fc80000010000 */
[----:B------:R-:W-:-:S04]  /*3a10*/  FMUL.FTZ R96, R115, R96 ;  /* 0x0000006073607220 */ /* 0x000fc80000410000 */
[----:B------:R-:W-:-:S07]  /*3a20*/  @P0 FADD.FTZ R96, R96, R95 ;  /* 0x0000005f60600221 */ /* 0x000fce0000010000 */
.L_x_6446:
[----:B------:R-:W-:Y:S05]  /*3a30*/  BSYNC B0 ;  /* 0x0000000000007941 */ /* 0x000fea0003800000 */
.L_x_6444:
        /* <DEDUP_REMOVED lines=15> */
.L_x_6448:
[----:B------:R-:W-:-:S04]  /*3b30*/  ISETP.NE.AND P6, PT, R114, RZ, PT ;  /* 0x000000ff7200720c */ /* 0x000fc80003fc5270 */
[----:B------:R-:W-:-:S05]  /*3b40*/  FSEL R96, R93, RZ, !P6 ;  /* 0x000000ff5d607208 */ /* 0x000fca0007000000 */
[----:B------:R-:W-:-:S04]  /*3b50*/  FFMA.FTZ R95, R127, R94, R96 ;  /* 0x0000005e7f5f7223 */ /* 0x000fc80000010060 */
[----:B------:R-:W-:Y:S01]  /*3b60*/  FADD.FTZ R96, R170, -R95 ;  /* 0x8000005faa607221 */ /* 0x000fe20000010000 */
[----:B------:R-:W-:-:S03]  /*3b70*/  @P0 HADD2.F32 R95, -RZ, R6.H0_H0 ;  /* 0x20000006ff5f0230 */ /* 0x000fc60000004100 */
[----:B------:R-:W-:-:S04]  /*3b80*/  FMUL.FTZ R96, R115, R96 ;  /* 0x0000006073607220 */ /* 0x000fc80000410000 */
[----:B------:R-:W-:-:S07]  /*3b90*/  @P0 FADD.FTZ R96, R96, R95 ;  /* 0x0000005f60600221 */ /* 0x000fce0000010000 */
.L_x_6449:
[----:B------:R-:W-:Y:S05]  /*3ba0*/  BSYNC B0 ;  /* 0x0000000000007941 */ /* 0x000fea0003800000 */
.L_x_6447:
        /* <DEDUP_REMOVED lines=15> */
.L_x_6451:
[----:B------:R-:W-:-:S04]  /*3ca0*/  ISETP.NE.AND P6, PT, R114, RZ, PT ;  /* 0x000000ff7200720c */ /* 0x000fc80003fc5270 */
[----:B------:R-:W-:-:S05]  /*3cb0*/  FSEL R95, R93, RZ, !P6 ;  /* 0x000000ff5d5f7208 */ /* 0x000fca0007000000 */
[----:B------:R-:W-:Y:S01]  /*3cc0*/  FFMA.FTZ R96, R126, R94, R95 ;  /* 0x0000005e7e607223 */ /* 0x000fe2000001005f */
[----:B------:R-:W-:-:S03]  /*3cd0*/  @P0 HADD2.F32 R95, -RZ, R6.H1_H1 ;  /* 0x30000006ff5f0230 */ /* 0x000fc60000004100 */
[----:B------:R-:W-:-:S04]  /*3ce0*/  FADD.FTZ R96, R171, -R96 ;  /* 0x80000060ab607221 */ /* 0x000fc80000010000 */
[----:B------:R-:W-:-:S04]  /*3cf0*/  FMUL.FTZ R96, R115, R96 ;  /* 0x0000006073607220 */ /* 0x000fc80000410000 */
[----:B------:R-:W-:-:S07]  /*3d00*/  @P0 FADD.FTZ R96, R96, R95 ;  /* 0x0000005f60600221 */ /* 0x000fce0000010000 */
.L_x_6452:
[----:B------:R-:W-:Y:S05]  /*3d10*/  BSYNC B0 ;  /* 0x0000000000007941 */ /* 0x000fea0003800000 */
.L_x_6450:
        /* <DEDUP_REMOVED lines=15> */
.L_x_6454:
[----:B------:R-:W-:-:S04]  /*3e10*/  ISETP.NE.AND P6, PT, R114, RZ, PT ;  /* 0x000000ff7200720c */ /* 0x000fc80003fc5270 */
[----:B------:R-:W-:-:S05]  /*3e20*/  FSEL R96, R93, RZ, !P6 ;  /* 0x000000ff5d607208 */ /* 0x000fca0007000000 */
[----:B------:R-:W-:-:S04]  /*3e30*/  FFMA.FTZ R95, R125, R94, R96 ;  /* 0x0000005e7d5f7223 */ /* 0x000fc80000010060 */
[----:B------:R-:W-:Y:S01]  /*3e40*/  FADD.FTZ R96, R172, -R95 ;  /* 0x8000005fac607221 */ /* 0x000fe20000010000 */
[----:B------:R-:W-:-:S03]  /*3e50*/  @P0 HADD2.F32 R95, -RZ, R7.H0_H0 ;  /* 0x20000007ff5f0230 */ /* 0x000fc60000004100 */
[----:B------:R-:W-:-:S04]  /*3e60*/  FMUL.FTZ R96, R115, R96 ;  /* 0x0000006073607220 */ /* 0x000fc80000410000 */
[----:B------:R-:W-:-:S07]  /*3e70*/  @P0 FADD.FTZ R96, R96, R95 ;  /* 0x0000005f60600221 */ /* 0x000fce0000010000 */
.L_x_6455:
[----:B------:R-:W-:Y:S05]  /*3e80*/  BSYNC B0 ;  /* 0x0000000000007941 */ /* 0x000fea0003800000 */
.L_x_6453:
        /* <DEDUP_REMOVED lines=15> */
.L_x_6457:
[----:B------:R-:W-:-:S04]  /*3f80*/  ISETP.NE.AND P2, PT, R114, RZ, PT ;  /* 0x000000ff7200720c */ /* 0x000fc80003f45270 */
[----:B------:R-:W-:-:S05]  /*3f90*/  FSEL R93, R93, RZ, !P2 ;  /* 0x000000ff5d5d7208 */ /* 0x000fca0005000000 */
[----:B------:R-:W-:Y:S01]  /*3fa0*/  FFMA.FTZ R94, R174, R94, R93 ;  /* 0x0000005eae5e7223 */ /* 0x000fe2000001005d */
[----:B------:R-:W-:-:S03]  /*3fb0*/  @P0 HADD2.F32 R93, -RZ, R7.H1_H1 ;  /* 0x30000007ff5d0230 */ /* 0x000fc60000004100 */
[----:B------:R-:W-:-:S04]  /*3fc0*/  FADD.FTZ R94, R173, -R94 ;  /* 0x8000005ead5e7221 */ /* 0x000fc80000010000 */
[----:B------:R-:W-:-:S04]  /*3fd0*/  FMUL.FTZ R98, R115, R94 ;  /* 0x0000005e73627220 */ /* 0x000fc80000410000 */
[----:B------:R-:W-:-:S07]  /*3fe0*/  @P0 FADD.FTZ R98, R98, R93 ;  /* 0x0000005d62620221 */ /* 0x000fce0000010000 */
.L_x_6458:
[----:B------:R-:W-:Y:S05]  /*3ff0*/  BSYNC B0 ;  /* 0x0000000000007941 */ /* 0x000fea0003800000 */
.L_x_6456:
[----:B------:R-:W0:Y:S01]  /*4000*/  @P4 LDC.64 R100, c[0x0][0x298] ;  /* 0x0000a600ff644b82 */ /* 0x000e220000000a00 */
[----:B------:R-:W-:Y:S02]  /*4010*/  @P4 LOP3.LUT P0, RZ, R109, 0xff000000, RZ, 0xc0, !PT ;  /* 0xff0000006dff4812 */ /* 0x000fe4000780c0ff */
[----:B------:R-:W-:-:S05]  /*4020*/  @P4 IADD3 R99, R92, 0x200, RZ ;  /* 0x000002005c634810 */ /* 0x000fca0007ffe0ff */
[----:B------:R-:W1:Y:S08]  /*4030*/  @P1 LDC.64 R94, c[0x0][0x308] ;  /* 0x0000c200ff5e1b82 */ /* 0x000e700000000a00 */
[----:B------:R-:W2:Y:S01]  /*4040*/  @P4 LDC.64 R96, c[0x0][0x2f8] ;  /* 0x0000be00ff604b82 */ /* 0x000ea20000000a00 */
[----:B0-----:R-:W-:Y:S01]  /*4050*/  @P4 FMUL.FTZ R93, R98, R101 ;  /* 0x00000065625d4220 */ /* 0x001fe20000410000 */
[----:B------:R-:W-:-:S03]  /*4060*/  @P1 F2FP.F16.F32.PACK_AB R98, RZ, R98 ;  /* 0x00000062ff62123e */ /* 0x000fc600000000ff */
[----:B------:R-:W-:Y:S01]  /*4070*/  @P4 FMUL.FTZ R93, R93, R100 ;  /* 0x000000645d5d4220 */ /* 0x000fe20000410000 */
[----:B------:R-:W-:Y:S02]  /*4080*/  @P1 PRMT R87, R87, 0x5410, R98 ;  /* 0x0000541057571816 */ /* 0x000fe40000000062 */
[----:B------:R-:W-:Y:S01]  /*4090*/  SEL R100, RZ, 0x1, P5 ;  /* 0x00000001ff647807 */ /* 0x000fe20002800000 */
[----:B-1----:R-:W-:Y:S01]  /*40a0*/  @P1 IMAD.WIDE.U32 R116, R116, 0x10, R94 ;  /* 0x0000001074741825 */ /* 0x002fe200078e005e */
[----:B------:R-:W-:-:S04]  /*40b0*/  @P4 FSEL R93, R93, RZ, P0 ;  /* 0x000000ff5d5d4208 */ /* 0x000fc80000000000 */
[----:B------:R-:W-:Y:S01]  /*40c0*/  @P4 F2FP.F16.F32.PACK_AB R94, RZ, R93 ;  /* 0x0000005dff5e423e */ /* 0x000fe200000000ff */
[----:B------:R0:W-:Y:S01]  /*40d0*/  @P1 STG.E.128 desc[UR4][R116.64], R84 ;  /* 0x0000005474001986 */ /* 0x0001e2000c101d04 */
[----:B--2---:R-:W-:Y:S02]  /*40e0*/  @P4 IMAD.WIDE.U32 R92, R99, 0x10, R96 ;  /* 0x00000010635c4825 */ /* 0x004fe400078e0060 */
[----:B------:R-:W-:-:S05]  /*40f0*/  @P4 PRMT R91, R91, 0x5410, R94 ;  /* 0x000054105b5b4816 */ /* 0x000fca000000005e */
[----:B------:R0:W-:Y:S01]  /*4100*/  @P4 STG.E.128 desc[UR4][R92.64], R88 ;  /* 0x000000585c004986 */ /* 0x0001e2000c101d04 */
[----:B------:R-:W-:Y:S05]  /*4110*/  @!P3 BRA `(.L_x_6459) ;  /* 0xffffffc000e0b947 */ /* 0x000fea000383ffff */
.L_x_6382:
        /* <DEDUP_REMOVED lines=23> */
.L_x_6386:
[----:B------:R-:W-:Y:S01]  /*4290*/  HFMA2.MMA R104, -RZ, RZ, 0, 9.5367431640625e-07 ;  /* 0x00000010ff687435 */ /* 0x000fe200000001ff */
[----:B------:R-:W-:Y:S02]  /*42a0*/  MOV R105, R98 ;  /* 0x0000006200697202 */ /* 0x000fe40000000f00 */
[----:B------:R-:W-:Y:S02]  /*42b0*/  MOV R107, 0x1f ;  /* 0x0000001f006b7802 */ /* 0x000fe40000000f00 */
[----:B------:R-:W-:-:S07]  /*42c0*/  MOV R102, 0xffffffff ;  /* 0xffffffff00667802 */ /* 0x000fce0000000f00 */
[----:B------:R-:W-:Y:S05]  /*42d0*/  WARPSYNC.COLLECTIVE R102, `(.L_x_6460) ;  /* 0x0000000066087348 */ /* 0x000fea0003c00000 */
[----:B------:R0:W1:Y:S02]  /*42e0*/  SHFL.DOWN P1, R103, R105, R104, R107 ;  /* 0x0800006869677389 */ /* 0x000064000002006b */
[----:B01----:R-:W-:Y:S01]  /*42f0*/  ENDCOLLECTIVE ;  /* 0x000000000000791b */ /* 0x003fe20003800000 */
.L_x_6460:
[----:B------:R-:W-:Y:S02]  /*4300*/  MOV R105, R99 ;  /* 0x0000006300697202 */ /* 0x000fe40000000f00 */
[----:B------:R-:W-:-:S07]  /*4310*/  MOV R95, R103 ;  /* 0x00000067005f7202 */ /* 0x000fce0000000f00 */
[----:B------:R-:W-:Y:S05]  /*4320*/  WARPSYNC.COLLECTIVE R102, `(.L_x_6461) ;  /* 0x0000000066087348 */ /* 0x000fea0003c00000 */
[----:B------:R0:W1:Y:S02]  /*4330*/  SHFL.DOWN P1, R103, R105, R104, R107 ;  /* 0x0800006869677389 */ /* 0x000064000002006b */
[----:B01----:R-:W-:Y:S01]  /*4340*/  ENDCOLLECTIVE ;  /* 0x000000000000791b */ /* 0x003fe20003800000 */
.L_x_6461:
[----:B------:R-:W-:Y:S01]  /*4350*/  FADD.FTZ R95, R95, R98 ;  /* 0x000000625f5f7221 */ /* 0x000fe20000010000 */
[----:B------:R-:W-:-:S04]  /*4360*/  HFMA2.MMA R104, -RZ, RZ, 0, 4.76837158203125e-07 ;  /* 0x00000008ff687435 */ /* 0x000fc800000001ff */
[----:B------:R-:W-:Y:S02]  /*4370*/  MOV R105, R95 ;  /* 0x0000005f00697202 */ /* 0x000fe40000000f00 */
[----:B------:R-:W-:-:S07]  /*4380*/  MOV R94, R103 ;  /* 0x00000067005e7202 */ /* 0x000fce0000000f00 */
[----:B------:R-:W-:Y:S05]  /*4390*/  WARPSYNC.COLLECTIVE R102, `(.L_x_6462) ;  /* 0x0000000066087348 */ /* 0x000fea0003c00000 */
[----:B------:R0:W1:Y:S02]  /*43a0*/  SHFL.DOWN P1, R103, R105, R104, R107 ;  /* 0x0800006869677389 */ /* 0x000064000002006b */
[----:B01----:R-:W-:Y:S01]  /*43b0*/  ENDCOLLECTIVE ;  /* 0x000000000000791b */ /* 0x003fe20003800000 */
.L_x_6462:
[----:B------:R-:W-:-:S05]  /*43c0*/  FADD.FTZ R94, R94, R99 ;  /* 0x000000635e5e7221 */ /* 0x000fca0000010000 */
[----:B------:R-:W-:Y:S02]  /*43d0*/  MOV R105, R94 ;  /* 0x0000005e00697202 */ /* 0x000fe40000000f00 */
[----:B------:R-:W-:-:S07]  /*43e0*/  MOV R96, R103 ;  /* 0x0000006700607202 */ /* 0x000fce0000000f00 */
[----:B------:R-:W-:Y:S05]  /*43f0*/  WARPSYNC.COLLECTIVE R102, `(.L_x_6463) ;  /* 0x0000000066087348 */ /* 0x000fea0003c00000 */
[----:B------:R0:W1:Y:S02]  /*4400*/  SHFL.DOWN P1, R103, R105, R104, R107 ;  /* 0x0800006869677389 */ /* 0x000064000002006b */
[----:B01----:R-:W-:Y:S01]  /*4410*/  ENDCOLLECTIVE ;  /* 0x000000000000791b */ /* 0x003fe20003800000 */
.L_x_6463:
[----:B------:R-:W-:Y:S01]  /*4420*/  FADD.FTZ R96, R95, R96 ;  /* 0x000000605f607221 */ /* 0x000fe20000010000 */
[----:B------:R-:W-:-:S04]  /*4430*/  HFMA2.MMA R104, -RZ, RZ, 0, 2.384185791015625e-07 ;  /* 0x00000004ff687435 */ /* 0x000fc800000001ff */
[----:B------:R-:W-:Y:S02]  /*4440*/  MOV R105, R96 ;  /* 0x0000006000697202 */ /* 0x000fe40000000f00 */
[----:B------:R-:W-:-:S07]  /*4450*/  MOV R97, R103 ;  /* 0x0000006700617202 */ /* 0x000fce0000000f00 */
[----:B------:R-:W-:Y:S05]  /*4460*/  WARPSYNC.COLLECTIVE R102, `(.L_x_6464) ;  /* 0x0000000066087348 */ /* 0x000fea0003c00000 */
[----:B------:R0:W1:Y:S02]  /*4470*/  SHFL.DOWN P1, R103, R105, R104, R107 ;  /* 0x0800006869677389 */ /* 0x000064000002006b */
[----:B01----:R-:W-:Y:S01]  /*4480*/  ENDCOLLECTIVE ;  /* 0x000000000000791b */ /* 0x003fe20003800000 */
.L_x_6464:
[----:B------:R-:W-:-:S05]  /*4490*/  FADD.FTZ R97, R94, R97 ;  /* 0x000000615e617221 */ /* 0x000fca0000010000 */
[----:B------:R-:W-:Y:S02]  /*44a0*/  MOV R105, R97 ;  /* 0x0000006100697202 */ /* 0x000fe40000000f00 */
[----:B------:R-:W-:-:S07]  /*44b0*/  MOV R101, R103 ;  /* 0x0000006700657202 */ /* 0x000fce0000000f00 */
[----:B------:R-:W-:Y:S05]  /*44c0*/  WARPSYNC.COLLECTIVE R102, `(.L_x_6465) ;  /* 0x0000000066087348 */ /* 0x000fea0003c00000 */
[----:B------:R0:W1:Y:S02]  /*44d0*/  SHFL.DOWN P1, R103, R105, R104, R107 ;  /* 0x0800006869677389 */ /* 0x000064000002006b */
[----:B01----:R-:W-:Y:S01]  /*44e0*/  ENDCOLLECTIVE ;  /* 0x000000000000791b */ /* 0x003fe20003800000 */
.L_x_6465:
[----:B------:R-:W-:Y:S01]  /*44f0*/  FADD.FTZ R101, R96, R101 ;  /* 0x0000006560657221 */ /* 0x000fe20000010000 */
[----:B------:R-:W-:-:S04]  /*4500*/  HFMA2.MMA R104, -RZ, RZ, 0, 1.1920928955078125e-07 ;  /* 0x00000002ff687435 */ /* 0x000fc800000001ff */
[----:B------:R-:W-:Y:S02]  /*4510*/  MOV R105, R101 ;  /* 0x0000006500697202 */ /* 0x000fe40000000f00 */
[----:B------:R-:W-:-:S07]  /*4520*/  MOV R100, R103 ;  /* 0x0000006700647202 */ /* 0x000fce0000000f00 */
[----:B------:R-:W-:Y:S05]  /*4530*/  WARPSYNC.COLLECTIVE R102, `(.L_x_6466) ;  /* 0x0000000066087348 */ /* 0x000fea0003c00000 */
[----:B------:R0:W1:Y:S02]  /*4540*/  SHFL.DOWN P1, R103, R105, R104, R107 ;  /* 0x0800006869677389 */ /* 0x000064000002006b */
[----:B01----:R-:W-:Y:S01]  /*4550*/  ENDCOLLECTIVE ;  /* 0x000000000000791b */ /* 0x003fe20003800000 */
.L_x_6466:
[----:B------:R-:W-:-:S05]  /*4560*/  FADD.FTZ R100, R97, R100 ;  /* 0x0000006461647221 */ /* 0x000fca0000010000 */
[----:B------:R-:W-:Y:S02]  /*4570*/  MOV R105, R100 ;  /* 0x0000006400697202 */ /* 0x000fe40000000f00 */
[----:B------:R-:W-:-:S07]  /*4580*/  MOV R98, R103 ;  /* 0x0000006700627202 */ /* 0x000fce0000000f00 */
[----:B------:R-:W-:Y:S05]  /*4590*/  WARPSYNC.COLLECTIVE R102, `(.L_x_6467) ;  /* 0x0000000066087348 */ /* 0x000fea0003c00000 */
[----:B------:R0:W1:Y:S02]  /*45a0*/  SHFL.DOWN P1, R103, R105, R104, R107 ;  /* 0x0800006869677389 */ /* 0x000064000002006b */
[----:B01----:R-:W-:Y:S01]  /*45b0*/  ENDCOLLECTIVE ;  /* 0x000000000000791b */ /* 0x003fe20003800000 */
.L_x_6467:
[----:B------:R-:W-:Y:S01]  /*45c0*/  FADD.FTZ R98, R101, R98 ;  /* 0x0000006265627221 */ /* 0x000fe20000010000 */
[----:B------:R-:W-:-:S04]  /*45d0*/  HFMA2.MMA R104, -RZ, RZ, 0, 5.9604644775390625e-08 ;  /* 0x00000001ff687435 */ /* 0x000fc800000001ff */
[----:B------:R-:W-:Y:S02]  /*45e0*/  MOV R105, R98 ;  /* 0x0000006200697202 */ /* 0x000fe40000000f00 */
[----:B------:R-:W-:-:S07]  /*45f0*/  MOV R99, R103 ;  /* 0x0000006700637202 */ /* 0x000fce0000000f00 */
[----:B------:R-:W-:Y:S05]  /*4600*/  WARPSYNC.COLLECTIVE R102, `(.L_x_6468) ;  /* 0x0000000066087348 */ /* 0x000fea0003c00000 */
[----:B------:R0:W1:Y:S02]  /*4610*/  SHFL.DOWN P1, R103, R105, R104, R107 ;  /* 0x0800006869677389 */ /* 0x000064000002006b */
[----:B01----:R-:W-:Y:S01]  /*4620*/  ENDCOLLECTIVE ;  /* 0x000000000000791b */ /* 0x003fe20003800000 */
.L_x_6468:
[----:B------:R-:W-:-:S05]  /*4630*/  FADD.FTZ R99, R100, R99 ;  /* 0x0000006364637221 */ /* 0x000fca0000010000 */
[----:B------:R-:W-:Y:S02]  /*4640*/  MOV R105, R99 ;  /* 0x0000006300697202 */ /* 0x000fe40000000f00 */
[----:B------:R-:W-:-:S07]  /*4650*/  MOV R95, R103 ;  /* 0x00000067005f7202 */ /* 0x000fce0000000f00 */
[----:B------:R-:W-:Y:S05]  /*4660*/  WARPSYNC.COLLECTIVE R102, `(.L_x_6469) ;  /* 0x0000000066087348 */ /* 0x000fea0003c00000 */
[----:B------:R0:W1:Y:S02]  /*4670*/  SHFL.DOWN P1, R103, R105, R104, R107 ;  /* 0x0800006869677389 */ /* 0x000064000002006b */
[----:B01----:R-:W-:Y:S01]  /*4680*/  ENDCOLLECTIVE ;  /* 0x000000000000791b */ /* 0x003fe20003800000 */
.L_x_6469:
[----:B------:R-:W-:Y:S01]  /*4690*/  MOV R94, R103 ;  /* 0x00000067005e7202 */ /* 0x000fe20000000f00 */
[----:B------:R-:W-:Y:S06]  /*46a0*/  BRA `(.L_x_6470) ;  /* 0xffffffd000ec7947 */ /* 0x000fec000383ffff */
.L_x_6471:
        /* <DEDUP_REMOVED lines=13> */
.L_x_11372:


//--------------------- .text._ZN10layer_norm13ln_bwd_kernelINS_13Kernel_traitsIf6__halfS2_S2_fjLj6144ELj1ELj1ELj8ELj16ENS_18Kernel_traits_baseILj6144EfS2_S2_S2_fjLj256EEEEELb1ELb1ELb0ELb0EEEvNS_9BwdParamsE --------------------------
	.section	.text._ZN10layer_norm13ln_bwd_kernelINS_13Kernel_traitsIf6__halfS2_S2_fjLj6144ELj1ELj1ELj8ELj16ENS_18Kernel_traits_baseILj6144EfS2_S2_S2_fjLj256EEEEELb1ELb1ELb0ELb0EEEvNS_9BwdParamsE,"ax",@progbits
	.align	128
        .global         _ZN10layer_norm13ln_bwd_kernelINS_13Kernel_traitsIf6__halfS2_S2_fjLj6144ELj1ELj1ELj8ELj16ENS_18Kernel_traits_baseILj6144EfS2_S2_S2_fjLj256EEEEELb1ELb1ELb0ELb0EEEvNS_9BwdParamsE
        .type           _ZN10layer_norm13ln_bwd_kernelINS_13Kernel_traitsIf6__halfS2_S2_fjLj6144ELj1ELj1ELj8ELj16ENS_18Kernel_traits_baseILj6144EfS2_S2_S2_fjLj256EEEEELb1ELb1ELb0ELb0EEEvNS_9BwdParamsE,@function
        .size           _ZN10layer_norm13ln_bwd_kernelINS_13Kernel_traitsIf6__halfS2_S2_fjLj6144ELj1ELj1ELj8ELj16ENS_18Kernel_traits_baseILj6144EfS2_S2_S2_fjLj256EEEEELb1ELb1ELb0ELb0EEEvNS_9BwdParamsE,(.L_x_11373 - _ZN10layer_norm13ln_bwd_kernelINS_13Kernel_traitsIf6__halfS2_S2_fjLj6144ELj1ELj1ELj8ELj16ENS_18Kernel_traits_baseILj6144EfS2_S2_S2_fjLj256EEEEELb1ELb1ELb0ELb0EEEvNS_9BwdParamsE)
        .other          _ZN10layer_norm13ln_bwd_kernelINS_13Kernel_traitsIf6__halfS2_S2_fjLj6144ELj1ELj1ELj8ELj16ENS_18Kernel_traits_baseILj6144EfS2_S2_S2_fjLj256EEEEELb1ELb1ELb0ELb0EEEvNS_9BwdParamsE,@"STO_CUDA_ENTRY STV_DEFAULT"
_ZN10layer_norm13ln_bwd_kernelINS_13Kernel_traitsIf6__halfS2_S2_fjLj6144ELj1ELj1ELj8ELj16ENS_18Kernel_traits_baseILj6144EfS2_S2_S2_fjLj256EEEEELb1ELb1ELb0ELb0EEEvNS_9BwdParamsE:
.text._ZN10layer_norm13ln_bwd_kernelINS_13Kernel_traitsIf6__halfS2_S2_fjLj6144ELj1ELj1ELj8ELj16ENS_18Kernel_traits_baseILj6144EfS2_S2_S2_fjLj256EEEEELb1ELb1ELb0ELb0EEEvNS_9BwdParamsE:
        /* <DEDUP_REMOVED lines=98> */
.L_x_6486:
[----:B0-----:R-:W0:Y:S01]  /*0620*/  @P2 LDC.64 R4, c[0x0][0x270] ;  /* 0x00009c00ff042b82 */ /* 0x001e220000000a00 */
[----:B------:R-:W-:Y:S02]  /*0630*/  SHF.R.S32.HI R167, RZ, 0x1f, R2 ;  /* 0x0000001fffa77819 */ /* 0x000fe40000011402 */
[----:B------:R-:W-:-:S05]  /*0640*/  ISETP.NE.AND P1, PT, R0, RZ, PT ;  /* 0x000000ff0000720c */ /* 0x000fca0003f25270 */
[----:B-12---:R-:W1:Y:S01]  /*0650*/  LDC.64 R164, c[0x0][0x250] ;  /* 0x00009400ffa47b82 */ /* 0x006e620000000a00 */
        /* <DEDUP_REMOVED lines=33> */
[--C-:B--2---:R-:W-:Y:S02]  /*0870*/  HADD2.F32 R19, -RZ, R12.reuse.H1_H1 ;  /* 0x3000000cff137230 */ /* 0x104fe40000004100 */
[----:B------:R-:W-:Y:S02]  /*0880*/  HADD2.F32 R3, -RZ, R12.H0_H0 ;  /* 0x2000000cff037230 */ /* 0x000fe40000004100 */
[----:B------:R-:W-:Y:S02]  /*0890*/  HADD2.F32 R165, -RZ, R13.H0_H0 ;  /* 0x2000000dffa57230 */ /* 0x000fe40000004100 */
[C---:B------:R-:W-:Y:S01]  /*08a0*/  FADD.FTZ R19, -R174.reuse, R19 ;  /* 0x00000013ae137221 */ /* 0x040fe20000010100 */
[----:B------:R-:W-:Y:S02]  /*08b0*/  HADD2.F32 R169, -RZ, R14.H0_H0 ;  /* 0x2000000effa97230 */ /* 0x000fe40000004100 */
[----:B------:R-:W-:Y:S01]  /*08c0*/  FADD.FTZ R3, -R174, R3 ;  /* 0x00000003ae037221 */ /* 0x000fe20000010100 */
[----:B------:R-:W-:-:S02]  /*08d0*/  HADD2.F32 R175, -RZ, R15.H0_H0 ;  /* 0x2000000fffaf7230 */ /* 0x000fc40000004100 */
[----:B0-----:R-:W-:Y:S01]  /*08e0*/  FADD.FTZ R17, -R174, R165 ;  /* 0x000000a5ae117221 */ /* 0x001fe20000010100 */
[----:B------:R-:W-:Y:S02]  /*08f0*/  HADD2.F32 R179, -RZ, R15.H1_H1 ;  /* 0x3000000fffb37230 */ /* 0x000fe40000004100 */
[----:B-----5:R-:W-:Y:S01]  /*0900*/  FMUL.FTZ R22, R194, R19 ;  /* 0x00000013c2167220 */ /* 0x020fe20000410000 */
[----:B------:R-:W-:Y:S02]  /*0910*/  HADD2.F32 R167, -RZ, R13.H1_H1 ;  /* 0x3000000dffa77230 */ /* 0x000fe40000004100 */
[----:B------:R-:W-:Y:S01]  /*0920*/  FADD.FTZ R15, -R174, R169 ;  /* 0x000000a9ae0f7221 */ /* 0x000fe20000010100 */
[----:B------:R-:W-:Y:S02]  /*0930*/  HADD2.F32 R171, -RZ, R14.H1_H1 ;  /* 0x3000000effab7230 */ /* 0x000fe40000004100 */
[--C-:B---3--:R-:W-:Y:S02]  /*0940*/  HADD2.F32 R7, -RZ, R8.reuse.H0_H0 ;  /* 0x20000008ff077230 */ /* 0x108fe40000004100 */
[----:B------:R-:W-:-:S02]  /*0950*/  HADD2.F32 R8, -RZ, R8.H1_H1 ;  /* 0x30000008ff087230 */ /* 0x000fc40000004100 */
[----:B------:R-:W-:Y:S01]  /*0960*/  FMUL.FTZ R3, R194, R3 ;  /* 0x00000003c2037220 */ /* 0x000fe20000410000 */
[--C-:B------:R-:W-:Y:S02]  /*0970*/  HADD2.F32 R13, -RZ, R9.reuse.H0_H0 ;  /* 0x20000009ff0d7230 */ /* 0x100fe40000004100 */
[----:B------:R-:W-:Y:S01]  /*0980*/  FMUL.FTZ R20, R152, R7 ;  /* 0x0000000798147220 */ /* 0x000fe20000410000 */
[----:B------:R-:W-:Y:S02]  /*0990*/  HADD2.F32 R14, -RZ, R9.H1_H1 ;  /* 0x30000009ff0e7230 */ /* 0x000fe40000004100 */
[----:B------:R-:W-:Y:S01]  /*09a0*/  FMUL.FTZ R17, R194, R17 ;  /* 0x00000011c2117220 */ /* 0x000fe20000410000 */
[--C-:B------:R-:W-:Y:S02]  /*09b0*/  HADD2.F32 R9, -RZ, R10.reuse.H0_H0 ;  /* 0x2000000aff097230 */ /* 0x100fe40000004100 */
[----:B------:R-:W-:Y:S01]  /*09c0*/  FADD.FTZ R81, R81, R8 ;  /* 0x0000000851517221 */ /* 0x000fe20000010000 */
[-C--:B------:R-:W-:Y:S01]  /*09d0*/  FFMA.FTZ R105, R22, R8.reuse, R105 ;  /* 0x0000000816697223 */ /* 0x080fe20000010069 */
[----:B------:R-:W-:Y:S01]  /*09e0*/  FMUL.FTZ R19, R153, R8 ;  /* 0x0000000899137220 */ /* 0x000fe20000410000 */
[----:B------:R-:W-:Y:S01]  /*09f0*/  FMUL.FTZ R15, R194, R15 ;  /* 0x0000000fc20f7220 */ /* 0x000fe20000410000 */
[----:B------:R-:W-:Y:S01]  /*0a00*/  FADD.FTZ R80, R80, R7 ;  /* 0x0000000750507221 */ /* 0x000fe20000010000 */
[C---:B------:R-:W-:Y:S01]  /*0a10*/  FFMA.FTZ R104, R3.reuse, R7, R104 ;  /* 0x0000000703687223 */ /* 0x040fe20000010068 */
[----:B------:R-:W-:Y:S01]  /*0a20*/  FADD.FTZ R167, -R174, R167 ;  /* 0x000000a7aea77221 */ /* 0x000fe20000010100 */
[----:B------:R-:W-:Y:S01]  /*0a30*/  FADD.FTZ R8, RZ, R20 ;  /* 0x00000014ff087221 */ /* 0x000fe20000010000 */
[----:B------:R-:W-:Y:S01]  /*0a40*/  FFMA.FTZ R7, R3, R20, RZ ;  /* 0x0000001403077223 */ /* 0x000fe200000100ff */
        /* <DEDUP_REMOVED lines=11> */
[----:B------:R-:W-:Y:S01]  /*0b00*/  FADD.FTZ R171, -R174, R171 ;  /* 0x000000abaeab7221 */ /* 0x000fe20000010100 */
[----:B------:R-:W-:Y:S01]  /*0b10*/  FMUL.FTZ R14, R155, R14 ;  /* 0x0000000e9b0e7220 */ /* 0x000fe20000410000 */
[----:B------:R-:W-:Y:S01]  /*0b20*/  FADD.FTZ R9, R9, R16 ;  /* 0x0000001009097221 */ /* 0x000fe20000010000 */
[----:B------:R-:W-:Y:S01]  /*0b30*/  FFMA.FTZ R7, R17, R16, R8 ;  /* 0x0000001011077223 */ /* 0x000fe20000010008 */
[----:B------:R-:W-:-:S02]  /*0b40*/  HADD2.F32 R10, -RZ, R10.H1_H1 ;  /* 0x3000000aff0a7230 */ /* 0x000fc40000004100 */
[----:B------:R-:W-:Y:S01]  /*0b50*/  FMUL.FTZ R12, R194, R171 ;  /* 0x000000abc20c7220 */ /* 0x000fe20000410000 */
[----:B------:R-:W-:Y:S01]  /*0b60*/  FADD.FTZ R8, R9, R14 ;  /* 0x0000000e09087221 */ /* 0x000fe20000010000 */
[----:B------:R-:W-:Y:S01]  /*0b70*/  FFMA.FTZ R164, R18, R14, R7 ;  /* 0x0000000e12a47223 */ /* 0x000fe20000010007 */
[--C-:B------:R-:W-:Y:S02]  /*0b80*/  HADD2.F32 R177, -RZ, R11.reuse.H0_H0 ;  /* 0x2000000bffb17230 */ /* 0x100fe40000004100 */
[----:B------:R-:W-:Y:S01]  /*0b90*/  FADD.FTZ R77, R77, R10 ;  /* 0x0000000a4d4d7221 */ /* 0x000fe20000010000 */
[----:B------:R-:W-:Y:S02]  /*0ba0*/  HADD2.F32 R168, -RZ, R11.H1_H1 ;  /* 0x3000000bffa87230 */ /* 0x000fe40000004100 */
[-C--:B------:R-:W-:Y:S01]  /*0bb0*/  FFMA.FTZ R101, R12, R10.reuse, R101 ;  /* 0x0000000a0c657223 */ /* 0x080fe20000010065 */
[----:B------:R-:W-:Y:S01]  /*0bc0*/  FADD.FTZ R11, -R174, R175 ;  /* 0x000000afae0b7221 */ /* 0x000fe20000010100 */
[----:B------:R-:W-:Y:S01]  /*0bd0*/  FMUL.FTZ R10, R149, R10 ;  /* 0x0000000a950a7220 */ /* 0x000fe20000410000 */
[----:B------:R-:W-:Y:S01]  /*0be0*/  FADD.FTZ R165, R8, R13 ;  /* 0x0000000d08a57221 */ /* 0x000fe20000010000 */
[----:B------:R-:W-:Y:S01]  /*0bf0*/  FFMA.FTZ R167, R15, R13, R164 ;  /* 0x0000000d0fa77223 */ /* 0x000fe200000100a4 */
[----:B------:R-:W-:Y:S01]  /*0c00*/  FMUL.FTZ R11, R194, R11 ;  /* 0x0000000bc20b7220 */ /* 0x000fe20000410000 */
[----:B------:R-:W-:Y:S01]  /*0c10*/  FMUL.FTZ R9, R150, R177 ;  /* 0x000000b196097220 */ /* 0x000fe20000410000 */
[----:B------:R-:W-:Y:S01]  /*0c20*/  FADD.FTZ R179, -R174, R179 ;  /* 0x000000b3aeb37221 */ /* 0x000fe20000010100 */
[----:B------:R-:W-:Y:S01]  /*0c30*/  FADD.FTZ R164, R165, R10 ;  /* 0x0000000aa5a47221 */ /* 0x000fe20000010000 */
[----:B------:R-:W-:Y:S01]  /*0c40*/  FFMA.FTZ R166, R12, R10, R167 ;  /* 0x0000000a0ca67223 */ /* 0x000fe200000100a7 */
[-C--:B------:R-:W-:Y:S01]  /*0c50*/  FMUL.FTZ R7, R151, R168.reuse ;  /* 0x000000a897077220 */ /* 0x080fe20000410000 */
[----:B------:R-:W-:Y:S01]  /*0c60*/  FMUL.FTZ R8, R194, R179 ;  /* 0x000000b3c2087220 */ /* 0x000fe20000410000 */
[----:B------:R-:W-:Y:S01]  /*0c70*/  FADD.FTZ R164, R164, R9 ;  /* 0x00000009a4a47221 */ /* 0x000fe20000010000 */
[C---:B------:R-:W-:Y:S01]  /*0c80*/  FFMA.FTZ R166, R11.reuse, R9, R166 ;  /* 0x000000090ba67223 */ /* 0x040fe200000100a6 */
[----:B------:R-:W-:Y:S01]  /*0c90*/  FADD.FTZ R78, R78, R177 ;  /* 0x000000b14e4e7221 */ /* 0x000fe20000010000 */
[----:B------:R-:W-:Y:S01]  /*0ca0*/  FFMA.FTZ R102, R11, R177, R102 ;  /* 0x000000b10b667223 */ /* 0x000fe20000010066 */
[----:B------:R-:W-:Y:S01]  /*0cb0*/  FADD.FTZ R79, R79, R168 ;  /* 0x000000a84f4f7221 */ /* 0x000fe20000010000 */
[----:B------:R-:W-:Y:S01]  /*0cc0*/  FFMA.FTZ R103, R8, R168, R103 ;  /* 0x000000a808677223 */ /* 0x000fe20000010067 */
[----:B------:R-:W-:Y:S01]  /*0cd0*/  IADD3 R175, R191, 0x100, RZ ;  /* 0x00000100bfaf7810 */ /* 0x000fe20007ffe0ff */
[----:B------:R-:W-:Y:S01]  /*0ce0*/  FADD.FTZ R177, R164, R7 ;  /* 0x00000007a4b17221 */ /* 0x000fe20000010000 */
[----:B------:R-:W-:-:S07]  /*0cf0*/  FFMA.FTZ R176, R8, R7, R166 ;  /* 0x0000000708b07223 */ /* 0x000fce00000100a6 */
.L_x_6474:
[----:B------:R-:W-:Y:S05]  /*0d00*/  BSYNC B0 ;  /* 0x0000000000007941 */ /* 0x000fea0003800000 */
.L_x_6473:
        /* <DEDUP_REMOVED lines=24> */
[----:B------:R-:W-:Y:S02]  /*0e90*/  HADD2.F32 R185, -RZ, R166.H1_H1 ;  /* 0x300000a6ffb97230 */ /* 0x000fe40000004100 */
[----:B-----5:R-:W-:Y:S01]  /*0ea0*/  FMUL.FTZ R21, R194, R21 ;  /* 0x00000015c2157220 */ /* 0x020fe20000410000 */
[--C-:B------:R-:W-:Y:S02]  /*0eb0*/  HADD2.F32 R187, -RZ, R167.reuse.H0_H0 ;  /* 0x200000a7ffbb7230 */ /* 0x100fe40000004100 */
[----:B------:R-:W-:Y:S02]  /*0ec0*/  HADD2.F32 R209, -RZ, R167.H1_H1 ;  /* 0x300000a7ffd17230 */ /* 0x000fe40000004100 */
[----:B---3--:R-:W-:Y:S02]  /*0ed0*/  HADD2.F32 R23, -RZ, R24.H0_H0 ;  /* 0x20000018ff177230 */ /* 0x008fe40000004100 */
[--C-:B------:R-:W-:Y:S02]  /*0ee0*/  HADD2.F32 R165, -RZ, R25.reuse.H0_H0 ;  /* 0x20000019ffa57230 */ /* 0x100fe40000004100 */
[----:B------:R-:W-:-:S02]  /*0ef0*/  HADD2.F32 R166, -RZ, R25.H1_H1 ;  /* 0x30000019ffa67230 */ /* 0x000fc40000004100 */
[----:B------:R-:W-:Y:S01]  /*0f00*/  FADD.FTZ R25, -R174, R179 ;  /* 0x000000b3ae197221 */ /* 0x000fe20000010100 */
[----:B------:R-:W-:Y:S02]  /*0f10*/  HADD2.F32 R164, -RZ, R24.H1_H1 ;  /* 0x30000018ffa47230 */ /* 0x000fe40000004100 */
[----:B------:R-:W-:Y:S01]  /*0f20*/  FMUL.FTZ R24, R194, R171 ;  /* 0x000000abc2187220 */ /* 0x000fe20000410000 */
[--C-:B0-----:R-:W-:Y:S02]  /*0f30*/  HADD2.F32 R169, -RZ, R27.reuse.H0_H0 ;  /* 0x2000001bffa97230 */ /* 0x101fe40000004100 */
[----:B------:R-:W-:Y:S02]  /*0f40*/  HADD2.F32 R170, -RZ, R27.H1_H1 ;  /* 0x3000001bffaa7230 */ /* 0x000fe40000004100 */
[----:B------:R-:W-:Y:S01]  /*0f50*/  FADD.FTZ R27, -R174, R183 ;  /* 0x000000b7ae1b7221 */ /* 0x000fe20000010100 */
[--C-:B------:R-:W-:Y:S02]  /*0f60*/  HADD2.F32 R167, -RZ, R26.reuse.H0_H0 ;  /* 0x2000001affa77230 */ /* 0x100fe40000004100 */
[----:B------:R-:W-:Y:S01]  /*0f70*/  FMUL.FTZ R25, R194, R25 ;  /* 0x00000019c2197220 */ /* 0x000fe20000410000 */
[----:B------:R-:W-:-:S02]  /*0f80*/  HADD2.F32 R168, -RZ, R26.H1_H1 ;  /* 0x3000001affa87230 */ /* 0x000fc40000004100 */
[-C--:B------:R-:W-:Y:S01]  /*0f90*/  FMUL.FTZ R26, R136, R23.reuse ;  /* 0x00000017881a7220 */ /* 0x080fe20000410000 */
[----:B------:R-:W-:Y:S01]  /*0fa0*/  FADD.FTZ R72, R72, R23 ;  /* 0x0000001748487221 */ /* 0x000fe20000010000 */
[----:B------:R-:W-:Y:S01]  /*0fb0*/  FFMA.FTZ R96, R21, R23, R96 ;  /* 0x0000001715607223 */ /* 0x000fe20000010060 */
[----:B------:R-:W-:Y:S01]  /*0fc0*/  FADD.FTZ R73, R73, R164 ;  /* 0x000000a449497221 */ /* 0x000fe20000010000 */
[-C--:B------:R-:W-:Y:S01]  /*0fd0*/  FFMA.FTZ R97, R24, R164.reuse, R97 ;  /* 0x000000a418617223 */ /* 0x080fe20000010061 */
[----:B------:R-:W-:Y:S01]  /*0fe0*/  FMUL.FTZ R23, R137, R164 ;  /* 0x000000a489177220 */ /* 0x000fe20000410000 */
[----:B------:R-:W-:Y:S01]  /*0ff0*/  FMUL.FTZ R27, R194, R27 ;  /* 0x0000001bc21b7220 */ /* 0x000fe20000410000 */
[----:B------:R-:W-:Y:S01]  /*1000*/  FADD.FTZ R181, -R174, R181 ;  /* 0x000000b5aeb57221 */ /* 0x000fe20000010100 */
        /* <DEDUP_REMOVED lines=41> */
.L_x_6476:
[----:B------:R-:W-:Y:S05]  /*12a0*/  BSYNC B0 ;  /* 0x0000000000007941 */ /* 0x000fea0003800000 */
.L_x_6475:
        /* <DEDUP_REMOVED lines=22> */
[----:B------:R-:W-:-:S02]  /*1410*/  HADD2.F32 R197, -RZ, R166.H0_H0 ;  /* 0x200000a6ffc57230 */ /* 0x000fc40000004100 */
        /* <DEDUP_REMOVED lines=21> */
[----:B------:R-:W-:Y:S01]  /*1570*/  FADD.FTZ R167, R164, R197 ;  /* 0x000000c5a4a77221 */ /* 0x000fe20000010000 */
[----:B------:R-:W-:Y:S01]  /*1580*/  FMUL.FTZ R195, R194, R195 ;  /* 0x000000c3c2c37220 */ /* 0x000fe20000410000 */
[----:B------:R-:W-:Y:S01]  /*1590*/  FMUL.FTZ R202, R122, R179 ;  /* 0x000000b37aca7220 */ /* 0x000fe20000410000 */
[----:B------:R-:W-:Y:S01]  /*15a0*/  FFMA.FTZ R164, R196, R197, R165 ;  /* 0x000000c5c4a47223 */ /* 0x000fe200000100a5 */
[----:B------:R-:W-:-:S02]  /*15b0*/  HADD2.F32 R203, -RZ, R166.H1_H1 ;  /* 0x300000a6ffcb7230 */ /* 0x000fc40000004100 */
[--C-:B------:R-:W-:Y:S02]  /*15c0*/  HADD2.F32 R169, -RZ, R170.reuse.H0_H0 ;  /* 0x200000aaffa97230 */ /* 0x100fe40000004100 */
[----:B------:R-:W-:Y:S01]  /*15d0*/  FADD.FTZ R166, R167, R202 ;  /* 0x000000caa7a67221 */ /* 0x000fe20000010000 */
[----:B------:R-:W-:Y:S01]  /*15e0*/  FFMA.FTZ R165, R195, R202, R164 ;  /* 0x000000cac3a57223 */ /* 0x000fe200000100a4 */
[----:B------:R-:W-:Y:S01]  /*15f0*/  FADD.FTZ R203, -R174, R203 ;  /* 0x000000cbaecb7221 */ /* 0x000fe20000010100 */
        /* <DEDUP_REMOVED lines=35> */
.L_x_6478:
[----:B------:R-:W-:Y:S05]  /*1830*/  BSYNC B0 ;  /* 0x0000000000007941 */ /* 0x000fea0003800000 */
.L_x_6477:
        /* <DEDUP_REMOVED lines=27> */
.L_x_6501:
        /* <DEDUP_REMOVED lines=48> */
[----:B------:R-:W-:Y:S02]  /*1cf0*/  FADD.FTZ R179, R14, -R177 ;  /* 0x800000b10eb37221 */ /* 0x000fe40000010000 */
[----:B------:R-:W-:Y:S01]  /*1d00*/  FMUL.FTZ R220, R194, R169 ;  /* 0x000000a9c2dc7220 */ /* 0x000fe20000410000 */
[----:B------:R-:W-:Y:S01]  /*1d10*/  FADD.FTZ R169, R19, -R168 ;  /* 0x800000a813a97221 */ /* 0x000fe20000010000 */
[----:B------:R-:W-:-:S02]  /*1d20*/  @P0 HADD2.F32 R171, -RZ, R32.H0_H0 ;  /* 0x20000020ffab0230 */ /* 0x000fc40000004100 */
[C---:B------:R-:W-:Y:S01]  /*1d30*/  FMUL.FTZ R176, R194.reuse, R179 ;  /* 0x000000b3c2b07220 */ /* 0x040fe20000410000 */
[--C-:B------:R-:W-:Y:S01]  /*1d40*/  FFMA.FTZ R168, R11, R173, R174.reuse ;  /* 0x000000ad0ba87223 */ /* 0x100fe200000100ae */
[----:B------:R-:W-:Y:S01]  /*1d50*/  FMUL.FTZ R222, R194, R169 ;  /* 0x000000a9c2de7220 */ /* 0x000fe20000410000 */
[--C-:B------:R-:W-:Y:S02]  /*1d60*/  @P0 HADD2.F32 R169, -RZ, R33.reuse.H1_H1 ;  /* 0x30000021ffa90230 */ /* 0x100fe40000004100 */
[----:B------:R-:W-:Y:S01]  /*1d70*/  @P0 FADD.FTZ R220, R220, R171 ;  /* 0x000000abdcdc0221 */ /* 0x000fe20000010000 */
[----:B------:R-:W-:Y:S01]  /*1d80*/  FFMA.FTZ R171, R17, R173, R174 ;  /* 0x000000ad11ab7223 */ /* 0x000fe200000100ae */
[----:B------:R-:W-:Y:S02]  /*1d90*/  @P0 HADD2.F32 R177, -RZ, R33.H0_H0 ;  /* 0x20000021ffb10230 */ /* 0x000fe40000004100 */
[----:B------:R-:W-:Y:S01]  /*1da0*/  @P0 FADD.FTZ R176, R176, R169 ;  /* 0x000000a9b0b00221 */ /* 0x000fe20000010000 */
[----:B------:R-:W-:Y:S01]  /*1db0*/  FADD.FTZ R175, R16, -R171 ;  /* 0x800000ab10af7221 */ /* 0x000fe20000010000 */
[----:B------:R-:W-:-:S02]  /*1dc0*/  @P0 HADD2.F32 R171, -RZ, R32.H1_H1 ;  /* 0x30000020ffab0230 */ /* 0x000fc40000004100 */
[----:B------:R-:W-:Y:S02]  /*1dd0*/  @P0 HADD2.F32 R169, -RZ, R34.H0_H0 ;  /* 0x20000022ffa90230 */ /* 0x000fe40000004100 */
[----:B------:R-:W-:Y:S01]  /*1de0*/  FMUL.FTZ R218, R194, R175 ;  /* 0x000000afc2da7220 */ /* 0x000fe20000410000 */
[----:B------:R-:W-:Y:S01]  /*1df0*/  FADD.FTZ R175, R9, -R168 ;  /* 0x800000a809af7221 */ /* 0x000fe20000010000 */
[----:B------:R-:W-:Y:S01]  /*1e00*/  @P0 FADD.FTZ R222, R222, R171 ;  /* 0x000000abdede0221 */ /* 0x000fe20000010000 */
[----:B------:R-:W-:Y:S01]  /*1e10*/  FADD.FTZ R171, R13, -R170 ;  /* 0x800000aa0dab7221 */ /* 0x000fe20000010000 */
[--C-:B------:R-:W-:Y:S01]  /*1e20*/  FFMA.FTZ R170, R8, R173, R174.reuse ;  /* 0x000000ad08aa7223 */ /* 0x100fe200000100ae */
[----:B------:R-:W-:Y:S01]  /*1e30*/  @P0 FADD.FTZ R218, R218, R177 ;  /* 0x000000b1dada0221 */ /* 0x000fe20000010000 */
[--C-:B------:R-:W-:Y:S02]  /*1e40*/  @P0 HADD2.F32 R177, -RZ, R35.reuse.H0_H0 ;  /* 0x20000023ffb10230 */ /* 0x100fe40000004100 */
[----:B------:R-:W-:Y:S01]  /*1e50*/  FMUL.FTZ R178, R194, R171 ;  /* 0x000000abc2b27220 */ /* 0x000fe20000410000 */
[----:B------:R-:W-:Y:S01]  /*1e60*/  FFMA.FTZ R171, R12, R173, R174 ;  /* 0x000000ad0cab7223 */ /* 0x000fe200000100ae */
[----:B------:R-:W-:Y:S01]  /*1e70*/  FADD.FTZ R179, R7, -R170 ;  /* 0x800000aa07b37221 */ /* 0x000fe20000010000 */
[----:B------:R-:W-:-:S02]  /*1e80*/  @P0 HADD2.F32 R211, -RZ, R35.H1_H1 ;  /* 0x30000023ffd30230 */ /* 0x000fc40000004100 */
[----:B------:R-:W-:Y:S01]  /*1e90*/  @P0 FADD.FTZ R178, R178, R169 ;  /* 0x000000a9b2b20221 */ /* 0x000fe20000010000 */
[----:B------:R-:W-:Y:S01]  /*1ea0*/  FADD.FTZ R171, R10, -R171 ;  /* 0x800000ab0aab7221 */ /* 0x000fe20000010000 */
[----:B------:R-:W-:Y:S02]  /*1eb0*/  @P0 HADD2.F32 R169, -RZ, R34.H1_H1 ;  /* 0x30000022ffa90230 */ /* 0x000fe40000004100 */
[C---:B------:R-:W-:Y:S01]  /*1ec0*/  FMUL.FTZ R170, R194.reuse, R175 ;  /* 0x000000afc2aa7220 */ /* 0x040fe20000410000 */
[C---:B------:R-:W-:Y:S01]  /*1ed0*/  FMUL.FTZ R174, R194.reuse, R179 ;  /* 0x000000b3c2ae7220 */ /* 0x040fe20000410000 */
        /* <DEDUP_REMOVED lines=10> */
[----:B------:R-:W-:Y:S01]  /*1f80*/  FSEL R171, R171, RZ, P0 ;  /* 0x000000ffabab7208 */ /* 0x000fe20000000000 */
[----:B--2---:R-:W-:-:S05]  /*1f90*/  @P0 HADD2.F32 R168, -RZ, R164.H0_H0 ;  /* 0x200000a4ffa80230 */ /* 0x004fca0000004100 */
[----:B------:R-:W-:Y:S01]  /*1fa0*/  @P0 FMUL.FTZ R175, R169, R168 ;  /* 0x000000a8a9af0220 */ /* 0x000fe20000410000 */
[----:B------:R-:W-:-:S03]  /*1fb0*/  ISETP.NE.U32.AND P0, PT, RZ, UR16, PT ;  /* 0x00000010ff007c0c */ /* 0x000fc6000bf05070 */
[----:B------:R-:W-:Y:S01]  /*1fc0*/  FADD.FTZ R56, R56, R175 ;  /* 0x000000af38387221 */ /* 0x000fe20000010000 */
[----:B------:R-:W-:-:S13]  /*1fd0*/  ISETP.NE.AND.EX P0, PT, RZ, UR17, PT, P0 ;  /* 0x00000011ff007c0c */ /* 0x000fda000bf05300 */
[----:B------:R-:W0:Y:S01]  /*1fe0*/  @P0 LDC.64 R168, c[0x0][0x308] ;  /* 0x0000c200ffa80b82 */ /* 0x000e220000000a00 */
[----:B------:R-:W-:Y:S02]  /*1ff0*/  @P0 F2FP.F16.F32.PACK_AB R220, RZ, R220 ;  /* 0x000000dcffdc023e */ /* 0x000fe400000000ff */
        /* <DEDUP_REMOVED lines=11> */
[----:B------:R-:W-:Y:S01]  /*20b0*/  FMUL.FTZ R222, R222, UR15 ;  /* 0x0000000fdede7c20 */ /* 0x000fe20008410000 */
[----:B------:R-:W-:Y:S01]  /*20c0*/  @P0 F2FP.F16.F32.PACK_AB R223, RZ, R174 ;  /* 0x000000aeffdf023e */ /* 0x000fe200000000ff */
[-C--:B------:R-:W-:Y:S01]  /*20d0*/  FMUL.FTZ R212, R212, R209.reuse ;  /* 0x000000d1d4d47220 */ /* 0x080fe20000410000 */
[----:B------:R-:W-:Y:S01]  /*20e0*/  @P0 PRMT R160, R220, 0x7610, R160 ;  /* 0x00007610dca00816 */ /* 0x000fe200000000a0 */
[----:B------:R-:W-:Y:S01]  /*20f0*/  FMUL.FTZ R174, R174, R209 ;  /* 0x000000d1aeae7220 */ /* 0x000fe20000410000 */
[----:B------:R-:W-:Y:S01]  /*2100*/  @P0 PRMT R161, R179, 0x7610, R161 ;  /* 0x00007610b3a10816 */ /* 0x000fe200000000a1 */
[----:B------:R-:W-:Y:S01]  /*2110*/  FMUL.FTZ R212, R212, UR15 ;  /* 0x0000000fd4d47c20 */ /* 0x000fe20008410000 */
        /* <DEDUP_REMOVED lines=8> */
[----:B------:R-:W-:Y:S02]  /*21a0*/  @P0 PRMT R162, R162, 0x5410, R219 ;  /* 0x00005410a2a20816 */ /* 0x000fe400000000db */
[----:B------:R-:W-:Y:S02]  /*21b0*/  CS2R R178, SRZ ;  /* 0x0000000000b27805 */ /* 0x000fe4000001ff00 */
[----:B------:R-:W-:Y:S01]  /*21c0*/  @P0 PRMT R163, R163, 0x5410, R223 ;  /* 0x00005410a3a30816 */ /* 0x000fe200000000df */
[----:B------:R-:W-:Y:S01]  /*21d0*/  FMUL.FTZ R219, R170, UR15 ;  /* 0x0000000faadb7c20 */ /* 0x000fe20008410000 */
[----:B------:R-:W-:-:S03]  /*21e0*/  MOV R220, RZ ;  /* 0x000000ff00dc7202 */ /* 0x000fc60000000f00 */
[----:B------:R0:W-:Y:S01]  /*21f0*/  @P0 STG.E.128 desc[UR4][R168.64], R160 ;  /* 0x000000a0a8000986 */ /* 0x0001e2000c101d04 */
[----:B------:R-:W-:-:S13]  /*2200*/  LOP3.LUT P0, RZ, R216, 0xff00, RZ, 0xc0, !PT ;  /* 0x0000ff00d8ff7812 */ /* 0x000fda000780c0ff */
[----:B------:R-:W-:Y:S02]  /*2210*/  @P0 HADD2.F32 R164, -RZ, R164.H1_H1 ;  /* 0x300000a4ffa40230 */ /* 0x000fe40000004100 */
[----:B0-----:R-:W-:-:S03]  /*2220*/  FMUL.FTZ R169, R218, UR15 ;  /* 0x0000000fdaa97c20 */ /* 0x001fc60008410000 */
[----:B------:R-:W-:Y:S01]  /*2230*/  @P0 FMUL.FTZ R220, R222, R164 ;  /* 0x000000a4dedc0220 */ /* 0x000fe20000410000 */
[----:B------:R-:W-:Y:S01]  /*2240*/  FSEL R222, R177, RZ, P0 ;  /* 0x000000ffb1de7208 */ /* 0x000fe20000000000 */
[----:B------:R-:W-:Y:S01]  /*2250*/  HFMA2.MMA R177, -RZ, RZ, 0, 0 ;  /* 0x00000000ffb17435 */ /* 0x000fe200000001ff */
[----:B------:R-:W-:Y:S01]  /*2260*/  LOP3.LUT P0, RZ, R216, 0xff0000, RZ, 0xc0, !PT ;  /* 0x00ff0000d8ff7812 */ /* 0x000fe2000780c0ff */
[----:B------:R-:W-:Y:S01]  /*2270*/  FMUL.FTZ R168, R146, R169 ;  /* 0x000000a992a87220 */ /* 0x000fe20000410000 */
[----:B------:R-:W-:-:S11]  /*2280*/  FADD.FTZ R57, R57, R220 ;  /* 0x000000dc39397221 */ /* 0x000fd60000010000 */
[----:B------:R-:W-:-:S05]  /*2290*/  @P0 HADD2.F32 R164, -RZ, R165.H0_H0 ;  /* 0x200000a5ffa40230 */ /* 0x000fca0000004100 */
[----:B------:R-:W-:Y:S01]  /*22a0*/  @P0 FMUL.FTZ R177, R169, R164 ;  /* 0x000000a4a9b10220 */ /* 0x000fe20000410000 */
[----:B------:R-:W-:Y:S01]  /*22b0*/  FSEL R169, R168, RZ, P0 ;  /* 0x000000ffa8a97208 */ /* 0x000fe20000000000 */
[----:B------:R-:W-:Y:S01]  /*22c0*/  FMUL.FTZ R168, R176, UR15 ;  /* 0x0000000fb0a87c20 */ /* 0x000fe20008410000 */
[----:B------:R-:W-:Y:S01]  /*22d0*/  LOP3.LUT P0, RZ, R216, 0xff000000, RZ, 0xc0, !PT ;  /* 0xff000000d8ff7812 */ /* 0x000fe2000780c0ff */
[----:B------:R-:W-:Y:S01]  /*22e0*/  FADD.FTZ R58, R58, R177 ;  /* 0x000000b13a3a7221 */ /* 0x000fe20000010000 */
[----:B------:R-:W-:Y:S01]  /*22f0*/  MOV R176, RZ ;  /* 0x000000ff00b07202 */ /* 0x000fe20000000f00 */
[----:B------:R-:W-:-:S05]  /*2300*/  FMUL.FTZ R164, R147, R168 ;  /* 0x000000a893a47220 */ /* 0x000fca0000410000 */
[----:B------:R-:W-:-:S04]  /*2310*/  FSEL R218, R164, RZ, P0 ;  /* 0x000000ffa4da7208 */ /* 0x000fc80000000000 */
[----:B------:R-:W-:Y:S01]  /*2320*/  F2FP.F16.F32.PACK_AB R169, R218, R169 ;  /* 0x000000a9daa9723e */ /* 0x000fe200000000ff */
[----:B------:R-:W-:-:S05]  /*2330*/  @P0 HADD2.F32 R165, -RZ, R165.H1_H1 ;  /* 0x300000a5ffa50230 */ /* 0x000fca0000004100 */
[----:B------:R-:W-:Y:S01]  /*2340*/  @P0 FMUL.FTZ R176, R168, R165 ;  /* 0x000000a5a8b00220 */ /* 0x000fe20000410000 */
[----:B------:R-:W-:Y:S01]  /*2350*/  LOP3.LUT P0, RZ, R217, 0xff, RZ, 0xc0, !PT ;  /* 0x000000ffd9ff7812 */ /* 0x000fe2000780c0ff */
[----:B------:R-:W-:Y:S01]  /*2360*/  FMUL.FTZ R165, R140, R211 ;  /* 0x000000d38ca57220 */ /* 0x000fe20000410000 */
[----:B------:R-:W-:Y:S01]  /*2370*/  FMUL.FTZ R168, R142, R219 ;  /* 0x000000db8ea87220 */ /* 0x000fe20000410000 */
[----:B------:R-:W-:-:S03]  /*2380*/  FADD.FTZ R59, R59, R176 ;  /* 0x000000b03b3b7221 */ /* 0x000fc60000010000 */
[----:B------:R-:W-:-:S07]  /*2390*/  FSEL R213, R165, RZ, P0 ;  /* 0x000000ffa5d57208 */ /* 0x000fce0000000000 */
[----:B------:R-:W-:-:S05]  /*23a0*/  @P0 HADD2.F32 R164, -RZ, R166.H0_H0 ;  /* 0x200000a6ffa40230 */ /* 0x000fca0000004100 */
[----:B------:R-:W-:Y:S01]  /*23b0*/  @P0 FMUL.FTZ R179, R211, R164 ;  /* 0x000000a4d3b30220 */ /* 0x000fe20000410000 */
[----:B------:R-:W-:Y:S01]  /*23c0*/  LOP3.LUT P0, RZ, R217, 0xff00, RZ, 0xc0, !PT ;  /* 0x0000ff00d9ff7812 */ /* 0x000fe2000780c0ff */
[----:B------:R-:W-:Y:S01]  /*23d0*/  FMUL.FTZ R164, R141, R212 ;  /* 0x000000d48da47220 */ /* 0x000fe20000410000 */
[----:B------:R-:W-:Y:S01]  /*23e0*/  HFMA2.MMA R211, -RZ, RZ, 0, 0 ;  /* 0x00000000ffd37435 */ /* 0x000fe200000001ff */
[----:B------:R-:W-:-:S10]  /*23f0*/  FADD.FTZ R52, R52, R179 ;  /* 0x000000b334347221 */ /* 0x000fd40000010000 */
[----:B------:R-:W-:-:S05]  /*2400*/  @P0 HADD2.F32 R166, -RZ, R166.H1_H1 ;  /* 0x300000a6ffa60230 */ /* 0x000fca0000004100 */
[----:B------:R-:W-:Y:S01]  /*2410*/  @P0 FMUL.FTZ R178, R212, R166 ;  /* 0x000000a6d4b20220 */ /* 0x000fe20000410000 */
[----:B------:R-:W-:Y:S02]  /*2420*/  FSEL R212, R164, RZ, P0 ;  /* 0x000000ffa4d47208 */ /* 0x000fe40000000000 */
[----:B------:R-:W-:Y:S01]  /*2430*/  LOP3.LUT P0, RZ, R217, 0xff0000, RZ, 0xc0, !PT ;  /* 0x00ff0000d9ff7812 */ /* 0x000fe2000780c0ff */
[----:B------:R-:W0:Y:S01]  /*2440*/  LDC.64 R164, c[0x0][0x2f8] ;  /* 0x0000be00ffa47b82 */ /* 0x000e220000000a00 */
[----:B------:R-:W-:Y:S01]  /*2450*/  F2FP.F16.F32.PACK_AB R170, R212, R213 ;  /* 0x000000d5d4aa723e */ /* 0x000fe200000000ff */
[----:B------:R-:W-:Y:S01]  /*2460*/  FADD.FTZ R53, R53, R178 ;  /* 0x000000b235357221 */ /* 0x000fe20000010000 */
[----:B------:R-:W-:Y:S02]  /*2470*/  FSEL R174, R168, RZ, P0 ;  /* 0x000000ffa8ae7208 */ /* 0x000fe40000000000 */
[----:B------:R-:W-:-:S07]  /*2480*/  F2FP.F16.F32.PACK_AB R168, R222, R171 ;  /* 0x000000abdea8723e */ /* 0x000fce00000000ff */
[----:B------:R-:W-:-:S05]  /*2490*/  @P0 HADD2.F32 R166, -RZ, R167.H0_H0 ;  /* 0x200000a7ffa60230 */ /* 0x000fca0000004100 */
[----:B------:R-:W-:Y:S01]  /*24a0*/  @P0 FMUL.FTZ R211, R219, R166 ;  /* 0x000000a6dbd30220 */ /* 0x000fe20000410000 */
[----:B------:R-:W-:Y:S01]  /*24b0*/  FMUL.FTZ R166, R143, R224 ;  /* 0x000000e08fa67220 */ /* 0x000fe20000410000 */
[----:B------:R-:W-:Y:S02]  /*24c0*/  LOP3.LUT P0, RZ, R217, 0xff000000, RZ, 0xc0, !PT ;  /* 0xff000000d9ff7812 */ /* 0x000fe4000780c0ff */
[----:B------:R-:W-:Y:S02]  /*24d0*/  FADD.FTZ R54, R54, R211 ;  /* 0x000000d336367221 */ /* 0x000fe40000010000 */
[----:B------:R-:W-:Y:S01]  /*24e0*/  FSEL R219, R166, RZ, P0 ;  /* 0x000000ffa6db7208 */ /* 0x000fe20000000000 */
[----:B0-----:R-:W-:Y:S01]  /*24f0*/  IMAD.WIDE.U32 R164, R191, 0x10, R164 ;  /* 0x00000010bfa47825 */ /* 0x001fe200078e00a4 */
[----:B------:R-:W-:Y:S02]  /*2500*/  MOV R166, RZ ;  /* 0x000000ff00a67202 */ /* 0x000fe40000000f00 */
[----:B------:R-:W-:-:S02]  /*2510*/  F2FP.F16.F32.PACK_AB R171, R219, R174 ;  /* 0x000000aedbab723e */ /* 0x000fc400000000ff */
[----:B------:R-:W-:-:S03]  /*2520*/  IADD3 R191, R191, 0x100, RZ ;  /* 0x00000100bfbf7810 */ /* 0x000fc60007ffe0ff */
[----:B------:R0:W-:Y:S01]  /*2530*/  STG.E.128 desc[UR4][R164.64], R168 ;  /* 0x000000a8a4007986 */ /* 0x0001e2000c101d04 */
[----:B------:R-:W-:-:S05]  /*2540*/  @P0 HADD2.F32 R167, -RZ, R167.H1_H1 ;  /* 0x300000a7ffa70230 */ /* 0x000fca0000004100 */
[----:B------:R-:W-:-:S04]  /*2550*/  @P0 FMUL.FTZ R166, R224, R167 ;  /* 0x000000a7e0a60220 */ /* 0x000fc80000410000 */
[----:B------:R-:W-:-:S07]  /*2560*/  FADD.FTZ R55, R55, R166 ;  /* 0x000000a637377221 */ /* 0x000fce0000010000 */
.L_x_6481:
[----:B------:R-:W-:Y:S05]  /*2570*/  BSYNC B0 ;  /* 0x0000000000007941 */ /* 0x000fea0003800000 */
.L_x_6480:
        /* <DEDUP_REMOVED lines=17> */
[----:B------:R-:W-:-:S02]  /*2690*/  @P0 HADD2.F32 R171, -RZ, R28.H0_H0 ;  /* 0x2000001cffab0230 */ /* 0x000fc40000004100 */
[C---:B------:R-:W-:Y:S01]  /*26a0*/  FMUL.FTZ R176, R194.reuse, R179 ;  /* 0x000000b3c2b07220 */ /* 0x040fe20000410000 */
[C---:B------:R-:W-:Y:S01]  /*26b0*/  FMUL.FTZ R178, R194.reuse, R211 ;  /* 0x000000d3c2b27220 */ /* 0x040fe20000410000 */
[----:B------:R-:W-:Y:S01]  /*26c0*/  FMUL.FTZ R222, R194, R169 ;  /* 0x000000a9c2de7220 */ /* 0x000fe20000410000 */
[----:B------:R-:W-:Y:S02]  /*26d0*/  @P0 HADD2.F32 R169, -RZ, R29.H1_H1 ;  /* 0x3000001dffa90230 */ /* 0x000fe40000004100 */
[----:B------:R-:W-:Y:S01]  /*26e0*/  @P0 FADD.FTZ R220, R220, R171 ;  /* 0x000000abdcdc0221 */ /* 0x000fe20000010000 */
[-CC-:B------:R-:W-:Y:S01]  /*26f0*/  FFMA.FTZ R171, R25, R173.reuse, R174.reuse ;  /* 0x000000ad19ab7223 */ /* 0x180fe200000100ae */
[-CC-:B------:R-:W-:Y:S01]  /*2700*/  FFMA.FTZ R168, R186, R173.reuse, R174.reuse ;  /* 0x000000adbaa87223 */ /* 0x180fe200000100ae */
[----:B------:R-:W-:Y:S01]  /*2710*/  FFMA.FTZ R170, R192, R173, R174 ;  /* 0x000000adc0aa7223 */ /* 0x000fe200000100ae */
[----:B------:R-:W-:Y:S01]  /*2720*/  @P0 FADD.FTZ R176, R176, R169 ;  /* 0x000000a9b0b00221 */ /* 0x000fe20000010000 */
[----:B------:R-:W-:Y:S01]  /*2730*/  FADD.FTZ R175, R182, -R171 ;  /* 0x800000abb6af7221 */ /* 0x000fe20000010000 */
[----:B------:R-:W-:-:S02]  /*2740*/  @P0 HADD2.F32 R171, -RZ, R28.H1_H1 ;  /* 0x3000001cffab0230 */ /* 0x000fc40000004100 */
[----:B------:R-:W-:Y:S01]  /*2750*/  FADD.FTZ R179, R187, -R170 ;  /* 0x800000aabbb37221 */ /* 0x000fe20000010000 */
[--C-:B------:R-:W-:Y:S02]  /*2760*/  @P0 HADD2.F32 R169, -RZ, R30.reuse.H0_H0 ;  /* 0x2000001effa90230 */ /* 0x100fe40000004100 */
[----:B------:R-:W-:Y:S01]  /*2770*/  FMUL.FTZ R218, R194, R175 ;  /* 0x000000afc2da7220 */ /* 0x000fe20000410000 */
[----:B------:R-:W-:Y:S02]  /*2780*/  @P0 HADD2.F32 R177, -RZ, R29.H0_H0 ;  /* 0x2000001dffb10230 */ /* 0x000fe40000004100 */
[----:B------:R-:W-:Y:S01]  /*2790*/  @P0 FADD.FTZ R222, R222, R171 ;  /* 0x000000abdede0221 */ /* 0x000fe20000010000 */
[----:B------:R-:W-:Y:S01]  /*27a0*/  FFMA.FTZ R171, R185, R173, R174 ;  /* 0x000000adb9ab7223 */ /* 0x000fe200000100ae */
[----:B------:R-:W-:Y:S01]  /*27b0*/  @P0 FADD.FTZ R178, R178, R169 ;  /* 0x000000a9b2b20221 */ /* 0x000fe20000010000 */
[----:B------:R-:W-:Y:S01]  /*27c0*/  FADD.FTZ R169, R183, -R168 ;  /* 0x800000a8b7a97221 */ /* 0x000fe20000010000 */
[----:B------:R-:W-:Y:S01]  /*27d0*/  @P0 FADD.FTZ R218, R218, R177 ;  /* 0x000000b1dada0221 */ /* 0x000fe20000010000 */
[----:B------:R-:W-:Y:S01]  /*27e0*/  FADD.FTZ R175, R190, -R171 ;  /* 0x800000abbeaf7221 */ /* 0x000fe20000010000 */
[----:B------:R-:W-:-:S02]  /*27f0*/  @P0 HADD2.F32 R171, -RZ, R30.H1_H1 ;  /* 0x3000001effab0230 */ /* 0x000fc40000004100 */
[C---:B------:R-:W-:Y:S01]  /*2800*/  FMUL.FTZ R212, R194.reuse, R169 ;  /* 0x000000a9c2d47220 */ /* 0x040fe20000410000 */
[--C-:B------:R-:W-:Y:S02]  /*2810*/  @P0 HADD2.F32 R177, -RZ, R31.reuse.H0_H0 ;  /* 0x2000001fffb10230 */ /* 0x100fe40000004100 */
[C---:B------:R-:W-:Y:S01]  /*2820*/  FMUL.FTZ R170, R194.reuse, R175 ;  /* 0x000000afc2aa7220 */ /* 0x040fe20000410000 */
[----:B------:R-:W-:Y:S02]  /*2830*/  @P0 HADD2.F32 R211, -RZ, R31.H1_H1 ;  /* 0x3000001fffd30230 */ /* 0x000fe40000004100 */
        /* <DEDUP_REMOVED lines=105> */
.L_x_6483:
[----:B------:R-:W-:Y:S05]  /*2ed0*/  BSYNC B0 ;  /* 0x0000000000007941 */ /* 0x000fea0003800000 */
.L_x_6482:
        /* <DEDUP_REMOVED lines=15> */
[----:B------:R-:W-:-:S02]  /*2fd0*/  @P0 HADD2.F32 R165, -RZ, R157.H1_H1 ;  /* 0x3000009dffa50230 */ /* 0x000fc40000004100 */
[-CC-:B------:R-:W-:Y:S01]  /*2fe0*/  FFMA.FTZ R168, R206, R173.reuse, R170.reuse ;  /* 0x000000adcea87223 */ /* 0x180fe200000100aa */
[-CC-:B------:R-:W-:Y:S01]  /*2ff0*/  FFMA.FTZ R175, R205, R173.reuse, R170.reuse ;  /* 0x000000adcdaf7223 */ /* 0x180fe200000100aa */
[----:B------:R-:W-:Y:S01]  /*3000*/  FFMA.FTZ R170, R210, R173, R170 ;  /* 0x000000add2aa7223 */ /* 0x000fe200000100aa */
[----:B------:R-:W-:Y:S01]  /*3010*/  FADD.FTZ R173, R202, -R167 ;  /* 0x800000a7caad7221 */ /* 0x000fe20000010000 */
[----:B------:R-:W-:Y:S01]  /*3020*/  @P0 FADD.FTZ R176, R176, R165 ;  /* 0x000000a5b0b00221 */ /* 0x000fe20000010000 */
[--C-:B------:R-:W-:Y:S01]  /*3030*/  @P0 HADD2.F32 R167, -RZ, R156.reuse.H0_H0 ;  /* 0x2000009cffa70230 */ /* 0x100fe20000004100 */
[----:B------:R-:W0:Y:S01]  /*3040*/  LDC.64 R164, c[0x0][0x220] ;  /* 0x00008800ffa47b82 */ /* 0x000e220000000a00 */
[----:B------:R-:W-:Y:S01]  /*3050*/  FADD.FTZ R179, R204, -R171 ;  /* 0x800000abccb37221 */ /* 0x000fe20000010000 */
[----:B------:R-:W-:Y:S02]  /*3060*/  @P0 HADD2.F32 R171, -RZ, R156.H1_H1 ;  /* 0x3000009cffab0230 */ /* 0x000fe40000004100 */
[----:B------:R-:W-:Y:S01]  /*3070*/  FMUL.FTZ R212, R194, R169 ;  /* 0x000000a9c2d47220 */ /* 0x000fe20000410000 */
[----:B------:R-:W-:Y:S01]  /*3080*/  @P0 FADD.FTZ R178, R178, R167 ;  /* 0x000000a7b2b20221 */ /* 0x000fe20000010000 */
[----:B------:R-:W-:-:S02]  /*3090*/  @P0 HADD2.F32 R167, -RZ, R158.H0_H0 ;  /* 0x2000009effa70230 */ /* 0x000fc40000004100 */
[----:B------:R-:W-:Y:S01]  /*30a0*/  FMUL.FTZ R174, R194, R179 ;  /* 0x000000b3c2ae7220 */ /* 0x000fe20000410000 */
[----:B------:R-:W-:Y:S01]  /*30b0*/  FADD.FTZ R211, R203, -R168 ;  /* 0x800000a8cbd37221 */ /* 0x000fe20000010000 */
[----:B------:R-:W-:Y:S01]  /*30c0*/  FADD.FTZ R213, R208, -R175 ;  /* 0x800000afd0d57221 */ /* 0x000fe20000010000 */
[----:B------:R-:W-:Y:S01]  /*30d0*/  FADD.FTZ R219, R207, -R170 ;  /* 0x800000aacfdb7221 */ /* 0x000fe20000010000 */
[----:B------:R-:W-:Y:S01]  /*30e0*/  @P0 FADD.FTZ R174, R174, R167 ;  /* 0x000000a7aeae0221 */ /* 0x000fe20000010000 */
[----:B------:R-:W-:Y:S01]  /*30f0*/  FMUL.FTZ R218, R194, R173 ;  /* 0x000000adc2da7220 */ /* 0x000fe20000410000 */
[----:B------:R-:W-:Y:S01]  /*3100*/  @P0 FADD.FTZ R212, R212, R171 ;  /* 0x000000abd4d40221 */ /* 0x000fe20000010000 */
[----:B------:R-:W-:Y:S02]  /*3110*/  @P0 HADD2.F32 R175, -RZ, R157.H0_H0 ;  /* 0x2000009dffaf0230 */ /* 0x000fe40000004100 */
[C---:B------:R-:W-:Y:S01]  /*3120*/  FMUL.FTZ R172, R194.reuse, R211 ;  /* 0x000000d3c2ac7220 */ /* 0x040fe20000410000 */
[----:B------:R-:W-:Y:S01]  /*3130*/  FMUL.FTZ R170, R194, R213 ;  /* 0x000000d5c2aa7220 */ /* 0x000fe20000410000 */
[----:B------:R-:W-:-:S02]  /*3140*/  @P0 HADD2.F32 R169, -RZ, R158.H1_H1 ;  /* 0x3000009effa90230 */ /* 0x000fc40000004100 */
[----:B------:R-:W-:Y:S01]  /*3150*/  FMUL.FTZ R194, R194, R219 ;  /* 0x000000dbc2c27220 */ /* 0x000fe20000410000 */
[--C-:B------:R-:W-:Y:S02]  /*3160*/  @P0 HADD2.F32 R171, -RZ, R159.reuse.H0_H0 ;  /* 0x2000009fffab0230 */ /* 0x100fe40000004100 */
[----:B------:R-:W-:Y:S01]  /*3170*/  @P0 FADD.FTZ R218, R218, R175 ;  /* 0x000000afdada0221 */ /* 0x000fe20000010000 */
[----:B------:R-:W-:Y:S02]  /*3180*/  @P0 HADD2.F32 R173, -RZ, R159.H1_H1 ;  /* 0x3000009fffad0230 */ /* 0x000fe40000004100 */
[----:B------:R-:W-:Y:S01]  /*3190*/  @P0 FADD.FTZ R172, R172, R169 ;  /* 0x000000a9acac0221 */ /* 0x000fe20000010000 */
[----:B------:R-:W-:Y:S01]  /*31a0*/  @P0 FADD.FTZ R170, R170, R171 ;  /* 0x000000abaaaa0221 */ /* 0x000fe20000010000 */
[----:B0-----:R-:W-:-:S04]  /*31b0*/  IMAD.WIDE.U32 R164, R191, 0x10, R164 ;  /* 0x00000010bfa47825 */ /* 0x001fc800078e00a4 */
[----:B------:R-:W-:Y:S01]  /*31c0*/  @P0 FADD.FTZ R194, R194, R173 ;  /* 0x000000adc2c20221 */ /* 0x000fe20000010000 */
[----:B------:R-:W-:Y:S01]  /*31d0*/  ISETP.NE.U32.AND P0, PT, RZ, UR16, PT ;  /* 0x00000010ff007c0c */ /* 0x000fe2000bf05070 */
[----:B------:R-:W2:Y:S03]  /*31e0*/  LDG.E.128 R164, desc[UR4][R164.64] ;  /* 0x00000004a4a47981 */ /* 0x000ea6000c1e1d00 */
        /* <DEDUP_REMOVED lines=9> */
[----:B------:R-:W-:Y:S02]  /*3280*/  @P0 F2FP.F16.F32.PACK_AB R219, RZ, R194 ;  /* 0x000000c2ffdb023e */ /* 0x000fe400000000ff */
[----:B------:R-:W-:Y:S02]  /*3290*/  @P0 PRMT R160, R171, 0x7610, R160 ;  /* 0x00007610aba00816 */ /* 0x000fe400000000a0 */
[----:B------:R-:W-:Y:S02]  /*32a0*/  @P0 PRMT R161, R175, 0x7610, R161 ;  /* 0x00007610afa10816 */ /* 0x000fe400000000a1 */
[----:B------:R-:W-:-:S02]  /*32b0*/  @P0 PRMT R162, R179, 0x7610, R162 ;  /* 0x00007610b3a20816 */ /* 0x000fc400000000a2 */
[----:B------:R-:W-:Y:S02]  /*32c0*/  @P0 PRMT R163, R213, 0x7610, R163 ;  /* 0x00007610d5a30816 */ /* 0x000fe400000000a3 */
[----:B------:R-:W-:Y:S02]  /*32d0*/  @P0 LEA.HI.X R169, R191, UR17, RZ, 0x4, P6 ;  /* 0x00000011bfa90c11 */ /* 0x000fe4000b0f24ff */
[----:B------:R-:W-:Y:S02]  /*32e0*/  @P0 PRMT R160, R160, 0x5410, R173 ;  /* 0x00005410a0a00816 */ /* 0x000fe400000000ad */
[----:B------:R-:W-:Y:S02]  /*32f0*/  @P0 PRMT R161, R161, 0x5410, R177 ;  /* 0x00005410a1a10816 */ /* 0x000fe400000000b1 */
[----:B------:R-:W-:Y:S02]  /*3300*/  @P0 PRMT R162, R162, 0x5410, R211 ;  /* 0x00005410a2a20816 */ /* 0x000fe400000000d3 */
[----:B------:R-:W-:-:S02]  /*3310*/  @P0 PRMT R163, R163, 0x5410, R219 ;  /* 0x00005410a3a30816 */ /* 0x000fc400000000db */
        /* <DEDUP_REMOVED lines=15> */
[-C--:B------:R-:W-:Y:S01]  /*3410*/  FMUL.FTZ R172, R172, R209.reuse ;  /* 0x000000d1acac7220 */ /* 0x080fe20000410000 */
[----:B------:R-:W-:-:S04]  /*3420*/  FMUL.FTZ R170, R170, R209 ;  /* 0x000000d1aaaa7220 */ /* 0x000fc80000410000 */
[----:B------:R-:W-:Y:S01]  /*3430*/  FMUL.FTZ R213, R170, UR15 ;  /* 0x0000000faad57c20 */ /* 0x000fe20008410000 */
[----:B------:R-:W-:-:S04]  /*3440*/  FMUL.FTZ R194, R194, R209 ;  /* 0x000000d1c2c27220 */ /* 0x000fc80000410000 */
[----:B------:R-:W-:Y:S01]  /*3450*/  FMUL.FTZ R194, R194, UR15 ;  /* 0x0000000fc2c27c20 */ /* 0x000fe20008410000 */
[----:B--2---:R-:W-:-:S05]  /*3460*/  @P0 HADD2.F32 R171, -RZ, R164.H0_H0 ;  /* 0x200000a4ffab0230 */ /* 0x004fca0000004100 */
[----:B------:R-:W-:Y:S01]  /*3470*/  @P0 FMUL.FTZ R173, R178, R171 ;  /* 0x000000abb2ad0220 */ /* 0x000fe20000410000 */
[----:B------:R-:W-:Y:S02]  /*3480*/  FSEL R171, R175, RZ, P0 ;  /* 0x000000ffafab7208 */ /* 0x000fe40000000000 */
[----:B------:R-:W-:Y:S02]  /*3490*/  LOP3.LUT P0, RZ, R188, 0xff00, RZ, 0xc0, !PT ;  /* 0x0000ff00bcff7812 */ /* 0x000fe4000780c0ff */
[----:B------:R-:W-:-:S11]  /*34a0*/  MOV R178, RZ ;  /* 0x000000ff00b27202 */ /* 0x000fd60000000f00 */
[----:B------:R-:W-:-:S05]  /*34b0*/  @P0 HADD2.F32 R164, -RZ, R164.H1_H1 ;  /* 0x300000a4ffa40230 */ /* 0x000fca0000004100 */
[----:B------:R-:W-:Y:S01]  /*34c0*/  @P0 FMUL.FTZ R178, R212, R164 ;  /* 0x000000a4d4b20220 */ /* 0x000fe20000410000 */
[----:B------:R-:W-:Y:S02]  /*34d0*/  FSEL R212, R168, RZ, P0 ;  /* 0x000000ffa8d47208 */ /* 0x000fe40000000000 */
[----:B------:R-:W-:Y:S01]  /*34e0*/  LOP3.LUT P0, RZ, R188, 0xff0000, RZ, 0xc0, !PT ;  /* 0x00ff0000bcff7812 */ /* 0x000fe2000780c0ff */
[----:B------:R-:W-:Y:S01]  /*34f0*/  HFMA2.MMA R175, -RZ, RZ, 0, 0 ;  /* 0x00000000ffaf7435 */ /* 0x000fe200000001ff */
[----:B------:R-:W-:-:S11]  /*3500*/  FMUL.FTZ R168, R114, R169 ;  /* 0x000000a972a87220 */ /* 0x000fd60000410000 */
[----:B------:R-:W-:-:S05]  /*3510*/  @P0 HADD2.F32 R164, -RZ, R165.H0_H0 ;  /* 0x200000a5ffa40230 */ /* 0x000fca0000004100 */
[----:B------:R-:W-:Y:S01]  /*3520*/  @P0 FMUL.FTZ R175, R169, R164 ;  /* 0x000000a4a9af0220 */ /* 0x000fe20000410000 */
[----:B------:R-:W-:Y:S02]  /*3530*/  FSEL R169, R168, RZ, P0 ;  /* 0x000000ffa8a97208 */ /* 0x000fe40000000000 */
[----:B------:R-:W-:Y:S01]  /*3540*/  LOP3.LUT P0, RZ, R188, 0xff000000, RZ, 0xc0, !PT ;  /* 0xff000000bcff7812 */ /* 0x000fe2000780c0ff */
[----:B------:R-:W-:Y:S01]  /*3550*/  FMUL.FTZ R168, R176, UR15 ;  /* 0x0000000fb0a87c20 */ /* 0x000fe20008410000 */
[----:B------:R-:W-:-:S03]  /*3560*/  CS2R R176, SRZ ;  /* 0x0000000000b07805 */ /* 0x000fc6000001ff00 */
[----:B------:R-:W-:-:S08]  /*3570*/  FMUL.FTZ R164, R115, R168 ;  /* 0x000000a873a47220 */ /* 0x000fd00000410000 */
[----:B------:R-:W-:Y:S01]  /*3580*/  @P0 HADD2.F32 R165, -RZ, R165.H1_H1 ;  /* 0x300000a5ffa50230 */ /* 0x000fe20000004100 */
[----:B------:R-:W-:-:S04]  /*3590*/  FSEL R218, R164, RZ, P0 ;  /* 0x000000ffa4da7208 */ /* 0x000fc80000000000 */
[----:B------:R-:W-:Y:S01]  /*35a0*/  @P0 FMUL.FTZ R176, R168, R165 ;  /* 0x000000a5a8b00220 */ /* 0x000fe20000410000 */
[----:B------:R-:W-:Y:S01]  /*35b0*/  LOP3.LUT P0, RZ, R189, 0xff, RZ, 0xc0, !PT ;  /* 0x000000ffbdff7812 */ /* 0x000fe2000780c0ff */
[----:B------:R-:W-:-:S05]  /*35c0*/  FMUL.FTZ R165, R108, R179 ;  /* 0x000000b36ca57220 */ /* 0x000fca0000410000 */
[----:B------:R-:W-:-:S07]  /*35d0*/  FSEL R174, R165, RZ, P0 ;  /* 0x000000ffa5ae7208 */ /* 0x000fce0000000000 */
[----:B------:R-:W-:-:S05]  /*35e0*/  @P0 HADD2.F32 R164, -RZ, R166.H0_H0 ;  /* 0x200000a6ffa40230 */ /* 0x000fca0000004100 */
[----:B------:R-:W-:Y:S01]  /*35f0*/  @P0 FMUL.FTZ R177, R179, R164 ;  /* 0x000000a4b3b10220 */ /* 0x000fe20000410000 */
[----:B------:R-:W-:Y:S01]  /*3600*/  LOP3.LUT P0, RZ, R189, 0xff00, RZ, 0xc0, !PT ;  /* 0x0000ff00bdff7812 */ /* 0x000fe2000780c0ff */
[----:B------:R-:W-:-:S04]  /*3610*/  FMUL.FTZ R165, R172, UR15 ;  /* 0x0000000faca57c20 */ /* 0x000fc80008410000 */
[----:B------:R-:W-:Y:S01]  /*3620*/  FMUL.FTZ R164, R109, R165 ;  /* 0x000000a56da47220 */ /* 0x000fe20000410000 */
[----:B------:R-:W-:-:S07]  /*3630*/  MOV R172, RZ ;  /* 0x000000ff00ac7202 */ /* 0x000fce0000000f00 */
[----:B------:R-:W-:Y:S01]  /*3640*/  @P0 HADD2.F32 R166, -RZ, R166.H1_H1 ;  /* 0x300000a6ffa60230 */ /* 0x000fe20000004100 */
[----:B------:R-:W-:-:S04]  /*3650*/  FSEL R211, R164, RZ, P0 ;  /* 0x000000ffa4d37208 */ /* 0x000fc80000000000 */
[----:B------:R-:W-:Y:S01]  /*3660*/  @P0 FMUL.FTZ R172, R165, R166 ;  /* 0x000000a6a5ac0220 */ /* 0x000fe20000410000 */
[----:B------:R-:W-:Y:S01]  /*3670*/  LOP3.LUT P0, RZ, R189, 0xff0000, RZ, 0xc0, !PT ;  /* 0x00ff0000bdff7812 */ /* 0x000fe2000780c0ff */
[----:B------:R-:W-:Y:S01]  /*3680*/  HFMA2.MMA R179, -RZ, RZ, 0, 0 ;  /* 0x00000000ffb37435 */ /* 0x000fe200000001ff */
[----:B------:R-:W-:-:S05]  /*3690*/  FMUL.FTZ R165, R110, R213 ;  /* 0x000000d56ea57220 */ /* 0x000fca0000410000 */
[----:B------:R-:W-:-:S06]  /*36a0*/  FSEL R209, R165, RZ, P0 ;  /* 0x000000ffa5d17208 */ /* 0x000fcc0000000000 */
[----:B------:R-:W-:-:S05]  /*36b0*/  @P0 HADD2.F32 R164, -RZ, R167.H0_H0 ;  /* 0x200000a7ffa40230 */ /* 0x000fca0000004100 */
[----:B------:R-:W-:Y:S01]  /*36c0*/  @P0 FMUL.FTZ R179, R213, R164 ;  /* 0x000000a4d5b30220 */ /* 0x000fe20000410000 */
[----:B------:R-:W-:Y:S01]  /*36d0*/  LEA R164, P0, R191, UR18, 0x4 ;  /* 0x00000012bfa47c11 */ /* 0x000fe2000f8020ff */
[----:B------:R-:W-:-:S03]  /*36e0*/  FMUL.FTZ R166, R111, R194 ;  /* 0x000000c26fa67220 */ /* 0x000fc60000410000 */
[----:B------:R-:W-:Y:S02]  /*36f0*/  LEA.HI.X R165, R191, UR19, RZ, 0x4, P0 ;  /* 0x00000013bfa57c11 */ /* 0x000fe400080f24ff */
[----:B------:R-:W-:-:S04]  /*3700*/  LOP3.LUT P0, RZ, R189, 0xff000000, RZ, 0xc0, !PT ;  /* 0xff000000bdff7812 */ /* 0x000fc8000780c0ff */
[----:B------:R-:W-:Y:S02]  /*3710*/  FSEL R166, R166, RZ, P0 ;  /* 0x000000ffa6a67208 */ /* 0x000fe40000000000 */
[----:B------:R-:W-:Y:S02]  /*3720*/  F2FP.F16.F32.PACK_AB R168, R212, R171 ;  /* 0x000000abd4a8723e */ /* 0x000fe400000000ff */
[----:B------:R-:W-:Y:S02]  /*3730*/  F2FP.F16.F32.PACK_AB R169, R218, R169 ;  /* 0x000000a9daa9723e */ /* 0x000fe400000000ff */
[----:B------:R-:W-:Y:S02]  /*3740*/  F2FP.F16.F32.PACK_AB R170, R211, R174 ;  /* 0x000000aed3aa723e */ /* 0x000fe400000000ff */
[----:B------:R-:W-:-:S05]  /*3750*/  F2FP.F16.F32.PACK_AB R171, R166, R209 ;  /* 0x000000d1a6ab723e */ /* 0x000fca00000000ff */
[----:B------:R2:W-:Y:S01]  /*3760*/  STG.E.128 desc[UR4][R164.64], R168 ;  /* 0x000000a8a4007986 */ /* 0x0005e2000c101d04 */
[----:B------:R-:W-:Y:S01]  /*3770*/  @P0 HADD2.F32 R167, -RZ, R167.H1_H1 ;  /* 0x300000a7ffa70230 */ /* 0x000fe20000004100 */
[----:B------:R-:W-:-:S04]  /*3780*/  MOV R166, RZ ;  /* 0x000000ff00a67202 */ /* 0x000fc80000000f00 */
        /* <DEDUP_REMOVED lines=8> */
[----:B------:R-:W-:-:S07]  /*3810*/  FADD.FTZ R39, R39, R166 ;  /* 0x000000a627277221 */ /* 0x000fce0000010000 */
.L_x_6485:
[----:B------:R-:W-:Y:S05]  /*3820*/  BSYNC B0 ;  /* 0x0000000000007941 */ /* 0x000fea0003800000 */
.L_x_6484:
[----:B------:R-:W-:Y:S02]  /*3830*/  IADD3 R2, R2, UR20, RZ ;  /* 0x0000001402027c10 */ /* 0x000fe4000fffe0ff */
[----:B------:R-:W-:Y:S02]  /*3840*/  SEL R172, RZ, 0x1, P1 ;  /* 0x00000001ffac7807 */ /* 0x000fe40000800000 */
[----:B------:R-:W-:-:S13]  /*3850*/  ISETP.GE.AND P0, PT, R2, UR21, PT ;  /* 0x0000001502007c0c */ /* 0x000fda000bf06270 */
[----:B------:R-:W-:Y:S05]  /*3860*/  @!P0 BRA `(.L_x_6486) ;  /* 0xffffffcc006c8947 */ /* 0x000fea000383ffff */
.L_x_6472:
        /* <DEDUP_REMOVED lines=20> */
.L_x_6488:
[----:B------:R-:W-:Y:S05]  /*39b0*/  BSYNC B0 ;  /* 0x0000000000007941 */ /* 0x000fea0003800000 */
.L_x_6487:
        /* <DEDUP_REMOVED lines=15> */
.L_x_6490:
[----:B------:R-:W-:Y:S05]  /*3ab0*/  BSYNC B0 ;  /* 0x0000000000007941 */ /* 0x000fea0003800000 */
.L_x_6489:
        /* <DEDUP_REMOVED lines=14> */
.L_x_6479:
[----:B------:R-:W-:Y:S02]  /*3ba0*/  MOV R175, R177 ;  /* 0x000000b100af7202 */ /* 0x000fe40000000f00 */
[----:B------:R-:W-:Y:S02]  /*3bb0*/  MOV R178, 0x10 ;  /* 0x0000001000b27802 */ /* 0x000fe40000000f00 */
[----:B------:R-:W-:Y:S02]  /*3bc0*/  MOV R179, 0x1f ;  /* 0x0000001f00b37802 */ /* 0x000fe40000000f00 */
[----:B------:R-:W-:-:S07]  /*3bd0*/  MOV R174, 0xffffffff ;  /* 0xffffffff00ae7802 */ /* 0x000fce0000000f00 */
[----:B------:R-:W-:Y:S05]  /*3be0*/  WARPSYNC.COLLECTIVE R174, `(.L_x_6491) ;  /* 0x00000000ae087348 */ /* 0x000fea0003c00000 */
[----:B------:R0:W1:Y:S02]  /*3bf0*/  SHFL.DOWN P6, R213, R175, R178, R179 ;  /* 0x080000b2afd57389 */ /* 0x00006400000c00b3 */
[----:B01----:R-:W-:Y:S01]  /*3c00*/  ENDCOLLECTIVE ;  /* 0x000000000000791b */ /* 0x003fe20003800000 */
.L_x_6491:
[----:B------:R-:W-:Y:S02]  /*3c10*/  MOV R175, R176 ;  /* 0x000000b000af7202 */ /* 0x000fe40000000f00 */
[----:B------:R-:W-:-:S07]  /*3c20*/  MOV R166, R213 ;  /* 0x000000d500a67202 */ /* 0x000fce0000000f00 */
[----:B------:R-:W-:Y:S05]  /*3c30*/  WARPSYNC.COLLECTIVE R174, `(.L_x_6492) ;  /* 0x00000000ae087348 */ /* 0x000fea0003c00000 */
[----:B------:R0:W1:Y:S02]  /*3c40*/  SHFL.DOWN P6, R213, R175, R178, R179 ;  /* 0x080000b2afd57389 */ /* 0x00006400000c00b3 */
[----:B01----:R-:W-:Y:S01]  /*3c50*/  ENDCOLLECTIVE ;  /* 0x000000000000791b */ /* 0x003fe20003800000 */
.L_x_6492:
[----:B------:R-:W-:-:S05]  /*3c60*/  FADD.FTZ R166, R166, R177 ;  /* 0x000000b1a6a67221 */ /* 0x000fca0000010000 */
[----:B------:R-:W-:Y:S02]  /*3c70*/  MOV R175, R166 ;  /* 0x000000a600af7202 */ /* 0x000fe40000000f00 */
[----:B------:R-:W-:Y:S02]  /*3c80*/  MOV R178, 0x8 ;  /* 0x0000000800b27802 */ /* 0x000fe40000000f00 */
[----:B------:R-:W-:-:S07]  /*3c90*/  MOV R167, R213 ;  /* 0x000000d500a77202 */ /* 0x000fce0000000f00 */
[----:B------:R-:W-:Y:S05]  /*3ca0*/  WARPSYNC.COLLECTIVE R174, `(.L_x_6493) ;  /* 0x00000000ae087348 */ /* 0x000fea0003c00000 */
[----:B------:R0:W1:Y:S02]  /*3cb0*/  SHFL.DOWN P6, R213, R175, R178, R179 ;  /* 0x080000b2afd57389 */ /* 0x00006400000c00b3 */
[----:B01----:R-:W-:Y:S01]  /*3cc0*/  ENDCOLLECTIVE ;  /* 0x000000000000791b */ /* 0x003fe20003800000 */
.L_x_6493:
[----:B------:R-:W-:-:S05]  /*3cd0*/  FADD.FTZ R167, R167, R176 ;  /* 0x000000b0a7a77221 */ /* 0x000fca0000010000 */
[----:B------:R-:W-:Y:S02]  /*3ce0*/  MOV R175, R167 ;  /* 0x000000a700af7202 */ /* 0x000fe40000000f00 */
[----:B------:R-:W-:-:S07]  /*3cf0*/  MOV R169, R213 ;  /* 0x000000d500a97202 */ /* 0x000fce0000000f00 */
[----:B------:R-:W-:Y:S05]  /*3d00*/  WARPSYNC.COLLECTIVE R174, `(.L_x_6494) ;  /* 0x00000000ae087348 */ /* 0x000fea0003c00000 */
[----:B------:R0:W1:Y:S02]  /*3d10*/  SHFL.DOWN P6, R213, R175, R178, R179 ;  /* 0x080000b2afd57389 */ /* 0x00006400000c00b3 */
[----:B01----:R-:W-:Y:S01]  /*3d20*/  ENDCOLLECTIVE ;  /* 0x000000000000791b */ /* 0x003fe20003800000 */
.L_x_6494:
[----:B------:R-:W-:-:S05]  /*3d30*/  FADD.FTZ R169, R166, R169 ;  /* 0x000000a9a6a97221 */ /* 0x000fca0000010000 */
[----:B------:R-:W-:Y:S02]  /*3d40*/  MOV R175, R169 ;  /* 0x000000a900af7202 */ /* 0x000fe40000000f00 */
[----:B------:R-:W-:Y:S02]  /*3d50*/  MOV R178, 0x4 ;  /* 0x0000000400b27802 */ /* 0x000fe40000000f00 */
[----:B------:R-:W-:-:S07]  /*3d60*/  MOV R168, R213 ;  /* 0x000000d500a87202 */ /* 0x000fce0000000f00 */
[----:B------:R-:W-:Y:S05]  /*3d70*/  WARPSYNC.COLLECTIVE R174, `(.L_x_6495) ;  /* 0x00000000ae087348 */ /* 0x000fea0003c00000 */
[----:B------:R0:W1:Y:S02]  /*3d80*/  SHFL.DOWN P6, R213, R175, R178, R179 ;  /* 0x080000b2afd57389 */ /* 0x00006400000c00b3 */
[----:B01----:R-:W-:Y:S01]  /*3d90*/  ENDCOLLECTIVE ;  /* 0x000000000000791b */ /* 0x003fe20003800000 */
.L_x_6495:
[----:B------:R-:W-:-:S05]  /*3da0*/  FADD.FTZ R168, R167, R168 ;  /* 0x000000a8a7a87221 */ /* 0x000fca0000010000 */
[----:B------:R-:W-:Y:S02]  /*3db0*/  MOV R175, R168 ;  /* 0x000000a800af7202 */ /* 0x000fe40000000f00 */
[----:B------:R-:W-:-:S07]  /*3dc0*/  MOV R170, R213 ;  /* 0x000000d500aa7202 */ /* 0x000fce0000000f00 */
[----:B------:R-:W-:Y:S05]  /*3dd0*/  WARPSYNC.COLLECTIVE R174, `(.L_x_6496) ;  /* 0x00000000ae087348 */ /* 0x000fea0003c00000 */
[----:B------:R0:W1:Y:S02]  /*3de0*/  SHFL.DOWN P6, R213, R175, R178, R179 ;  /* 0x080000b2afd57389 */ /* 0x00006400000c00b3 */
[----:B01----:R-:W-:Y:S01]  /*3df0*/  ENDCOLLECTIVE ;  /* 0x000000000000791b */ /* 0x003fe20003800000 */
.L_x_6496:
[----:B------:R-:W-:-:S05]  /*3e00*/  FADD.FTZ R170, R169, R170 ;  /* 0x000000aaa9aa7221 */ /* 0x000fca0000010000 */
[----:B------:R-:W-:Y:S02]  /*3e10*/  MOV R175, R170 ;  /* 0x000000aa00af7202 */ /* 0x000fe40000000f00 */
[----:B------:R-:W-:Y:S02]  /*3e20*/  MOV R178, 0x2 ;  /* 0x0000000200b27802 */ /* 0x000fe40000000f00 */
[----:B------:R-:W-:-:S07]  /*3e30*/  MOV R171, R213 ;  /* 0x000000d500ab7202 */ /* 0x000fce0000000f00 */
[----:B------:R-:W-:Y:S05]  /*3e40*/  WARPSYNC.COLLECTIVE R174, `(.L_x_6497) ;  /* 0x00000000ae087348 */ /* 0x000fea0003c00000 */
[----:B------:R0:W1:Y:S02]  /*3e50*/  SHFL.DOWN P6, R213, R175, R178, R179 ;  /* 0x080000b2afd57389 */ /* 0x00006400000c00b3 */
[----:B01----:R-:W-:Y:S01]  /*3e60*/  ENDCOLLECTIVE ;  /* 0x000000000000791b */ /* 0x003fe20003800000 */
.L_x_6497:
[----:B------:R-:W-:-:S05]  /*3e70*/  FADD.FTZ R171, R168, R171 ;  /* 0x000000aba8ab7221 */ /* 0x000fca0000010000 */
[----:B------:R-:W-:Y:S02]  /*3e80*/  MOV R175, R171 ;  /* 0x000000ab00af7202 */ /* 0x000fe40000000f00 */
[----:B------:R-:W-:-:S07]  /*3e90*/  MOV R173, R213 ;  /* 0x000000d500ad7202 */ /* 0x000fce0000000f00 */
[----:B------:R-:W-:Y:S05]  /*3ea0*/  WARPSYNC.COLLECTIVE R174, `(.L_x_6498) ;  /* 0x00000000ae087348 */ /* 0x000fea0003c00000 */
[----:B------:R0:W1:Y:S02]  /*3eb0*/  SHFL.DOWN P6, R213, R175, R178, R179 ;  /* 0x080000b2afd57389 */ /* 0x00006400000c00b3 */
[----:B01----:R-:W-:Y:S01]  /*3ec0*/  ENDCOLLECTIVE ;  /* 0x000000000000791b */ /* 0x003fe20003800000 */
.L_x_6498:
[----:B------:R-:W-:-:S05]  /*3ed0*/  FADD.FTZ R173, R170, R173 ;  /* 0x000000adaaad7221 */ /* 0x000fca0000010000 */
[----:B------:R-:W-:Y:S02]  /*3ee0*/  MOV R175, R173 ;  /* 0x000000ad00af7202 */ /* 0x000fe40000000f00 */
[----:B------:R-:W-:Y:S02]  /*3ef0*/  MOV R178, 0x1 ;  /* 0x0000000100b27802 */ /* 0x000fe40000000f00 */
[----:B------:R-:W-:-:S07]  /*3f00*/  MOV R172, R213 ;  /* 0x000000d500ac7202 */ /* 0x000fce0000000f00 */
[----:B------:R-:W-:Y:S05]  /*3f10*/  WARPSYNC.COLLECTIVE R174, `(.L_x_6499) ;  /* 0x00000000ae087348 */ /* 0x000fea0003c00000 */
[----:B------:R0:W1:Y:S02]  /*3f20*/  SHFL.DOWN P6, R213, R175, R178, R179 ;  /* 0x080000b2afd57389 */ /* 0x00006400000c00b3 */
[----:B01----:R-:W-:Y:S01]  /*3f30*/  ENDCOLLECTIVE ;  /* 0x000000000000791b */ /* 0x003fe20003800000 */
.L_x_6499:
[----:B------:R-:W-:-:S05]  /*3f40*/  FADD.FTZ R172, R171, R172 ;  /* 0x000000acabac7221 */ /* 0x000fca0000010000 */
[----:B------:R-:W-:Y:S02]  /*3f50*/  MOV R175, R172 ;  /* 0x000000ac00af7202 */ /* 0x000fe40000000f00 */
[----:B------:R-:W-:-:S07]  /*3f60*/  MOV R212, R213 ;  /* 0x000000d500d47202 */ /* 0x000fce0000000f00 */
[----:B------:R-:W-:Y:S05]  /*3f70*/  WARPSYNC.COLLECTIVE R174, `(.L_x_6500) ;  /* 0x00000000ae087348 */ /* 0x000fea0003c00000 */
[----:B------:R0:W1:Y:S02]  /*3f80*/  SHFL.DOWN P6, R213, R175, R178, R179 ;  /* 0x080000b2afd57389 */ /* 0x00006400000c00b3 */
[----:B01----:R-:W-:Y:S01]  /*3f90*/  ENDCOLLECTIVE ;  /* 0x000000000000791b */ /* 0x003fe20003800000 */
.L_x_6500:
[----:B------:R-:W-:Y:S05]  /*3fa0*/  BRA `(.L_x_6501) ;  /* 0xffffffd800907947 */ /* 0x000fea000383ffff */
.L_x_6502:
        /* <DEDUP_REMOVED lines=13> */
.L_x_11373:


//--------------------- .text._ZN10layer_norm13ln_bwd_kernelINS_13Kernel_traitsIf6__halfS2_S2_fjLj6144ELj1ELj1ELj8ELj16ENS_18Kernel_traits_baseILj6144EfS2_S2_S2_fjLj256EEEEELb1ELb1ELb0ELb1EEEvNS_9BwdParamsE --------------------------
	.section	.text._ZN10layer_norm13ln_bwd_kernelINS_13Kernel_traitsIf6__halfS2_S2_fjLj6144ELj1ELj1ELj8ELj16ENS_18Kernel_traits_baseILj6144EfS2_S2_S2_fjLj256EEEEELb1ELb1ELb0ELb1EEEvNS_9BwdParamsE,"ax",@progbits
	.align	128
        .global         _ZN10layer_norm13ln_bwd_kernelINS_13Kernel_traitsIf6__halfS2_S2_fjLj6144ELj1ELj1ELj8ELj16ENS_18Kernel_traits_baseILj6144EfS2_S2_S2_fjLj256EEEEELb1ELb1ELb0ELb1EEEvNS_9BwdParamsE
        .type           _ZN10layer_norm13ln_bwd_kernelINS_13Kernel_traitsIf6__halfS2_S2_fjLj6144ELj1ELj1ELj8ELj16ENS_18Kernel_traits_baseILj6144EfS2_S2_S2_fjLj256EEEEELb1ELb1ELb0ELb1EEEvNS_9BwdParamsE,@function
        .size           _ZN10layer_norm13ln_bwd_kernelINS_13Kernel_traitsIf6__halfS2_S2_fjLj6144ELj1ELj1ELj8ELj16ENS_18Kernel_traits_baseILj6144EfS2_S2_S2_fjLj256EEEEELb1ELb1ELb0ELb1EEEvNS_9BwdParamsE,(.L_x_11374 - _ZN10layer_norm13ln_bwd_kernelINS_13Kernel_traitsIf6__halfS2_S2_fjLj6144ELj1ELj1ELj8ELj16ENS_18Kernel_traits_baseILj6144EfS2_S2_S2_fjLj256EEEEELb1ELb1ELb0ELb1EEEvNS_9BwdParamsE)
        .other          _ZN10layer_norm13ln_bwd_kernelINS_13Kernel_traitsIf6__halfS2_S2_fjLj6144ELj1ELj1ELj8ELj16ENS_18Kernel_traits_baseILj6144EfS2_S2_S2_fjLj256EEEEELb1ELb1ELb0ELb1EEEvNS_9BwdParamsE,@"STO_CUDA_ENTRY STV_DEFAULT"
_ZN10layer_norm13ln_bwd_kernelINS_13Kernel_traitsIf6__halfS2_S2_fjLj6144ELj1ELj1ELj8ELj16ENS_18Kernel_traits_baseILj6144EfS2_S2_S2_fjLj256EEEEELb1ELb1ELb0ELb1EEEvNS_9BwdParamsE:
.text._ZN10layer_norm13ln_bwd_kernelINS_13Kernel_traitsIf6__halfS2_S2_fjLj6144ELj1ELj1ELj8ELj16ENS_18Kernel_traits_baseILj6144EfS2_S2_S2_fjLj256EEEEELb1ELb1ELb0ELb1EEEvNS_9BwdParamsE:
        /* <DEDUP_REMOVED lines=53> */
.L_x_6503:
        /* <DEDUP_REMOVED lines=61> */
.L_x_6507:
[----:B0-----:R-:W0:Y:S01]  /*0720*/  @P0 LDC.64 R86, c[0x0][0x270] ;  /* 0x00009c00ff560b82 */ /* 0x001e220000000a00 */
        /* <DEDUP_REMOVED lines=29> */
[----:B------:R-:W-:Y:S01]  /*0900*/  IMAD.WIDE.U32 R88, R175, 0x10, R2 ;  /* 0x00000010af587825 */ /* 0x000fe200078e0002 */
[----:B------:R-:W-:Y:S01]  /*0910*/  ISETP.NE.U32.AND P1, PT, RZ, UR12, PT ;  /* 0x0000000cff007c0c */ /* 0x000fe2000bf25070 */
[----:B------:R-:W0:Y:S04]  /*0920*/  LDC.64 R2, c[0x0][0x240] ;  /* 0x00009000ff027b82 */ /* 0x000e280000000a00 */
[----:B------:R-:W4:Y:S01]  /*0930*/  LDG.E.128 R88, desc[UR6][R88.64] ;  /* 0x0000000658587981 */ /* 0x000f22000c1e1d00 */
[----:B------:R-:W-:-:S13]  /*0940*/  ISETP.NE.AND.EX P1, PT, RZ, UR13, PT, P1 ;  /* 0x0000000dff007c0c */ /* 0x000fda000bf25310 */
[----:B------:R-:W1:Y:S01]  /*0950*/  @P1 LDC.64 R92, c[0x0][0x2c8] ;  /* 0x0000b200ff5c1b82 */ /* 0x000e620000000a00 */
[----:B0-----:R-:W-:-:S07]  /*0960*/  IMAD.WIDE.U32 R94, R181, 0x8, R2 ;  /* 0x00000008b55e7825 */ /* 0x001fce00078e0002 */
[----:B------:R-:W0:Y:S01]  /*0970*/  @P1 LDC.64 R98, c[0x0][0x2c8] ;  /* 0x0000b200ff621b82 */ /* 0x000e220000000a00 */
[----:B-----5:R-:W5:Y:S01]  /*0980*/  LDG.E.64 R94, desc[UR6][R94.64] ;  /* 0x000000065e5e7981 */ /* 0x020f62000c1e1b00 */
[----:B------:R-:W-:Y:S02]  /*0990*/  ISETP.NE.AND P4, PT, RZ, UR10, PT ;  /* 0x0000000aff007c0c */ /* 0x000fe4000bf85270 */
[----:B------:R-:W-:-:S04]  /*09a0*/  LOP3.LUT P3, RZ, R0, 0xff, RZ, 0xc0, !PT ;  /* 0x000000ff00ff7812 */ /* 0x000fc8000786c0ff */
[----:B------:R-:W0:Y:S01]  /*09b0*/  @P1 LDC.64 R96, c[0x0][0x2c8] ;  /* 0x0000b200ff601b82 */ /* 0x000e220000000a00 */
[----:B-1----:R-:W-:-:S04]  /*09c0*/  @P1 IMAD.WIDE.U32 R176, R181, 0x10, R92 ;  /* 0x00000010b5b01825 */ /* 0x002fc800078e005c */
[--C-:B------:R-:W-:Y:S01]  /*09d0*/  IMAD.WIDE.U32 R92, R179, 0x8, R2.reuse ;  /* 0x00000008b35c7825 */ /* 0x100fe200078e0002 */
[----:B------:R1:W5:Y:S03]  /*09e0*/  @P1 LDG.E.128 R52, desc[UR6][R176.64] ;  /* 0x00000006b0341981 */ /* 0x000366000c1e1d00 */
[C---:B------:R-:W-:Y:S02]  /*09f0*/  IMAD.WIDE.U32 R2, R175.reuse, 0x8, R2 ;  /* 0x00000008af027825 */ /* 0x040fe400078e0002 */
[----:B------:R-:W5:Y:S04]  /*0a00*/  LDG.E.64 R92, desc[UR6][R92.64] ;  /* 0x000000065c5c7981 */ /* 0x000f68000c1e1b00 */
[----:B------:R-:W5:Y:S01]  /*0a10*/  LDG.E.64 R2, desc[UR6][R2.64] ;  /* 0x0000000602027981 */ /* 0x000f62000c1e1b00 */
[----:B-1----:R-:W-:Y:S01]  /*0a20*/  MOV R176, 0x3f800000 ;  /* 0x3f80000000b07802 */ /* 0x002fe20000000f00 */
[----:B0-----:R-:W-:-:S05]  /*0a30*/  @P1 IMAD.WIDE.U32 R98, R175, 0x10, R98 ;  /* 0x00000010af621825 */ /* 0x001fca00078e0062 */
[----:B------:R0:W5:Y:S01]  /*0a40*/  @P1 LDG.E.128 R60, desc[UR6][R98.64] ;  /* 0x00000006623c1981 */ /* 0x000162000c1e1d00 */
[----:B------:R-:W-:-:S05]  /*0a50*/  @P1 IMAD.WIDE.U32 R96, R179, 0x10, R96 ;  /* 0x00000010b3601825 */ /* 0x000fca00078e0060 */
[----:B------:R1:W5:Y:S01]  /*0a60*/  @P1 LDG.E.128 R56, desc[UR6][R96.64] ;  /* 0x0000000660381981 */ /* 0x000362000c1e1d00 */
[----:B------:R-:W-:Y:S01]  /*0a70*/  UMOV UR4, 0xffffffff ;  /* 0xffffffff00047882 */ /* 0x000fe20000000000 */
[----:B------:R-:W-:Y:S01]  /*0a80*/  LOP3.LUT P2, RZ, R100, 0x1f, RZ, 0xc0, !PT ;  /* 0x0000001f64ff7812 */ /* 0x000fe2000784c0ff */
[--C-:B--2---:R-:W-:Y:S01]  /*0a90*/  HADD2.F32 R0, -RZ, R68.reuse.H0_H0 ;  /* 0x20000044ff007230 */ /* 0x104fe20000004100 */
[----:B------:R-:W-:Y:S01]  /*0aa0*/  FSEL R184, R184, RZ, !P4 ;  /* 0x000000ffb8b87208 */ /* 0x000fe20006000000 */
[----:B------:R-:W-:Y:S02]  /*0ab0*/  HADD2.F32 R68, -RZ, R68.H1_H1 ;  /* 0x30000044ff447230 */ /* 0x000fe40000004100 */
[----:B---3--:R-:W-:Y:S02]  /*0ac0*/  @P0 HADD2.F32 R176, -RZ, R178.H0_H0 ;  /* 0x200000b2ffb00230 */ /* 0x008fe40000004100 */
[--C-:B------:R-:W-:Y:S02]  /*0ad0*/  HADD2.F32 R178, -RZ, R69.reuse.H0_H0 ;  /* 0x20000045ffb27230 */ /* 0x100fe40000004100 */
[----:B------:R-:W-:Y:S01]  /*0ae0*/  FADD.FTZ R221, -R184, R68 ;  /* 0x00000044b8dd7221 */ /* 0x000fe20000010100 */
[----:B------:R-:W-:-:S02]  /*0af0*/  HADD2.F32 R69, -RZ, R69.H1_H1 ;  /* 0x30000045ff457230 */ /* 0x000fc40000004100 */
[--C-:B----4-:R-:W-:Y:S02]  /*0b00*/  HADD2.F32 R219, -RZ, R72.reuse.H0_H0 ;  /* 0x20000048ffdb7230 */ /* 0x110fe40000004100 */
[--C-:B------:R-:W-:Y:S02]  /*0b10*/  HADD2.F32 R187, -RZ, R87.reuse.H0_H0 ;  /* 0x20000057ffbb7230 */ /* 0x100fe40000004100 */
[----:B------:R-:W-:Y:S02]  /*0b20*/  HADD2.F32 R182, -RZ, R87.H1_H1 ;  /* 0x30000057ffb67230 */ /* 0x000fe40000004100 */
[----:B------:R-:W-:Y:S01]  /*0b30*/  FADD.FTZ R87, -R184, R0 ;  /* 0x00000000b8577221 */ /* 0x000fe20000010100 */
[----:B------:R-:W-:-:S03]  /*0b40*/  HADD2.F32 R216, -RZ, R72.H1_H1 ;  /* 0x30000048ffd87230 */ /* 0x000fc60000004100 */
[----:B------:R-:W-:Y:S01]  /*0b50*/  FMUL.FTZ R0, R174, R87 ;  /* 0x00000057ae007220 */ /* 0x000fe20000410000 */
[--C-:B------:R-:W-:Y:S02]  /*0b60*/  HADD2.F32 R72, -RZ, R76.reuse.H0_H0 ;  /* 0x2000004cff487230 */ /* 0x100fe40000004100 */
[----:B------:R-:W-:Y:S01]  /*0b70*/  FADD.FTZ R217, -R184, R178 ;  /* 0x000000b2b8d97221 */ /* 0x000fe20000010100 */
[----:B------:R-:W-:Y:S02]  /*0b80*/  HADD2.F32 R76, -RZ, R76.H1_H1 ;  /* 0x3000004cff4c7230 */ /* 0x000fe40000004100 */
[----:B------:R-:W-:Y:S01]  /*0b90*/  FADD.FTZ R171, R219, R171 ;  /* 0x000000abdbab7221 */ /* 0x000fe20000010000 */
[----:B------:R-:W-:Y:S01]  /*0ba0*/  FMUL.FTZ R221, R174, R221 ;  /* 0x000000ddaedd7220 */ /* 0x000fe20000410000 */
[-C--:B------:R-:W-:Y:S01]  /*0bb0*/  FFMA.FTZ R173, R0, R219.reuse, R173 ;  /* 0x000000db00ad7223 */ /* 0x080fe200000100ad */
[----:B------:R-:W-:Y:S01]  /*0bc0*/  FMUL.FTZ R219, R48, R219 ;  /* 0x000000db30db7220 */ /* 0x000fe20000410000 */
[----:B0-----:R-:W-:-:S02]  /*0bd0*/  HADD2.F32 R98, -RZ, R70.H0_H0 ;  /* 0x20000046ff627230 */ /* 0x001fc40000004100 */
[----:B------:R-:W-:Y:S01]  /*0be0*/  FADD.FTZ R215, -R184, R69 ;  /* 0x00000045b8d77221 */ /* 0x000fe20000010100 */
[----:B------:R-:W-:Y:S02]  /*0bf0*/  HADD2.F32 R214, -RZ, R73.H0_H0 ;  /* 0x20000049ffd67230 */ /* 0x000fe40000004100 */
[----:B------:R-:W-:Y:S01]  /*0c00*/  FADD.FTZ R169, R216, R169 ;  /* 0x000000a9d8a97221 */ /* 0x000fe20000010000 */
[----:B------:R-:W-:Y:S01]  /*0c10*/  FMUL.FTZ R217, R174, R217 ;  /* 0x000000d9aed97220 */ /* 0x000fe20000410000 */
[-C--:B------:R-:W-:Y:S01]  /*0c20*/  FFMA.FTZ R170, R221, R216.reuse, R170 ;  /* 0x000000d8ddaa7223 */ /* 0x080fe200000100aa */
[----:B------:R-:W-:Y:S01]  /*0c30*/  FADD.FTZ R185, -R184, R76 ;  /* 0x0000004cb8b97221 */ /* 0x000fe20000010100 */
[----:B------:R-:W-:Y:S01]  /*0c40*/  FMUL.FTZ R216, R49, R216 ;  /* 0x000000d831d87220 */ /* 0x000fe20000410000 */
[----:B------:R-:W-:Y:S01]  /*0c50*/  FADD.FTZ R87, RZ, R219 ;  /* 0x000000dbff577221 */ /* 0x000fe20000010000 */
[----:B------:R-:W-:Y:S01]  /*0c60*/  FFMA.FTZ R76, R0, R219, RZ ;  /* 0x000000db004c7223 */ /* 0x000fe200000100ff */
[----:B------:R-:W-:-:S02]  /*0c70*/  HADD2.F32 R70, -RZ, R70.H1_H1 ;  /* 0x30000046ff467230 */ /* 0x000fc40000004100 */
[----:B------:R-:W-:Y:S01]  /*0c80*/  FADD.FTZ R213, -R184, R98 ;  /* 0x00000062b8d57221 */ /* 0x000fe20000010100 */
[----:B------:R-:W-:Y:S02]  /*0c90*/  HADD2.F32 R212, -RZ, R73.H1_H1 ;  /* 0x30000049ffd47230 */ /* 0x000fe40000004100 */
[----:B------:R-:W-:Y:S01]  /*0ca0*/  FADD.FTZ R167, R214, R167 ;  /* 0x000000a7d6a77221 */ /* 0x000fe20000010000 */
[----:B------:R-:W-:Y:S01]  /*0cb0*/  FMUL.FTZ R215, R174, R215 ;  /* 0x000000d7aed77220 */ /* 0x000fe20000410000 */
[-C--:B------:R-:W-:Y:S01]  /*0cc0*/  FFMA.FTZ R168, R217, R214.reuse, R168 ;  /* 0x000000d6d9a87223 */ /* 0x080fe200000100a8 */
[----:B------:R-:W-:Y:S01]  /*0cd0*/  FMUL.FTZ R214, R50, R214 ;  /* 0x000000d632d67220 */ /* 0x000fe20000410000 */
[----:B------:R-:W-:Y:S01]  /*0ce0*/  FADD.FTZ R87, R87, R216 ;  /* 0x000000d857577221 */ /* 0x000fe20000010000 */
[----:B------:R-:W-:Y:S01]  /*0cf0*/  FFMA.FTZ R76, R221, R216, R76 ;  /* 0x000000d8dd4c7223 */ /* 0x000fe2000001004c */
[----:B------:R-:W-:Y:S02]  /*0d00*/  HADD2.F32 R99, -RZ, R71.H0_H0 ;  /* 0x20000047ff637230 */ /* 0x000fe40000004100 */
[----:B------:R-:W-:Y:S01]  /*0d10*/  FADD.FTZ R211, -R184, R70 ;  /* 0x00000046b8d37221 */ /* 0x000fe20000010100 */
[----:B------:R-:W-:-:S02]  /*0d20*/  HADD2.F32 R210, -RZ, R74.H0_H0 ;  /* 0x2000004affd27230 */ /* 0x000fc40000004100 */
[----:B------:R-:W-:Y:S01]  /*0d30*/  FADD.FTZ R165, R212, R165 ;  /* 0x000000a5d4a57221 */ /* 0x000fe20000010000 */
[----:B------:R-:W-:Y:S01]  /*0d40*/  FMUL.FTZ R213, R174, R213 ;  /* 0x000000d5aed57220 */ /* 0x000fe20000410000 */
[-C--:B------:R-:W-:Y:S01]  /*0d50*/  FFMA.FTZ R166, R215, R212.reuse, R166 ;  /* 0x000000d4d7a67223 */ /* 0x080fe200000100a6 */
[----:B------:R-:W-:Y:S01]  /*0d60*/  FMUL.FTZ R212, R51, R212 ;  /* 0x000000d433d47220 */ /* 0x000fe20000410000 */
[----:B------:R-:W-:Y:S01]  /*0d70*/  FADD.FTZ R87, R87, R214 ;  /* 0x000000d657577221 */ /* 0x000fe20000010000 */
        /* <DEDUP_REMOVED lines=11> */
[----:B------:R-:W-:Y:S01]  /*0e30*/  FMUL.FTZ R209, R174, R209 ;  /* 0x000000d1aed17220 */ /* 0x000fe20000410000 */
[-C--:B------:R-:W-:Y:S01]  /*0e40*/  FFMA.FTZ R162, R211, R208.reuse, R162 ;  /* 0x000000d0d3a27223 */ /* 0x080fe200000100a2 */
[----:B------:R-:W-:Y:S02]  /*0e50*/  HADD2.F32 R71, -RZ, R71.H1_H1 ;  /* 0x30000047ff477230 */ /* 0x000fe40000004100 */
[----:B------:R-:W-:Y:S01]  /*0e60*/  FMUL.FTZ R208, R45, R208 ;  /* 0x000000d02dd07220 */ /* 0x000fe20000410000 */
[----:B-1----:R-:W-:Y:S02]  /*0e70*/  HADD2.F32 R96, -RZ, R75.H1_H1 ;  /* 0x3000004bff607230 */ /* 0x002fe40000004100 */
[----:B------:R-:W-:Y:S01]  /*0e80*/  FADD.FTZ R87, R87, R210 ;  /* 0x000000d257577221 */ /* 0x000fe20000010000 */
[----:B------:R-:W-:Y:S02]  /*0e90*/  HADD2.F32 R75, -RZ, R78.H0_H0 ;  /* 0x2000004eff4b7230 */ /* 0x000fe40000004100 */
[----:B------:R-:W-:Y:S01]  /*0ea0*/  FFMA.FTZ R76, R213, R210, R76 ;  /* 0x000000d2d54c7223 */ /* 0x000fe2000001004c */
[----:B------:R-:W-:-:S02]  /*0eb0*/  HADD2.F32 R180, -RZ, R79.H0_H0 ;  /* 0x2000004fffb47230 */ /* 0x000fc40000004100 */
[----:B------:R-:W-:Y:S01]  /*0ec0*/  FADD.FTZ R159, R206, R159 ;  /* 0x0000009fce9f7221 */ /* 0x000fe20000010000 */
[----:B------:R-:W-:Y:S02]  /*0ed0*/  HADD2.F32 R78, -RZ, R78.H1_H1 ;  /* 0x3000004eff4e7230 */ /* 0x000fe40000004100 */
[-C--:B------:R-:W-:Y:S01]  /*0ee0*/  FFMA.FTZ R160, R209, R206.reuse, R160 ;  /* 0x000000ced1a07223 */ /* 0x080fe200000100a0 */
[----:B------:R-:W-:Y:S02]  /*0ef0*/  HADD2.F32 R79, -RZ, R79.H1_H1 ;  /* 0x3000004fff4f7230 */ /* 0x000fe40000004100 */
[----:B------:R-:W-:Y:S01]  /*0f00*/  FMUL.FTZ R206, R46, R206 ;  /* 0x000000ce2ece7220 */ /* 0x000fe20000410000 */
[--C-:B------:R-:W-:Y:S02]  /*0f10*/  HADD2.F32 R73, -RZ, R77.reuse.H0_H0 ;  /* 0x2000004dff497230 */ /* 0x100fe40000004100 */
[----:B------:R-:W-:Y:S01]  /*0f20*/  FADD.FTZ R87, R87, R208 ;  /* 0x000000d057577221 */ /* 0x000fe20000010000 */
[----:B------:R-:W-:-:S02]  /*0f30*/  HADD2.F32 R77, -RZ, R77.H1_H1 ;  /* 0x3000004dff4d7230 */ /* 0x000fc40000004100 */
[C---:B------:R-:W-:Y:S01]  /*0f40*/  FADD.FTZ R207, -R184.reuse, R71 ;  /* 0x00000047b8cf7221 */ /* 0x040fe20000010100 */
[--C-:B------:R-:W-:Y:S02]  /*0f50*/  HADD2.F32 R97, -RZ, R81.reuse.H0_H0 ;  /* 0x20000051ff617230 */ /* 0x100fe40000004100 */
[----:B------:R-:W-:Y:S01]  /*0f60*/  FFMA.FTZ R76, R211, R208, R76 ;  /* 0x000000d0d34c7223 */ /* 0x000fe2000001004c */
[----:B------:R-:W-:Y:S02]  /*0f70*/  HADD2.F32 R196, -RZ, R81.H1_H1 ;  /* 0x30000051ffc47230 */ /* 0x000fe40000004100 */
[--C-:B------:R-:W-:Y:S02]  /*0f80*/  HADD2.F32 R191, -RZ, R83.reuse.H0_H0 ;  /* 0x20000053ffbf7230 */ /* 0x100fe40000004100 */
[----:B------:R-:W-:Y:S02]  /*0f90*/  HADD2.F32 R74, -RZ, R83.H1_H1 ;  /* 0x30000053ff4a7230 */ /* 0x000fe40000004100 */
[----:B------:R-:W-:Y:S01]  /*0fa0*/  FADD.FTZ R193, -R184, R78 ;  /* 0x0000004eb8c17221 */ /* 0x000fe20000010100 */
[----:B------:R-:W-:-:S02]  /*0fb0*/  HADD2.F32 R83, -RZ, R84.H0_H0 ;  /* 0x20000054ff537230 */ /* 0x000fc40000004100 */
[C---:B------:R-:W-:Y:S01]  /*0fc0*/  FADD.FTZ R225, -R184.reuse, R79 ;  /* 0x0000004fb8e17221 */ /* 0x040fe20000010100 */
[----:B------:R-:W-:Y:S02]  /*0fd0*/  HADD2.F32 R81, -RZ, R84.H1_H1 ;  /* 0x30000054ff517230 */ /* 0x000fe40000004100 */
[----:B------:R-:W-:Y:S01]  /*0fe0*/  FMUL.FTZ R205, R47, R96 ;  /* 0x000000602fcd7220 */ /* 0x000fe20000410000 */
[----:B------:R-:W-:Y:S02]  /*0ff0*/  HADD2.F32 R177, -RZ, R80.H0_H0 ;  /* 0x20000050ffb17230 */ /* 0x000fe40000004100 */
[----:B------:R-:W-:Y:S01]  /*1000*/  FADD.FTZ R78, R87, R206 ;  /* 0x000000ce574e7221 */ /* 0x000fe20000010000 */
[--C-:B------:R-:W-:Y:S02]  /*1010*/  HADD2.F32 R84, -RZ, R85.reuse.H0_H0 ;  /* 0x20000055ff547230 */ /* 0x100fe40000004100 */
[----:B------:R-:W-:Y:S01]  /*1020*/  FADD.FTZ R203, -R184, R72 ;  /* 0x00000048b8cb7221 */ /* 0x000fe20000010100 */
[----:B------:R-:W-:-:S02]  /*1030*/  HADD2.F32 R85, -RZ, R85.H1_H1 ;  /* 0x30000055ff557230 */ /* 0x000fc40000004100 */
[----:B------:R-:W-:Y:S01]  /*1040*/  FMUL.FTZ R207, R174, R207 ;  /* 0x000000cfaecf7220 */ /* 0x000fe20000410000 */
[----:B------:R-:W-:Y:S01]  /*1050*/  FFMA.FTZ R76, R209, R206, R76 ;  /* 0x000000ced14c7223 */ /* 0x000fe2000001004c */
[C---:B------:R-:W-:Y:S01]  /*1060*/  FADD.FTZ R189, -R184.reuse, R77 ;  /* 0x0000004db8bd7221 */ /* 0x040fe20000010100 */
[----:B------:R-:W-:Y:S02]  /*1070*/  HADD2.F32 R80, -RZ, R80.H1_H1 ;  /* 0x30000050ff507230 */ /* 0x000fe40000004100 */
[----:B------:R-:W-:Y:S01]  /*1080*/  FADD.FTZ R83, -R184, R83 ;  /* 0x00000053b8537221 */ /* 0x000fe20000010100 */
[----:B------:R-:W-:Y:S01]  /*1090*/  FMUL.FTZ R190, R174, R225 ;  /* 0x000000e1aebe7220 */ /* 0x000fe20000410000 */
[----:B------:R-:W-:Y:S01]  /*10a0*/  FMUL.FTZ R202, R40, R177 ;  /* 0x000000b128ca7220 */ /* 0x000fe20000410000 */
[----:B------:R-:W-:Y:S01]  /*10b0*/  FADD.FTZ R87, R78, R205 ;  /* 0x000000cd4e577221 */ /* 0x000fe20000010000 */
[----:B------:R-:W-:Y:S01]  /*10c0*/  FADD.FTZ R77, -R184, R85 ;  /* 0x00000055b84d7221 */ /* 0x000fe20000010100 */
[----:B------:R-:W-:Y:S01]  /*10d0*/  FMUL.FTZ R203, R174, R203 ;  /* 0x000000cbaecb7220 */ /* 0x000fe20000410000 */
[----:B------:R-:W-:Y:S01]  /*10e0*/  FFMA.FTZ R76, R207, R205, R76 ;  /* 0x000000cdcf4c7223 */ /* 0x000fe2000001004c */
[----:B------:R-:W-:-:S02]  /*10f0*/  HADD2.F32 R85, -RZ, R88.H0_H0 ;  /* 0x20000058ff557230 */ /* 0x000fc40000004100 */
[----:B------:R-:W-:Y:S01]  /*1100*/  FMUL.FTZ R200, R174, R189 ;  /* 0x000000bdaec87220 */ /* 0x000fe20000410000 */
[--C-:B------:R-:W-:Y:S02]  /*1110*/  HADD2.F32 R71, -RZ, R91.reuse.H0_H0 ;  /* 0x2000005bff477230 */ /* 0x100fe40000004100 */
[----:B------:R-:W-:Y:S01]  /*1120*/  FADD.FTZ R131, R74, R131 ;  /* 0x000000834a837221 */ /* 0x000fe20000010000 */
[----:B------:R-:W-:Y:S02]  /*1130*/  HADD2.F32 R68, -RZ, R91.H1_H1 ;  /* 0x3000005bff447230 */ /* 0x000fe40000004100 */
[-C--:B------:R-:W-:Y:S01]  /*1140*/  FFMA.FTZ R147, R190, R74.reuse, R147 ;  /* 0x0000004abe937223 */ /* 0x080fe20000010093 */
[----:B------:R-:W-:Y:S01]  /*1150*/  FMUL.FTZ R189, R39, R74 ;  /* 0x0000004a27bd7220 */ /* 0x000fe20000410000 */
[----:B------:R-:W-:Y:S01]  /*1160*/  FMUL.FTZ R91, R174, R83 ;  /* 0x00000053ae5b7220 */ /* 0x000fe20000410000 */
[----:B------:R-:W-:Y:S01]  /*1170*/  FMUL.FTZ R199, R41, R80 ;  /* 0x0000005029c77220 */ /* 0x000fe20000410000 */
[----:B------:R-:W-:Y:S01]  /*1180*/  FADD.FTZ R74, R87, R202 ;  /* 0x000000ca574a7221 */ /* 0x000fe20000010000 */
[C---:B------:R-:W-:Y:S01]  /*1190*/  FADD.FTZ R201, -R184.reuse, R73 ;  /* 0x00000049b8c97221 */ /* 0x040fe20000010100 */
[----:B------:R-:W-:Y:S01]  /*11a0*/  FADD.FTZ R197, -R184, R75 ;  /* 0x0000004bb8c57221 */ /* 0x000fe20000010100 */
[----:B------:R-:W-:Y:S01]  /*11b0*/  FMUL.FTZ R204, R174, R185 ;  /* 0x000000b9aecc7220 */ /* 0x000fe20000410000 */
[----:B------:R-:W-:Y:S01]  /*11c0*/  FFMA.FTZ R83, R203, R202, R76 ;  /* 0x000000cacb537223 */ /* 0x000fe2000001004c */
[----:B------:R-:W-:-:S02]  /*11d0*/  HADD2.F32 R75, -RZ, R90.H0_H0 ;  /* 0x2000005aff4b7230 */ /* 0x000fc40000004100 */
[----:B------:R-:W-:Y:S01]  /*11e0*/  FADD.FTZ R128, R85, R128 ;  /* 0x0000008055807221 */ /* 0x000fe20000010000 */
[----:B------:R-:W-:Y:S02]  /*11f0*/  HADD2.F32 R70, -RZ, R90.H1_H1 ;  /* 0x3000005aff467230 */ /* 0x000fe40000004100 */
[-C--:B------:R-:W-:Y:S01]  /*1200*/  FFMA.FTZ R144, R91, R85.reuse, R144 ;  /* 0x000000555b907223 */ /* 0x080fe20000010090 */
[----:B------:R-:W-:Y:S01]  /*1210*/  FMUL.FTZ R90, R32, R85 ;  /* 0x00000055205a7220 */ /* 0x000fe20000410000 */
[----:B------:R-:W-:Y:S01]  /*1220*/  FADD.FTZ R81, -R184, R81 ;  /* 0x00000051b8517221 */ /* 0x000fe20000010100 */
[----:B------:R-:W-:Y:S01]  /*1230*/  FMUL.FTZ R198, R42, R97 ;  /* 0x000000612ac67220 */ /* 0x000fe20000410000 */
[----:B------:R-:W-:Y:S01]  /*1240*/  FADD.FTZ R85, R74, R199 ;  /* 0x000000c74a557221 */ /* 0x000fe20000010000 */
[----:B------:R-:W-:Y:S01]  /*1250*/  FMUL.FTZ R201, R174, R201 ;  /* 0x000000c9aec97220 */ /* 0x000fe20000410000 */
[----:B------:R-:W-:Y:S01]  /*1260*/  FFMA.FTZ R74, R204, R199, R83 ;  /* 0x000000c7cc4a7223 */ /* 0x000fe20000010053 */
[----:B------:R-:W-:-:S02]  /*1270*/  HADD2.F32 R195, -RZ, R82.H0_H0 ;  /* 0x20000052ffc37230 */ /* 0x000fc40000004100 */
[----:B------:R-:W-:Y:S01]  /*1280*/  FADD.FTZ R157, R96, R157 ;  /* 0x0000009d609d7221 */ /* 0x000fe20000010000 */
[----:B------:R-:W-:Y:S01]  /*1290*/  FFMA.FTZ R158, R207, R96, R158 ;  /* 0x00000060cf9e7223 */ /* 0x000fe2000001009e */
[----:B------:R-:W-:Y:S01]  /*12a0*/  FADD.FTZ R135, R196, R135 ;  /* 0x00000087c4877221 */ /* 0x000fe20000010000 */
[----:B------:R-:W-:Y:S01]  /*12b0*/  FMUL.FTZ R197, R174, R197 ;  /* 0x000000c5aec57220 */ /* 0x000fe20000410000 */
        /* <DEDUP_REMOVED lines=24> */
[C---:B------:R-:W-:Y:S01]  /*1440*/  FMUL.FTZ R99, R174.reuse, R99 ;  /* 0x00000063ae637220 */ /* 0x040fe20000410000 */
[--C-:B------:R-:W-:Y:S02]  /*1450*/  HADD2.F32 R79, -RZ, R89.reuse.H0_H0 ;  /* 0x20000059ff4f7230 */ /* 0x100fe40000004100 */
[----:B------:R-:W-:Y:S01]  /*1460*/  FMUL.FTZ R178, R174, R77 ;  /* 0x0000004daeb27220 */ /* 0x000fe20000410000 */
[----:B------:R-:W-:Y:S01]  /*1470*/  FADD.FTZ R74, R74, R191 ;  /* 0x000000bf4a4a7221 */ /* 0x000fe20000010000 */
[----:B------:R-:W-:Y:S01]  /*1480*/  FFMA.FTZ R77, R193, R191, R76 ;  /* 0x000000bfc14d7223 */ /* 0x000fe2000001004c */
[----:B------:R-:W-:Y:S02]  /*1490*/  HADD2.F32 R72, -RZ, R89.H1_H1 ;  /* 0x30000059ff487230 */ /* 0x000fe40000004100 */
[----:B------:R-:W-:Y:S01]  /*14a0*/  FADD.FTZ R183, -R184, R183 ;  /* 0x000000b7b8b77221 */ /* 0x000fe20000010100 */
[----:B------:R-:W-:Y:S02]  /*14b0*/  HADD2.F32 R88, -RZ, R88.H1_H1 ;  /* 0x30000058ff587230 */ /* 0x000fe40000004100 */
[----:B------:R-:W-:Y:S01]  /*14c0*/  FADD.FTZ R126, R79, R126 ;  /* 0x0000007e4f7e7221 */ /* 0x000fe20000010000 */
[-C--:B------:R-:W-:Y:S01]  /*14d0*/  FFMA.FTZ R142, R99, R79.reuse, R142 ;  /* 0x0000004f638e7223 */ /* 0x080fe2000001008e */
[----:B------:R-:W-:Y:S01]  /*14e0*/  FMUL.FTZ R98, R34, R79 ;  /* 0x0000004f22627220 */ /* 0x000fe20000410000 */
[----:B------:R-:W-:Y:S01]  /*14f0*/  FADD.FTZ R79, R74, R189 ;  /* 0x000000bd4a4f7221 */ /* 0x000fe20000010000 */
[----:B------:R-:W-:Y:S01]  /*1500*/  FFMA.FTZ R74, R190, R189, R77 ;  /* 0x000000bdbe4a7223 */ /* 0x000fe2000001004d */
[----:B------:R-:W-:Y:S01]  /*1510*/  FADD.FTZ R136, R177, R136 ;  /* 0x00000088b1887221 */ /* 0x000fe20000010000 */
[----:B------:R-:W-:Y:S01]  /*1520*/  FFMA.FTZ R152, R203, R177, R152 ;  /* 0x000000b1cb987223 */ /* 0x000fe20000010098 */
[----:B------:R-:W-:-:S02]  /*1530*/  HADD2.F32 R86, -RZ, R86.H1_H1 ;  /* 0x30000056ff567230 */ /* 0x000fc40000004100 */
        /* <DEDUP_REMOVED lines=10> */
[-C--:B------:R-:W-:Y:S01]  /*15e0*/  FFMA.FTZ R140, R183, R75.reuse, R140 ;  /* 0x0000004bb78c7223 */ /* 0x080fe2000001008c */
[----:B------:R-:W-:Y:S01]  /*15f0*/  FMUL.FTZ R180, R28, R75 ;  /* 0x0000004b1cb47220 */ /* 0x000fe20000410000 */
[----:B------:R-:W-:Y:S01]  /*1600*/  FADD.FTZ R73, -R184, R86 ;  /* 0x00000056b8497221 */ /* 0x000fe20000010100 */
[----:B------:R-:W-:Y:S01]  /*1610*/  FADD.FTZ R75, R72, R97 ;  /* 0x00000061484b7221 */ /* 0x000fe20000010000 */
[----:B------:R-:W-:Y:S01]  /*1620*/  FFMA.FTZ R72, R96, R97, R77 ;  /* 0x0000006160487223 */ /* 0x000fe2000001004d */
[----:B------:R-:W-:Y:S01]  /*1630*/  FADD.FTZ R69, -R184, R182 ;  /* 0x000000b6b8457221 */ /* 0x000fe20000010100 */
        /* <DEDUP_REMOVED lines=50> */
.L_x_6518:
        /* <DEDUP_REMOVED lines=12> */
.L_x_6506:
        /* <DEDUP_REMOVED lines=12> */
[----:B------:R-:W-:Y:S02]  /*1ae0*/  ISETP.NE.AND.EX P2, PT, RZ, UR17, PT, P2 ;  /* 0x00000011ff007c0c */ /* 0x000fe4000bf45320 */
        /* <DEDUP_REMOVED lines=13> */
[----:B------:R-:W-:Y:S02]  /*1bc0*/  @P1 HADD2.F32 R76, -RZ, R53.H1_H1 ;  /* 0x30000035ff4c1230 */ /* 0x000fe40000004100 */
        /* <DEDUP_REMOVED lines=10> */
[----:B------:R-:W-:Y:S01]  /*1c70*/  FADD.FTZ R72, R87, R72 ;  /* 0x0000004857487221 */ /* 0x000fe20000010000 */
[----:B------:R-:W-:Y:S02]  /*1c80*/  HFMA2.MMA R87, -RZ, RZ, 0, 0 ;  /* 0x00000000ff577435 */ /* 0x000fe400000001ff */
        /* <DEDUP_REMOVED lines=14> */
[C---:B------:R-:W-:Y:S01]  /*1d70*/  FMUL.FTZ R79, R174.reuse, R79 ;  /* 0x0000004fae4f7220 */ /* 0x040fe20000410000 */
[-CC-:B------:R-:W-:Y:S01]  /*1d80*/  FFMA.FTZ R74, R207, R82.reuse, R83.reuse ;  /* 0x00000052cf4a7223 */ /* 0x180fe20000010053 */
[C---:B------:R-:W-:Y:S01]  /*1d90*/  FMUL.FTZ R77, R174.reuse, R221 ;  /* 0x000000ddae4d7220 */ /* 0x040fe20000410000 */
[----:B------:R-:W-:Y:S01]  /*1da0*/  FMUL.FTZ R215, R174, R215 ;  /* 0x000000d7aed77220 */ /* 0x000fe20000410000 */
[----:B------:R-:W-:Y:S01]  /*1db0*/  @P1 FADD.FTZ R79, R79, R0 ;  /* 0x000000004f4f1221 */ /* 0x000fe20000010000 */
[----:B------:R-:W-:Y:S01]  /*1dc0*/  FFMA.FTZ R213, R213, R82, R83 ;  /* 0x00000052d5d57223 */ /* 0x000fe20000010053 */
[----:B------:R-:W-:Y:S01]  /*1dd0*/  @P1 FADD.FTZ R77, R77, R72 ;  /* 0x000000484d4d1221 */ /* 0x000fe20000010000 */
[----:B------:R-:W-:Y:S01]  /*1de0*/  @P1 FADD.FTZ R215, R215, R76 ;  /* 0x0000004cd7d71221 */ /* 0x000fe20000010000 */
[----:B------:R-:W-:Y:S01]  /*1df0*/  FMUL.FTZ R0, R79, R176 ;  /* 0x000000b04f007220 */ /* 0x000fe20000410000 */
[----:B------:R-:W-:Y:S01]  /*1e00*/  FADD.FTZ R217, R214, -R217 ;  /* 0x800000d9d6d97221 */ /* 0x000fe20000010000 */
[----:B------:R-:W-:Y:S01]  /*1e10*/  FADD.FTZ R219, R205, -R74 ;  /* 0x8000004acddb7221 */ /* 0x000fe20000010000 */
[----:B------:R-:W-:-:S02]  /*1e20*/  @P1 HADD2.F32 R74, -RZ, R53.H0_H0 ;  /* 0x20000035ff4a1230 */ /* 0x000fc40000004100 */
[----:B------:R-:W-:Y:S01]  /*1e30*/  FMUL.FTZ R73, R0, UR15 ;  /* 0x0000000f00497c20 */ /* 0x000fe20008410000 */
[----:B------:R-:W-:Y:S01]  /*1e40*/  FMUL.FTZ R0, R77, R176 ;  /* 0x000000b04d007220 */ /* 0x000fe20000410000 */
[----:B------:R-:W-:Y:S01]  /*1e50*/  FADD.FTZ R213, R210, -R213 ;  /* 0x800000d5d2d57221 */ /* 0x000fe20000010000 */
[----:B------:R-:W-:Y:S01]  /*1e60*/  FMUL.FTZ R217, R174, R217 ;  /* 0x000000d9aed97220 */ /* 0x000fe20000410000 */
[----:B------:R-:W-:Y:S01]  /*1e70*/  FMUL.FTZ R76, R24, R73 ;  /* 0x00000049184c7220 */ /* 0x000fe20000410000 */
[-CC-:B------:R-:W-:Y:S01]  /*1e80*/  FFMA.FTZ R209, R209, R82.reuse, R83.reuse ;  /* 0x00000052d1d17223 */ /* 0x180fe20000010053 */
[----:B------:R-:W-:Y:S01]  /*1e90*/  FMUL.FTZ R213, R174, R213 ;  /* 0x000000d5aed57220 */ /* 0x000fe20000410000 */
[----:B------:R-:W-:Y:S01]  /*1ea0*/  @P1 FADD.FTZ R217, R217, R74 ;  /* 0x0000004ad9d91221 */ /* 0x000fe20000010000 */
[----:B------:R-:W-:Y:S01]  /*1eb0*/  FFMA.FTZ R211, R211, R82, R83 ;  /* 0x00000052d3d37223 */ /* 0x000fe20000010053 */
[----:B------:R-:W-:Y:S01]  /*1ec0*/  FSEL R76, R76, RZ, P4 ;  /* 0x000000ff4c4c7208 */ /* 0x000fe20002000000 */
[----:B------:R-:W0:Y:S01]  /*1ed0*/  @P2 LDC.64 R74, c[0x0][0x308] ;  /* 0x0000c200ff4a2b82 */ /* 0x000e220000000a00 */
[----:B------:R-:W-:Y:S01]  /*1ee0*/  FADD.FTZ R209, R206, -R209 ;  /* 0x800000d1ced17221 */ /* 0x000fe20000010000 */
[----:B------:R-:W-:Y:S01]  /*1ef0*/  FADD.FTZ R211, R208, -R211 ;  /* 0x800000d3d0d37221 */ /* 0x000fe20000010000 */
[----:B------:R-:W-:Y:S01]  /*1f00*/  MOV R205, RZ ;  /* 0x000000ff00cd7202 */ /* 0x000fe20000000f00 */
[C---:B------:R-:W-:Y:S01]  /*1f10*/  FMUL.FTZ R219, R174.reuse, R219 ;  /* 0x000000dbaedb7220 */ /* 0x040fe20000410000 */
[C---:B------:R-:W-:Y:S01]  /*1f20*/  FMUL.FTZ R209, R174.reuse, R209 ;  /* 0x000000d1aed17220 */ /* 0x040fe20000410000 */
[----:B------:R-:W-:Y:S01]  /*1f30*/  FMUL.FTZ R211, R174, R211 ;  /* 0x000000d3aed37220 */ /* 0x000fe20000410000 */
[----:B------:R-:W-:-:S02]  /*1f40*/  @P2 F2FP.F16.F32.PACK_AB R79, RZ, R79 ;  /* 0x0000004fff4f223e */ /* 0x000fc400000000ff */
[----:B------:R-:W-:Y:S02]  /*1f50*/  @P2 F2FP.F16.F32.PACK_AB R77, RZ, R77 ;  /* 0x0000004dff4d223e */ /* 0x000fe400000000ff */
[----:B------:R-:W-:-:S04]  /*1f60*/  @P2 PRMT R64, R79, 0x7610, R64 ;  /* 0x000076104f402816 */ /* 0x000fc80000000040 */
[----:B------:R-:W-:Y:S01]  /*1f70*/  @P2 PRMT R64, R64, 0x5410, R77 ;  /* 0x0000541040402816 */ /* 0x000fe2000000004d */
[--C-:B--2---:R-:W-:Y:S02]  /*1f80*/  @P4 HADD2.F32 R72, -RZ, R68.reuse.H0_H0 ;  /* 0x20000044ff484230 */ /* 0x104fe40000004100 */
[----:B------:R-:W-:Y:S02]  /*1f90*/  @P5 HADD2.F32 R68, -RZ, R68.H1_H1 ;  /* 0x30000044ff445230 */ /* 0x000fe40000004100 */
[----:B------:R-:W-:Y:S02]  /*1fa0*/  @P6 HADD2.F32 R78, -RZ, R69.H0_H0 ;  /* 0x20000045ff4e6230 */ /* 0x000fe40000004100 */
[----:B------:R-:W-:Y:S01]  /*1fb0*/  @P4 FMUL.FTZ R85, R73, R72 ;  /* 0x0000004849554220 */ /* 0x000fe20000410000 */
[----:B------:R-:W-:Y:S01]  /*1fc0*/  FMUL.FTZ R72, R0, UR15 ;  /* 0x0000000f00487c20 */ /* 0x000fe20008410000 */
[----:B------:R-:W-:Y:S01]  /*1fd0*/  LOP3.LUT P4, RZ, R94, 0xff000000, RZ, 0xc0, !PT ;  /* 0xff0000005eff7812 */ /* 0x000fe2000788c0ff */
[----:B------:R-:W-:-:S02]  /*1fe0*/  @P1 HADD2.F32 R0, -RZ, R54.H0_H0 ;  /* 0x20000036ff001230 */ /* 0x000fc40000004100 */
[----:B------:R-:W-:Y:S01]  /*1ff0*/  FMUL.FTZ R207, R25, R72 ;  /* 0x0000004819cf7220 */ /* 0x000fe20000410000 */
[----:B------:R-:W-:Y:S01]  /*2000*/  @P5 FMUL.FTZ R87, R72, R68 ;  /* 0x0000004448575220 */ /* 0x000fe20000410000 */
[-C--:B------:R-:W-:Y:S01]  /*2010*/  FMUL.FTZ R68, R217, R176.reuse ;  /* 0x000000b0d9447220 */ /* 0x080fe20000410000 */
[----:B------:R-:W1:Y:S01]  /*2020*/  LDC.64 R72, c[0x0][0x2f8] ;  /* 0x0000be00ff487b82 */ /* 0x000e620000000a00 */
[----:B------:R-:W-:Y:S01]  /*2030*/  @P1 FADD.FTZ R213, R213, R0 ;  /* 0x00000000d5d51221 */ /* 0x000fe20000010000 */
[----:B------:R-:W-:Y:S01]  /*2040*/  FSEL R207, R207, RZ, P5 ;  /* 0x000000ffcfcf7208 */ /* 0x000fe20002800000 */
[----:B------:R-:W-:Y:S01]  /*2050*/  FMUL.FTZ R221, R68, UR15 ;  /* 0x0000000f44dd7c20 */ /* 0x000fe20008410000 */
[----:B------:R-:W-:Y:S01]  /*2060*/  LOP3.LUT P5, RZ, R95, 0xff, RZ, 0xc0, !PT ;  /* 0x000000ff5fff7812 */ /* 0x000fe200078ac0ff */
[----:B------:R-:W-:Y:S01]  /*2070*/  FMUL.FTZ R81, R213, R176 ;  /* 0x000000b0d5517220 */ /* 0x000fe20000410000 */
[----:B------:R-:W-:Y:S01]  /*2080*/  HFMA2.MMA R0, -RZ, RZ, 0, 0 ;  /* 0x00000000ff007435 */ /* 0x000fe200000001ff */
[----:B------:R-:W-:-:S02]  /*2090*/  @P4 HADD2.F32 R80, -RZ, R69.H1_H1 ;  /* 0x30000045ff504230 */ /* 0x000fc40000004100 */
[----:B------:R-:W-:Y:S01]  /*20a0*/  FMUL.FTZ R69, R215, R176 ;  /* 0x000000b0d7457220 */ /* 0x000fe20000410000 */
[----:B------:R-:W-:Y:S01]  /*20b0*/  FMUL.FTZ R81, R81, UR15 ;  /* 0x0000000f51517c20 */ /* 0x000fe20008410000 */
[----:B------:R-:W-:Y:S01]  /*20c0*/  FMUL.FTZ R68, R26, R221 ;  /* 0x000000dd1a447220 */ /* 0x000fe20000410000 */
[----:B------:R-:W-:Y:S01]  /*20d0*/  @P6 FMUL.FTZ R84, R221, R78 ;  /* 0x0000004edd546220 */ /* 0x000fe20000410000 */
[----:B------:R-:W-:Y:S01]  /*20e0*/  FMUL.FTZ R94, R69, UR15 ;  /* 0x0000000f455e7c20 */ /* 0x000fe20008410000 */
[----:B------:R-:W-:Y:S01]  /*20f0*/  @P1 HADD2.F32 R78, -RZ, R54.H1_H1 ;  /* 0x30000036ff4e1230 */ /* 0x000fe20000004100 */
[----:B------:R-:W-:Y:S02]  /*2100*/  @P2 F2FP.F16.F32.PACK_AB R217, RZ, R217 ;  /* 0x000000d9ffd9223e */ /* 0x000fe400000000ff */
[----:B------:R-:W-:Y:S01]  /*2110*/  @P4 FMUL.FTZ R205, R94, R80 ;  /* 0x000000505ecd4220 */ /* 0x000fe20000410000 */
[----:B------:R-:W-:Y:S01]  /*2120*/  @P5 HADD2.F32 R86, -RZ, R70.H0_H0 ;  /* 0x20000046ff565230 */ /* 0x000fe20000004100 */
[----:B------:R-:W-:Y:S01]  /*2130*/  FSEL R206, R68, RZ, P6 ;  /* 0x000000ff44ce7208 */ /* 0x000fe20003000000 */
[----:B------:R-:W-:-:S02]  /*2140*/  @P1 HADD2.F32 R80, -RZ, R55.H0_H0 ;  /* 0x20000037ff501230 */ /* 0x000fc40000004100 */
[----:B------:R-:W-:Y:S01]  /*2150*/  FMUL.FTZ R69, R27, R94 ;  /* 0x0000005e1b457220 */ /* 0x000fe20000410000 */
[----:B------:R-:W-:Y:S01]  /*2160*/  FMUL.FTZ R68, R20, R81 ;  /* 0x0000005114447220 */ /* 0x000fe20000410000 */
[----:B------:R-:W-:Y:S01]  /*2170*/  @P5 FMUL.FTZ R0, R81, R86 ;  /* 0x0000005651005220 */ /* 0x000fe20000410000 */
[----:B------:R-:W-:Y:S02]  /*2180*/  @P1 HADD2.F32 R86, -RZ, R55.H1_H1 ;  /* 0x30000037ff561230 */ /* 0x000fe40000004100 */
[----:B------:R-:W-:Y:S01]  /*2190*/  @P1 FADD.FTZ R209, R209, R80 ;  /* 0x00000050d1d11221 */ /* 0x000fe20000010000 */
[----:B------:R-:W-:Y:S01]  /*21a0*/  @P1 FADD.FTZ R211, R211, R78 ;  /* 0x0000004ed3d31221 */ /* 0x000fe20000010000 */
[----:B------:R-:W-:Y:S01]  /*21b0*/  FSEL R221, R69, RZ, P4 ;  /* 0x000000ff45dd7208 */ /* 0x000fe20002000000 */
[----:B-1----:R-:W-:-:S04]  /*21c0*/  IMAD.WIDE.U32 R80, R181, 0x10, R72 ;  /* 0x00000010b5507825 */ /* 0x002fc800078e0048 */
[----:B------:R-:W-:Y:S01]  /*21d0*/  @P1 FADD.FTZ R219, R219, R86 ;  /* 0x00000056dbdb1221 */ /* 0x000fe20000010000 */
[----:B------:R-:W-:Y:S01]  /*21e0*/  FSEL R208, R68, RZ, P5 ;  /* 0x000000ff44d07208 */ /* 0x000fe20002800000 */
[----:B0-----:R-:W-:Y:S01]  /*21f0*/  @P2 IMAD.WIDE.U32 R68, R181, 0x10, R74 ;  /* 0x00000010b5442825 */ /* 0x001fe200078e004a */
[----:B------:R-:W-:-:S03]  /*2200*/  @P2 F2FP.F16.F32.PACK_AB R73, RZ, R209 ;  /* 0x000000d1ff49223e */ /* 0x000fc600000000ff */
[-C--:B------:R-:W-:Y:S01]  /*2210*/  FMUL.FTZ R209, R209, R176.reuse ;  /* 0x000000b0d1d17220 */ /* 0x080fe20000410000 */
[----:B------:R-:W-:Y:S01]  /*2220*/  @P2 F2FP.F16.F32.PACK_AB R74, RZ, R211 ;  /* 0x000000d3ff4a223e */ /* 0x000fe200000000ff */
        /* <DEDUP_REMOVED lines=11> */
[----:B------:R-:W-:Y:S02]  /*22e0*/  @P2 F2FP.F16.F32.PACK_AB R213, RZ, R213 ;  /* 0x000000d5ffd5223e */ /* 0x000fe400000000ff */
[----:B------:R-:W-:Y:S02]  /*22f0*/  @P2 PRMT R67, R73, 0x7610, R67 ;  /* 0x0000761049432816 */ /* 0x000fe40000000043 */
[----:B------:R-:W-:Y:S02]  /*2300*/  FSEL R75, R75, RZ, P4 ;  /* 0x000000ff4b4b7208 */ /* 0x000fe40002000000 */
[----:B------:R-:W-:Y:S02]  /*2310*/  FSEL R78, R78, RZ, P5 ;  /* 0x000000ff4e4e7208 */ /* 0x000fe40002800000 */
[----:B------:R-:W-:Y:S02]  /*2320*/  @P2 F2FP.F16.F32.PACK_AB R215, RZ, R215 ;  /* 0x000000d7ffd7223e */ /* 0x000fe400000000ff */
[----:B------:R-:W-:-:S02]  /*2330*/  @P2 F2FP.F16.F32.PACK_AB R86, RZ, R219 ;  /* 0x000000dbff56223e */ /* 0x000fc400000000ff */
[----:B------:R-:W-:Y:S02]  /*2340*/  @P2 PRMT R65, R217, 0x7610, R65 ;  /* 0x00007610d9412816 */ /* 0x000fe40000000041 */
[----:B------:R-:W-:Y:S02]  /*2350*/  @P2 PRMT R66, R213, 0x7610, R66 ;  /* 0x00007610d5422816 */ /* 0x000fe40000000042 */
[----:B------:R-:W-:Y:S02]  /*2360*/  FSEL R73, R72, RZ, P6 ;  /* 0x000000ff48497208 */ /* 0x000fe40003000000 */
[----:B------:R-:W-:Y:S02]  /*2370*/  F2FP.F16.F32.PACK_AB R79, R78, R75 ;  /* 0x0000004b4e4f723e */ /* 0x000fe400000000ff */
[----:B------:R-:W-:Y:S02]  /*2380*/  @P2 PRMT R65, R65, 0x5410, R215 ;  /* 0x0000541041412816 */ /* 0x000fe400000000d7 */
[----:B------:R-:W-:Y:S01]  /*2390*/  F2FP.F16.F32.PACK_AB R78, R73, R208 ;  /* 0x000000d0494e723e */ /* 0x000fe200000000ff */
[----:B------:R-:W-:Y:S01]  /*23a0*/  IMAD.WIDE.U32 R72, R179, 0x10, R88 ;  /* 0x00000010b3487825 */ /* 0x000fe200078e0058 */
[----:B------:R-:W-:-:S02]  /*23b0*/  @P2 PRMT R66, R66, 0x5410, R74 ;  /* 0x0000541042422816 */ /* 0x000fc4000000004a */
        /* <DEDUP_REMOVED lines=12> */
[----:B------:R-:W-:Y:S01]  /*2480*/  LOP3.LUT P6, RZ, R86, 0xff, RZ, 0xc0, !PT ;  /* 0x000000ff56ff7812 */ /* 0x000fe200078cc0ff */
[----:B------:R-:W-:Y:S01]  /*2490*/  HFMA2.MMA R86, -RZ, RZ, 0, 0 ;  /* 0x00000000ff567435 */ /* 0x000fe200000001ff */
[----:B------:R-:W-:Y:S01]  /*24a0*/  FADD.FTZ R203, R202, -R203 ;  /* 0x800000cbcacb7221 */ /* 0x000fe20000010000 */
[----:B0-----:R-:W-:-:S02]  /*24b0*/  @P4 HADD2.F32 R68, -RZ, R71.H0_H0 ;  /* 0x20000047ff444230 */ /* 0x001fc40000004100 */
[----:B------:R-:W-:Y:S01]  /*24c0*/  FADD.FTZ R199, R199, -R204 ;  /* 0x800000ccc7c77221 */ /* 0x000fe20000010000 */
[--C-:B------:R-:W-:Y:S02]  /*24d0*/  @P1 HADD2.F32 R70, -RZ, R56.reuse.H0_H0 ;  /* 0x20000038ff461230 */ /* 0x100fe40000004100 */
[----:B------:R-:W-:Y:S01]  /*24e0*/  FMUL.FTZ R203, R174, R203 ;  /* 0x000000cbaecb7220 */ /* 0x000fe20000410000 */
[--C-:B------:R-:W-:Y:S01]  /*24f0*/  FFMA.FTZ R69, R200, R82, R83.reuse ;  /* 0x00000052c8457223 */ /* 0x100fe20000010053 */
[----:B------:R-:W-:Y:S01]  /*2500*/  @P4 FMUL.FTZ R86, R209, R68 ;  /* 0x00000044d1564220 */ /* 0x000fe20000410000 */
[-C--:B------:R-:W-:Y:S01]  /*2510*/  FFMA.FTZ R201, R201, R82.reuse, R83 ;  /* 0x00000052c9c97223 */ /* 0x080fe20000010053 */
[----:B------:R-:W-:Y:S02]  /*2520*/  @P1 HADD2.F32 R68, -RZ, R56.H1_H1 ;  /* 0x30000038ff441230 */ /* 0x000fe40000004100 */
[----:B------:R-:W-:Y:S01]  /*2530*/  FMUL.FTZ R199, R174, R199 ;  /* 0x000000c7aec77220 */ /* 0x000fe20000410000 */
[----:B------:R-:W-:Y:S01]  /*2540*/  @P1 FADD.FTZ R203, R203, R70 ;  /* 0x00000046cbcb1221 */ /* 0x000fe20000010000 */
[----:B-1----:R-:W-:Y:S01]  /*2550*/  FADD.FTZ R77, R196, -R69 ;  /* 0x80000045c44d7221 */ /* 0x002fe20000010000 */
[----:B------:R-:W-:Y:S01]  /*2560*/  FADD.FTZ R201, R198, -R201 ;  /* 0x800000c9c6c97221 */ /* 0x000fe20000010000 */
[----:B------:R-:W-:Y:S01]  /*2570*/  FFMA.FTZ R69, R194, R82, R83 ;  /* 0x00000052c2457223 */ /* 0x000fe20000010053 */
[----:B------:R-:W-:-:S02]  /*2580*/  @P5 HADD2.F32 R71, -RZ, R71.H1_H1 ;  /* 0x30000047ff475230 */ /* 0x000fc40000004100 */
[----:B------:R-:W-:Y:S01]  /*2590*/  @P1 FADD.FTZ R199, R199, R68 ;  /* 0x00000044c7c71221 */ /* 0x000fe20000010000 */
[----:B------:R-:W-:Y:S01]  /*25a0*/  LOP3.LUT P4, RZ, R92, 0xff00, RZ, 0xc0, !PT ;  /* 0x0000ff005cff7812 */ /* 0x000fe2000788c0ff */
[-C--:B------:R-:W-:Y:S01]  /*25b0*/  FMUL.FTZ R68, R203, R176.reuse ;  /* 0x000000b0cb447220 */ /* 0x080fe20000410000 */
[----:B------:R-:W-:Y:S02]  /*25c0*/  @P1 HADD2.F32 R70, -RZ, R57.H0_H0 ;  /* 0x20000039ff461230 */ /* 0x000fe40000004100 */
[----:B------:R-:W-:Y:S01]  /*25d0*/  FADD.FTZ R79, R192, -R69 ;  /* 0x80000045c04f7221 */ /* 0x000fe20000010000 */
[----:B------:R-:W-:Y:S01]  /*25e0*/  FMUL.FTZ R201, R174, R201 ;  /* 0x000000c9aec97220 */ /* 0x000fe20000410000 */
[----:B------:R-:W-:Y:S01]  /*25f0*/  MOV R181, RZ ;  /* 0x000000ff00b57202 */ /* 0x000fe20000000f00 */
[----:B------:R-:W-:Y:S01]  /*2600*/  @P5 FMUL.FTZ R181, R94, R71 ;  /* 0x000000475eb55220 */ /* 0x000fe20000410000 */
[----:B------:R-:W-:Y:S01]  /*2610*/  FMUL.FTZ R69, R199, R176 ;  /* 0x000000b0c7457220 */ /* 0x000fe20000410000 */
[----:B------:R-:W-:Y:S01]  /*2620*/  HFMA2.MMA R94, -RZ, RZ, 0, 0 ;  /* 0x00000000ff5e7435 */ /* 0x000fe200000001ff */
[----:B------:R-:W-:Y:S01]  /*2630*/  FMUL.FTZ R71, R68, UR15 ;  /* 0x0000000f44477c20 */ /* 0x000fe20008410000 */
[----:B------:R-:W-:Y:S01]  /*2640*/  @P1 FADD.FTZ R201, R201, R70 ;  /* 0x00000046c9c91221 */ /* 0x000fe20000010000 */
[-CC-:B------:R-:W-:Y:S01]  /*2650*/  FFMA.FTZ R76, R197, R82.reuse, R83.reuse ;  /* 0x00000052c54c7223 */ /* 0x180fe20000010053 */
[----:B------:R-:W-:Y:S01]  /*2660*/  FMUL.FTZ R70, R69, UR15 ;  /* 0x0000000f45467c20 */ /* 0x000fe20008410000 */
[----:B------:R-:W-:Y:S01]  /*2670*/  LOP3.LUT P5, RZ, R92, 0xff0000, RZ, 0xc0, !PT ;  /* 0x00ff00005cff7812 */ /* 0x000fe200078ac0ff */
[----:B------:R-:W-:Y:S01]  /*2680*/  FMUL.FTZ R69, R16, R71 ;  /* 0x0000004710457220 */ /* 0x000fe20000410000 */
[----:B------:R-:W-:Y:S01]  /*2690*/  FADD.FTZ R195, R195, -R76 ;  /* 0x8000004cc3c37221 */ /* 0x000fe20000010000 */
[-CC-:B------:R-:W-:Y:S01]  /*26a0*/  FFMA.FTZ R76, R193, R82.reuse, R83.reuse ;  /* 0x00000052c14c7223 */ /* 0x180fe20000010053 */
[----:B------:R-:W-:Y:S01]  /*26b0*/  FMUL.FTZ R77, R174, R77 ;  /* 0x0000004dae4d7220 */ /* 0x000fe20000410000 */
[----:B------:R-:W-:Y:S01]  /*26c0*/  FFMA.FTZ R190, R190, R82, R83 ;  /* 0x00000052bebe7223 */ /* 0x000fe20000010053 */
[----:B------:R-:W-:Y:S01]  /*26d0*/  FSEL R194, R69, RZ, P6 ;  /* 0x000000ff45c27208 */ /* 0x000fe20003000000 */
[----:B------:R-:W-:Y:S01]  /*26e0*/  FADD.FTZ R81, R191, -R76 ;  /* 0x8000004cbf517221 */ /* 0x000fe20000010000 */
[----:B------:R-:W-:Y:S01]  /*26f0*/  MOV R191, RZ ;  /* 0x000000ff00bf7202 */ /* 0x000fe20000000f00 */
[C---:B------:R-:W-:Y:S01]  /*2700*/  FMUL.FTZ R195, R174.reuse, R195 ;  /* 0x000000c3aec37220 */ /* 0x040fe20000410000 */
[----:B------:R-:W-:Y:S01]  /*2710*/  FADD.FTZ R193, R189, -R190 ;  /* 0x800000bebdc17221 */ /* 0x000fe20000010000 */
[----:B------:R-:W-:Y:S01]  /*2720*/  HFMA2.MMA R190, -RZ, RZ, 0, 0 ;  /* 0x00000000ffbe7435 */ /* 0x000fe200000001ff */
[----:B------:R-:W-:Y:S01]  /*2730*/  MOV R189, RZ ;  /* 0x000000ff00bd7202 */ /* 0x000fe20000000f00 */
        /* <DEDUP_REMOVED lines=10> */
[----:B------:R-:W-:Y:S01]  /*27e0*/  FMUL.FTZ R68, R17, R70 ;  /* 0x0000004611447220 */ /* 0x000fe20000410000 */
[----:B------:R-:W-:Y:S01]  /*27f0*/  @P4 FMUL.FTZ R191, R70, R72 ;  /* 0x0000004846bf4220 */ /* 0x000fe20000410000 */
[----:B------:R-:W-:Y:S01]  /*2800*/  LOP3.LUT P6, RZ, R92, 0xff000000, RZ, 0xc0, !PT ;  /* 0xff0000005cff7812 */ /* 0x000fe200078cc0ff */
[----:B------:R-:W-:Y:S01]  /*2810*/  HFMA2.MMA R92, -RZ, RZ, 0, 0 ;  /* 0x00000000ff5c7435 */ /* 0x000fe200000001ff */
[----:B------:R-:W-:Y:S01]  /*2820*/  @P1 HADD2.F32 R70, -RZ, R57.H1_H1 ;  /* 0x30000039ff461230 */ /* 0x000fe20000004100 */
[----:B------:R-:W-:Y:S01]  /*2830*/  FSEL R197, R68, RZ, P4 ;  /* 0x000000ff44c57208 */ /* 0x000fe20002000000 */
[----:B------:R-:W-:Y:S01]  /*2840*/  FMUL.FTZ R68, R201, R176 ;  /* 0x000000b0c9447220 */ /* 0x000fe20000410000 */
[----:B------:R-:W-:Y:S01]  /*2850*/  LOP3.LUT P4, RZ, R93, 0xff, RZ, 0xc0, !PT ;  /* 0x000000ff5dff7812 */ /* 0x000fe2000788c0ff */
[----:B------:R-:W-:-:S02]  /*2860*/  @P1 HADD2.F32 R72, -RZ, R58.H0_H0 ;  /* 0x2000003aff481230 */ /* 0x000fc40000004100 */
[----:B------:R-:W-:Y:S01]  /*2870*/  @P1 FADD.FTZ R77, R77, R70 ;  /* 0x000000464d4d1221 */ /* 0x000fe20000010000 */
[----:B------:R-:W-:Y:S01]  /*2880*/  FMUL.FTZ R76, R68, UR15 ;  /* 0x0000000f444c7c20 */ /* 0x000fe20008410000 */
[----:B------:R-:W-:Y:S01]  /*2890*/  @P2 F2FP.F16.F32.PACK_AB R201, RZ, R201 ;  /* 0x000000c9ffc9223e */ /* 0x000fe200000000ff */
[----:B------:R-:W-:Y:S02]  /*28a0*/  @P1 FADD.FTZ R195, R195, R72 ;  /* 0x00000048c3c31221 */ /* 0x000fe40000010000 */
[----:B------:R-:W-:Y:S01]  /*28b0*/  @P5 FMUL.FTZ R92, R76, R69 ;  /* 0x000000454c5c5220 */ /* 0x000fe20000410000 */
[-C--:B------:R-:W-:Y:S01]  /*28c0*/  FMUL.FTZ R70, R77, R176.reuse ;  /* 0x000000b04d467220 */ /* 0x080fe20000410000 */
[----:B------:R-:W0:Y:S01]  /*28d0*/  @P2 LDC.64 R68, c[0x0][0x308] ;  /* 0x0000c200ff442b82 */ /* 0x000e220000000a00 */
[----:B------:R-:W-:Y:S01]  /*28e0*/  FMUL.FTZ R71, R195, R176 ;  /* 0x000000b0c3477220 */ /* 0x000fe20000410000 */
[----:B------:R-:W-:Y:S02]  /*28f0*/  @P6 HADD2.F32 R73, -RZ, R73.H1_H1 ;  /* 0x30000049ff496230 */ /* 0x000fe40000004100 */
[----:B------:R-:W-:Y:S01]  /*2900*/  FMUL.FTZ R78, R70, UR15 ;  /* 0x0000000f464e7c20 */ /* 0x000fe20008410000 */
[----:B------:R-:W-:-:S02]  /*2910*/  @P4 HADD2.F32 R72, -RZ, R74.H0_H0 ;  /* 0x2000004aff484230 */ /* 0x000fc40000004100 */
[----:B------:R-:W-:Y:S01]  /*2920*/  FMUL.FTZ R207, R71, UR15 ;  /* 0x0000000f47cf7c20 */ /* 0x000fe20008410000 */
[----:B------:R-:W-:Y:S01]  /*2930*/  FMUL.FTZ R70, R18, R76 ;  /* 0x0000004c12467220 */ /* 0x000fe20000410000 */
[----:B------:R-:W-:Y:S01]  /*2940*/  FMUL.FTZ R71, R19, R78 ;  /* 0x0000004e13477220 */ /* 0x000fe20000410000 */
[----:B------:R-:W-:Y:S02]  /*2950*/  @P1 HADD2.F32 R76, -RZ, R59.H0_H0 ;  /* 0x2000003bff4c1230 */ /* 0x000fe40000004100 */
[----:B------:R-:W-:Y:S01]  /*2960*/  @P4 FMUL.FTZ R190, R207, R72 ;  /* 0x00000048cfbe4220 */ /* 0x000fe20000410000 */
[----:B------:R-:W-:Y:S01]  /*2970*/  FMUL.FTZ R72, R12, R207 ;  /* 0x000000cf0c487220 */ /* 0x000fe20000410000 */
[----:B------:R-:W-:Y:S01]  /*2980*/  FSEL R196, R70, RZ, P5 ;  /* 0x000000ff46c47208 */ /* 0x000fe20002800000 */
[----:B------:R-:W-:Y:S01]  /*2990*/  @P6 FMUL.FTZ R189, R78, R73 ;  /* 0x000000494ebd6220 */ /* 0x000fe20000410000 */
[----:B------:R-:W-:Y:S01]  /*29a0*/  FSEL R207, R71, RZ, P6 ;  /* 0x000000ff47cf7208 */ /* 0x000fe20003000000 */
[----:B------:R-:W-:-:S02]  /*29b0*/  @P1 HADD2.F32 R70, -RZ, R58.H1_H1 ;  /* 0x3000003aff461230 */ /* 0x000fc40000004100 */
[----:B------:R-:W-:Y:S01]  /*29c0*/  FMUL.FTZ R71, R174, R81 ;  /* 0x00000051ae477220 */ /* 0x000fe20000410000 */
[----:B------:R-:W-:Y:S01]  /*29d0*/  FSEL R198, R72, RZ, P4 ;  /* 0x000000ff48c67208 */ /* 0x000fe20002000000 */
[----:B------:R-:W-:Y:S01]  /*29e0*/  @P1 HADD2.F32 R78, -RZ, R59.H1_H1 ;  /* 0x3000003bff4e1230 */ /* 0x000fe20000004100 */
[----:B------:R-:W-:Y:S01]  /*29f0*/  LEA R72, P4, R179, UR18, 0x4 ;  /* 0x00000012b3487c11 */ /* 0x000fe2000f8820ff */
[----:B------:R-:W-:Y:S01]  /*2a00*/  @P1 FADD.FTZ R71, R71, R76 ;  /* 0x0000004c47471221 */ /* 0x000fe20000010000 */
[----:B------:R-:W-:Y:S01]  /*2a10*/  @P1 FADD.FTZ R79, R79, R70 ;  /* 0x000000464f4f1221 */ /* 0x000fe20000010000 */
[----:B------:R-:W-:Y:S01]  /*2a20*/  LOP3.LUT P5, RZ, R93, 0xff00, RZ, 0xc0, !PT ;  /* 0x0000ff005dff7812 */ /* 0x000fe200078ac0ff */
[----:B------:R-:W-:Y:S01]  /*2a30*/  @P1 FADD.FTZ R193, R193, R78 ;  /* 0x0000004ec1c11221 */ /* 0x000fe20000010000 */
[C---:B------:R-:W-:Y:S01]  /*2a40*/  LEA.HI.X R73, R179.reuse, UR19, RZ, 0x4, P4 ;  /* 0x00000013b3497c11 */ /* 0x040fe2000a0f24ff */
[----:B0-----:R-:W-:Y:S01]  /*2a50*/  @P2 IMAD.WIDE.U32 R80, R179, 0x10, R68 ;  /* 0x00000010b3502825 */ /* 0x001fe200078e0044 */
[----:B------:R-:W-:-:S03]  /*2a60*/  LOP3.LUT P6, RZ, R93, 0xff0000, RZ, 0xc0, !PT ;  /* 0x00ff00005dff7812 */ /* 0x000fc600078cc0ff */
[-C--:B------:R-:W-:Y:S01]  /*2a70*/  FMUL.FTZ R68, R79, R176.reuse ;  /* 0x000000b04f447220 */ /* 0x080fe20000410000 */
[----:B------:R-:W-:Y:S01]  /*2a80*/  LOP3.LUT P4, RZ, R93, 0xff000000, RZ, 0xc0, !PT ;  /* 0xff0000005dff7812 */ /* 0x000fe2000788c0ff */
[-C--:B------:R-:W-:Y:S01]  /*2a90*/  FMUL.FTZ R93, R71, R176.reuse ;  /* 0x000000b0475d7220 */ /* 0x080fe20000410000 */
[----:B------:R-:W-:Y:S01]  /*2aa0*/  FMUL.FTZ R192, R193, R176 ;  /* 0x000000b0c1c07220 */ /* 0x000fe20000410000 */
[----:B------:R-:W-:Y:S01]  /*2ab0*/  FMUL.FTZ R179, R68, UR15 ;  /* 0x0000000f44b37c20 */ /* 0x000fe20008410000 */
[----:B------:R-:W-:Y:S01]  /*2ac0*/  @P2 F2FP.F16.F32.PACK_AB R195, RZ, R195 ;  /* 0x000000c3ffc3223e */ /* 0x000fe200000000ff */
[----:B------:R-:W-:Y:S01]  /*2ad0*/  FMUL.FTZ R93, R93, UR15 ;  /* 0x0000000f5d5d7c20 */ /* 0x000fe20008410000 */
[----:B------:R-:W-:Y:S01]  /*2ae0*/  FMUL.FTZ R192, R192, UR15 ;  /* 0x0000000fc0c07c20 */ /* 0x000fe20008410000 */
[----:B------:R-:W-:Y:S01]  /*2af0*/  FMUL.FTZ R68, R13, R179 ;  /* 0x000000b30d447220 */ /* 0x000fe20000410000 */
[----:B------:R-:W-:Y:S01]  /*2b00*/  @P2 F2FP.F16.F32.PACK_AB R76, RZ, R71 ;  /* 0x00000047ff4c223e */ /* 0x000fe200000000ff */
[----:B------:R-:W-:Y:S01]  /*2b10*/  FMUL.FTZ R69, R14, R93 ;  /* 0x0000005d0e457220 */ /* 0x000fe20000410000 */
[----:B------:R-:W-:Y:S01]  /*2b20*/  FMUL.FTZ R70, R15, R192 ;  /* 0x000000c00f467220 */ /* 0x000fe20000410000 */
[----:B------:R-:W-:-:S02]  /*2b30*/  @P2 F2FP.F16.F32.PACK_AB R77, RZ, R77 ;  /* 0x0000004dff4d223e */ /* 0x000fc400000000ff */
[----:B------:R-:W-:Y:S02]  /*2b40*/  @P2 F2FP.F16.F32.PACK_AB R79, RZ, R79 ;  /* 0x0000004fff4f223e */ /* 0x000fe400000000ff */
[----:B------:R-:W-:Y:S02]  /*2b50*/  FSEL R78, R69, RZ, P6 ;  /* 0x000000ff454e7208 */ /* 0x000fe40003000000 */
[----:B------:R-:W-:Y:S02]  /*2b60*/  FSEL R69, R68, RZ, P5 ;  /* 0x000000ff44457208 */ /* 0x000fe40002800000 */
[----:B------:R-:W-:Y:S02]  /*2b70*/  @P2 F2FP.F16.F32.PACK_AB R193, RZ, R193 ;  /* 0x000000c1ffc1223e */ /* 0x000fe400000000ff */
[----:B------:R-:W-:Y:S02]  /*2b80*/  @P2 PRMT R65, R201, 0x7610, R65 ;  /* 0x00007610c9412816 */ /* 0x000fe40000000041 */
[----:B------:R-:W-:-:S02]  /*2b90*/  @P2 PRMT R66, R195, 0x7610, R66 ;  /* 0x00007610c3422816 */ /* 0x000fc40000000042 */
[----:B------:R-:W-:Y:S02]  /*2ba0*/  @P2 PRMT R67, R76, 0x7610, R67 ;  /* 0x000076104c432816 */ /* 0x000fe40000000043 */
[----:B------:R-:W-:Y:S02]  /*2bb0*/  FSEL R209, R70, RZ, P4 ;  /* 0x000000ff46d17208 */ /* 0x000fe40002000000 */
[----:B------:R-:W-:Y:S02]  /*2bc0*/  F2FP.F16.F32.PACK_AB R70, R69, R198 ;  /* 0x000000c64546723e */ /* 0x000fe400000000ff */
[----:B------:R-:W-:Y:S01]  /*2bd0*/  @P2 PRMT R65, R65, 0x5410, R77 ;  /* 0x0000541041412816 */ /* 0x000fe2000000004d */
[----:B------:R-:W-:Y:S01]  /*2be0*/  IMAD.WIDE.U32 R76, R175, 0x10, R88 ;  /* 0x00000010af4c7825 */ /* 0x000fe200078e0058 */
        /* <DEDUP_REMOVED lines=8> */
[-CC-:B------:R-:W-:Y:S01]  /*2c70*/  FFMA.FTZ R91, R91, R82.reuse, R83.reuse ;  /* 0x000000525b5b7223 */ /* 0x180fe20000010053 */
[-CC-:B------:R-:W-:Y:S01]  /*2c80*/  FFMA.FTZ R96, R96, R82.reuse, R83.reuse ;  /* 0x0000005260607223 */ /* 0x180fe20000010053 */
[-CC-:B------:R-:W-:Y:S01]  /*2c90*/  FFMA.FTZ R99, R99, R82.reuse, R83.reuse ;  /* 0x0000005263637223 */ /* 0x180fe20000010053 */
[-C--:B------:R-:W-:Y:S01]  /*2ca0*/  FFMA.FTZ R178, R178, R82.reuse, R83 ;  /* 0x00000052b2b27223 */ /* 0x080fe20000010053 */
[----:B------:R-:W-:Y:S01]  /*2cb0*/  FADD.FTZ R91, R90, -R91 ;  /* 0x8000005b5a5b7221 */ /* 0x000fe20000010000 */
[----:B------:R-:W-:Y:S01]  /*2cc0*/  FFMA.FTZ R183, R183, R82, R83 ;  /* 0x00000052b7b77223 */ /* 0x000fe20000010053 */
[----:B------:R-:W-:Y:S01]  /*2cd0*/  FADD.FTZ R97, R97, -R96 ;  /* 0x8000006061617221 */ /* 0x000fe20000010000 */
[----:B------:R-:W-:-:S02]  /*2ce0*/  @P5 HADD2.F32 R74, -RZ, R74.H1_H1 ;  /* 0x3000004aff4a5230 */ /* 0x000fc40000004100 */
[----:B------:R-:W-:Y:S01]  /*2cf0*/  FMUL.FTZ R91, R174, R91 ;  /* 0x0000005bae5b7220 */ /* 0x000fe20000410000 */
[----:B------:R-:W-:Y:S01]  /*2d00*/  FADD.FTZ R99, R98, -R99 ;  /* 0x8000006362637221 */ /* 0x000fe20000010000 */
[----:B------:R-:W-:Y:S01]  /*2d10*/  FADD.FTZ R177, R177, -R178 ;  /* 0x800000b2b1b17221 */ /* 0x000fe20000010000 */
[----:B------:R-:W-:Y:S01]  /*2d20*/  FADD.FTZ R183, R180, -R183 ;  /* 0x800000b7b4b77221 */ /* 0x000fe20000010000 */
[----:B------:R-:W-:Y:S01]  /*2d30*/  FMUL.FTZ R97, R174, R97 ;  /* 0x00000061ae617220 */ /* 0x000fe20000410000 */
[--C-:B0-----:R-:W-:Y:S01]  /*2d40*/  @P1 HADD2.F32 R68, -RZ, R60.reuse.H0_H0 ;  /* 0x2000003cff441230 */ /* 0x101fe20000004100 */
[----:B------:R-:W-:Y:S01]  /*2d50*/  MOV R89, RZ ;  /* 0x000000ff00597202 */ /* 0x000fe20000000f00 */
[----:B------:R-:W-:Y:S02]  /*2d60*/  @P1 HADD2.F32 R70, -RZ, R60.H1_H1 ;  /* 0x3000003cff461230 */ /* 0x000fe40000004100 */
[-CC-:B------:R-:W-:Y:S01]  /*2d70*/  FFMA.FTZ R182, R182, R82.reuse, R83.reuse ;  /* 0x00000052b6b67223 */ /* 0x180fe20000010053 */
[--C-:B------:R-:W-:Y:S01]  /*2d80*/  FFMA.FTZ R187, R187, R82, R83.reuse ;  /* 0x00000052bbbb7223 */ /* 0x100fe20000010053 */
[----:B------:R-:W-:Y:S01]  /*2d90*/  @P1 FADD.FTZ R91, R91, R68 ;  /* 0x000000445b5b1221 */ /* 0x000fe20000010000 */
[----:B------:R-:W-:Y:S01]  /*2da0*/  @P5 FMUL.FTZ R89, R179, R74 ;  /* 0x0000004ab3595220 */ /* 0x000fe20000410000 */
[----:B------:R-:W-:Y:S01]  /*2db0*/  FFMA.FTZ R83, R188, R82, R83 ;  /* 0x00000052bc537223 */ /* 0x000fe20000010053 */
[----:B------:R-:W-:-:S02]  /*2dc0*/  @P6 HADD2.F32 R68, -RZ, R75.H0_H0 ;  /* 0x2000004bff446230 */ /* 0x000fc40000004100 */
[C---:B------:R-:W-:Y:S01]  /*2dd0*/  FMUL.FTZ R99, R174.reuse, R99 ;  /* 0x00000063ae637220 */ /* 0x040fe20000410000 */
[--C-:B------:R-:W-:Y:S02]  /*2de0*/  @P1 HADD2.F32 R72, -RZ, R61.reuse.H0_H0 ;  /* 0x2000003dff481230 */ /* 0x100fe40000004100 */
[C---:B------:R-:W-:Y:S01]  /*2df0*/  FMUL.FTZ R177, R174.reuse, R177 ;  /* 0x000000b1aeb17220 */ /* 0x040fe20000410000 */
[----:B------:R-:W-:Y:S02]  /*2e00*/  @P1 HADD2.F32 R74, -RZ, R61.H1_H1 ;  /* 0x3000003dff4a1230 */ /* 0x000fe40000004100 */
[----:B------:R-:W-:Y:S01]  /*2e10*/  FMUL.FTZ R183, R174, R183 ;  /* 0x000000b7aeb77220 */ /* 0x000fe20000410000 */
[--C-:B------:R-:W-:Y:S02]  /*2e20*/  @P1 HADD2.F32 R80, -RZ, R62.reuse.H0_H0 ;  /* 0x2000003eff501230 */ /* 0x100fe40000004100 */
[----:B------:R-:W-:Y:S01]  /*2e30*/  @P1 FADD.FTZ R97, R97, R70 ;  /* 0x0000004661611221 */ /* 0x000fe20000010000 */
[----:B------:R-:W-:Y:S01]  /*2e40*/  CS2R R70, SRZ ;  /* 0x0000000000467805 */ /* 0x000fe2000001ff00 */
[----:B------:R-:W-:Y:S01]  /*2e50*/  FADD.FTZ R185, R185, -R182 ;  /* 0x800000b6b9b97221 */ /* 0x000fe20000010000 */
[----:B------:R-:W-:Y:S01]  /*2e60*/  FADD.FTZ R187, R184, -R187 ;  /* 0x800000bbb8bb7221 */ /* 0x000fe20000010000 */
[----:B------:R-:W-:Y:S01]  /*2e70*/  FADD.FTZ R83, R186, -R83 ;  /* 0x80000053ba537221 */ /* 0x000fe20000010000 */
[----:B------:R-:W-:Y:S01]  /*2e80*/  @P6 FMUL.FTZ R70, R93, R68 ;  /* 0x000000445d466220 */ /* 0x000fe20000410000 */
[----:B------:R-:W-:Y:S01]  /*2e90*/  @P1 FADD.FTZ R99, R99, R72 ;  /* 0x0000004863631221 */ /* 0x000fe20000010000 */
[----:B------:R-:W-:Y:S01]  /*2ea0*/  @P1 FADD.FTZ R177, R177, R74 ;  /* 0x0000004ab1b11221 */ /* 0x000fe20000010000 */
[----:B------:R-:W-:Y:S01]  /*2eb0*/  @P1 FADD.FTZ R183, R183, R80 ;  /* 0x00000050b7b71221 */ /* 0x000fe20000010000 */
[----:B------:R-:W0:Y:S01]  /*2ec0*/  @P2 LDC.64 R68, c[0x0][0x308] ;  /* 0x0000c200ff442b82 */ /* 0x000e220000000a00 */
[----:B------:R-:W-:-:S02]  /*2ed0*/  @P1 HADD2.F32 R72, -RZ, R62.H1_H1 ;  /* 0x3000003eff481230 */ /* 0x000fc40000004100 */
[C---:B------:R-:W-:Y:S01]  /*2ee0*/  FMUL.FTZ R185, R174.reuse, R185 ;  /* 0x000000b9aeb97220 */ /* 0x040fe20000410000 */
[--C-:B------:R-:W-:Y:S02]  /*2ef0*/  @P1 HADD2.F32 R74, -RZ, R63.reuse.H0_H0 ;  /* 0x2000003fff4a1230 */ /* 0x100fe40000004100 */
[C---:B------:R-:W-:Y:S01]  /*2f00*/  FMUL.FTZ R187, R174.reuse, R187 ;  /* 0x000000bbaebb7220 */ /* 0x040fe20000410000 */
[----:B------:R-:W-:Y:S02]  /*2f10*/  @P1 HADD2.F32 R80, -RZ, R63.H1_H1 ;  /* 0x3000003fff501230 */ /* 0x000fe40000004100 */
[----:B------:R-:W-:Y:S01]  /*2f20*/  FMUL.FTZ R83, R174, R83 ;  /* 0x00000053ae537220 */ /* 0x000fe20000410000 */
[----:B------:R-:W-:Y:S01]  /*2f30*/  MOV R88, R2 ;  /* 0x0000000200587202 */ /* 0x000fe20000000f00 */
[----:B------:R-:W-:Y:S02]  /*2f40*/  @P4 HADD2.F32 R75, -RZ, R75.H1_H1 ;  /* 0x3000004bff4b4230 */ /* 0x000fe40000004100 */
[----:B------:R-:W-:Y:S01]  /*2f50*/  @P1 FADD.FTZ R185, R185, R72 ;  /* 0x00000048b9b91221 */ /* 0x000fe20000010000 */
[----:B------:R-:W-:Y:S01]  /*2f60*/  @P1 FADD.FTZ R187, R187, R74 ;  /* 0x0000004abbbb1221 */ /* 0x000fe20000010000 */
[----:B------:R-:W-:Y:S01]  /*2f70*/  @P1 FADD.FTZ R83, R83, R80 ;  /* 0x0000005053531221 */ /* 0x000fe20000010000 */
[----:B------:R-:W-:Y:S01]  /*2f80*/  LOP3.LUT P5, RZ, R88, 0xff, RZ, 0xc0, !PT ;  /* 0x000000ff58ff7812 */ /* 0x000fe200078ac0ff */
[----:B------:R-:W-:Y:S01]  /*2f90*/  @P4 FMUL.FTZ R71, R192, R75 ;  /* 0x0000004bc0474220 */ /* 0x000fe20000410000 */
[----:B------:R-:W-:Y:S01]  /*2fa0*/  LOP3.LUT P1, RZ, R2, 0xff0000, RZ, 0xc0, !PT ;  /* 0x00ff000002ff7812 */ /* 0x000fe2000782c0ff */
[----:B------:R-:W-:Y:S01]  /*2fb0*/  FADD.FTZ R117, R86, R117 ;  /* 0x0000007556757221 */ /* 0x000fe20000010000 */
[----:B------:R-:W-:Y:S01]  /*2fc0*/  @P2 F2FP.F16.F32.PACK_AB R72, RZ, R91 ;  /* 0x0000005bff48223e */ /* 0x000fe200000000ff */
[-C--:B------:R-:W-:Y:S01]  /*2fd0*/  FMUL.FTZ R91, R91, R176.reuse ;  /* 0x000000b05b5b7220 */ /* 0x080fe20000410000 */
[----:B------:R-:W-:Y:S01]  /*2fe0*/  LOP3.LUT P4, RZ, R2, 0xff00, RZ, 0xc0, !PT ;  /* 0x0000ff0002ff7812 */ /* 0x000fe2000788c0ff */
[----:B------:R-:W-:Y:S01]  /*2ff0*/  FADD.FTZ R121, R84, R121 ;  /* 0x0000007954797221 */ /* 0x000fe20000010000 */
[----:B------:R-:W-:Y:S01]  /*3000*/  @P2 F2FP.F16.F32.PACK_AB R74, RZ, R99 ;  /* 0x00000063ff4a223e */ /* 0x000fe200000000ff */
[-C--:B------:R-:W-:Y:S01]  /*3010*/  FMUL.FTZ R99, R99, R176.reuse ;  /* 0x000000b063637220 */ /* 0x080fe20000410000 */
[----:B------:R-:W-:Y:S01]  /*3020*/  @P2 F2FP.F16.F32.PACK_AB R82, RZ, R187 ;  /* 0x000000bbff52223e */ /* 0x000fe200000000ff */
[----:B------:R-:W-:Y:S01]  /*3030*/  FMUL.FTZ R91, R91, UR15 ;  /* 0x0000000f5b5b7c20 */ /* 0x000fe20008410000 */
[----:B------:R-:W-:Y:S01]  /*3040*/  @P2 F2FP.F16.F32.PACK_AB R73, RZ, R97 ;  /* 0x00000061ff49223e */ /* 0x000fe200000000ff */
[----:B------:R-:W-:Y:S01]  /*3050*/  FMUL.FTZ R97, R97, R176 ;  /* 0x000000b061617220 */ /* 0x000fe20000410000 */
[----:B------:R-:W-:Y:S01]  /*3060*/  @P2 PRMT R64, R72, 0x7610, R64 ;  /* 0x0000761048402816 */ /* 0x000fe20000000040 */
[----:B------:R-:W-:Y:S01]  /*3070*/  FMUL.FTZ R99, R99, UR15 ;  /* 0x0000000f63637c20 */ /* 0x000fe20008410000 */
[----:B------:R-:W-:Y:S01]  /*3080*/  @P2 F2FP.F16.F32.PACK_AB R80, RZ, R183 ;  /* 0x000000b7ff50223e */ /* 0x000fe200000000ff */
[----:B------:R-:W-:Y:S01]  /*3090*/  FMUL.FTZ R97, R97, UR15 ;  /* 0x0000000f61617c20 */ /* 0x000fe20008410000 */
[----:B------:R-:W-:Y:S01]  /*30a0*/  @P2 PRMT R65, R74, 0x7610, R65 ;  /* 0x000076104a412816 */ /* 0x000fe20000000041 */
[----:B------:R-:W-:Y:S01]  /*30b0*/  HFMA2.MMA R74, -RZ, RZ, 0, 0 ;  /* 0x00000000ff4a7435 */ /* 0x000fe200000001ff */
[----:B------:R-:W-:Y:S01]  /*30c0*/  @P2 PRMT R67, R82, 0x7610, R67 ;  /* 0x0000761052432816 */ /* 0x000fe20000000043 */
[----:B------:R-:W-:Y:S01]  /*30d0*/  HFMA2.MMA R82, -RZ, RZ, 0, 0 ;  /* 0x00000000ff527435 */ /* 0x000fe200000001ff */
[----:B------:R-:W-:Y:S01]  /*30e0*/  @P2 PRMT R64, R64, 0x5410, R73 ;  /* 0x0000541040402816 */ /* 0x000fe20000000049 */
[----:B0-----:R-:W-:Y:S01]  /*30f0*/  @P2 IMAD.WIDE.U32 R68, R175, 0x10, R68 ;  /* 0x00000010af442825 */ /* 0x001fe200078e0044 */
[----:B------:R-:W-:-:S03]  /*3100*/  @P2 F2FP.F16.F32.PACK_AB R75, RZ, R177 ;  /* 0x000000b1ff4b223e */ /* 0x000fc600000000ff */
        /* <DEDUP_REMOVED lines=8> */
[----:B------:R-:W-:Y:S01]  /*3190*/  FMUL.FTZ R185, R185, R176 ;  /* 0x000000b0b9b97220 */ /* 0x000fe20000410000 */
[----:B------:R-:W-:Y:S01]  /*31a0*/  @P2 PRMT R66, R66, 0x5410, R81 ;  /* 0x0000541042422816 */ /* 0x000fe20000000051 */
[----:B------:R-:W-:Y:S01]  /*31b0*/  FMUL.FTZ R187, R187, UR15 ;  /* 0x0000000fbbbb7c20 */ /* 0x000fe20008410000 */
[----:B------:R-:W-:Y:S01]  /*31c0*/  @P2 PRMT R67, R67, 0x5410, R88 ;  /* 0x0000541043432816 */ /* 0x000fe20000000058 */
[----:B------:R-:W-:Y:S01]  /*31d0*/  FMUL.FTZ R86, R83, UR15 ;  /* 0x0000000f53567c20 */ /* 0x000fe20008410000 */
[----:B------:R-:W-:Y:S01]  /*31e0*/  MOV R80, RZ ;  /* 0x000000ff00507202 */ /* 0x000fe20000000f00 */
[----:B------:R-:W-:Y:S01]  /*31f0*/  FMUL.FTZ R84, R177, UR15 ;  /* 0x0000000fb1547c20 */ /* 0x000fe20008410000 */
[----:B------:R-:W-:Y:S01]  /*3200*/  FMUL.FTZ R183, R183, UR15 ;  /* 0x0000000fb7b77c20 */ /* 0x000fe20008410000 */
[----:B------:R0:W-:Y:S01]  /*3210*/  @P2 STG.E.128 desc[UR6][R68.64], R64 ;  /* 0x0000004044002986 */ /* 0x0001e2000c101d06 */
[----:B------:R-:W-:Y:S01]  /*3220*/  LOP3.LUT P2, RZ, R2, 0xff000000, RZ, 0xc0, !PT ;  /* 0xff00000002ff7812 */ /* 0x000fe2000784c0ff */
[----:B------:R-:W-:Y:S01]  /*3230*/  FMUL.FTZ R2, R10, R99 ;  /* 0x000000630a027220 */ /* 0x000fe20000410000 */
[----:B------:R-:W-:Y:S01]  /*3240*/  FMUL.FTZ R185, R185, UR15 ;  /* 0x0000000fb9b97c20 */ /* 0x000fe20008410000 */
[----:B------:R-:W-:Y:S01]  /*3250*/  LOP3.LUT P6, RZ, R3, 0xff00, RZ, 0xc0, !PT ;  /* 0x0000ff0003ff7812 */ /* 0x000fe200078cc0ff */
[----:B------:R-:W-:Y:S01]  /*3260*/  FADD.FTZ R119, R0, R119 ;  /* 0x0000007700777221 */ /* 0x000fe20000010000 */
[----:B------:R-:W-:Y:S01]  /*3270*/  FMUL.FTZ R0, R11, R84 ;  /* 0x000000540b007220 */ /* 0x000fe20000410000 */
[----:B------:R-:W-:Y:S01]  /*3280*/  FSEL R81, R2, RZ, P1 ;  /* 0x000000ff02517208 */ /* 0x000fe20000800000 */
[----:B------:R-:W-:Y:S01]  /*3290*/  FMUL.FTZ R2, R4, R183 ;  /* 0x000000b704027220 */ /* 0x000fe20000410000 */
[----:B------:R-:W-:Y:S01]  /*32a0*/  FADD.FTZ R154, R71, R154 ;  /* 0x0000009a479a7221 */ /* 0x000fe20000010000 */
[----:B------:R-:W-:Y:S01]  /*32b0*/  FADD.FTZ R109, R70, R109 ;  /* 0x0000006d466d7221 */ /* 0x000fe20000010000 */
[----:B------:R-:W-:Y:S01]  /*32c0*/  FSEL R0, R0, RZ, P2 ;  /* 0x000000ff00007208 */ /* 0x000fe20001000000 */
[----:B------:R-:W-:Y:S01]  /*32d0*/  FADD.FTZ R156, R85, R156 ;  /* 0x0000009c559c7221 */ /* 0x000fe20000010000 */
[----:B------:R-:W-:Y:S01]  /*32e0*/  IADD3 R172, R172, UR20, RZ ;  /* 0x00000014acac7c10 */ /* 0x000fe2000fffe0ff */
[----:B------:R-:W-:Y:S01]  /*32f0*/  FADD.FTZ R120, R87, R120 ;  /* 0x0000007857787221 */ /* 0x000fe20000010000 */
[----:B------:R-:W-:Y:S01]  /*3300*/  FADD.FTZ R118, R205, R118 ;  /* 0x00000076cd767221 */ /* 0x000fe20000010000 */
[----:B------:R-:W-:Y:S01]  /*3310*/  FADD.FTZ R116, R95, R116 ;  /* 0x000000745f747221 */ /* 0x000fe20000010000 */
[----:B------:R-:W-:Y:S01]  /*3320*/  FADD.FTZ R114, R181, R114 ;  /* 0x00000072b5727221 */ /* 0x000fe20000010000 */
[----:B0-----:R-:W-:Y:S01]  /*3330*/  FMUL.FTZ R68, R6, R187 ;  /* 0x000000bb06447220 */ /* 0x001fe20000410000 */
[----:B------:R-:W-:Y:S01]  /*3340*/  FMUL.FTZ R69, R7, R86 ;  /* 0x0000005607457220 */ /* 0x000fe20000410000 */
[----:B------:R-:W-:Y:S01]  /*3350*/  FADD.FTZ R115, R94, R115 ;  /* 0x000000735e737221 */ /* 0x000fe20000010000 */
[----:B------:R-:W-:Y:S01]  /*3360*/  FADD.FTZ R112, R191, R112 ;  /* 0x00000070bf707221 */ /* 0x000fe20000010000 */
[----:B------:R-:W-:Y:S01]  /*3370*/  FADD.FTZ R113, R92, R113 ;  /* 0x000000715c717221 */ /* 0x000fe20000010000 */
[----:B------:R-:W-:Y:S01]  /*3380*/  FADD.FTZ R110, R189, R110 ;  /* 0x0000006ebd6e7221 */ /* 0x000fe20000010000 */
[----:B------:R-:W-:Y:S01]  /*3390*/  FADD.FTZ R111, R190, R111 ;  /* 0x0000006fbe6f7221 */ /* 0x000fe20000010000 */
[----:B------:R-:W-:Y:S01]  /*33a0*/  FADD.FTZ R108, R89, R108 ;  /* 0x0000006c596c7221 */ /* 0x000fe20000010000 */
[----:B--2---:R-:W-:-:S02]  /*33b0*/  @P5 HADD2.F32 R72, -RZ, R76.H0_H0 ;  /* 0x2000004cff485230 */ /* 0x004fc40000004100 */
[--C-:B------:R-:W-:Y:S02]  /*33c0*/  @P1 HADD2.F32 R73, -RZ, R77.reuse.H0_H0 ;  /* 0x2000004dff491230 */ /* 0x100fe40000004100 */
[----:B------:R-:W-:Y:S02]  /*33d0*/  @P4 HADD2.F32 R76, -RZ, R76.H1_H1 ;  /* 0x3000004cff4c4230 */ /* 0x000fe40000004100 */
[----:B------:R-:W-:Y:S01]  /*33e0*/  @P5 FMUL.FTZ R74, R91, R72 ;  /* 0x000000485b4a5220 */ /* 0x000fe20000410000 */
[----:B------:R-:W-:Y:S01]  /*33f0*/  FMUL.FTZ R72, R8, R91 ;  /* 0x0000005b08487220 */ /* 0x000fe20000410000 */
[----:B------:R-:W-:Y:S01]  /*3400*/  @P1 FMUL.FTZ R82, R99, R73 ;  /* 0x0000004963521220 */ /* 0x000fe20000410000 */
[----:B------:R-:W-:Y:S01]  /*3410*/  FMUL.FTZ R73, R9, R97 ;  /* 0x0000006109497220 */ /* 0x000fe20000410000 */
[----:B------:R-:W-:Y:S01]  /*3420*/  @P4 FMUL.FTZ R80, R97, R76 ;  /* 0x0000004c61504220 */ /* 0x000fe20000410000 */
[----:B------:R-:W-:Y:S01]  /*3430*/  LOP3.LUT P1, RZ, R3, 0xff0000, RZ, 0xc0, !PT ;  /* 0x00ff000003ff7812 */ /* 0x000fe2000782c0ff */
[----:B------:R-:W-:Y:S01]  /*3440*/  @P2 HADD2.F32 R77, -RZ, R77.H1_H1 ;  /* 0x3000004dff4d2230 */ /* 0x000fe20000004100 */
[----:B------:R-:W-:Y:S01]  /*3450*/  FSEL R75, R72, RZ, P5 ;  /* 0x000000ff484b7208 */ /* 0x000fe20002800000 */
[----:B------:R-:W-:Y:S01]  /*3460*/  FADD.FTZ R155, R74, R155 ;  /* 0x0000009b4a9b7221 */ /* 0x000fe20000010000 */
[----:B------:R-:W-:Y:S01]  /*3470*/  FSEL R76, R73, RZ, P4 ;  /* 0x000000ff494c7208 */ /* 0x000fe20002000000 */
[----:B------:R-:W-:Y:S01]  /*3480*/  FADD.FTZ R101, R80, R101 ;  /* 0x0000006550657221 */ /* 0x000fe20000010000 */
[----:B------:R-:W-:Y:S01]  /*3490*/  LEA R72, P4, R175, UR18, 0x4 ;  /* 0x00000012af487c11 */ /* 0x000fe2000f8820ff */
[----:B------:R-:W-:Y:S01]  /*34a0*/  FADD.FTZ R107, R82, R107 ;  /* 0x0000006b526b7221 */ /* 0x000fe20000010000 */
[----:B------:R-:W-:-:S02]  /*34b0*/  LOP3.LUT P5, RZ, R3, 0xff, RZ, 0xc0, !PT ;  /* 0x000000ff03ff7812 */ /* 0x000fc400078ac0ff */
[----:B------:R-:W-:Y:S02]  /*34c0*/  LEA.HI.X R73, R175, UR19, RZ, 0x4, P4 ;  /* 0x00000013af497c11 */ /* 0x000fe4000a0f24ff */
[----:B------:R-:W-:Y:S01]  /*34d0*/  LOP3.LUT P4, RZ, R3, 0xff000000, RZ, 0xc0, !PT ;  /* 0xff00000003ff7812 */ /* 0x000fe2000788c0ff */
[----:B------:R-:W-:Y:S01]  /*34e0*/  FMUL.FTZ R3, R5, R185 ;  /* 0x000000b905037220 */ /* 0x000fe20000410000 */
[----:B------:R-:W-:Y:S02]  /*34f0*/  FSEL R68, R68, RZ, P1 ;  /* 0x000000ff44447208 */ /* 0x000fe40000800000 */
[----:B------:R-:W-:Y:S02]  /*3500*/  FSEL R69, R69, RZ, P4 ;  /* 0x000000ff45457208 */ /* 0x000fe40002000000 */
[----:B------:R-:W-:Y:S02]  /*3510*/  FSEL R2, R2, RZ, P5 ;  /* 0x000000ff02027208 */ /* 0x000fe40002800000 */
[----:B------:R-:W-:-:S02]  /*3520*/  FSEL R3, R3, RZ, P6 ;  /* 0x000000ff03037208 */ /* 0x000fc40003000000 */
[----:B------:R-:W-:Y:S02]  /*3530*/  F2FP.F16.F32.PACK_AB R71, R69, R68 ;  /* 0x000000444547723e */ /* 0x000fe400000000ff */
[----:B------:R-:W-:Y:S01]  /*3540*/  F2FP.F16.F32.PACK_AB R70, R3, R2 ;  /* 0x000000020346723e */ /* 0x000fe200000000ff */
[--C-:B------:R-:W-:Y:S01]  /*3550*/  @P5 HADD2.F32 R2, -RZ, R78.reuse.H0_H0 ;  /* 0x2000004eff025230 */ /* 0x100fe20000004100 */
[----:B------:R-:W-:Y:S01]  /*3560*/  F2FP.F16.F32.PACK_AB R69, R0, R81 ;  /* 0x000000510045723e */ /* 0x000fe200000000ff */
[--C-:B------:R-:W-:Y:S01]  /*3570*/  @P1 HADD2.F32 R81, -RZ, R79.reuse.H0_H0 ;  /* 0x2000004fff511230 */ /* 0x100fe20000004100 */
[----:B------:R-:W-:Y:S01]  /*3580*/  F2FP.F16.F32.PACK_AB R68, R76, R75 ;  /* 0x0000004b4c44723e */ /* 0x000fe200000000ff */
[----:B------:R-:W-:Y:S01]  /*3590*/  HFMA2.MMA R75, -RZ, RZ, 0, 0 ;  /* 0x00000000ff4b7435 */ /* 0x000fe200000001ff */
[----:B------:R-:W-:Y:S01]  /*35a0*/  @P6 HADD2.F32 R78, -RZ, R78.H1_H1 ;  /* 0x3000004eff4e6230 */ /* 0x000fe20000004100 */
[----:B------:R-:W-:Y:S01]  /*35b0*/  HFMA2.MMA R3, -RZ, RZ, 0, 0 ;  /* 0x00000000ff037435 */ /* 0x000fe200000001ff */
[----:B------:R-:W-:Y:S01]  /*35c0*/  @P4 HADD2.F32 R83, -RZ, R79.H1_H1 ;  /* 0x3000004fff534230 */ /* 0x000fe20000004100 */
[----:B------:R0:W-:Y:S01]  /*35d0*/  STG.E.128 desc[UR6][R72.64], R68 ;  /* 0x0000004448007986 */ /* 0x0001e2000c101d06 */
[----:B------:R-:W-:Y:S01]  /*35e0*/  MOV R0, RZ ;  /* 0x000000ff00007202 */ /* 0x000fe20000000f00 */
[----:B------:R-:W-:Y:S01]  /*35f0*/  @P1 FMUL.FTZ R75, R187, R81 ;  /* 0x00000051bb4b1220 */ /* 0x000fe20000410000 */
[----:B------:R-:W-:Y:S01]  /*3600*/  ISETP.GE.AND P1, PT, R172, UR21, PT ;  /* 0x00000015ac007c0c */ /* 0x000fe2000bf26270 */
[----:B------:R-:W-:Y:S01]  /*3610*/  @P2 FMUL.FTZ R0, R84, R77 ;  /* 0x0000004d54002220 */ /* 0x000fe20000410000 */
[----:B------:R-:W-:Y:S01]  /*3620*/  MOV R76, RZ ;  /* 0x000000ff004c7202 */ /* 0x000fe20000000f00 */
[----:B------:R-:W-:Y:S01]  /*3630*/  @P5 FMUL.FTZ R3, R183, R2 ;  /* 0x00000002b7035220 */ /* 0x000fe20000410000 */
[----:B------:R-:W-:Y:S01]  /*3640*/  MOV R79, RZ ;  /* 0x000000ff004f7202 */ /* 0x000fe20000000f00 */
[----:B------:R-:W-:Y:S01]  /*3650*/  @P6 FMUL.FTZ R76, R185, R78 ;  /* 0x0000004eb94c6220 */ /* 0x000fe20000410000 */
[----:B------:R-:W-:Y:S01]  /*3660*/  @P4 FMUL.FTZ R79, R86, R83 ;  /* 0x00000053564f4220 */ /* 0x000fe20000410000 */
[----:B------:R-:W-:Y:S01]  /*3670*/  FADD.FTZ R105, R0, R105 ;  /* 0x0000006900697221 */ /* 0x000fe20000010000 */
[----:B------:R-:W-:Y:S01]  /*3680*/  FADD.FTZ R106, R3, R106 ;  /* 0x0000006a036a7221 */ /* 0x000fe20000010000 */
[----:B------:R-:W-:Y:S01]  /*3690*/  SEL R0, RZ, 0x1, P3 ;  /* 0x00000001ff007807 */ /* 0x000fe20001800000 */
[----:B------:R-:W-:Y:S01]  /*36a0*/  FADD.FTZ R103, R76, R103 ;  /* 0x000000674c677221 */ /* 0x000fe20000010000 */
[----:B------:R-:W-:Y:S01]  /*36b0*/  FADD.FTZ R104, R75, R104 ;  /* 0x000000684b687221 */ /* 0x000fe20000010000 */
[----:B------:R-:W-:Y:S01]  /*36c0*/  FADD.FTZ R102, R79, R102 ;  /* 0x000000664f667221 */ /* 0x000fe20000010000 */
[----:B------:R-:W-:Y:S06]  /*36d0*/  @!P1 BRA `(.L_x_6507) ;  /* 0xffffffd000109947 */ /* 0x000fec000383ffff */
        /* <DEDUP_REMOVED lines=59> */
.L_x_6504:
        /* <DEDUP_REMOVED lines=31> */
.L_x_6505:
[----:B------:R-:W-:Y:S01]  /*3c80*/  HFMA2.MMA R78, -RZ, RZ, 0, 9.5367431640625e-07 ;  /* 0x00000010ff4e7435 */ /* 0x000fe200000001ff */
[----:B------:R-:W-:Y:S02]  /*3c90*/  MOV R79, R71 ;  /* 0x00000047004f7202 */ /* 0x000fe40000000f00 */
[----:B------:R-:W-:Y:S02]  /*3ca0*/  MOV R81, 0x1f ;  /* 0x0000001f00517802 */ /* 0x000fe40000000f00 */
[----:B------:R-:W-:-:S07]  /*3cb0*/  MOV R76, 0xffffffff ;  /* 0xffffffff004c7802 */ /* 0x000fce0000000f00 */
[----:B-----5:R-:W-:Y:S05]  /*3cc0*/  WARPSYNC.COLLECTIVE R76, `(.L_x_6508) ;  /* 0x000000004c087348 */ /* 0x020fea0003c00000 */
[----:B------:R0:W1:Y:S02]  /*3cd0*/  SHFL.DOWN P5, R77, R79, R78, R81 ;  /* 0x0800004e4f4d7389 */ /* 0x00006400000a0051 */
[----:B01---5:R-:W-:Y:S01]  /*3ce0*/  ENDCOLLECTIVE ;  /* 0x000000000000791b */ /* 0x023fe20003800000 */
.L_x_6508:
[----:B------:R-:W-:Y:S02]  /*3cf0*/  MOV R79, R69 ;  /* 0x00000045004f7202 */ /* 0x000fe40000000f00 */
[----:B------:R-:W-:-:S07]  /*3d00*/  MOV R68, R77 ;  /* 0x0000004d00447202 */ /* 0x000fce0000000f00 */
[----:B------:R-:W-:Y:S05]  /*3d10*/  WARPSYNC.COLLECTIVE R76, `(.L_x_6509) ;  /* 0x000000004c087348 */ /* 0x000fea0003c00000 */
[----:B------:R0:W1:Y:S02]  /*3d20*/  SHFL.DOWN P5, R77, R79, R78, R81 ;  /* 0x0800004e4f4d7389 */ /* 0x00006400000a0051 */
[----:B01----:R-:W-:Y:S01]  /*3d30*/  ENDCOLLECTIVE ;  /* 0x000000000000791b */ /* 0x003fe20003800000 */
.L_x_6509:
[----:B------:R-:W-:Y:S01]  /*3d40*/  FADD.FTZ R68, R71, R68 ;  /* 0x0000004447447221 */ /* 0x000fe20000010000 */
[----:B------:R-:W-:-:S04]  /*3d50*/  HFMA2.MMA R78, -RZ, RZ, 0, 4.76837158203125e-07 ;  /* 0x00000008ff4e7435 */ /* 0x000fc800000001ff */
[----:B------:R-:W-:Y:S02]  /*3d60*/  MOV R79, R68 ;  /* 0x00000044004f7202 */ /* 0x000fe40000000f00 */
[----:B------:R-:W-:-:S07]  /*3d70*/  MOV R70, R77 ;  /* 0x0000004d00467202 */ /* 0x000fce0000000f00 */
[----:B------:R-:W-:Y:S05]  /*3d80*/  WARPSYNC.COLLECTIVE R76, `(.L_x_6510) ;  /* 0x000000004c087348 */ /* 0x000fea0003c00000 */
[----:B------:R0:W1:Y:S02]  /*3d90*/  SHFL.DOWN P5, R77, R79, R78, R81 ;  /* 0x0800004e4f4d7389 */ /* 0x00006400000a0051 */
[----:B01----:R-:W-:Y:S01]  /*3da0*/  ENDCOLLECTIVE ;  /* 0x000000000000791b */ /* 0x003fe20003800000 */
.L_x_6510:
[----:B------:R-:W-:-:S05]  /*3db0*/  FADD.FTZ R70, R69, R70 ;  /* 0x0000004645467221 */ /* 0x000fca0000010000 */
[----:B------:R-:W-:Y:S02]  /*3dc0*/  MOV R79, R70 ;  /* 0x00000046004f7202 */ /* 0x000fe40000000f00 */
[----:B------:R-:W-:-:S07]  /*3dd0*/  MOV R73, R77 ;  /* 0x0000004d00497202 */ /* 0x000fce0000000f00 */
[----:B------:R-:W-:Y:S05]  /*3de0*/  WARPSYNC.COLLECTIVE R76, `(.L_x_6511) ;  /* 0x000000004c087348 */ /* 0x000fea0003c00000 */
[----:B------:R0:W1:Y:S02]  /*3df0*/  SHFL.DOWN P5, R77, R79, R78, R81 ;  /* 0x0800004e4f4d7389 */ /* 0x00006400000a0051 */
[----:B01----:R-:W-:Y:S01]  /*3e00*/  ENDCOLLECTIVE ;  /* 0x000000000000791b */ /* 0x003fe20003800000 */
.L_x_6511:
[----:B------:R-:W-:Y:S01]  /*3e10*/  FADD.FTZ R73, R68, R73 ;  /* 0x0000004944497221 */ /* 0x000fe20000010000 */
[----:B------:R-:W-:-:S04]  /*3e20*/  HFMA2.MMA R78, -RZ, RZ, 0, 2.384185791015625e-07 ;  /* 0x00000004ff4e7435 */ /* 0x000fc800000001ff */
[----:B------:R-:W-:Y:S02]  /*3e30*/  MOV R79, R73 ;  /* 0x00000049004f7202 */ /* 0x000fe40000000f00 */
[----:B------:R-:W-:-:S07]  /*3e40*/  MOV R75, R77 ;  /* 0x0000004d004b7202 */ /* 0x000fce0000000f00 */
[----:B------:R-:W-:Y:S05]  /*3e50*/  WARPSYNC.COLLECTIVE R76, `(.L_x_6512) ;  /* 0x000000004c087348 */ /* 0x000fea0003c00000 */
[----:B------:R0:W1:Y:S02]  /*3e60*/  SHFL.DOWN P5, R77, R79, R78, R81 ;  /* 0x0800004e4f4d7389 */ /* 0x00006400000a0051 */
[----:B01----:R-:W-:Y:S01]  /*3e70*/  ENDCOLLECTIVE ;  /* 0x000000000000791b */ /* 0x003fe20003800000 */
.L_x_6512:
[----:B------:R-:W-:-:S05]  /*3e80*/  FADD.FTZ R75, R70, R75 ;  /* 0x0000004b464b7221 */ /* 0x000fca0000010000 */
[----:B------:R-:W-:Y:S02]  /*3e90*/  MOV R79, R75 ;  /* 0x0000004b004f7202 */ /* 0x000fe40000000f00 */
[----:B------:R-:W-:-:S07]  /*3ea0*/  MOV R72, R77 ;  /* 0x0000004d00487202 */ /* 0x000fce0000000f00 */
[----:B------:R-:W-:Y:S05]  /*3eb0*/  WARPSYNC.COLLECTIVE R76, `(.L_x_6513) ;  /* 0x000000004c087348 */ /* 0x000fea0003c00000 */
[----:B------:R0:W1:Y:S02]  /*3ec0*/  SHFL.DOWN P5, R77, R79, R78, R81 ;  /* 0x0800004e4f4d7389 */ /* 0x00006400000a0051 */
[----:B01----:R-:W-:Y:S01]  /*3ed0*/  ENDCOLLECTIVE ;  /* 0x000000000000791b */ /* 0x003fe20003800000 */
.L_x_6513:
[----:B------:R-:W-:Y:S01]  /*3ee0*/  FADD.FTZ R72, R73, R72 ;  /* 0x0000004849487221 */ /* 0x000fe20000010000 */
[----:B------:R-:W-:-:S04]  /*3ef0*/  HFMA2.MMA R78, -RZ, RZ, 0, 1.1920928955078125e-07 ;  /* 0x00000002ff4e7435 */ /* 0x000fc800000001ff */
[----:B------:R-:W-:Y:S02]  /*3f00*/  MOV R79, R72 ;  /* 0x00000048004f7202 */ /* 0x000fe40000000f00 */
[----:B------:R-:W-:-:S07]  /*3f10*/  MOV R74, R77 ;  /* 0x0000004d004a7202 */ /* 0x000fce0000000f00 */
[----:B------:R-:W-:Y:S05]  /*3f20*/  WARPSYNC.COLLECTIVE R76, `(.L_x_6514) ;  /* 0x000000004c087348 */ /* 0x000fea0003c00000 */
[----:B------:R0:W1:Y:S02]  /*3f30*/  SHFL.DOWN P5, R77, R79, R78, R81 ;  /* 0x0800004e4f4d7389 */ /* 0x00006400000a0051 */
[----:B01----:R-:W-:Y:S01]  /*3f40*/  ENDCOLLECTIVE ;  /* 0x000000000000791b */ /* 0x003fe20003800000 */
.L_x_6514:
[----:B------:R-:W-:-:S05]  /*3f50*/  FADD.FTZ R74, R75, R74 ;  /* 0x0000004a4b4a7221 */ /* 0x000fca0000010000 */
[----:B------:R-:W-:Y:S02]  /*3f60*/  MOV R79, R74 ;  /* 0x0000004a004f7202 */ /* 0x000fe40000000f00 */
[----:B------:R-:W-:-:S07]  /*3f70*/  MOV R69, R77 ;  /* 0x0000004d00457202 */ /* 0x000fce0000000f00 */
[----:B------:R-:W-:Y:S05]  /*3f80*/  WARPSYNC.COLLECTIVE R76, `(.L_x_6515) ;  /* 0x000000004c087348 */ /* 0x000fea0003c00000 */
[----:B------:R0:W1:Y:S02]  /*3f90*/  SHFL.DOWN P5, R77, R79, R78, R81 ;  /* 0x0800004e4f4d7389 */ /* 0x00006400000a0051 */
[----:B01----:R-:W-:Y:S01]  /*3fa0*/  ENDCOLLECTIVE ;  /* 0x000000000000791b */ /* 0x003fe20003800000 */
.L_x_6515:
[----:B------:R-:W-:Y:S01]  /*3fb0*/  FADD.FTZ R69, R72, R69 ;  /* 0x0000004548457221 */ /* 0x000fe20000010000 */
[----:B------:R-:W-:-:S04]  /*3fc0*/  HFMA2.MMA R78, -RZ, RZ, 0, 5.9604644775390625e-08 ;  /* 0x00000001ff4e7435 */ /* 0x000fc800000001ff */
[----:B------:R-:W-:Y:S02]  /*3fd0*/  MOV R79, R69 ;  /* 0x00000045004f7202 */ /* 0x000fe40000000f00 */
[----:B------:R-:W-:-:S07]  /*3fe0*/  MOV R71, R77 ;  /* 0x0000004d00477202 */ /* 0x000fce0000000f00 */
[----:B------:R-:W-:Y:S05]  /*3ff0*/  WARPSYNC.COLLECTIVE R76, `(.L_x_6516) ;  /* 0x000000004c087348 */ /* 0x000fea0003c00000 */
[----:B------:R0:W1:Y:S02]  /*4000*/  SHFL.DOWN P5, R77, R79, R78, R81 ;  /* 0x0800004e4f4d7389 */ /* 0x00006400000a0051 */
[----:B01----:R-:W-:Y:S01]  /*4010*/  ENDCOLLECTIVE ;  /* 0x000000000000791b */ /* 0x003fe20003800000 */
.L_x_6516:
[----:B------:R-:W-:-:S05]  /*4020*/  FADD.FTZ R71, R74, R71 ;  /* 0x000000474a477221 */ /* 0x000fca0000010000 */
[----:B------:R-:W-:Y:S02]  /*4030*/  MOV R79, R71 ;  /* 0x00000047004f7202 */ /* 0x000fe40000000f00 */
[----:B------:R-:W-:-:S07]  /*4040*/  MOV R68, R77 ;  /* 0x0000004d00447202 */ /* 0x000fce0000000f00 */
[----:B------:R-:W-:Y:S05]  /*4050*/  WARPSYNC.COLLECTIVE R76, `(.L_x_6517) ;  /* 0x000000004c087348 */ /* 0x000fea0003c00000 */
[----:B------:R0:W1:Y:S02]  /*4060*/  SHFL.DOWN P5, R77, R79, R78, R81 ;  /* 0x0800004e4f4d7389 */ /* 0x00006400000a0051 */
[----:B01----:R-:W-:Y:S01]  /*4070*/  ENDCOLLECTIVE ;  /* 0x000000000000791b */ /* 0x003fe20003800000 */
.L_x_6517:
[----:B------:R-:W-:Y:S01]  /*4080*/  MOV R70, R77 ;  /* 0x0000004d00467202 */ /* 0x000fe20000000f00 */
[----:B------:R-:W-:Y:S06]  /*4090*/  BRA `(.L_x_6518) ;  /* 0xffffffd800307947 */ /* 0x000fec000383ffff */
.L_x_6519:
        /* <DEDUP_REMOVED lines=14> */
.L_x_11374:


//--------------------- .text._ZN10layer_norm22ln_bwd_finalize_kernelINS_22Kernel_traits_finalizeILj6144Ef6__halfS2_S2_fjLb1ELj1024ELj4ENS_18Kernel_traits_baseILj6144EfS2_S2_S2_fjLj1024EEEEELb1ELb0EEEvNS_9BwdParamsE --------------------------
	.section	.text._ZN10layer_norm22ln_bwd_finalize_kernelINS_22Kernel_traits_finalizeILj6144Ef6__halfS2_S2_fjLb1ELj1024ELj4ENS_18Kernel_traits_baseILj6144EfS2_S2_S2_fjLj1024EEEEELb1ELb0EEEvNS_9BwdParamsE,"ax",@progbits
	.align	128
        .global         _ZN10layer_norm22ln_bwd_finalize_kernelINS_22Kernel_traits_finalizeILj6144Ef6__halfS2_S2_fjLb1ELj1024ELj4ENS_18Kernel_traits_baseILj6144EfS2_S2_S2_fjLj1024EEEEELb1ELb0EEEvNS_9BwdParamsE
        .type           _ZN10layer_norm22ln_bwd_finalize_kernelINS_22Kernel_traits_finalizeILj6144Ef6__halfS2_S2_fjLb1ELj1024ELj4ENS_18Kernel_traits_baseILj6144EfS2_S2_S2_fjLj1024EEEEELb1ELb0EEEvNS_9BwdParamsE,@function
        .size           _ZN10layer_norm22ln_bwd_finalize_kernelINS_22Kernel_traits_finalizeILj6144Ef6__halfS2_S2_fjLb1ELj1024ELj4ENS_18Kernel_traits_baseILj6144EfS2_S2_S2_fjLj1024EEEEELb1ELb0EEEvNS_9BwdParamsE,(.L_x_11375 - _ZN10layer_norm22ln_bwd_finalize_kernelINS_22Kernel_traits_finalizeILj6144Ef6__halfS2_S2_fjLb1ELj1024ELj4ENS_18Kernel_traits_baseILj6144EfS2_S2_S2_fjLj1024EEEEELb1ELb0EEEvNS_9BwdParamsE)
        .other          _ZN10layer_norm22ln_bwd_finalize_kernelINS_22Kernel_traits_finalizeILj6144Ef6__halfS2_S2_fjLb1ELj1024ELj4ENS_18Kernel_traits_baseILj6144EfS2_S2_S2_fjLj1024EEEEELb1ELb0EEEvNS_9BwdParamsE,@"STO_CUDA_ENTRY STV_DEFAULT"
_ZN10layer_norm22ln_bwd_finalize_kernelINS_22Kernel_traits_finalizeILj6144Ef6__halfS2_S2_fjLb1ELj1024ELj4ENS_18Kernel_traits_baseILj6144EfS2_S2_S2_fjLj1024EEEEELb1ELb0EEEvNS_9BwdParamsE:
.text._ZN10layer_norm22ln_bwd_finalize_kernelINS_22Kernel_traits_finalizeILj6144Ef6__halfS2_S2_fjLb1ELj1024ELj4ENS_18Kernel_traits_baseILj6144EfS2_S2_S2_fjLj1024EEEEELb1ELb0EEEvNS_9BwdParamsE:
        /* <DEDUP_REMOVED lines=24> */
.L_x_6532:
        /* <DEDUP_REMOVED lines=36> */
.L_x_6524:
        /* <DEDUP_REMOVED lines=49> */
.L_x_6523:
[----:B------:R-:W-:Y:S05]  /*06d0*/  BSYNC B1 ;  /* 0x0000000000017941 */ /* 0x000fea0003800000 */
.L_x_6522:
        /* <DEDUP_REMOVED lines=31> */
.L_x_6526:
[----:B------:R-:W-:Y:S05]  /*08d0*/  BSYNC B1 ;  /* 0x0000000000017941 */ /* 0x000fea0003800000 */
.L_x_6525:
        /* <DEDUP_REMOVED lines=16> */
.L_x_6527:
[----:B------:R-:W-:Y:S05]  /*09e0*/  BSYNC B1 ;  /* 0x0000000000017941 */ /* 0x000fea0003800000 */
.L_x_6521:
[----:B------:R-:W-:Y:S05]  /*09f0*/  BSYNC B0 ;  /* 0x0000000000007941 */ /* 0x000fea0003800000 */
.L_x_6520:
        /* <DEDUP_REMOVED lines=40> */
.L_x_6548:
        /* <DEDUP_REMOVED lines=8> */
.L_x_6528:
        /* <DEDUP_REMOVED lines=20> */
.L_x_6531:
[----:B------:R-:W-:Y:S05]  /*0e40*/  BSYNC B0 ;  /* 0x0000000000007941 */ /* 0x000fea0003800000 */
.L_x_6530:
[C---:B------:R-:W-:Y:S01]  /*0e50*/  ISETP.GT.U32.AND P1, PT, R4.reuse, -0x1801, PT ;  /* 0xffffe7ff0400780c */ /* 0x040fe20003f24070 */
[----:B------:R-:W-:Y:S01]  /*0e60*/  VIADD R4, R4, 0x1800 ;  /* 0x0000180004047836 */ /* 0x000fe20000000000 */
[----:B------:R-:W-:-:S11]  /*0e70*/  IADD3 R5, R5, 0xc00, RZ ;  /* 0x00000c0005057810 */ /* 0x000fd60007ffe0ff */
[----:B------:R-:W-:Y:S05]  /*0e80*/  @P1 BRA `(.L_x_6532) ;  /* 0xfffffff000bc1947 */ /* 0x000fea000383ffff */
[----:B------:R-:W-:Y:S05]  /*0e90*/  EXIT ;  /* 0x000000000000794d */ /* 0x000fea0003800000 */
.L_x_6529:
[----:B0-----:R-:W-:Y:S01]  /*0ea0*/  HFMA2.MMA R24, -RZ, RZ, 0, 5.9604644775390625e-08 ;  /* 0x00000001ff187435 */ /* 0x001fe200000001ff */
[----:B----4-:R-:W-:Y:S02]  /*0eb0*/  MOV R23, R10 ;  /* 0x0000000a00177202 */ /* 0x010fe40000000f00 */
[----:B------:R-:W-:Y:S02]  /*0ec0*/  MOV R25, 0x1f ;  /* 0x0000001f00197802 */ /* 0x000fe40000000f00 */
[----:B------:R-:W-:-:S07]  /*0ed0*/  MOV R20, 0xffffffff ;  /* 0xffffffff00147802 */ /* 0x000fce0000000f00 */
[----:B-123--:R-:W-:Y:S05]  /*0ee0*/  WARPSYNC.COLLECTIVE R20, `(.L_x_6533) ;  /* 0x0000000014087348 */ /* 0x00efea0003c00000 */
[----:B------:R0:W4:Y:S02]  /*0ef0*/  SHFL.BFLY P2, R22, R23, R24, R25 ;  /* 0x0c00001817167389 */ /* 0x0001240000040019 */
[----:B01234-:R-:W-:Y:S01]  /*0f00*/  ENDCOLLECTIVE ;  /* 0x000000000000791b */ /* 0x01ffe20003800000 */
.L_x_6533:
[----:B------:R-:W-:Y:S01]  /*0f10*/  IMAD.MOV.U32 R24, RZ, RZ, 0x2 ;  /* 0x00000002ff187424 */ /* 0x000fe200078e00ff */
[----:B------:R-:W-:-:S05]  /*0f20*/  MOV R11, R22 ;  /* 0x00000016000b7202 */ /* 0x000fca0000000f00 */
[----:B------:R-:W-:-:S05]  /*0f30*/  FADD.FTZ R11, R10, R11 ;  /* 0x0000000b0a0b7221 */ /* 0x000fca0000010000 */
[----:B------:R-:W-:-:S07]  /*0f40*/  MOV R23, R11 ;  /* 0x0000000b00177202 */ /* 0x000fce0000000f00 */
[----:B------:R-:W-:Y:S05]  /*0f50*/  WARPSYNC.COLLECTIVE R20, `(.L_x_6534) ;  /* 0x0000000014087348 */ /* 0x000fea0003c00000 */
[----:B------:R0:W1:Y:S02]  /*0f60*/  SHFL.BFLY P2, R22, R23, R24, R25 ;  /* 0x0c00001817167389 */ /* 0x0000640000040019 */
[----:B01----:R-:W-:Y:S01]  /*0f70*/  ENDCOLLECTIVE ;  /* 0x000000000000791b */ /* 0x003fe20003800000 */
.L_x_6534:
[----:B------:R-:W-:Y:S01]  /*0f80*/  HFMA2.MMA R24, -RZ, RZ, 0, 2.384185791015625e-07 ;  /* 0x00000004ff187435 */ /* 0x000fe200000001ff */
[----:B------:R-:W-:-:S05]  /*0f90*/  MOV R14, R22 ;  /* 0x00000016000e7202 */ /* 0x000fca0000000f00 */
[----:B------:R-:W-:-:S05]  /*0fa0*/  FADD.FTZ R14, R11, R14 ;  /* 0x0000000e0b0e7221 */ /* 0x000fca0000010000 */
[----:B------:R-:W-:-:S07]  /*0fb0*/  MOV R23, R14 ;  /* 0x0000000e00177202 */ /* 0x000fce0000000f00 */
[----:B------:R-:W-:Y:S05]  /*0fc0*/  WARPSYNC.COLLECTIVE R20, `(.L_x_6535) ;  /* 0x0000000014087348 */ /* 0x000fea0003c00000 */
[----:B------:R0:W1:Y:S02]  /*0fd0*/  SHFL.BFLY P2, R22, R23, R24, R25 ;  /* 0x0c00001817167389 */ /* 0x0000640000040019 */
[----:B01----:R-:W-:Y:S01]  /*0fe0*/  ENDCOLLECTIVE ;  /* 0x000000000000791b */ /* 0x003fe20003800000 */
.L_x_6535:
[----:B------:R-:W-:Y:S01]  /*0ff0*/  HFMA2.MMA R24, -RZ, RZ, 0, 4.76837158203125e-07 ;  /* 0x00000008ff187435 */ /* 0x000fe200000001ff */
[----:B------:R-:W-:-:S05]  /*1000*/  MOV R13, R22 ;  /* 0x00000016000d7202 */ /* 0x000fca0000000f00 */
[----:B------:R-:W-:-:S05]  /*1010*/  FADD.FTZ R13, R14, R13 ;  /* 0x0000000d0e0d7221 */ /* 0x000fca0000010000 */
[----:B------:R-:W-:-:S07]  /*1020*/  MOV R23, R13 ;  /* 0x0000000d00177202 */ /* 0x000fce0000000f00 */
[----:B------:R-:W-:Y:S05]  /*1030*/  WARPSYNC.COLLECTIVE R20, `(.L_x_6536) ;  /* 0x0000000014087348 */ /* 0x000fea0003c00000 */
[----:B------:R0:W1:Y:S02]  /*1040*/  SHFL.BFLY P2, R22, R23, R24, R25 ;  /* 0x0c00001817167389 */ /* 0x0000640000040019 */
[----:B01----:R-:W-:Y:S01]  /*1050*/  ENDCOLLECTIVE ;  /* 0x000000000000791b */ /* 0x003fe20003800000 */
.L_x_6536:
[----:B------:R-:W-:Y:S01]  /*1060*/  HFMA2.MMA R24, -RZ, RZ, 0, 9.5367431640625e-07 ;  /* 0x00000010ff187435 */ /* 0x000fe200000001ff */
[----:B------:R-:W-:-:S05]  /*1070*/  MOV R10, R22 ;  /* 0x00000016000a7202 */ /* 0x000fca0000000f00 */
[----:B------:R-:W-:-:S04]  /*1080*/  FADD.FTZ R11, R13, R10 ;  /* 0x0000000a0d0b7221 */ /* 0x000fc80000010000 */
[----:B------:R-:W-:-:S07]  /*1090*/  IMAD.MOV.U32 R23, RZ, RZ, R11 ;  /* 0x000000ffff177224 */ /* 0x000fce00078e000b */
[----:B------:R-:W-:Y:S05]  /*10a0*/  WARPSYNC.COLLECTIVE R20, `(.L_x_6537) ;  /* 0x0000000014087348 */ /* 0x000fea0003c00000 */
[----:B------:R0:W1:Y:S02]  /*10b0*/  SHFL.BFLY P2, R22, R23, R24, R25 ;  /* 0x0c00001817167389 */ /* 0x0000640000040019 */
[----:B01----:R-:W-:Y:S01]  /*10c0*/  ENDCOLLECTIVE ;  /* 0x000000000000791b */ /* 0x003fe20003800000 */
.L_x_6537:
[----:B------:R-:W-:Y:S01]  /*10d0*/  HFMA2.MMA R24, -RZ, RZ, 0, 5.9604644775390625e-08 ;  /* 0x00000001ff187435 */ /* 0x000fe200000001ff */
[----:B------:R-:W-:Y:S02]  /*10e0*/  MOV R23, R12 ;  /* 0x0000000c00177202 */ /* 0x000fe40000000f00 */
[----:B------:R-:W-:-:S08]  /*10f0*/  MOV R10, R22 ;  /* 0x00000016000a7202 */ /* 0x000fd00000000f00 */
[----:B------:R-:W-:Y:S05]  /*1100*/  WARPSYNC.COLLECTIVE R20, `(.L_x_6538) ;  /* 0x0000000014087348 */ /* 0x000fea0003c00000 */
[----:B------:R0:W1:Y:S02]  /*1110*/  SHFL.BFLY P2, R22, R23, R24, R25 ;  /* 0x0c00001817167389 */ /* 0x0000640000040019 */
[----:B01----:R-:W-:Y:S01]  /*1120*/  ENDCOLLECTIVE ;  /* 0x000000000000791b */ /* 0x003fe20003800000 */
.L_x_6538:
[----:B------:R-:W-:Y:S01]  /*1130*/  HFMA2.MMA R24, -RZ, RZ, 0, 1.1920928955078125e-07 ;  /* 0x00000002ff187435 */ /* 0x000fe200000001ff */
[----:B------:R-:W-:-:S05]  /*1140*/  MOV R13, R22 ;  /* 0x00000016000d7202 */ /* 0x000fca0000000f00 */
[----:B------:R-:W-:-:S05]  /*1150*/  FADD.FTZ R15, R12, R13 ;  /* 0x0000000d0c0f7221 */ /* 0x000fca0000010000 */
[----:B------:R-:W-:-:S07]  /*1160*/  MOV R23, R15 ;  /* 0x0000000f00177202 */ /* 0x000fce0000000f00 */
[----:B------:R-:W-:Y:S05]  /*1170*/  WARPSYNC.COLLECTIVE R20, `(.L_x_6539) ;  /* 0x0000000014087348 */ /* 0x000fea0003c00000 */
[----:B------:R0:W1:Y:S02]  /*1180*/  SHFL.BFLY P2, R22, R23, R24, R25 ;  /* 0x0c00001817167389 */ /* 0x0000640000040019 */
[----:B01----:R-:W-:Y:S01]  /*1190*/  ENDCOLLECTIVE ;  /* 0x000000000000791b */ /* 0x003fe20003800000 */
.L_x_6539:
[----:B------:R-:W-:Y:S01]  /*11a0*/  HFMA2.MMA R24, -RZ, RZ, 0, 2.384185791015625e-07 ;  /* 0x00000004ff187435 */ /* 0x000fe200000001ff */
[----:B------:R-:W-:-:S04]  /*11b0*/  IMAD.MOV.U32 R16, RZ, RZ, R22 ;  /* 0x000000ffff107224 */ /* 0x000fc800078e0016 */
[----:B------:R-:W-:-:S05]  /*11c0*/  FADD.FTZ R16, R15, R16 ;  /* 0x000000100f107221 */ /* 0x000fca0000010000 */
[----:B------:R-:W-:-:S07]  /*11d0*/  MOV R23, R16 ;  /* 0x0000001000177202 */ /* 0x000fce0000000f00 */
[----:B------:R-:W-:Y:S05]  /*11e0*/  WARPSYNC.COLLECTIVE R20, `(.L_x_6540) ;  /* 0x0000000014087348 */ /* 0x000fea0003c00000 */
[----:B------:R0:W1:Y:S02]  /*11f0*/  SHFL.BFLY P2, R22, R23, R24, R25 ;  /* 0x0c00001817167389 */ /* 0x0000640000040019 */
[----:B01----:R-:W-:Y:S01]  /*1200*/  ENDCOLLECTIVE ;  /* 0x000000000000791b */ /* 0x003fe20003800000 */
.L_x_6540:
[----:B------:R-:W-:Y:S01]  /*1210*/  HFMA2.MMA R24, -RZ, RZ, 0, 4.76837158203125e-07 ;  /* 0x00000008ff187435 */ /* 0x000fe200000001ff */
[----:B------:R-:W-:-:S05]  /*1220*/  MOV R17, R22 ;  /* 0x0000001600117202 */ /* 0x000fca0000000f00 */
[----:B------:R-:W-:-:S05]  /*1230*/  FADD.FTZ R17, R16, R17 ;  /* 0x0000001110117221 */ /* 0x000fca0000010000 */
[----:B------:R-:W-:-:S07]  /*1240*/  MOV R23, R17 ;  /* 0x0000001100177202 */ /* 0x000fce0000000f00 */
[----:B------:R-:W-:Y:S05]  /*1250*/  WARPSYNC.COLLECTIVE R20, `(.L_x_6541) ;  /* 0x0000000014087348 */ /* 0x000fea0003c00000 */
[----:B------:R0:W1:Y:S02]  /*1260*/  SHFL.BFLY P2, R22, R23, R24, R25 ;  /* 0x0c00001817167389 */ /* 0x0000640000040019 */
[----:B01----:R-:W-:Y:S01]  /*1270*/  ENDCOLLECTIVE ;  /* 0x000000000000791b */ /* 0x003fe20003800000 */
.L_x_6541:
[----:B------:R-:W-:Y:S01]  /*1280*/  IMAD.MOV.U32 R24, RZ, RZ, 0x10 ;  /* 0x00000010ff187424 */ /* 0x000fe200078e00ff */
[----:B------:R-:W-:-:S05]  /*1290*/  MOV R12, R22 ;  /* 0x00000016000c7202 */ /* 0x000fca0000000f00 */
[----:B------:R-:W-:-:S05]  /*12a0*/  FADD.FTZ R12, R17, R12 ;  /* 0x0000000c110c7221 */ /* 0x000fca0000010000 */
[----:B------:R-:W-:-:S07]  /*12b0*/  MOV R23, R12 ;  /* 0x0000000c00177202 */ /* 0x000fce0000000f00 */
[----:B------:R-:W-:Y:S05]  /*12c0*/  WARPSYNC.COLLECTIVE R20, `(.L_x_6542) ;  /* 0x0000000014087348 */ /* 0x000fea0003c00000 */
[----:B------:R0:W1:Y:S02]  /*12d0*/  SHFL.BFLY P2, R22, R23, R24, R25 ;  /* 0x0c00001817167389 */ /* 0x0000640000040019 */
[----:B01----:R-:W-:Y:S01]  /*12e0*/  ENDCOLLECTIVE ;  /* 0x000000000000791b */ /* 0x003fe20003800000 */
.L_x_6542:
[----:B------:R-:W-:Y:S01]  /*12f0*/  HFMA2.MMA R24, -RZ, RZ, 0, 5.9604644775390625e-08 ;  /* 0x00000001ff187435 */ /* 0x000fe200000001ff */
[----:B------:R-:W-:Y:S02]  /*1300*/  MOV R23, R8 ;  /* 0x0000000800177202 */ /* 0x000fe40000000f00 */
[----:B------:R-:W-:-:S08]  /*1310*/  MOV R15, R22 ;  /* 0x00000016000f7202 */ /* 0x000fd00000000f00 */
[----:B------:R-:W-:Y:S05]  /*1320*/  WARPSYNC.COLLECTIVE R20, `(.L_x_6543) ;  /* 0x0000000014087348 */ /* 0x000fea0003c00000 */
[----:B------:R0:W1:Y:S02]  /*1330*/  SHFL.BFLY P2, R22, R23, R24, R25 ;  /* 0x0c00001817167389 */ /* 0x0000640000040019 */
[----:B01----:R-:W-:Y:S01]  /*1340*/  ENDCOLLECTIVE ;  /* 0x000000000000791b */ /* 0x003fe20003800000 */
.L_x_6543:
[----:B------:R-:W-:Y:S01]  /*1350*/  HFMA2.MMA R24, -RZ, RZ, 0, 1.1920928955078125e-07 ;  /* 0x00000002ff187435 */ /* 0x000fe200000001ff */
[----:B------:R-:W-:-:S05]  /*1360*/  MOV R17, R22 ;  /* 0x0000001600117202 */ /* 0x000fca0000000f00 */
[----:B------:R-:W-:-:S05]  /*1370*/  FADD.FTZ R18, R8, R17 ;  /* 0x0000001108127221 */ /* 0x000fca0000010000 */
[----:B------:R-:W-:-:S07]  /*1380*/  MOV R23, R18 ;  /* 0x0000001200177202 */ /* 0x000fce0000000f00 */
[----:B------:R-:W-:Y:S05]  /*1390*/  WARPSYNC.COLLECTIVE R20, `(.L_x_6544) ;  /* 0x0000000014087348 */ /* 0x000fea0003c00000 */
[----:B------:R0:W1:Y:S02]  /*13a0*/  SHFL.BFLY P2, R22, R23, R24, R25 ;  /* 0x0c00001817167389 */ /* 0x0000640000040019 */
[----:B01----:R-:W-:Y:S01]  /*13b0*/  ENDCOLLECTIVE ;  /* 0x000000000000791b */ /* 0x003fe20003800000 */
.L_x_6544:
[----:B------:R-:W-:Y:S01]  /*13c0*/  HFMA2.MMA R24, -RZ, RZ, 0, 2.384185791015625e-07 ;  /* 0x00000004ff187435 */ /* 0x000fe200000001ff */
[----:B------:R-:W-:-:S05]  /*13d0*/  MOV R13, R22 ;  /* 0x00000016000d7202 */ /* 0x000fca0000000f00 */
[----:B------:R-:W-:-:S04]  /*13e0*/  FADD.FTZ R19, R18, R13 ;  /* 0x0000000d12137221 */ /* 0x000fc80000010000 */
[----:B------:R-:W-:-:S07]  /*13f0*/  IMAD.MOV.U32 R23, RZ, RZ, R19 ;  /* 0x000000ffff177224 */ /* 0x000fce00078e0013 */
[----:B------:R-:W-:Y:S05]  /*1400*/  WARPSYNC.COLLECTIVE R20, `(.L_x_6545) ;  /* 0x0000000014087348 */ /* 0x000fea0003c00000 */
[----:B------:R0:W1:Y:S02]  /*1410*/  SHFL.BFLY P2, R22, R23, R24, R25 ;  /* 0x0c00001817167389 */ /* 0x0000640000040019 */
[----:B01----:R-:W-:Y:S01]  /*1420*/  ENDCOLLECTIVE ;  /* 0x000000000000791b */ /* 0x003fe20003800000 */
.L_x_6545:
[----:B------:R-:W-:Y:S01]  /*1430*/  HFMA2.MMA R24, -RZ, RZ, 0, 4.76837158203125e-07 ;  /* 0x00000008ff187435 */ /* 0x000fe200000001ff */
[----:B------:R-:W-:-:S05]  /*1440*/  MOV R8, R22 ;  /* 0x0000001600087202 */ /* 0x000fca0000000f00 */
[----:B------:R-:W-:-:S05]  /*1450*/  FADD.FTZ R8, R19, R8 ;  /* 0x0000000813087221 */ /* 0x000fca0000010000 */
[----:B------:R-:W-:-:S07]  /*1460*/  MOV R23, R8 ;  /* 0x0000000800177202 */ /* 0x000fce0000000f00 */
[----:B------:R-:W-:Y:S05]  /*1470*/  WARPSYNC.COLLECTIVE R20, `(.L_x_6546) ;  /* 0x0000000014087348 */ /* 0x000fea0003c00000 */
[----:B------:R0:W1:Y:S02]  /*1480*/  SHFL.BFLY P2, R22, R23, R24, R25 ;  /* 0x0c00001817167389 */ /* 0x0000640000040019 */
[----:B01----:R-:W-:Y:S01]  /*1490*/  ENDCOLLECTIVE ;  /* 0x000000000000791b */ /* 0x003fe20003800000 */
.L_x_6546:
[----:B------:R-:W-:Y:S01]  /*14a0*/  HFMA2.MMA R24, -RZ, RZ, 0, 9.5367431640625e-07 ;  /* 0x00000010ff187435 */ /* 0x000fe200000001ff */
[----:B------:R-:W-:-:S05]  /*14b0*/  MOV R21, R22 ;  /* 0x0000001600157202 */ /* 0x000fca0000000f00 */
[----:B------:R-:W-:-:S05]  /*14c0*/  FADD.FTZ R21, R8, R21 ;  /* 0x0000001508157221 */ /* 0x000fca0000010000 */
[----:B------:R-:W-:-:S07]  /*14d0*/  MOV R23, R21 ;  /* 0x0000001500177202 */ /* 0x000fce0000000f00 */
[----:B------:R-:W-:Y:S05]  /*14e0*/  WARPSYNC.COLLECTIVE R20, `(.L_x_6547) ;  /* 0x0000000014087348 */ /* 0x000fea0003c00000 */
[----:B------:R0:W1:Y:S02]  /*14f0*/  SHFL.BFLY P2, R22, R23, R24, R25 ;  /* 0x0c00001817167389 */ /* 0x0000640000040019 */
[----:B01----:R-:W-:Y:S01]  /*1500*/  ENDCOLLECTIVE ;  /* 0x000000000000791b */ /* 0x003fe20003800000 */
.L_x_6547:
[----:B------:R-:W-:Y:S01]  /*1510*/  MOV R14, R22 ;  /* 0x00000016000e7202 */ /* 0x000fe20000000f00 */
[----:B------:R-:W-:Y:S06]  /*1520*/  BRA `(.L_x_6548) ;  /* 0xfffffff400d47947 */ /* 0x000fec000383ffff */
.L_x_6549:
        /* <DEDUP_REMOVED lines=13> */
.L_x_11375:


//--------------------- .text._ZN10layer_norm13ln_bwd_kernelINS_13Kernel_traitsIf6__halfS2_S2_fjLj6144ELj1ELj1ELj8ELj16ENS_18Kernel_traits_baseILj6144EfS2_S2_S2_fjLj256EEEEELb1ELb1ELb1ELb0EEEvNS_9BwdParamsE --------------------------
	.section	.text._ZN10layer_norm13ln_bwd_kernelINS_13Kernel_traitsIf6__halfS2_S2_fjLj6144ELj1ELj1ELj8ELj16ENS_18Kernel_traits_baseILj6144EfS2_S2_S2_fjLj256EEEEELb1ELb1ELb1ELb0EEEvNS_9BwdParamsE,"ax",@progbits
	.align	128
        .global         _ZN10layer_norm13ln_bwd_kernelINS_13Kernel_traitsIf6__halfS2_S2_fjLj6144ELj1ELj1ELj8ELj16ENS_18Kernel_traits_baseILj6144EfS2_S2_S2_fjLj256EEEEELb1ELb1ELb1ELb0EEEvNS_9BwdParamsE
        .type           _ZN10layer_norm13ln_bwd_kernelINS_13Kernel_traitsIf6__halfS2_S2_fjLj6144ELj1ELj1ELj8ELj16ENS_18Kernel_traits_baseILj6144EfS2_S2_S2_fjLj256EEEEELb1ELb1ELb1ELb0EEEvNS_9BwdParamsE,@function
        .size           _ZN10layer_norm13ln_bwd_kernelINS_13Kernel_traitsIf6__halfS2_S2_fjLj6144ELj1ELj1ELj8ELj16ENS_18Kernel_traits_baseILj6144EfS2_S2_S2_fjLj256EEEEELb1ELb1ELb1ELb0EEEvNS_9BwdParamsE,(.L_x_11376 - _ZN10layer_norm13ln_bwd_kernelINS_13Kernel_traitsIf6__halfS2_S2_fjLj6144ELj1ELj1ELj8ELj16ENS_18Kernel_traits_baseILj6144EfS2_S2_S2_fjLj256EEEEELb1ELb1ELb1ELb0EEEvNS_9BwdParamsE)
        .other          _ZN10layer_norm13ln_bwd_kernelINS_13Kernel_traitsIf6__halfS2_S2_fjLj6144ELj1ELj1ELj8ELj16ENS_18Kernel_traits_baseILj6144EfS2_S2_S2_fjLj256EEEEELb1ELb1ELb1ELb0EEEvNS_9BwdParamsE,@"STO_CUDA_ENTRY STV_DEFAULT"
_ZN10layer_norm13ln_bwd_kernelINS_13Kernel_traitsIf6__halfS2_S2_fjLj6144ELj1ELj1ELj8ELj16ENS_18Kernel_traits_baseILj6144EfS2_S2_S2_fjLj256EEEEELb1ELb1ELb1ELb0EEEvNS_9BwdParamsE:
.text._ZN10layer_norm13ln_bwd_kernelINS_13Kernel_traitsIf6__halfS2_S2_fjLj6144ELj1ELj1ELj8ELj16ENS_18Kernel_traits_baseILj6144EfS2_S2_S2_fjLj256EEEEELb1ELb1ELb1ELb0EEEvNS_9BwdParamsE:
        /* <DEDUP_REMOVED lines=91> */
.L_x_6695:
[----:B-123--:R-:W1:Y:S08]  /*05b0*/  LDC.64 R170, c[0x0][0x288] ;  /* 0x0000a200ffaa7b82 */ /* 0x00ee700000000a00 */
[----:B------:R-:W2:Y:S08]  /*05c0*/  LDC.64 R172, c[0x0][0x258] ;  /* 0x00009600ffac7b82 */ /* 0x000eb00000000a00 */
        /* <DEDUP_REMOVED lines=36> */
.L_x_6554:
[----:B------:R-:W-:Y:S05]  /*0810*/  BSYNC B1 ;  /* 0x0000000000017941 */ /* 0x000fea0003800000 */
.L_x_6553:
        /* <DEDUP_REMOVED lines=9> */
[----:B------:R-:W-:Y:S02]  /*08b0*/  IADD3 R173, R173, 0x100, RZ ;  /* 0x00000100adad7810 */ /* 0x000fe40007ffe0ff */
[----:B---3--:R-:W-:-:S07]  /*08c0*/  IADD3 R175, R175, 0x100, RZ ;  /* 0x00000100afaf7810 */ /* 0x008fce0007ffe0ff */
.L_x_6556:
[----:B------:R-:W-:Y:S05]  /*08d0*/  BSYNC B1 ;  /* 0x0000000000017941 */ /* 0x000fea0003800000 */
.L_x_6555:
[----:B------:R-:W-:Y:S01]  /*08e0*/  ISETP.NE.AND P4, PT, R0, RZ, PT ;  /* 0x000000ff0000720c */ /* 0x000fe20003f85270 */
[----:B------:R-:W-:Y:S01]  /*08f0*/  HFMA2.MMA R227, -RZ, RZ, 0, 0 ;  /* 0x00000000ffe37435 */ /* 0x000fe200000001ff */
        /* <DEDUP_REMOVED lines=9> */
[----:B------:R-:W-:Y:S01]  /*0990*/  MOV R228, RZ ;  /* 0x000000ff00e47202 */ /* 0x000fe20000000f00 */
[----:B---3--:R-:W-:Y:S06]  /*09a0*/  BRA `(.L_x_6557) ;  /* 0x0000001000807947 */ /* 0x008fec0003800000 */
.L_x_6552:
[----:B------:R-:W1:Y:S02]  /*09b0*/  LDC.64 R170, c[0x0][0x250] ;  /* 0x00009400ffaa7b82 */ /* 0x000e640000000a00 */
[----:B-1----:R-:W-:-:S06]  /*09c0*/  IMAD.WIDE R170, R5, 0x4, R170 ;  /* 0x0000000405aa7825 */ /* 0x002fcc00078e02aa */
[----:B------:R-:W2:Y:S01]  /*09d0*/  LDG.E R170, desc[UR4][R170.64] ;  /* 0x00000004aaaa7981 */ /* 0x000ea2000c1e1900 */
[----:B-----5:R-:W-:Y:S01]  /*09e0*/  ISETP.GE.AND P3, PT, R2, 0x1, PT ;  /* 0x000000010200780c */ /* 0x020fe20003f66270 */
[----:B------:R-:W-:Y:S01]  /*09f0*/  HFMA2.MMA R219, -RZ, RZ, 0, 0 ;  /* 0x00000000ffdb7435 */ /* 0x000fe200000001ff */
[----:B------:R-:W-:Y:S01]  /*0a00*/  IADD3 R173, R179, -0x1, RZ ;  /* 0xffffffffb3ad7810 */ /* 0x000fe20007ffe0ff */
[----:B------:R-:W-:Y:S01]  /*0a10*/  BSSY B1, `(.L_x_6558) ;  /* 0x0000067000017945 */ /* 0x000fe20003800000 */
[----:B0-----:R-:W-:Y:S01]  /*0a20*/  ISETP.NE.AND P4, PT, R6, RZ, PT ;  /* 0x000000ff0600720c */ /* 0x001fe20003f85270 */
[----:B------:R-:W-:Y:S01]  /*0a30*/  HFMA2.MMA R228, -RZ, RZ, 0, 0 ;  /* 0x00000000ffe47435 */ /* 0x000fe200000001ff */
        /* <DEDUP_REMOVED lines=28> */
[--C-:B---3--:R-:W-:Y:S02]  /*0c00*/  HADD2.F32 R22, -RZ, R12.reuse.H0_H0 ;  /* 0x2000000cff167230 */ /* 0x108fe40000004100 */
[----:B------:R-:W-:Y:S02]  /*0c10*/  HADD2.F32 R170, -RZ, R12.H1_H1 ;  /* 0x3000000cffaa7230 */ /* 0x000fe40000004100 */
[----:B------:R-:W-:Y:S02]  /*0c20*/  HADD2.F32 R174, -RZ, R14.H0_H0 ;  /* 0x2000000effae7230 */ /* 0x000fe40000004100 */
[----:B------:R-:W-:Y:S01]  /*0c30*/  FADD.FTZ R3, -R179, R22 ;  /* 0x00000016b3037221 */ /* 0x000fe20000010100 */
[----:B------:R-:W-:-:S02]  /*0c40*/  HADD2.F32 R12, -RZ, R13.H0_H0 ;  /* 0x2000000dff0c7230 */ /* 0x000fc40000004100 */
[----:B------:R-:W-:Y:S02]  /*0c50*/  HADD2.F32 R14, -RZ, R14.H1_H1 ;  /* 0x3000000eff0e7230 */ /* 0x000fe40000004100 */
[----:B----4-:R-:W-:Y:S02]  /*0c60*/  HADD2.F32 R11, -RZ, R16.H0_H0 ;  /* 0x20000010ff0b7230 */ /* 0x010fe40000004100 */
[----:B------:R-:W-:Y:S01]  /*0c70*/  FMUL.FTZ R3, R4, R3 ;  /* 0x0000000304037220 */ /* 0x000fe20000410000 */
[----:B------:R-:W-:Y:S02]  /*0c80*/  HADD2.F32 R172, -RZ, R13.H1_H1 ;  /* 0x3000000dffac7230 */ /* 0x000fe40000004100 */
[C---:B------:R-:W-:Y:S01]  /*0c90*/  FADD.FTZ R13, -R179.reuse, R170 ;  /* 0x000000aab30d7221 */ /* 0x040fe20000010100 */
[--C-:B------:R-:W-:Y:S02]  /*0ca0*/  HADD2.F32 R182, -RZ, R15.reuse.H0_H0 ;  /* 0x2000000fffb67230 */ /* 0x100fe40000004100 */
[----:B0-----:R-:W-:Y:S01]  /*0cb0*/  FADD.FTZ R169, -R179, R14 ;  /* 0x0000000eb3a97221 */ /* 0x001fe20000010100 */
[----:B------:R-:W-:-:S02]  /*0cc0*/  HADD2.F32 R184, -RZ, R15.H1_H1 ;  /* 0x3000000fffb87230 */ /* 0x000fc40000004100 */
[C---:B------:R-:W-:Y:S01]  /*0cd0*/  FADD.FTZ R15, -R179.reuse, R12 ;  /* 0x0000000cb30f7221 */ /* 0x040fe20000010100 */
[----:B------:R-:W-:Y:S02]  /*0ce0*/  HADD2.F32 R16, -RZ, R16.H1_H1 ;  /* 0x30000010ff107230 */ /* 0x000fe40000004100 */
[----:B------:R-:W-:Y:S01]  /*0cf0*/  FMUL.FTZ R14, R152, R11 ;  /* 0x0000000b980e7220 */ /* 0x000fe20000410000 */
[--C-:B------:R-:W-:Y:S02]  /*0d00*/  HADD2.F32 R173, -RZ, R19.reuse.H0_H0 ;  /* 0x20000013ffad7230 */ /* 0x100fe40000004100 */
[----:B------:R-:W-:Y:S02]  /*0d10*/  HADD2.F32 R228, -RZ, R19.H1_H1 ;  /* 0x30000013ffe47230 */ /* 0x000fe40000004100 */
[----:B------:R-:W-:Y:S01]  /*0d20*/  FADD.FTZ R19, -R179, R174 ;  /* 0x000000aeb3137221 */ /* 0x000fe20000010100 */
[--C-:B------:R-:W-:Y:S02]  /*0d30*/  HADD2.F32 R21, -RZ, R17.reuse.H0_H0 ;  /* 0x20000011ff157230 */ /* 0x100fe40000004100 */
[----:B------:R-:W-:Y:S01]  /*0d40*/  FADD.FTZ R80, R80, R11 ;  /* 0x0000000b50507221 */ /* 0x000fe20000010000 */
[----:B------:R-:W-:-:S02]  /*0d50*/  HADD2.F32 R20, -RZ, R17.H1_H1 ;  /* 0x30000011ff147230 */ /* 0x000fc40000004100 */
[C---:B------:R-:W-:Y:S01]  /*0d60*/  FMUL.FTZ R12, R4.reuse, R13 ;  /* 0x0000000d040c7220 */ /* 0x040fe20000410000 */
[----:B------:R-:W-:Y:S01]  /*0d70*/  FFMA.FTZ R104, R3, R11, R104 ;  /* 0x0000000b03687223 */ /* 0x000fe20000010068 */
[----:B------:R-:W-:Y:S01]  /*0d80*/  FADD.FTZ R17, -R179, R172 ;  /* 0x000000acb3117221 */ /* 0x000fe20000010100 */
[C---:B------:R-:W-:Y:S01]  /*0d90*/  FMUL.FTZ R11, R4.reuse, R15 ;  /* 0x0000000f040b7220 */ /* 0x040fe20000410000 */
[----:B------:R-:W-:Y:S01]  /*0da0*/  FMUL.FTZ R13, R153, R16 ;  /* 0x00000010990d7220 */ /* 0x000fe20000410000 */
[----:B------:R-:W-:Y:S01]  /*0db0*/  FMUL.FTZ R15, R4, R19 ;  /* 0x00000013040f7220 */ /* 0x000fe20000410000 */
[----:B------:R-:W-:Y:S01]  /*0dc0*/  FADD.FTZ R168, RZ, R14 ;  /* 0x0000000effa87221 */ /* 0x000fe20000010000 */
[----:B------:R-:W-:Y:S01]  /*0dd0*/  FFMA.FTZ R19, R3, R14, RZ ;  /* 0x0000000e03137223 */ /* 0x000fe200000100ff */
[--C-:B------:R-:W-:Y:S02]  /*0de0*/  HADD2.F32 R23, -RZ, R18.reuse.H0_H0 ;  /* 0x20000012ff177230 */ /* 0x100fe40000004100 */
[----:B------:R-:W-:Y:S01]  /*0df0*/  FADD.FTZ R81, R81, R16 ;  /* 0x0000001051517221 */ /* 0x000fe20000010000 */
[----:B------:R-:W-:-:S02]  /*0e00*/  HADD2.F32 R180, -RZ, R18.H1_H1 ;  /* 0x30000012ffb47230 */ /* 0x000fc40000004100 */
[----:B------:R-:W-:Y:S01]  /*0e10*/  FFMA.FTZ R105, R12, R16, R105 ;  /* 0x000000100c697223 */ /* 0x000fe20000010069 */
[----:B------:R-:W-:Y:S01]  /*0e20*/  FADD.FTZ R82, R82, R21 ;  /* 0x0000001552527221 */ /* 0x000fe20000010000 */
        /* <DEDUP_REMOVED lines=16> */
[----:B------:R-:W-:Y:S01]  /*0f30*/  FMUL.FTZ R19, R149, R180 ;  /* 0x000000b495137220 */ /* 0x000fe20000410000 */
[----:B------:R-:W-:Y:S01]  /*0f40*/  FADD.FTZ R171, -R179, R182 ;  /* 0x000000b6b3ab7221 */ /* 0x000fe20000010100 */
[----:B------:R-:W-:Y:S01]  /*0f50*/  FADD.FTZ R170, R169, R20 ;  /* 0x00000014a9aa7221 */ /* 0x000fe20000010000 */
[----:B------:R-:W-:Y:S01]  /*0f60*/  FFMA.FTZ R23, R15, R20, R168 ;  /* 0x000000140f177223 */ /* 0x000fe200000100a8 */
[----:B------:R-:W-:Y:S01]  /*0f70*/  FADD.FTZ R175, -R179, R184 ;  /* 0x000000b8b3af7221 */ /* 0x000fe20000010100 */
        /* <DEDUP_REMOVED lines=16> */
.L_x_6559:
[----:B------:R-:W-:Y:S05]  /*1080*/  BSYNC B1 ;  /* 0x0000000000017941 */ /* 0x000fea0003800000 */
.L_x_6558:
        /* <DEDUP_REMOVED lines=55> */
[----:B------:R-:W-:Y:S02]  /*1400*/  HADD2.F32 R180, -RZ, R175.H1_H1 ;  /* 0x300000afffb47230 */ /* 0x000fe40000004100 */
[----:B------:R-:W-:Y:S01]  /*1410*/  FADD.FTZ R175, -R179, R202 ;  /* 0x000000cab3af7221 */ /* 0x000fe20000010100 */
[----:B------:R-:W-:-:S02]  /*1420*/  HADD2.F32 R174, -RZ, R174.H1_H1 ;  /* 0x300000aeffae7230 */ /* 0x000fc40000004100 */
        /* <DEDUP_REMOVED lines=32> */
.L_x_6561:
[----:B------:R-:W-:Y:S05]  /*1630*/  BSYNC B1 ;  /* 0x0000000000017941 */ /* 0x000fea0003800000 */
.L_x_6560:
        /* <DEDUP_REMOVED lines=13> */
[----:B------:R-:W-:-:S05]  /*1710*/  @P4 IMAD.WIDE.U32 R176, R225, 0x10, R176 ;  /* 0x00000010e1b04825 */ /* 0x000fca00078e00b0 */
[----:B------:R1:W5:Y:S01]  /*1720*/  @P4 LDG.E.128 R24, desc[UR4][R176.64] ;  /* 0x00000004b0184981 */ /* 0x000362000c1e1d00 */
[--C-:B---3--:R-:W-:Y:S02]  /*1730*/  HADD2.F32 R212, -RZ, R169.reuse.H1_H1 ;  /* 0x300000a9ffd47230 */ /* 0x108fe40000004100 */
[--C-:B------:R-:W-:Y:S02]  /*1740*/  HADD2.F32 R182, -RZ, R168.reuse.H0_H0 ;  /* 0x200000a8ffb67230 */ /* 0x100fe40000004100 */
[----:B------:R-:W-:Y:S02]  /*1750*/  HADD2.F32 R168, -RZ, R168.H1_H1 ;  /* 0x300000a8ffa87230 */ /* 0x000fe40000004100 */
[----:B------:R-:W-:Y:S02]  /*1760*/  HADD2.F32 R214, -RZ, R170.H0_H0 ;  /* 0x200000aaffd67230 */ /* 0x000fe40000004100 */
[----:B0-----:R-:W-:Y:S01]  /*1770*/  FADD.FTZ R181, -R179, R212 ;  /* 0x000000d4b3b57221 */ /* 0x001fe20000010100 */
        /* <DEDUP_REMOVED lines=16> */
[----:B-1----:R-:W-:Y:S02]  /*1880*/  HADD2.F32 R177, -RZ, R173.H0_H0 ;  /* 0x200000adffb17230 */ /* 0x002fe40000004100 */
        /* <DEDUP_REMOVED lines=50> */
.L_x_6557:
[----:B------:R-:W-:Y:S05]  /*1bb0*/  BSYNC B0 ;  /* 0x0000000000007941 */ /* 0x000fea0003800000 */
.L_x_6551:
        /* <DEDUP_REMOVED lines=26> */
.L_x_6710:
        /* <DEDUP_REMOVED lines=47> */
.L_x_6566:
[----:B------:R-:W-:Y:S05]  /*2050*/  BSYNC B1 ;  /* 0x0000000000017941 */ /* 0x000fea0003800000 */
.L_x_6565:
        /* <DEDUP_REMOVED lines=9> */
.L_x_6568:
        /* <DEDUP_REMOVED lines=10> */
.L_x_6569:
[----:B------:R-:W-:Y:S05]  /*2190*/  BSYNC B1 ;  /* 0x0000000000017941 */ /* 0x000fea0003800000 */
.L_x_6567:
[----:B------:R-:W-:Y:S01]  /*21a0*/  ISETP.NE.U32.AND P5, PT, RZ, UR6, PT ;  /* 0x00000006ff007c0c */ /* 0x000fe2000bfa5070 */
[----:B------:R-:W-:Y:S03]  /*21b0*/  BSSY B1, `(.L_x_6570) ;  /* 0x000000f000017945 */ /* 0x000fe60003800000 */
[----:B------:R-:W-:-:S13]  /*21c0*/  ISETP.NE.AND.EX P5, PT, RZ, UR7, PT, P5 ;  /* 0x00000007ff007c0c */ /* 0x000fda000bfa5350 */
[----:B------:R-:W-:Y:S01]  /*21d0*/  @P5 F2FP.F16.F32.PACK_AB R168, RZ, R169 ;  /* 0x000000a9ffa8523e */ /* 0x000fe200000000ff */
[----:B------:R-:W-:Y:S06]  /*21e0*/  @!P3 BRA `(.L_x_6571) ;  /* 0x00000000002cb947 */ /* 0x000fec0003800000 */
[----:B-----5:R-:W-:Y:S01]  /*21f0*/  LOP3.LUT P6, RZ, R200, 0xff, RZ, 0xc0, !PT ;  /* 0x000000ffc8ff7812 */ /* 0x020fe200078cc0ff */
[----:B------:R-:W-:Y:S01]  /*2200*/  FMUL.FTZ R169, R169, UR13 ;  /* 0x0000000da9a97c20 */ /* 0x000fe20008410000 */
[----:B------:R-:W-:-:S03]  /*2210*/  HFMA2.MMA R171, -RZ, RZ, 0, 0 ;  /* 0x00000000ffab7435 */ /* 0x000fc600000001ff */
[----:B------:R-:W-:-:S04]  /*2220*/  FMUL.FTZ R174, R169, UR12 ;  /* 0x0000000ca9ae7c20 */ /* 0x000fc80008410000 */
[----:B------:R-:W-:-:S04]  /*2230*/  FMUL.FTZ R170, R140, R174 ;  /* 0x000000ae8caa7220 */ /* 0x000fc80000410000 */
[----:B------:R-:W-:Y:S01]  /*2240*/  @P6 HADD2.F32 R169, -RZ, R156.H0_H0 ;  /* 0x2000009cffa96230 */ /* 0x000fe20000004100 */
[----:B------:R-:W-:-:S04]  /*2250*/  FSEL R170, R170, RZ, P6 ;  /* 0x000000ffaaaa7208 */ /* 0x000fc80003000000 */
[----:B------:R-:W-:Y:S01]  /*2260*/  @P6 FMUL.FTZ R171, R174, R169 ;  /* 0x000000a9aeab6220 */ /* 0x000fe20000410000 */
[----:B------:R-:W-:-:S03]  /*2270*/  F2FP.F16.F32.PACK_AB R170, RZ, R170 ;  /* 0x000000aaffaa723e */ /* 0x000fc600000000ff */
[----:B------:R-:W-:Y:S01]  /*2280*/  FADD.FTZ R56, R56, R171 ;  /* 0x000000ab38387221 */ /* 0x000fe20000010000 */
[----:B------:R-:W-:-:S07]  /*2290*/  PRMT R160, R170, 0x7610, R160 ;  /* 0x00007610aaa07816 */ /* 0x000fce00000000a0 */
.L_x_6571:
[----:B------:R-:W-:Y:S05]  /*22a0*/  BSYNC B1 ;  /* 0x0000000000017941 */ /* 0x000fea0003800000 */
.L_x_6570:
[----:B------:R-:W-:Y:S01]  /*22b0*/  BSSY B1, `(.L_x_6572) ;  /* 0x000000e000017945 */ /* 0x000fe20003800000 */
[----:B------:R-:W-:-:S03]  /*22c0*/  @P5 PRMT R164, R168, 0x7610, R164 ;  /* 0x00007610a8a45816 */ /* 0x000fc600000000a4 */
[----:B------:R-:W-:Y:S05]  /*22d0*/  @P2 BRA `(.L_x_6573) ;  /* 0x0000000000102947 */ /* 0x000fea0003800000 */
[----:B------:R-:W-:Y:S01]  /*22e0*/  MOV R169, RZ ;  /* 0x000000ff00a97202 */ /* 0x000fe20000000f00 */
[----:B------:R-:W-:Y:S06]  /*22f0*/  @!P4 BRA `(.L_x_6574) ;  /* 0x000000000024c947 */ /* 0x000fec0003800000 */
[----:B-----5:R-:W-:Y:S01]  /*2300*/  HADD2.F32 R169, -RZ, R32.H1_H1 ;  /* 0x30000020ffa97230 */ /* 0x020fe20000004100 */
[----:B------:R-:W-:Y:S06]  /*2310*/  BRA `(.L_x_6574) ;  /* 0x00000000001c7947 */ /* 0x000fec0003800000 */
.L_x_6573:
[----:B0-----:R-:W-:-:S04]  /*2320*/  ISETP.NE.AND P6, PT, R6, RZ, PT ;  /* 0x000000ff0600720c */ /* 0x001fc80003fc5270 */
[----:B------:R-:W-:-:S05]  /*2330*/  FSEL R169, R2, RZ, !P6 ;  /* 0x000000ff02a97208 */ /* 0x000fca0007000000 */
[----:B------:R-:W-:-:S04]  /*2340*/  FFMA.FTZ R168, R12, R172, R169 ;  /* 0x000000ac0ca87223 */ /* 0x000fc800000100a9 */
[----:B------:R-:W-:Y:S01]  /*2350*/  FADD.FTZ R169, R13, -R168 ;  /* 0x800000a80da97221 */ /* 0x000fe20000010000 */
[----:B-----5:R-:W-:-:S03]  /*2360*/  @P4 HADD2.F32 R168, -RZ, R32.H1_H1 ;  /* 0x30000020ffa84230 */ /* 0x020fc60000004100 */
[----:B------:R-:W-:-:S04]  /*2370*/  FMUL.FTZ R169, R4, R169 ;  /* 0x000000a904a97220 */ /* 0x000fc80000410000 */
[----:B------:R-:W-:-:S07]  /*2380*/  @P4 FADD.FTZ R169, R169, R168 ;  /* 0x000000a8a9a94221 */ /* 0x000fce0000010000 */
.L_x_6574:
[----:B------:R-:W-:Y:S05]  /*2390*/  BSYNC B1 ;  /* 0x0000000000017941 */ /* 0x000fea0003800000 */
.L_x_6572:
[----:B------:R-:W-:Y:S01]  /*23a0*/  BSSY B1, `(.L_x_6575) ;  /* 0x000000e000017945 */ /* 0x000fe20003800000 */
[----:B------:R-:W-:-:S03]  /*23b0*/  @P5 F2FP.F16.F32.PACK_AB R168, RZ, R169 ;  /* 0x000000a9ffa8523e */ /* 0x000fc600000000ff */
[----:B------:R-:W-:Y:S05]  /*23c0*/  @!P3 BRA `(.L_x_6576) ;  /* 0x00000000002cb947 */ /* 0x000fea0003800000 */
[----:B-----5:R-:W-:Y:S01]  /*23d0*/  LOP3.LUT P6, RZ, R200, 0xff00, RZ, 0xc0, !PT ;  /* 0x0000ff00c8ff7812 */ /* 0x020fe200078cc0ff */
[----:B------:R-:W-:Y:S01]  /*23e0*/  FMUL.FTZ R169, R169, UR13 ;  /* 0x0000000da9a97c20 */ /* 0x000fe20008410000 */
[----:B------:R-:W-:-:S03]  /*23f0*/  HFMA2.MMA R170, -RZ, RZ, 0, 0 ;  /* 0x00000000ffaa7435 */ /* 0x000fc600000001ff */
[----:B------:R-:W-:-:S04]  /*2400*/  FMUL.FTZ R174, R169, UR12 ;  /* 0x0000000ca9ae7c20 */ /* 0x000fc80008410000 */
[----:B------:R-:W-:-:S04]  /*2410*/  FMUL.FTZ R171, R141, R174 ;  /* 0x000000ae8dab7220 */ /* 0x000fc80000410000 */
[----:B------:R-:W-:Y:S01]  /*2420*/  @P6 HADD2.F32 R169, -RZ, R156.H1_H1 ;  /* 0x3000009cffa96230 */ /* 0x000fe20000004100 */
[----:B------:R-:W-:-:S04]  /*2430*/  FSEL R171, R171, RZ, P6 ;  /* 0x000000ffabab7208 */ /* 0x000fc80003000000 */
[----:B------:R-:W-:Y:S01]  /*2440*/  @P6 FMUL.FTZ R170, R174, R169 ;  /* 0x000000a9aeaa6220 */ /* 0x000fe20000410000 */
[----:B------:R-:W-:-:S03]  /*2450*/  F2FP.F16.F32.PACK_AB R171, RZ, R171 ;  /* 0x000000abffab723e */ /* 0x000fc600000000ff */
[----:B------:R-:W-:Y:S01]  /*2460*/  FADD.FTZ R57, R57, R170 ;  /* 0x000000aa39397221 */ /* 0x000fe20000010000 */
[----:B------:R-:W-:-:S07]  /*2470*/  PRMT R160, R160, 0x5410, R171 ;  /* 0x00005410a0a07816 */ /* 0x000fce00000000ab */
.L_x_6576:
[----:B------:R-:W-:Y:S05]  /*2480*/  BSYNC B1 ;  /* 0x0000000000017941 */ /* 0x000fea0003800000 */
.L_x_6575:
[----:B------:R-:W-:Y:S01]  /*2490*/  BSSY B1, `(.L_x_6577) ;  /* 0x000000e000017945 */ /* 0x000fe20003800000 */
[----:B------:R-:W-:-:S03]  /*24a0*/  @P5 PRMT R164, R164, 0x5410, R168 ;  /* 0x00005410a4a45816 */ /* 0x000fc600000000a8 */
[----:B------:R-:W-:Y:S05]  /*24b0*/  @P2 BRA `(.L_x_6578) ;  /* 0x0000000000102947 */ /* 0x000fea0003800000 */
[----:B------:R-:W-:Y:S01]  /*24c0*/  MOV R169, RZ ;  /* 0x000000ff00a97202 */ /* 0x000fe20000000f00 */
[----:B------:R-:W-:Y:S06]  /*24d0*/  @!P4 BRA `(.L_x_6579) ;  /* 0x000000000024c947 */ /* 0x000fec0003800000 */
[----:B-----5:R-:W-:Y:S01]  /*24e0*/  HADD2.F32 R169, -RZ, R33.H0_H0 ;  /* 0x20000021ffa97230 */ /* 0x020fe20000004100 */
[----:B------:R-:W-:Y:S06]  /*24f0*/  BRA `(.L_x_6579) ;  /* 0x00000000001c7947 */ /* 0x000fec0003800000 */
.L_x_6578:
[----:B0-----:R-:W-:-:S04]  /*2500*/  ISETP.NE.AND P6, PT, R6, RZ, PT ;  /* 0x000000ff0600720c */ /* 0x001fc80003fc5270 */
[----:B------:R-:W-:-:S05]  /*2510*/  FSEL R168, R2, RZ, !P6 ;  /* 0x000000ff02a87208 */ /* 0x000fca0007000000 */
[----:B------:R-:W-:Y:S01]  /*2520*/  FFMA.FTZ R169, R11, R172, R168 ;  /* 0x000000ac0ba97223 */ /* 0x000fe200000100a8 */
[----:B-----5:R-:W-:-:S03]  /*2530*/  @P4 HADD2.F32 R168, -RZ, R33.H0_H0 ;  /* 0x20000021ffa84230 */ /* 0x020fc60000004100 */
[----:B------:R-:W-:-:S04]  /*2540*/  FADD.FTZ R169, R18, -R169 ;  /* 0x800000a912a97221 */ /* 0x000fc80000010000 */
[----:B------:R-:W-:-:S04]  /*2550*/  FMUL.FTZ R169, R4, R169 ;  /* 0x000000a904a97220 */ /* 0x000fc80000410000 */
[----:B------:R-:W-:-:S07]  /*2560*/  @P4 FADD.FTZ R169, R169, R168 ;  /* 0x000000a8a9a94221 */ /* 0x000fce0000010000 */
.L_x_6579:
[----:B------:R-:W-:Y:S05]  /*2570*/  BSYNC B1 ;  /* 0x0000000000017941 */ /* 0x000fea0003800000 */
.L_x_6577:
        /* <DEDUP_REMOVED lines=14> */
.L_x_6581:
[----:B------:R-:W-:Y:S05]  /*2660*/  BSYNC B1 ;  /* 0x0000000000017941 */ /* 0x000fea0003800000 */
.L_x_6580:
[----:B------:R-:W-:Y:S01]  /*2670*/  BSSY B1, `(.L_x_6582) ;  /* 0x000000e000017945 */ /* 0x000fe20003800000 */
[----:B------:R-:W-:-:S03]  /*2680*/  @P5 PRMT R165, R168, 0x7610, R165 ;  /* 0x00007610a8a55816 */ /* 0x000fc600000000a5 */
[----:B------:R-:W-:Y:S05]  /*2690*/  @P2 BRA `(.L_x_6583) ;  /* 0x0000000000102947 */ /* 0x000fea0003800000 */
[----:B------:R-:W-:Y:S01]  /*26a0*/  MOV R169, RZ ;  /* 0x000000ff00a97202 */ /* 0x000fe20000000f00 */
[----:B------:R-:W-:Y:S06]  /*26b0*/  @!P4 BRA `(.L_x_6584) ;  /* 0x000000000024c947 */ /* 0x000fec0003800000 */
[----:B-----5:R-:W-:Y:S01]  /*26c0*/  HADD2.F32 R169, -RZ, R33.H1_H1 ;  /* 0x30000021ffa97230 */ /* 0x020fe20000004100 */
[----:B------:R-:W-:Y:S06]  /*26d0*/  BRA `(.L_x_6584) ;  /* 0x00000000001c7947 */ /* 0x000fec0003800000 */
.L_x_6583:
[----:B0-----:R-:W-:-:S04]  /*26e0*/  ISETP.NE.AND P6, PT, R6, RZ, PT ;  /* 0x000000ff0600720c */ /* 0x001fc80003fc5270 */
[----:B------:R-:W-:-:S05]  /*26f0*/  FSEL R169, R2, RZ, !P6 ;  /* 0x000000ff02a97208 */ /* 0x000fca0007000000 */
[----:B------:R-:W-:-:S04]  /*2700*/  FFMA.FTZ R168, R16, R172, R169 ;  /* 0x000000ac10a87223 */ /* 0x000fc800000100a9 */
[----:B------:R-:W-:Y:S01]  /*2710*/  FADD.FTZ R169, R17, -R168 ;  /* 0x800000a811a97221 */ /* 0x000fe20000010000 */
[----:B-----5:R-:W-:-:S03]  /*2720*/  @P4 HADD2.F32 R168, -RZ, R33.H1_H1 ;  /* 0x30000021ffa84230 */ /* 0x020fc60000004100 */
[----:B------:R-:W-:-:S04]  /*2730*/  FMUL.FTZ R169, R4, R169 ;  /* 0x000000a904a97220 */ /* 0x000fc80000410000 */
[----:B------:R-:W-:-:S07]  /*2740*/  @P4 FADD.FTZ R169, R169, R168 ;  /* 0x000000a8a9a94221 */ /* 0x000fce0000010000 */
.L_x_6584:
[----:B------:R-:W-:Y:S05]  /*2750*/  BSYNC B1 ;  /* 0x0000000000017941 */ /* 0x000fea0003800000 */
.L_x_6582:
        /* <DEDUP_REMOVED lines=14> */
.L_x_6586:
[----:B------:R-:W-:Y:S05]  /*2840*/  BSYNC B1 ;  /* 0x0000000000017941 */ /* 0x000fea0003800000 */
.L_x_6585:
[----:B------:R-:W-:Y:S01]  /*2850*/  BSSY B1, `(.L_x_6587) ;  /* 0x000000e000017945 */ /* 0x000fe20003800000 */
[----:B------:R-:W-:-:S03]  /*2860*/  @P5 PRMT R165, R165, 0x5410, R168 ;  /* 0x00005410a5a55816 */ /* 0x000fc600000000a8 */
[----:B------:R-:W-:Y:S05]  /*2870*/  @P2 BRA `(.L_x_6588) ;  /* 0x0000000000102947 */ /* 0x000fea0003800000 */
[----:B------:R-:W-:Y:S01]  /*2880*/  MOV R169, RZ ;  /* 0x000000ff00a97202 */ /* 0x000fe20000000f00 */
[----:B------:R-:W-:Y:S06]  /*2890*/  @!P4 BRA `(.L_x_6589) ;  /* 0x000000000024c947 */ /* 0x000fec0003800000 */
[----:B-----5:R-:W-:Y:S01]  /*28a0*/  HADD2.F32 R169, -RZ, R34.H0_H0 ;  /* 0x20000022ffa97230 */ /* 0x020fe20000004100 */
[----:B------:R-:W-:Y:S06]  /*28b0*/  BRA `(.L_x_6589) ;  /* 0x00000000001c7947 */ /* 0x000fec0003800000 */
.L_x_6588:
[----:B0-----:R-:W-:-:S04]  /*28c0*/  ISETP.NE.AND P6, PT, R6, RZ, PT ;  /* 0x000000ff0600720c */ /* 0x001fc80003fc5270 */
[----:B------:R-:W-:-:S05]  /*28d0*/  FSEL R168, R2, RZ, !P6 ;  /* 0x000000ff02a87208 */ /* 0x000fca0007000000 */
[----:B------:R-:W-:Y:S01]  /*28e0*/  FFMA.FTZ R169, R15, R172, R168 ;  /* 0x000000ac0fa97223 */ /* 0x000fe200000100a8 */
[----:B-----5:R-:W-:-:S03]  /*28f0*/  @P4 HADD2.F32 R168, -RZ, R34.H0_H0 ;  /* 0x20000022ffa84230 */ /* 0x020fc60000004100 */
[----:B------:R-:W-:-:S04]  /*2900*/  FADD.FTZ R169, R20, -R169 ;  /* 0x800000a914a97221 */ /* 0x000fc80000010000 */
[----:B------:R-:W-:-:S04]  /*2910*/  FMUL.FTZ R169, R4, R169 ;  /* 0x000000a904a97220 */ /* 0x000fc80000410000 */
[----:B------:R-:W-:-:S07]  /*2920*/  @P4 FADD.FTZ R169, R169, R168 ;  /* 0x000000a8a9a94221 */ /* 0x000fce0000010000 */
.L_x_6589:
[----:B------:R-:W-:Y:S05]  /*2930*/  BSYNC B1 ;  /* 0x0000000000017941 */ /* 0x000fea0003800000 */
.L_x_6587:
        /* <DEDUP_REMOVED lines=14> */
.L_x_6591:
[----:B------:R-:W-:Y:S05]  /*2a20*/  BSYNC B1 ;  /* 0x0000000000017941 */ /* 0x000fea0003800000 */
.L_x_6590:
[----:B------:R-:W-:Y:S01]  /*2a30*/  BSSY B1, `(.L_x_6592) ;  /* 0x000000e000017945 */ /* 0x000fe20003800000 */
[----:B------:R-:W-:-:S03]  /*2a40*/  @P5 PRMT R166, R168, 0x7610, R166 ;  /* 0x00007610a8a65816 */ /* 0x000fc600000000a6 */
[----:B------:R-:W-:Y:S05]  /*2a50*/  @P2 BRA `(.L_x_6593) ;  /* 0x0000000000102947 */ /* 0x000fea0003800000 */
[----:B------:R-:W-:Y:S01]  /*2a60*/  MOV R169, RZ ;  /* 0x000000ff00a97202 */ /* 0x000fe20000000f00 */
[----:B------:R-:W-:Y:S06]  /*2a70*/  @!P4 BRA `(.L_x_6594) ;  /* 0x000000000024c947 */ /* 0x000fec0003800000 */
[----:B-----5:R-:W-:Y:S01]  /*2a80*/  HADD2.F32 R169, -RZ, R34.H1_H1 ;  /* 0x30000022ffa97230 */ /* 0x020fe20000004100 */
[----:B------:R-:W-:Y:S06]  /*2a90*/  BRA `(.L_x_6594) ;  /* 0x00000000001c7947 */ /* 0x000fec0003800000 */
.L_x_6593:
[----:B0-----:R-:W-:-:S04]  /*2aa0*/  ISETP.NE.AND P6, PT, R6, RZ, PT ;  /* 0x000000ff0600720c */ /* 0x001fc80003fc5270 */
[----:B------:R-:W-:-:S05]  /*2ab0*/  FSEL R169, R2, RZ, !P6 ;  /* 0x000000ff02a97208 */ /* 0x000fca0007000000 */
[----:B------:R-:W-:-:S04]  /*2ac0*/  FFMA.FTZ R168, R22, R172, R169 ;  /* 0x000000ac16a87223 */ /* 0x000fc800000100a9 */
[----:B------:R-:W-:Y:S01]  /*2ad0*/  FADD.FTZ R169, R19, -R168 ;  /* 0x800000a813a97221 */ /* 0x000fe20000010000 */
[----:B-----5:R-:W-:-:S03]  /*2ae0*/  @P4 HADD2.F32 R168, -RZ, R34.H1_H1 ;  /* 0x30000022ffa84230 */ /* 0x020fc60000004100 */
[----:B------:R-:W-:-:S04]  /*2af0*/  FMUL.FTZ R169, R4, R169 ;  /* 0x000000a904a97220 */ /* 0x000fc80000410000 */
[----:B------:R-:W-:-:S07]  /*2b00*/  @P4 FADD.FTZ R169, R169, R168 ;  /* 0x000000a8a9a94221 */ /* 0x000fce0000010000 */
.L_x_6594:
[----:B------:R-:W-:Y:S05]  /*2b10*/  BSYNC B1 ;  /* 0x0000000000017941 */ /* 0x000fea0003800000 */
.L_x_6592:
        /* <DEDUP_REMOVED lines=14> */
.L_x_6596:
[----:B------:R-:W-:Y:S05]  /*2c00*/  BSYNC B1 ;  /* 0x0000000000017941 */ /* 0x000fea0003800000 */
.L_x_6595:
[----:B------:R-:W-:Y:S01]  /*2c10*/  BSSY B1, `(.L_x_6597) ;  /* 0x000000e000017945 */ /* 0x000fe20003800000 */
[----:B------:R-:W-:-:S03]  /*2c20*/  @P5 PRMT R166, R166, 0x5410, R168 ;  /* 0x00005410a6a65816 */ /* 0x000fc600000000a8 */
[----:B------:R-:W-:Y:S05]  /*2c30*/  @P2 BRA `(.L_x_6598) ;  /* 0x0000000000102947 */ /* 0x000fea0003800000 */
[----:B------:R-:W-:Y:S01]  /*2c40*/  MOV R169, RZ ;  /* 0x000000ff00a97202 */ /* 0x000fe20000000f00 */
[----:B------:R-:W-:Y:S06]  /*2c50*/  @!P4 BRA `(.L_x_6599) ;  /* 0x000000000024c947 */ /* 0x000fec0003800000 */
[----:B-----5:R-:W-:Y:S01]  /*2c60*/  HADD2.F32 R169, -RZ, R35.H0_H0 ;  /* 0x20000023ffa97230 */ /* 0x020fe20000004100 */
[----:B------:R-:W-:Y:S06]  /*2c70*/  BRA `(.L_x_6599) ;  /* 0x00000000001c7947 */ /* 0x000fec0003800000 */
.L_x_6598:
[----:B0-----:R-:W-:-:S04]  /*2c80*/  ISETP.NE.AND P6, PT, R6, RZ, PT ;  /* 0x000000ff0600720c */ /* 0x001fc80003fc5270 */
[----:B------:R-:W-:-:S05]  /*2c90*/  FSEL R168, R2, RZ, !P6 ;  /* 0x000000ff02a87208 */ /* 0x000fca0007000000 */
[----:B------:R-:W-:Y:S01]  /*2ca0*/  FFMA.FTZ R169, R21, R172, R168 ;  /* 0x000000ac15a97223 */ /* 0x000fe200000100a8 */
[----:B-----5:R-:W-:-:S03]  /*2cb0*/  @P4 HADD2.F32 R168, -RZ, R35.H0_H0 ;  /* 0x20000023ffa84230 */ /* 0x020fc60000004100 */
[----:B------:R-:W-:-:S04]  /*2cc0*/  FADD.FTZ R169, R184, -R169 ;  /* 0x800000a9b8a97221 */ /* 0x000fc80000010000 */
[----:B------:R-:W-:-:S04]  /*2cd0*/  FMUL.FTZ R169, R4, R169 ;  /* 0x000000a904a97220 */ /* 0x000fc80000410000 */
[----:B------:R-:W-:-:S07]  /*2ce0*/  @P4 FADD.FTZ R169, R169, R168 ;  /* 0x000000a8a9a94221 */ /* 0x000fce0000010000 */
.L_x_6599:
[----:B------:R-:W-:Y:S05]  /*2cf0*/  BSYNC B1 ;  /* 0x0000000000017941 */ /* 0x000fea0003800000 */
.L_x_6597:
        /* <DEDUP_REMOVED lines=14> */
.L_x_6601:
[----:B------:R-:W-:Y:S05]  /*2de0*/  BSYNC B1 ;  /* 0x0000000000017941 */ /* 0x000fea0003800000 */
.L_x_6600:
[----:B------:R-:W-:Y:S01]  /*2df0*/  BSSY B1, `(.L_x_6602) ;  /* 0x000000e000017945 */ /* 0x000fe20003800000 */
[----:B------:R-:W-:-:S03]  /*2e00*/  @P5 PRMT R167, R168, 0x7610, R167 ;  /* 0x00007610a8a75816 */ /* 0x000fc600000000a7 */
[----:B------:R-:W-:Y:S05]  /*2e10*/  @P2 BRA `(.L_x_6603) ;  /* 0x0000000000102947 */ /* 0x000fea0003800000 */
[----:B------:R-:W-:Y:S01]  /*2e20*/  MOV R174, RZ ;  /* 0x000000ff00ae7202 */ /* 0x000fe20000000f00 */
[----:B------:R-:W-:Y:S06]  /*2e30*/  @!P4 BRA `(.L_x_6604) ;  /* 0x000000000024c947 */ /* 0x000fec0003800000 */
[----:B-----5:R-:W-:Y:S01]  /*2e40*/  HADD2.F32 R174, -RZ, R35.H1_H1 ;  /* 0x30000023ffae7230 */ /* 0x020fe20000004100 */
[----:B------:R-:W-:Y:S06]  /*2e50*/  BRA `(.L_x_6604) ;  /* 0x00000000001c7947 */ /* 0x000fec0003800000 */
.L_x_6603:
[----:B0-----:R-:W-:Y:S01]  /*2e60*/  ISETP.NE.AND P6, PT, R6, RZ, PT ;  /* 0x000000ff0600720c */ /* 0x001fe20003fc5270 */
[----:B-----5:R-:W-:-:S03]  /*2e70*/  @P4 HADD2.F32 R171, -RZ, R35.H1_H1 ;  /* 0x30000023ffab4230 */ /* 0x020fc60000004100 */
[----:B------:R-:W-:-:S05]  /*2e80*/  FSEL R169, R2, RZ, !P6 ;  /* 0x000000ff02a97208 */ /* 0x000fca0007000000 */
[----:B------:R-:W-:-:S04]  /*2e90*/  FFMA.FTZ R168, R186, R172, R169 ;  /* 0x000000acbaa87223 */ /* 0x000fc800000100a9 */
[----:B------:R-:W-:-:S04]  /*2ea0*/  FADD.FTZ R169, R23, -R168 ;  /* 0x800000a817a97221 */ /* 0x000fc80000010000 */
[----:B------:R-:W-:-:S04]  /*2eb0*/  FMUL.FTZ R174, R4, R169 ;  /* 0x000000a904ae7220 */ /* 0x000fc80000410000 */
[----:B------:R-:W-:-:S07]  /*2ec0*/  @P4 FADD.FTZ R174, R174, R171 ;  /* 0x000000abaeae4221 */ /* 0x000fce0000010000 */
.L_x_6604:
[----:B------:R-:W-:Y:S05]  /*2ed0*/  BSYNC B1 ;  /* 0x0000000000017941 */ /* 0x000fea0003800000 */
.L_x_6602:
[----:B------:R-:W1:Y:S01]  /*2ee0*/  @P5 LDC.64 R170, c[0x0][0x308] ;  /* 0x0000c200ffaa5b82 */ /* 0x000e620000000a00 */
[----:B------:R-:W-:Y:S01]  /*2ef0*/  @P5 F2FP.F16.F32.PACK_AB R175, RZ, R174 ;  /* 0x000000aeffaf523e */ /* 0x000fe200000000ff */
        /* <DEDUP_REMOVED lines=17> */
.L_x_6606:
[----:B------:R-:W-:Y:S05]  /*3010*/  BSYNC B1 ;  /* 0x0000000000017941 */ /* 0x000fea0003800000 */
.L_x_6605:
[----:B------:R1:W-:Y:S01]  /*3020*/  @P5 STG.E.128 desc[UR4][R170.64], R164 ;  /* 0x000000a4aa005986 */ /* 0x0003e2000c101d04 */
[----:B------:R-:W-:Y:S02]  /*3030*/  IADD3 R10, R10, 0x100, RZ ;  /* 0x000001000a0a7810 */ /* 0x000fe40007ffe0ff */
[----:B------:R-:W-:Y:S01]  /*3040*/  IADD3 R173, R173, 0x100, RZ ;  /* 0x00000100adad7810 */ /* 0x000fe20007ffe0ff */
[----:B------:R1:W-:Y:S06]  /*3050*/  @P3 STG.E.128 desc[UR4][R168.64], R160 ;  /* 0x000000a0a8003986 */ /* 0x0003ec000c101d04 */
.L_x_6564:
[----:B------:R-:W-:Y:S05]  /*3060*/  BSYNC B0 ;  /* 0x0000000000007941 */ /* 0x000fea0003800000 */
.L_x_6563:
[----:B------:R-:W-:Y:S04]  /*3070*/  BSSY B0, `(.L_x_6607) ;  /* 0x0000108000007945 */ /* 0x000fe80003800000 */
[----:B------:R-:W-:Y:S05]  /*3080*/  @!P1 BRA `(.L_x_6608) ;  /* 0x0000001000189947 */ /* 0x000fea0003800000 */
[----:B------:R-:W-:Y:S04]  /*3090*/  BSSY B1, `(.L_x_6609) ;  /* 0x0000005000017945 */ /* 0x000fe80003800000 */
[----:B------:R-:W-:Y:S05]  /*30a0*/  @!P3 BRA `(.L_x_6610) ;  /* 0x00000000000cb947 */ /* 0x000fea0003800000 */
[----:B-----5:R-:W2:Y:S02]  /*30b0*/  LDC.64 R156, c[0x0][0x220] ;  /* 0x00008800ff9c7b82 */ /* 0x020ea40000000a00 */
[----:B--2---:R-:W-:-:S06]  /*30c0*/  IMAD.WIDE.U32 R156, R173, 0x10, R156 ;  /* 0x00000010ad9c7825 */ /* 0x004fcc00078e009c */
[----:B------:R-:W5:Y:S02]  /*30d0*/  LDG.E.128 R156, desc[UR4][R156.64] ;  /* 0x000000049c9c7981 */ /* 0x000f64000c1e1d00 */
.L_x_6610:
[----:B------:R-:W-:Y:S05]  /*30e0*/  BSYNC B1 ;  /* 0x0000000000017941 */ /* 0x000fea0003800000 */
.L_x_6609:
        /* <DEDUP_REMOVED lines=9> */
.L_x_6612:
        /* <DEDUP_REMOVED lines=10> */
.L_x_6613:
[----:B------:R-:W-:Y:S05]  /*3220*/  BSYNC B1 ;  /* 0x0000000000017941 */ /* 0x000fea0003800000 */
.L_x_6611:
        /* <DEDUP_REMOVED lines=16> */
.L_x_6615:
[----:B------:R-:W-:Y:S05]  /*3330*/  BSYNC B1 ;  /* 0x0000000000017941 */ /* 0x000fea0003800000 */
.L_x_6614:
[----:B------:R-:W-:Y:S01]  /*3340*/  BSSY B1, `(.L_x_6616) ;  /* 0x000000e000017945 */ /* 0x000fe20003800000 */
[----:B------:R-:W-:-:S03]  /*3350*/  @P5 PRMT R164, R168, 0x7610, R164 ;  /* 0x00007610a8a45816 */ /* 0x000fc600000000a4 */
[----:B------:R-:W-:Y:S05]  /*3360*/  @P2 BRA `(.L_x_6617) ;  /* 0x0000000000102947 */ /* 0x000fea0003800000 */
[----:B------:R-:W-:Y:S01]  /*3370*/  MOV R169, RZ ;  /* 0x000000ff00a97202 */ /* 0x000fe20000000f00 */
[----:B------:R-:W-:Y:S06]  /*3380*/  @!P4 BRA `(.L_x_6618) ;  /* 0x000000000024c947 */ /* 0x000fec0003800000 */
[----:B-----5:R-:W-:Y:S01]  /*3390*/  HADD2.F32 R169, -RZ, R28.H1_H1 ;  /* 0x3000001cffa97230 */ /* 0x020fe20000004100 */
[----:B------:R-:W-:Y:S06]  /*33a0*/  BRA `(.L_x_6618) ;  /* 0x00000000001c7947 */ /* 0x000fec0003800000 */
.L_x_6617:
[----:B0-----:R-:W-:-:S04]  /*33b0*/  ISETP.NE.AND P6, PT, R6, RZ, PT ;  /* 0x000000ff0600720c */ /* 0x001fc80003fc5270 */
[----:B------:R-:W-:-:S05]  /*33c0*/  FSEL R169, R2, RZ, !P6 ;  /* 0x000000ff02a97208 */ /* 0x000fca0007000000 */
[----:B------:R-:W-:-:S04]  /*33d0*/  FFMA.FTZ R168, R188, R172, R169 ;  /* 0x000000acbca87223 */ /* 0x000fc800000100a9 */
[----:B------:R-:W-:Y:S01]  /*33e0*/  FADD.FTZ R169, R191, -R168 ;  /* 0x800000a8bfa97221 */ /* 0x000fe20000010000 */
[----:B-----5:R-:W-:-:S03]  /*33f0*/  @P4 HADD2.F32 R168, -RZ, R28.H1_H1 ;  /* 0x3000001cffa84230 */ /* 0x020fc60000004100 */
[----:B------:R-:W-:-:S04]  /*3400*/  FMUL.FTZ R169, R4, R169 ;  /* 0x000000a904a97220 */ /* 0x000fc80000410000 */
[----:B------:R-:W-:-:S07]  /*3410*/  @P4 FADD.FTZ R169, R169, R168 ;  /* 0x000000a8a9a94221 */ /* 0x000fce0000010000 */
.L_x_6618:
[----:B------:R-:W-:Y:S05]  /*3420*/  BSYNC B1 ;  /* 0x0000000000017941 */ /* 0x000fea0003800000 */
.L_x_6616:
        /* <DEDUP_REMOVED lines=14> */
.L_x_6620:
[----:B------:R-:W-:Y:S05]  /*3510*/  BSYNC B1 ;  /* 0x0000000000017941 */ /* 0x000fea0003800000 */
.L_x_6619:
[----:B------:R-:W-:Y:S01]  /*3520*/  BSSY B1, `(.L_x_6621) ;  /* 0x000000e000017945 */ /* 0x000fe20003800000 */
[----:B------:R-:W-:-:S03]  /*3530*/  @P5 PRMT R164, R164, 0x5410, R168 ;  /* 0x00005410a4a45816 */ /* 0x000fc600000000a8 */
[----:B------:R-:W-:Y:S05]  /*3540*/  @P2 BRA `(.L_x_6622) ;  /* 0x0000000000102947 */ /* 0x000fea0003800000 */
[----:B------:R-:W-:Y:S01]  /*3550*/  MOV R169, RZ ;  /* 0x000000ff00a97202 */ /* 0x000fe20000000f00 */
[----:B------:R-:W-:Y:S06]  /*3560*/  @!P4 BRA `(.L_x_6623) ;  /* 0x000000000024c947 */ /* 0x000fec0003800000 */
[----:B-----5:R-:W-:Y:S01]  /*3570*/  HADD2.F32 R169, -RZ, R29.H0_H0 ;  /* 0x2000001dffa97230 */ /* 0x020fe20000004100 */
[----:B------:R-:W-:Y:S06]  /*3580*/  BRA `(.L_x_6623) ;  /* 0x00000000001c7947 */ /* 0x000fec0003800000 */
.L_x_6622:
[----:B0-----:R-:W-:-:S04]  /*3590*/  ISETP.NE.AND P6, PT, R6, RZ, PT ;  /* 0x000000ff0600720c */ /* 0x001fc80003fc5270 */
[----:B------:R-:W-:-:S05]  /*35a0*/  FSEL R168, R2, RZ, !P6 ;  /* 0x000000ff02a87208 */ /* 0x000fca0007000000 */
[----:B------:R-:W-:Y:S01]  /*35b0*/  FFMA.FTZ R169, R189, R172, R168 ;  /* 0x000000acbda97223 */ /* 0x000fe200000100a8 */
[----:B-----5:R-:W-:-:S03]  /*35c0*/  @P4 HADD2.F32 R168, -RZ, R29.H0_H0 ;  /* 0x2000001dffa84230 */ /* 0x020fc60000004100 */
[----:B------:R-:W-:-:S04]  /*35d0*/  FADD.FTZ R169, R194, -R169 ;  /* 0x800000a9c2a97221 */ /* 0x000fc80000010000 */
[----:B------:R-:W-:-:S04]  /*35e0*/  FMUL.FTZ R169, R4, R169 ;  /* 0x000000a904a97220 */ /* 0x000fc80000410000 */
[----:B------:R-:W-:-:S07]  /*35f0*/  @P4 FADD.FTZ R169, R169, R168 ;  /* 0x000000a8a9a94221 */ /* 0x000fce0000010000 */
.L_x_6623:
[----:B------:R-:W-:Y:S05]  /*3600*/  BSYNC B1 ;  /* 0x0000000000017941 */ /* 0x000fea0003800000 */
.L_x_6621:
        /* <DEDUP_REMOVED lines=14> */
.L_x_6625:
[----:B------:R-:W-:Y:S05]  /*36f0*/  BSYNC B1 ;  /* 0x0000000000017941 */ /* 0x000fea0003800000 */
.L_x_6624:
[----:B------:R-:W-:Y:S01]  /*3700*/  BSSY B1, `(.L_x_6626) ;  /* 0x000000e000017945 */ /* 0x000fe20003800000 */
[----:B------:R-:W-:-:S03]  /*3710*/  @P5 PRMT R165, R168, 0x7610, R165 ;  /* 0x00007610a8a55816 */ /* 0x000fc600000000a5 */
[----:B------:R-:W-:Y:S05]  /*3720*/  @P2 BRA `(.L_x_6627) ;  /* 0x0000000000102947 */ /* 0x000fea0003800000 */
[----:B------:R-:W-:Y:S01]  /*3730*/  MOV R169, RZ ;  /* 0x000000ff00a97202 */ /* 0x000fe20000000f00 */
[----:B------:R-:W-:Y:S06]  /*3740*/  @!P4 BRA `(.L_x_6628) ;  /* 0x000000000024c947 */ /* 0x000fec0003800000 */
[----:B-----5:R-:W-:Y:S01]  /*3750*/  HADD2.F32 R169, -RZ, R29.H1_H1 ;  /* 0x3000001dffa97230 */ /* 0x020fe20000004100 */
[----:B------:R-:W-:Y:S06]  /*3760*/  BRA `(.L_x_6628) ;  /* 0x00000000001c7947 */ /* 0x000fec0003800000 */
.L_x_6627:
[----:B0-----:R-:W-:-:S04]  /*3770*/  ISETP.NE.AND P6, PT, R6, RZ, PT ;  /* 0x000000ff0600720c */ /* 0x001fc80003fc5270 */
[----:B------:R-:W-:-:S05]  /*3780*/  FSEL R169, R2, RZ, !P6 ;  /* 0x000000ff02a97208 */ /* 0x000fca0007000000 */
[----:B------:R-:W-:-:S04]  /*3790*/  FFMA.FTZ R168, R192, R172, R169 ;  /* 0x000000acc0a87223 */ /* 0x000fc800000100a9 */
[----:B------:R-:W-:Y:S01]  /*37a0*/  FADD.FTZ R169, R195, -R168 ;  /* 0x800000a8c3a97221 */ /* 0x000fe20000010000 */
[----:B-----5:R-:W-:-:S03]  /*37b0*/  @P4 HADD2.F32 R168, -RZ, R29.H1_H1 ;  /* 0x3000001dffa84230 */ /* 0x020fc60000004100 */
[----:B------:R-:W-:-:S04]  /*37c0*/  FMUL.FTZ R169, R4, R169 ;  /* 0x000000a904a97220 */ /* 0x000fc80000410000 */
[----:B------:R-:W-:-:S07]  /*37d0*/  @P4 FADD.FTZ R169, R169, R168 ;  /* 0x000000a8a9a94221 */ /* 0x000fce0000010000 */
.L_x_6628:
[----:B------:R-:W-:Y:S05]  /*37e0*/  BSYNC B1 ;  /* 0x0000000000017941 */ /* 0x000fea0003800000 */
.L_x_6626:
        /* <DEDUP_REMOVED lines=14> */
.L_x_6630:
[----:B------:R-:W-:Y:S05]  /*38d0*/  BSYNC B1 ;  /* 0x0000000000017941 */ /* 0x000fea0003800000 */
.L_x_6629:
[----:B------:R-:W-:Y:S01]  /*38e0*/  BSSY B1, `(.L_x_6631) ;  /* 0x000000e000017945 */ /* 0x000fe20003800000 */
[----:B------:R-:W-:-:S03]  /*38f0*/  @P5 PRMT R165, R165, 0x5410, R168 ;  /* 0x00005410a5a55816 */ /* 0x000fc600000000a8 */
[----:B------:R-:W-:Y:S05]  /*3900*/  @P2 BRA `(.L_x_6632) ;  /* 0x0000000000102947 */ /* 0x000fea0003800000 */
[----:B------:R-:W-:Y:S01]  /*3910*/  MOV R169, RZ ;  /* 0x000000ff00a97202 */ /* 0x000fe20000000f00 */
[----:B------:R-:W-:Y:S06]  /*3920*/  @!P4 BRA `(.L_x_6633) ;  /* 0x000000000024c947 */ /* 0x000fec0003800000 */
[----:B-----5:R-:W-:Y:S01]  /*3930*/  HADD2.F32 R169, -RZ, R30.H0_H0 ;  /* 0x2000001effa97230 */ /* 0x020fe20000004100 */
[----:B------:R-:W-:Y:S06]  /*3940*/  BRA `(.L_x_6633) ;  /* 0x00000000001c7947 */ /* 0x000fec0003800000 */
.L_x_6632:
[----:B0-----:R-:W-:-:S04]  /*3950*/  ISETP.NE.AND P6, PT, R6, RZ, PT ;  /* 0x000000ff0600720c */ /* 0x001fc80003fc5270 */
[----:B------:R-:W-:-:S05]  /*3960*/  FSEL R168, R2, RZ, !P6 ;  /* 0x000000ff02a87208 */ /* 0x000fca0007000000 */
[----:B------:R-:W-:Y:S01]  /*3970*/  FFMA.FTZ R169, R193, R172, R168 ;  /* 0x000000acc1a97223 */ /* 0x000fe200000100a8 */
[----:B-----5:R-:W-:-:S03]  /*3980*/  @P4 HADD2.F32 R168, -RZ, R30.H0_H0 ;  /* 0x2000001effa84230 */ /* 0x020fc60000004100 */
[----:B------:R-:W-:-:S04]  /*3990*/  FADD.FTZ R169, R202, -R169 ;  /* 0x800000a9caa97221 */ /* 0x000fc80000010000 */
[----:B------:R-:W-:-:S04]  /*39a0*/  FMUL.FTZ R169, R4, R169 ;  /* 0x000000a904a97220 */ /* 0x000fc80000410000 */
[----:B------:R-:W-:-:S07]  /*39b0*/  @P4 FADD.FTZ R169, R169, R168 ;  /* 0x000000a8a9a94221 */ /* 0x000fce0000010000 */
.L_x_6633:
[----:B------:R-:W-:Y:S05]  /*39c0*/  BSYNC B1 ;  /* 0x0000000000017941 */ /* 0x000fea0003800000 */
.L_x_6631:
        /* <DEDUP_REMOVED lines=14> */
.L_x_6635:
[----:B------:R-:W-:Y:S05]  /*3ab0*/  BSYNC B1 ;  /* 0x0000000000017941 */ /* 0x000fea0003800000 */
.L_x_6634:
[----:B------:R-:W-:Y:S01]  /*3ac0*/  BSSY B1, `(.L_x_6636) ;  /* 0x000000e000017945 */ /* 0x000fe20003800000 */
[----:B------:R-:W-:-:S03]  /*3ad0*/  @P5 PRMT R166, R168, 0x7610, R166 ;  /* 0x00007610a8a65816 */ /* 0x000fc600000000a6 */
[----:B------:R-:W-:Y:S05]  /*3ae0*/  @P2 BRA `(.L_x_6637) ;  /* 0x0000000000102947 */ /* 0x000fea0003800000 */
[----:B------:R-:W-:Y:S01]  /*3af0*/  MOV R169, RZ ;  /* 0x000000ff00a97202 */ /* 0x000fe20000000f00 */
[----:B------:R-:W-:Y:S06]  /*3b00*/  @!P4 BRA `(.L_x_6638) ;  /* 0x000000000024c947 */ /* 0x000fec0003800000 */
[----:B-----5:R-:W-:Y:S01]  /*3b10*/  HADD2.F32 R169, -RZ, R30.H1_H1 ;  /* 0x3000001effa97230 */ /* 0x020fe20000004100 */
[----:B------:R-:W-:Y:S06]  /*3b20*/  BRA `(.L_x_6638) ;  /* 0x00000000001c7947 */ /* 0x000fec0003800000 */
.L_x_6637:
[----:B0-----:R-:W-:-:S04]  /*3b30*/  ISETP.NE.AND P6, PT, R6, RZ, PT ;  /* 0x000000ff0600720c */ /* 0x001fc80003fc5270 */
[----:B------:R-:W-:-:S05]  /*3b40*/  FSEL R169, R2, RZ, !P6 ;  /* 0x000000ff02a97208 */ /* 0x000fca0007000000 */
[----:B------:R-:W-:-:S04]  /*3b50*/  FFMA.FTZ R168, R204, R172, R169 ;  /* 0x000000accca87223 */ /* 0x000fc800000100a9 */
[----:B------:R-:W-:Y:S01]  /*3b60*/  FADD.FTZ R169, R203, -R168 ;  /* 0x800000a8cba97221 */ /* 0x000fe20000010000 */
[----:B-----5:R-:W-:-:S03]  /*3b70*/  @P4 HADD2.F32 R168, -RZ, R30.H1_H1 ;  /* 0x3000001effa84230 */ /* 0x020fc60000004100 */
[----:B------:R-:W-:-:S04]  /*3b80*/  FMUL.FTZ R169, R4, R169 ;  /* 0x000000a904a97220 */ /* 0x000fc80000410000 */
[----:B------:R-:W-:-:S07]  /*3b90*/  @P4 FADD.FTZ R169, R169, R168 ;  /* 0x000000a8a9a94221 */ /* 0x000fce0000010000 */
.L_x_6638:
[----:B------:R-:W-:Y:S05]  /*3ba0*/  BSYNC B1 ;  /* 0x0000000000017941 */ /* 0x000fea0003800000 */
.L_x_6636:
        /* <DEDUP_REMOVED lines=14> */
.L_x_6640:
[----:B------:R-:W-:Y:S05]  /*3c90*/  BSYNC B1 ;  /* 0x0000000000017941 */ /* 0x000fea0003800000 */
.L_x_6639:
[----:B------:R-:W-:Y:S01]  /*3ca0*/  BSSY B1, `(.L_x_6641) ;  /* 0x000000e000017945 */ /* 0x000fe20003800000 */
[----:B------:R-:W-:-:S03]  /*3cb0*/  @P5 PRMT R166, R166, 0x5410, R168 ;  /* 0x00005410a6a65816 */ /* 0x000fc600000000a8 */
[----:B------:R-:W-:Y:S05]  /*3cc0*/  @P2 BRA `(.L_x_6642) ;  /* 0x0000000000102947 */ /* 0x000fea0003800000 */
[----:B------:R-:W-:Y:S01]  /*3cd0*/  MOV R169, RZ ;  /* 0x000000ff00a97202 */ /* 0x000fe20000000f00 */
[----:B------:R-:W-:Y:S06]  /*3ce0*/  @!P4 BRA `(.L_x_6643) ;  /* 0x000000000024c947 */ /* 0x000fec0003800000 */
[----:B-----5:R-:W-:Y:S01]  /*3cf0*/  HADD2.F32 R169, -RZ, R31.H0_H0 ;  /* 0x2000001fffa97230 */ /* 0x020fe20000004100 */
[----:B------:R-:W-:Y:S06]  /*3d00*/  BRA `(.L_x_6643) ;  /* 0x00000000001c7947 */ /* 0x000fec0003800000 */
.L_x_6642:
[----:B0-----:R-:W-:-:S04]  /*3d10*/  ISETP.NE.AND P6, PT, R6, RZ, PT ;  /* 0x000000ff0600720c */ /* 0x001fc80003fc5270 */
[----:B------:R-:W-:-:S05]  /*3d20*/  FSEL R168, R2, RZ, !P6 ;  /* 0x000000ff02a87208 */ /* 0x000fca0007000000 */
[----:B------:R-:W-:Y:S01]  /*3d30*/  FFMA.FTZ R169, R205, R172, R168 ;  /* 0x000000accda97223 */ /* 0x000fe200000100a8 */
[----:B-----5:R-:W-:-:S03]  /*3d40*/  @P4 HADD2.F32 R168, -RZ, R31.H0_H0 ;  /* 0x2000001fffa84230 */ /* 0x020fc60000004100 */
[----:B------:R-:W-:-:S04]  /*3d50*/  FADD.FTZ R169, R206, -R169 ;  /* 0x800000a9cea97221 */ /* 0x000fc80000010000 */
[----:B------:R-:W-:-:S04]  /*3d60*/  FMUL.FTZ R169, R4, R169 ;  /* 0x000000a904a97220 */ /* 0x000fc80000410000 */
[----:B------:R-:W-:-:S07]  /*3d70*/  @P4 FADD.FTZ R169, R169, R168 ;  /* 0x000000a8a9a94221 */ /* 0x000fce0000010000 */
.L_x_6643:
[----:B------:R-:W-:Y:S05]  /*3d80*/  BSYNC B1 ;  /* 0x0000000000017941 */ /* 0x000fea0003800000 */
.L_x_6641:
        /* <DEDUP_REMOVED lines=14> */
.L_x_6645:
[----:B------:R-:W-:Y:S05]  /*3e70*/  BSYNC B1 ;  /* 0x0000000000017941 */ /* 0x000fea0003800000 */
.L_x_6644:
[----:B------:R-:W-:Y:S01]  /*3e80*/  BSSY B1, `(.L_x_6646) ;  /* 0x000000e000017945 */ /* 0x000fe20003800000 */
[----:B------:R-:W-:-:S03]  /*3e90*/  @P5 PRMT R167, R168, 0x7610, R167 ;  /* 0x00007610a8a75816 */ /* 0x000fc600000000a7 */
[----:B------:R-:W-:Y:S05]  /*3ea0*/  @P2 BRA `(.L_x_6647) ;  /* 0x0000000000102947 */ /* 0x000fea0003800000 */
[----:B------:R-:W-:Y:S01]  /*3eb0*/  MOV R174, RZ ;  /* 0x000000ff00ae7202 */ /* 0x000fe20000000f00 */
[----:B------:R-:W-:Y:S06]  /*3ec0*/  @!P4 BRA `(.L_x_6648) ;  /* 0x000000000024c947 */ /* 0x000fec0003800000 */
[----:B-----5:R-:W-:Y:S01]  /*3ed0*/  HADD2.F32 R174, -RZ, R31.H1_H1 ;  /* 0x3000001fffae7230 */ /* 0x020fe20000004100 */
[----:B------:R-:W-:Y:S06]  /*3ee0*/  BRA `(.L_x_6648) ;  /* 0x00000000001c7947 */ /* 0x000fec0003800000 */
.L_x_6647:
[----:B0-----:R-:W-:Y:S01]  /*3ef0*/  ISETP.NE.AND P6, PT, R6, RZ, PT ;  /* 0x000000ff0600720c */ /* 0x001fe20003fc5270 */
[----:B-----5:R-:W-:-:S03]  /*3f00*/  @P4 HADD2.F32 R171, -RZ, R31.H1_H1 ;  /* 0x3000001fffab4230 */ /* 0x020fc60000004100 */
[----:B------:R-:W-:-:S05]  /*3f10*/  FSEL R169, R2, RZ, !P6 ;  /* 0x000000ff02a97208 */ /* 0x000fca0007000000 */
[----:B------:R-:W-:-:S04]  /*3f20*/  FFMA.FTZ R168, R208, R172, R169 ;  /* 0x000000acd0a87223 */ /* 0x000fc800000100a9 */
[----:B------:R-:W-:-:S04]  /*3f30*/  FADD.FTZ R169, R207, -R168 ;  /* 0x800000a8cfa97221 */ /* 0x000fc80000010000 */
[----:B------:R-:W-:-:S04]  /*3f40*/  FMUL.FTZ R174, R4, R169 ;  /* 0x000000a904ae7220 */ /* 0x000fc80000410000 */
[----:B------:R-:W-:-:S07]  /*3f50*/  @P4 FADD.FTZ R174, R174, R171 ;  /* 0x000000abaeae4221 */ /* 0x000fce0000010000 */
.L_x_6648:
[----:B------:R-:W-:Y:S05]  /*3f60*/  BSYNC B1 ;  /* 0x0000000000017941 */ /* 0x000fea0003800000 */
.L_x_6646:
        /* <DEDUP_REMOVED lines=19> */
.L_x_6650:
[----:B------:R-:W-:Y:S05]  /*40a0*/  BSYNC B1 ;  /* 0x0000000000017941 */ /* 0x000fea0003800000 */
.L_x_6649:
[----:B------:R2:W-:Y:S01]  /*40b0*/  @P5 STG.E.128 desc[UR4][R170.64], R164 ;  /* 0x000000a4aa005986 */ /* 0x0005e2000c101d04 */
[----:B------:R-:W-:Y:S02]  /*40c0*/  IADD3 R10, R10, 0x100, RZ ;  /* 0x000001000a0a7810 */ /* 0x000fe40007ffe0ff */
[----:B------:R-:W-:Y:S01]  /*40d0*/  IADD3 R173, R173, 0x100, RZ ;  /* 0x00000100adad7810 */ /* 0x000fe20007ffe0ff */
[----:B------:R2:W-:Y:S06]  /*40e0*/  @P3 STG.E.128 desc[UR4][R168.64], R160 ;  /* 0x000000a0a8003986 */ /* 0x0005ec000c101d04 */
.L_x_6608:
[----:B------:R-:W-:Y:S05]  /*40f0*/  BSYNC B0 ;  /* 0x0000000000007941 */ /* 0x000fea0003800000 */
.L_x_6607:
        /* <DEDUP_REMOVED lines=8> */
.L_x_6654:
[----:B------:R-:W-:Y:S05]  /*4180*/  BSYNC B1 ;  /* 0x0000000000017941 */ /* 0x000fea0003800000 */
.L_x_6653:
        /* <DEDUP_REMOVED lines=9> */
.L_x_6656:
        /* <DEDUP_REMOVED lines=10> */
.L_x_6657:
[----:B------:R-:W-:Y:S05]  /*42c0*/  BSYNC B1 ;  /* 0x0000000000017941 */ /* 0x000fea0003800000 */
.L_x_6655:
        /* <DEDUP_REMOVED lines=16> */
.L_x_6659:
[----:B------:R-:W-:Y:S05]  /*43d0*/  BSYNC B1 ;  /* 0x0000000000017941 */ /* 0x000fea0003800000 */
.L_x_6658:
[----:B------:R-:W-:Y:S01]  /*43e0*/  BSSY B1, `(.L_x_6660) ;  /* 0x000000e000017945 */ /* 0x000fe20003800000 */
[----:B------:R-:W-:-:S03]  /*43f0*/  @P5 PRMT R164, R168, 0x7610, R164 ;  /* 0x00007610a8a45816 */ /* 0x000fc600000000a4 */
[----:B------:R-:W-:Y:S05]  /*4400*/  @P2 BRA `(.L_x_6661) ;  /* 0x0000000000102947 */ /* 0x000fea0003800000 */
[----:B------:R-:W-:Y:S01]  /*4410*/  MOV R169, RZ ;  /* 0x000000ff00a97202 */ /* 0x000fe20000000f00 */
[----:B------:R-:W-:Y:S06]  /*4420*/  @!P4 BRA `(.L_x_6662) ;  /* 0x000000000024c947 */ /* 0x000fec0003800000 */
[----:B-----5:R-:W-:Y:S01]  /*4430*/  HADD2.F32 R169, -RZ, R24.H1_H1 ;  /* 0x30000018ffa97230 */ /* 0x020fe20000004100 */
[----:B------:R-:W-:Y:S06]  /*4440*/  BRA `(.L_x_6662) ;  /* 0x00000000001c7947 */ /* 0x000fec0003800000 */
.L_x_6661:
[----:B0-----:R-:W-:-:S04]  /*4450*/  ISETP.NE.AND P6, PT, R6, RZ, PT ;  /* 0x000000ff0600720c */ /* 0x001fc80003fc5270 */
[----:B------:R-:W-:-:S05]  /*4460*/  FSEL R169, R2, RZ, !P6 ;  /* 0x000000ff02a97208 */ /* 0x000fca0007000000 */
[----:B------:R-:W-:-:S04]  /*4470*/  FFMA.FTZ R168, R210, R172, R169 ;  /* 0x000000acd2a87223 */ /* 0x000fc800000100a9 */
[----:B------:R-:W-:Y:S01]  /*4480*/  FADD.FTZ R169, R211, -R168 ;  /* 0x800000a8d3a97221 */ /* 0x000fe20000010000 */
[----:B-----5:R-:W-:-:S03]  /*4490*/  @P4 HADD2.F32 R168, -RZ, R24.H1_H1 ;  /* 0x30000018ffa84230 */ /* 0x020fc60000004100 */
[----:B------:R-:W-:-:S04]  /*44a0*/  FMUL.FTZ R169, R4, R169 ;  /* 0x000000a904a97220 */ /* 0x000fc80000410000 */
[----:B------:R-:W-:-:S07]  /*44b0*/  @P4 FADD.FTZ R169, R169, R168 ;  /* 0x000000a8a9a94221 */ /* 0x000fce0000010000 */
.L_x_6662:
[----:B------:R-:W-:Y:S05]  /*44c0*/  BSYNC B1 ;  /* 0x0000000000017941 */ /* 0x000fea0003800000 */
.L_x_6660:
        /* <DEDUP_REMOVED lines=14> */
.L_x_6664:
[----:B------:R-:W-:Y:S05]  /*45b0*/  BSYNC B1 ;  /* 0x0000000000017941 */ /* 0x000fea0003800000 */
.L_x_6663:
[----:B------:R-:W-:Y:S01]  /*45c0*/  BSSY B1, `(.L_x_6665) ;  /* 0x000000e000017945 */ /* 0x000fe20003800000 */
[----:B------:R-:W-:-:S03]  /*45d0*/  @P5 PRMT R164, R164, 0x5410, R168 ;  /* 0x00005410a4a45816 */ /* 0x000fc600000000a8 */
[----:B------:R-:W-:Y:S05]  /*45e0*/  @P2 BRA `(.L_x_6666) ;  /* 0x0000000000102947 */ /* 0x000fea0003800000 */
[----:B------:R-:W-:Y:S01]  /*45f0*/  MOV R169, RZ ;  /* 0x000000ff00a97202 */ /* 0x000fe20000000f00 */
[----:B------:R-:W-:Y:S06]  /*4600*/  @!P4 BRA `(.L_x_6667) ;  /* 0x000000000024c947 */ /* 0x000fec0003800000 */
[----:B-----5:R-:W-:Y:S01]  /*4610*/  HADD2.F32 R169, -RZ, R25.H0_H0 ;  /* 0x20000019ffa97230 */ /* 0x020fe20000004100 */
[----:B------:R-:W-:Y:S06]  /*4620*/  BRA `(.L_x_6667) ;  /* 0x00000000001c7947 */ /* 0x000fec0003800000 */
.L_x_6666:
[----:B0-----:R-:W-:-:S04]  /*4630*/  ISETP.NE.AND P6, PT, R6, RZ, PT ;  /* 0x000000ff0600720c */ /* 0x001fc80003fc5270 */
[----:B------:R-:W-:-:S05]  /*4640*/  FSEL R168, R2, RZ, !P6 ;  /* 0x000000ff02a87208 */ /* 0x000fca0007000000 */
[----:B------:R-:W-:Y:S01]  /*4650*/  FFMA.FTZ R169, R209, R172, R168 ;  /* 0x000000acd1a97223 */ /* 0x000fe200000100a8 */
[----:B-----5:R-:W-:-:S03]  /*4660*/  @P4 HADD2.F32 R168, -RZ, R25.H0_H0 ;  /* 0x20000019ffa84230 */ /* 0x020fc60000004100 */
[----:B------:R-:W-:-:S04]  /*4670*/  FADD.FTZ R169, R216, -R169 ;  /* 0x800000a9d8a97221 */ /* 0x000fc80000010000 */
[----:B------:R-:W-:-:S04]  /*4680*/  FMUL.FTZ R169, R4, R169 ;  /* 0x000000a904a97220 */ /* 0x000fc80000410000 */
[----:B------:R-:W-:-:S07]  /*4690*/  @P4 FADD.FTZ R169, R169, R168 ;  /* 0x000000a8a9a94221 */ /* 0x000fce0000010000 */
.L_x_6667:
[----:B------:R-:W-:Y:S05]  /*46a0*/  BSYNC B1 ;  /* 0x0000000000017941 */ /* 0x000fea0003800000 */
.L_x_6665:
        /* <DEDUP_REMOVED lines=14> */
.L_x_6669:
[----:B------:R-:W-:Y:S05]  /*4790*/  BSYNC B1 ;  /* 0x0000000000017941 */ /* 0x000fea0003800000 */
.L_x_6668:
[----:B------:R-:W-:Y:S01]  /*47a0*/  BSSY B1, `(.L_x_6670) ;  /* 0x000000e000017945 */ /* 0x000fe20003800000 */
[----:B------:R-:W-:-:S03]  /*47b0*/  @P5 PRMT R165, R168, 0x7610, R165 ;  /* 0x00007610a8a55816 */ /* 0x000fc600000000a5 */
[----:B------:R-:W-:Y:S05]  /*47c0*/  @P2 BRA `(.L_x_6671) ;  /* 0x0000000000102947 */ /* 0x000fea0003800000 */
[----:B------:R-:W-:Y:S01]  /*47d0*/  MOV R169, RZ ;  /* 0x000000ff00a97202 */ /* 0x000fe20000000f00 */
[----:B------:R-:W-:Y:S06]  /*47e0*/  @!P4 BRA `(.L_x_6672) ;  /* 0x000000000024c947 */ /* 0x000fec0003800000 */
[----:B-----5:R-:W-:Y:S01]  /*47f0*/  HADD2.F32 R169, -RZ, R25.H1_H1 ;  /* 0x30000019ffa97230 */ /* 0x020fe20000004100 */
[----:B------:R-:W-:Y:S06]  /*4800*/  BRA `(.L_x_6672) ;  /* 0x00000000001c7947 */ /* 0x000fec0003800000 */
.L_x_6671:
[----:B0-----:R-:W-:-:S04]  /*4810*/  ISETP.NE.AND P6, PT, R6, RZ, PT ;  /* 0x000000ff0600720c */ /* 0x001fc80003fc5270 */
[----:B------:R-:W-:-:S05]  /*4820*/  FSEL R169, R2, RZ, !P6 ;  /* 0x000000ff02a97208 */ /* 0x000fca0007000000 */
[----:B------:R-:W-:-:S04]  /*4830*/  FFMA.FTZ R168, R214, R172, R169 ;  /* 0x000000acd6a87223 */ /* 0x000fc800000100a9 */
[----:B------:R-:W-:Y:S01]  /*4840*/  FADD.FTZ R169, R213, -R168 ;  /* 0x800000a8d5a97221 */ /* 0x000fe20000010000 */
[----:B-----5:R-:W-:-:S03]  /*4850*/  @P4 HADD2.F32 R168, -RZ, R25.H1_H1 ;  /* 0x30000019ffa84230 */ /* 0x020fc60000004100 */
[----:B------:R-:W-:-:S04]  /*4860*/  FMUL.FTZ R169, R4, R169 ;  /* 0x000000a904a97220 */ /* 0x000fc80000410000 */
[----:B------:R-:W-:-:S07]  /*4870*/  @P4 FADD.FTZ R169, R169, R168 ;  /* 0x000000a8a9a94221 */ /* 0x000fce0000010000 */
.L_x_6672:
[----:B------:R-:W-:Y:S05]  /*4880*/  BSYNC B1 ;  /* 0x0000000000017941 */ /* 0x000fea0003800000 */
.L_x_6670:
        /* <DEDUP_REMOVED lines=14> */
.L_x_6674:
[----:B------:R-:W-:Y:S05]  /*4970*/  BSYNC B1 ;  /* 0x0000000000017941 */ /* 0x000fea0003800000 */
.L_x_6673:
[----:B------:R-:W-:Y:S01]  /*4980*/  BSSY B1, `(.L_x_6675) ;  /* 0x000000e000017945 */ /* 0x000fe20003800000 */
[----:B------:R-:W-:-:S03]  /*4990*/  @P5 PRMT R165, R165, 0x5410, R168 ;  /* 0x00005410a5a55816 */ /* 0x000fc600000000a8 */
[----:B------:R-:W-:Y:S05]  /*49a0*/  @P2 BRA `(.L_x_6676) ;  /* 0x0000000000102947 */ /* 0x000fea0003800000 */
[----:B------:R-:W-:Y:S01]  /*49b0*/  MOV R169, RZ ;  /* 0x000000ff00a97202 */ /* 0x000fe20000000f00 */
[----:B------:R-:W-:Y:S06]  /*49c0*/  @!P4 BRA `(.L_x_6677) ;  /* 0x000000000024c947 */ /* 0x000fec0003800000 */
[----:B-----5:R-:W-:Y:S01]  /*49d0*/  HADD2.F32 R169, -RZ, R26.H0_H0 ;  /* 0x2000001affa97230 */ /* 0x020fe20000004100 */
[----:B------:R-:W-:Y:S06]  /*49e0*/  BRA `(.L_x_6677) ;  /* 0x00000000001c7947 */ /* 0x000fec0003800000 */
.L_x_6676:
[----:B0-----:R-:W-:-:S04]  /*49f0*/  ISETP.NE.AND P6, PT, R6, RZ, PT ;  /* 0x000000ff0600720c */ /* 0x001fc80003fc5270 */
[----:B------:R-:W-:-:S05]  /*4a00*/  FSEL R168, R2, RZ, !P6 ;  /* 0x000000ff02a87208 */ /* 0x000fca0007000000 */
[----:B------:R-:W-:Y:S01]  /*4a10*/  FFMA.FTZ R169, R215, R172, R168 ;  /* 0x000000acd7a97223 */ /* 0x000fe200000100a8 */
[----:B-----5:R-:W-:-:S03]  /*4a20*/  @P4 HADD2.F32 R168, -RZ, R26.H0_H0 ;  /* 0x2000001affa84230 */ /* 0x020fc60000004100 */
[----:B------:R-:W-:-:S04]  /*4a30*/  FADD.FTZ R169, R220, -R169 ;  /* 0x800000a9dca97221 */ /* 0x000fc80000010000 */
[----:B------:R-:W-:-:S04]  /*4a40*/  FMUL.FTZ R169, R4, R169 ;  /* 0x000000a904a97220 */ /* 0x000fc80000410000 */
[----:B------:R-:W-:-:S07]  /*4a50*/  @P4 FADD.FTZ R169, R169, R168 ;  /* 0x000000a8a9a94221 */ /* 0x000fce0000010000 */
.L_x_6677:
[----:B------:R-:W-:Y:S05]  /*4a60*/  BSYNC B1 ;  /* 0x0000000000017941 */ /* 0x000fea0003800000 */
.L_x_6675:
        /* <DEDUP_REMOVED lines=14> */
.L_x_6679:
[----:B------:R-:W-:Y:S05]  /*4b50*/  BSYNC B1 ;  /* 0x0000000000017941 */ /* 0x000fea0003800000 */
.L_x_6678:
[----:B------:R-:W-:Y:S01]  /*4b60*/  BSSY B1, `(.L_x_6680) ;  /* 0x000000e000017945 */ /* 0x000fe20003800000 */
[----:B------:R-:W-:-:S03]  /*4b70*/  @P5 PRMT R166, R168, 0x7610, R166 ;  /* 0x00007610a8a65816 */ /* 0x000fc600000000a6 */
[----:B------:R-:W-:Y:S05]  /*4b80*/  @P2 BRA `(.L_x_6681) ;  /* 0x0000000000102947 */ /* 0x000fea0003800000 */
[----:B------:R-:W-:Y:S01]  /*4b90*/  MOV R169, RZ ;  /* 0x000000ff00a97202 */ /* 0x000fe20000000f00 */
[----:B------:R-:W-:Y:S06]  /*4ba0*/  @!P4 BRA `(.L_x_6682) ;  /* 0x000000000024c947 */ /* 0x000fec0003800000 */
[----:B-----5:R-:W-:Y:S01]  /*4bb0*/  HADD2.F32 R169, -RZ, R26.H1_H1 ;  /* 0x3000001affa97230 */ /* 0x020fe20000004100 */
[----:B------:R-:W-:Y:S06]  /*4bc0*/  BRA `(.L_x_6682) ;  /* 0x00000000001c7947 */ /* 0x000fec0003800000 */
.L_x_6681:
[----:B0-----:R-:W-:-:S04]  /*4bd0*/  ISETP.NE.AND P6, PT, R6, RZ, PT ;  /* 0x000000ff0600720c */ /* 0x001fc80003fc5270 */
[----:B------:R-:W-:-:S05]  /*4be0*/  FSEL R169, R2, RZ, !P6 ;  /* 0x000000ff02a97208 */ /* 0x000fca0007000000 */
[----:B------:R-:W-:-:S04]  /*4bf0*/  FFMA.FTZ R168, R222, R172, R169 ;  /* 0x000000acdea87223 */ /* 0x000fc800000100a9 */
[----:B------:R-:W-:Y:S01]  /*4c00*/  FADD.FTZ R169, R217, -R168 ;  /* 0x800000a8d9a97221 */ /* 0x000fe20000010000 */
[----:B-----5:R-:W-:-:S03]  /*4c10*/  @P4 HADD2.F32 R168, -RZ, R26.H1_H1 ;  /* 0x3000001affa84230 */ /* 0x020fc60000004100 */
[----:B------:R-:W-:-:S04]  /*4c20*/  FMUL.FTZ R169, R4, R169 ;  /* 0x000000a904a97220 */ /* 0x000fc80000410000 */
[----:B------:R-:W-:-:S07]  /*4c30*/  @P4 FADD.FTZ R169, R169, R168 ;  /* 0x000000a8a9a94221 */ /* 0x000fce0000010000 */
.L_x_6682:
[----:B------:R-:W-:Y:S05]  /*4c40*/  BSYNC B1 ;  /* 0x0000000000017941 */ /* 0x000fea0003800000 */
.L_x_6680:
        /* <DEDUP_REMOVED lines=14> */
.L_x_6684:
[----:B------:R-:W-:Y:S05]  /*4d30*/  BSYNC B1 ;  /* 0x0000000000017941 */ /* 0x000fea0003800000 */
.L_x_6683:
[----:B------:R-:W-:Y:S01]  /*4d40*/  BSSY B1, `(.L_x_6685) ;  /* 0x000000e000017945 */ /* 0x000fe20003800000 */
[----:B------:R-:W-:-:S03]  /*4d50*/  @P5 PRMT R166, R166, 0x5410, R168 ;  /* 0x00005410a6a65816 */ /* 0x000fc600000000a8 */
[----:B------:R-:W-:Y:S05]  /*4d60*/  @P2 BRA `(.L_x_6686) ;  /* 0x0000000000102947 */ /* 0x000fea0003800000 */
[----:B------:R-:W-:Y:S01]  /*4d70*/  MOV R169, RZ ;  /* 0x000000ff00a97202 */ /* 0x000fe20000000f00 */
[----:B------:R-:W-:Y:S06]  /*4d80*/  @!P4 BRA `(.L_x_6687) ;  /* 0x000000000024c947 */ /* 0x000fec0003800000 */
[----:B-----5:R-:W-:Y:S01]  /*4d90*/  HADD2.F32 R169, -RZ, R27.H0_H0 ;  /* 0x2000001bffa97230 */ /* 0x020fe20000004100 */
[----:B------:R-:W-:Y:S06]  /*4da0*/  BRA `(.L_x_6687) ;  /* 0x00000000001c7947 */ /* 0x000fec0003800000 */
.L_x_6686:
[----:B0-----:R-:W-:-:S04]  /*4db0*/  ISETP.NE.AND P6, PT, R6, RZ, PT ;  /* 0x000000ff0600720c */ /* 0x001fc80003fc5270 */
[----:B------:R-:W-:-:S05]  /*4dc0*/  FSEL R168, R2, RZ, !P6 ;  /* 0x000000ff02a87208 */ /* 0x000fca0007000000 */
[----:B------:R-:W-:Y:S01]  /*4dd0*/  FFMA.FTZ R169, R221, R172, R168 ;  /* 0x000000acdda97223 */ /* 0x000fe200000100a8 */
[----:B-----5:R-:W-:-:S03]  /*4de0*/  @P4 HADD2.F32 R168, -RZ, R27.H0_H0 ;  /* 0x2000001bffa84230 */ /* 0x020fc60000004100 */
[----:B------:R-:W-:-:S04]  /*4df0*/  FADD.FTZ R169, R224, -R169 ;  /* 0x800000a9e0a97221 */ /* 0x000fc80000010000 */
[----:B------:R-:W-:-:S04]  /*4e00*/  FMUL.FTZ R169, R4, R169 ;  /* 0x000000a904a97220 */ /* 0x000fc80000410000 */
[----:B------:R-:W-:-:S07]  /*4e10*/  @P4 FADD.FTZ R169, R169, R168 ;  /* 0x000000a8a9a94221 */ /* 0x000fce0000010000 */
.L_x_6687:
[----:B------:R-:W-:Y:S05]  /*4e20*/  BSYNC B1 ;  /* 0x0000000000017941 */ /* 0x000fea0003800000 */
.L_x_6685:
        /* <DEDUP_REMOVED lines=14> */
.L_x_6689:
[----:B------:R-:W-:Y:S05]  /*4f10*/  BSYNC B1 ;  /* 0x0000000000017941 */ /* 0x000fea0003800000 */
.L_x_6688:
[----:B------:R-:W-:Y:S01]  /*4f20*/  BSSY B1, `(.L_x_6690) ;  /* 0x000000e000017945 */ /* 0x000fe20003800000 */
[----:B------:R-:W-:-:S03]  /*4f30*/  @P5 PRMT R167, R168, 0x7610, R167 ;  /* 0x00007610a8a75816 */ /* 0x000fc600000000a7 */
[----:B------:R-:W-:Y:S05]  /*4f40*/  @P2 BRA `(.L_x_6691) ;  /* 0x0000000000102947 */ /* 0x000fea0003800000 */
[----:B------:R-:W-:Y:S01]  /*4f50*/  MOV R4, RZ ;  /* 0x000000ff00047202 */ /* 0x000fe20000000f00 */
[----:B------:R-:W-:Y:S06]  /*4f60*/  @!P4 BRA `(.L_x_6692) ;  /* 0x000000000024c947 */ /* 0x000fec0003800000 */
[----:B-----5:R-:W-:Y:S01]  /*4f70*/  HADD2.F32 R4, -RZ, R27.H1_H1 ;  /* 0x3000001bff047230 */ /* 0x020fe20000004100 */
[----:B------:R-:W-:Y:S06]  /*4f80*/  BRA `(.L_x_6692) ;  /* 0x00000000001c7947 */ /* 0x000fec0003800000 */
.L_x_6691:
[----:B0-----:R-:W-:Y:S01]  /*4f90*/  ISETP.NE.AND P2, PT, R6, RZ, PT ;  /* 0x000000ff0600720c */ /* 0x001fe20003f45270 */
[----:B-----5:R-:W-:-:S03]  /*4fa0*/  @P4 HADD2.F32 R171, -RZ, R27.H1_H1 ;  /* 0x3000001bffab4230 */ /* 0x020fc60000004100 */
[----:B------:R-:W-:-:S05]  /*4fb0*/  FSEL R169, R2, RZ, !P2 ;  /* 0x000000ff02a97208 */ /* 0x000fca0005000000 */
[----:B------:R-:W-:-:S04]  /*4fc0*/  FFMA.FTZ R172, R226, R172, R169 ;  /* 0x000000ace2ac7223 */ /* 0x000fc800000100a9 */
[----:B------:R-:W-:-:S04]  /*4fd0*/  FADD.FTZ R169, R223, -R172 ;  /* 0x800000acdfa97221 */ /* 0x000fc80000010000 */
[----:B------:R-:W-:-:S04]  /*4fe0*/  FMUL.FTZ R4, R4, R169 ;  /* 0x000000a904047220 */ /* 0x000fc80000410000 */
[----:B------:R-:W-:-:S07]  /*4ff0*/  @P4 FADD.FTZ R4, R4, R171 ;  /* 0x000000ab04044221 */ /* 0x000fce0000010000 */
.L_x_6692:
[----:B------:R-:W-:Y:S05]  /*5000*/  BSYNC B1 ;  /* 0x0000000000017941 */ /* 0x000fea0003800000 */
.L_x_6690:
        /* <DEDUP_REMOVED lines=19> */
.L_x_6694:
[----:B------:R-:W-:Y:S05]  /*5140*/  BSYNC B1 ;  /* 0x0000000000017941 */ /* 0x000fea0003800000 */
.L_x_6693:
[----:B------:R3:W-:Y:S04]  /*5150*/  @P5 STG.E.128 desc[UR4][R170.64], R164 ;  /* 0x000000a4aa005986 */ /* 0x0007e8000c101d04 */
[----:B------:R3:W-:Y:S02]  /*5160*/  @P3 STG.E.128 desc[UR4][R168.64], R160 ;  /* 0x000000a0a8003986 */ /* 0x0007e4000c101d04 */
.L_x_6652:
[----:B------:R-:W-:Y:S05]  /*5170*/  BSYNC B0 ;  /* 0x0000000000007941 */ /* 0x000fea0003800000 */
.L_x_6651:
[----:B------:R-:W-:Y:S02]  /*5180*/  IADD3 R5, R5, UR14, RZ ;  /* 0x0000000e05057c10 */ /* 0x000fe4000fffe0ff */
[----:B------:R-:W-:Y:S02]  /*5190*/  ISETP.NE.AND P3, PT, R225, RZ, PT ;  /* 0x000000ffe100720c */ /* 0x000fe40003f65270 */
[----:B------:R-:W-:Y:S02]  /*51a0*/  ISETP.GE.AND P2, PT, R5, UR15, PT ;  /* 0x0000000f05007c0c */ /* 0x000fe4000bf46270 */
[----:B------:R-:W-:-:S11]  /*51b0*/  SEL R178, RZ, 0x1, P3 ;  /* 0x00000001ffb27807 */ /* 0x000fd60001800000 */
[----:B------:R-:W-:Y:S05]  /*51c0*/  @!P2 BRA `(.L_x_6695) ;  /* 0xffffffb000f8a947 */ /* 0x000fea000383ffff */
.L_x_6550:
        /* <DEDUP_REMOVED lines=20> */
.L_x_6697:
[----:B------:R-:W-:Y:S05]  /*5310*/  BSYNC B0 ;  /* 0x0000000000007941 */ /* 0x000fea0003800000 */
.L_x_6696:
        /* <DEDUP_REMOVED lines=15> */
.L_x_6699:
[----:B------:R-:W-:Y:S05]  /*5410*/  BSYNC B0 ;  /* 0x0000000000007941 */ /* 0x000fea0003800000 */
.L_x_6698:
        /* <DEDUP_REMOVED lines=15> */
.L_x_6562:
[----:B------:R-:W-:Y:S01]  /*5510*/  HFMA2.MMA R180, -RZ, RZ, 0, 9.5367431640625e-07 ;  /* 0x00000010ffb47435 */ /* 0x000fe200000001ff */
[----:B------:R-:W-:Y:S02]  /*5520*/  MOV R179, R227 ;  /* 0x000000e300b37202 */ /* 0x000fe40000000f00 */
[----:B------:R-:W-:Y:S02]  /*5530*/  MOV R181, 0x1f ;  /* 0x0000001f00b57802 */ /* 0x000fe40000000f00 */
[----:B------:R-:W-:-:S07]  /*5540*/  MOV R178, 0xffffffff ;  /* 0xffffffff00b27802 */ /* 0x000fce0000000f00 */
[----:B0----5:R-:W-:Y:S05]  /*5550*/  WARPSYNC.COLLECTIVE R178, `(.L_x_6700) ;  /* 0x00000000b2087348 */ /* 0x021fea0003c00000 */
[----:B------:R1:W2:Y:S02]  /*5560*/  SHFL.DOWN P5, R219, R179, R180, R181 ;  /* 0x080000b4b3db7389 */ /* 0x0002a400000a00b5 */
[----:B012--5:R-:W-:Y:S01]  /*5570*/  ENDCOLLECTIVE ;  /* 0x000000000000791b */ /* 0x027fe20003800000 */
.L_x_6700:
[----:B------:R-:W-:Y:S02]  /*5580*/  MOV R179, R228 ;  /* 0x000000e400b37202 */ /* 0x000fe40000000f00 */
[----:B------:R-:W-:-:S07]  /*5590*/  MOV R170, R219 ;  /* 0x000000db00aa7202 */ /* 0x000fce0000000f00 */
[----:B------:R-:W-:Y:S05]  /*55a0*/  WARPSYNC.COLLECTIVE R178, `(.L_x_6701) ;  /* 0x00000000b2087348 */ /* 0x000fea0003c00000 */
[----:B------:R0:W1:Y:S02]  /*55b0*/  SHFL.DOWN P5, R219, R179, R180, R181 ;  /* 0x080000b4b3db7389 */ /* 0x00006400000a00b5 */
[----:B01----:R-:W-:Y:S01]  /*55c0*/  ENDCOLLECTIVE ;  /* 0x000000000000791b */ /* 0x003fe20003800000 */
.L_x_6701:
[----:B------:R-:W-:Y:S01]  /*55d0*/  FADD.FTZ R170, R170, R227 ;  /* 0x000000e3aaaa7221 */ /* 0x000fe20000010000 */
[----:B------:R-:W-:-:S04]  /*55e0*/  HFMA2.MMA R180, -RZ, RZ, 0, 4.76837158203125e-07 ;  /* 0x00000008ffb47435 */ /* 0x000fc800000001ff */
[----:B------:R-:W-:Y:S02]  /*55f0*/  MOV R179, R170 ;  /* 0x000000aa00b37202 */ /* 0x000fe40000000f00 */
[----:B------:R-:W-:-:S07]  /*5600*/  MOV R171, R219 ;  /* 0x000000db00ab7202 */ /* 0x000fce0000000f00 */
[----:B------:R-:W-:Y:S05]  /*5610*/  WARPSYNC.COLLECTIVE R178, `(.L_x_6702) ;  /* 0x00000000b2087348 */ /* 0x000fea0003c00000 */
[----:B------:R0:W1:Y:S02]  /*5620*/  SHFL.DOWN P5, R219, R179, R180, R181 ;  /* 0x080000b4b3db7389 */ /* 0x00006400000a00b5 */
[----:B01----:R-:W-:Y:S01]  /*5630*/  ENDCOLLECTIVE ;  /* 0x000000000000791b */ /* 0x003fe20003800000 */
.L_x_6702:
[----:B------:R-:W-:-:S05]  /*5640*/  FADD.FTZ R171, R171, R228 ;  /* 0x000000e4abab7221 */ /* 0x000fca0000010000 */
[----:B------:R-:W-:Y:S02]  /*5650*/  MOV R179, R171 ;  /* 0x000000ab00b37202 */ /* 0x000fe40000000f00 */
[----:B------:R-:W-:-:S07]  /*5660*/  MOV R173, R219 ;  /* 0x000000db00ad7202 */ /* 0x000fce0000000f00 */
[----:B------:R-:W-:Y:S05]  /*5670*/  WARPSYNC.COLLECTIVE R178, `(.L_x_6703) ;  /* 0x00000000b2087348 */ /* 0x000fea0003c00000 */
[----:B------:R0:W1:Y:S02]  /*5680*/  SHFL.DOWN P5, R219, R179, R180, R181 ;  /* 0x080000b4b3db7389 */ /* 0x00006400000a00b5 */
[----:B01----:R-:W-:Y:S01]  /*5690*/  ENDCOLLECTIVE ;  /* 0x000000000000791b */ /* 0x003fe20003800000 */
.L_x_6703:
[----:B------:R-:W-:Y:S01]  /*56a0*/  FADD.FTZ R173, R170, R173 ;  /* 0x000000adaaad7221 */ /* 0x000fe20000010000 */
[----:B------:R-:W-:-:S04]  /*56b0*/  HFMA2.MMA R180, -RZ, RZ, 0, 2.384185791015625e-07 ;  /* 0x00000004ffb47435 */ /* 0x000fc800000001ff */
[----:B------:R-:W-:Y:S02]  /*56c0*/  MOV R179, R173 ;  /* 0x000000ad00b37202 */ /* 0x000fe40000000f00 */
[----:B------:R-:W-:-:S07]  /*56d0*/  MOV R172, R219 ;  /* 0x000000db00ac7202 */ /* 0x000fce0000000f00 */
[----:B------:R-:W-:Y:S05]  /*56e0*/  WARPSYNC.COLLECTIVE R178, `(.L_x_6704) ;  /* 0x00000000b2087348 */ /* 0x000fea0003c00000 */
[----:B------:R0:W1:Y:S02]  /*56f0*/  SHFL.DOWN P5, R219, R179, R180, R181 ;  /* 0x080000b4b3db7389 */ /* 0x00006400000a00b5 */
[----:B01----:R-:W-:Y:S01]  /*5700*/  ENDCOLLECTIVE ;  /* 0x000000000000791b */ /* 0x003fe20003800000 */
.L_x_6704:
[----:B------:R-:W-:-:S05]  /*5710*/  FADD.FTZ R172, R171, R172 ;  /* 0x000000acabac7221 */ /* 0x000fca0000010000 */
[----:B------:R-:W-:Y:S02]  /*5720*/  MOV R179, R172 ;  /* 0x000000ac00b37202 */ /* 0x000fe40000000f00 */
[----:B------:R-:W-:-:S07]  /*5730*/  MOV R174, R219 ;  /* 0x000000db00ae7202 */ /* 0x000fce0000000f00 */
[----:B------:R-:W-:Y:S05]  /*5740*/  WARPSYNC.COLLECTIVE R178, `(.L_x_6705) ;  /* 0x00000000b2087348 */ /* 0x000fea0003c00000 */
[----:B------:R0:W1:Y:S02]  /*5750*/  SHFL.DOWN P5, R219, R179, R180, R181 ;  /* 0x080000b4b3db7389 */ /* 0x00006400000a00b5 */
[----:B01----:R-:W-:Y:S01]  /*5760*/  ENDCOLLECTIVE ;  /* 0x000000000000791b */ /* 0x003fe20003800000 */
.L_x_6705:
[----:B------:R-:W-:Y:S01]  /*5770*/  FADD.FTZ R174, R173, R174 ;  /* 0x000000aeadae7221 */ /* 0x000fe20000010000 */
[----:B------:R-:W-:-:S04]  /*5780*/  HFMA2.MMA R180, -RZ, RZ, 0, 1.1920928955078125e-07 ;  /* 0x00000002ffb47435 */ /* 0x000fc800000001ff */
[----:B------:R-:W-:Y:S02]  /*5790*/  MOV R179, R174 ;  /* 0x000000ae00b37202 */ /* 0x000fe40000000f00 */
[----:B------:R-:W-:-:S07]  /*57a0*/  MOV R175, R219 ;  /* 0x000000db00af7202 */ /* 0x000fce0000000f00 */
[----:B------:R-:W-:Y:S05]  /*57b0*/  WARPSYNC.COLLECTIVE R178, `(.L_x_6706) ;  /* 0x00000000b2087348 */ /* 0x000fea0003c00000 */
[----:B------:R0:W1:Y:S02]  /*57c0*/  SHFL.DOWN P5, R219, R179, R180, R181 ;  /* 0x080000b4b3db7389 */ /* 0x00006400000a00b5 */
[----:B01----:R-:W-:Y:S01]  /*57d0*/  ENDCOLLECTIVE ;  /* 0x000000000000791b */ /* 0x003fe20003800000 */
.L_x_6706:
[----:B------:R-:W-:-:S05]  /*57e0*/  FADD.FTZ R175, R172, R175 ;  /* 0x000000afacaf7221 */ /* 0x000fca0000010000 */
[----:B------:R-:W-:Y:S02]  /*57f0*/  MOV R179, R175 ;  /* 0x000000af00b37202 */ /* 0x000fe40000000f00 */
[----:B------:R-:W-:-:S07]  /*5800*/  MOV R177, R219 ;  /* 0x000000db00b17202 */ /* 0x000fce0000000f00 */
[----:B------:R-:W-:Y:S05]  /*5810*/  WARPSYNC.COLLECTIVE R178, `(.L_x_6707) ;  /* 0x00000000b2087348 */ /* 0x000fea0003c00000 */
[----:B------:R0:W1:Y:S02]  /*5820*/  SHFL.DOWN P5, R219, R179, R180, R181 ;  /* 0x080000b4b3db7389 */ /* 0x00006400000a00b5 */
[----:B01----:R-:W-:Y:S01]  /*5830*/  ENDCOLLECTIVE ;  /* 0x000000000000791b */ /* 0x003fe20003800000 */
.L_x_6707:
[----:B------:R-:W-:Y:S01]  /*5840*/  FADD.FTZ R177, R174, R177 ;  /* 0x000000b1aeb17221 */ /* 0x000fe20000010000 */
[----:B------:R-:W-:-:S04]  /*5850*/  HFMA2.MMA R180, -RZ, RZ, 0, 5.9604644775390625e-08 ;  /* 0x00000001ffb47435 */ /* 0x000fc800000001ff */
[----:B------:R-:W-:Y:S02]  /*5860*/  MOV R179, R177 ;  /* 0x000000b100b37202 */ /* 0x000fe40000000f00 */
[----:B------:R-:W-:-:S07]  /*5870*/  MOV R176, R219 ;  /* 0x000000db00b07202 */ /* 0x000fce0000000f00 */
[----:B------:R-:W-:Y:S05]  /*5880*/  WARPSYNC.COLLECTIVE R178, `(.L_x_6708) ;  /* 0x00000000b2087348 */ /* 0x000fea0003c00000 */
[----:B------:R0:W1:Y:S02]  /*5890*/  SHFL.DOWN P5, R219, R179, R180, R181 ;  /* 0x080000b4b3db7389 */ /* 0x00006400000a00b5 */
[----:B01----:R-:W-:Y:S01]  /*58a0*/  ENDCOLLECTIVE ;  /* 0x000000000000791b */ /* 0x003fe20003800000 */
.L_x_6708:
[----:B------:R-:W-:-:S05]  /*58b0*/  FADD.FTZ R176, R175, R176 ;  /* 0x000000b0afb07221 */ /* 0x000fca0000010000 */
[----:B------:R-:W-:Y:S02]  /*58c0*/  MOV R179, R176 ;  /* 0x000000b000b37202 */ /* 0x000fe40000000f00 */
[----:B------:R-:W-:-:S07]  /*58d0*/  MOV R218, R219 ;  /* 0x000000db00da7202 */ /* 0x000fce0000000f00 */
[----:B------:R-:W-:Y:S05]  /*58e0*/  WARPSYNC.COLLECTIVE R178, `(.L_x_6709) ;  /* 0x00000000b2087348 */ /* 0x000fea0003c00000 */
[----:B------:R0:W1:Y:S02]  /*58f0*/  SHFL.DOWN P5, R219, R179, R180, R181 ;  /* 0x080000b4b3db7389 */ /* 0x00006400000a00b5 */
[----:B01----:R-:W-:Y:S01]  /*5900*/  ENDCOLLECTIVE ;  /* 0x000000000000791b */ /* 0x003fe20003800000 */
.L_x_6709:
[----:B------:R-:W-:Y:S05]  /*5910*/  BRA `(.L_x_6710) ;  /* 0xffffffc400107947 */ /* 0x000fea000383ffff */
.L_x_6711:
        /* <DEDUP_REMOVED lines=14> */
.L_x_11376:


//--------------------- .text._ZN10layer_norm22ln_bwd_finalize_kernelINS_22Kernel_traits_finalizeILj6144Ef6__halfS2_S2_fjLb1ELj1024ELj4ENS_18Kernel_traits_baseILj6144EfS2_S2_S2_fjLj1024EEEEELb1ELb1EEEvNS_9BwdParamsE --------------------------
	.section	.text._ZN10layer_norm22ln_bwd_finalize_kernelINS_22Kernel_traits_finalizeILj6144Ef6__halfS2_S2_fjLb1ELj1024ELj4ENS_18Kernel_traits_baseILj6144EfS2_S2_S2_fjLj1024EEEEELb1ELb1EEEvNS_9BwdParamsE,"ax",@progbits
	.align	128
        .global         _ZN10layer_norm22ln_bwd_finalize_kernelINS_22Kernel_traits_finalizeILj6144Ef6__halfS2_S2_fjLb1ELj1024ELj4ENS_18Kernel_traits_baseILj6144EfS2_S2_S2_fjLj1024EEEEELb1ELb1EEEvNS_9BwdParamsE
        .type           _ZN10layer_norm22ln_bwd_finalize_kernelINS_22Kernel_traits_finalizeILj6144Ef6__halfS2_S2_fjLb1ELj1024ELj4ENS_18Kernel_traits_baseILj6144EfS2_S2_S2_fjLj1024EEEEELb1ELb1EEEvNS_9BwdParamsE,@function
        .size           _ZN10layer_norm22ln_bwd_finalize_kernelINS_22Kernel_traits_finalizeILj6144Ef6__halfS2_S2_fjLb1ELj1024ELj4ENS_18Kernel_traits_baseILj6144EfS2_S2_S2_fjLj1024EEEEELb1ELb1EEEvNS_9BwdParamsE,(.L_x_11377 - _ZN10layer_norm22ln_bwd_finalize_kernelINS_22Kernel_traits_finalizeILj6144Ef6__halfS2_S2_fjLb1ELj1024ELj4ENS_18Kernel_traits_baseILj6144EfS2_S2_S2_fjLj1024EEEEELb1ELb1EEEvNS_9BwdParamsE)
        .other          _ZN10layer_norm22ln_bwd_finalize_kernelINS_22Kernel_traits_finalizeILj6144Ef6__halfS2_S2_fjLb1ELj1024ELj4ENS_18Kernel_traits_baseILj6144EfS2_S2_S2_fjLj1024EEEEELb1ELb1EEEvNS_9BwdParamsE,@"STO_CUDA_ENTRY STV_DEFAULT"
_ZN10layer_norm22ln_bwd_finalize_kernelINS_22Kernel_traits_finalizeILj6144Ef6__halfS2_S2_fjLb1ELj1024ELj4ENS_18Kernel_traits_baseILj6144EfS2_S2_S2_fjLj1024EEEEELb1ELb1EEEvNS_9BwdParamsE:
.text._ZN10layer_norm22ln_bwd_finalize_kernelINS_22Kernel_traits_finalizeILj6144Ef6__halfS2_S2_fjLb1ELj1024ELj4ENS_18Kernel_traits_baseILj6144EfS2_S2_S2_fjLj1024EEEEELb1ELb1EEEvNS_9BwdParamsE:
        /* <DEDUP_REMOVED lines=25> */
.L_x_6723:
        /* <DEDUP_REMOVED lines=33> */
.L_x_6716:
        /* <DEDUP_REMOVED lines=49> */
.L_x_6715:
[----:B------:R-:W-:Y:S05]  /*06b0*/  BSYNC B1 ;  /* 0x0000000000017941 */ /* 0x000fea0003800000 */
.L_x_6714:
        /* <DEDUP_REMOVED lines=32> */
.L_x_6718:
[----:B------:R-:W-:Y:S05]  /*08c0*/  BSYNC B1 ;  /* 0x0000000000017941 */ /* 0x000fea0003800000 */
.L_x_6717:
        /* <DEDUP_REMOVED lines=16> */
.L_x_6713:
[----:B------:R-:W-:Y:S05]  /*09d0*/  BSYNC B0 ;  /* 0x0000000000007941 */ /* 0x000fea0003800000 */
.L_x_6712:
        /* <DEDUP_REMOVED lines=40> */
.L_x_6739:
        /* <DEDUP_REMOVED lines=8> */
.L_x_6719:
        /* <DEDUP_REMOVED lines=18> */
.L_x_6722:
[----:B------:R-:W-:Y:S05]  /*0e00*/  BSYNC B0 ;  /* 0x0000000000007941 */ /* 0x000fea0003800000 */
.L_x_6721:
[C---:B------:R-:W-:Y:S01]  /*0e10*/  ISETP.GT.U32.AND P1, PT, R4.reuse, -0x1801, PT ;  /* 0xffffe7ff0400780c */ /* 0x040fe20003f24070 */
[----:B------:R-:W-:Y:S01]  /*0e20*/  VIADD R4, R4, 0x1800 ;  /* 0x0000180004047836 */ /* 0x000fe20000000000 */
[----:B------:R-:W-:-:S11]  /*0e30*/  IADD3 R5, R5, 0xc00, RZ ;  /* 0x00000c0005057810 */ /* 0x000fd60007ffe0ff */
[----:B------:R-:W-:Y:S05]  /*0e40*/  @P1 BRA `(.L_x_6723) ;  /* 0xfffffff000d01947 */ /* 0x000fea000383ffff */
[----:B------:R-:W-:Y:S05]  /*0e50*/  EXIT ;  /* 0x000000000000794d */ /* 0x000fea0003800000 */
.L_x_6720:
[----:B------:R-:W-:Y:S01]  /*0e60*/  HFMA2.MMA R22, -RZ, RZ, 0, 5.9604644775390625e-08 ;  /* 0x00000001ff167435 */ /* 0x000fe200000001ff */
[----:B---3--:R-:W-:Y:S02]  /*0e70*/  MOV R23, R8 ;  /* 0x0000000800177202 */ /* 0x008fe40000000f00 */
[----:B------:R-:W-:Y:S02]  /*0e80*/  MOV R25, 0x1f ;  /* 0x0000001f00197802 */ /* 0x000fe40000000f00 */
[----:B------:R-:W-:-:S07]  /*0e90*/  MOV R20, 0xffffffff ;  /* 0xffffffff00147802 */ /* 0x000fce0000000f00 */
[----:B012---:R-:W-:Y:S05]  /*0ea0*/  WARPSYNC.COLLECTIVE R20, `(.L_x_6724) ;  /* 0x0000000014087348 */ /* 0x007fea0003c00000 */
[----:B------:R3:W4:Y:S02]  /*0eb0*/  SHFL.BFLY P2, R21, R23, R22, R25 ;  /* 0x0c00001617157389 */ /* 0x0007240000040019 */
[----:B01234-:R-:W-:Y:S01]  /*0ec0*/  ENDCOLLECTIVE ;  /* 0x000000000000791b */ /* 0x01ffe20003800000 */
.L_x_6724:
[----:B------:R-:W-:Y:S01]  /*0ed0*/  HFMA2.MMA R22, -RZ, RZ, 0, 1.1920928955078125e-07 ;  /* 0x00000002ff167435 */ /* 0x000fe200000001ff */
[----:B------:R-:W-:-:S05]  /*0ee0*/  MOV R9, R21 ;  /* 0x0000001500097202 */ /* 0x000fca0000000f00 */
[----:B------:R-:W-:-:S05]  /*0ef0*/  FADD.FTZ R9, R8, R9 ;  /* 0x0000000908097221 */ /* 0x000fca0000010000 */
[----:B------:R-:W-:-:S07]  /*0f00*/  MOV R23, R9 ;  /* 0x0000000900177202 */ /* 0x000fce0000000f00 */
[----:B------:R-:W-:Y:S05]  /*0f10*/  WARPSYNC.COLLECTIVE R20, `(.L_x_6725) ;  /* 0x0000000014087348 */ /* 0x000fea0003c00000 */
[----:B------:R0:W1:Y:S02]  /*0f20*/  SHFL.BFLY P2, R21, R23, R22, R25 ;  /* 0x0c00001617157389 */ /* 0x0000640000040019 */
[----:B01----:R-:W-:Y:S01]  /*0f30*/  ENDCOLLECTIVE ;  /* 0x000000000000791b */ /* 0x003fe20003800000 */
.L_x_6725:
[----:B------:R-:W-:Y:S01]  /*0f40*/  HFMA2.MMA R22, -RZ, RZ, 0, 2.384185791015625e-07 ;  /* 0x00000004ff167435 */ /* 0x000fe200000001ff */
[----:B------:R-:W-:-:S04]  /*0f50*/  IMAD.MOV.U32 R12, RZ, RZ, R21 ;  /* 0x000000ffff0c7224 */ /* 0x000fc800078e0015 */
[----:B------:R-:W-:-:S05]  /*0f60*/  FADD.FTZ R12, R9, R12 ;  /* 0x0000000c090c7221 */ /* 0x000fca0000010000 */
[----:B------:R-:W-:-:S07]  /*0f70*/  MOV R23, R12 ;  /* 0x0000000c00177202 */ /* 0x000fce0000000f00 */
[----:B------:R-:W-:Y:S05]  /*0f80*/  WARPSYNC.COLLECTIVE R20, `(.L_x_6726) ;  /* 0x0000000014087348 */ /* 0x000fea0003c00000 */
[----:B------:R0:W1:Y:S02]  /*0f90*/  SHFL.BFLY P2, R21, R23, R22, R25 ;  /* 0x0c00001617157389 */ /* 0x0000640000040019 */
[----:B01----:R-:W-:Y:S01]  /*0fa0*/  ENDCOLLECTIVE ;  /* 0x000000000000791b */ /* 0x003fe20003800000 */
.L_x_6726:
[----:B------:R-:W-:Y:S01]  /*0fb0*/  HFMA2.MMA R22, -RZ, RZ, 0, 4.76837158203125e-07 ;  /* 0x00000008ff167435 */ /* 0x000fe200000001ff */
[----:B------:R-:W-:-:S05]  /*0fc0*/  MOV R13, R21 ;  /* 0x00000015000d7202 */ /* 0x000fca0000000f00 */
[----:B------:R-:W-:-:S05]  /*0fd0*/  FADD.FTZ R13, R12, R13 ;  /* 0x0000000d0c0d7221 */ /* 0x000fca0000010000 */
[----:B------:R-:W-:-:S07]  /*0fe0*/  MOV R23, R13 ;  /* 0x0000000d00177202 */ /* 0x000fce0000000f00 */
[----:B------:R-:W-:Y:S05]  /*0ff0*/  WARPSYNC.COLLECTIVE R20, `(.L_x_6727) ;  /* 0x0000000014087348 */ /* 0x000fea0003c00000 */
[----:B------:R0:W1:Y:S02]  /*1000*/  SHFL.BFLY P2, R21, R23, R22, R25 ;  /* 0x0c00001617157389 */ /* 0x0000640000040019 */
[----:B01----:R-:W-:Y:S01]  /*1010*/  ENDCOLLECTIVE ;  /* 0x000000000000791b */ /* 0x003fe20003800000 */
.L_x_6727:
[----:B------:R-:W-:Y:S01]  /*1020*/  HFMA2.MMA R22, -RZ, RZ, 0, 9.5367431640625e-07 ;  /* 0x00000010ff167435 */ /* 0x000fe200000001ff */
[----:B------:R-:W-:-:S05]  /*1030*/  MOV R8, R21 ;  /* 0x0000001500087202 */ /* 0x000fca0000000f00 */
[----:B------:R-:W-:-:S05]  /*1040*/  FADD.FTZ R9, R13, R8 ;  /* 0x000000080d097221 */ /* 0x000fca0000010000 */
[----:B------:R-:W-:-:S07]  /*1050*/  MOV R23, R9 ;  /* 0x0000000900177202 */ /* 0x000fce0000000f00 */
[----:B------:R-:W-:Y:S05]  /*1060*/  WARPSYNC.COLLECTIVE R20, `(.L_x_6728) ;  /* 0x0000000014087348 */ /* 0x000fea0003c00000 */
[----:B------:R0:W1:Y:S02]  /*1070*/  SHFL.BFLY P2, R21, R23, R22, R25 ;  /* 0x0c00001617157389 */ /* 0x0000640000040019 */
[----:B01----:R-:W-:Y:S01]  /*1080*/  ENDCOLLECTIVE ;  /* 0x000000000000791b */ /* 0x003fe20003800000 */
.L_x_6728:
[----:B------:R-:W-:Y:S01]  /*1090*/  HFMA2.MMA R22, -RZ, RZ, 0, 5.9604644775390625e-08 ;  /* 0x00000001ff167435 */ /* 0x000fe200000001ff */
[----:B------:R-:W-:Y:S01]  /*10a0*/  IMAD.MOV.U32 R23, RZ, RZ, R11 ;  /* 0x000000ffff177224 */ /* 0x000fe200078e000b */
[----:B------:R-:W-:-:S09]  /*10b0*/  MOV R8, R21 ;  /* 0x0000001500087202 */ /* 0x000fd20000000f00 */
[----:B------:R-:W-:Y:S05]  /*10c0*/  WARPSYNC.COLLECTIVE R20, `(.L_x_6729) ;  /* 0x0000000014087348 */ /* 0x000fea0003c00000 */
[----:B------:R0:W1:Y:S02]  /*10d0*/  SHFL.BFLY P2, R21, R23, R22, R25 ;  /* 0x0c00001617157389 */ /* 0x0000640000040019 */
[----:B01----:R-:W-:Y:S01]  /*10e0*/  ENDCOLLECTIVE ;  /* 0x000000000000791b */ /* 0x003fe20003800000 */
.L_x_6729:
[----:B------:R-:W-:Y:S01]  /*10f0*/  HFMA2.MMA R22, -RZ, RZ, 0, 1.1920928955078125e-07 ;  /* 0x00000002ff167435 */ /* 0x000fe200000001ff */
[----:B------:R-:W-:-:S05]  /*1100*/  MOV R12, R21 ;  /* 0x00000015000c7202 */ /* 0x000fca0000000f00 */
[----:B------:R-:W-:-:S05]  /*1110*/  FADD.FTZ R14, R11, R12 ;  /* 0x0000000c0b0e7221 */ /* 0x000fca0000010000 */
[----:B------:R-:W-:-:S07]  /*1120*/  MOV R23, R14 ;  /* 0x0000000e00177202 */ /* 0x000fce0000000f00 */
[----:B------:R-:W-:Y:S05]  /*1130*/  WARPSYNC.COLLECTIVE R20, `(.L_x_6730) ;  /* 0x0000000014087348 */ /* 0x000fea0003c00000 */
[----:B------:R0:W1:Y:S02]  /*1140*/  SHFL.BFLY P2, R21, R23, R22, R25 ;  /* 0x0c00001617157389 */ /* 0x0000640000040019 */
[----:B01----:R-:W-:Y:S01]  /*1150*/  ENDCOLLECTIVE ;  /* 0x000000000000791b */ /* 0x003fe20003800000 */
.L_x_6730:
[----:B------:R-:W-:Y:S01]  /*1160*/  HFMA2.MMA R22, -RZ, RZ, 0, 2.384185791015625e-07 ;  /* 0x00000004ff167435 */ /* 0x000fe200000001ff */
[----:B------:R-:W-:-:S05]  /*1170*/  MOV R13, R21 ;  /* 0x00000015000d7202 */ /* 0x000fca0000000f00 */
[----:B------:R-:W-:-:S05]  /*1180*/  FADD.FTZ R15, R14, R13 ;  /* 0x0000000d0e0f7221 */ /* 0x000fca0000010000 */
[----:B------:R-:W-:-:S07]  /*1190*/  MOV R23, R15 ;  /* 0x0000000f00177202 */ /* 0x000fce0000000f00 */
[----:B------:R-:W-:Y:S05]  /*11a0*/  WARPSYNC.COLLECTIVE R20, `(.L_x_6731) ;  /* 0x0000000014087348 */ /* 0x000fea0003c00000 */
[----:B------:R0:W1:Y:S02]  /*11b0*/  SHFL.BFLY P2, R21, R23, R22, R25 ;  /* 0x0c00001617157389 */ /* 0x0000640000040019 */
[----:B01----:R-:W-:Y:S01]  /*11c0*/  ENDCOLLECTIVE ;  /* 0x000000000000791b */ /* 0x003fe20003800000 */
.L_x_6731:
[----:B------:R-:W-:Y:S01]  /*11d0*/  IMAD.MOV.U32 R22, RZ, RZ, 0x8 ;  /* 0x00000008ff167424 */ /* 0x000fe200078e00ff */
[----:B------:R-:W-:-:S05]  /*11e0*/  MOV R16, R21 ;  /* 0x0000001500107202 */ /* 0x000fca0000000f00 */
[----:B------:R-:W-:-:S05]  /*11f0*/  FADD.FTZ R16, R15, R16 ;  /* 0x000000100f107221 */ /* 0x000fca0000010000 */
[----:B------:R-:W-:-:S07]  /*1200*/  MOV R23, R16 ;  /* 0x0000001000177202 */ /* 0x000fce0000000f00 */
[----:B------:R-:W-:Y:S05]  /*1210*/  WARPSYNC.COLLECTIVE R20, `(.L_x_6732) ;  /* 0x0000000014087348 */ /* 0x000fea0003c00000 */
[----:B------:R0:W1:Y:S02]  /*1220*/  SHFL.BFLY P2, R21, R23, R22, R25 ;  /* 0x0c00001617157389 */ /* 0x0000640000040019 */
[----:B01----:R-:W-:Y:S01]  /*1230*/  ENDCOLLECTIVE ;  /* 0x000000000000791b */ /* 0x003fe20003800000 */
.L_x_6732:
[----:B------:R-:W-:Y:S01]  /*1240*/  HFMA2.MMA R22, -RZ, RZ, 0, 9.5367431640625e-07 ;  /* 0x00000010ff167435 */ /* 0x000fe200000001ff */
[----:B------:R-:W-:-:S05]  /*1250*/  MOV R11, R21 ;  /* 0x00000015000b7202 */ /* 0x000fca0000000f00 */
[----:B------:R-:W-:-:S05]  /*1260*/  FADD.FTZ R11, R16, R11 ;  /* 0x0000000b100b7221 */ /* 0x000fca0000010000 */
[----:B------:R-:W-:-:S07]  /*1270*/  MOV R23, R11 ;  /* 0x0000000b00177202 */ /* 0x000fce0000000f00 */
[----:B------:R-:W-:Y:S05]  /*1280*/  WARPSYNC.COLLECTIVE R20, `(.L_x_6733) ;  /* 0x0000000014087348 */ /* 0x000fea0003c00000 */
[----:B------:R0:W1:Y:S02]  /*1290*/  SHFL.BFLY P2, R21, R23, R22, R25 ;  /* 0x0c00001617157389 */ /* 0x0000640000040019 */
[----:B01----:R-:W-:Y:S01]  /*12a0*/  ENDCOLLECTIVE ;  /* 0x000000000000791b */ /* 0x003fe20003800000 */
.L_x_6733:
[----:B------:R-:W-:Y:S01]  /*12b0*/  HFMA2.MMA R22, -RZ, RZ, 0, 5.9604644775390625e-08 ;  /* 0x00000001ff167435 */ /* 0x000fe200000001ff */
[----:B------:R-:W-:Y:S02]  /*12c0*/  MOV R23, R10 ;  /* 0x0000000a00177202 */ /* 0x000fe40000000f00 */
[----:B------:R-:W-:-:S08]  /*12d0*/  MOV R12, R21 ;  /* 0x00000015000c7202 */ /* 0x000fd00000000f00 */
[----:B------:R-:W-:Y:S05]  /*12e0*/  WARPSYNC.COLLECTIVE R20, `(.L_x_6734) ;  /* 0x0000000014087348 */ /* 0x000fea0003c00000 */
[----:B------:R0:W1:Y:S02]  /*12f0*/  SHFL.BFLY P2, R21, R23, R22, R25 ;  /* 0x0c00001617157389 */ /* 0x0000640000040019 */
[----:B01----:R-:W-:Y:S01]  /*1300*/  ENDCOLLECTIVE ;  /* 0x000000000000791b */ /* 0x003fe20003800000 */
.L_x_6734:
[----:B------:R-:W-:Y:S01]  /*1310*/  HFMA2.MMA R22, -RZ, RZ, 0, 1.1920928955078125e-07 ;  /* 0x00000002ff167435 */ /* 0x000fe200000001ff */
[----:B------:R-:W-:-:S05]  /*1320*/  MOV R13, R21 ;  /* 0x00000015000d7202 */ /* 0x000fca0000000f00 */
[----:B------:R-:W-:-:S05]  /*1330*/  FADD.FTZ R17, R10, R13 ;  /* 0x0000000d0a117221 */ /* 0x000fca0000010000 */
[----:B------:R-:W-:-:S07]  /*1340*/  MOV R23, R17 ;  /* 0x0000001100177202 */ /* 0x000fce0000000f00 */
[----:B------:R-:W-:Y:S05]  /*1350*/  WARPSYNC.COLLECTIVE R20, `(.L_x_6735) ;  /* 0x0000000014087348 */ /* 0x000fea0003c00000 */
[----:B------:R0:W1:Y:S02]  /*1360*/  SHFL.BFLY P2, R21, R23, R22, R25 ;  /* 0x0c00001617157389 */ /* 0x0000640000040019 */
[----:B01----:R-:W-:Y:S01]  /*1370*/  ENDCOLLECTIVE ;  /* 0x000000000000791b */ /* 0x003fe20003800000 */
.L_x_6735:
[----:B------:R-:W-:Y:S01]  /*1380*/  HFMA2.MMA R22, -RZ, RZ, 0, 2.384185791015625e-07 ;  /* 0x00000004ff167435 */ /* 0x000fe200000001ff */
[----:B------:R-:W-:-:S04]  /*1390*/  IMAD.MOV.U32 R16, RZ, RZ, R21 ;  /* 0x000000ffff107224 */ /* 0x000fc800078e0015 */
[----:B------:R-:W-:-:S05]  /*13a0*/  FADD.FTZ R18, R17, R16 ;  /* 0x0000001011127221 */ /* 0x000fca0000010000 */
[----:B------:R-:W-:-:S07]  /*13b0*/  MOV R23, R18 ;  /* 0x0000001200177202 */ /* 0x000fce0000000f00 */
[----:B------:R-:W-:Y:S05]  /*13c0*/  WARPSYNC.COLLECTIVE R20, `(.L_x_6736) ;  /* 0x0000000014087348 */ /* 0x000fea0003c00000 */
[----:B------:R0:W1:Y:S02]  /*13d0*/  SHFL.BFLY P2, R21, R23, R22, R25 ;  /* 0x0c00001617157389 */ /* 0x0000640000040019 */
[----:B01----:R-:W-:Y:S01]  /*13e0*/  ENDCOLLECTIVE ;  /* 0x000000000000791b */ /* 0x003fe20003800000 */
.L_x_6736:
[----:B------:R-:W-:Y:S01]  /*13f0*/  HFMA2.MMA R22, -RZ, RZ, 0, 4.76837158203125e-07 ;  /* 0x00000008ff167435 */ /* 0x000fe200000001ff */
[----:B------:R-:W-:-:S05]  /*1400*/  MOV R19, R21 ;  /* 0x0000001500137202 */ /* 0x000fca0000000f00 */
[----:B------:R-:W-:-:S05]  /*1410*/  FADD.FTZ R19, R18, R19 ;  /* 0x0000001312137221 */ /* 0x000fca0000010000 */
[----:B------:R-:W-:-:S07]  /*1420*/  MOV R23, R19 ;  /* 0x0000001300177202 */ /* 0x000fce0000000f00 */
[----:B------:R-:W-:Y:S05]  /*1430*/  WARPSYNC.COLLECTIVE R20, `(.L_x_6737) ;  /* 0x0000000014087348 */ /* 0x000fea0003c00000 */
[----:B------:R0:W1:Y:S02]  /*1440*/  SHFL.BFLY P2, R21, R23, R22, R25 ;  /* 0x0c00001617157389 */ /* 0x0000640000040019 */
[----:B01----:R-:W-:Y:S01]  /*1450*/  ENDCOLLECTIVE ;  /* 0x000000000000791b */ /* 0x003fe20003800000 */
.L_x_6737:
[----:B------:R-:W-:Y:S01]  /*1460*/  HFMA2.MMA R22, -RZ, RZ, 0, 9.5367431640625e-07 ;  /* 0x00000010ff167435 */ /* 0x000fe200000001ff */
[----:B------:R-:W-:-:S05]  /*1470*/  MOV R10, R21 ;  /* 0x00000015000a7202 */ /* 0x000fca0000000f00 */
[----:B------:R-:W-:-:S05]  /*1480*/  FADD.FTZ R10, R19, R10 ;  /* 0x0000000a130a7221 */ /* 0x000fca0000010000 */
[----:B------:R-:W-:-:S07]  /*1490*/  MOV R23, R10 ;  /* 0x0000000a00177202 */ /* 0x000fce0000000f00 */
[----:B------:R-:W-:Y:S05]  /*14a0*/  WARPSYNC.COLLECTIVE R20, `(.L_x_6738) ;  /* 0x0000000014087348 */ /* 0x000fea0003c00000 */
[----:B------:R0:W1:Y:S02]  /*14b0*/  SHFL.BFLY P2, R21, R23, R22, R25 ;  /* 0x0c00001617157389 */ /* 0x0000640000040019 */
[----:B01----:R-:W-:Y:S01]  /*14c0*/  ENDCOLLECTIVE ;  /* 0x000000000000791b */ /* 0x003fe20003800000 */
.L_x_6738:
[----:B------:R-:W-:Y:S01]  /*14d0*/  MOV R15, R21 ;  /* 0x00000015000f7202 */ /* 0x000fe20000000f00 */
[----:B------:R-:W-:Y:S06]  /*14e0*/  BRA `(.L_x_6739) ;  /* 0xfffffff400dc7947 */ /* 0x000fec000383ffff */
.L_x_6740:
        /* <DEDUP_REMOVED lines=9> */
.L_x_11377:


//--------------------- .text._ZN10layer_norm13ln_bwd_kernelINS_13Kernel_traitsIf6__halfS2_S2_fjLj6144ELj1ELj1ELj8ELj16ENS_18Kernel_traits_baseILj6144EfS2_S2_S2_fjLj256EEEEELb1ELb1ELb1ELb1EEEvNS_9BwdParamsE --------------------------
	.section	.text._ZN10layer_norm13ln_bwd_kernelINS_13Kernel_traitsIf6__halfS2_S2_fjLj6144ELj1ELj1ELj8ELj16ENS_18Kernel_traits_baseILj6144EfS2_S2_S2_fjLj256EEEEELb1ELb1ELb1ELb1EEEvNS_9BwdParamsE,"ax",@progbits
	.align	128
        .global         _ZN10layer_norm13ln_bwd_kernelINS_13Kernel_traitsIf6__halfS2_S2_fjLj6144ELj1ELj1ELj8ELj16ENS_18Kernel_traits_baseILj6144EfS2_S2_S2_fjLj256EEEEELb1ELb1ELb1ELb1EEEvNS_9BwdParamsE
        .type           _ZN10layer_norm13ln_bwd_kernelINS_13Kernel_traitsIf6__halfS2_S2_fjLj6144ELj1ELj1ELj8ELj16ENS_18Kernel_traits_baseILj6144EfS2_S2_S2_fjLj256EEEEELb1ELb1ELb1ELb1EEEvNS_9BwdParamsE,@function
        .size           _ZN10layer_norm13ln_bwd_kernelINS_13Kernel_traitsIf6__halfS2_S2_fjLj6144ELj1ELj1ELj8ELj16ENS_18Kernel_traits_baseILj6144EfS2_S2_S2_fjLj256EEEEELb1ELb1ELb1ELb1EEEvNS_9BwdParamsE,(.L_x_11378 - _ZN10layer_norm13ln_bwd_kernelINS_13Kernel_traitsIf6__halfS2_S2_fjLj6144ELj1ELj1ELj8ELj16ENS_18Kernel_traits_baseILj6144EfS2_S2_S2_fjLj256EEEEELb1ELb1ELb1ELb1EEEvNS_9BwdParamsE)
        .other          _ZN10layer_norm13ln_bwd_kernelINS_13Kernel_traitsIf6__halfS2_S2_fjLj6144ELj1ELj1ELj8ELj16ENS_18Kernel_traits_baseILj6144EfS2_S2_S2_fjLj256EEEEELb1ELb1ELb1ELb1EEEvNS_9BwdParamsE,@"STO_CUDA_ENTRY STV_DEFAULT"
_ZN10layer_norm13ln_bwd_kernelINS_13Kernel_traitsIf6__halfS2_S2_fjLj6144ELj1ELj1ELj8ELj16ENS_18Kernel_traits_baseILj6144EfS2_S2_S2_fjLj256EEEEELb1ELb1ELb1ELb1EEEvNS_9BwdParamsE:
.text._ZN10layer_norm13ln_bwd_kernelINS_13Kernel_traitsIf6__halfS2_S2_fjLj6144ELj1ELj1ELj8ELj16ENS_18Kernel_traits_baseILj6144EfS2_S2_S2_fjLj256EEEEELb1ELb1ELb1ELb1EEEvNS_9BwdParamsE:
        /* <DEDUP_REMOVED lines=50> */
.L_x_6741:
[----:B------:R-:W-:Y:S01]  /*0320*/  SHF.L.U32 R0, R5, 0x5, RZ ;  /* 0x0000000505007819 */ /* 0x000fe200000006ff */
[----:B------:R-:W-:Y:S01]  /*0330*/  ULDC.64 UR6, c[0x0][0x260] ;  /* 0x0000980000067ab9 */ /* 0x000fe20000000a00 */
[----:B------:R-:W-:Y:S01]  /*0340*/  ULDC.64 UR8, c[0x0][0x278] ;  /* 0x00009e0000087ab9 */ /* 0x000fe20000000a00 */
[----:B------:R-:W0:Y:S01]  /*0350*/  LDC.U8 R2, c[0x0][0x2a0] ;  /* 0x0000a800ff027b82 */ /* 0x000e220000000000 */
[----:B------:R-:W-:-:S04]  /*0360*/  LOP3.LUT R0, R0, 0x1fe0, RZ, 0xc0, !PT ;  /* 0x00001fe000007812 */ /* 0x000fc800078ec0ff */
[C---:B------:R-:W-:Y:S02]  /*0370*/  IADD3 R6, P0, R0.reuse, UR6, RZ ;  /* 0x0000000600067c10 */ /* 0x040fe4000ff1e0ff */
[----:B------:R-:W-:Y:S02]  /*0380*/  IADD3 R8, P1, R0, UR8, RZ ;  /* 0x0000000800087c10 */ /* 0x000fe4000ff3e0ff */
[----:B------:R-:W-:Y:S02]  /*0390*/  IADD3.X R7, RZ, UR7, RZ, P0, !PT ;  /* 0x00000007ff077c10 */ /* 0x000fe400087fe4ff */
        /* <DEDUP_REMOVED lines=50> */
.L_x_6871:
        /* <DEDUP_REMOVED lines=20> */
[C---:B---3--:R-:W-:Y:S02]  /*0800*/  IADD3 R6, R225.reuse, 0x100, RZ ;  /* 0x00000100e1067810 */ /* 0x048fe40007ffe0ff */
[C---:B------:R-:W-:Y:S01]  /*0810*/  IADD3 R7, R225.reuse, 0x200, RZ ;  /* 0x00000200e1077810 */ /* 0x040fe20007ffe0ff */
[----:B--2---:R-:W-:Y:S01]  /*0820*/  IMAD.WIDE.U32 R172, R225, 0x10, R168 ;  /* 0x00000010e1ac7825 */ /* 0x004fe200078e00a8 */
[----:B------:R-:W-:-:S03]  /*0830*/  ISETP.GE.AND P3, PT, R4, UR11, PT ;  /* 0x0000000b04007c0c */ /* 0x000fc6000bf66270 */
[----:B------:R-:W-:-:S04]  /*0840*/  IMAD.WIDE.U32 R170, R6, 0x10, R168 ;  /* 0x0000001006aa7825 */ /* 0x000fc800078e00a8 */
[----:B------:R-:W-:Y:S01]  /*0850*/  IMAD.WIDE.U32 R168, R7, 0x10, R168 ;  /* 0x0000001007a87825 */ /* 0x000fe200078e00a8 */
[----:B----4-:R-:W-:-:S13]  /*0860*/  ISETP.GT.AND P2, PT, R180, RZ, PT ;  /* 0x000000ffb400720c */ /* 0x010fda0003f44270 */
        /* <DEDUP_REMOVED lines=26> */
.L_x_6744:
        /* <DEDUP_REMOVED lines=8> */
[----:B------:R-:W-:-:S04]  /*0a90*/  LEA.HI.SX32 R3, R3, R178, 0x1d ;  /* 0x000000b203037211 */ /* 0x000fc800078feaff */
[----:B------:R-:W-:Y:S01]  /*0aa0*/  IADD3 R9, R3, 0x100, RZ ;  /* 0x0000010003097810 */ /* 0x000fe20007ffe0ff */
[----:B0-----:R-:W-:-:S04]  /*0ab0*/  IMAD.WIDE.U32 R184, R225, 0x10, R16 ;  /* 0x00000010e1b87825 */ /* 0x001fc800078e0010 */
[----:B------:R-:W-:Y:S02]  /*0ac0*/  IMAD.WIDE.U32 R20, R6, 0x10, R16 ;  /* 0x0000001006147825 */ /* 0x000fe400078e0010 */
[----:B------:R-:W4:Y:S02]  /*0ad0*/  LDG.E.128 R184, desc[UR4][R184.64] ;  /* 0x00000004b8b87981 */ /* 0x000f24000c1e1d00 */
[----:B-1----:R-:W-:-:S04]  /*0ae0*/  IMAD.WIDE.U32 R180, R3, 0x10, R12 ;  /* 0x0000001003b47825 */ /* 0x002fc800078e000c */
[----:B------:R-:W-:Y:S01]  /*0af0*/  IMAD.WIDE.U32 R8, R9, 0x10, R12 ;  /* 0x0000001009087825 */ /* 0x000fe200078e000c */
[----:B------:R-:W4:Y:S03]  /*0b00*/  LDG.E.128 R20, desc[UR4][R20.64] ;  /* 0x0000000414147981 */ /* 0x000f26000c1e1d00 */
[----:B------:R-:W-:Y:S01]  /*0b10*/  IMAD.WIDE.U32 R16, R7, 0x10, R16 ;  /* 0x0000001007107825 */ /* 0x000fe200078e0010 */
[----:B------:R-:W4:Y:S01]  /*0b20*/  LDG.E.128 R180, desc[UR4][R180.64] ;  /* 0x00000004b4b47981 */ /* 0x000f22000c1e1d00 */
[----:B------:R-:W-:-:S03]  /*0b30*/  IADD3 R3, R3, 0x200, RZ ;  /* 0x0000020003037810 */ /* 0x000fc60007ffe0ff */
[----:B------:R-:W4:Y:S04]  /*0b40*/  LDG.E.128 R8, desc[UR4][R8.64] ;  /* 0x0000000408087981 */ /* 0x000f28000c1e1d00 */
[----:B------:R-:W4:Y:S01]  /*0b50*/  LDG.E.128 R16, desc[UR4][R16.64] ;  /* 0x0000000410107981 */ /* 0x000f22000c1e1d00 */
[----:B------:R-:W-:-:S06]  /*0b60*/  IMAD.WIDE.U32 R12, R3, 0x10, R12 ;  /* 0x00000010030c7825 */ /* 0x000fcc00078e000c */
        /* <DEDUP_REMOVED lines=21> */
[----:B------:R1:W5:Y:S04]  /*0cc0*/  @P0 LDG.E.128 R28, desc[UR4][R170.64] ;  /* 0x00000004aa1c0981 */ /* 0x000368000c1e1d00 */
[----:B------:R3:W5:Y:S01]  /*0cd0*/  @P0 LDG.E.128 R24, desc[UR4][R168.64] ;  /* 0x00000004a8180981 */ /* 0x000762000c1e1d00 */
[----:B------:R-:W-:-:S04]  /*0ce0*/  ISETP.NE.AND P0, PT, R2, RZ, PT ;  /* 0x000000ff0200720c */ /* 0x000fc80003f05270 */
[----:B--2---:R-:W-:Y:S01]  /*0cf0*/  FSEL R241, R189, RZ, !P0 ;  /* 0x000000ffbdf17208 */ /* 0x004fe20004000000 */
[--C-:B----4-:R-:W-:Y:S02]  /*0d00*/  HADD2.F32 R3, -RZ, R184.reuse.H0_H0 ;  /* 0x200000b8ff037230 */ /* 0x110fe40000004100 */
[----:B------:R-:W-:Y:S02]  /*0d10*/  HADD2.F32 R184, -RZ, R184.H1_H1 ;  /* 0x300000b8ffb87230 */ /* 0x000fe40000004100 */
[----:B------:R-:W-:Y:S02]  /*0d20*/  HADD2.F32 R174, -RZ, R185.H0_H0 ;  /* 0x200000b9ffae7230 */ /* 0x000fe40000004100 */
[----:B------:R-:W-:Y:S01]  /*0d30*/  FADD.FTZ R3, -R241, R3 ;  /* 0x00000003f1037221 */ /* 0x000fe20000010100 */
[----:B------:R-:W-:Y:S02]  /*0d40*/  HADD2.F32 R175, -RZ, R186.H0_H0 ;  /* 0x200000baffaf7230 */ /* 0x000fe40000004100 */
[----:B------:R-:W-:-:S02]  /*0d50*/  HADD2.F32 R190, -RZ, R23.H1_H1 ;  /* 0x30000017ffbe7230 */ /* 0x000fc40000004100 */
[----:B------:R-:W-:Y:S02]  /*0d60*/  HADD2.F32 R185, -RZ, R185.H1_H1 ;  /* 0x300000b9ffb97230 */ /* 0x000fe40000004100 */
[--C-:B------:R-:W-:Y:S02]  /*0d70*/  HADD2.F32 R193, -RZ, R181.reuse.H0_H0 ;  /* 0x200000b5ffc17230 */ /* 0x100fe40000004100 */
[----:B------:R-:W-:Y:S02]  /*0d80*/  HADD2.F32 R194, -RZ, R181.H1_H1 ;  /* 0x300000b5ffc27230 */ /* 0x000fe40000004100 */
[--C-:B------:R-:W-:Y:S02]  /*0d90*/  HADD2.F32 R199, -RZ, R8.reuse.H0_H0 ;  /* 0x20000008ffc77230 */ /* 0x100fe40000004100 */
[----:B------:R-:W-:Y:S02]  /*0da0*/  HADD2.F32 R200, -RZ, R8.H1_H1 ;  /* 0x30000008ffc87230 */ /* 0x000fe40000004100 */
[----:B------:R-:W-:-:S02]  /*0db0*/  HADD2.F32 R191, -RZ, R180.H0_H0 ;  /* 0x200000b4ffbf7230 */ /* 0x000fc40000004100 */
[----:B------:R-:W-:Y:S02]  /*0dc0*/  HADD2.F32 R181, -RZ, R21.H0_H0 ;  /* 0x20000015ffb57230 */ /* 0x000fe40000004100 */
[----:B------:R-:W-:Y:S02]  /*0dd0*/  HADD2.F32 R8, -RZ, R16.H0_H0 ;  /* 0x20000010ff087230 */ /* 0x000fe40000004100 */
[--C-:B------:R-:W-:Y:S02]  /*0de0*/  HADD2.F32 R201, -RZ, R9.reuse.H0_H0 ;  /* 0x20000009ffc97230 */ /* 0x100fe40000004100 */
[----:B0-----:R-:W-:Y:S02]  /*0df0*/  HADD2.F32 R172, -RZ, R9.H1_H1 ;  /* 0x30000009ffac7230 */ /* 0x001fe40000004100 */
[----:B------:R-:W-:Y:S01]  /*0e00*/  FADD.FTZ R9, -R241, R184 ;  /* 0x000000b8f1097221 */ /* 0x000fe20000010100 */
[----:B------:R-:W-:Y:S02]  /*0e10*/  HADD2.F32 R186, -RZ, R186.H1_H1 ;  /* 0x300000baffba7230 */ /* 0x000fe40000004100 */
[----:B------:R-:W-:-:S02]  /*0e20*/  HADD2.F32 R195, -RZ, R182.H0_H0 ;  /* 0x200000b6ffc37230 */ /* 0x000fc40000004100 */
[----:B------:R-:W-:Y:S02]  /*0e30*/  HADD2.F32 R196, -RZ, R182.H1_H1 ;  /* 0x300000b6ffc47230 */ /* 0x000fe40000004100 */
[--C-:B------:R-:W-:Y:S02]  /*0e40*/  HADD2.F32 R173, -RZ, R10.reuse.H0_H0 ;  /* 0x2000000affad7230 */ /* 0x100fe40000004100 */
[----:B-1----:R-:W-:Y:S02]  /*0e50*/  HADD2.F32 R170, -RZ, R10.H1_H1 ;  /* 0x3000000affaa7230 */ /* 0x002fe40000004100 */
[--C-:B---3--:R-:W-:Y:S02]  /*0e60*/  HADD2.F32 R169, -RZ, R11.reuse.H0_H0 ;  /* 0x2000000bffa97230 */ /* 0x108fe40000004100 */
[----:B------:R-:W-:Y:S02]  /*0e70*/  HADD2.F32 R168, -RZ, R11.H1_H1 ;  /* 0x3000000bffa87230 */ /* 0x000fe40000004100 */
[----:B------:R-:W-:Y:S01]  /*0e80*/  FADD.FTZ R11, -R241, R174 ;  /* 0x000000aef10b7221 */ /* 0x000fe20000010100 */
[----:B------:R-:W-:-:S02]  /*0e90*/  HADD2.F32 R171, -RZ, R187.H0_H0 ;  /* 0x200000bbffab7230 */ /* 0x000fc40000004100 */
[C---:B------:R-:W-:Y:S01]  /*0ea0*/  FADD.FTZ R221, -R241.reuse, R190 ;  /* 0x000000bef1dd7221 */ /* 0x040fe20000010100 */
[----:B------:R-:W-:Y:S02]  /*0eb0*/  HADD2.F32 R182, -RZ, R21.H1_H1 ;  /* 0x30000015ffb67230 */ /* 0x000fe40000004100 */
[----:B------:R-:W-:Y:S01]  /*0ec0*/  FMUL.FTZ R3, R0, R3 ;  /* 0x0000000300037220 */ /* 0x000fe20000410000 */
[--C-:B------:R-:W-:Y:S02]  /*0ed0*/  HADD2.F32 R10, -RZ, R17.reuse.H0_H0 ;  /* 0x20000011ff0a7230 */ /* 0x100fe40000004100 */
[----:B------:R-:W-:Y:S02]  /*0ee0*/  HADD2.F32 R202, -RZ, R17.H1_H1 ;  /* 0x30000011ffca7230 */ /* 0x000fe40000004100 */
[C---:B------:R-:W-:Y:S01]  /*0ef0*/  FADD.FTZ R17, -R241.reuse, R175 ;  /* 0x000000aff1117221 */ /* 0x040fe20000010100 */
[----:B------:R-:W-:Y:S02]  /*0f00*/  HADD2.F32 R187, -RZ, R187.H1_H1 ;  /* 0x300000bbffbb7230 */ /* 0x000fe40000004100 */
[----:B------:R-:W-:Y:S01]  /*0f10*/  FADD.FTZ R185, -R241, R185 ;  /* 0x000000b9f1b97221 */ /* 0x000fe20000010100 */
[----:B------:R-:W-:-:S02]  /*0f20*/  HADD2.F32 R192, -RZ, R180.H1_H1 ;  /* 0x300000b4ffc07230 */ /* 0x000fc40000004100 */
[C---:B------:R-:W-:Y:S01]  /*0f30*/  FADD.FTZ R203, -R241.reuse, R181 ;  /* 0x000000b5f1cb7221 */ /* 0x040fe20000010100 */
[--C-:B------:R-:W-:Y:S02]  /*0f40*/  HADD2.F32 R197, -RZ, R183.reuse.H0_H0 ;  /* 0x200000b7ffc57230 */ /* 0x100fe40000004100 */
[----:B------:R-:W-:Y:S01]  /*0f50*/  FADD.FTZ R223, -R241, R8 ;  /* 0x00000008f1df7221 */ /* 0x000fe20000010100 */
[----:B------:R-:W-:Y:S02]  /*0f60*/  HADD2.F32 R198, -RZ, R183.H1_H1 ;  /* 0x300000b7ffc67230 */ /* 0x000fe40000004100 */
[----:B------:R-:W-:Y:S01]  /*0f70*/  FMUL.FTZ R190, R80, R191 ;  /* 0x000000bf50be7220 */ /* 0x000fe20000410000 */
[----:B------:R-:W-:Y:S02]  /*0f80*/  HADD2.F32 R213, -RZ, R19.H1_H1 ;  /* 0x30000013ffd57230 */ /* 0x000fe40000004100 */
[----:B------:R-:W-:Y:S01]  /*0f90*/  FMUL.FTZ R8, R0, R9 ;  /* 0x0000000900087220 */ /* 0x000fe20000410000 */
[----:B------:R-:W-:-:S02]  /*0fa0*/  HADD2.F32 R180, -RZ, R20.H0_H0 ;  /* 0x20000014ffb47230 */ /* 0x000fc40000004100 */
[----:B------:R-:W-:Y:S02]  /*0fb0*/  HADD2.F32 R183, -RZ, R22.H0_H0 ;  /* 0x20000016ffb77230 */ /* 0x000fe40000004100 */
[----:B------:R-:W-:Y:S02]  /*0fc0*/  HADD2.F32 R210, -RZ, R18.H0_H0 ;  /* 0x20000012ffd27230 */ /* 0x000fe40000004100 */
[C---:B------:R-:W-:Y:S01]  /*0fd0*/  FMUL.FTZ R9, R0.reuse, R11 ;  /* 0x0000000b00097220 */ /* 0x040fe20000410000 */
[----:B------:R-:W-:Y:S02]  /*0fe0*/  HADD2.F32 R20, -RZ, R20.H1_H1 ;  /* 0x30000014ff147230 */ /* 0x000fe40000004100 */
[----:B------:R-:W-:Y:S02]  /*0ff0*/  HADD2.F32 R18, -RZ, R18.H1_H1 ;  /* 0x30000012ff127230 */ /* 0x000fe40000004100 */
[----:B------:R-:W-:Y:S02]  /*1000*/  HADD2.F32 R212, -RZ, R19.H0_H0 ;  /* 0x20000013ffd47230 */ /* 0x000fe40000004100 */
        /* <DEDUP_REMOVED lines=8> */
[----:B------:R-:W-:-:S02]  /*1090*/  HADD2.F32 R188, -RZ, R23.H0_H0 ;  /* 0x20000017ffbc7230 */ /* 0x000fc40000004100 */
[C---:B------:R-:W-:Y:S01]  /*10a0*/  FADD.FTZ R187, -R241.reuse, R187 ;  /* 0x000000bbf1bb7221 */ /* 0x040fe20000010100 */
[----:B------:R-:W-:Y:S02]  /*10b0*/  HADD2.F32 R16, -RZ, R16.H1_H1 ;  /* 0x30000010ff107230 */ /* 0x000fe40000004100 */
[----:B------:R-:W-:Y:S01]  /*10c0*/  FADD.FTZ R171, -R241, R213 ;  /* 0x000000d5f1ab7221 */ /* 0x000fe20000010100 */
[C---:B------:R-:W-:Y:S01]  /*10d0*/  FMUL.FTZ R10, R0.reuse, R185 ;  /* 0x000000b9000a7220 */ /* 0x040fe20000410000 */
[----:B------:R-:W-:Y:S01]  /*10e0*/  FMUL.FTZ R17, R0, R203 ;  /* 0x000000cb00117220 */ /* 0x000fe20000410000 */
[----:B------:R-:W-:Y:S01]  /*10f0*/  FMUL.FTZ R191, R81, R192 ;  /* 0x000000c051bf7220 */ /* 0x000fe20000410000 */
[----:B------:R-:W-:Y:S01]  /*1100*/  FADD.FTZ R202, RZ, R190 ;  /* 0x000000beffca7221 */ /* 0x000fe20000010000 */
[C---:B------:R-:W-:Y:S01]  /*1110*/  FADD.FTZ R23, -R241.reuse, R180 ;  /* 0x000000b4f1177221 */ /* 0x040fe20000010100 */
[----:B------:R-:W-:Y:S01]  /*1120*/  FADD.FTZ R215, -R241, R183 ;  /* 0x000000b7f1d77221 */ /* 0x000fe20000010100 */
[----:B------:R-:W-:-:S02]  /*1130*/  HADD2.F32 R213, -RZ, R12.H0_H0 ;  /* 0x2000000cffd57230 */ /* 0x000fc40000004100 */
[----:B------:R-:W-:Y:S01]  /*1140*/  FFMA.FTZ R203, R3, R190, RZ ;  /* 0x000000be03cb7223 */ /* 0x000fe200000100ff */
[----:B------:R-:W-:Y:S02]  /*1150*/  HADD2.F32 R214, -RZ, R12.H1_H1 ;  /* 0x3000000cffd67230 */ /* 0x000fe40000004100 */
[C---:B------:R-:W-:Y:S01]  /*1160*/  FADD.FTZ R189, -R241.reuse, R20 ;  /* 0x00000014f1bd7221 */ /* 0x040fe20000010100 */
[----:B------:R-:W-:Y:S01]  /*1170*/  FADD.FTZ R237, -R241, R18 ;  /* 0x00000012f1ed7221 */ /* 0x000fe20000010100 */
[--C-:B------:R-:W-:Y:S02]  /*1180*/  HADD2.F32 R183, -RZ, R13.reuse.H0_H0 ;  /* 0x2000000dffb77230 */ /* 0x100fe40000004100 */
[----:B------:R-:W-:Y:S01]  /*1190*/  FMUL.FTZ R12, R0, R19 ;  /* 0x00000013000c7220 */ /* 0x000fe20000410000 */
[----:B------:R-:W-:Y:S02]  /*11a0*/  HADD2.F32 R182, -RZ, R13.H1_H1 ;  /* 0x3000000dffb67230 */ /* 0x000fe40000004100 */
[----:B------:R-:W-:Y:S01]  /*11b0*/  FFMA.FTZ R85, R8, R192, R85 ;  /* 0x000000c008557223 */ /* 0x000fe20000010055 */
[----:B------:R-:W-:Y:S01]  /*11c0*/  FADD.FTZ R109, R109, R192 ;  /* 0x000000c06d6d7221 */ /* 0x000fe20000010000 */
[----:B------:R-:W-:-:S02]  /*11d0*/  HADD2.F32 R181, -RZ, R14.H0_H0 ;  /* 0x2000000effb57230 */ /* 0x000fc40000004100 */
[C---:B------:R-:W-:Y:S01]  /*11e0*/  FMUL.FTZ R13, R0.reuse, R21 ;  /* 0x00000015000d7220 */ /* 0x040fe20000410000 */
[----:B------:R-:W-:Y:S02]  /*11f0*/  HADD2.F32 R180, -RZ, R14.H1_H1 ;  /* 0x3000000effb47230 */ /* 0x000fe40000004100 */
[----:B------:R-:W-:Y:S01]  /*1200*/  FMUL.FTZ R18, R0, R211 ;  /* 0x000000d300127220 */ /* 0x000fe20000410000 */
[-C--:B------:R-:W-:Y:S01]  /*1210*/  FFMA.FTZ R86, R9, R193.reuse, R86 ;  /* 0x000000c109567223 */ /* 0x080fe20000010056 */
[----:B------:R-:W-:Y:S01]  /*1220*/  FADD.FTZ R110, R110, R193 ;  /* 0x000000c16e6e7221 */ /* 0x000fe20000010000 */
[----:B------:R-:W-:Y:S01]  /*1230*/  FMUL.FTZ R192, R82, R193 ;  /* 0x000000c152c07220 */ /* 0x000fe20000410000 */
[--C-:B------:R-:W-:Y:S02]  /*1240*/  HADD2.F32 R175, -RZ, R15.reuse.H0_H0 ;  /* 0x2000000fffaf7230 */ /* 0x100fe40000004100 */
[----:B------:R-:W-:Y:S01]  /*1250*/  FMUL.FTZ R14, R0, R187 ;  /* 0x000000bb000e7220 */ /* 0x000fe20000410000 */
[----:B------:R-:W-:-:S02]  /*1260*/  HADD2.F32 R174, -RZ, R15.H1_H1 ;  /* 0x3000000fffae7230 */ /* 0x000fc40000004100 */
[-C--:B------:R-:W-:Y:S01]  /*1270*/  FFMA.FTZ R87, R10, R194.reuse, R87 ;  /* 0x000000c20a577223 */ /* 0x080fe20000010057 */
[----:B------:R-:W-:Y:S01]  /*1280*/  FADD.FTZ R111, R111, R194 ;  /* 0x000000c26f6f7221 */ /* 0x000fe20000010000 */
[----:B------:R-:W-:Y:S01]  /*1290*/  FMUL.FTZ R193, R83, R194 ;  /* 0x000000c253c17220 */ /* 0x000fe20000410000 */
[----:B------:R-:W-:Y:S01]  /*12a0*/  FADD.FTZ R211, R202, R191 ;  /* 0x000000bfcad37221 */ /* 0x000fe20000010000 */
[----:B------:R-:W-:Y:S01]  /*12b0*/  FADD.FTZ R229, -R241, R16 ;  /* 0x00000010f1e57221 */ /* 0x000fe20000010100 */
[----:B------:R-:W-:Y:S01]  /*12c0*/  FMUL.FTZ R15, R0, R23 ;  /* 0x00000017000f7220 */ /* 0x000fe20000410000 */
[-C--:B------:R-:W-:Y:S01]  /*12d0*/  FFMA.FTZ R88, R11, R195.reuse, R88 ;  /* 0x000000c30b587223 */ /* 0x080fe20000010058 */
[----:B------:R-:W-:Y:S01]  /*12e0*/  FADD.FTZ R112, R112, R195 ;  /* 0x000000c370707221 */ /* 0x000fe20000010000 */
[----:B------:R-:W-:Y:S01]  /*12f0*/  FMUL.FTZ R194, R76, R195 ;  /* 0x000000c34cc27220 */ /* 0x000fe20000410000 */
[----:B------:R-:W-:Y:S01]  /*1300*/  FFMA.FTZ R202, R8, R191, R203 ;  /* 0x000000bf08ca7223 */ /* 0x000fe200000100cb */
[----:B------:R-:W-:Y:S01]  /*1310*/  FMUL.FTZ R16, R0, R189 ;  /* 0x000000bd00107220 */ /* 0x000fe20000410000 */
[-C--:B------:R-:W-:Y:S01]  /*1320*/  FFMA.FTZ R89, R12, R196.reuse, R89 ;  /* 0x000000c40c597223 */ /* 0x080fe20000010059 */
[----:B------:R-:W-:Y:S01]  /*1330*/  FADD.FTZ R113, R113, R196 ;  /* 0x000000c471717221 */ /* 0x000fe20000010000 */
[----:B------:R-:W-:Y:S01]  /*1340*/  FMUL.FTZ R195, R77, R196 ;  /* 0x000000c44dc37220 */ /* 0x000fe20000410000 */
[----:B------:R-:W-:Y:S01]  /*1350*/  FADD.FTZ R235, -R241, R210 ;  /* 0x000000d2f1eb7221 */ /* 0x000fe20000010100 */
        /* <DEDUP_REMOVED lines=17> */
[----:B------:R-:W-:Y:S01]  /*1470*/  FADD.FTZ R201, R210, R193 ;  /* 0x000000c1d2c97221 */ /* 0x000fe20000010000 */
[----:B------:R-:W-:Y:S01]  /*1480*/  FFMA.FTZ R202, R10, R193, R203 ;  /* 0x000000c10aca7223 */ /* 0x000fe200000100cb */
[----:B------:R-:W-:-:S02]  /*1490*/  HADD2.F32 R22, -RZ, R22.H1_H1 ;  /* 0x30000016ff167230 */ /* 0x000fc40000004100 */
        /* <DEDUP_REMOVED lines=94> */
.L_x_6745:
[----:B------:R-:W-:Y:S05]  /*1a80*/  BSYNC B0 ;  /* 0x0000000000007941 */ /* 0x000fea0003800000 */
.L_x_6743:
        /* <DEDUP_REMOVED lines=31> */
.L_x_6882:
[----:B------:R-:W3:Y:S01]  /*1c80*/  S2R R173, SR_CgaCtaId ;  /* 0x0000000000ad7919 */ /* 0x000ee20000008800 */
[----:B------:R-:W-:Y:S01]  /*1c90*/  @P4 IADD3 R172, R179, -0x1, RZ ;  /* 0xffffffffb3ac4810 */ /* 0x000fe20007ffe0ff */
[----:B-1----:R-:W-:Y:S01]  /*1ca0*/  FADD.FTZ R216, R174, R183 ;  /* 0x000000b7aed87221 */ /* 0x002fe20000010000 */
[----:B------:R-:W-:Y:S01]  /*1cb0*/  @!P0 LOP3.LUT R171, R171, 0x7, RZ, 0xc0, !PT ;  /* 0x00000007abab8812 */ /* 0x000fe200078ec0ff */
[----:B--2---:R-:W-:Y:S01]  /*1cc0*/  FADD.FTZ R217, R175, R180 ;  /* 0x000000b4afd97221 */ /* 0x004fe20000010000 */
[----:B------:R-:W1:Y:S01]  /*1cd0*/  @P4 LDC.64 R168, c[0x0][0x220] ;  /* 0x00008800ffa84b82 */ /* 0x000e620000000a00 */
[----:B------:R-:W-:Y:S01]  /*1ce0*/  @P4 IMAD R172, R172, R177, RZ ;  /* 0x000000b1acac4224 */ /* 0x000fe200078e02ff */
[----:B------:R-:W-:Y:S01]  /*1cf0*/  @!P0 IADD3 R171, R170, R171, RZ ;  /* 0x000000abaaab8210 */ /* 0x000fe20007ffe0ff */
[----:B------:R-:W-:Y:S05]  /*1d00*/  WARPSYNC.ALL ;  /* 0x0000000000007948 */ /* 0x000fea0003800000 */
[----:B------:R-:W-:Y:S01]  /*1d10*/  @P4 SHF.R.S32.HI R177, RZ, 0x1f, R172 ;  /* 0x0000001fffb14819 */ /* 0x000fe200000114ac */
[----:B------:R-:W-:-:S03]  /*1d20*/  HFMA2.MMA R229, -RZ, RZ, 0, 0 ;  /* 0x00000000ffe57435 */ /* 0x000fc600000001ff */
[----:B------:R-:W-:Y:S02]  /*1d30*/  @P4 LEA.HI R177, R177, R172, RZ, 0x3 ;  /* 0x000000acb1b14211 */ /* 0x000fe400078f18ff */
[----:B------:R-:W-:Y:S02]  /*1d40*/  MOV R172, 0x400 ;  /* 0x0000040000ac7802 */ /* 0x000fe40000000f00 */
[----:B------:R-:W-:-:S05]  /*1d50*/  @P4 LEA.HI.SX32 R229, R177, R178, 0x1d ;  /* 0x000000b2b1e54211 */ /* 0x000fca00078feaff */
        /* <DEDUP_REMOVED lines=37> */
.L_x_6748:
        /* <DEDUP_REMOVED lines=9> */
.L_x_6749:
[----:B------:R-:W-:Y:S05]  /*2040*/  BSYNC B0 ;  /* 0x0000000000007941 */ /* 0x000fea0003800000 */
.L_x_6747:
[----:B------:R-:W-:Y:S01]  /*2050*/  ISETP.NE.U32.AND P1, PT, RZ, UR14, PT ;  /* 0x0000000eff007c0c */ /* 0x000fe2000bf25070 */
[----:B------:R-:W-:Y:S03]  /*2060*/  BSSY B0, `(.L_x_6750) ;  /* 0x000000f000007945 */ /* 0x000fe60003800000 */
[----:B------:R-:W-:-:S13]  /*2070*/  ISETP.NE.AND.EX P1, PT, RZ, UR15, PT, P1 ;  /* 0x0000000fff007c0c */ /* 0x000fda000bf25310 */
[----:B------:R-:W-:Y:S01]  /*2080*/  @P1 F2FP.F16.F32.PACK_AB R168, RZ, R169 ;  /* 0x000000a9ffa8123e */ /* 0x000fe200000000ff */
[----:B------:R-:W-:Y:S06]  /*2090*/  @!P4 BRA `(.L_x_6751) ;  /* 0x00000000002cc947 */ /* 0x000fec0003800000 */
[----:B------:R-:W-:Y:S01]  /*20a0*/  LOP3.LUT P6, RZ, R231, 0xff, RZ, 0xc0, !PT ;  /* 0x000000ffe7ff7812 */ /* 0x000fe200078cc0ff */
[----:B------:R-:W-:-:S04]  /*20b0*/  FMUL.FTZ R169, R169, UR17 ;  /* 0x00000011a9a97c20 */ /* 0x000fc80008410000 */
[----:B------:R-:W-:Y:S01]  /*20c0*/  FMUL.FTZ R175, R169, UR16 ;  /* 0x00000010a9af7c20 */ /* 0x000fe20008410000 */
[----:B------:R-:W-:-:S03]  /*20d0*/  MOV R169, RZ ;  /* 0x000000ff00a97202 */ /* 0x000fc60000000f00 */
[----:B------:R-:W-:-:S04]  /*20e0*/  FMUL.FTZ R171, R56, R175 ;  /* 0x000000af38ab7220 */ /* 0x000fc80000410000 */
[----:B-----5:R-:W-:Y:S01]  /*20f0*/  @P6 HADD2.F32 R170, -RZ, R156.H0_H0 ;  /* 0x2000009cffaa6230 */ /* 0x020fe20000004100 */
[----:B------:R-:W-:-:S04]  /*2100*/  FSEL R171, R171, RZ, P6 ;  /* 0x000000ffabab7208 */ /* 0x000fc80003000000 */
[----:B------:R-:W-:Y:S01]  /*2110*/  @P6 FMUL.FTZ R169, R175, R170 ;  /* 0x000000aaafa96220 */ /* 0x000fe20000410000 */
[----:B------:R-:W-:-:S03]  /*2120*/  F2FP.F16.F32.PACK_AB R171, RZ, R171 ;  /* 0x000000abffab723e */ /* 0x000fc600000000ff */
[----:B------:R-:W-:Y:S01]  /*2130*/  FADD.FTZ R152, R152, R169 ;  /* 0x000000a998987221 */ /* 0x000fe20000010000 */
[----:B------:R-:W-:-:S07]  /*2140*/  PRMT R160, R171, 0x7610, R160 ;  /* 0x00007610aba07816 */ /* 0x000fce00000000a0 */
.L_x_6751:
[----:B------:R-:W-:Y:S05]  /*2150*/  BSYNC B0 ;  /* 0x0000000000007941 */ /* 0x000fea0003800000 */
.L_x_6750:
[----:B------:R-:W-:Y:S01]  /*2160*/  BSSY B0, `(.L_x_6752) ;  /* 0x000000e000007945 */ /* 0x000fe20003800000 */
[----:B------:R-:W-:-:S03]  /*2170*/  @P1 PRMT R164, R168, 0x7610, R164 ;  /* 0x00007610a8a41816 */ /* 0x000fc600000000a4 */
[----:B------:R-:W-:Y:S05]  /*2180*/  @P2 BRA `(.L_x_6753) ;  /* 0x0000000000102947 */ /* 0x000fea0003800000 */
[----:B------:R-:W-:Y:S01]  /*2190*/  HFMA2.MMA R169, -RZ, RZ, 0, 0 ;  /* 0x00000000ffa97435 */ /* 0x000fe200000001ff */
[----:B------:R-:W-:Y:S10]  /*21a0*/  @!P0 BRA `(.L_x_6754) ;  /* 0x0000000000248947 */ /* 0x000ff40003800000 */
[----:B------:R-:W-:Y:S01]  /*21b0*/  HADD2.F32 R169, -RZ, R32.H1_H1 ;  /* 0x30000020ffa97230 */ /* 0x000fe20000004100 */
[----:B------:R-:W-:Y:S06]  /*21c0*/  BRA `(.L_x_6754) ;  /* 0x00000000001c7947 */ /* 0x000fec0003800000 */
.L_x_6753:
[----:B------:R-:W-:-:S04]  /*21d0*/  ISETP.NE.AND P6, PT, R2, RZ, PT ;  /* 0x000000ff0200720c */ /* 0x000fc80003fc5270 */
[----:B------:R-:W-:-:S05]  /*21e0*/  FSEL R169, R172, RZ, !P6 ;  /* 0x000000ffaca97208 */ /* 0x000fca0007000000 */
[----:B------:R-:W-:-:S04]  /*21f0*/  FFMA.FTZ R168, R8, R173, R169 ;  /* 0x000000ad08a87223 */ /* 0x000fc800000100a9 */
[----:B------:R-:W-:Y:S01]  /*2200*/  FADD.FTZ R169, R191, -R168 ;  /* 0x800000a8bfa97221 */ /* 0x000fe20000010000 */
[----:B------:R-:W-:-:S03]  /*2210*/  @P0 HADD2.F32 R168, -RZ, R32.H1_H1 ;  /* 0x30000020ffa80230 */ /* 0x000fc60000004100 */
[----:B------:R-:W-:-:S04]  /*2220*/  FMUL.FTZ R169, R0, R169 ;  /* 0x000000a900a97220 */ /* 0x000fc80000410000 */
[----:B------:R-:W-:-:S07]  /*2230*/  @P0 FADD.FTZ R169, R169, R168 ;  /* 0x000000a8a9a90221 */ /* 0x000fce0000010000 */
.L_x_6754:
[----:B------:R-:W-:Y:S05]  /*2240*/  BSYNC B0 ;  /* 0x0000000000007941 */ /* 0x000fea0003800000 */
.L_x_6752:
[----:B------:R-:W-:Y:S01]  /*2250*/  BSSY B0, `(.L_x_6755) ;  /* 0x000000e000007945 */ /* 0x000fe20003800000 */
[----:B------:R-:W-:-:S03]  /*2260*/  @P1 F2FP.F16.F32.PACK_AB R168, RZ, R169 ;  /* 0x000000a9ffa8123e */ /* 0x000fc600000000ff */
[----:B------:R-:W-:Y:S05]  /*2270*/  @!P4 BRA `(.L_x_6756) ;  /* 0x00000000002cc947 */ /* 0x000fea0003800000 */
[----:B------:R-:W-:Y:S01]  /*2280*/  LOP3.LUT P6, RZ, R208, 0xff00, RZ, 0xc0, !PT ;  /* 0x0000ff00d0ff7812 */ /* 0x000fe200078cc0ff */
[----:B------:R-:W-:Y:S01]  /*2290*/  FMUL.FTZ R169, R169, UR17 ;  /* 0x00000011a9a97c20 */ /* 0x000fe20008410000 */
[----:B------:R-:W-:-:S03]  /*22a0*/  MOV R170, RZ ;  /* 0x000000ff00aa7202 */ /* 0x000fc60000000f00 */
[----:B------:R-:W-:-:S04]  /*22b0*/  FMUL.FTZ R174, R169, UR16 ;  /* 0x00000010a9ae7c20 */ /* 0x000fc80008410000 */
[----:B------:R-:W-:-:S04]  /*22c0*/  FMUL.FTZ R171, R57, R174 ;  /* 0x000000ae39ab7220 */ /* 0x000fc80000410000 */
[----:B-----5:R-:W-:Y:S01]  /*22d0*/  @P6 HADD2.F32 R169, -RZ, R156.H1_H1 ;  /* 0x3000009cffa96230 */ /* 0x020fe20000004100 */
[----:B------:R-:W-:-:S04]  /*22e0*/  FSEL R171, R171, RZ, P6 ;  /* 0x000000ffabab7208 */ /* 0x000fc80003000000 */
[----:B------:R-:W-:Y:S01]  /*22f0*/  @P6 FMUL.FTZ R170, R174, R169 ;  /* 0x000000a9aeaa6220 */ /* 0x000fe20000410000 */
[----:B------:R-:W-:-:S03]  /*2300*/  F2FP.F16.F32.PACK_AB R171, RZ, R171 ;  /* 0x000000abffab723e */ /* 0x000fc600000000ff */
[----:B------:R-:W-:Y:S01]  /*2310*/  FADD.FTZ R153, R153, R170 ;  /* 0x000000aa99997221 */ /* 0x000fe20000010000 */
[----:B------:R-:W-:-:S07]  /*2320*/  PRMT R160, R160, 0x5410, R171 ;  /* 0x00005410a0a07816 */ /* 0x000fce00000000ab */
.L_x_6756:
[----:B------:R-:W-:Y:S05]  /*2330*/  BSYNC B0 ;  /* 0x0000000000007941 */ /* 0x000fea0003800000 */
.L_x_6755:
[----:B------:R-:W-:Y:S01]  /*2340*/  BSSY B0, `(.L_x_6757) ;  /* 0x000000e000007945 */ /* 0x000fe20003800000 */
[----:B------:R-:W-:-:S03]  /*2350*/  @P1 PRMT R164, R164, 0x5410, R168 ;  /* 0x00005410a4a41816 */ /* 0x000fc600000000a8 */
[----:B------:R-:W-:Y:S05]  /*2360*/  @P2 BRA `(.L_x_6758) ;  /* 0x0000000000102947 */ /* 0x000fea0003800000 */
[----:B------:R-:W-:Y:S01]  /*2370*/  HFMA2.MMA R169, -RZ, RZ, 0, 0 ;  /* 0x00000000ffa97435 */ /* 0x000fe200000001ff */
[----:B------:R-:W-:Y:S10]  /*2380*/  @!P0 BRA `(.L_x_6759) ;  /* 0x0000000000248947 */ /* 0x000ff40003800000 */
[----:B------:R-:W-:Y:S01]  /*2390*/  HADD2.F32 R169, -RZ, R33.H0_H0 ;  /* 0x20000021ffa97230 */ /* 0x000fe20000004100 */
[----:B------:R-:W-:Y:S06]  /*23a0*/  BRA `(.L_x_6759) ;  /* 0x00000000001c7947 */ /* 0x000fec0003800000 */
.L_x_6758:
[----:B------:R-:W-:-:S04]  /*23b0*/  ISETP.NE.AND P6, PT, R2, RZ, PT ;  /* 0x000000ff0200720c */ /* 0x000fc80003fc5270 */
[----:B------:R-:W-:-:S05]  /*23c0*/  FSEL R168, R172, RZ, !P6 ;  /* 0x000000ffaca87208 */ /* 0x000fca0007000000 */
[----:B------:R-:W-:Y:S01]  /*23d0*/  FFMA.FTZ R169, R9, R173, R168 ;  /* 0x000000ad09a97223 */ /* 0x000fe200000100a8 */
[----:B------:R-:W-:-:S03]  /*23e0*/  @P0 HADD2.F32 R168, -RZ, R33.H0_H0 ;  /* 0x20000021ffa80230 */ /* 0x000fc60000004100 */
[----:B------:R-:W-:-:S04]  /*23f0*/  FADD.FTZ R169, R192, -R169 ;  /* 0x800000a9c0a97221 */ /* 0x000fc80000010000 */
[----:B------:R-:W-:-:S04]  /*2400*/  FMUL.FTZ R169, R0, R169 ;  /* 0x000000a900a97220 */ /* 0x000fc80000410000 */
[----:B------:R-:W-:-:S07]  /*2410*/  @P0 FADD.FTZ R169, R169, R168 ;  /* 0x000000a8a9a90221 */ /* 0x000fce0000010000 */
.L_x_6759:
[----:B------:R-:W-:Y:S05]  /*2420*/  BSYNC B0 ;  /* 0x0000000000007941 */ /* 0x000fea0003800000 */
.L_x_6757:
[----:B------:R-:W-:Y:S01]  /*2430*/  BSSY B0, `(.L_x_6760) ;  /* 0x000000e000007945 */ /* 0x000fe20003800000 */
[----:B------:R-:W-:-:S03]  /*2440*/  @P1 F2FP.F16.F32.PACK_AB R168, RZ, R169 ;  /* 0x000000a9ffa8123e */ /* 0x000fc600000000ff */
[----:B------:R-:W-:Y:S05]  /*2450*/  @!P4 BRA `(.L_x_6761) ;  /* 0x00000000002cc947 */ /* 0x000fea0003800000 */
        /* <DEDUP_REMOVED lines=11> */
.L_x_6761:
[----:B------:R-:W-:Y:S05]  /*2510*/  BSYNC B0 ;  /* 0x0000000000007941 */ /* 0x000fea0003800000 */
.L_x_6760:
[----:B------:R-:W-:Y:S01]  /*2520*/  BSSY B0, `(.L_x_6762) ;  /* 0x000000e000007945 */ /* 0x000fe20003800000 */
[----:B------:R-:W-:-:S03]  /*2530*/  @P1 PRMT R165, R168, 0x7610, R165 ;  /* 0x00007610a8a51816 */ /* 0x000fc600000000a5 */
[----:B------:R-:W-:Y:S05]  /*2540*/  @P2 BRA `(.L_x_6763) ;  /* 0x0000000000102947 */ /* 0x000fea0003800000 */
[----:B------:R-:W-:Y:S01]  /*2550*/  HFMA2.MMA R169, -RZ, RZ, 0, 0 ;  /* 0x00000000ffa97435 */ /* 0x000fe200000001ff */
[----:B------:R-:W-:Y:S10]  /*2560*/  @!P0 BRA `(.L_x_6764) ;  /* 0x0000000000248947 */ /* 0x000ff40003800000 */
[----:B------:R-:W-:Y:S01]  /*2570*/  HADD2.F32 R169, -RZ, R33.H1_H1 ;  /* 0x30000021ffa97230 */ /* 0x000fe20000004100 */
[----:B------:R-:W-:Y:S06]  /*2580*/  BRA `(.L_x_6764) ;  /* 0x00000000001c7947 */ /* 0x000fec0003800000 */
.L_x_6763:
[----:B------:R-:W-:-:S04]  /*2590*/  ISETP.NE.AND P6, PT, R2, RZ, PT ;  /* 0x000000ff0200720c */ /* 0x000fc80003fc5270 */
[----:B------:R-:W-:-:S05]  /*25a0*/  FSEL R169, R172, RZ, !P6 ;  /* 0x000000ffaca97208 */ /* 0x000fca0007000000 */
[----:B------:R-:W-:-:S04]  /*25b0*/  FFMA.FTZ R168, R10, R173, R169 ;  /* 0x000000ad0aa87223 */ /* 0x000fc800000100a9 */
[----:B------:R-:W-:Y:S01]  /*25c0*/  FADD.FTZ R169, R193, -R168 ;  /* 0x800000a8c1a97221 */ /* 0x000fe20000010000 */
[----:B------:R-:W-:-:S03]  /*25d0*/  @P0 HADD2.F32 R168, -RZ, R33.H1_H1 ;  /* 0x30000021ffa80230 */ /* 0x000fc60000004100 */
[----:B------:R-:W-:-:S04]  /*25e0*/  FMUL.FTZ R169, R0, R169 ;  /* 0x000000a900a97220 */ /* 0x000fc80000410000 */
[----:B------:R-:W-:-:S07]  /*25f0*/  @P0 FADD.FTZ R169, R169, R168 ;  /* 0x000000a8a9a90221 */ /* 0x000fce0000010000 */
.L_x_6764:
[----:B------:R-:W-:Y:S05]  /*2600*/  BSYNC B0 ;  /* 0x0000000000007941 */ /* 0x000fea0003800000 */
.L_x_6762:
        /* <DEDUP_REMOVED lines=14> */
.L_x_6766:
[----:B------:R-:W-:Y:S05]  /*26f0*/  BSYNC B0 ;  /* 0x0000000000007941 */ /* 0x000fea0003800000 */
.L_x_6765:
[----:B------:R-:W-:Y:S01]  /*2700*/  BSSY B0, `(.L_x_6767) ;  /* 0x000000e000007945 */ /* 0x000fe20003800000 */
[----:B------:R-:W-:-:S03]  /*2710*/  @P1 PRMT R165, R165, 0x5410, R168 ;  /* 0x00005410a5a51816 */ /* 0x000fc600000000a8 */
[----:B------:R-:W-:Y:S05]  /*2720*/  @P2 BRA `(.L_x_6768) ;  /* 0x0000000000102947 */ /* 0x000fea0003800000 */
[----:B------:R-:W-:Y:S01]  /*2730*/  HFMA2.MMA R169, -RZ, RZ, 0, 0 ;  /* 0x00000000ffa97435 */ /* 0x000fe200000001ff */
[----:B------:R-:W-:Y:S10]  /*2740*/  @!P0 BRA `(.L_x_6769) ;  /* 0x0000000000248947 */ /* 0x000ff40003800000 */
[----:B------:R-:W-:Y:S01]  /*2750*/  HADD2.F32 R169, -RZ, R34.H0_H0 ;  /* 0x20000022ffa97230 */ /* 0x000fe20000004100 */
[----:B------:R-:W-:Y:S06]  /*2760*/  BRA `(.L_x_6769) ;  /* 0x00000000001c7947 */ /* 0x000fec0003800000 */
.L_x_6768:
[----:B------:R-:W-:-:S04]  /*2770*/  ISETP.NE.AND P6, PT, R2, RZ, PT ;  /* 0x000000ff0200720c */ /* 0x000fc80003fc5270 */
[----:B------:R-:W-:-:S05]  /*2780*/  FSEL R168, R172, RZ, !P6 ;  /* 0x000000ffaca87208 */ /* 0x000fca0007000000 */
[----:B------:R-:W-:Y:S01]  /*2790*/  FFMA.FTZ R169, R11, R173, R168 ;  /* 0x000000ad0ba97223 */ /* 0x000fe200000100a8 */
[----:B------:R-:W-:-:S03]  /*27a0*/  @P0 HADD2.F32 R168, -RZ, R34.H0_H0 ;  /* 0x20000022ffa80230 */ /* 0x000fc60000004100 */
[----:B------:R-:W-:-:S04]  /*27b0*/  FADD.FTZ R169, R194, -R169 ;  /* 0x800000a9c2a97221 */ /* 0x000fc80000010000 */
[----:B------:R-:W-:-:S04]  /*27c0*/  FMUL.FTZ R169, R0, R169 ;  /* 0x000000a900a97220 */ /* 0x000fc80000410000 */
[----:B------:R-:W-:-:S07]  /*27d0*/  @P0 FADD.FTZ R169, R169, R168 ;  /* 0x000000a8a9a90221 */ /* 0x000fce0000010000 */
.L_x_6769:
[----:B------:R-:W-:Y:S05]  /*27e0*/  BSYNC B0 ;  /* 0x0000000000007941 */ /* 0x000fea0003800000 */
.L_x_6767:
        /* <DEDUP_REMOVED lines=14> */
.L_x_6771:
[----:B------:R-:W-:Y:S05]  /*28d0*/  BSYNC B0 ;  /* 0x0000000000007941 */ /* 0x000fea0003800000 */
.L_x_6770:
[----:B------:R-:W-:Y:S01]  /*28e0*/  BSSY B0, `(.L_x_6772) ;  /* 0x000000e000007945 */ /* 0x000fe20003800000 */
[----:B------:R-:W-:-:S03]  /*28f0*/  @P1 PRMT R166, R168, 0x7610, R166 ;  /* 0x00007610a8a61816 */ /* 0x000fc600000000a6 */
[----:B------:R-:W-:Y:S05]  /*2900*/  @P2 BRA `(.L_x_6773) ;  /* 0x0000000000102947 */ /* 0x000fea0003800000 */
[----:B------:R-:W-:Y:S01]  /*2910*/  HFMA2.MMA R169, -RZ, RZ, 0, 0 ;  /* 0x00000000ffa97435 */ /* 0x000fe200000001ff */
[----:B------:R-:W-:Y:S10]  /*2920*/  @!P0 BRA `(.L_x_6774) ;  /* 0x0000000000248947 */ /* 0x000ff40003800000 */
[----:B------:R-:W-:Y:S01]  /*2930*/  HADD2.F32 R169, -RZ, R34.H1_H1 ;  /* 0x30000022ffa97230 */ /* 0x000fe20000004100 */
[----:B------:R-:W-:Y:S06]  /*2940*/  BRA `(.L_x_6774) ;  /* 0x00000000001c7947 */ /* 0x000fec0003800000 */
.L_x_6773:
[----:B------:R-:W-:-:S04]  /*2950*/  ISETP.NE.AND P6, PT, R2, RZ, PT ;  /* 0x000000ff0200720c */ /* 0x000fc80003fc5270 */
[----:B------:R-:W-:-:S05]  /*2960*/  FSEL R169, R172, RZ, !P6 ;  /* 0x000000ffaca97208 */ /* 0x000fca0007000000 */
[----:B------:R-:W-:-:S04]  /*2970*/  FFMA.FTZ R168, R12, R173, R169 ;  /* 0x000000ad0ca87223 */ /* 0x000fc800000100a9 */
[----:B------:R-:W-:Y:S01]  /*2980*/  FADD.FTZ R169, R195, -R168 ;  /* 0x800000a8c3a97221 */ /* 0x000fe20000010000 */
[----:B------:R-:W-:-:S03]  /*2990*/  @P0 HADD2.F32 R168, -RZ, R34.H1_H1 ;  /* 0x30000022ffa80230 */ /* 0x000fc60000004100 */
[----:B------:R-:W-:-:S04]  /*29a0*/  FMUL.FTZ R169, R0, R169 ;  /* 0x000000a900a97220 */ /* 0x000fc80000410000 */
[----:B------:R-:W-:-:S07]  /*29b0*/  @P0 FADD.FTZ R169, R169, R168 ;  /* 0x000000a8a9a90221 */ /* 0x000fce0000010000 */
.L_x_6774:
[----:B------:R-:W-:Y:S05]  /*29c0*/  BSYNC B0 ;  /* 0x0000000000007941 */ /* 0x000fea0003800000 */
.L_x_6772:
        /* <DEDUP_REMOVED lines=14> */
.L_x_6776:
[----:B------:R-:W-:Y:S05]  /*2ab0*/  BSYNC B0 ;  /* 0x0000000000007941 */ /* 0x000fea0003800000 */
.L_x_6775:
[----:B------:R-:W-:Y:S01]  /*2ac0*/  BSSY B0, `(.L_x_6777) ;  /* 0x000000e000007945 */ /* 0x000fe20003800000 */
[----:B------:R-:W-:-:S03]  /*2ad0*/  @P1 PRMT R166, R166, 0x5410, R168 ;  /* 0x00005410a6a61816 */ /* 0x000fc600000000a8 */
[----:B------:R-:W-:Y:S05]  /*2ae0*/  @P2 BRA `(.L_x_6778) ;  /* 0x0000000000102947 */ /* 0x000fea0003800000 */
[----:B------:R-:W-:Y:S01]  /*2af0*/  HFMA2.MMA R169, -RZ, RZ, 0, 0 ;  /* 0x00000000ffa97435 */ /* 0x000fe200000001ff */
[----:B------:R-:W-:Y:S10]  /*2b00*/  @!P0 BRA `(.L_x_6779) ;  /* 0x0000000000248947 */ /* 0x000ff40003800000 */
[----:B------:R-:W-:Y:S01]  /*2b10*/  HADD2.F32 R169, -RZ, R35.H0_H0 ;  /* 0x20000023ffa97230 */ /* 0x000fe20000004100 */
[----:B------:R-:W-:Y:S06]  /*2b20*/  BRA `(.L_x_6779) ;  /* 0x00000000001c7947 */ /* 0x000fec0003800000 */
.L_x_6778:
[----:B------:R-:W-:-:S04]  /*2b30*/  ISETP.NE.AND P6, PT, R2, RZ, PT ;  /* 0x000000ff0200720c */ /* 0x000fc80003fc5270 */
[----:B------:R-:W-:-:S05]  /*2b40*/  FSEL R168, R172, RZ, !P6 ;  /* 0x000000ffaca87208 */ /* 0x000fca0007000000 */
[----:B------:R-:W-:Y:S01]  /*2b50*/  FFMA.FTZ R169, R13, R173, R168 ;  /* 0x000000ad0da97223 */ /* 0x000fe200000100a8 */
[----:B------:R-:W-:-:S03]  /*2b60*/  @P0 HADD2.F32 R168, -RZ, R35.H0_H0 ;  /* 0x20000023ffa80230 */ /* 0x000fc60000004100 */
[----:B------:R-:W-:-:S04]  /*2b70*/  FADD.FTZ R169, R196, -R169 ;  /* 0x800000a9c4a97221 */ /* 0x000fc80000010000 */
[----:B------:R-:W-:-:S04]  /*2b80*/  FMUL.FTZ R169, R0, R169 ;  /* 0x000000a900a97220 */ /* 0x000fc80000410000 */
[----:B------:R-:W-:-:S07]  /*2b90*/  @P0 FADD.FTZ R169, R169, R168 ;  /* 0x000000a8a9a90221 */ /* 0x000fce0000010000 */
.L_x_6779:
[----:B------:R-:W-:Y:S05]  /*2ba0*/  BSYNC B0 ;  /* 0x0000000000007941 */ /* 0x000fea0003800000 */
.L_x_6777:
        /* <DEDUP_REMOVED lines=14> */
.L_x_6781:
[----:B------:R-:W-:Y:S05]  /*2c90*/  BSYNC B0 ;  /* 0x0000000000007941 */ /* 0x000fea0003800000 */
.L_x_6780:
[----:B------:R-:W-:Y:S01]  /*2ca0*/  BSSY B0, `(.L_x_6782) ;  /* 0x000000e000007945 */ /* 0x000fe20003800000 */
[----:B------:R-:W-:-:S03]  /*2cb0*/  @P1 PRMT R167, R168, 0x7610, R167 ;  /* 0x00007610a8a71816 */ /* 0x000fc600000000a7 */
[----:B------:R-:W-:Y:S05]  /*2cc0*/  @P2 BRA `(.L_x_6783) ;  /* 0x0000000000102947 */ /* 0x000fea0003800000 */
[----:B------:R-:W-:Y:S01]  /*2cd0*/  HFMA2.MMA R174, -RZ, RZ, 0, 0 ;  /* 0x00000000ffae7435 */ /* 0x000fe200000001ff */
[----:B------:R-:W-:Y:S10]  /*2ce0*/  @!P0 BRA `(.L_x_6784) ;  /* 0x0000000000248947 */ /* 0x000ff40003800000 */
[----:B------:R-:W-:Y:S01]  /*2cf0*/  HADD2.F32 R174, -RZ, R35.H1_H1 ;  /* 0x30000023ffae7230 */ /* 0x000fe20000004100 */
[----:B------:R-:W-:Y:S06]  /*2d00*/  BRA `(.L_x_6784) ;  /* 0x00000000001c7947 */ /* 0x000fec0003800000 */
.L_x_6783:
[----:B------:R-:W-:Y:S01]  /*2d10*/  ISETP.NE.AND P6, PT, R2, RZ, PT ;  /* 0x000000ff0200720c */ /* 0x000fe20003fc5270 */
[----:B------:R-:W-:-:S03]  /*2d20*/  @P0 HADD2.F32 R171, -RZ, R35.H1_H1 ;  /* 0x30000023ffab0230 */ /* 0x000fc60000004100 */
[----:B------:R-:W-:-:S05]  /*2d30*/  FSEL R169, R172, RZ, !P6 ;  /* 0x000000ffaca97208 */ /* 0x000fca0007000000 */
[----:B------:R-:W-:-:S04]  /*2d40*/  FFMA.FTZ R168, R14, R173, R169 ;  /* 0x000000ad0ea87223 */ /* 0x000fc800000100a9 */
[----:B------:R-:W-:-:S04]  /*2d50*/  FADD.FTZ R169, R197, -R168 ;  /* 0x800000a8c5a97221 */ /* 0x000fc80000010000 */
[----:B------:R-:W-:-:S04]  /*2d60*/  FMUL.FTZ R174, R0, R169 ;  /* 0x000000a900ae7220 */ /* 0x000fc80000410000 */
[----:B------:R-:W-:-:S07]  /*2d70*/  @P0 FADD.FTZ R174, R174, R171 ;  /* 0x000000abaeae0221 */ /* 0x000fce0000010000 */
.L_x_6784:
[----:B------:R-:W-:Y:S05]  /*2d80*/  BSYNC B0 ;  /* 0x0000000000007941 */ /* 0x000fea0003800000 */
.L_x_6782:
        /* <DEDUP_REMOVED lines=13> */
[----:B-----5:R-:W-:Y:S01]  /*2e60*/  @P6 HADD2.F32 R175, -RZ, R159.H1_H1 ;  /* 0x3000009fffaf6230 */ /* 0x020fe20000004100 */
[----:B------:R-:W-:-:S04]  /*2e70*/  FSEL R176, R176, RZ, P6 ;  /* 0x000000ffb0b07208 */ /* 0x000fc80003000000 */
[----:B------:R-:W-:Y:S01]  /*2e80*/  @P6 FMUL.FTZ R174, R178, R175 ;  /* 0x000000afb2ae6220 */ /* 0x000fe20000410000 */
[----:B------:R-:W-:-:S03]  /*2e90*/  F2FP.F16.F32.PACK_AB R176, RZ, R176 ;  /* 0x000000b0ffb0723e */ /* 0x000fc600000000ff */
[----:B------:R-:W-:Y:S01]  /*2ea0*/  FADD.FTZ R151, R151, R174 ;  /* 0x000000ae97977221 */ /* 0x000fe20000010000 */
[----:B------:R-:W-:-:S07]  /*2eb0*/  PRMT R163, R163, 0x5410, R176 ;  /* 0x00005410a3a37816 */ /* 0x000fce00000000b0 */
.L_x_6786:
[----:B------:R-:W-:Y:S05]  /*2ec0*/  BSYNC B0 ;  /* 0x0000000000007941 */ /* 0x000fea0003800000 */
.L_x_6785:
        /* <DEDUP_REMOVED lines=8> */
.L_x_6788:
[----:B------:R-:W-:Y:S05]  /*2f50*/  BSYNC B0 ;  /* 0x0000000000007941 */ /* 0x000fea0003800000 */
.L_x_6787:
[----:B------:R-:W-:Y:S04]  /*2f60*/  BSSY B0, `(.L_x_6789) ;  /* 0x000000d000007945 */ /* 0x000fe80003800000 */
[----:B------:R-:W-:Y:S05]  /*2f70*/  @P2 BRA `(.L_x_6790) ;  /* 0x0000000000102947 */ /* 0x000fea0003800000 */
[----:B0-----:R-:W-:Y:S01]  /*2f80*/  HFMA2.MMA R169, -RZ, RZ, 0, 0 ;  /* 0x00000000ffa97435 */ /* 0x001fe200000001ff */
[----:B------:R-:W-:Y:S10]  /*2f90*/  @!P0 BRA `(.L_x_6791) ;  /* 0x0000000000248947 */ /* 0x000ff40003800000 */
[----:B------:R-:W-:Y:S01]  /*2fa0*/  HADD2.F32 R169, -RZ, R28.H0_H0 ;  /* 0x2000001cffa97230 */ /* 0x000fe20000004100 */
[----:B------:R-:W-:Y:S06]  /*2fb0*/  BRA `(.L_x_6791) ;  /* 0x00000000001c7947 */ /* 0x000fec0003800000 */
.L_x_6790:
[----:B------:R-:W-:-:S04]  /*2fc0*/  ISETP.NE.AND P6, PT, R2, RZ, PT ;  /* 0x000000ff0200720c */ /* 0x000fc80003fc5270 */
[----:B0-----:R-:W-:-:S05]  /*2fd0*/  FSEL R168, R172, RZ, !P6 ;  /* 0x000000ffaca87208 */ /* 0x001fca0007000000 */
[----:B------:R-:W-:Y:S01]  /*2fe0*/  FFMA.FTZ R169, R15, R173, R168 ;  /* 0x000000ad0fa97223 */ /* 0x000fe200000100a8 */
[----:B------:R-:W-:-:S03]  /*2ff0*/  @P0 HADD2.F32 R168, -RZ, R28.H0_H0 ;  /* 0x2000001cffa80230 */ /* 0x000fc60000004100 */
[----:B------:R-:W-:-:S04]  /*3000*/  FADD.FTZ R169, R198, -R169 ;  /* 0x800000a9c6a97221 */ /* 0x000fc80000010000 */
[----:B------:R-:W-:-:S04]  /*3010*/  FMUL.FTZ R169, R0, R169 ;  /* 0x000000a900a97220 */ /* 0x000fc80000410000 */
[----:B------:R-:W-:-:S07]  /*3020*/  @P0 FADD.FTZ R169, R169, R168 ;  /* 0x000000a8a9a90221 */ /* 0x000fce0000010000 */
.L_x_6791:
[----:B------:R-:W-:Y:S05]  /*3030*/  BSYNC B0 ;  /* 0x0000000000007941 */ /* 0x000fea0003800000 */
.L_x_6789:
        /* <DEDUP_REMOVED lines=14> */
.L_x_6793:
[----:B------:R-:W-:Y:S05]  /*3120*/  BSYNC B0 ;  /* 0x0000000000007941 */ /* 0x000fea0003800000 */
.L_x_6792:
[----:B------:R-:W-:Y:S01]  /*3130*/  BSSY B0, `(.L_x_6794) ;  /* 0x000000e000007945 */ /* 0x000fe20003800000 */
[----:B------:R-:W-:-:S03]  /*3140*/  @P1 PRMT R164, R168, 0x7610, R164 ;  /* 0x00007610a8a41816 */ /* 0x000fc600000000a4 */
[----:B------:R-:W-:Y:S05]  /*3150*/  @P2 BRA `(.L_x_6795) ;  /* 0x0000000000102947 */ /* 0x000fea0003800000 */
[----:B------:R-:W-:Y:S01]  /*3160*/  HFMA2.MMA R169, -RZ, RZ, 0, 0 ;  /* 0x00000000ffa97435 */ /* 0x000fe200000001ff */
[----:B------:R-:W-:Y:S10]  /*3170*/  @!P0 BRA `(.L_x_6796) ;  /* 0x0000000000248947 */ /* 0x000ff40003800000 */
[----:B------:R-:W-:Y:S01]  /*3180*/  HADD2.F32 R169, -RZ, R28.H1_H1 ;  /* 0x3000001cffa97230 */ /* 0x000fe20000004100 */
[----:B------:R-:W-:Y:S06]  /*3190*/  BRA `(.L_x_6796) ;  /* 0x00000000001c7947 */ /* 0x000fec0003800000 */
.L_x_6795:
[----:B------:R-:W-:-:S04]  /*31a0*/  ISETP.NE.AND P6, PT, R2, RZ, PT ;  /* 0x000000ff0200720c */ /* 0x000fc80003fc5270 */
[----:B------:R-:W-:-:S05]  /*31b0*/  FSEL R169, R172, RZ, !P6 ;  /* 0x000000ffaca97208 */ /* 0x000fca0007000000 */
[----:B------:R-:W-:-:S04]  /*31c0*/  FFMA.FTZ R168, R16, R173, R169 ;  /* 0x000000ad10a87223 */ /* 0x000fc800000100a9 */
[----:B------:R-:W-:Y:S01]  /*31d0*/  FADD.FTZ R169, R199, -R168 ;  /* 0x800000a8c7a97221 */ /* 0x000fe20000010000 */
[----:B------:R-:W-:-:S03]  /*31e0*/  @P0 HADD2.F32 R168, -RZ, R28.H1_H1 ;  /* 0x3000001cffa80230 */ /* 0x000fc60000004100 */
[----:B------:R-:W-:-:S04]  /*31f0*/  FMUL.FTZ R169, R0, R169 ;  /* 0x000000a900a97220 */ /* 0x000fc80000410000 */
[----:B------:R-:W-:-:S07]  /*3200*/  @P0 FADD.FTZ R169, R169, R168 ;  /* 0x000000a8a9a90221 */ /* 0x000fce0000010000 */
.L_x_6796:
[----:B------:R-:W-:Y:S05]  /*3210*/  BSYNC B0 ;  /* 0x0000000000007941 */ /* 0x000fea0003800000 */
.L_x_6794:
        /* <DEDUP_REMOVED lines=14> */
.L_x_6798:
[----:B------:R-:W-:Y:S05]  /*3300*/  BSYNC B0 ;  /* 0x0000000000007941 */ /* 0x000fea0003800000 */
.L_x_6797:
[----:B------:R-:W-:Y:S01]  /*3310*/  BSSY B0, `(.L_x_6799) ;  /* 0x000000e000007945 */ /* 0x000fe20003800000 */
[----:B------:R-:W-:-:S03]  /*3320*/  @P1 PRMT R164, R164, 0x5410, R168 ;  /* 0x00005410a4a41816 */ /* 0x000fc600000000a8 */
[----:B------:R-:W-:Y:S05]  /*3330*/  @P2 BRA `(.L_x_6800) ;  /* 0x0000000000102947 */ /* 0x000fea0003800000 */
[----:B------:R-:W-:Y:S01]  /*3340*/  HFMA2.MMA R169, -RZ, RZ, 0, 0 ;  /* 0x00000000ffa97435 */ /* 0x000fe200000001ff */
[----:B------:R-:W-:Y:S10]  /*3350*/  @!P0 BRA `(.L_x_6801) ;  /* 0x0000000000248947 */ /* 0x000ff40003800000 */
[----:B------:R-:W-:Y:S01]  /*3360*/  HADD2.F32 R169, -RZ, R29.H0_H0 ;  /* 0x2000001dffa97230 */ /* 0x000fe20000004100 */
[----:B------:R-:W-:Y:S06]  /*3370*/  BRA `(.L_x_6801) ;  /* 0x00000000001c7947 */ /* 0x000fec0003800000 */
.L_x_6800:
[----:B------:R-:W-:-:S04]  /*3380*/  ISETP.NE.AND P6, PT, R2, RZ, PT ;  /* 0x000000ff0200720c */ /* 0x000fc80003fc5270 */
[----:B------:R-:W-:-:S05]  /*3390*/  FSEL R168, R172, RZ, !P6 ;  /* 0x000000ffaca87208 */ /* 0x000fca0007000000 */
[----:B------:R-:W-:Y:S01]  /*33a0*/  FFMA.FTZ R169, R17, R173, R168 ;  /* 0x000000ad11a97223 */ /* 0x000fe200000100a8 */
[----:B------:R-:W-:-:S03]  /*33b0*/  @P0 HADD2.F32 R168, -RZ, R29.H0_H0 ;  /* 0x2000001dffa80230 */ /* 0x000fc60000004100 */
[----:B------:R-:W-:-:S04]  /*33c0*/  FADD.FTZ R169, R200, -R169 ;  /* 0x800000a9c8a97221 */ /* 0x000fc80000010000 */
[----:B------:R-:W-:-:S04]  /*33d0*/  FMUL.FTZ R169, R0, R169 ;  /* 0x000000a900a97220 */ /* 0x000fc80000410000 */
[----:B------:R-:W-:-:S07]  /*33e0*/  @P0 FADD.FTZ R169, R169, R168 ;  /* 0x000000a8a9a90221 */ /* 0x000fce0000010000 */
.L_x_6801:
[----:B------:R-:W-:Y:S05]  /*33f0*/  BSYNC B0 ;  /* 0x0000000000007941 */ /* 0x000fea0003800000 */
.L_x_6799:
        /* <DEDUP_REMOVED lines=14> */
.L_x_6803:
[----:B------:R-:W-:Y:S05]  /*34e0*/  BSYNC B0 ;  /* 0x0000000000007941 */ /* 0x000fea0003800000 */
.L_x_6802:
[----:B------:R-:W-:Y:S01]  /*34f0*/  BSSY B0, `(.L_x_6804) ;  /* 0x000000e000007945 */ /* 0x000fe20003800000 */
[----:B------:R-:W-:-:S03]  /*3500*/  @P1 PRMT R165, R168, 0x7610, R165 ;  /* 0x00007610a8a51816 */ /* 0x000fc600000000a5 */
[----:B------:R-:W-:Y:S05]  /*3510*/  @P2 BRA `(.L_x_6805) ;  /* 0x0000000000102947 */ /* 0x000fea0003800000 */
[----:B------:R-:W-:Y:S01]  /*3520*/  HFMA2.MMA R169, -RZ, RZ, 0, 0 ;  /* 0x00000000ffa97435 */ /* 0x000fe200000001ff */
[----:B------:R-:W-:Y:S10]  /*3530*/  @!P0 BRA `(.L_x_6806) ;  /* 0x0000000000248947 */ /* 0x000ff40003800000 */
[----:B------:R-:W-:Y:S01]  /*3540*/  HADD2.F32 R169, -RZ, R29.H1_H1 ;  /* 0x3000001dffa97230 */ /* 0x000fe20000004100 */
[----:B------:R-:W-:Y:S06]  /*3550*/  BRA `(.L_x_6806) ;  /* 0x00000000001c7947 */ /* 0x000fec0003800000 */
.L_x_6805:
[----:B------:R-:W-:-:S04]  /*3560*/  ISETP.NE.AND P6, PT, R2, RZ, PT ;  /* 0x000000ff0200720c */ /* 0x000fc80003fc5270 */
[----:B------:R-:W-:-:S05]  /*3570*/  FSEL R169, R172, RZ, !P6 ;  /* 0x000000ffaca97208 */ /* 0x000fca0007000000 */
[----:B------:R-:W-:-:S04]  /*3580*/  FFMA.FTZ R168, R18, R173, R169 ;  /* 0x000000ad12a87223 */ /* 0x000fc800000100a9 */
[----:B------:R-:W-:Y:S01]  /*3590*/  FADD.FTZ R169, R201, -R168 ;  /* 0x800000a8c9a97221 */ /* 0x000fe20000010000 */
[----:B------:R-:W-:-:S03]  /*35a0*/  @P0 HADD2.F32 R168, -RZ, R29.H1_H1 ;  /* 0x3000001dffa80230 */ /* 0x000fc60000004100 */
[----:B------:R-:W-:-:S04]  /*35b0*/  FMUL.FTZ R169, R0, R169 ;  /* 0x000000a900a97220 */ /* 0x000fc80000410000 */
[----:B------:R-:W-:-:S07]  /*35c0*/  @P0 FADD.FTZ R169, R169, R168 ;  /* 0x000000a8a9a90221 */ /* 0x000fce0000010000 */
.L_x_6806:
[----:B------:R-:W-:Y:S05]  /*35d0*/  BSYNC B0 ;  /* 0x0000000000007941 */ /* 0x000fea0003800000 */
.L_x_6804:
        /* <DEDUP_REMOVED lines=14> */
.L_x_6808:
[----:B------:R-:W-:Y:S05]  /*36c0*/  BSYNC B0 ;  /* 0x0000000000007941 */ /* 0x000fea0003800000 */
.L_x_6807:
[----:B------:R-:W-:Y:S01]  /*36d0*/  BSSY B0, `(.L_x_6809) ;  /* 0x000000e000007945 */ /* 0x000fe20003800000 */
[----:B------:R-:W-:-:S03]  /*36e0*/  @P1 PRMT R165, R165, 0x5410, R168 ;  /* 0x00005410a5a51816 */ /* 0x000fc600000000a8 */
[----:B------:R-:W-:Y:S05]  /*36f0*/  @P2 BRA `(.L_x_6810) ;  /* 0x0000000000102947 */ /* 0x000fea0003800000 */
[----:B------:R-:W-:Y:S01]  /*3700*/  HFMA2.MMA R169, -RZ, RZ, 0, 0 ;  /* 0x00000000ffa97435 */ /* 0x000fe200000001ff */
[----:B------:R-:W-:Y:S10]  /*3710*/  @!P0 BRA `(.L_x_6811) ;  /* 0x0000000000248947 */ /* 0x000ff40003800000 */
[----:B------:R-:W-:Y:S01]  /*3720*/  HADD2.F32 R169, -RZ, R30.H0_H0 ;  /* 0x2000001effa97230 */ /* 0x000fe20000004100 */
[----:B------:R-:W-:Y:S06]  /*3730*/  BRA `(.L_x_6811) ;  /* 0x00000000001c7947 */ /* 0x000fec0003800000 */
.L_x_6810:
[----:B------:R-:W-:-:S04]  /*3740*/  ISETP.NE.AND P6, PT, R2, RZ, PT ;  /* 0x000000ff0200720c */ /* 0x000fc80003fc5270 */
[----:B------:R-:W-:-:S05]  /*3750*/  FSEL R168, R172, RZ, !P6 ;  /* 0x000000ffaca87208 */ /* 0x000fca0007000000 */
[----:B------:R-:W-:Y:S01]  /*3760*/  FFMA.FTZ R169, R19, R173, R168 ;  /* 0x000000ad13a97223 */ /* 0x000fe200000100a8 */
[----:B------:R-:W-:-:S03]  /*3770*/  @P0 HADD2.F32 R168, -RZ, R30.H0_H0 ;  /* 0x2000001effa80230 */ /* 0x000fc60000004100 */
[----:B------:R-:W-:-:S04]  /*3780*/  FADD.FTZ R169, R202, -R169 ;  /* 0x800000a9caa97221 */ /* 0x000fc80000010000 */
[----:B------:R-:W-:-:S04]  /*3790*/  FMUL.FTZ R169, R0, R169 ;  /* 0x000000a900a97220 */ /* 0x000fc80000410000 */
[----:B------:R-:W-:-:S07]  /*37a0*/  @P0 FADD.FTZ R169, R169, R168 ;  /* 0x000000a8a9a90221 */ /* 0x000fce0000010000 */
.L_x_6811:
[----:B------:R-:W-:Y:S05]  /*37b0*/  BSYNC B0 ;  /* 0x0000000000007941 */ /* 0x000fea0003800000 */
.L_x_6809:
        /* <DEDUP_REMOVED lines=14> */
.L_x_6813:
[----:B------:R-:W-:Y:S05]  /*38a0*/  BSYNC B0 ;  /* 0x0000000000007941 */ /* 0x000fea0003800000 */
.L_x_6812:
[----:B------:R-:W-:Y:S01]  /*38b0*/  BSSY B0, `(.L_x_6814) ;  /* 0x000000e000007945 */ /* 0x000fe20003800000 */
[----:B------:R-:W-:-:S03]  /*38c0*/  @P1 PRMT R166, R168, 0x7610, R166 ;  /* 0x00007610a8a61816 */ /* 0x000fc600000000a6 */
[----:B------:R-:W-:Y:S05]  /*38d0*/  @P2 BRA `(.L_x_6815) ;  /* 0x0000000000102947 */ /* 0x000fea0003800000 */
[----:B------:R-:W-:Y:S01]  /*38e0*/  HFMA2.MMA R169, -RZ, RZ, 0, 0 ;  /* 0x00000000ffa97435 */ /* 0x000fe200000001ff */
[----:B------:R-:W-:Y:S10]  /*38f0*/  @!P0 BRA `(.L_x_6816) ;  /* 0x0000000000248947 */ /* 0x000ff40003800000 */
[----:B------:R-:W-:Y:S01]  /*3900*/  HADD2.F32 R169, -RZ, R30.H1_H1 ;  /* 0x3000001effa97230 */ /* 0x000fe20000004100 */
[----:B------:R-:W-:Y:S06]  /*3910*/  BRA `(.L_x_6816) ;  /* 0x00000000001c7947 */ /* 0x000fec0003800000 */
.L_x_6815:
[----:B------:R-:W-:-:S04]  /*3920*/  ISETP.NE.AND P6, PT, R2, RZ, PT ;  /* 0x000000ff0200720c */ /* 0x000fc80003fc5270 */
[----:B------:R-:W-:-:S05]  /*3930*/  FSEL R169, R172, RZ, !P6 ;  /* 0x000000ffaca97208 */ /* 0x000fca0007000000 */
[----:B------:R-:W-:-:S04]  /*3940*/  FFMA.FTZ R168, R20, R173, R169 ;  /* 0x000000ad14a87223 */ /* 0x000fc800000100a9 */
[----:B------:R-:W-:Y:S01]  /*3950*/  FADD.FTZ R169, R203, -R168 ;  /* 0x800000a8cba97221 */ /* 0x000fe20000010000 */
[----:B------:R-:W-:-:S03]  /*3960*/  @P0 HADD2.F32 R168, -RZ, R30.H1_H1 ;  /* 0x3000001effa80230 */ /* 0x000fc60000004100 */
[----:B------:R-:W-:-:S04]  /*3970*/  FMUL.FTZ R169, R0, R169 ;  /* 0x000000a900a97220 */ /* 0x000fc80000410000 */
[----:B------:R-:W-:-:S07]  /*3980*/  @P0 FADD.FTZ R169, R169, R168 ;  /* 0x000000a8a9a90221 */ /* 0x000fce0000010000 */
.L_x_6816:
[----:B------:R-:W-:Y:S05]  /*3990*/  BSYNC B0 ;  /* 0x0000000000007941 */ /* 0x000fea0003800000 */
.L_x_6814:
        /* <DEDUP_REMOVED lines=14> */
.L_x_6818:
[----:B------:R-:W-:Y:S05]  /*3a80*/  BSYNC B0 ;  /* 0x0000000000007941 */ /* 0x000fea0003800000 */
.L_x_6817:
[----:B------:R-:W-:Y:S01]  /*3a90*/  BSSY B0, `(.L_x_6819) ;  /* 0x000000e000007945 */ /* 0x000fe20003800000 */
[----:B------:R-:W-:-:S03]  /*3aa0*/  @P1 PRMT R166, R166, 0x5410, R168 ;  /* 0x00005410a6a61816 */ /* 0x000fc600000000a8 */
[----:B------:R-:W-:Y:S05]  /*3ab0*/  @P2 BRA `(.L_x_6820) ;  /* 0x0000000000102947 */ /* 0x000fea0003800000 */
[----:B------:R-:W-:Y:S01]  /*3ac0*/  HFMA2.MMA R169, -RZ, RZ, 0, 0 ;  /* 0x00000000ffa97435 */ /* 0x000fe200000001ff */
[----:B------:R-:W-:Y:S10]  /*3ad0*/  @!P0 BRA `(.L_x_6821) ;  /* 0x0000000000248947 */ /* 0x000ff40003800000 */
[----:B------:R-:W-:Y:S01]  /*3ae0*/  HADD2.F32 R169, -RZ, R31.H0_H0 ;  /* 0x2000001fffa97230 */ /* 0x000fe20000004100 */
[----:B------:R-:W-:Y:S06]  /*3af0*/  BRA `(.L_x_6821) ;  /* 0x00000000001c7947 */ /* 0x000fec0003800000 */
.L_x_6820:
[----:B------:R-:W-:-:S04]  /*3b00*/  ISETP.NE.AND P6, PT, R2, RZ, PT ;  /* 0x000000ff0200720c */ /* 0x000fc80003fc5270 */
[----:B------:R-:W-:-:S05]  /*3b10*/  FSEL R168, R172, RZ, !P6 ;  /* 0x000000ffaca87208 */ /* 0x000fca0007000000 */
[----:B------:R-:W-:Y:S01]  /*3b20*/  FFMA.FTZ R169, R21, R173, R168 ;  /* 0x000000ad15a97223 */ /* 0x000fe200000100a8 */
[----:B------:R-:W-:-:S03]  /*3b30*/  @P0 HADD2.F32 R168, -RZ, R31.H0_H0 ;  /* 0x2000001fffa80230 */ /* 0x000fc60000004100 */
[----:B------:R-:W-:-:S04]  /*3b40*/  FADD.FTZ R169, R210, -R169 ;  /* 0x800000a9d2a97221 */ /* 0x000fc80000010000 */
[----:B------:R-:W-:-:S04]  /*3b50*/  FMUL.FTZ R169, R0, R169 ;  /* 0x000000a900a97220 */ /* 0x000fc80000410000 */
[----:B------:R-:W-:-:S07]  /*3b60*/  @P0 FADD.FTZ R169, R169, R168 ;  /* 0x000000a8a9a90221 */ /* 0x000fce0000010000 */
.L_x_6821:
[----:B------:R-:W-:Y:S05]  /*3b70*/  BSYNC B0 ;  /* 0x0000000000007941 */ /* 0x000fea0003800000 */
.L_x_6819:
        /* <DEDUP_REMOVED lines=14> */
.L_x_6823:
[----:B------:R-:W-:Y:S05]  /*3c60*/  BSYNC B0 ;  /* 0x0000000000007941 */ /* 0x000fea0003800000 */
.L_x_6822:
[----:B------:R-:W-:Y:S01]  /*3c70*/  BSSY B0, `(.L_x_6824) ;  /* 0x000000e000007945 */ /* 0x000fe20003800000 */
[----:B------:R-:W-:-:S03]  /*3c80*/  @P1 PRMT R167, R168, 0x7610, R167 ;  /* 0x00007610a8a71816 */ /* 0x000fc600000000a7 */
[----:B------:R-:W-:Y:S05]  /*3c90*/  @P2 BRA `(.L_x_6825) ;  /* 0x0000000000102947 */ /* 0x000fea0003800000 */
[----:B------:R-:W-:Y:S01]  /*3ca0*/  HFMA2.MMA R174, -RZ, RZ, 0, 0 ;  /* 0x00000000ffae7435 */ /* 0x000fe200000001ff */
[----:B------:R-:W-:Y:S10]  /*3cb0*/  @!P0 BRA `(.L_x_6826) ;  /* 0x0000000000248947 */ /* 0x000ff40003800000 */
[----:B------:R-:W-:Y:S01]  /*3cc0*/  HADD2.F32 R174, -RZ, R31.H1_H1 ;  /* 0x3000001fffae7230 */ /* 0x000fe20000004100 */
[----:B------:R-:W-:Y:S06]  /*3cd0*/  BRA `(.L_x_6826) ;  /* 0x00000000001c7947 */ /* 0x000fec0003800000 */
.L_x_6825:
[----:B------:R-:W-:Y:S01]  /*3ce0*/  ISETP.NE.AND P6, PT, R2, RZ, PT ;  /* 0x000000ff0200720c */ /* 0x000fe20003fc5270 */
[----:B------:R-:W-:-:S03]  /*3cf0*/  @P0 HADD2.F32 R171, -RZ, R31.H1_H1 ;  /* 0x3000001fffab0230 */ /* 0x000fc60000004100 */
[----:B------:R-:W-:-:S05]  /*3d00*/  FSEL R169, R172, RZ, !P6 ;  /* 0x000000ffaca97208 */ /* 0x000fca0007000000 */
[----:B------:R-:W-:-:S04]  /*3d10*/  FFMA.FTZ R168, R22, R173, R169 ;  /* 0x000000ad16a87223 */ /* 0x000fc800000100a9 */
[----:B------:R-:W-:-:S04]  /*3d20*/  FADD.FTZ R169, R211, -R168 ;  /* 0x800000a8d3a97221 */ /* 0x000fc80000010000 */
[----:B------:R-:W-:-:S04]  /*3d30*/  FMUL.FTZ R174, R0, R169 ;  /* 0x000000a900ae7220 */ /* 0x000fc80000410000 */
[----:B------:R-:W-:-:S07]  /*3d40*/  @P0 FADD.FTZ R174, R174, R171 ;  /* 0x000000abaeae0221 */ /* 0x000fce0000010000 */
.L_x_6826:
[----:B------:R-:W-:Y:S05]  /*3d50*/  BSYNC B0 ;  /* 0x0000000000007941 */ /* 0x000fea0003800000 */
.L_x_6824:
        /* <DEDUP_REMOVED lines=20> */
.L_x_6828:
[----:B------:R-:W-:Y:S05]  /*3ea0*/  BSYNC B0 ;  /* 0x0000000000007941 */ /* 0x000fea0003800000 */
.L_x_6827:
        /* <DEDUP_REMOVED lines=8> */
.L_x_6830:
[----:B------:R-:W-:Y:S05]  /*3f30*/  BSYNC B0 ;  /* 0x0000000000007941 */ /* 0x000fea0003800000 */
.L_x_6829:
[----:B------:R-:W-:Y:S04]  /*3f40*/  BSSY B0, `(.L_x_6831) ;  /* 0x000000d000007945 */ /* 0x000fe80003800000 */
[----:B------:R-:W-:Y:S05]  /*3f50*/  @P2 BRA `(.L_x_6832) ;  /* 0x0000000000102947 */ /* 0x000fea0003800000 */
[----:B0-----:R-:W-:Y:S01]  /*3f60*/  HFMA2.MMA R169, -RZ, RZ, 0, 0 ;  /* 0x00000000ffa97435 */ /* 0x001fe200000001ff */
[----:B------:R-:W-:Y:S10]  /*3f70*/  @!P0 BRA `(.L_x_6833) ;  /* 0x0000000000248947 */ /* 0x000ff40003800000 */
[----:B------:R-:W-:Y:S01]  /*3f80*/  HADD2.F32 R169, -RZ, R24.H0_H0 ;  /* 0x20000018ffa97230 */ /* 0x000fe20000004100 */
[----:B------:R-:W-:Y:S06]  /*3f90*/  BRA `(.L_x_6833) ;  /* 0x00000000001c7947 */ /* 0x000fec0003800000 */
.L_x_6832:
[----:B------:R-:W-:-:S04]  /*3fa0*/  ISETP.NE.AND P6, PT, R2, RZ, PT ;  /* 0x000000ff0200720c */ /* 0x000fc80003fc5270 */
[----:B------:R-:W-:-:S05]  /*3fb0*/  FSEL R6, R172, RZ, !P6 ;  /* 0x000000ffac067208 */ /* 0x000fca0007000000 */
[----:B0-----:R-:W-:Y:S01]  /*3fc0*/  FFMA.FTZ R169, R23, R173, R6 ;  /* 0x000000ad17a97223 */ /* 0x001fe20000010006 */
[----:B------:R-:W-:-:S03]  /*3fd0*/  @P0 HADD2.F32 R6, -RZ, R24.H0_H0 ;  /* 0x20000018ff060230 */ /* 0x000fc60000004100 */
[----:B------:R-:W-:-:S04]  /*3fe0*/  FADD.FTZ R169, R212, -R169 ;  /* 0x800000a9d4a97221 */ /* 0x000fc80000010000 */
[----:B------:R-:W-:-:S04]  /*3ff0*/  FMUL.FTZ R169, R0, R169 ;  /* 0x000000a900a97220 */ /* 0x000fc80000410000 */
[----:B------:R-:W-:-:S07]  /*4000*/  @P0 FADD.FTZ R169, R169, R6 ;  /* 0x00000006a9a90221 */ /* 0x000fce0000010000 */
.L_x_6833:
[----:B------:R-:W-:Y:S05]  /*4010*/  BSYNC B0 ;  /* 0x0000000000007941 */ /* 0x000fea0003800000 */
.L_x_6831:
        /* <DEDUP_REMOVED lines=14> */
.L_x_6835:
[----:B------:R-:W-:Y:S05]  /*4100*/  BSYNC B0 ;  /* 0x0000000000007941 */ /* 0x000fea0003800000 */
.L_x_6834:
[----:B------:R-:W-:Y:S01]  /*4110*/  BSSY B0, `(.L_x_6836) ;  /* 0x000000e000007945 */ /* 0x000fe20003800000 */
[----:B------:R-:W-:-:S03]  /*4120*/  @P1 PRMT R164, R6, 0x7610, R164 ;  /* 0x0000761006a41816 */ /* 0x000fc600000000a4 */
[----:B------:R-:W-:Y:S05]  /*4130*/  @P2 BRA `(.L_x_6837) ;  /* 0x0000000000102947 */ /* 0x000fea0003800000 */
[----:B------:R-:W-:Y:S01]  /*4140*/  HFMA2.MMA R169, -RZ, RZ, 0, 0 ;  /* 0x00000000ffa97435 */ /* 0x000fe200000001ff */
[----:B------:R-:W-:Y:S10]  /*4150*/  @!P0 BRA `(.L_x_6838) ;  /* 0x0000000000248947 */ /* 0x000ff40003800000 */
[----:B------:R-:W-:Y:S01]  /*4160*/  HADD2.F32 R169, -RZ, R24.H1_H1 ;  /* 0x30000018ffa97230 */ /* 0x000fe20000004100 */
[----:B------:R-:W-:Y:S06]  /*4170*/  BRA `(.L_x_6838) ;  /* 0x00000000001c7947 */ /* 0x000fec0003800000 */
.L_x_6837:
[----:B------:R-:W-:-:S04]  /*4180*/  ISETP.NE.AND P6, PT, R2, RZ, PT ;  /* 0x000000ff0200720c */ /* 0x000fc80003fc5270 */
[----:B------:R-:W-:-:S05]  /*4190*/  FSEL R169, R172, RZ, !P6 ;  /* 0x000000ffaca97208 */ /* 0x000fca0007000000 */
[----:B------:R-:W-:-:S04]  /*41a0*/  FFMA.FTZ R6, R184, R173, R169 ;  /* 0x000000adb8067223 */ /* 0x000fc800000100a9 */
[----:B------:R-:W-:Y:S01]  /*41b0*/  FADD.FTZ R169, R213, -R6 ;  /* 0x80000006d5a97221 */ /* 0x000fe20000010000 */
[----:B------:R-:W-:-:S03]  /*41c0*/  @P0 HADD2.F32 R6, -RZ, R24.H1_H1 ;  /* 0x30000018ff060230 */ /* 0x000fc60000004100 */
[----:B------:R-:W-:-:S04]  /*41d0*/  FMUL.FTZ R169, R0, R169 ;  /* 0x000000a900a97220 */ /* 0x000fc80000410000 */
[----:B------:R-:W-:-:S07]  /*41e0*/  @P0 FADD.FTZ R169, R169, R6 ;  /* 0x00000006a9a90221 */ /* 0x000fce0000010000 */
.L_x_6838:
[----:B------:R-:W-:Y:S05]  /*41f0*/  BSYNC B0 ;  /* 0x0000000000007941 */ /* 0x000fea0003800000 */
.L_x_6836:
        /* <DEDUP_REMOVED lines=14> */
.L_x_6840:
[----:B------:R-:W-:Y:S05]  /*42e0*/  BSYNC B0 ;  /* 0x0000000000007941 */ /* 0x000fea0003800000 */
.L_x_6839:
[----:B------:R-:W-:Y:S01]  /*42f0*/  BSSY B0, `(.L_x_6841) ;  /* 0x000000e000007945 */ /* 0x000fe20003800000 */
[----:B------:R-:W-:-:S03]  /*4300*/  @P1 PRMT R164, R164, 0x5410, R6 ;  /* 0x00005410a4a41816 */ /* 0x000fc60000000006 */
[----:B------:R-:W-:Y:S05]  /*4310*/  @P2 BRA `(.L_x_6842) ;  /* 0x0000000000102947 */ /* 0x000fea0003800000 */
[----:B------:R-:W-:Y:S01]  /*4320*/  HFMA2.MMA R169, -RZ, RZ, 0, 0 ;  /* 0x00000000ffa97435 */ /* 0x000fe200000001ff */
[----:B------:R-:W-:Y:S10]  /*4330*/  @!P0 BRA `(.L_x_6843) ;  /* 0x0000000000248947 */ /* 0x000ff40003800000 */
[----:B------:R-:W-:Y:S01]  /*4340*/  HADD2.F32 R169, -RZ, R25.H0_H0 ;  /* 0x20000019ffa97230 */ /* 0x000fe20000004100 */
[----:B------:R-:W-:Y:S06]  /*4350*/  BRA `(.L_x_6843) ;  /* 0x00000000001c7947 */ /* 0x000fec0003800000 */
.L_x_6842:
[----:B------:R-:W-:-:S04]  /*4360*/  ISETP.NE.AND P6, PT, R2, RZ, PT ;  /* 0x000000ff0200720c */ /* 0x000fc80003fc5270 */
[----:B------:R-:W-:-:S05]  /*4370*/  FSEL R6, R172, RZ, !P6 ;  /* 0x000000ffac067208 */ /* 0x000fca0007000000 */
[----:B------:R-:W-:Y:S01]  /*4380*/  FFMA.FTZ R169, R185, R173, R6 ;  /* 0x000000adb9a97223 */ /* 0x000fe20000010006 */
[----:B------:R-:W-:-:S03]  /*4390*/  @P0 HADD2.F32 R6, -RZ, R25.H0_H0 ;  /* 0x20000019ff060230 */ /* 0x000fc60000004100 */
[----:B------:R-:W-:-:S04]  /*43a0*/  FADD.FTZ R169, R214, -R169 ;  /* 0x800000a9d6a97221 */ /* 0x000fc80000010000 */
[----:B------:R-:W-:-:S04]  /*43b0*/  FMUL.FTZ R169, R0, R169 ;  /* 0x000000a900a97220 */ /* 0x000fc80000410000 */
[----:B------:R-:W-:-:S07]  /*43c0*/  @P0 FADD.FTZ R169, R169, R6 ;  /* 0x00000006a9a90221 */ /* 0x000fce0000010000 */
.L_x_6843:
[----:B------:R-:W-:Y:S05]  /*43d0*/  BSYNC B0 ;  /* 0x0000000000007941 */ /* 0x000fea0003800000 */
.L_x_6841:
        /* <DEDUP_REMOVED lines=14> */
.L_x_6845:
[----:B------:R-:W-:Y:S05]  /*44c0*/  BSYNC B0 ;  /* 0x0000000000007941 */ /* 0x000fea0003800000 */
.L_x_6844:
[----:B------:R-:W-:Y:S01]  /*44d0*/  BSSY B0, `(.L_x_6846) ;  /* 0x000000e000007945 */ /* 0x000fe20003800000 */
[----:B------:R-:W-:-:S03]  /*44e0*/  @P1 PRMT R165, R6, 0x7610, R165 ;  /* 0x0000761006a51816 */ /* 0x000fc600000000a5 */
[----:B------:R-:W-:Y:S05]  /*44f0*/  @P2 BRA `(.L_x_6847) ;  /* 0x0000000000102947 */ /* 0x000fea0003800000 */
[----:B------:R-:W-:Y:S01]  /*4500*/  HFMA2.MMA R169, -RZ, RZ, 0, 0 ;  /* 0x00000000ffa97435 */ /* 0x000fe200000001ff */
[----:B------:R-:W-:Y:S10]  /*4510*/  @!P0 BRA `(.L_x_6848) ;  /* 0x0000000000248947 */ /* 0x000ff40003800000 */
[----:B------:R-:W-:Y:S01]  /*4520*/  HADD2.F32 R169, -RZ, R25.H1_H1 ;  /* 0x30000019ffa97230 */ /* 0x000fe20000004100 */
[----:B------:R-:W-:Y:S06]  /*4530*/  BRA `(.L_x_6848) ;  /* 0x00000000001c7947 */ /* 0x000fec0003800000 */
.L_x_6847:
[----:B------:R-:W-:-:S04]  /*4540*/  ISETP.NE.AND P6, PT, R2, RZ, PT ;  /* 0x000000ff0200720c */ /* 0x000fc80003fc5270 */
[----:B------:R-:W-:-:S05]  /*4550*/  FSEL R169, R172, RZ, !P6 ;  /* 0x000000ffaca97208 */ /* 0x000fca0007000000 */
[----:B------:R-:W-:-:S04]  /*4560*/  FFMA.FTZ R6, R186, R173, R169 ;  /* 0x000000adba067223 */ /* 0x000fc800000100a9 */
[----:B------:R-:W-:Y:S01]  /*4570*/  FADD.FTZ R169, R215, -R6 ;  /* 0x80000006d7a97221 */ /* 0x000fe20000010000 */
[----:B------:R-:W-:-:S03]  /*4580*/  @P0 HADD2.F32 R6, -RZ, R25.H1_H1 ;  /* 0x30000019ff060230 */ /* 0x000fc60000004100 */
[----:B------:R-:W-:-:S04]  /*4590*/  FMUL.FTZ R169, R0, R169 ;  /* 0x000000a900a97220 */ /* 0x000fc80000410000 */
[----:B------:R-:W-:-:S07]  /*45a0*/  @P0 FADD.FTZ R169, R169, R6 ;  /* 0x00000006a9a90221 */ /* 0x000fce0000010000 */
.L_x_6848:
[----:B------:R-:W-:Y:S05]  /*45b0*/  BSYNC B0 ;  /* 0x0000000000007941 */ /* 0x000fea0003800000 */
.L_x_6846:
        /* <DEDUP_REMOVED lines=14> */
.L_x_6850:
[----:B------:R-:W-:Y:S05]  /*46a0*/  BSYNC B0 ;  /* 0x0000000000007941 */ /* 0x000fea0003800000 */
.L_x_6849:
[----:B------:R-:W-:Y:S01]  /*46b0*/  BSSY B0, `(.L_x_6851) ;  /* 0x000000e000007945 */ /* 0x000fe20003800000 */
[----:B------:R-:W-:-:S03]  /*46c0*/  @P1 PRMT R165, R165, 0x5410, R6 ;  /* 0x00005410a5a51816 */ /* 0x000fc60000000006 */
[----:B------:R-:W-:Y:S05]  /*46d0*/  @P2 BRA `(.L_x_6852) ;  /* 0x0000000000102947 */ /* 0x000fea0003800000 */
[----:B------:R-:W-:Y:S01]  /*46e0*/  HFMA2.MMA R169, -RZ, RZ, 0, 0 ;  /* 0x00000000ffa97435 */ /* 0x000fe200000001ff */
[----:B------:R-:W-:Y:S10]  /*46f0*/  @!P0 BRA `(.L_x_6853) ;  /* 0x0000000000248947 */ /* 0x000ff40003800000 */
[----:B------:R-:W-:Y:S01]  /*4700*/  HADD2.F32 R169, -RZ, R26.H0_H0 ;  /* 0x2000001affa97230 */ /* 0x000fe20000004100 */
[----:B------:R-:W-:Y:S06]  /*4710*/  BRA `(.L_x_6853) ;  /* 0x00000000001c7947 */ /* 0x000fec0003800000 */
.L_x_6852:
[----:B------:R-:W-:-:S04]  /*4720*/  ISETP.NE.AND P6, PT, R2, RZ, PT ;  /* 0x000000ff0200720c */ /* 0x000fc80003fc5270 */
[----:B------:R-:W-:-:S05]  /*4730*/  FSEL R6, R172, RZ, !P6 ;  /* 0x000000ffac067208 */ /* 0x000fca0007000000 */
[----:B------:R-:W-:Y:S01]  /*4740*/  FFMA.FTZ R169, R187, R173, R6 ;  /* 0x000000adbba97223 */ /* 0x000fe20000010006 */
[----:B------:R-:W-:-:S03]  /*4750*/  @P0 HADD2.F32 R6, -RZ, R26.H0_H0 ;  /* 0x2000001aff060230 */ /* 0x000fc60000004100 */
[----:B------:R-:W-:-:S04]  /*4760*/  FADD.FTZ R169, R220, -R169 ;  /* 0x800000a9dca97221 */ /* 0x000fc80000010000 */
[----:B------:R-:W-:-:S04]  /*4770*/  FMUL.FTZ R169, R0, R169 ;  /* 0x000000a900a97220 */ /* 0x000fc80000410000 */
[----:B------:R-:W-:-:S07]  /*4780*/  @P0 FADD.FTZ R169, R169, R6 ;  /* 0x00000006a9a90221 */ /* 0x000fce0000010000 */
.L_x_6853:
[----:B------:R-:W-:Y:S05]  /*4790*/  BSYNC B0 ;  /* 0x0000000000007941 */ /* 0x000fea0003800000 */
.L_x_6851:
        /* <DEDUP_REMOVED lines=14> */
.L_x_6855:
[----:B------:R-:W-:Y:S05]  /*4880*/  BSYNC B0 ;  /* 0x0000000000007941 */ /* 0x000fea0003800000 */
.L_x_6854:
[----:B------:R-:W-:Y:S01]  /*4890*/  BSSY B0, `(.L_x_6856) ;  /* 0x000000e000007945 */ /* 0x000fe20003800000 */
[----:B------:R-:W-:-:S03]  /*48a0*/  @P1 PRMT R166, R6, 0x7610, R166 ;  /* 0x0000761006a61816 */ /* 0x000fc600000000a6 */
[----:B------:R-:W-:Y:S05]  /*48b0*/  @P2 BRA `(.L_x_6857) ;  /* 0x0000000000102947 */ /* 0x000fea0003800000 */
[----:B------:R-:W-:Y:S01]  /*48c0*/  HFMA2.MMA R169, -RZ, RZ, 0, 0 ;  /* 0x00000000ffa97435 */ /* 0x000fe200000001ff */
[----:B------:R-:W-:Y:S10]  /*48d0*/  @!P0 BRA `(.L_x_6858) ;  /* 0x0000000000248947 */ /* 0x000ff40003800000 */
[----:B------:R-:W-:Y:S01]  /*48e0*/  HADD2.F32 R169, -RZ, R26.H1_H1 ;  /* 0x3000001affa97230 */ /* 0x000fe20000004100 */
[----:B------:R-:W-:Y:S06]  /*48f0*/  BRA `(.L_x_6858) ;  /* 0x00000000001c7947 */ /* 0x000fec0003800000 */
.L_x_6857:
[----:B------:R-:W-:-:S04]  /*4900*/  ISETP.NE.AND P6, PT, R2, RZ, PT ;  /* 0x000000ff0200720c */ /* 0x000fc80003fc5270 */
[----:B------:R-:W-:-:S05]  /*4910*/  FSEL R169, R172, RZ, !P6 ;  /* 0x000000ffaca97208 */ /* 0x000fca0007000000 */
[----:B------:R-:W-:-:S04]  /*4920*/  FFMA.FTZ R6, R188, R173, R169 ;  /* 0x000000adbc067223 */ /* 0x000fc800000100a9 */
[----:B------:R-:W-:Y:S01]  /*4930*/  FADD.FTZ R169, R221, -R6 ;  /* 0x80000006dda97221 */ /* 0x000fe20000010000 */
[----:B------:R-:W-:-:S03]  /*4940*/  @P0 HADD2.F32 R6, -RZ, R26.H1_H1 ;  /* 0x3000001aff060230 */ /* 0x000fc60000004100 */
[----:B------:R-:W-:-:S04]  /*4950*/  FMUL.FTZ R169, R0, R169 ;  /* 0x000000a900a97220 */ /* 0x000fc80000410000 */
[----:B------:R-:W-:-:S07]  /*4960*/  @P0 FADD.FTZ R169, R169, R6 ;  /* 0x00000006a9a90221 */ /* 0x000fce0000010000 */
.L_x_6858:
[----:B------:R-:W-:Y:S05]  /*4970*/  BSYNC B0 ;  /* 0x0000000000007941 */ /* 0x000fea0003800000 */
.L_x_6856:
        /* <DEDUP_REMOVED lines=14> */
.L_x_6860:
[----:B------:R-:W-:Y:S05]  /*4a60*/  BSYNC B0 ;  /* 0x0000000000007941 */ /* 0x000fea0003800000 */
.L_x_6859:
[----:B------:R-:W-:Y:S01]  /*4a70*/  BSSY B0, `(.L_x_6861) ;  /* 0x000000e000007945 */ /* 0x000fe20003800000 */
[----:B------:R-:W-:-:S03]  /*4a80*/  @P1 PRMT R166, R166, 0x5410, R6 ;  /* 0x00005410a6a61816 */ /* 0x000fc60000000006 */
[----:B------:R-:W-:Y:S05]  /*4a90*/  @P2 BRA `(.L_x_6862) ;  /* 0x0000000000102947 */ /* 0x000fea0003800000 */
[----:B------:R-:W-:Y:S01]  /*4aa0*/  HFMA2.MMA R169, -RZ, RZ, 0, 0 ;  /* 0x00000000ffa97435 */ /* 0x000fe200000001ff */
[----:B------:R-:W-:Y:S10]  /*4ab0*/  @!P0 BRA `(.L_x_6863) ;  /* 0x0000000000248947 */ /* 0x000ff40003800000 */
[----:B------:R-:W-:Y:S01]  /*4ac0*/  HADD2.F32 R169, -RZ, R27.H0_H0 ;  /* 0x2000001bffa97230 */ /* 0x000fe20000004100 */
[----:B------:R-:W-:Y:S06]  /*4ad0*/  BRA `(.L_x_6863) ;  /* 0x00000000001c7947 */ /* 0x000fec0003800000 */
.L_x_6862:
[----:B------:R-:W-:-:S04]  /*4ae0*/  ISETP.NE.AND P6, PT, R2, RZ, PT ;  /* 0x000000ff0200720c */ /* 0x000fc80003fc5270 */
[----:B------:R-:W-:-:S05]  /*4af0*/  FSEL R6, R172, RZ, !P6 ;  /* 0x000000ffac067208 */ /* 0x000fca0007000000 */
[----:B------:R-:W-:Y:S01]  /*4b00*/  FFMA.FTZ R169, R189, R173, R6 ;  /* 0x000000adbda97223 */ /* 0x000fe20000010006 */
[----:B------:R-:W-:-:S03]  /*4b10*/  @P0 HADD2.F32 R6, -RZ, R27.H0_H0 ;  /* 0x2000001bff060230 */ /* 0x000fc60000004100 */
[----:B------:R-:W-:-:S04]  /*4b20*/  FADD.FTZ R169, R222, -R169 ;  /* 0x800000a9dea97221 */ /* 0x000fc80000010000 */
[----:B------:R-:W-:-:S04]  /*4b30*/  FMUL.FTZ R169, R0, R169 ;  /* 0x000000a900a97220 */ /* 0x000fc80000410000 */
[----:B------:R-:W-:-:S07]  /*4b40*/  @P0 FADD.FTZ R169, R169, R6 ;  /* 0x00000006a9a90221 */ /* 0x000fce0000010000 */
.L_x_6863:
[----:B------:R-:W-:Y:S05]  /*4b50*/  BSYNC B0 ;  /* 0x0000000000007941 */ /* 0x000fea0003800000 */
.L_x_6861:
        /* <DEDUP_REMOVED lines=14> */
.L_x_6865:
[----:B------:R-:W-:Y:S05]  /*4c40*/  BSYNC B0 ;  /* 0x0000000000007941 */ /* 0x000fea0003800000 */
.L_x_6864:
[----:B------:R-:W-:Y:S01]  /*4c50*/  BSSY B0, `(.L_x_6866) ;  /* 0x000000e000007945 */ /* 0x000fe20003800000 */
[----:B------:R-:W-:-:S03]  /*4c60*/  @P1 PRMT R167, R6, 0x7610, R167 ;  /* 0x0000761006a71816 */ /* 0x000fc600000000a7 */
[----:B------:R-:W-:Y:S05]  /*4c70*/  @P2 BRA `(.L_x_6867) ;  /* 0x0000000000102947 */ /* 0x000fea0003800000 */
[----:B------:R-:W-:Y:S01]  /*4c80*/  HFMA2.MMA R0, -RZ, RZ, 0, 0 ;  /* 0x00000000ff007435 */ /* 0x000fe200000001ff */
[----:B------:R-:W-:Y:S10]  /*4c90*/  @!P0 BRA `(.L_x_6868) ;  /* 0x0000000000248947 */ /* 0x000ff40003800000 */
[----:B------:R-:W-:Y:S01]  /*4ca0*/  HADD2.F32 R0, -RZ, R27.H1_H1 ;  /* 0x3000001bff007230 */ /* 0x000fe20000004100 */
[----:B------:R-:W-:Y:S06]  /*4cb0*/  BRA `(.L_x_6868) ;  /* 0x00000000001c7947 */ /* 0x000fec0003800000 */
.L_x_6867:
[----:B------:R-:W-:Y:S01]  /*4cc0*/  ISETP.NE.AND P2, PT, R2, RZ, PT ;  /* 0x000000ff0200720c */ /* 0x000fe20003f45270 */
[----:B------:R-:W-:-:S03]  /*4cd0*/  @P0 HADD2.F32 R171, -RZ, R27.H1_H1 ;  /* 0x3000001bffab0230 */ /* 0x000fc60000004100 */
[----:B------:R-:W-:-:S05]  /*4ce0*/  FSEL R169, R172, RZ, !P2 ;  /* 0x000000ffaca97208 */ /* 0x000fca0005000000 */
[----:B------:R-:W-:-:S04]  /*4cf0*/  FFMA.FTZ R6, R224, R173, R169 ;  /* 0x000000ade0067223 */ /* 0x000fc800000100a9 */
[----:B------:R-:W-:-:S04]  /*4d00*/  FADD.FTZ R169, R223, -R6 ;  /* 0x80000006dfa97221 */ /* 0x000fc80000010000 */
[----:B------:R-:W-:-:S04]  /*4d10*/  FMUL.FTZ R0, R0, R169 ;  /* 0x000000a900007220 */ /* 0x000fc80000410000 */
[----:B------:R-:W-:-:S07]  /*4d20*/  @P0 FADD.FTZ R0, R0, R171 ;  /* 0x000000ab00000221 */ /* 0x000fce0000010000 */
.L_x_6868:
[----:B------:R-:W-:Y:S05]  /*4d30*/  BSYNC B0 ;  /* 0x0000000000007941 */ /* 0x000fea0003800000 */
.L_x_6866:
[----:B------:R-:W-:Y:S01]  /*4d40*/  @P1 F2FP.F16.F32.PACK_AB R6, RZ, R0 ;  /* 0x00000000ff06123e */ /* 0x000fe200000000ff */
[----:B------:R-:W-:Y:S03]  /*4d50*/  BSSY B0, `(.L_x_6869) ;  /* 0x000000e000007945 */ /* 0x000fe60003800000 */
[----:B------:R-:W-:Y:S01]  /*4d60*/  @P1 PRMT R167, R167, 0x5410, R6 ;  /* 0x00005410a7a71816 */ /* 0x000fe20000000006 */
        /* <DEDUP_REMOVED lines=12> */
.L_x_6870:
[----:B------:R-:W-:Y:S05]  /*4e30*/  BSYNC B0 ;  /* 0x0000000000007941 */ /* 0x000fea0003800000 */
.L_x_6869:
        /* <DEDUP_REMOVED lines=8> */
.L_x_6742:
        /* <DEDUP_REMOVED lines=31> */
.L_x_6746:
[----:B------:R-:W-:Y:S01]  /*50b0*/  HFMA2.MMA R216, -RZ, RZ, 0, 9.5367431640625e-07 ;  /* 0x00000010ffd87435 */ /* 0x000fe200000001ff */
[----:B------:R-:W-:Y:S02]  /*50c0*/  MOV R217, R174 ;  /* 0x000000ae00d97202 */ /* 0x000fe40000000f00 */
[----:B------:R-:W-:Y:S02]  /*50d0*/  MOV R219, 0x1f ;  /* 0x0000001f00db7802 */ /* 0x000fe40000000f00 */
[----:B------:R-:W-:-:S07]  /*50e0*/  MOV R182, 0xffffffff ;  /* 0xffffffff00b67802 */ /* 0x000fce0000000f00 */
[----:B------:R-:W-:Y:S05]  /*50f0*/  WARPSYNC.COLLECTIVE R182, `(.L_x_6872) ;  /* 0x00000000b6087348 */ /* 0x000fea0003c00000 */
[----:B------:R0:W1:Y:S02]  /*5100*/  SHFL.DOWN P1, R180, R217, R216, R219 ;  /* 0x080000d8d9b47389 */ /* 0x00006400000200db */
[----:B01----:R-:W-:Y:S01]  /*5110*/  ENDCOLLECTIVE ;  /* 0x000000000000791b */ /* 0x003fe20003800000 */
.L_x_6872:
[----:B------:R-:W-:Y:S02]  /*5120*/  MOV R217, R175 ;  /* 0x000000af00d97202 */ /* 0x000fe40000000f00 */
[----:B------:R-:W-:-:S07]  /*5130*/  MOV R169, R180 ;  /* 0x000000b400a97202 */ /* 0x000fce0000000f00 */
[----:B------:R-:W-:Y:S05]  /*5140*/  WARPSYNC.COLLECTIVE R182, `(.L_x_6873) ;  /* 0x00000000b6087348 */ /* 0x000fea0003c00000 */
[----:B------:R0:W1:Y:S02]  /*5150*/  SHFL.DOWN P1, R180, R217, R216, R219 ;  /* 0x080000d8d9b47389 */ /* 0x00006400000200db */
[----:B01----:R-:W-:Y:S01]  /*5160*/  ENDCOLLECTIVE ;  /* 0x000000000000791b */ /* 0x003fe20003800000 */
.L_x_6873:
[----:B------:R-:W-:Y:S01]  /*5170*/  FADD.FTZ R169, R169, R174 ;  /* 0x000000aea9a97221 */ /* 0x000fe20000010000 */
[----:B------:R-:W-:-:S04]  /*5180*/  HFMA2.MMA R216, -RZ, RZ, 0, 4.76837158203125e-07 ;  /* 0x00000008ffd87435 */ /* 0x000fc800000001ff */
[----:B------:R-:W-:Y:S02]  /*5190*/  MOV R217, R169 ;  /* 0x000000a900d97202 */ /* 0x000fe40000000f00 */
[----:B------:R-:W-:-:S07]  /*51a0*/  MOV R168, R180 ;  /* 0x000000b400a87202 */ /* 0x000fce0000000f00 */
[----:B------:R-:W-:Y:S05]  /*51b0*/  WARPSYNC.COLLECTIVE R182, `(.L_x_6874) ;  /* 0x00000000b6087348 */ /* 0x000fea0003c00000 */
[----:B------:R0:W1:Y:S02]  /*51c0*/  SHFL.DOWN P1, R180, R217, R216, R219 ;  /* 0x080000d8d9b47389 */ /* 0x00006400000200db */
[----:B01----:R-:W-:Y:S01]  /*51d0*/  ENDCOLLECTIVE ;  /* 0x000000000000791b */ /* 0x003fe20003800000 */
.L_x_6874:
[----:B------:R-:W-:-:S05]  /*51e0*/  FADD.FTZ R168, R168, R175 ;  /* 0x000000afa8a87221 */ /* 0x000fca0000010000 */
[----:B------:R-:W-:Y:S02]  /*51f0*/  MOV R217, R168 ;  /* 0x000000a800d97202 */ /* 0x000fe40000000f00 */
[----:B------:R-:W-:-:S07]  /*5200*/  MOV R172, R180 ;  /* 0x000000b400ac7202 */ /* 0x000fce0000000f00 */
[----:B------:R-:W-:Y:S05]  /*5210*/  WARPSYNC.COLLECTIVE R182, `(.L_x_6875) ;  /* 0x00000000b6087348 */ /* 0x000fea0003c00000 */
[----:B------:R0:W1:Y:S02]  /*5220*/  SHFL.DOWN P1, R180, R217, R216, R219 ;  /* 0x080000d8d9b47389 */ /* 0x00006400000200db */
[----:B01----:R-:W-:Y:S01]  /*5230*/  ENDCOLLECTIVE ;  /* 0x000000000000791b */ /* 0x003fe20003800000 */
.L_x_6875:
[----:B------:R-:W-:Y:S01]  /*5240*/  FADD.FTZ R172, R169, R172 ;  /* 0x000000aca9ac7221 */ /* 0x000fe20000010000 */
[----:B------:R-:W-:-:S04]  /*5250*/  HFMA2.MMA R216, -RZ, RZ, 0, 2.384185791015625e-07 ;  /* 0x00000004ffd87435 */ /* 0x000fc800000001ff */
[----:B------:R-:W-:Y:S02]  /*5260*/  MOV R217, R172 ;  /* 0x000000ac00d97202 */ /* 0x000fe40000000f00 */
[----:B------:R-:W-:-:S07]  /*5270*/  MOV R173, R180 ;  /* 0x000000b400ad7202 */ /* 0x000fce0000000f00 */
[----:B------:R-:W-:Y:S05]  /*5280*/  WARPSYNC.COLLECTIVE R182, `(.L_x_6876) ;  /* 0x00000000b6087348 */ /* 0x000fea0003c00000 */
[----:B------:R0:W1:Y:S02]  /*5290*/  SHFL.DOWN P1, R180, R217, R216, R219 ;  /* 0x080000d8d9b47389 */ /* 0x00006400000200db */
[----:B01----:R-:W-:Y:S01]  /*52a0*/  ENDCOLLECTIVE ;  /* 0x000000000000791b */ /* 0x003fe20003800000 */
.L_x_6876:
[----:B------:R-:W-:-:S05]  /*52b0*/  FADD.FTZ R173, R168, R173 ;  /* 0x000000ada8ad7221 */ /* 0x000fca0000010000 */
[----:B------:R-:W-:Y:S02]  /*52c0*/  MOV R217, R173 ;  /* 0x000000ad00d97202 */ /* 0x000fe40000000f00 */
[----:B------:R-:W-:-:S07]  /*52d0*/  MOV R181, R180 ;  /* 0x000000b400b57202 */ /* 0x000fce0000000f00 */
[----:B------:R-:W-:Y:S05]  /*52e0*/  WARPSYNC.COLLECTIVE R182, `(.L_x_6877) ;  /* 0x00000000b6087348 */ /* 0x000fea0003c00000 */
[----:B------:R0:W1:Y:S02]  /*52f0*/  SHFL.DOWN P1, R180, R217, R216, R219 ;  /* 0x080000d8d9b47389 */ /* 0x00006400000200db */
[----:B01----:R-:W-:Y:S01]  /*5300*/  ENDCOLLECTIVE ;  /* 0x000000000000791b */ /* 0x003fe20003800000 */
.L_x_6877:
[----:B------:R-:W-:Y:S01]  /*5310*/  FADD.FTZ R181, R172, R181 ;  /* 0x000000b5acb57221 */ /* 0x000fe20000010000 */
[----:B------:R-:W-:-:S04]  /*5320*/  HFMA2.MMA R216, -RZ, RZ, 0, 1.1920928955078125e-07 ;  /* 0x00000002ffd87435 */ /* 0x000fc800000001ff */
[----:B------:R-:W-:Y:S02]  /*5330*/  MOV R217, R181 ;  /* 0x000000b500d97202 */ /* 0x000fe40000000f00 */
[----:B------:R-:W-:-:S07]  /*5340*/  MOV R176, R180 ;  /* 0x000000b400b07202 */ /* 0x000fce0000000f00 */
[----:B------:R-:W-:Y:S05]  /*5350*/  WARPSYNC.COLLECTIVE R182, `(.L_x_6878) ;  /* 0x00000000b6087348 */ /* 0x000fea0003c00000 */
[----:B------:R0:W1:Y:S02]  /*5360*/  SHFL.DOWN P1, R180, R217, R216, R219 ;  /* 0x080000d8d9b47389 */ /* 0x00006400000200db */
[----:B01----:R-:W-:Y:S01]  /*5370*/  ENDCOLLECTIVE ;  /* 0x000000000000791b */ /* 0x003fe20003800000 */
.L_x_6878:
[----:B------:R-:W-:-:S05]  /*5380*/  FADD.FTZ R176, R173, R176 ;  /* 0x000000b0adb07221 */ /* 0x000fca0000010000 */
[----:B------:R-:W-:Y:S02]  /*5390*/  MOV R217, R176 ;  /* 0x000000b000d97202 */ /* 0x000fe40000000f00 */
[----:B------:R-:W-:-:S07]  /*53a0*/  MOV R174, R180 ;  /* 0x000000b400ae7202 */ /* 0x000fce0000000f00 */
[----:B------:R-:W-:Y:S05]  /*53b0*/  WARPSYNC.COLLECTIVE R182, `(.L_x_6879) ;  /* 0x00000000b6087348 */ /* 0x000fea0003c00000 */
[----:B------:R0:W1:Y:S02]  /*53c0*/  SHFL.DOWN P1, R180, R217, R216, R219 ;  /* 0x080000d8d9b47389 */ /* 0x00006400000200db */
[----:B01----:R-:W-:Y:S01]  /*53d0*/  ENDCOLLECTIVE ;  /* 0x000000000000791b */ /* 0x003fe20003800000 */
.L_x_6879:
[----:B------:R-:W-:Y:S01]  /*53e0*/  FADD.FTZ R174, R181, R174 ;  /* 0x000000aeb5ae7221 */ /* 0x000fe20000010000 */
[----:B------:R-:W-:-:S04]  /*53f0*/  HFMA2.MMA R216, -RZ, RZ, 0, 5.9604644775390625e-08 ;  /* 0x00000001ffd87435 */ /* 0x000fc800000001ff */
[----:B------:R-:W-:Y:S02]  /*5400*/  MOV R217, R174 ;  /* 0x000000ae00d97202 */ /* 0x000fe40000000f00 */
[----:B------:R-:W-:-:S07]  /*5410*/  MOV R175, R180 ;  /* 0x000000b400af7202 */ /* 0x000fce0000000f00 */
[----:B------:R-:W-:Y:S05]  /*5420*/  WARPSYNC.COLLECTIVE R182, `(.L_x_6880) ;  /* 0x00000000b6087348 */ /* 0x000fea0003c00000 */
[----:B------:R0:W1:Y:S02]  /*5430*/  SHFL.DOWN P1, R180, R217, R216, R219 ;  /* 0x080000d8d9b47389 */ /* 0x00006400000200db */
[----:B01----:R-:W-:Y:S01]  /*5440*/  ENDCOLLECTIVE ;  /* 0x000000000000791b */ /* 0x003fe20003800000 */
.L_x_6880:
[----:B------:R-:W-:-:S05]  /*5450*/  FADD.FTZ R175, R176, R175 ;  /* 0x000000afb0af7221 */ /* 0x000fca0000010000 */
[----:B------:R-:W-:Y:S02]  /*5460*/  MOV R217, R175 ;  /* 0x000000af00d97202 */ /* 0x000fe40000000f00 */
[----:B------:R-:W-:-:S07]  /*5470*/  MOV R183, R180 ;  /* 0x000000b400b77202 */ /* 0x000fce0000000f00 */
[----:B------:R-:W-:Y:S05]  /*5480*/  WARPSYNC.COLLECTIVE R182, `(.L_x_6881) ;  /* 0x00000000b6087348 */ /* 0x000fea0003c00000 */
[----:B------:R0:W1:Y:S02]  /*5490*/  SHFL.DOWN P1, R180, R217, R216, R219 ;  /* 0x080000d8d9b47389 */ /* 0x00006400000200db */
[----:B01----:R-:W-:Y:S01]  /*54a0*/  ENDCOLLECTIVE ;  /* 0x000000000000791b */ /* 0x003fe20003800000 */
.L_x_6881:
[----:B------:R-:W-:Y:S05]  /*54b0*/  BRA `(.L_x_6882) ;  /* 0xffffffc400f07947 */ /* 0x000fea000383ffff */
.L_x_6883:
        /* <DEDUP_REMOVED lines=12> */
.L_x_11378:


//--------------------- .text._ZN10layer_norm13ln_bwd_kernelINS_13Kernel_traitsI6__halfS2_fS2_fjLj6144ELj1ELj1ELj8ELj16ENS_18Kernel_traits_baseILj6144ES2_S2_fS2_fjLj256EEEEELb0ELb0ELb0ELb0EEEvNS_9BwdParamsE --------------------------
	.section	.text._ZN10layer_norm13ln_bwd_kernelINS_13Kernel_traitsI6__halfS2_fS2_fjLj6144ELj1ELj1ELj8ELj16ENS_18Kernel_traits_baseILj6144ES2_S2_fS2_fjLj256EEEEELb0ELb0ELb0ELb0EEEvNS_9BwdParamsE,"ax",@progbits
	.align	128
        .global         _ZN10layer_norm13ln_bwd_kernelINS_13Kernel_traitsI6__halfS2_fS2_fjLj6144ELj1ELj1ELj8ELj16ENS_18Kernel_traits_baseILj6144ES2_S2_fS2_fjLj256EEEEELb0ELb0ELb0ELb0EEEvNS_9BwdParamsE
        .type           _ZN10layer_norm13ln_bwd_kernelINS_13Kernel_traitsI6__halfS2_fS2_fjLj6144ELj1ELj1ELj8ELj16ENS_18Kernel_traits_baseILj6144ES2_S2_fS2_fjLj256EEEEELb0ELb0ELb0ELb0EEEvNS_9BwdParamsE,@function
        .size           _ZN10layer_norm13ln_bwd_kernelINS_13Kernel_traitsI6__halfS2_fS2_fjLj6144ELj1ELj1ELj8ELj16ENS_18Kernel_traits_baseILj6144ES2_S2_fS2_fjLj256EEEEELb0ELb0ELb0ELb0EEEvNS_9BwdParamsE,(.L_x_11379 - _ZN10layer_norm13ln_bwd_kernelINS_13Kernel_traitsI6__halfS2_fS2_fjLj6144ELj1ELj1ELj8ELj16ENS_18Kernel_traits_baseILj6144ES2_S2_fS2_fjLj256EEEEELb0ELb0ELb0ELb0EEEvNS_9BwdParamsE)
        .other          _ZN10layer_norm13ln_bwd_kernelINS_13Kernel_traitsI6__halfS2_fS2_fjLj6144ELj1ELj1ELj8ELj16ENS_18Kernel_traits_baseILj6144ES2_S2_fS2_fjLj256EEEEELb0ELb0ELb0ELb0EEEvNS_9BwdParamsE,@"STO_CUDA_ENTRY STV_DEFAULT"
_ZN10layer_norm13ln_bwd_kernelINS_13Kernel_traitsI6__halfS2_fS2_fjLj6144ELj1ELj1ELj8ELj16ENS_18Kernel_traits_baseILj6144ES2_S2_fS2_fjLj256EEEEELb0ELb0ELb0ELb0EEEvNS_9BwdParamsE:
.text._ZN10layer_norm13ln_bwd_kernelINS_13Kernel_traitsI6__halfS2_fS2_fjLj6144ELj1ELj1ELj8ELj16ENS_18Kernel_traits_baseILj6144ES2_S2_fS2_fjLj256EEEEELb0ELb0ELb0ELb0EEEvNS_9BwdParamsE:
        /* <DEDUP_REMOVED lines=84> */
[----:B------:R-:W-:Y:S02]  /*0540*/  HADD2.F32 R106, -RZ, R107.H0_H0 ;  /* 0x2000006bff6a7230 */ /* 0x000fe40000004100 */
[----:B------:R-:W-:Y:S02]  /*0550*/  HADD2.F32 R114, -RZ, R115.H0_H0 ;  /* 0x20000073ff727230 */ /* 0x000fe40000004100 */
[----:B------:R-:W-:Y:S02]  /*0560*/  HADD2.F32 R122, -RZ, R123.H0_H0 ;  /* 0x2000007bff7a7230 */ /* 0x000fe40000004100 */
[----:B------:R-:W-:Y:S02]  /*0570*/  HADD2.F32 R107, -RZ, R107.H1_H1 ;  /* 0x3000006bff6b7230 */ /* 0x000fe40000004100 */
[----:B------:R-:W-:-:S02]  /*0580*/  HADD2.F32 R115, -RZ, R115.H1_H1 ;  /* 0x30000073ff737230 */ /* 0x000fc40000004100 */
[----:B0-----:R-:W-:-:S07]  /*0590*/  HADD2.F32 R123, -RZ, R123.H1_H1 ;  /* 0x3000007bff7b7230 */ /* 0x001fce0000004100 */
.L_x_6898:
        /* <DEDUP_REMOVED lines=41> */
[----:B------:R-:W-:Y:S02]  /*0830*/  FADD.FTZ R159, -R98, R90 ;  /* 0x0000005a629f7221 */ /* 0x000fe40000010100 */
[C---:B-----5:R-:W-:Y:S01]  /*0840*/  FMUL.FTZ R3, R130.reuse, R3 ;  /* 0x0000000382037220 */ /* 0x060fe20000410000 */
[----:B0-----:R-:W-:Y:S01]  /*0850*/  FMUL.FTZ R160, R130, R99 ;  /* 0x0000006382a07220 */ /* 0x001fe20000410000 */
[----:B---3--:R-:W-:Y:S01]  /*0860*/  FADD.FTZ R173, -R98, R87 ;  /* 0x0000005762ad7221 */ /* 0x008fe20000010100 */
[----:B----4-:R-:W-:-:S02]  /*0870*/  HADD2.F32 R89, -RZ, R92.H0_H0 ;  /* 0x2000005cff597230 */ /* 0x010fc40000004100 */
[----:B------:R-:W-:-:S03]  /*0880*/  HADD2.F32 R92, -RZ, R92.H1_H1 ;  /* 0x3000005cff5c7230 */ /* 0x000fc60000004100 */
[----:B------:R-:W-:Y:S01]  /*0890*/  FMUL.FTZ R162, R100, R89 ;  /* 0x0000005964a27220 */ /* 0x000fe20000410000 */
[--C-:B------:R-:W-:Y:S02]  /*08a0*/  HADD2.F32 R91, -RZ, R93.reuse.H0_H0 ;  /* 0x2000005dff5b7230 */ /* 0x100fe40000004100 */
[----:B------:R-:W-:Y:S02]  /*08b0*/  HADD2.F32 R88, -RZ, R93.H1_H1 ;  /* 0x3000005dff587230 */ /* 0x000fe40000004100 */
[C---:B------:R-:W-:Y:S01]  /*08c0*/  FADD.FTZ R93, -R98.reuse, R84 ;  /* 0x00000054625d7221 */ /* 0x040fe20000010100 */
[--C-:B------:R-:W-:Y:S02]  /*08d0*/  HADD2.F32 R171, -RZ, R95.reuse.H0_H0 ;  /* 0x2000005fffab7230 */ /* 0x100fe40000004100 */
[----:B------:R-:W-:Y:S01]  /*08e0*/  FMUL.FTZ R161, R101, R92 ;  /* 0x0000005c65a17220 */ /* 0x000fe20000410000 */
[----:B------:R-:W-:Y:S02]  /*08f0*/  HADD2.F32 R90, -RZ, R95.H1_H1 ;  /* 0x3000005fff5a7230 */ /* 0x000fe40000004100 */
[----:B------:R-:W-:Y:S01]  /*0900*/  FADD.FTZ R95, -R98, R85 ;  /* 0x00000055625f7221 */ /* 0x000fe20000010100 */
[----:B------:R-:W-:Y:S01]  /*0910*/  FADD.FTZ R84, RZ, R162 ;  /* 0x000000a2ff547221 */ /* 0x000fe20000010000 */
[----:B------:R-:W-:Y:S01]  /*0920*/  FFMA.FTZ R85, R3, R162, RZ ;  /* 0x000000a203557223 */ /* 0x000fe200000100ff */
[----:B------:R-:W-:Y:S01]  /*0930*/  FMUL.FTZ R159, R130, R159 ;  /* 0x0000009f829f7220 */ /* 0x000fe20000410000 */
[----:B------:R-:W-:Y:S01]  /*0940*/  FMUL.FTZ R166, R102, R91 ;  /* 0x0000005b66a67220 */ /* 0x000fe20000410000 */
[----:B------:R-:W-:Y:S01]  /*0950*/  FADD.FTZ R87, R84, R161 ;  /* 0x000000a154577221 */ /* 0x000fe20000010000 */
[----:B------:R-:W-:Y:S01]  /*0960*/  FFMA.FTZ R84, R160, R161, R85 ;  /* 0x000000a1a0547223 */ /* 0x000fe20000010055 */
[----:B------:R-:W-:-:S02]  /*0970*/  HADD2.F32 R167, -RZ, R94.H0_H0 ;  /* 0x2000005effa77230 */ /* 0x000fc40000004100 */
[----:B------:R-:W-:Y:S01]  /*0980*/  FADD.FTZ R169, -R98, R86 ;  /* 0x0000005662a97221 */ /* 0x000fe20000010100 */
        /* <DEDUP_REMOVED lines=40> */
.L_x_6886:
[----:B------:R-:W-:Y:S05]  /*0c10*/  BSYNC B0 ;  /* 0x0000000000007941 */ /* 0x000fea0003800000 */
.L_x_6885:
        /* <DEDUP_REMOVED lines=19> */
[----:B------:R-:W-:Y:S02]  /*0d50*/  FADD.FTZ R145, -R98, R86 ;  /* 0x0000005662917221 */ /* 0x000fe40000010100 */
[C---:B-----5:R-:W-:Y:S01]  /*0d60*/  FMUL.FTZ R142, R130.reuse, R147 ;  /* 0x00000093828e7220 */ /* 0x060fe20000410000 */
[C---:B------:R-:W-:Y:S01]  /*0d70*/  FMUL.FTZ R137, R130.reuse, R137 ;  /* 0x0000008982897220 */ /* 0x040fe20000410000 */
[C---:B0-----:R-:W-:Y:S01]  /*0d80*/  FMUL.FTZ R138, R130.reuse, R143 ;  /* 0x0000008f828a7220 */ /* 0x041fe20000410000 */
[----:B------:R-:W-:Y:S01]  /*0d90*/  FMUL.FTZ R139, R130, R145 ;  /* 0x00000091828b7220 */ /* 0x000fe20000410000 */
[----:B----4-:R-:W-:-:S02]  /*0da0*/  HADD2.F32 R85, -RZ, R88.H0_H0 ;  /* 0x20000058ff557230 */ /* 0x010fc40000004100 */
[--C-:B------:R-:W-:Y:S02]  /*0db0*/  HADD2.F32 R84, -RZ, R89.reuse.H1_H1 ;  /* 0x30000059ff547230 */ /* 0x100fe40000004100 */
[----:B------:R-:W-:Y:S02]  /*0dc0*/  HADD2.F32 R88, -RZ, R88.H1_H1 ;  /* 0x30000058ff587230 */ /* 0x000fe40000004100 */
[-C--:B------:R-:W-:Y:S01]  /*0dd0*/  FMUL.FTZ R140, R108, R85.reuse ;  /* 0x000000556c8c7220 */ /* 0x080fe20000410000 */
[----:B------:R-:W-:Y:S02]  /*0de0*/  HADD2.F32 R87, -RZ, R89.H0_H0 ;  /* 0x20000059ff577230 */ /* 0x000fe40000004100 */
        /* <DEDUP_REMOVED lines=13> */
[----:B------:R-:W-:-:S02]  /*0ec0*/  HADD2.F32 R149, -RZ, R90.H0_H0 ;  /* 0x2000005aff957230 */ /* 0x000fc40000004100 */
[C---:B---3--:R-:W-:Y:S01]  /*0ed0*/  FADD.FTZ R89, -R98.reuse, R92 ;  /* 0x0000005c62597221 */ /* 0x048fe20000010100 */
[----:B------:R-:W-:Y:S01]  /*0ee0*/  FADD.FTZ R86, R87, R144 ;  /* 0x0000009057567221 */ /* 0x000fe20000010000 */
[----:B------:R-:W-:Y:S01]  /*0ef0*/  FFMA.FTZ R85, R139, R144, R84 ;  /* 0x000000908b557223 */ /* 0x000fe20000010054 */
[----:B------:R-:W-:Y:S02]  /*0f00*/  HADD2.F32 R90, -RZ, R90.H1_H1 ;  /* 0x3000005aff5a7230 */ /* 0x000fe40000004100 */
[----:B------:R-:W-:Y:S01]  /*0f10*/  FADD.FTZ R93, -R98, R93 ;  /* 0x0000005d625d7221 */ /* 0x000fe20000010100 */
[----:B------:R-:W-:Y:S01]  /*0f20*/  FMUL.FTZ R145, R130, R89 ;  /* 0x0000005982917220 */ /* 0x000fe20000410000 */
[----:B------:R-:W-:Y:S01]  /*0f30*/  FMUL.FTZ R146, R112, R149 ;  /* 0x0000009570927220 */ /* 0x000fe20000410000 */
[----:B------:R-:W-:Y:S01]  /*0f40*/  FADD.FTZ R87, R86, R143 ;  /* 0x0000008f56577221 */ /* 0x000fe20000010000 */
[----:B------:R-:W-:Y:S01]  /*0f50*/  FFMA.FTZ R84, R142, R143, R85 ;  /* 0x0000008f8e547223 */ /* 0x000fe20000010055 */
[----:B------:R-:W-:-:S02]  /*0f60*/  HADD2.F32 R151, -RZ, R91.H0_H0 ;  /* 0x2000005bff977230 */ /* 0x000fc40000004100 */
[----:B------:R-:W-:Y:S02]  /*0f70*/  HADD2.F32 R180, -RZ, R91.H1_H1 ;  /* 0x3000005bffb47230 */ /* 0x000fe40000004100 */
        /* <DEDUP_REMOVED lines=26> */
.L_x_6888:
[----:B------:R-:W-:Y:S05]  /*1120*/  BSYNC B0 ;  /* 0x0000000000007941 */ /* 0x000fea0003800000 */
.L_x_6887:
        /* <DEDUP_REMOVED lines=17> */
[----:B------:R-:W-:-:S03]  /*1240*/  FADD.FTZ R155, -R98, R86 ;  /* 0x00000056629b7221 */ /* 0x000fc60000010100 */
[----:B-----5:R-:W-:Y:S01]  /*1250*/  FMUL.FTZ R153, R130, R153 ;  /* 0x0000009982997220 */ /* 0x020fe20000410000 */
[----:B------:R-:W-:Y:S01]  /*1260*/  FADD.FTZ R87, -R98, R87 ;  /* 0x0000005762577221 */ /* 0x000fe20000010100 */
[C---:B------:R-:W-:Y:S01]  /*1270*/  FMUL.FTZ R155, R130.reuse, R155 ;  /* 0x0000009b829b7220 */ /* 0x040fe20000410000 */
[----:B------:R-:W-:Y:S01]  /*1280*/  FMUL.FTZ R154, R130, R131 ;  /* 0x00000083829a7220 */ /* 0x000fe20000410000 */
[--C-:B----4-:R-:W-:Y:S02]  /*1290*/  HADD2.F32 R85, -RZ, R88.reuse.H0_H0 ;  /* 0x20000058ff557230 */ /* 0x110fe40000004100 */
[----:B------:R-:W-:-:S03]  /*12a0*/  HADD2.F32 R88, -RZ, R88.H1_H1 ;  /* 0x30000058ff587230 */ /* 0x000fc60000004100 */
[-C--:B------:R-:W-:Y:S01]  /*12b0*/  FMUL.FTZ R156, R116, R85.reuse ;  /* 0x00000055749c7220 */ /* 0x080fe20000410000 */
[--C-:B------:R-:W-:Y:S02]  /*12c0*/  HADD2.F32 R135, -RZ, R89.reuse.H0_H0 ;  /* 0x20000059ff877230 */ /* 0x100fe40000004100 */
[----:B------:R-:W-:Y:S01]  /*12d0*/  FADD.FTZ R8, R8, R85 ;  /* 0x0000005508087221 */ /* 0x000fe20000010000 */
[----:B------:R-:W-:Y:S01]  /*12e0*/  FFMA.FTZ R32, R153, R85, R32 ;  /* 0x0000005599207223 */ /* 0x000fe20000010020 */
[----:B------:R-:W-:Y:S01]  /*12f0*/  FMUL.FTZ R157, R117, R88 ;  /* 0x00000058759d7220 */ /* 0x000fe20000410000 */
[----:B------:R-:W-:Y:S01]  /*1300*/  FADD.FTZ R84, R99, R156 ;  /* 0x0000009c63547221 */ /* 0x000fe20000010000 */
[----:B------:R-:W-:Y:S01]  /*1310*/  FFMA.FTZ R85, R153, R156, R176 ;  /* 0x0000009c99557223 */ /* 0x000fe200000100b0 */
[----:B------:R-:W-:Y:S02]  /*1320*/  HADD2.F32 R126, -RZ, R89.H1_H1 ;  /* 0x30000059ff7e7230 */ /* 0x000fe40000004100 */
[----:B------:R-:W-:Y:S01]  /*1330*/  FADD.FTZ R10, R10, R135 ;  /* 0x000000870a0a7221 */ /* 0x000fe20000010000 */
[----:B------:R-:W-:Y:S01]  /*1340*/  FMUL.FTZ R158, R130, R87 ;  /* 0x00000057829e7220 */ /* 0x000fe20000410000 */
[-C--:B------:R-:W-:Y:S01]  /*1350*/  FFMA.FTZ R34, R155, R135.reuse, R34 ;  /* 0x000000879b227223 */ /* 0x080fe20000010022 */
[----:B------:R-:W-:Y:S01]  /*1360*/  FMUL.FTZ R135, R118, R135 ;  /* 0x0000008776877220 */ /* 0x000fe20000410000 */
[----:B------:R-:W-:Y:S01]  /*1370*/  FADD.FTZ R84, R84, R157 ;  /* 0x0000009d54547221 */ /* 0x000fe20000010000 */
[----:B------:R-:W-:Y:S01]  /*1380*/  FFMA.FTZ R86, R154, R157, R85 ;  /* 0x0000009d9a567223 */ /* 0x000fe20000010055 */
[----:B-1----:R-:W-:-:S02]  /*1390*/  HADD2.F32 R133, -RZ, R90.H0_H0 ;  /* 0x2000005aff857230 */ /* 0x002fc40000004100 */
[----:B------:R-:W-:Y:S01]  /*13a0*/  FADD.FTZ R11, R11, R126 ;  /* 0x0000007e0b0b7221 */ /* 0x000fe20000010000 */
[-C--:B------:R-:W-:Y:S01]  /*13b0*/  FFMA.FTZ R35, R158, R126.reuse, R35 ;  /* 0x0000007e9e237223 */ /* 0x080fe20000010023 */
[----:B---3--:R-:W-:Y:S01]  /*13c0*/  FADD.FTZ R89, -R98, R92 ;  /* 0x0000005c62597221 */ /* 0x008fe20000010100 */
[----:B------:R-:W-:Y:S01]  /*13d0*/  FMUL.FTZ R126, R119, R126 ;  /* 0x0000007e777e7220 */ /* 0x000fe20000410000 */
        /* <DEDUP_REMOVED lines=9> */
[----:B0-----:R-:W-:Y:S01]  /*1470*/  FADD.FTZ R129, -R98, R94 ;  /* 0x0000005e62817221 */ /* 0x001fe20000010100 */
[----:B------:R-:W-:Y:S01]  /*1480*/  FMUL.FTZ R128, R130, R93 ;  /* 0x0000005d82807220 */ /* 0x000fe20000410000 */
        /* <DEDUP_REMOVED lines=25> */
.L_x_6890:
[----:B------:R-:W-:Y:S05]  /*1620*/  BSYNC B0 ;  /* 0x0000000000007941 */ /* 0x000fea0003800000 */
.L_x_6889:
        /* <DEDUP_REMOVED lines=27> */
.L_x_6913:
        /* <DEDUP_REMOVED lines=90> */
[----:B------:R-:W-:Y:S01]  /*1d80*/  F2FP.F16.F32.PACK_AB R84, R85, R84 ;  /* 0x000000545554723e */ /* 0x000fe200000000ff */
[----:B-1----:R-:W-:Y:S01]  /*1d90*/  @P6 IMAD.WIDE.U32 R90, R127, 0x20, R90 ;  /* 0x000000207f5a6825 */ /* 0x002fe200078e005a */
[----:B------:R-:W-:-:S02]  /*1da0*/  SEL R80, R97, R80, P6 ;  /* 0x0000005061507207 */ /* 0x000fc40003000000 */
[----:B------:R-:W-:Y:S01]  /*1db0*/  SEL R81, R96, R81, P6 ;  /* 0x0000005160517207 */ /* 0x000fe20003000000 */
[----:B0-----:R-:W-:Y:S01]  /*1dc0*/  IMAD.WIDE.U32 R88, R127, 0x10, R88 ;  /* 0x000000107f587825 */ /* 0x001fe200078e0058 */
[----:B------:R-:W-:Y:S01]  /*1dd0*/  F2FP.F16.F32.PACK_AB R85, R94, R87 ;  /* 0x000000575e55723e */ /* 0x000fe200000000ff */
[----:B------:R0:W-:Y:S01]  /*1de0*/  @P6 STG.E.128 desc[UR4][R90.64], R76 ;  /* 0x0000004c5a006986 */ /* 0x0001e2000c101d04 */
[----:B------:R-:W-:Y:S02]  /*1df0*/  F2FP.F16.F32.PACK_AB R86, R95, R86 ;  /* 0x000000565f56723e */ /* 0x000fe400000000ff */
[----:B------:R-:W-:Y:S01]  /*1e00*/  F2FP.F16.F32.PACK_AB R87, R98, R177 ;  /* 0x000000b16257723e */ /* 0x000fe200000000ff */
[----:B------:R0:W-:Y:S01]  /*1e10*/  @P6 STG.E.128 desc[UR4][R90.64+0x10], R80 ;  /* 0x000010505a006986 */ /* 0x0001e2000c101d04 */
[----:B------:R-:W-:-:S03]  /*1e20*/  IADD3 R127, R127, 0x100, RZ ;  /* 0x000001007f7f7810 */ /* 0x000fc60007ffe0ff */
[----:B------:R0:W-:Y:S04]  /*1e30*/  STG.E.128 desc[UR4][R88.64], R84 ;  /* 0x0000005458007986 */ /* 0x0001e8000c101d04 */
.L_x_6893:
[----:B------:R-:W-:Y:S05]  /*1e40*/  BSYNC B0 ;  /* 0x0000000000007941 */ /* 0x000fea0003800000 */
.L_x_6892:
        /* <DEDUP_REMOVED lines=66> */
.L_x_6895:
[----:B------:R-:W-:Y:S05]  /*2270*/  BSYNC B0 ;  /* 0x0000000000007941 */ /* 0x000fea0003800000 */
.L_x_6894:
        /* <DEDUP_REMOVED lines=59> */
[----:B------:R-:W-:Y:S02]  /*2630*/  F2FP.F16.F32.PACK_AB R84, R85, R84 ;  /* 0x000000545554723e */ /* 0x000fe400000000ff */
[----:B------:R-:W-:Y:S01]  /*2640*/  F2FP.F16.F32.PACK_AB R86, R87, R86 ;  /* 0x000000565756723e */ /* 0x000fe200000000ff */
[----:B------:R2:W-:Y:S01]  /*2650*/  @P5 STG.E.128 desc[UR4][R88.64+0x10], R80 ;  /* 0x0000105058005986 */ /* 0x0005e2000c101d04 */
[----:B------:R-:W-:Y:S02]  /*2660*/  F2FP.F16.F32.PACK_AB R85, R94, R95 ;  /* 0x0000005f5e55723e */ /* 0x000fe400000000ff */
[----:B------:R-:W-:-:S05]  /*2670*/  F2FP.F16.F32.PACK_AB R87, R92, R179 ;  /* 0x000000b35c57723e */ /* 0x000fca00000000ff */
[----:B------:R2:W-:Y:S02]  /*2680*/  STG.E.128 desc[UR4][R90.64], R84 ;  /* 0x000000545a007986 */ /* 0x0005e4000c101d04 */
.L_x_6897:
[----:B------:R-:W-:Y:S05]  /*2690*/  BSYNC B0 ;  /* 0x0000000000007941 */ /* 0x000fea0003800000 */
.L_x_6896:
[----:B------:R-:W-:Y:S02]  /*26a0*/  IADD3 R125, R125, UR16, RZ ;  /* 0x000000107d7d7c10 */ /* 0x000fe4000fffe0ff */
[----:B------:R-:W-:Y:S02]  /*26b0*/  SEL R96, RZ, 0x1, P4 ;  /* 0x00000001ff607807 */ /* 0x000fe40002000000 */
[----:B------:R-:W-:-:S13]  /*26c0*/  ISETP.GE.AND P5, PT, R125, UR17, PT ;  /* 0x000000117d007c0c */ /* 0x000fda000bfa6270 */
[----:B------:R-:W-:Y:S05]  /*26d0*/  @!P5 BRA `(.L_x_6898) ;  /* 0xffffffdc00b0d947 */ /* 0x000fea000383ffff */
.L_x_6884:
        /* <DEDUP_REMOVED lines=16> */
.L_x_6900:
[----:B------:R-:W-:Y:S05]  /*27e0*/  BSYNC B0 ;  /* 0x0000000000007941 */ /* 0x000fea0003800000 */
.L_x_6899:
        /* <DEDUP_REMOVED lines=11> */
.L_x_6902:
[----:B------:R-:W-:Y:S05]  /*28a0*/  BSYNC B0 ;  /* 0x0000000000007941 */ /* 0x000fea0003800000 */
.L_x_6901:
        /* <DEDUP_REMOVED lines=10> */
.L_x_6891:
[----:B------:R-:W-:Y:S02]  /*2950*/  MOV R95, R99 ;  /* 0x00000063005f7202 */ /* 0x000fe40000000f00 */
[----:B------:R-:W-:Y:S02]  /*2960*/  MOV R96, 0x10 ;  /* 0x0000001000607802 */ /* 0x000fe40000000f00 */
[----:B------:R-:W-:Y:S02]  /*2970*/  MOV R97, 0x1f ;  /* 0x0000001f00617802 */ /* 0x000fe40000000f00 */
[----:B------:R-:W-:-:S07]  /*2980*/  MOV R94, 0xffffffff ;  /* 0xffffffff005e7802 */ /* 0x000fce0000000f00 */
[----:B------:R-:W-:Y:S05]  /*2990*/  WARPSYNC.COLLECTIVE R94, `(.L_x_6903) ;  /* 0x000000005e087348 */ /* 0x000fea0003c00000 */
[----:B------:R0:W1:Y:S02]  /*29a0*/  SHFL.DOWN P6, R177, R95, R96, R97 ;  /* 0x080000605fb17389 */ /* 0x00006400000c0061 */
[----:B01----:R-:W-:Y:S01]  /*29b0*/  ENDCOLLECTIVE ;  /* 0x000000000000791b */ /* 0x003fe20003800000 */
.L_x_6903:
[----:B------:R-:W-:Y:S02]  /*29c0*/  MOV R95, R176 ;  /* 0x000000b0005f7202 */ /* 0x000fe40000000f00 */
[----:B------:R-:W-:-:S07]  /*29d0*/  MOV R86, R177 ;  /* 0x000000b100567202 */ /* 0x000fce0000000f00 */
[----:B------:R-:W-:Y:S05]  /*29e0*/  WARPSYNC.COLLECTIVE R94, `(.L_x_6904) ;  /* 0x000000005e087348 */ /* 0x000fea0003c00000 */
[----:B------:R0:W1:Y:S02]  /*29f0*/  SHFL.DOWN P6, R177, R95, R96, R97 ;  /* 0x080000605fb17389 */ /* 0x00006400000c0061 */
[----:B01----:R-:W-:Y:S01]  /*2a00*/  ENDCOLLECTIVE ;  /* 0x000000000000791b */ /* 0x003fe20003800000 */
.L_x_6904:
[----:B------:R-:W-:-:S05]  /*2a10*/  FADD.FTZ R86, R86, R99 ;  /* 0x0000006356567221 */ /* 0x000fca0000010000 */
[----:B------:R-:W-:Y:S02]  /*2a20*/  MOV R95, R86 ;  /* 0x00000056005f7202 */ /* 0x000fe40000000f00 */
[----:B------:R-:W-:Y:S02]  /*2a30*/  MOV R96, 0x8 ;  /* 0x0000000800607802 */ /* 0x000fe40000000f00 */
[----:B------:R-:W-:-:S07]  /*2a40*/  MOV R87, R177 ;  /* 0x000000b100577202 */ /* 0x000fce0000000f00 */
[----:B------:R-:W-:Y:S05]  /*2a50*/  WARPSYNC.COLLECTIVE R94, `(.L_x_6905) ;  /* 0x000000005e087348 */ /* 0x000fea0003c00000 */
[----:B------:R0:W1:Y:S02]  /*2a60*/  SHFL.DOWN P6, R177, R95, R96, R97 ;  /* 0x080000605fb17389 */ /* 0x00006400000c0061 */
[----:B01----:R-:W-:Y:S01]  /*2a70*/  ENDCOLLECTIVE ;  /* 0x000000000000791b */ /* 0x003fe20003800000 */
.L_x_6905:
[----:B------:R-:W-:-:S05]  /*2a80*/  FADD.FTZ R87, R87, R176 ;  /* 0x000000b057577221 */ /* 0x000fca0000010000 */
[----:B------:R-:W-:Y:S02]  /*2a90*/  MOV R95, R87 ;  /* 0x00000057005f7202 */ /* 0x000fe40000000f00 */
[----:B------:R-:W-:-:S07]  /*2aa0*/  MOV R89, R177 ;  /* 0x000000b100597202 */ /* 0x000fce0000000f00 */
[----:B------:R-:W-:Y:S05]  /*2ab0*/  WARPSYNC.COLLECTIVE R94, `(.L_x_6906) ;  /* 0x000000005e087348 */ /* 0x000fea0003c00000 */
[----:B------:R0:W1:Y:S02]  /*2ac0*/  SHFL.DOWN P6, R177, R95, R96, R97 ;  /* 0x080000605fb17389 */ /* 0x00006400000c0061 */
[----:B01----:R-:W-:Y:S01]  /*2ad0*/  ENDCOLLECTIVE ;  /* 0x000000000000791b */ /* 0x003fe20003800000 */
.L_x_6906:
[----:B------:R-:W-:-:S05]  /*2ae0*/  FADD.FTZ R89, R86, R89 ;  /* 0x0000005956597221 */ /* 0x000fca0000010000 */
[----:B------:R-:W-:Y:S02]  /*2af0*/  MOV R95, R89 ;  /* 0x00000059005f7202 */ /* 0x000fe40000000f00 */
[----:B------:R-:W-:Y:S02]  /*2b00*/  MOV R96, 0x4 ;  /* 0x0000000400607802 */ /* 0x000fe40000000f00 */
[----:B------:R-:W-:-:S07]  /*2b10*/  MOV R88, R177 ;  /* 0x000000b100587202 */ /* 0x000fce0000000f00 */
[----:B------:R-:W-:Y:S05]  /*2b20*/  WARPSYNC.COLLECTIVE R94, `(.L_x_6907) ;  /* 0x000000005e087348 */ /* 0x000fea0003c00000 */
[----:B------:R0:W1:Y:S02]  /*2b30*/  SHFL.DOWN P6, R177, R95, R96, R97 ;  /* 0x080000605fb17389 */ /* 0x00006400000c0061 */
[----:B01----:R-:W-:Y:S01]  /*2b40*/  ENDCOLLECTIVE ;  /* 0x000000000000791b */ /* 0x003fe20003800000 */
.L_x_6907:
[----:B------:R-:W-:-:S05]  /*2b50*/  FADD.FTZ R88, R87, R88 ;  /* 0x0000005857587221 */ /* 0x000fca0000010000 */
[----:B------:R-:W-:Y:S02]  /*2b60*/  MOV R95, R88 ;  /* 0x00000058005f7202 */ /* 0x000fe40000000f00 */
[----:B------:R-:W-:-:S07]  /*2b70*/  MOV R90, R177 ;  /* 0x000000b1005a7202 */ /* 0x000fce0000000f00 */
[----:B------:R-:W-:Y:S05]  /*2b80*/  WARPSYNC.COLLECTIVE R94, `(.L_x_6908) ;  /* 0x000000005e087348 */ /* 0x000fea0003c00000 */
[----:B------:R0:W1:Y:S02]  /*2b90*/  SHFL.DOWN P6, R177, R95, R96, R97 ;  /* 0x080000605fb17389 */ /* 0x00006400000c0061 */
[----:B01----:R-:W-:Y:S01]  /*2ba0*/  ENDCOLLECTIVE ;  /* 0x000000000000791b */ /* 0x003fe20003800000 */
.L_x_6908:
[----:B------:R-:W-:-:S05]  /*2bb0*/  FADD.FTZ R90, R89, R90 ;  /* 0x0000005a595a7221 */ /* 0x000fca0000010000 */
[----:B------:R-:W-:Y:S02]  /*2bc0*/  MOV R95, R90 ;  /* 0x0000005a005f7202 */ /* 0x000fe40000000f00 */
[----:B------:R-:W-:Y:S02]  /*2bd0*/  MOV R96, 0x2 ;  /* 0x0000000200607802 */ /* 0x000fe40000000f00 */
[----:B------:R-:W-:-:S07]  /*2be0*/  MOV R91, R177 ;  /* 0x000000b1005b7202 */ /* 0x000fce0000000f00 */
[----:B------:R-:W-:Y:S05]  /*2bf0*/  WARPSYNC.COLLECTIVE R94, `(.L_x_6909) ;  /* 0x000000005e087348 */ /* 0x000fea0003c00000 */
[----:B------:R0:W1:Y:S02]  /*2c00*/  SHFL.DOWN P6, R177, R95, R96, R97 ;  /* 0x080000605fb17389 */ /* 0x00006400000c0061 */
[----:B01----:R-:W-:Y:S01]  /*2c10*/  ENDCOLLECTIVE ;  /* 0x000000000000791b */ /* 0x003fe20003800000 */
.L_x_6909:
[----:B------:R-:W-:-:S05]  /*2c20*/  FADD.FTZ R91, R88, R91 ;  /* 0x0000005b585b7221 */ /* 0x000fca0000010000 */
[----:B------:R-:W-:Y:S02]  /*2c30*/  MOV R95, R91 ;  /* 0x0000005b005f7202 */ /* 0x000fe40000000f00 */
[----:B------:R-:W-:-:S07]  /*2c40*/  MOV R93, R177 ;  /* 0x000000b1005d7202 */ /* 0x000fce0000000f00 */
[----:B------:R-:W-:Y:S05]  /*2c50*/  WARPSYNC.COLLECTIVE R94, `(.L_x_6910) ;  /* 0x000000005e087348 */ /* 0x000fea0003c00000 */
[----:B------:R0:W1:Y:S02]  /*2c60*/  SHFL.DOWN P6, R177, R95, R96, R97 ;  /* 0x080000605fb17389 */ /* 0x00006400000c0061 */
[----:B01----:R-:W-:Y:S01]  /*2c70*/  ENDCOLLECTIVE ;  /* 0x000000000000791b */ /* 0x003fe20003800000 */
.L_x_6910:
[----:B------:R-:W-:-:S05]  /*2c80*/  FADD.FTZ R93, R90, R93 ;  /* 0x0000005d5a5d7221 */ /* 0x000fca0000010000 */
[----:B------:R-:W-:Y:S02]  /*2c90*/  MOV R95, R93 ;  /* 0x0000005d005f7202 */ /* 0x000fe40000000f00 */
[----:B------:R-:W-:Y:S02]  /*2ca0*/  MOV R96, 0x1 ;  /* 0x0000000100607802 */ /* 0x000fe40000000f00 */
[----:B------:R-:W-:-:S07]  /*2cb0*/  MOV R92, R177 ;  /* 0x000000b1005c7202 */ /* 0x000fce0000000f00 */
[----:B------:R-:W-:Y:S05]  /*2cc0*/  WARPSYNC.COLLECTIVE R94, `(.L_x_6911) ;  /* 0x000000005e087348 */ /* 0x000fea0003c00000 */
[----:B------:R0:W1:Y:S02]  /*2cd0*/  SHFL.DOWN P6, R177, R95, R96, R97 ;  /* 0x080000605fb17389 */ /* 0x00006400000c0061 */
[----:B01----:R-:W-:Y:S01]  /*2ce0*/  ENDCOLLECTIVE ;  /* 0x000000000000791b */ /* 0x003fe20003800000 */
.L_x_6911:
[----:B------:R-:W-:-:S05]  /*2cf0*/  FADD.FTZ R92, R91, R92 ;  /* 0x0000005c5b5c7221 */ /* 0x000fca0000010000 */
[----:B------:R-:W-:Y:S02]  /*2d00*/  MOV R95, R92 ;  /* 0x0000005c005f7202 */ /* 0x000fe40000000f00 */
[----:B------:R-:W-:-:S07]  /*2d10*/  MOV R176, R177 ;  /* 0x000000b100b07202 */ /* 0x000fce0000000f00 */
[----:B------:R-:W-:Y:S05]  /*2d20*/  WARPSYNC.COLLECTIVE R94, `(.L_x_6912) ;  /* 0x000000005e087348 */ /* 0x000fea0003c00000 */
[----:B------:R0:W1:Y:S02]  /*2d30*/  SHFL.DOWN P6, R177, R95, R96, R97 ;  /* 0x080000605fb17389 */ /* 0x00006400000c0061 */
[----:B01----:R-:W-:Y:S01]  /*2d40*/  ENDCOLLECTIVE ;  /* 0x000000000000791b */ /* 0x003fe20003800000 */
.L_x_6912:
[----:B------:R-:W-:Y:S05]  /*2d50*/  BRA `(.L_x_6913) ;  /* 0xffffffe800a07947 */ /* 0x000fea000383ffff */
.L_x_6914:
        /* <DEDUP_REMOVED lines=10> */
.L_x_11379:


//--------------------- .text._ZN10layer_norm13ln_bwd_kernelINS_13Kernel_traitsI6__halfS2_fS2_fjLj6144ELj1ELj1ELj8ELj16ENS_18Kernel_traits_baseILj6144ES2_S2_fS2_fjLj256EEEEELb0ELb0ELb0ELb1EEEvNS_9BwdParamsE --------------------------
	.section	.text._ZN10layer_norm13ln_bwd_kernelINS_13Kernel_traitsI6__halfS2_fS2_fjLj6144ELj1ELj1ELj8ELj16ENS_18Kernel_traits_baseILj6144ES2_S2_fS2_fjLj256EEEEELb0ELb0ELb0ELb1EEEvNS_9BwdParamsE,"ax",@progbits
	.align	128
        .global         _ZN10layer_norm13ln_bwd_kernelINS_13Kernel_traitsI6__halfS2_fS2_fjLj6144ELj1ELj1ELj8ELj16ENS_18Kernel_traits_baseILj6144ES2_S2_fS2_fjLj256EEEEELb0ELb0ELb0ELb1EEEvNS_9BwdParamsE
        .type           _ZN10layer_norm13ln_bwd_kernelINS_13Kernel_traitsI6__halfS2_fS2_fjLj6144ELj1ELj1ELj8ELj16ENS_18Kernel_traits_baseILj6144ES2_S2_fS2_fjLj256EEEEELb0ELb0ELb0ELb1EEEvNS_9BwdParamsE,@function
        .size           _ZN10layer_norm13ln_bwd_kernelINS_13Kernel_traitsI6__halfS2_fS2_fjLj6144ELj1ELj1ELj8ELj16ENS_18Kernel_traits_baseILj6144ES2_S2_fS2_fjLj256EEEEELb0ELb0ELb0ELb1EEEvNS_9BwdParamsE,(.L_x_11380 - _ZN10layer_norm13ln_bwd_kernelINS_13Kernel_traitsI6__halfS2_fS2_fjLj6144ELj1ELj1ELj8ELj16ENS_18Kernel_traits_baseILj6144ES2_S2_fS2_fjLj256EEEEELb0ELb0ELb0ELb1EEEvNS_9BwdParamsE)
        .other          _ZN10layer_norm13ln_bwd_kernelINS_13Kernel_traitsI6__halfS2_fS2_fjLj6144ELj1ELj1ELj8ELj16ENS_18Kernel_traits_baseILj6144ES2_S2_fS2_fjLj256EEEEELb0ELb0ELb0ELb1EEEvNS_9BwdParamsE,@"STO_CUDA_ENTRY STV_DEFAULT"
_ZN10layer_norm13ln_bwd_kernelINS_13Kernel_traitsI6__halfS2_fS2_fjLj6144ELj1ELj1ELj8ELj16ENS_18Kernel_traits_baseILj6144ES2_S2_fS2_fjLj256EEEEELb0ELb0ELb0ELb1EEEvNS_9BwdParamsE:
.text._ZN10layer_norm13ln_bwd_kernelINS_13Kernel_traitsI6__halfS2_fS2_fjLj6144ELj1ELj1ELj8ELj16ENS_18Kernel_traits_baseILj6144ES2_S2_fS2_fjLj256EEEEELb0ELb0ELb0ELb1EEEvNS_9BwdParamsE:
        /* <DEDUP_REMOVED lines=38> */
.L_x_6915:
        /* <DEDUP_REMOVED lines=41> */
[--C-:B------:R-:W-:Y:S02]  /*04f0*/  HADD2.F32 R77, -RZ, R6.reuse.H0_H0 ;  /* 0x20000006ff4d7230 */ /* 0x100fe40000004100 */
[----:B------:R-:W-:Y:S02]  /*0500*/  HADD2.F32 R78, -RZ, R6.H1_H1 ;  /* 0x30000006ff4e7230 */ /* 0x000fe40000004100 */
[--C-:B------:R-:W-:Y:S02]  /*0510*/  HADD2.F32 R79, -RZ, R7.reuse.H0_H0 ;  /* 0x20000007ff4f7230 */ /* 0x100fe40000004100 */
[----:B------:R-:W-:-:S02]  /*0520*/  HADD2.F32 R80, -RZ, R7.H1_H1 ;  /* 0x30000007ff507230 */ /* 0x000fc40000004100 */
[--C-:B---3--:R-:W-:Y:S02]  /*0530*/  HADD2.F32 R81, -RZ, R8.reuse.H0_H0 ;  /* 0x20000008ff517230 */ /* 0x108fe40000004100 */
        /* <DEDUP_REMOVED lines=15> */
.L_x_6919:
[----:B0-----:R-:W0:Y:S01]  /*0630*/  LDC.64 R2, c[0x0][0x250] ;  /* 0x00009400ff027b82 */ /* 0x001e220000000a00 */
[----:B------:R-:W-:Y:S01]  /*0640*/  IMAD R0, R145, UR9, RZ ;  /* 0x0000000991007c24 */ /* 0x000fe2000f8e02ff */
[----:B------:R-:W-:-:S04]  /*0650*/  LOP3.LUT R150, R72, 0xff, RZ, 0xc0, !PT ;  /* 0x000000ff48967812 */ /* 0x000fc800078ec0ff */
[----:B------:R-:W-:Y:S02]  /*0660*/  SHF.R.S32.HI R37, RZ, 0x1f, R0 ;  /* 0x0000001fff257819 */ /* 0x000fe40000011400 */
[----:B------:R-:W1:Y:S02]  /*0670*/  @P0 LDC.64 R56, c[0x0][0x270] ;  /* 0x00009c00ff380b82 */ /* 0x000e640000000a00 */
[----:B------:R-:W-:Y:S02]  /*0680*/  LEA.HI R37, R37, R0, RZ, 0x3 ;  /* 0x0000000025257211 */ /* 0x000fe400078f18ff */
[----:B------:R-:W-:Y:S02]  /*0690*/  SHF.R.S32.HI R0, RZ, 0x1f, R145 ;  /* 0x0000001fff007819 */ /* 0x000fe40000011491 */
[----:B------:R-:W-:Y:S02]  /*06a0*/  LEA.HI.SX32 R150, R37, R150, 0x1d ;  /* 0x0000009625967211 */ /* 0x000fe400078feaff */
[----:B------:R-:W2:Y:S08]  /*06b0*/  LDC.64 R64, c[0x0][0x2b8] ;  /* 0x0000ae00ff407b82 */ /* 0x000eb00000000a00 */
[----:B------:R-:W3:Y:S01]  /*06c0*/  LDC.64 R160, c[0x0][0x238] ;  /* 0x00008e00ffa07b82 */ /* 0x000ee20000000a00 */
[----:B0-----:R-:W-:-:S07]  /*06d0*/  IMAD.WIDE R2, R145, 0x4, R2 ;  /* 0x0000000491027825 */ /* 0x001fce00078e0202 */
[----:B------:R-:W0:Y:S01]  /*06e0*/  LDC.64 R152, c[0x0][0x258] ;  /* 0x00009600ff987b82 */ /* 0x000e220000000a00 */
[C---:B-1----:R-:W-:Y:S01]  /*06f0*/  @P0 LEA R56, P1, R145.reuse, R56, 0x1 ;  /* 0x0000003891380211 */ /* 0x042fe200078208ff */
[----:B------:R1:W4:Y:S01]  /*0700*/  LDG.E R164, desc[UR6][R2.64] ;  /* 0x0000000602a47981 */ /* 0x000322000c1e1900 */
[C---:B------:R-:W-:Y:S02]  /*0710*/  IADD3 R148, R150.reuse, 0x100, RZ ;  /* 0x0000010096947810 */ /* 0x040fe40007ffe0ff */
[----:B------:R-:W-:Y:S01]  /*0720*/  @P0 LEA.HI.X R57, R145, R57, R0, 0x1, P1 ;  /* 0x0000003991390211 */ /* 0x000fe200008f0c00 */
[C---:B--2---:R-:W-:Y:S01]  /*0730*/  IMAD.WIDE.U32 R40, R150.reuse, 0x10, R64 ;  /* 0x0000001096287825 */ /* 0x044fe200078e0040 */
[----:B------:R-:W-:-:S03]  /*0740*/  IADD3 R147, R150, 0x200, RZ ;  /* 0x0000020096937810 */ /* 0x000fc60007ffe0ff */
[----:B------:R-:W2:Y:S01]  /*0750*/  @P0 LDG.E.U16 R0, desc[UR6][R56.64] ;  /* 0x0000000638000981 */ /* 0x000ea2000c1e1500 */
[----:B------:R-:W-:Y:S01]  /*0760*/  IMAD.WIDE.U32 R52, R148, 0x10, R64 ;  /* 0x0000001094347825 */ /* 0x000fe200078e0040 */
[----:B-1----:R-:W1:Y:S02]  /*0770*/  LDC.64 R2, c[0x0][0x2c8] ;  /* 0x0000b200ff027b82 */ /* 0x002e640000000a00 */
[----:B------:R-:W2:Y:S01]  /*0780*/  LDG.E.128 R40, desc[UR6][R40.64] ;  /* 0x0000000628287981 */ /* 0x000ea2000c1e1d00 */
[----:B---3--:R-:W-:-:S03]  /*0790*/  IMAD.WIDE.U32 R68, R150, 0x20, R160 ;  /* 0x0000002096447825 */ /* 0x008fc600078e00a0 */
[----:B------:R-:W3:Y:S01]  /*07a0*/  LDG.E.128 R52, desc[UR6][R52.64] ;  /* 0x0000000634347981 */ /* 0x000ee2000c1e1d00 */
[----:B------:R-:W-:-:S03]  /*07b0*/  IMAD.WIDE.U32 R154, R148, 0x20, R160 ;  /* 0x00000020949a7825 */ /* 0x000fc600078e00a0 */
[----:B------:R-:W3:Y:S01]  /*07c0*/  LDG.E.128 R36, desc[UR6][R68.64] ;  /* 0x0000000644247981 */ /* 0x000ee2000c1e1d00 */
[----:B0-----:R-:W-:-:S03]  /*07d0*/  IMAD.WIDE R152, R145, 0x4, R152 ;  /* 0x0000000491987825 */ /* 0x001fc600078e0298 */
[----:B------:R-:W3:Y:S01]  /*07e0*/  LDG.E.128 R44, desc[UR6][R68.64+0x10] ;  /* 0x00001006442c7981 */ /* 0x000ee2000c1e1d00 */
[----:B------:R-:W-:-:S03]  /*07f0*/  IMAD.WIDE.U32 R160, R147, 0x20, R160 ;  /* 0x0000002093a07825 */ /* 0x000fc600078e00a0 */
[----:B------:R-:W3:Y:S01]  /*0800*/  LDG.E.128 R56, desc[UR6][R154.64+0x10] ;  /* 0x000010069a387981 */ /* 0x000ee2000c1e1d00 */
[----:B------:R-:W-:-:S03]  /*0810*/  IMAD.WIDE.U32 R64, R147, 0x10, R64 ;  /* 0x0000001093407825 */ /* 0x000fc600078e0040 */
[----:B------:R-:W3:Y:S04]  /*0820*/  LDG.E R149, desc[UR6][R152.64] ;  /* 0x0000000698957981 */ /* 0x000ee8000c1e1900 */
[----:B------:R0:W3:Y:S04]  /*0830*/  LDG.E.128 R48, desc[UR6][R154.64] ;  /* 0x000000069a307981 */ /* 0x0000e8000c1e1d00 */
[----:B------:R-:W3:Y:S04]  /*0840*/  LDG.E.128 R60, desc[UR6][R160.64] ;  /* 0x00000006a03c7981 */ /* 0x000ee8000c1e1d00 */
[----:B------:R-:W3:Y:S04]  /*0850*/  LDG.E.128 R64, desc[UR6][R64.64] ;  /* 0x0000000640407981 */ /* 0x000ee8000c1e1d00 */
[----:B------:R4:W3:Y:S01]  /*0860*/  LDG.E.128 R68, desc[UR6][R160.64+0x10] ;  /* 0x00001006a0447981 */ /* 0x0008e2000c1e1d00 */
[----:B-1----:R-:W-:-:S04]  /*0870*/  ISETP.NE.U32.AND P1, PT, R2, RZ, PT ;  /* 0x000000ff0200720c */ /* 0x002fc80003f25070 */
[----:B------:R-:W-:-:S13]  /*0880*/  ISETP.NE.AND.EX P1, PT, R3, RZ, PT, P1 ;  /* 0x000000ff0300720c */ /* 0x000fda0003f25310 */
[----:B------:R-:W0:Y:S08]  /*0890*/  @P1 LDC.64 R156, c[0x0][0x2c8] ;  /* 0x0000b200ff9c1b82 */ /* 0x000e300000000a00 */
[----:B------:R-:W1:Y:S08]  /*08a0*/  @P1 LDC.64 R158, c[0x0][0x2c8] ;  /* 0x0000b200ff9e1b82 */ /* 0x000e700000000a00 */
[----:B------:R-:W1:Y:S01]  /*08b0*/  @P1 LDC.64 R162, c[0x0][0x2c8] ;  /* 0x0000b200ffa21b82 */ /* 0x000e620000000a00 */
[----:B------:R-:W-:-:S02]  /*08c0*/  ISETP.NE.AND P2, PT, RZ, UR8, PT ;  /* 0x00000008ff007c0c */ /* 0x000fc4000bf45270 */
[----:B------:R-:W-:Y:S01]  /*08d0*/  MOV R146, 0x3f800000 ;  /* 0x3f80000000927802 */ /* 0x000fe20000000f00 */
        /* <DEDUP_REMOVED lines=9> */
[----:B------:R-:W-:Y:S01]  /*0970*/  UMOV UR4, 0xffffffff ;  /* 0xffffffff00047882 */ /* 0x000fe20000000000 */
[----:B------:R-:W-:-:S02]  /*0980*/  LOP3.LUT P1, RZ, R72, 0x1f, RZ, 0xc0, !PT ;  /* 0x0000001f48ff7812 */ /* 0x000fc4000782c0ff */
[----:B----4-:R-:W-:Y:S01]  /*0990*/  FSEL R161, R164, RZ, !P2 ;  /* 0x000000ffa4a17208 */ /* 0x010fe20005000000 */
[----:B--2---:R-:W-:Y:S02]  /*09a0*/  @P0 HADD2.F32 R146, -RZ, R0.H0_H0 ;  /* 0x20000000ff920230 */ /* 0x004fe40000004100 */
[--C-:B------:R-:W-:Y:S02]  /*09b0*/  HADD2.F32 R152, -RZ, R40.reuse.H0_H0 ;  /* 0x20000028ff987230 */ /* 0x100fe40000004100 */
[----:B---3--:R-:W-:Y:S02]  /*09c0*/  HADD2.F32 R176, -RZ, R53.H0_H0 ;  /* 0x20000035ffb07230 */ /* 0x008fe40000004100 */
[C---:B------:R-:W-:Y:S01]  /*09d0*/  FADD.FTZ R160, -R161.reuse, R37 ;  /* 0x00000025a1a07221 */ /* 0x040fe20000010100 */
[C---:B------:R-:W-:Y:S01]  /*09e0*/  FADD.FTZ R0, -R161.reuse, R36 ;  /* 0x00000024a1007221 */ /* 0x040fe20000010100 */
[----:B------:R-:W-:Y:S01]  /*09f0*/  FADD.FTZ R162, -R161, R39 ;  /* 0x00000027a1a27221 */ /* 0x000fe20000010100 */
[----:B------:R-:W-:-:S02]  /*0a00*/  HADD2.F32 R39, -RZ, R40.H1_H1 ;  /* 0x30000028ff277230 */ /* 0x000fc40000004100 */
[C---:B------:R-:W-:Y:S01]  /*0a10*/  FADD.FTZ R170, -R161.reuse, R47 ;  /* 0x0000002fa1aa7221 */ /* 0x040fe20000010100 */
[----:B------:R-:W-:Y:S02]  /*0a20*/  HADD2.F32 R47, -RZ, R53.H1_H1 ;  /* 0x30000035ff2f7230 */ /* 0x000fe40000004100 */
[C---:B------:R-:W-:Y:S01]  /*0a30*/  FADD.FTZ R46, -R161.reuse, R46 ;  /* 0x0000002ea12e7221 */ /* 0x040fe20000010100 */
[----:B------:R-:W-:Y:S01]  /*0a40*/  FADD.FTZ R184, -R161, R57 ;  /* 0x00000039a1b87221 */ /* 0x000fe20000010100 */
[----:B------:R-:W-:Y:S01]  /*0a50*/  FMUL.FTZ R57, R73, R152 ;  /* 0x0000009849397220 */ /* 0x000fe20000410000 */
[C---:B------:R-:W-:Y:S01]  /*0a60*/  FMUL.FTZ R53, R149.reuse, R160 ;  /* 0x000000a095357220 */ /* 0x040fe20000410000 */
[----:B------:R-:W-:Y:S01]  /*0a70*/  FMUL.FTZ R0, R149, R0 ;  /* 0x0000000095007220 */ /* 0x000fe20000410000 */
[--C-:B------:R-:W-:Y:S02]  /*0a80*/  HADD2.F32 R182, -RZ, R54.reuse.H0_H0 ;  /* 0x20000036ffb67230 */ /* 0x100fe40000004100 */
[----:B------:R-:W-:Y:S01]  /*0a90*/  FADD.FTZ R172, -R161, R49 ;  /* 0x00000031a1ac7221 */ /* 0x000fe20000010100 */
[----:B------:R-:W-:-:S02]  /*0aa0*/  HADD2.F32 R49, -RZ, R54.H1_H1 ;  /* 0x30000036ff317230 */ /* 0x000fc40000004100 */
[C---:B------:R-:W-:Y:S01]  /*0ab0*/  FADD.FTZ R48, -R161.reuse, R48 ;  /* 0x00000030a1307221 */ /* 0x040fe20000010100 */
[----:B0-----:R-:W-:Y:S02]  /*0ac0*/  HADD2.F32 R156, -RZ, R41.H0_H0 ;  /* 0x20000029ff9c7230 */ /* 0x001fe40000004100 */
[----:B------:R-:W-:Y:S01]  /*0ad0*/  FADD.FTZ R192, -R161, R60 ;  /* 0x0000003ca1c07221 */ /* 0x000fe20000010100 */
[----:B------:R-:W-:Y:S01]  /*0ae0*/  FADD.FTZ R120, R39, R120 ;  /* 0x0000007827787221 */ /* 0x000fe20000010000 */
[-C--:B------:R-:W-:Y:S01]  /*0af0*/  FFMA.FTZ R144, R53, R39.reuse, R144 ;  /* 0x0000002735907223 */ /* 0x080fe20000010090 */
[----:B------:R-:W-:Y:S01]  /*0b00*/  FMUL.FTZ R54, R74, R39 ;  /* 0x000000274a367220 */ /* 0x000fe20000410000 */
[----:B------:R-:W-:Y:S01]  /*0b10*/  FMUL.FTZ R60, R149, R46 ;  /* 0x0000002e953c7220 */ /* 0x000fe20000410000 */
[----:B------:R-:W-:Y:S01]  /*0b20*/  FADD.FTZ R39, RZ, R57 ;  /* 0x00000039ff277221 */ /* 0x000fe20000010000 */
[----:B------:R-:W-:Y:S01]  /*0b30*/  FADD.FTZ R154, -R161, R38 ;  /* 0x00000026a19a7221 */ /* 0x000fe20000010100 */
[----:B------:R-:W-:-:S02]  /*0b40*/  HADD2.F32 R164, -RZ, R42.H0_H0 ;  /* 0x2000002affa47230 */ /* 0x000fc40000004100 */
[C---:B------:R-:W-:Y:S01]  /*0b50*/  FADD.FTZ R178, -R161.reuse, R51 ;  /* 0x00000033a1b27221 */ /* 0x040fe20000010100 */
[----:B------:R-:W-:Y:S02]  /*0b60*/  HADD2.F32 R153, -RZ, R42.H1_H1 ;  /* 0x3000002aff997230 */ /* 0x000fe40000004100 */
[----:B------:R-:W-:Y:S01]  /*0b70*/  FFMA.FTZ R46, R0, R57, RZ ;  /* 0x00000039002e7223 */ /* 0x000fe200000100ff */
[----:B------:R-:W-:Y:S02]  /*0b80*/  HADD2.F32 R41, -RZ, R41.H1_H1 ;  /* 0x30000029ff297230 */ /* 0x000fe40000004100 */
[C---:B------:R-:W-:Y:S01]  /*0b90*/  FADD.FTZ R166, -R161.reuse, R45 ;  /* 0x0000002da1a67221 */ /* 0x040fe20000010100 */
[--C-:B------:R-:W-:Y:S02]  /*0ba0*/  HADD2.F32 R188, -RZ, R55.reuse.H0_H0 ;  /* 0x20000037ffbc7230 */ /* 0x100fe40000004100 */
[----:B------:R-:W-:Y:S01]  /*0bb0*/  FADD.FTZ R174, -R161, R50 ;  /* 0x00000032a1ae7221 */ /* 0x000fe20000010100 */
[----:B------:R-:W-:-:S02]  /*0bc0*/  HADD2.F32 R51, -RZ, R55.H1_H1 ;  /* 0x30000037ff337230 */ /* 0x000fc40000004100 */
[----:B------:R-:W-:Y:S01]  /*0bd0*/  FADD.FTZ R190, -R161, R59 ;  /* 0x0000003ba1be7221 */ /* 0x000fe20000010100 */
[--C-:B------:R-:W-:Y:S02]  /*0be0*/  HADD2.F32 R42, -RZ, R66.reuse.H0_H0 ;  /* 0x20000042ff2a7230 */ /* 0x100fe40000004100 */
[C---:B------:R-:W-:Y:S01]  /*0bf0*/  FMUL.FTZ R55, R149.reuse, R162 ;  /* 0x000000a295377220 */ /* 0x040fe20000410000 */
[----:B------:R-:W-:Y:S02]  /*0c00*/  HADD2.F32 R37, -RZ, R66.H1_H1 ;  /* 0x30000042ff257230 */ /* 0x000fe40000004100 */
[----:B------:R-:W-:Y:S01]  /*0c10*/  FMUL.FTZ R66, R149, R48 ;  /* 0x0000003095427220 */ /* 0x000fe20000410000 */
[--C-:B------:R-:W-:Y:S02]  /*0c20*/  HADD2.F32 R50, -RZ, R52.reuse.H0_H0 ;  /* 0x20000034ff327230 */ /* 0x100fe40000004100 */
[----:B------:R-:W-:Y:S01]  /*0c30*/  FMUL.FTZ R59, R75, R156 ;  /* 0x0000009c4b3b7220 */ /* 0x000fe20000410000 */
[----:B------:R-:W-:-:S02]  /*0c40*/  HADD2.F32 R45, -RZ, R52.H1_H1 ;  /* 0x30000034ff2d7230 */ /* 0x000fc40000004100 */
        /* <DEDUP_REMOVED lines=8> */
[C---:B-1----:R-:W-:Y:S01]  /*0cd0*/  FADD.FTZ R158, -R161.reuse, R44 ;  /* 0x0000002ca19e7221 */ /* 0x042fe20000010100 */
[----:B------:R-:W-:Y:S01]  /*0ce0*/  FFMA.FTZ R46, R52, R59, R39 ;  /* 0x0000003b342e7223 */ /* 0x000fe20000010027 */
[C---:B------:R-:W-:Y:S01]  /*0cf0*/  FADD.FTZ R202, -R161.reuse, R63 ;  /* 0x0000003fa1ca7221 */ /* 0x040fe20000010100 */
[----:B------:R-:W-:Y:S01]  /*0d00*/  FADD.FTZ R180, -R161, R56 ;  /* 0x00000038a1b47221 */ /* 0x000fe20000010100 */
[----:B------:R-:W-:Y:S01]  /*0d10*/  FMUL.FTZ R63, R77, R164 ;  /* 0x000000a44d3f7220 */ /* 0x000fe20000410000 */
[----:B------:R-:W-:Y:S01]  /*0d20*/  FADD.FTZ R48, R41, R58 ;  /* 0x0000003a29307221 */ /* 0x000fe20000010000 */
[----:B------:R-:W-:Y:S01]  /*0d30*/  FMUL.FTZ R56, R149, R158 ;  /* 0x0000009e95387220 */ /* 0x000fe20000410000 */
[----:B------:R-:W-:Y:S01]  /*0d40*/  FFMA.FTZ R39, R55, R58, R46 ;  /* 0x0000003a37277223 */ /* 0x000fe2000001002e */
[----:B------:R-:W-:-:S02]  /*0d50*/  HADD2.F32 R168, -RZ, R43.H0_H0 ;  /* 0x2000002bffa87230 */ /* 0x000fc40000004100 */
[C---:B------:R-:W-:Y:S01]  /*0d60*/  FADD.FTZ R198, -R161.reuse, R62 ;  /* 0x0000003ea1c67221 */ /* 0x040fe20000010100 */
[----:B------:R-:W-:Y:S01]  /*0d70*/  FADD.FTZ R196, -R161, R61 ;  /* 0x0000003da1c47221 */ /* 0x000fe20000010100 */
[----:B------:R-:W-:Y:S01]  /*0d80*/  FMUL.FTZ R62, R78, R153 ;  /* 0x000000994e3e7220 */ /* 0x000fe20000410000 */
[----:B------:R-:W-:Y:S01]  /*0d90*/  FADD.FTZ R41, R48, R63 ;  /* 0x0000003f30297221 */ /* 0x000fe20000010000 */
[----:B------:R-:W-:Y:S01]  /*0da0*/  FMUL.FTZ R61, R149, R166 ;  /* 0x000000a6953d7220 */ /* 0x000fe20000410000 */
[----:B------:R-:W-:Y:S01]  /*0db0*/  FFMA.FTZ R46, R56, R63, R39 ;  /* 0x0000003f382e7223 */ /* 0x000fe20000010027 */
[----:B------:R-:W-:Y:S02]  /*0dc0*/  HADD2.F32 R43, -RZ, R43.H1_H1 ;  /* 0x3000002bff2b7230 */ /* 0x000fe40000004100 */
[----:B------:R-:W-:Y:S01]  /*0dd0*/  FADD.FTZ R44, -R161, R69 ;  /* 0x00000045a12c7221 */ /* 0x000fe20000010100 */
[----:B------:R-:W-:Y:S01]  /*0de0*/  FMUL.FTZ R69, R79, R168 ;  /* 0x000000a84f457220 */ /* 0x000fe20000410000 */
[----:B------:R-:W-:Y:S01]  /*0df0*/  FADD.FTZ R48, R41, R62 ;  /* 0x0000003e29307221 */ /* 0x000fe20000010000 */
        /* <DEDUP_REMOVED lines=8> */
[----:B------:R-:W-:Y:S01]  /*0e80*/  FFMA.FTZ R46, R60, R69, R39 ;  /* 0x000000453c2e7223 */ /* 0x000fe20000010027 */
[----:B------:R-:W-:Y:S01]  /*0e90*/  FMUL.FTZ R155, R81, R50 ;  /* 0x00000032519b7220 */ /* 0x000fe20000410000 */
[----:B------:R-:W-:-:S02]  /*0ea0*/  FADD.FTZ R48, R41, R64 ;  /* 0x0000004029307221 */ /* 0x000fc40000010000 */
[----:B------:R-:W-:Y:S01]  /*0eb0*/  FFMA.FTZ R41, R65, R64, R46 ;  /* 0x0000004041297223 */ /* 0x000fe2000001002e */
[C---:B------:R-:W-:Y:S01]  /*0ec0*/  FADD.FTZ R40, -R161.reuse, R70 ;  /* 0x00000046a1287221 */ /* 0x040fe20000010100 */
[----:B------:R-:W-:Y:S01]  /*0ed0*/  FADD.FTZ R38, -R161, R71 ;  /* 0x00000047a1267221 */ /* 0x000fe20000010100 */
[----:B------:R-:W-:Y:S01]  /*0ee0*/  FMUL.FTZ R70, R82, R45 ;  /* 0x0000002d52467220 */ /* 0x000fe20000410000 */
[----:B------:R-:W-:Y:S01]  /*0ef0*/  FADD.FTZ R39, R48, R155 ;  /* 0x0000009b30277221 */ /* 0x000fe20000010000 */
[----:B------:R-:W-:Y:S01]  /*0f00*/  FMUL.FTZ R71, R149, R172 ;  /* 0x000000ac95477220 */ /* 0x000fe20000410000 */
[----:B------:R-:W-:Y:S01]  /*0f10*/  FFMA.FTZ R46, R66, R155, R41 ;  /* 0x0000009b422e7223 */ /* 0x000fe20000010029 */
[----:B------:R-:W-:Y:S01]  /*0f20*/  FADD.FTZ R204, -R161, R68 ;  /* 0x00000044a1cc7221 */ /* 0x000fe20000010100 */
        /* <DEDUP_REMOVED lines=34> */
[C---:B------:R-:W-:Y:S01]  /*1150*/  FMUL.FTZ R169, R149.reuse, R202 ;  /* 0x000000ca95a97220 */ /* 0x040fe20000410000 */
[C---:B------:R-:W-:Y:S01]  /*1160*/  FMUL.FTZ R167, R149.reuse, R196 ;  /* 0x000000c495a77220 */ /* 0x040fe20000410000 */
[----:B------:R-:W-:Y:S01]  /*1170*/  FMUL.FTZ R170, R149, R204 ;  /* 0x000000cc95aa7220 */ /* 0x000fe20000410000 */
        /* <DEDUP_REMOVED lines=23> */
[-C--:B------:R-:W-:Y:S01]  /*12f0*/  FFMA.FTZ R124, R177, R37.reuse, R124 ;  /* 0x00000025b17c7223 */ /* 0x080fe2000001007c */
[----:B------:R-:W-:Y:S01]  /*1300*/  FMUL.FTZ R172, R94, R37 ;  /* 0x000000255eac7220 */ /* 0x000fe20000410000 */
[----:B------:R-:W-:Y:S01]  /*1310*/  FADD.FTZ R44, R41, R168 ;  /* 0x000000a8292c7221 */ /* 0x000fe20000010000 */
[----:B------:R-:W-:Y:S01]  /*1320*/  FFMA.FTZ R37, R169, R168, R42 ;  /* 0x000000a8a9257223 */ /* 0x000fe2000001002a */
[--C-:B------:R-:W-:Y:S02]  /*1330*/  HADD2.F32 R36, -RZ, R67.reuse.H0_H0 ;  /* 0x20000043ff247230 */ /* 0x100fe40000004100 */
        /* <DEDUP_REMOVED lines=58> */
.L_x_6930:
        /* <DEDUP_REMOVED lines=13> */
.L_x_6918:
        /* <DEDUP_REMOVED lines=46> */
[----:B------:R-:W-:Y:S01]  /*1a90*/  FADD.FTZ R0, R57, -R0 ;  /* 0x8000000039007221 */ /* 0x000fe20000010000 */
        /* <DEDUP_REMOVED lines=8> */
[----:B------:R-:W-:Y:S01]  /*1b20*/  FMUL.FTZ R45, R149, R0 ;  /* 0x00000000952d7220 */ /* 0x000fe20000410000 */
[----:B------:R-:W-:Y:S01]  /*1b30*/  FADD.FTZ R56, R63, -R56 ;  /* 0x800000383f387221 */ /* 0x000fe20000010000 */
[----:B------:R-:W-:Y:S01]  /*1b40*/  FADD.FTZ R62, R62, -R61 ;  /* 0x8000003d3e3e7221 */ /* 0x000fe20000010000 */
        /* <DEDUP_REMOVED lines=42> */
[----:B------:R-:W-:Y:S01]  /*1df0*/  F2FP.F16.F32.PACK_AB R36, R37, R36 ;  /* 0x000000242524723e */ /* 0x000fe200000000ff */
[----:B------:R-:W-:Y:S01]  /*1e00*/  FADD.FTZ R158, R163, -R158 ;  /* 0x8000009ea39e7221 */ /* 0x000fe20000010000 */
[----:B------:R-:W-:Y:S01]  /*1e10*/  FADD.FTZ R160, R160, -R165 ;  /* 0x800000a5a0a07221 */ /* 0x000fe20000010000 */
[----:B------:R-:W-:Y:S01]  /*1e20*/  F2FP.F16.F32.PACK_AB R37, R39, R38 ;  /* 0x000000262725723e */ /* 0x000fe200000000ff */
[----:B-1----:R-:W-:Y:S01]  /*1e30*/  @P2 IMAD.WIDE.U32 R56, R150, 0x20, R42 ;  /* 0x0000002096382825 */ /* 0x002fe200078e002a */
[----:B------:R-:W-:-:S03]  /*1e40*/  F2FP.F16.F32.PACK_AB R39, R53, R46 ;  /* 0x0000002e3527723e */ /* 0x000fc600000000ff */
[----:B------:R-:W-:Y:S01]  /*1e50*/  FMUL.FTZ R65, R149, R152 ;  /* 0x0000009895417220 */ /* 0x000fe20000410000 */
[----:B------:R-:W-:Y:S01]  /*1e60*/  F2FP.F16.F32.PACK_AB R38, R51, R44 ;  /* 0x0000002c3326723e */ /* 0x000fe200000000ff */
[----:B--2---:R-:W-:-:S04]  /*1e70*/  @P2 IMAD.WIDE.U32 R52, R148, 0x20, R40 ;  /* 0x0000002094342825 */ /* 0x004fc800078e0028 */
        /* <DEDUP_REMOVED lines=61> */
[----:B------:R-:W-:Y:S01]  /*2250*/  F2FP.F16.F32.PACK_AB R38, R39, R38 ;  /* 0x000000262726723e */ /* 0x000fe200000000ff */
[----:B------:R-:W-:Y:S01]  /*2260*/  @P1 FADD.FTZ R172, R25, R172 ;  /* 0x000000ac19ac1221 */ /* 0x000fe20000010000 */
[----:B------:R-:W-:Y:S01]  /*2270*/  F2FP.F16.F32.PACK_AB R39, R41, R0 ;  /* 0x000000002927723e */ /* 0x000fe200000000ff */
        /* <DEDUP_REMOVED lines=11> */
[----:B------:R-:W-:Y:S01]  /*2330*/  F2FP.F16.F32.PACK_AB R45, R0, R45 ;  /* 0x0000002d002d723e */ /* 0x000fe200000000ff */
[-C--:B------:R-:W-:Y:S01]  /*2340*/  FMUL.FTZ R46, R153, R146.reuse ;  /* 0x00000092992e7220 */ /* 0x080fe20000410000 */
[-C--:B------:R-:W-:Y:S01]  /*2350*/  FMUL.FTZ R47, R172, R146.reuse ;  /* 0x00000092ac2f7220 */ /* 0x080fe20000410000 */
[----:B------:R-:W-:Y:S01]  /*2360*/  FMUL.FTZ R0, R155, R146 ;  /* 0x000000929b007220 */ /* 0x000fe20000410000 */
[----:B------:R-:W-:Y:S01]  /*2370*/  F2FP.F16.F32.PACK_AB R44, R41, R44 ;  /* 0x0000002c292c723e */ /* 0x000fe200000000ff */
[----:B------:R-:W-:Y:S01]  /*2380*/  IMAD.WIDE.U32 R148, R148, 0x10, R2 ;  /* 0x0000001094947825 */ /* 0x000fe200078e0002 */
[----:B------:R-:W-:-:S02]  /*2390*/  SEL R40, R65, R32, P3 ;  /* 0x0000002041287207 */ /* 0x000fc40001800000 */
[----:B------:R-:W-:Y:S01]  /*23a0*/  SEL R41, R156, R33, P3 ;  /* 0x000000219c297207 */ /* 0x000fe20001800000 */
[----:B-1----:R-:W-:Y:S01]  /*23b0*/  @P2 IMAD.WIDE.U32 R54, R147, 0x20, R54 ;  /* 0x0000002093362825 */ /* 0x002fe200078e0036 */
[----:B------:R-:W-:Y:S02]  /*23c0*/  SEL R42, R67, R34, P3 ;  /* 0x00000022432a7207 */ /* 0x000fe40001800000 */
[----:B------:R-:W-:Y:S01]  /*23d0*/  SEL R43, R160, R35, P3 ;  /* 0x00000023a02b7207 */ /* 0x000fe20001800000 */
[----:B------:R-:W-:Y:S01]  /*23e0*/  IMAD.WIDE.U32 R2, R147, 0x10, R2 ;  /* 0x0000001093027825 */ /* 0x000fe200078e0002 */
[----:B------:R-:W-:Y:S02]  /*23f0*/  F2FP.F16.F32.PACK_AB R36, R70, R61 ;  /* 0x0000003d4624723e */ /* 0x000fe400000000ff */
[----:B------:R-:W-:Y:S01]  /*2400*/  F2FP.F16.F32.PACK_AB R37, R154, R63 ;  /* 0x0000003f9a25723e */ /* 0x000fe200000000ff */
        /* <DEDUP_REMOVED lines=10> */
[----:B------:R-:W-:Y:S02]  /*24b0*/  F2FP.F16.F32.PACK_AB R46, R47, R46 ;  /* 0x0000002e2f2e723e */ /* 0x000fe400000000ff */
[----:B------:R-:W-:-:S02]  /*24c0*/  SEL R34, R155, R34, P3 ;  /* 0x000000229b227207 */ /* 0x000fc40001800000 */
[----:B------:R-:W-:Y:S02]  /*24d0*/  SEL R35, R176, R35, P3 ;  /* 0x00000023b0237207 */ /* 0x000fe40001800000 */
[----:B------:R-:W-:Y:S02]  /*24e0*/  F2FP.F16.F32.PACK_AB R47, R49, R0 ;  /* 0x00000000312f723e */ /* 0x000fe400000000ff */
[----:B------:R-:W-:Y:S01]  /*24f0*/  ISETP.GE.AND P1, PT, R145, UR15, PT ;  /* 0x0000000f91007c0c */ /* 0x000fe2000bf26270 */
[----:B------:R0:W-:Y:S01]  /*2500*/  @P2 STG.E.128 desc[UR6][R54.64+0x10], R32 ;  /* 0x0000102036002986 */ /* 0x0001e2000c101d06 */
[----:B------:R-:W-:-:S03]  /*2510*/  SEL R151, RZ, 0x1, P4 ;  /* 0x00000001ff977807 */ /* 0x000fc60002000000 */
[----:B------:R0:W-:Y:S08]  /*2520*/  STG.E.128 desc[UR6][R2.64], R44 ;  /* 0x0000002c02007986 */ /* 0x0001f0000c101d06 */
        /* <DEDUP_REMOVED lines=49> */
.L_x_6916:
        /* <DEDUP_REMOVED lines=23> */
.L_x_6917:
[----:B------:R-:W-:Y:S01]  /*29b0*/  HFMA2.MMA R46, -RZ, RZ, 0, 9.5367431640625e-07 ;  /* 0x00000010ff2e7435 */ /* 0x000fe200000001ff */
[----:B------:R-:W-:Y:S02]  /*29c0*/  MOV R47, R39 ;  /* 0x00000027002f7202 */ /* 0x000fe40000000f00 */
[----:B------:R-:W-:Y:S02]  /*29d0*/  MOV R49, 0x1f ;  /* 0x0000001f00317802 */ /* 0x000fe40000000f00 */
[----:B------:R-:W-:-:S07]  /*29e0*/  MOV R44, 0xffffffff ;  /* 0xffffffff002c7802 */ /* 0x000fce0000000f00 */
[----:B-----5:R-:W-:Y:S05]  /*29f0*/  WARPSYNC.COLLECTIVE R44, `(.L_x_6920) ;  /* 0x000000002c087348 */ /* 0x020fea0003c00000 */
[----:B------:R0:W1:Y:S02]  /*2a00*/  SHFL.DOWN P3, R45, R47, R46, R49 ;  /* 0x0800002e2f2d7389 */ /* 0x0000640000060031 */
[----:B01---5:R-:W-:Y:S01]  /*2a10*/  ENDCOLLECTIVE ;  /* 0x000000000000791b */ /* 0x023fe20003800000 */
.L_x_6920:
[----:B------:R-:W-:Y:S02]  /*2a20*/  MOV R47, R37 ;  /* 0x00000025002f7202 */ /* 0x000fe40000000f00 */
[----:B------:R-:W-:-:S07]  /*2a30*/  MOV R36, R45 ;  /* 0x0000002d00247202 */ /* 0x000fce0000000f00 */
[----:B------:R-:W-:Y:S05]  /*2a40*/  WARPSYNC.COLLECTIVE R44, `(.L_x_6921) ;  /* 0x000000002c087348 */ /* 0x000fea0003c00000 */
[----:B------:R0:W1:Y:S02]  /*2a50*/  SHFL.DOWN P3, R45, R47, R46, R49 ;  /* 0x0800002e2f2d7389 */ /* 0x0000640000060031 */
[----:B01----:R-:W-:Y:S01]  /*2a60*/  ENDCOLLECTIVE ;  /* 0x000000000000791b */ /* 0x003fe20003800000 */
.L_x_6921:
[----:B------:R-:W-:Y:S01]  /*2a70*/  FADD.FTZ R36, R39, R36 ;  /* 0x0000002427247221 */ /* 0x000fe20000010000 */
[----:B------:R-:W-:-:S04]  /*2a80*/  HFMA2.MMA R46, -RZ, RZ, 0, 4.76837158203125e-07 ;  /* 0x00000008ff2e7435 */ /* 0x000fc800000001ff */
[----:B------:R-:W-:Y:S02]  /*2a90*/  MOV R47, R36 ;  /* 0x00000024002f7202 */ /* 0x000fe40000000f00 */
[----:B------:R-:W-:-:S07]  /*2aa0*/  MOV R38, R45 ;  /* 0x0000002d00267202 */ /* 0x000fce0000000f00 */
[----:B------:R-:W-:Y:S05]  /*2ab0*/  WARPSYNC.COLLECTIVE R44, `(.L_x_6922) ;  /* 0x000000002c087348 */ /* 0x000fea0003c00000 */
[----:B------:R0:W1:Y:S02]  /*2ac0*/  SHFL.DOWN P3, R45, R47, R46, R49 ;  /* 0x0800002e2f2d7389 */ /* 0x0000640000060031 */
[----:B01----:R-:W-:Y:S01]  /*2ad0*/  ENDCOLLECTIVE ;  /* 0x000000000000791b */ /* 0x003fe20003800000 */
.L_x_6922:
[----:B------:R-:W-:-:S05]  /*2ae0*/  FADD.FTZ R38, R37, R38 ;  /* 0x0000002625267221 */ /* 0x000fca0000010000 */
[----:B------:R-:W-:Y:S02]  /*2af0*/  MOV R47, R38 ;  /* 0x00000026002f7202 */ /* 0x000fe40000000f00 */
[----:B------:R-:W-:-:S07]  /*2b00*/  MOV R41, R45 ;  /* 0x0000002d00297202 */ /* 0x000fce0000000f00 */
[----:B------:R-:W-:Y:S05]  /*2b10*/  WARPSYNC.COLLECTIVE R44, `(.L_x_6923) ;  /* 0x000000002c087348 */ /* 0x000fea0003c00000 */
[----:B------:R0:W1:Y:S02]  /*2b20*/  SHFL.DOWN P3, R45, R47, R46, R49 ;  /* 0x0800002e2f2d7389 */ /* 0x0000640000060031 */
[----:B01----:R-:W-:Y:S01]  /*2b30*/  ENDCOLLECTIVE ;  /* 0x000000000000791b */ /* 0x003fe20003800000 */
.L_x_6923:
[----:B------:R-:W-:Y:S01]  /*2b40*/  FADD.FTZ R41, R36, R41 ;  /* 0x0000002924297221 */ /* 0x000fe20000010000 */
[----:B------:R-:W-:-:S04]  /*2b50*/  HFMA2.MMA R46, -RZ, RZ, 0, 2.384185791015625e-07 ;  /* 0x00000004ff2e7435 */ /* 0x000fc800000001ff */
[----:B------:R-:W-:Y:S02]  /*2b60*/  MOV R47, R41 ;  /* 0x00000029002f7202 */ /* 0x000fe40000000f00 */
[----:B------:R-:W-:-:S07]  /*2b70*/  MOV R43, R45 ;  /* 0x0000002d002b7202 */ /* 0x000fce0000000f00 */
[----:B------:R-:W-:Y:S05]  /*2b80*/  WARPSYNC.COLLECTIVE R44, `(.L_x_6924) ;  /* 0x000000002c087348 */ /* 0x000fea0003c00000 */
[----:B------:R0:W1:Y:S02]  /*2b90*/  SHFL.DOWN P3, R45, R47, R46, R49 ;  /* 0x0800002e2f2d7389 */ /* 0x0000640000060031 */
[----:B01----:R-:W-:Y:S01]  /*2ba0*/  ENDCOLLECTIVE ;  /* 0x000000000000791b */ /* 0x003fe20003800000 */
.L_x_6924:
[----:B------:R-:W-:-:S05]  /*2bb0*/  FADD.FTZ R43, R38, R43 ;  /* 0x0000002b262b7221 */ /* 0x000fca0000010000 */
[----:B------:R-:W-:Y:S02]  /*2bc0*/  MOV R47, R43 ;  /* 0x0000002b002f7202 */ /* 0x000fe40000000f00 */
[----:B------:R-:W-:-:S07]  /*2bd0*/  MOV R40, R45 ;  /* 0x0000002d00287202 */ /* 0x000fce0000000f00 */
[----:B------:R-:W-:Y:S05]  /*2be0*/  WARPSYNC.COLLECTIVE R44, `(.L_x_6925) ;  /* 0x000000002c087348 */ /* 0x000fea0003c00000 */
[----:B------:R0:W1:Y:S02]  /*2bf0*/  SHFL.DOWN P3, R45, R47, R46, R49 ;  /* 0x0800002e2f2d7389 */ /* 0x0000640000060031 */
[----:B01----:R-:W-:Y:S01]  /*2c00*/  ENDCOLLECTIVE ;  /* 0x000000000000791b */ /* 0x003fe20003800000 */
.L_x_6925:
[----:B------:R-:W-:Y:S01]  /*2c10*/  FADD.FTZ R40, R41, R40 ;  /* 0x0000002829287221 */ /* 0x000fe20000010000 */
[----:B------:R-:W-:-:S04]  /*2c20*/  HFMA2.MMA R46, -RZ, RZ, 0, 1.1920928955078125e-07 ;  /* 0x00000002ff2e7435 */ /* 0x000fc800000001ff */
[----:B------:R-:W-:Y:S02]  /*2c30*/  MOV R47, R40 ;  /* 0x00000028002f7202 */ /* 0x000fe40000000f00 */
[----:B------:R-:W-:-:S07]  /*2c40*/  MOV R42, R45 ;  /* 0x0000002d002a7202 */ /* 0x000fce0000000f00 */
[----:B------:R-:W-:Y:S05]  /*2c50*/  WARPSYNC.COLLECTIVE R44, `(.L_x_6926) ;  /* 0x000000002c087348 */ /* 0x000fea0003c00000 */
[----:B------:R0:W1:Y:S02]  /*2c60*/  SHFL.DOWN P3, R45, R47, R46, R49 ;  /* 0x0800002e2f2d7389 */ /* 0x0000640000060031 */
[----:B01----:R-:W-:Y:S01]  /*2c70*/  ENDCOLLECTIVE ;  /* 0x000000000000791b */ /* 0x003fe20003800000 */
.L_x_6926:
[----:B------:R-:W-:-:S05]  /*2c80*/  FADD.FTZ R42, R43, R42 ;  /* 0x0000002a2b2a7221 */ /* 0x000fca0000010000 */
[----:B------:R-:W-:Y:S02]  /*2c90*/  MOV R47, R42 ;  /* 0x0000002a002f7202 */ /* 0x000fe40000000f00 */
[----:B------:R-:W-:-:S07]  /*2ca0*/  MOV R37, R45 ;  /* 0x0000002d00257202 */ /* 0x000fce0000000f00 */
[----:B------:R-:W-:Y:S05]  /*2cb0*/  WARPSYNC.COLLECTIVE R44, `(.L_x_6927) ;  /* 0x000000002c087348 */ /* 0x000fea0003c00000 */
[----:B------:R0:W1:Y:S02]  /*2cc0*/  SHFL.DOWN P3, R45, R47, R46, R49 ;  /* 0x0800002e2f2d7389 */ /* 0x0000640000060031 */
[----:B01----:R-:W-:Y:S01]  /*2cd0*/  ENDCOLLECTIVE ;  /* 0x000000000000791b */ /* 0x003fe20003800000 */
.L_x_6927:
[----:B------:R-:W-:Y:S01]  /*2ce0*/  FADD.FTZ R37, R40, R37 ;  /* 0x0000002528257221 */ /* 0x000fe20000010000 */
[----:B------:R-:W-:-:S04]  /*2cf0*/  HFMA2.MMA R46, -RZ, RZ, 0, 5.9604644775390625e-08 ;  /* 0x00000001ff2e7435 */ /* 0x000fc800000001ff */
[----:B------:R-:W-:Y:S02]  /*2d00*/  MOV R47, R37 ;  /* 0x00000025002f7202 */ /* 0x000fe40000000f00 */
[----:B------:R-:W-:-:S07]  /*2d10*/  MOV R39, R45 ;  /* 0x0000002d00277202 */ /* 0x000fce0000000f00 */
[----:B------:R-:W-:Y:S05]  /*2d20*/  WARPSYNC.COLLECTIVE R44, `(.L_x_6928) ;  /* 0x000000002c087348 */ /* 0x000fea0003c00000 */
[----:B------:R0:W1:Y:S02]  /*2d30*/  SHFL.DOWN P3, R45, R47, R46, R49 ;  /* 0x0800002e2f2d7389 */ /* 0x0000640000060031 */
[----:B01----:R-:W-:Y:S01]  /*2d40*/  ENDCOLLECTIVE ;  /* 0x000000000000791b */ /* 0x003fe20003800000 */
.L_x_6928:
[----:B------:R-:W-:-:S05]  /*2d50*/  FADD.FTZ R39, R42, R39 ;  /* 0x000000272a277221 */ /* 0x000fca0000010000 */
[----:B------:R-:W-:Y:S02]  /*2d60*/  MOV R47, R39 ;  /* 0x00000027002f7202 */ /* 0x000fe40000000f00 */
[----:B------:R-:W-:-:S07]  /*2d70*/  MOV R36, R45 ;  /* 0x0000002d00247202 */ /* 0x000fce0000000f00 */
[----:B------:R-:W-:Y:S05]  /*2d80*/  WARPSYNC.COLLECTIVE R44, `(.L_x_6929) ;  /* 0x000000002c087348 */ /* 0x000fea0003c00000 */
[----:B------:R0:W1:Y:S02]  /*2d90*/  SHFL.DOWN P3, R45, R47, R46, R49 ;  /* 0x0800002e2f2d7389 */ /* 0x0000640000060031 */
[----:B01----:R-:W-:Y:S01]  /*2da0*/  ENDCOLLECTIVE ;  /* 0x000000000000791b */ /* 0x003fe20003800000 */
.L_x_6929:
[----:B------:R-:W-:Y:S01]  /*2db0*/  MOV R38, R45 ;  /* 0x0000002d00267202 */ /* 0x000fe20000000f00 */
[----:B------:R-:W-:Y:S06]  /*2dc0*/  BRA `(.L_x_6930) ;  /* 0xffffffe800447947 */ /* 0x000fec000383ffff */
.L_x_6931:
        /* <DEDUP_REMOVED lines=11> */
.L_x_11380:


//--------------------- .text._ZN10layer_norm13ln_bwd_kernelINS_13Kernel_traitsI6__halfS2_fS2_fjLj6144ELj1ELj1ELj8ELj16ENS_18Kernel_traits_baseILj6144ES2_S2_fS2_fjLj256EEEEELb0ELb0ELb1ELb0EEEvNS_9BwdParamsE --------------------------
	.section	.text._ZN10layer_norm13ln_bwd_kernelINS_13Kernel_traitsI6__halfS2_fS2_fjLj6144ELj1ELj1ELj8ELj16ENS_18Kernel_traits_baseILj6144ES2_S2_fS2_fjLj256EEEEELb0ELb0ELb1ELb0EEEvNS_9BwdParamsE,"ax",@progbits
	.align	128
        .global         _ZN10layer_norm13ln_bwd_kernelINS_13Kernel_traitsI6__halfS2_fS2_fjLj6144ELj1ELj1ELj8ELj16ENS_18Kernel_traits_baseILj6144ES2_S2_fS2_fjLj256EEEEELb0ELb0ELb1ELb0EEEvNS_9BwdParamsE
        .type           _ZN10layer_norm13ln_bwd_kernelINS_13Kernel_traitsI6__halfS2_fS2_fjLj6144ELj1ELj1ELj8ELj16ENS_18Kernel_traits_baseILj6144ES2_S2_fS2_fjLj256EEEEELb0ELb0ELb1ELb0EEEvNS_9BwdParamsE,@function
        .size           _ZN10layer_norm13ln_bwd_kernelINS_13Kernel_traitsI6__halfS2_fS2_fjLj6144ELj1ELj1ELj8ELj16ENS_18Kernel_traits_baseILj6144ES2_S2_fS2_fjLj256EEEEELb0ELb0ELb1ELb0EEEvNS_9BwdParamsE,(.L_x_11381 - _ZN10layer_norm13ln_bwd_kernelINS_13Kernel_traitsI6__halfS2_fS2_fjLj6144ELj1ELj1ELj8ELj16ENS_18Kernel_traits_baseILj6144ES2_S2_fS2_fjLj256EEEEELb0ELb0ELb1ELb0EEEvNS_9BwdParamsE)
        .other          _ZN10layer_norm13ln_bwd_kernelINS_13Kernel_traitsI6__halfS2_fS2_fjLj6144ELj1ELj1ELj8ELj16ENS_18Kernel_traits_baseILj6144ES2_S2_fS2_fjLj256EEEEELb0ELb0ELb1ELb0EEEvNS_9BwdParamsE,@"STO_CUDA_ENTRY STV_DEFAULT"
_ZN10layer_norm13ln_bwd_kernelINS_13Kernel_traitsI6__halfS2_fS2_fjLj6144ELj1ELj1ELj8ELj16ENS_18Kernel_traits_baseILj6144ES2_S2_fS2_fjLj256EEEEELb0ELb0ELb1ELb0EEEvNS_9BwdParamsE:
.text._ZN10layer_norm13ln_bwd_kernelINS_13Kernel_traitsI6__halfS2_fS2_fjLj6144ELj1ELj1ELj8ELj16ENS_18Kernel_traits_baseILj6144ES2_S2_fS2_fjLj256EEEEELb0ELb0ELb1ELb0EEEvNS_9BwdParamsE:
        /* <DEDUP_REMOVED lines=27> */
[----:B------:R-:W5:Y:S01]  /*01b0*/  @P0 LDG.E.128 R52, desc[UR4][R2.64] ;  /* 0x0000000402340981 */ /* 0x000f62000c1e1d00 */
[C---:B-1----:R-:W-:Y:S01]  /*01c0*/  @P1 IMAD.WIDE.U32 R6, R11.reuse, 0x10, R4 ;  /* 0x000000100b061825 */ /* 0x042fe200078e0004 */
[----:B------:R-:W-:Y:S02]  /*01d0*/  @P1 IADD3 R11, R11, 0x100, RZ ;  /* 0x000001000b0b1810 */ /* 0x000fe40007ffe0ff */
[----:B------:R-:W-:Y:S02]  /*01e0*/  CS2R R48, SRZ ;  /* 0x0000000000307805 */ /* 0x000fe4000001ff00 */
[----:B------:R-:W-:Y:S02]  /*01f0*/  CS2R R50, SRZ ;  /* 0x0000000000327805 */ /* 0x000fe4000001ff00 */
[----:B------:R-:W-:Y:S01]  /*0200*/  CS2R R44, SRZ ;  /* 0x00000000002c7805 */ /* 0x000fe2000001ff00 */
[----:B------:R-:W5:Y:S01]  /*0210*/  @P1 LDG.E.128 R56, desc[UR4][R6.64] ;  /* 0x0000000406381981 */ /* 0x000f62000c1e1d00 */
        /* <DEDUP_REMOVED lines=57> */
.L_x_7001:
        /* <DEDUP_REMOVED lines=28> */
.L_x_6937:
[----:B------:R-:W-:-:S07]  /*0770*/  IADD3 R91, R0, 0x100, RZ ;  /* 0x00000100005b7810 */ /* 0x000fce0007ffe0ff */
.L_x_6936:
[----:B------:R-:W-:Y:S05]  /*0780*/  BSYNC B1 ;  /* 0x0000000000017941 */ /* 0x000fea0003800000 */
.L_x_6935:
        /* <DEDUP_REMOVED lines=8> */
.L_x_6940:
[----:B------:R-:W-:-:S07]  /*0810*/  IADD3 R91, R91, 0x100, RZ ;  /* 0x000001005b5b7810 */ /* 0x000fce0007ffe0ff */
.L_x_6939:
[----:B------:R-:W-:Y:S05]  /*0820*/  BSYNC B1 ;  /* 0x0000000000017941 */ /* 0x000fea0003800000 */
.L_x_6938:
        /* <DEDUP_REMOVED lines=8> */
.L_x_6934:
        /* <DEDUP_REMOVED lines=26> */
[----:B------:R-:W-:Y:S02]  /*0a50*/  IADD3 R187, R0, 0x100, RZ ;  /* 0x0000010000bb7810 */ /* 0x000fe40007ffe0ff */
[----:B------:R-:W-:Y:S01]  /*0a60*/  IADD3 R185, R185, 0x100, RZ ;  /* 0x00000100b9b97810 */ /* 0x000fe20007ffe0ff */
[----:B--2---:R-:W-:-:S04]  /*0a70*/  FADD.FTZ R88, -R133, R88 ;  /* 0x0000005885587221 */ /* 0x004fc80000010100 */
[----:B-----5:R-:W-:Y:S01]  /*0a80*/  FMUL.FTZ R3, R129, R88 ;  /* 0x0000005881037220 */ /* 0x020fe20000410000 */
[--C-:B----4-:R-:W-:Y:S02]  /*0a90*/  HADD2.F32 R176, -RZ, R92.reuse.H0_H0 ;  /* 0x2000005cffb07230 */ /* 0x110fe40000004100 */
[C---:B------:R-:W-:Y:S01]  /*0aa0*/  FADD.FTZ R90, -R133.reuse, R90 ;  /* 0x0000005a855a7221 */ /* 0x040fe20000010100 */
[----:B------:R-:W-:Y:S02]  /*0ab0*/  HADD2.F32 R92, -RZ, R92.H1_H1 ;  /* 0x3000005cff5c7230 */ /* 0x000fe40000004100 */
[----:B------:R-:W-:Y:S01]  /*0ac0*/  FADD.FTZ R180, -R133, R89 ;  /* 0x0000005985b47221 */ /* 0x000fe20000010100 */
[----:B------:R-:W-:Y:S01]  /*0ad0*/  FADD.FTZ R24, R24, R176 ;  /* 0x000000b018187221 */ /* 0x000fe20000010000 */
[-C--:B------:R-:W-:Y:S01]  /*0ae0*/  FFMA.FTZ R48, R3, R176.reuse, R48 ;  /* 0x000000b003307223 */ /* 0x080fe20000010030 */
[----:B------:R-:W-:Y:S01]  /*0af0*/  FMUL.FTZ R176, R127, R176 ;  /* 0x000000b07fb07220 */ /* 0x000fe20000410000 */
[----:B------:R-:W-:-:S02]  /*0b00*/  HADD2.F32 R174, -RZ, R93.H0_H0 ;  /* 0x2000005dffae7230 */ /* 0x000fc40000004100 */
[C---:B------:R-:W-:Y:S01]  /*0b10*/  FMUL.FTZ R177, R129.reuse, R90 ;  /* 0x0000005a81b17220 */ /* 0x040fe20000410000 */
[----:B------:R-:W-:Y:S01]  /*0b20*/  FMUL.FTZ R175, R126, R92 ;  /* 0x0000005c7eaf7220 */ /* 0x000fe20000410000 */
[----:B------:R-:W-:Y:S01]  /*0b30*/  FADD.FTZ R88, RZ, R176 ;  /* 0x000000b0ff587221 */ /* 0x000fe20000010000 */
[----:B------:R-:W-:Y:S01]  /*0b40*/  FMUL.FTZ R180, R129, R180 ;  /* 0x000000b481b47220 */ /* 0x000fe20000410000 */
[----:B------:R-:W-:Y:S01]  /*0b50*/  FFMA.FTZ R89, R3, R176, RZ ;  /* 0x000000b003597223 */ /* 0x000fe200000100ff */
[C---:B------:R-:W-:Y:S01]  /*0b60*/  FADD.FTZ R178, -R133.reuse, R91 ;  /* 0x0000005b85b27221 */ /* 0x040fe20000010100 */
[----:B------:R-:W-:Y:S02]  /*0b70*/  HADD2.F32 R93, -RZ, R93.H1_H1 ;  /* 0x3000005dff5d7230 */ /* 0x000fe40000004100 */
[----:B---3--:R-:W-:Y:S01]  /*0b80*/  FADD.FTZ R96, -R133, R96 ;  /* 0x0000006085607221 */ /* 0x008fe20000010100 */
[----:B------:R-:W-:Y:S01]  /*0b90*/  FADD.FTZ R26, R26, R174 ;  /* 0x000000ae1a1a7221 */ /* 0x000fe20000010000 */
[-C--:B------:R-:W-:Y:S01]  /*0ba0*/  FFMA.FTZ R50, R177, R174.reuse, R50 ;  /* 0x000000aeb1327223 */ /* 0x080fe20000010032 */
[----:B------:R-:W-:Y:S01]  /*0bb0*/  FADD.FTZ R91, R88, R175 ;  /* 0x000000af585b7221 */ /* 0x000fe20000010000 */
[----:B------:R-:W-:Y:S01]  /*0bc0*/  FMUL.FTZ R174, R125, R174 ;  /* 0x000000ae7dae7220 */ /* 0x000fe20000410000 */
        /* <DEDUP_REMOVED lines=11> */
[----:B------:R-:W-:Y:S01]  /*0c80*/  FADD.FTZ R170, -R133, R97 ;  /* 0x0000006185aa7221 */ /* 0x000fe20000010100 */
        /* <DEDUP_REMOVED lines=30> */
.L_x_6943:
[----:B------:R-:W-:Y:S05]  /*0e70*/  BSYNC B1 ;  /* 0x0000000000017941 */ /* 0x000fea0003800000 */
.L_x_6942:
        /* <DEDUP_REMOVED lines=12> */
[----:B------:R0:W5:Y:S04]  /*0f40*/  @P3 LDG.E.128 R60, desc[UR4][R102.64] ;  /* 0x00000004663c3981 */ /* 0x000168000c1e1d00 */
[----:B------:R0:W5:Y:S01]  /*0f50*/  @P3 LDG.E.128 R64, desc[UR4][R102.64+0x10] ;  /* 0x0000100466403981 */ /* 0x000162000c1e1d00 */
[----:B------:R-:W-:Y:S02]  /*0f60*/  IADD3 R185, R185, 0x100, RZ ;  /* 0x00000100b9b97810 */ /* 0x000fe40007ffe0ff */
[----:B------:R-:W-:Y:S01]  /*0f70*/  IADD3 R187, R187, 0x100, RZ ;  /* 0x00000100bbbb7810 */ /* 0x000fe20007ffe0ff */
[----:B---3--:R-:W-:Y:S01]  /*0f80*/  FADD.FTZ R88, -R133, R88 ;  /* 0x0000005885587221 */ /* 0x008fe20000010100 */
[----:B----4-:R-:W-:-:S03]  /*0f90*/  HADD2.F32 R160, -RZ, R92.H0_H0 ;  /* 0x2000005cffa07230 */ /* 0x010fc60000004100 */
[----:B-----5:R-:W-:Y:S01]  /*0fa0*/  FMUL.FTZ R163, R129, R88 ;  /* 0x0000005881a37220 */ /* 0x020fe20000410000 */
[----:B------:R-:W-:Y:S02]  /*0fb0*/  HADD2.F32 R92, -RZ, R92.H1_H1 ;  /* 0x3000005cff5c7230 */ /* 0x000fe40000004100 */
[----:B------:R-:W-:Y:S01]  /*0fc0*/  FADD.FTZ R90, -R133, R90 ;  /* 0x0000005a855a7221 */ /* 0x000fe20000010100 */
[----:B------:R-:W-:Y:S01]  /*0fd0*/  FADD.FTZ R16, R16, R160 ;  /* 0x000000a010107221 */ /* 0x000fe20000010000 */
[-C--:B------:R-:W-:Y:S01]  /*0fe0*/  FFMA.FTZ R40, R163, R160.reuse, R40 ;  /* 0x000000a0a3287223 */ /* 0x080fe20000010028 */
[----:B------:R-:W-:Y:S01]  /*0ff0*/  FMUL.FTZ R160, R119, R160 ;  /* 0x000000a077a07220 */ /* 0x000fe20000410000 */
[----:B------:R-:W-:Y:S01]  /*1000*/  FADD.FTZ R164, -R133, R89 ;  /* 0x0000005985a47221 */ /* 0x000fe20000010100 */
[--C-:B------:R-:W-:Y:S02]  /*1010*/  HADD2.F32 R158, -RZ, R93.reuse.H0_H0 ;  /* 0x2000005dff9e7230 */ /* 0x100fe40000004100 */
[----:B------:R-:W-:Y:S01]  /*1020*/  FMUL.FTZ R161, R129, R90 ;  /* 0x0000005a81a17220 */ /* 0x000fe20000410000 */
[----:B------:R-:W-:Y:S01]  /*1030*/  FMUL.FTZ R159, R118, R92 ;  /* 0x0000005c769f7220 */ /* 0x000fe20000410000 */
[----:B------:R-:W-:Y:S01]  /*1040*/  FADD.FTZ R88, R189, R160 ;  /* 0x000000a0bd587221 */ /* 0x000fe20000010000 */
[----:B------:R-:W-:Y:S01]  /*1050*/  FMUL.FTZ R164, R129, R164 ;  /* 0x000000a481a47220 */ /* 0x000fe20000410000 */
[----:B------:R-:W-:Y:S01]  /*1060*/  FFMA.FTZ R89, R163, R160, R186 ;  /* 0x000000a0a3597223 */ /* 0x000fe200000100ba */
[----:B------:R-:W-:Y:S01]  /*1070*/  FADD.FTZ R162, -R133, R91 ;  /* 0x0000005b85a27221 */ /* 0x000fe20000010100 */
[----:B------:R-:W-:-:S02]  /*1080*/  HADD2.F32 R93, -RZ, R93.H1_H1 ;  /* 0x3000005dff5d7230 */ /* 0x000fc40000004100 */
[----:B--2---:R-:W-:Y:S01]  /*1090*/  FADD.FTZ R96, -R133, R96 ;  /* 0x0000006085607221 */ /* 0x004fe20000010100 */
[----:B------:R-:W-:Y:S01]  /*10a0*/  FADD.FTZ R18, R18, R158 ;  /* 0x0000009e12127221 */ /* 0x000fe20000010000 */
[-C--:B------:R-:W-:Y:S01]  /*10b0*/  FFMA.FTZ R42, R161, R158.reuse, R42 ;  /* 0x0000009ea12a7223 */ /* 0x080fe2000001002a */
[----:B------:R-:W-:Y:S01]  /*10c0*/  FADD.FTZ R91, R88, R159 ;  /* 0x0000009f585b7221 */ /* 0x000fe20000010000 */
[----:B------:R-:W-:Y:S01]  /*10d0*/  FMUL.FTZ R158, R117, R158 ;  /* 0x0000009e759e7220 */ /* 0x000fe20000410000 */
        /* <DEDUP_REMOVED lines=8> */
[----:B------:R-:W-:Y:S01]  /*1160*/  FADD.FTZ R98, -R133, R98 ;  /* 0x0000006285627221 */ /* 0x000fe20000010100 */
[----:B------:R-:W-:Y:S01]  /*1170*/  FADD.FTZ R12, R12, R155 ;  /* 0x0000009b0c0c7221 */ /* 0x000fe20000010000 */
[-C--:B------:R-:W-:Y:S01]  /*1180*/  FFMA.FTZ R36, R157, R155.reuse, R36 ;  /* 0x0000009b9d247223 */ /* 0x080fe20000010024 */
[----:B------:R-:W-:Y:S01]  /*1190*/  FADD.FTZ R154, -R133, R97 ;  /* 0x00000061859a7221 */ /* 0x000fe20000010100 */
        /* <DEDUP_REMOVED lines=30> */
.L_x_6945:
[----:B------:R-:W-:Y:S05]  /*1380*/  BSYNC B1 ;  /* 0x0000000000017941 */ /* 0x000fea0003800000 */
.L_x_6944:
[----:B------:R-:W-:-:S13]  /*1390*/  ISETP.NE.AND P3, PT, R179, RZ, PT ;  /* 0x000000ffb300720c */ /* 0x000fda0003f65270 */
        /* <DEDUP_REMOVED lines=23> */
[----:B------:R-:W-:Y:S01]  /*1510*/  FMUL.FTZ R145, R129, R90 ;  /* 0x0000005a81917220 */ /* 0x000fe20000410000 */
[----:B------:R-:W-:Y:S01]  /*1520*/  FMUL.FTZ R143, R110, R92 ;  /* 0x0000005c6e8f7220 */ /* 0x000fe20000410000 */
[----:B------:R-:W-:Y:S01]  /*1530*/  FADD.FTZ R88, R189, R144 ;  /* 0x00000090bd587221 */ /* 0x000fe20000010000 */
[----:B------:R-:W-:Y:S01]  /*1540*/  FMUL.FTZ R148, R129, R148 ;  /* 0x0000009481947220 */ /* 0x000fe20000410000 */
[----:B------:R-:W-:Y:S01]  /*1550*/  FFMA.FTZ R89, R147, R144, R186 ;  /* 0x0000009093597223 */ /* 0x000fe200000100ba */
        /* <DEDUP_REMOVED lines=49> */
.L_x_6941:
[----:B------:R-:W-:Y:S05]  /*1870*/  BSYNC B0 ;  /* 0x0000000000007941 */ /* 0x000fea0003800000 */
.L_x_6933:
        /* <DEDUP_REMOVED lines=25> */
.L_x_7016:
[----:B------:R-:W0:Y:S01]  /*1a10*/  S2R R91, SR_CgaCtaId ;  /* 0x00000000005b7919 */ /* 0x000e220000008800 */
[----:B------:R-:W-:Y:S01]  /*1a20*/  MOV R90, 0x400 ;  /* 0x00000400005a7802 */ /* 0x000fe20000000f00 */
[----:B---3--:R-:W-:Y:S01]  /*1a30*/  FADD.FTZ R132, R97, R132 ;  /* 0x0000008461847221 */ /* 0x008fe20000010000 */
[----:B------:R-:W-:Y:S01]  /*1a40*/  @!P4 LOP3.LUT R88, R88, 0x7, RZ, 0xc0, !PT ;  /* 0x000000075858c812 */ /* 0x000fe200078ec0ff */
[----:B----4-:R-:W-:Y:S01]  /*1a50*/  FADD.FTZ R133, R96, R133 ;  /* 0x0000008560857221 */ /* 0x010fe20000010000 */
        /* <DEDUP_REMOVED lines=19> */
[----:B------:R-:W-:Y:S02]  /*1b90*/  HFMA2.MMA R93, -RZ, RZ, 0, 0 ;  /* 0x00000000ff5d7435 */ /* 0x000fe400000001ff */
        /* <DEDUP_REMOVED lines=34> */
.L_x_6950:
[----:B------:R-:W-:Y:S05]  /*1dc0*/  BSYNC B1 ;  /* 0x0000000000017941 */ /* 0x000fea0003800000 */
.L_x_6949:
        /* <DEDUP_REMOVED lines=11> */
.L_x_6952:
[----:B------:R-:W-:Y:S05]  /*1e80*/  BSYNC B1 ;  /* 0x0000000000017941 */ /* 0x000fea0003800000 */
.L_x_6951:
        /* <DEDUP_REMOVED lines=11> */
.L_x_6954:
[----:B------:R-:W-:Y:S05]  /*1f40*/  BSYNC B1 ;  /* 0x0000000000017941 */ /* 0x000fea0003800000 */
.L_x_6953:
        /* <DEDUP_REMOVED lines=11> */
.L_x_6956:
[----:B------:R-:W-:Y:S05]  /*2000*/  BSYNC B1 ;  /* 0x0000000000017941 */ /* 0x000fea0003800000 */
.L_x_6955:
        /* <DEDUP_REMOVED lines=11> */
.L_x_6958:
[----:B------:R-:W-:Y:S05]  /*20c0*/  BSYNC B1 ;  /* 0x0000000000017941 */ /* 0x000fea0003800000 */
.L_x_6957:
        /* <DEDUP_REMOVED lines=11> */
.L_x_6960:
[----:B------:R-:W-:Y:S05]  /*2180*/  BSYNC B1 ;  /* 0x0000000000017941 */ /* 0x000fea0003800000 */
.L_x_6959:
        /* <DEDUP_REMOVED lines=11> */
.L_x_6962:
[----:B------:R-:W-:Y:S05]  /*2240*/  BSYNC B1 ;  /* 0x0000000000017941 */ /* 0x000fea0003800000 */
.L_x_6961:
        /* <DEDUP_REMOVED lines=16> */
.L_x_6964:
[----:B------:R-:W-:Y:S05]  /*2350*/  BSYNC B1 ;  /* 0x0000000000017941 */ /* 0x000fea0003800000 */
.L_x_6963:
        /* <DEDUP_REMOVED lines=13> */
[----:B------:R-:W-:Y:S02]  /*2430*/  @P4 F2FP.F16.F32.PACK_AB R97, RZ, R97 ;  /* 0x00000061ff61423e */ /* 0x000fe400000000ff */
[----:B------:R-:W0:Y:S01]  /*2440*/  @P4 LDC R133, c[0x0][0x29c] ;  /* 0x0000a700ff854b82 */ /* 0x000e220000000800 */
[----:B-1----:R-:W-:Y:S01]  /*2450*/  @P4 FMUL.FTZ R99, R99, R132 ;  /* 0x0000008463634220 */ /* 0x002fe20000410000 */
[----:B------:R-:W-:-:S04]  /*2460*/  @P4 PRMT R84, R97, 0x7610, R84 ;  /* 0x0000761061544816 */ /* 0x000fc80000000054 */
[----:B------:R-:W-:Y:S02]  /*2470*/  @P4 F2FP.F16.F32.PACK_AB R99, RZ, R99 ;  /* 0x00000063ff63423e */ /* 0x000fe400000000ff */
[----:B------:R-:W1:Y:S01]  /*2480*/  @P4 LDC R185, c[0x0][0x29c] ;  /* 0x0000a700ffb94b82 */ /* 0x000e620000000800 */
[----:B--2---:R-:W-:Y:S01]  /*2490*/  @P4 FMUL.FTZ R101, R101, R184 ;  /* 0x000000b865654220 */ /* 0x004fe20000410000 */
[----:B------:R-:W-:-:S04]  /*24a0*/  @P4 PRMT R85, R99, 0x7610, R85 ;  /* 0x0000761063554816 */ /* 0x000fc80000000055 */
[----:B------:R-:W-:Y:S02]  /*24b0*/  @P4 F2FP.F16.F32.PACK_AB R101, RZ, R101 ;  /* 0x00000065ff65423e */ /* 0x000fe400000000ff */
[----:B------:R-:W2:Y:S01]  /*24c0*/  @P4 LDC R187, c[0x0][0x29c] ;  /* 0x0000a700ffbb4b82 */ /* 0x000ea20000000800 */
[----:B---3--:R-:W-:Y:S01]  /*24d0*/  @P4 FMUL.FTZ R103, R103, R186 ;  /* 0x000000ba67674220 */ /* 0x008fe20000410000 */
[----:B------:R-:W-:-:S04]  /*24e0*/  @P4 PRMT R86, R101, 0x7610, R86 ;  /* 0x0000761065564816 */ /* 0x000fc80000000056 */
[----:B------:R-:W-:Y:S02]  /*24f0*/  @P4 F2FP.F16.F32.PACK_AB R103, RZ, R103 ;  /* 0x00000067ff67423e */ /* 0x000fe400000000ff */
[----:B------:R-:W3:Y:S01]  /*2500*/  @P4 LDC R189, c[0x0][0x29c] ;  /* 0x0000a700ffbd4b82 */ /* 0x000ee20000000800 */
[----:B0-----:R-:W-:Y:S01]  /*2510*/  @P4 FMUL.FTZ R94, R94, R133 ;  /* 0x000000855e5e4220 */ /* 0x001fe20000410000 */
[----:B------:R-:W-:-:S04]  /*2520*/  @P4 PRMT R87, R103, 0x7610, R87 ;  /* 0x0000761067574816 */ /* 0x000fc80000000057 */
[----:B------:R-:W-:Y:S02]  /*2530*/  @P4 F2FP.F16.F32.PACK_AB R94, RZ, R94 ;  /* 0x0000005eff5e423e */ /* 0x000fe400000000ff */
[----:B------:R-:W0:Y:S01]  /*2540*/  @P5 LDC.64 R88, c[0x0][0x308] ;  /* 0x0000c200ff585b82 */ /* 0x000e220000000a00 */
[----:B-1----:R-:W-:Y:S01]  /*2550*/  @P4 FMUL.FTZ R96, R96, R185 ;  /* 0x000000b960604220 */ /* 0x002fe20000410000 */
[----:B------:R-:W-:-:S04]  /*2560*/  @P4 PRMT R84, R84, 0x5410, R94 ;  /* 0x0000541054544816 */ /* 0x000fc8000000005e */
[----:B------:R-:W-:Y:S02]  /*2570*/  @P4 F2FP.F16.F32.PACK_AB R96, RZ, R96 ;  /* 0x00000060ff60423e */ /* 0x000fe400000000ff */
[----:B------:R-:W1:Y:S01]  /*2580*/  @P4 LDC.64 R90, c[0x0][0x2f8] ;  /* 0x0000be00ff5a4b82 */ /* 0x000e620000000a00 */
[----:B--2---:R-:W-:Y:S01]  /*2590*/  @P4 FMUL.FTZ R98, R98, R187 ;  /* 0x000000bb62624220 */ /* 0x004fe20000410000 */
[----:B------:R-:W-:-:S04]  /*25a0*/  @P4 PRMT R85, R85, 0x5410, R96 ;  /* 0x0000541055554816 */ /* 0x000fc80000000060 */
[----:B------:R-:W-:Y:S01]  /*25b0*/  @P4 F2FP.F16.F32.PACK_AB R98, RZ, R98 ;  /* 0x00000062ff62423e */ /* 0x000fe200000000ff */
[----:B---3--:R-:W-:-:S03]  /*25c0*/  @P4 FMUL.FTZ R100, R100, R189 ;  /* 0x000000bd64644220 */ /* 0x008fc60000410000 */
[----:B------:R-:W-:Y:S02]  /*25d0*/  @P4 PRMT R86, R86, 0x5410, R98 ;  /* 0x0000541056564816 */ /* 0x000fe40000000062 */
[----:B------:R-:W-:Y:S01]  /*25e0*/  @P4 F2FP.F16.F32.PACK_AB R100, RZ, R100 ;  /* 0x00000064ff64423e */ /* 0x000fe200000000ff */
        /* <DEDUP_REMOVED lines=8> */
.L_x_6948:
[----:B------:R-:W-:Y:S05]  /*2670*/  BSYNC B0 ;  /* 0x0000000000007941 */ /* 0x000fea0003800000 */
.L_x_6947:
        /* <DEDUP_REMOVED lines=16> */
.L_x_6968:
[----:B------:R-:W-:Y:S05]  /*2780*/  BSYNC B1 ;  /* 0x0000000000017941 */ /* 0x000fea0003800000 */
.L_x_6967:
        /* <DEDUP_REMOVED lines=11> */
.L_x_6970:
[----:B------:R-:W-:Y:S05]  /*2840*/  BSYNC B1 ;  /* 0x0000000000017941 */ /* 0x000fea0003800000 */
.L_x_6969:
        /* <DEDUP_REMOVED lines=11> */
.L_x_6972:
[----:B------:R-:W-:Y:S05]  /*2900*/  BSYNC B1 ;  /* 0x0000000000017941 */ /* 0x000fea0003800000 */
.L_x_6971:
        /* <DEDUP_REMOVED lines=11> */
.L_x_6974:
[----:B------:R-:W-:Y:S05]  /*29c0*/  BSYNC B1 ;  /* 0x0000000000017941 */ /* 0x000fea0003800000 */
.L_x_6973:
        /* <DEDUP_REMOVED lines=11> */
.L_x_6976:
[----:B------:R-:W-:Y:S05]  /*2a80*/  BSYNC B1 ;  /* 0x0000000000017941 */ /* 0x000fea0003800000 */
.L_x_6975:
        /* <DEDUP_REMOVED lines=11> */
.L_x_6978:
[----:B------:R-:W-:Y:S05]  /*2b40*/  BSYNC B1 ;  /* 0x0000000000017941 */ /* 0x000fea0003800000 */
.L_x_6977:
        /* <DEDUP_REMOVED lines=11> */
.L_x_6980:
[----:B------:R-:W-:Y:S05]  /*2c00*/  BSYNC B1 ;  /* 0x0000000000017941 */ /* 0x000fea0003800000 */
.L_x_6979:
        /* <DEDUP_REMOVED lines=16> */
.L_x_6982:
[----:B------:R-:W-:Y:S05]  /*2d10*/  BSYNC B1 ;  /* 0x0000000000017941 */ /* 0x000fea0003800000 */
.L_x_6981:
        /* <DEDUP_REMOVED lines=49> */
.L_x_6966:
[----:B------:R-:W-:Y:S05]  /*3030*/  BSYNC B0 ;  /* 0x0000000000007941 */ /* 0x000fea0003800000 */
.L_x_6965:
        /* <DEDUP_REMOVED lines=17> */
.L_x_6986:
[----:B------:R-:W-:Y:S05]  /*3150*/  BSYNC B1 ;  /* 0x0000000000017941 */ /* 0x000fea0003800000 */
.L_x_6985:
        /* <DEDUP_REMOVED lines=11> */
.L_x_6988:
[----:B------:R-:W-:Y:S05]  /*3210*/  BSYNC B1 ;  /* 0x0000000000017941 */ /* 0x000fea0003800000 */
.L_x_6987:
        /* <DEDUP_REMOVED lines=11> */
.L_x_6990:
[----:B------:R-:W-:Y:S05]  /*32d0*/  BSYNC B1 ;  /* 0x0000000000017941 */ /* 0x000fea0003800000 */
.L_x_6989:
        /* <DEDUP_REMOVED lines=11> */
.L_x_6992:
[----:B------:R-:W-:Y:S05]  /*3390*/  BSYNC B1 ;  /* 0x0000000000017941 */ /* 0x000fea0003800000 */
.L_x_6991:
        /* <DEDUP_REMOVED lines=11> */
.L_x_6994:
[----:B------:R-:W-:Y:S05]  /*3450*/  BSYNC B1 ;  /* 0x0000000000017941 */ /* 0x000fea0003800000 */
.L_x_6993:
        /* <DEDUP_REMOVED lines=11> */
.L_x_6996:
[----:B------:R-:W-:Y:S05]  /*3510*/  BSYNC B1 ;  /* 0x0000000000017941 */ /* 0x000fea0003800000 */
.L_x_6995:
        /* <DEDUP_REMOVED lines=11> */
.L_x_6998:
[----:B------:R-:W-:Y:S05]  /*35d0*/  BSYNC B1 ;  /* 0x0000000000017941 */ /* 0x000fea0003800000 */
.L_x_6997:
        /* <DEDUP_REMOVED lines=15> */
.L_x_7000:
[----:B------:R-:W-:Y:S05]  /*36d0*/  BSYNC B1 ;  /* 0x0000000000017941 */ /* 0x000fea0003800000 */
.L_x_6999:
        /* <DEDUP_REMOVED lines=14> */
[----:B------:R-:W-:-:S03]  /*37c0*/  @P4 F2FP.F16.F32.PACK_AB R97, RZ, R97 ;  /* 0x00000061ff61423e */ /* 0x000fc600000000ff */
[----:B------:R-:W3:Y:S01]  /*37d0*/  @P4 LDC R184, c[0x0][0x29c] ;  /* 0x0000a700ffb84b82 */ /* 0x000ee20000000800 */
[----:B0-----:R-:W-:Y:S01]  /*37e0*/  @P4 FMUL.FTZ R94, R94, R89 ;  /* 0x000000595e5e4220 */ /* 0x001fe20000410000 */
[----:B------:R-:W-:-:S04]  /*37f0*/  @P4 PRMT R84, R97, 0x7610, R84 ;  /* 0x0000761061544816 */ /* 0x000fc80000000054 */
[----:B------:R-:W-:Y:S02]  /*3800*/  @P4 F2FP.F16.F32.PACK_AB R94, RZ, R94 ;  /* 0x0000005eff5e423e */ /* 0x000fe400000000ff */
[----:B------:R-:W0:Y:S01]  /*3810*/  @P4 LDC R95, c[0x0][0x29c] ;  /* 0x0000a700ff5f4b82 */ /* 0x000e220000000800 */
[----:B--2---:R-:W-:Y:S01]  /*3820*/  @P4 FMUL.FTZ R99, R99, R92 ;  /* 0x0000005c63634220 */ /* 0x004fe20000410000 */
[----:B------:R-:W-:-:S04]  /*3830*/  @P4 PRMT R84, R84, 0x5410, R94 ;  /* 0x0000541054544816 */ /* 0x000fc8000000005e */
[----:B------:R-:W-:Y:S02]  /*3840*/  @P4 F2FP.F16.F32.PACK_AB R99, RZ, R99 ;  /* 0x00000063ff63423e */ /* 0x000fe400000000ff */
[----:B------:R-:W2:Y:S01]  /*3850*/  @P4 LDC R129, c[0x0][0x29c] ;  /* 0x0000a700ff814b82 */ /* 0x000ea20000000800 */
[----:B-1----:R-:W-:Y:S01]  /*3860*/  @P4 FMUL.FTZ R101, R101, R132 ;  /* 0x0000008465654220 */ /* 0x002fe20000410000 */
[----:B------:R-:W-:-:S04]  /*3870*/  @P4 PRMT R85, R99, 0x7610, R85 ;  /* 0x0000761063554816 */ /* 0x000fc80000000055 */
[----:B------:R-:W-:Y:S02]  /*3880*/  @P4 F2FP.F16.F32.PACK_AB R101, RZ, R101 ;  /* 0x00000065ff65423e */ /* 0x000fe400000000ff */
[----:B------:R-:W1:Y:S01]  /*3890*/  @P4 LDC R133, c[0x0][0x29c] ;  /* 0x0000a700ff854b82 */ /* 0x000e620000000800 */
[----:B---3--:R-:W-:Y:S01]  /*38a0*/  @P4 FMUL.FTZ R103, R103, R184 ;  /* 0x000000b867674220 */ /* 0x008fe20000410000 */
[----:B------:R-:W-:-:S04]  /*38b0*/  @P4 PRMT R86, R101, 0x7610, R86 ;  /* 0x0000761065564816 */ /* 0x000fc80000000056 */
[----:B------:R-:W-:Y:S02]  /*38c0*/  @P4 F2FP.F16.F32.PACK_AB R103, RZ, R103 ;  /* 0x00000067ff67423e */ /* 0x000fe400000000ff */
[----:B------:R-:W3:Y:S01]  /*38d0*/  @P2 LDC.64 R90, c[0x0][0x308] ;  /* 0x0000c200ff5a2b82 */ /* 0x000ee20000000a00 */
[----:B0-----:R-:W-:Y:S01]  /*38e0*/  @P4 FMUL.FTZ R96, R96, R95 ;  /* 0x0000005f60604220 */ /* 0x001fe20000410000 */
[----:B------:R-:W-:-:S04]  /*38f0*/  @P4 PRMT R87, R103, 0x7610, R87 ;  /* 0x0000761067574816 */ /* 0x000fc80000000057 */
[----:B------:R-:W-:Y:S02]  /*3900*/  @P4 F2FP.F16.F32.PACK_AB R96, RZ, R96 ;  /* 0x00000060ff60423e */ /* 0x000fe400000000ff */
[----:B------:R-:W0:Y:S01]  /*3910*/  @P4 LDC.64 R88, c[0x0][0x2f8] ;  /* 0x0000be00ff584b82 */ /* 0x000e220000000a00 */
[----:B--2---:R-:W-:Y:S01]  /*3920*/  @P4 FMUL.FTZ R98, R98, R129 ;  /* 0x0000008162624220 */ /* 0x004fe20000410000 */
[----:B------:R-:W-:-:S04]  /*3930*/  @P4 PRMT R85, R85, 0x5410, R96 ;  /* 0x0000541055554816 */ /* 0x000fc80000000060 */
[----:B------:R-:W-:Y:S01]  /*3940*/  @P4 F2FP.F16.F32.PACK_AB R98, RZ, R98 ;  /* 0x00000062ff62423e */ /* 0x000fe200000000ff */
[----:B-1----:R-:W-:-:S03]  /*3950*/  @P4 FMUL.FTZ R100, R100, R133 ;  /* 0x0000008564644220 */ /* 0x002fc60000410000 */
[----:B------:R-:W-:Y:S02]  /*3960*/  @P4 PRMT R86, R86, 0x5410, R98 ;  /* 0x0000541056564816 */ /* 0x000fe40000000062 */
[----:B------:R-:W-:Y:S01]  /*3970*/  @P4 F2FP.F16.F32.PACK_AB R100, RZ, R100 ;  /* 0x00000064ff64423e */ /* 0x000fe200000000ff */
[----:B---3--:R-:W-:-:S03]  /*3980*/  @P2 IMAD.WIDE.U32 R90, R0, 0x20, R90 ;  /* 0x00000020005a2825 */ /* 0x008fc600078e005a */
[----:B------:R-:W-:Y:S02]  /*3990*/  @P4 PRMT R87, R87, 0x5410, R100 ;  /* 0x0000541057574816 */ /* 0x000fe40000000064 */
[----:B------:R1:W-:Y:S01]  /*39a0*/  @P2 STG.E.128 desc[UR4][R90.64], R76 ;  /* 0x0000004c5a002986 */ /* 0x0003e2000c101d04 */
[----:B0-----:R-:W-:-:S03]  /*39b0*/  @P4 IMAD.WIDE.U32 R88, R93, 0x10, R88 ;  /* 0x000000105d584825 */ /* 0x001fc600078e0058 */
[----:B------:R1:W-:Y:S04]  /*39c0*/  @P2 STG.E.128 desc[UR4][R90.64+0x10], R80 ;  /* 0x000010505a002986 */ /* 0x0003e8000c101d04 */
[----:B------:R1:W-:Y:S02]  /*39d0*/  @P4 STG.E.128 desc[UR4][R88.64], R84 ;  /* 0x0000005458004986 */ /* 0x0003e4000c101d04 */
.L_x_6984:
[----:B------:R-:W-:Y:S05]  /*39e0*/  BSYNC B0 ;  /* 0x0000000000007941 */ /* 0x000fea0003800000 */
.L_x_6983:
[----:B------:R-:W-:Y:S02]  /*39f0*/  IADD3 R105, R105, UR10, RZ ;  /* 0x0000000a69697c10 */ /* 0x000fe4000fffe0ff */
[----:B------:R-:W-:Y:S02]  /*3a00*/  SEL R132, RZ, 0x1, P3 ;  /* 0x00000001ff847807 */ /* 0x000fe40001800000 */
[----:B------:R-:W-:-:S13]  /*3a10*/  ISETP.GE.AND P2, PT, R105, UR11, PT ;  /* 0x0000000b69007c0c */ /* 0x000fda000bf46270 */
[----:B------:R-:W-:Y:S05]  /*3a20*/  @!P2 BRA `(.L_x_7001) ;  /* 0xffffffc800e0a947 */ /* 0x000fea000383ffff */
.L_x_6932:
        /* <DEDUP_REMOVED lines=16> */
.L_x_7003:
[----:B------:R-:W-:Y:S05]  /*3b30*/  BSYNC B0 ;  /* 0x0000000000007941 */ /* 0x000fea0003800000 */
.L_x_7002:
        /* <DEDUP_REMOVED lines=11> */
.L_x_7005:
[----:B------:R-:W-:Y:S05]  /*3bf0*/  BSYNC B0 ;  /* 0x0000000000007941 */ /* 0x000fea0003800000 */
.L_x_7004:
        /* <DEDUP_REMOVED lines=11> */
.L_x_6946:
[----:B--2---:R-:W-:Y:S01]  /*3cb0*/  HFMA2.MMA R100, -RZ, RZ, 0, 9.5367431640625e-07 ;  /* 0x00000010ff647435 */ /* 0x004fe200000001ff */
[----:B------:R-:W-:Y:S02]  /*3cc0*/  MOV R99, R189 ;  /* 0x000000bd00637202 */ /* 0x000fe40000000f00 */
[----:B------:R-:W-:Y:S02]  /*3cd0*/  MOV R101, 0x1f ;  /* 0x0000001f00657802 */ /* 0x000fe40000000f00 */
[----:B------:R-:W-:-:S07]  /*3ce0*/  MOV R98, 0xffffffff ;  /* 0xffffffff00627802 */ /* 0x000fce0000000f00 */
[----:B0----5:R-:W-:Y:S05]  /*3cf0*/  WARPSYNC.COLLECTIVE R98, `(.L_x_7006) ;  /* 0x0000000062087348 */ /* 0x021fea0003c00000 */
[----:B------:R1:W2:Y:S02]  /*3d00*/  SHFL.DOWN P5, R133, R99, R100, R101 ;  /* 0x0800006463857389 */ /* 0x0002a400000a0065 */
[----:B012--5:R-:W-:Y:S01]  /*3d10*/  ENDCOLLECTIVE ;  /* 0x000000000000791b */ /* 0x027fe20003800000 */
.L_x_7006:
[----:B------:R-:W-:Y:S02]  /*3d20*/  MOV R99, R186 ;  /* 0x000000ba00637202 */ /* 0x000fe40000000f00 */
[----:B------:R-:W-:-:S07]  /*3d30*/  MOV R90, R133 ;  /* 0x00000085005a7202 */ /* 0x000fce0000000f00 */
[----:B------:R-:W-:Y:S05]  /*3d40*/  WARPSYNC.COLLECTIVE R98, `(.L_x_7007) ;  /* 0x0000000062087348 */ /* 0x000fea0003c00000 */
[----:B------:R0:W1:Y:S02]  /*3d50*/  SHFL.DOWN P5, R133, R99, R100, R101 ;  /* 0x0800006463857389 */ /* 0x00006400000a0065 */
[----:B01----:R-:W-:Y:S01]  /*3d60*/  ENDCOLLECTIVE ;  /* 0x000000000000791b */ /* 0x003fe20003800000 */
.L_x_7007:
[----:B------:R-:W-:Y:S01]  /*3d70*/  FADD.FTZ R90, R90, R189 ;  /* 0x000000bd5a5a7221 */ /* 0x000fe20000010000 */
[----:B------:R-:W-:-:S04]  /*3d80*/  HFMA2.MMA R100, -RZ, RZ, 0, 4.76837158203125e-07 ;  /* 0x00000008ff647435 */ /* 0x000fc800000001ff */
[----:B------:R-:W-:Y:S02]  /*3d90*/  MOV R99, R90 ;  /* 0x0000005a00637202 */ /* 0x000fe40000000f00 */
[----:B------:R-:W-:-:S07]  /*3da0*/  MOV R91, R133 ;  /* 0x00000085005b7202 */ /* 0x000fce0000000f00 */
[----:B------:R-:W-:Y:S05]  /*3db0*/  WARPSYNC.COLLECTIVE R98, `(.L_x_7008) ;  /* 0x0000000062087348 */ /* 0x000fea0003c00000 */
[----:B------:R0:W1:Y:S02]  /*3dc0*/  SHFL.DOWN P5, R133, R99, R100, R101 ;  /* 0x0800006463857389 */ /* 0x00006400000a0065 */
[----:B01----:R-:W-:Y:S01]  /*3dd0*/  ENDCOLLECTIVE ;  /* 0x000000000000791b */ /* 0x003fe20003800000 */
.L_x_7008:
[----:B------:R-:W-:-:S05]  /*3de0*/  FADD.FTZ R91, R91, R186 ;  /* 0x000000ba5b5b7221 */ /* 0x000fca0000010000 */
[----:B------:R-:W-:Y:S02]  /*3df0*/  MOV R99, R91 ;  /* 0x0000005b00637202 */ /* 0x000fe40000000f00 */
[----:B------:R-:W-:-:S07]  /*3e00*/  MOV R93, R133 ;  /* 0x00000085005d7202 */ /* 0x000fce0000000f00 */
[----:B------:R-:W-:Y:S05]  /*3e10*/  WARPSYNC.COLLECTIVE R98, `(.L_x_7009) ;  /* 0x0000000062087348 */ /* 0x000fea0003c00000 */
[----:B------:R0:W1:Y:S02]  /*3e20*/  SHFL.DOWN P5, R133, R99, R100, R101 ;  /* 0x0800006463857389 */ /* 0x00006400000a0065 */
[----:B01----:R-:W-:Y:S01]  /*3e30*/  ENDCOLLECTIVE ;  /* 0x000000000000791b */ /* 0x003fe20003800000 */
.L_x_7009:
[----:B------:R-:W-:Y:S01]  /*3e40*/  FADD.FTZ R93, R90, R93 ;  /* 0x0000005d5a5d7221 */ /* 0x000fe20000010000 */
[----:B------:R-:W-:-:S04]  /*3e50*/  HFMA2.MMA R100, -RZ, RZ, 0, 2.384185791015625e-07 ;  /* 0x00000004ff647435 */ /* 0x000fc800000001ff */
[----:B------:R-:W-:Y:S02]  /*3e60*/  MOV R99, R93 ;  /* 0x0000005d00637202 */ /* 0x000fe40000000f00 */
[----:B------:R-:W-:-:S07]  /*3e70*/  MOV R92, R133 ;  /* 0x00000085005c7202 */ /* 0x000fce0000000f00 */
[----:B------:R-:W-:Y:S05]  /*3e80*/  WARPSYNC.COLLECTIVE R98, `(.L_x_7010) ;  /* 0x0000000062087348 */ /* 0x000fea0003c00000 */
[----:B------:R0:W1:Y:S02]  /*3e90*/  SHFL.DOWN P5, R133, R99, R100, R101 ;  /* 0x0800006463857389 */ /* 0x00006400000a0065 */
[----:B01----:R-:W-:Y:S01]  /*3ea0*/  ENDCOLLECTIVE ;  /* 0x000000000000791b */ /* 0x003fe20003800000 */
.L_x_7010:
[----:B------:R-:W-:-:S05]  /*3eb0*/  FADD.FTZ R92, R91, R92 ;  /* 0x0000005c5b5c7221 */ /* 0x000fca0000010000 */
[----:B------:R-:W-:Y:S02]  /*3ec0*/  MOV R99, R92 ;  /* 0x0000005c00637202 */ /* 0x000fe40000000f00 */
[----:B------:R-:W-:-:S07]  /*3ed0*/  MOV R94, R133 ;  /* 0x00000085005e7202 */ /* 0x000fce0000000f00 */
[----:B------:R-:W-:Y:S05]  /*3ee0*/  WARPSYNC.COLLECTIVE R98, `(.L_x_7011) ;  /* 0x0000000062087348 */ /* 0x000fea0003c00000 */
[----:B------:R0:W1:Y:S02]  /*3ef0*/  SHFL.DOWN P5, R133, R99, R100, R101 ;  /* 0x0800006463857389 */ /* 0x00006400000a0065 */
[----:B01----:R-:W-:Y:S01]  /*3f00*/  ENDCOLLECTIVE ;  /* 0x000000000000791b */ /* 0x003fe20003800000 */
.L_x_7011:
[----:B------:R-:W-:Y:S01]  /*3f10*/  FADD.FTZ R94, R93, R94 ;  /* 0x0000005e5d5e7221 */ /* 0x000fe20000010000 */
[----:B------:R-:W-:-:S04]  /*3f20*/  HFMA2.MMA R100, -RZ, RZ, 0, 1.1920928955078125e-07 ;  /* 0x00000002ff647435 */ /* 0x000fc800000001ff */
[----:B------:R-:W-:Y:S02]  /*3f30*/  MOV R99, R94 ;  /* 0x0000005e00637202 */ /* 0x000fe40000000f00 */
[----:B------:R-:W-:-:S07]  /*3f40*/  MOV R95, R133 ;  /* 0x00000085005f7202 */ /* 0x000fce0000000f00 */
[----:B------:R-:W-:Y:S05]  /*3f50*/  WARPSYNC.COLLECTIVE R98, `(.L_x_7012) ;  /* 0x0000000062087348 */ /* 0x000fea0003c00000 */
[----:B------:R0:W1:Y:S02]  /*3f60*/  SHFL.DOWN P5, R133, R99, R100, R101 ;  /* 0x0800006463857389 */ /* 0x00006400000a0065 */
[----:B01----:R-:W-:Y:S01]  /*3f70*/  ENDCOLLECTIVE ;  /* 0x000000000000791b */ /* 0x003fe20003800000 */
.L_x_7012:
[----:B------:R-:W-:-:S05]  /*3f80*/  FADD.FTZ R95, R92, R95 ;  /* 0x0000005f5c5f7221 */ /* 0x000fca0000010000 */
[----:B------:R-:W-:Y:S02]  /*3f90*/  MOV R99, R95 ;  /* 0x0000005f00637202 */ /* 0x000fe40000000f00 */
[----:B------:R-:W-:-:S07]  /*3fa0*/  MOV R97, R133 ;  /* 0x0000008500617202 */ /* 0x000fce0000000f00 */
[----:B------:R-:W-:Y:S05]  /*3fb0*/  WARPSYNC.COLLECTIVE R98, `(.L_x_7013) ;  /* 0x0000000062087348 */ /* 0x000fea0003c00000 */
[----:B------:R0:W1:Y:S02]  /*3fc0*/  SHFL.DOWN P5, R133, R99, R100, R101 ;  /* 0x0800006463857389 */ /* 0x00006400000a0065 */
[----:B01----:R-:W-:Y:S01]  /*3fd0*/  ENDCOLLECTIVE ;  /* 0x000000000000791b */ /* 0x003fe20003800000 */
.L_x_7013:
[----:B------:R-:W-:Y:S01]  /*3fe0*/  FADD.FTZ R97, R94, R97 ;  /* 0x000000615e617221 */ /* 0x000fe20000010000 */
[----:B------:R-:W-:-:S04]  /*3ff0*/  HFMA2.MMA R100, -RZ, RZ, 0, 5.9604644775390625e-08 ;  /* 0x00000001ff647435 */ /* 0x000fc800000001ff */
[----:B------:R-:W-:Y:S02]  /*4000*/  MOV R99, R97 ;  /* 0x0000006100637202 */ /* 0x000fe40000000f00 */
[----:B------:R-:W-:-:S07]  /*4010*/  MOV R96, R133 ;  /* 0x0000008500607202 */ /* 0x000fce0000000f00 */
[----:B------:R-:W-:Y:S05]  /*4020*/  WARPSYNC.COLLECTIVE R98, `(.L_x_7014) ;  /* 0x0000000062087348 */ /* 0x000fea0003c00000 */
[----:B------:R0:W1:Y:S02]  /*4030*/  SHFL.DOWN P5, R133, R99, R100, R101 ;  /* 0x0800006463857389 */ /* 0x00006400000a0065 */
[----:B01----:R-:W-:Y:S01]  /*4040*/  ENDCOLLECTIVE ;  /* 0x000000000000791b */ /* 0x003fe20003800000 */
.L_x_7014:
[----:B------:R-:W-:-:S05]  /*4050*/  FADD.FTZ R96, R95, R96 ;  /* 0x000000605f607221 */ /* 0x000fca0000010000 */
[----:B------:R-:W-:Y:S02]  /*4060*/  MOV R99, R96 ;  /* 0x0000006000637202 */ /* 0x000fe40000000f00 */
[----:B------:R-:W-:-:S07]  /*4070*/  MOV R132, R133 ;  /* 0x0000008500847202 */ /* 0x000fce0000000f00 */
[----:B------:R-:W-:Y:S05]  /*4080*/  WARPSYNC.COLLECTIVE R98, `(.L_x_7015) ;  /* 0x0000000062087348 */ /* 0x000fea0003c00000 */
[----:B------:R0:W1:Y:S02]  /*4090*/  SHFL.DOWN P5, R133, R99, R100, R101 ;  /* 0x0800006463857389 */ /* 0x00006400000a0065 */
[----:B01----:R-:W-:Y:S01]  /*40a0*/  ENDCOLLECTIVE ;  /* 0x000000000000791b */ /* 0x003fe20003800000 */
.L_x_7015:
[----:B------:R-:W-:Y:S05]  /*40b0*/  BRA `(.L_x_7016) ;  /* 0xffffffd800547947 */ /* 0x000fea000383ffff */
.L_x_7017:
        /* <DEDUP_REMOVED lines=12> */
.L_x_11381:


//--------------------- .text._ZN10layer_norm13ln_bwd_kernelINS_13Kernel_traitsI6__halfS2_fS2_fjLj6144ELj1ELj1ELj8ELj16ENS_18Kernel_traits_baseILj6144ES2_S2_fS2_fjLj256EEEEELb0ELb0ELb1ELb1EEEvNS_9BwdParamsE --------------------------
	.section	.text._ZN10layer_norm13ln_bwd_kernelINS_13Kernel_traitsI6__halfS2_fS2_fjLj6144ELj1ELj1ELj8ELj16ENS_18Kernel_traits_baseILj6144ES2_S2_fS2_fjLj256EEEEELb0ELb0ELb1ELb1EEEvNS_9BwdParamsE,"ax",@progbits
	.align	128
        .global         _ZN10layer_norm13ln_bwd_kernelINS_13Kernel_traitsI6__halfS2_fS2_fjLj6144ELj1ELj1ELj8ELj16ENS_18Kernel_traits_baseILj6144ES2_S2_fS2_fjLj256EEEEELb0ELb0ELb1ELb1EEEvNS_9BwdParamsE
        .type           _ZN10layer_norm13ln_bwd_kernelINS_13Kernel_traitsI6__halfS2_fS2_fjLj6144ELj1ELj1ELj8ELj16ENS_18Kernel_traits_baseILj6144ES2_S2_fS2_fjLj256EEEEELb0ELb0ELb1ELb1EEEvNS_9BwdParamsE,@function
        .size           _ZN10layer_norm13ln_bwd_kernelINS_13Kernel_traitsI6__halfS2_fS2_fjLj6144ELj1ELj1ELj8ELj16ENS_18Kernel_traits_baseILj6144ES2_S2_fS2_fjLj256EEEEELb0ELb0ELb1ELb1EEEvNS_9BwdParamsE,(.L_x_11382 - _ZN10layer_norm13ln_bwd_kernelINS_13Kernel_traitsI6__halfS2_fS2_fjLj6144ELj1ELj1ELj8ELj16ENS_18Kernel_traits_baseILj6144ES2_S2_fS2_fjLj256EEEEELb0ELb0ELb1ELb1EEEvNS_9BwdParamsE)
        .other          _ZN10layer_norm13ln_bwd_kernelINS_13Kernel_traitsI6__halfS2_fS2_fjLj6144ELj1ELj1ELj8ELj16ENS_18Kernel_traits_baseILj6144ES2_S2_fS2_fjLj256EEEEELb0ELb0ELb1ELb1EEEvNS_9BwdParamsE,@"STO_CUDA_ENTRY STV_DEFAULT"
_ZN10layer_norm13ln_bwd_kernelINS_13Kernel_traitsI6__halfS2_fS2_fjLj6144ELj1ELj1ELj8ELj16ENS_18Kernel_traits_baseILj6144ES2_S2_fS2_fjLj256EEEEELb0ELb0ELb1ELb1EEEvNS_9BwdParamsE:
.text._ZN10layer_norm13ln_bwd_kernelINS_13Kernel_traitsI6__halfS2_fS2_fjLj6144ELj1ELj1ELj8ELj16ENS_18Kernel_traits_baseILj6144ES2_S2_fS2_fjLj256EEEEELb0ELb0ELb1ELb1EEEvNS_9BwdParamsE:
        /* <DEDUP_REMOVED lines=37> */
.L_x_7018:
        /* <DEDUP_REMOVED lines=57> */
[----:B0-----:R-:W-:-:S07]  /*05e0*/  CS2R R14, SRZ ;  /* 0x00000000000e7805 */ /* 0x001fce000001ff00 */
.L_x_7072:
        /* <DEDUP_REMOVED lines=40> */
.L_x_7021:
        /* <DEDUP_REMOVED lines=8> */
[----:B0-----:R-:W-:-:S03]  /*08f0*/  IMAD.WIDE R104, R154, 0x4, R104 ;  /* 0x000000049a687825 */ /* 0x001fc600078e0268 */
[----:B------:R-:W-:Y:S02]  /*0900*/  IADD3 R107, R3, 0x100, RZ ;  /* 0x00000100036b7810 */ /* 0x000fe40007ffe0ff */
[----:B------:R-:W3:Y:S01]  /*0910*/  LDG.E R160, desc[UR4][R104.64] ;  /* 0x0000000468a07981 */ /* 0x000ee2000c1e1900 */
[----:B-1----:R-:W-:-:S05]  /*0920*/  IMAD.WIDE.U32 R156, R161, 0x20, R164 ;  /* 0x00000020a19c7825 */ /* 0x002fca00078e00a4 */
[----:B------:R-:W4:Y:S01]  /*0930*/  LDG.E.128 R88, desc[UR4][R156.64] ;  /* 0x000000049c587981 */ /* 0x000f22000c1e1d00 */
[C---:B--2---:R-:W-:Y:S01]  /*0940*/  IMAD.WIDE.U32 R92, R3.reuse, 0x10, R116 ;  /* 0x00000010035c7825 */ /* 0x044fe200078e0074 */
[----:B------:R-:W-:Y:S02]  /*0950*/  IADD3 R3, R3, 0x200, RZ ;  /* 0x0000020003037810 */ /* 0x000fe40007ffe0ff */
[----:B------:R0:W2:Y:S01]  /*0960*/  LDG.E.128 R96, desc[UR4][R156.64+0x10] ;  /* 0x000010049c607981 */ /* 0x0000a2000c1e1d00 */
[----:B------:R-:W-:-:S03]  /*0970*/  IMAD.WIDE.U32 R162, R159, 0x20, R164 ;  /* 0x000000209fa27825 */ /* 0x000fc600078e00a4 */
[----:B------:R-:W2:Y:S01]  /*0980*/  LDG.E.128 R92, desc[UR4][R92.64] ;  /* 0x000000045c5c7981 */ /* 0x000ea2000c1e1d00 */
[----:B------:R-:W-:-:S03]  /*0990*/  IMAD.WIDE.U32 R106, R107, 0x10, R116 ;  /* 0x000000106b6a7825 */ /* 0x000fc600078e0074 */
[----:B------:R-:W2:Y:S01]  /*09a0*/  LDG.E.128 R108, desc[UR4][R162.64+0x10] ;  /* 0x00001004a26c7981 */ /* 0x000ea2000c1e1d00 */
[----:B------:R-:W-:-:S03]  /*09b0*/  IMAD.WIDE.U32 R116, R3, 0x10, R116 ;  /* 0x0000001003747825 */ /* 0x000fc600078e0074 */
[----:B------:R-:W2:Y:S04]  /*09c0*/  LDG.E.128 R104, desc[UR4][R106.64] ;  /* 0x000000046a687981 */ /* 0x000ea8000c1e1d00 */
[----:B------:R-:W2:Y:S01]  /*09d0*/  LDG.E.128 R116, desc[UR4][R116.64] ;  /* 0x0000000474747981 */ /* 0x000ea2000c1e1d00 */
[----:B------:R-:W-:-:S03]  /*09e0*/  IMAD.WIDE.U32 R164, R0, 0x20, R164 ;  /* 0x0000002000a47825 */ /* 0x000fc600078e00a4 */
[----:B------:R-:W2:Y:S04]  /*09f0*/  LDG.E.128 R100, desc[UR4][R162.64] ;  /* 0x00000004a2647981 */ /* 0x000ea8000c1e1d00 */
[----:B------:R-:W2:Y:S04]  /*0a00*/  LDG.E.128 R112, desc[UR4][R164.64] ;  /* 0x00000004a4707981 */ /* 0x000ea8000c1e1d00 */
[----:B------:R2:W2:Y:S01]  /*0a10*/  LDG.E.128 R120, desc[UR4][R164.64+0x10] ;  /* 0x00001004a4787981 */ /* 0x0004a2000c1e1d00 */
[----:B0-----:R-:W-:Y:S02]  /*0a20*/  MOV R157, UR14 ;  /* 0x0000000e009d7c02 */ /* 0x001fe40008000f00 */
[----:B------:R-:W-:-:S02]  /*0a30*/  MOV R156, UR15 ;  /* 0x0000000f009c7c02 */ /* 0x000fc40008000f00 */
        /* <DEDUP_REMOVED lines=10> */
[----:B----4-:R-:W-:-:S04]  /*0ae0*/  FADD.FTZ R3, -R160, R88 ;  /* 0x00000058a0037221 */ /* 0x010fc80000010100 */
[----:B-----5:R-:W-:Y:S01]  /*0af0*/  FMUL.FTZ R3, R2, R3 ;  /* 0x0000000302037220 */ /* 0x020fe20000410000 */
[--C-:B--2---:R-:W-:Y:S02]  /*0b00*/  HADD2.F32 R164, -RZ, R92.reuse.H0_H0 ;  /* 0x2000005cffa47230 */ /* 0x104fe40000004100 */
[C---:B------:R-:W-:Y:S01]  /*0b10*/  FADD.FTZ R165, -R160.reuse, R90 ;  /* 0x0000005aa0a57221 */ /* 0x040fe20000010100 */
[C---:B------:R-:W-:Y:S01]  /*0b20*/  FADD.FTZ R91, -R160.reuse, R91 ;  /* 0x0000005ba05b7221 */ /* 0x040fe20000010100 */
[----:B------:R-:W-:Y:S02]  /*0b30*/  HADD2.F32 R92, -RZ, R92.H1_H1 ;  /* 0x3000005cff5c7230 */ /* 0x000fe40000004100 */
[----:B------:R-:W-:Y:S01]  /*0b40*/  FADD.FTZ R167, -R160, R108 ;  /* 0x0000006ca0a77221 */ /* 0x000fe20000010100 */
[-C--:B------:R-:W-:Y:S01]  /*0b50*/  FFMA.FTZ R4, R3, R164.reuse, R4 ;  /* 0x000000a403047223 */ /* 0x080fe20000010004 */
[----:B------:R-:W-:Y:S01]  /*0b60*/  FADD.FTZ R36, R36, R164 ;  /* 0x000000a424247221 */ /* 0x000fe20000010000 */
[----:B------:R-:W-:Y:S01]  /*0b70*/  FMUL.FTZ R164, R153, R164 ;  /* 0x000000a499a47220 */ /* 0x000fe20000410000 */
[----:B------:R-:W-:Y:S01]  /*0b80*/  FADD.FTZ R163, -R160, R89 ;  /* 0x00000059a0a37221 */ /* 0x000fe20000010100 */
[----:B------:R-:W-:-:S02]  /*0b90*/  HADD2.F32 R166, -RZ, R93.H0_H0 ;  /* 0x2000005dffa67230 */ /* 0x000fc40000004100 */
[C---:B0-----:R-:W-:Y:S01]  /*0ba0*/  FADD.FTZ R125, -R160.reuse, R98 ;  /* 0x00000062a07d7221 */ /* 0x041fe20000010100 */
[----:B------:R-:W-:Y:S02]  /*0bb0*/  HADD2.F32 R93, -RZ, R93.H1_H1 ;  /* 0x3000005dff5d7230 */ /* 0x000fe40000004100 */
[----:B------:R-:W-:Y:S01]  /*0bc0*/  FADD.FTZ R169, -R160, R109 ;  /* 0x0000006da0a97221 */ /* 0x000fe20000010100 */
[--C-:B------:R-:W-:Y:S02]  /*0bd0*/  HADD2.F32 R178, -RZ, R107.reuse.H0_H0 ;  /* 0x2000006bffb27230 */ /* 0x100fe40000004100 */
[C---:B------:R-:W-:Y:S01]  /*0be0*/  FMUL.FTZ R108, R2.reuse, R91 ;  /* 0x0000005b026c7220 */ /* 0x040fe20000410000 */
[----:B------:R-:W-:Y:S02]  /*0bf0*/  HADD2.F32 R181, -RZ, R107.H1_H1 ;  /* 0x3000006bffb57230 */ /* 0x000fe40000004100 */
[----:B------:R-:W-:Y:S01]  /*0c00*/  FMUL.FTZ R107, R2, R165 ;  /* 0x000000a5026b7220 */ /* 0x000fe20000410000 */
[----:B------:R-:W-:-:S02]  /*0c10*/  HADD2.F32 R184, -RZ, R117.H0_H0 ;  /* 0x20000075ffb87230 */ /* 0x000fc40000004100 */
[----:B------:R-:W-:Y:S02]  /*0c20*/  HADD2.F32 R98, -RZ, R117.H1_H1 ;  /* 0x30000075ff627230 */ /* 0x000fe40000004100 */
[----:B------:R-:W-:Y:S01]  /*0c30*/  FMUL.FTZ R117, R2, R167 ;  /* 0x000000a702757220 */ /* 0x000fe20000410000 */
[--C-:B------:R-:W-:Y:S02]  /*0c40*/  HADD2.F32 R176, -RZ, R106.reuse.H0_H0 ;  /* 0x2000006affb07230 */ /* 0x100fe40000004100 */
[----:B------:R-:W-:Y:S01]  /*0c50*/  FMUL.FTZ R167, R152, R92 ;  /* 0x0000005c98a77220 */ /* 0x000fe20000410000 */
[----:B------:R-:W-:Y:S02]  /*0c60*/  HADD2.F32 R179, -RZ, R106.H1_H1 ;  /* 0x3000006affb37230 */ /* 0x000fe40000004100 */
[----:B------:R-:W-:Y:S01]  /*0c70*/  FADD.FTZ R90, RZ, R164 ;  /* 0x000000a4ff5a7221 */ /* 0x000fe20000010000 */
[--C-:B------:R-:W-:Y:S02]  /*0c80*/  HADD2.F32 R186, -RZ, R118.reuse.H0_H0 ;  /* 0x20000076ffba7230 */ /* 0x100fe40000004100 */
[----:B------:R-:W-:Y:S01]  /*0c90*/  FMUL.FTZ R106, R2, R163 ;  /* 0x000000a3026a7220 */ /* 0x000fe20000410000 */
[----:B------:R-:W-:-:S02]  /*0ca0*/  HADD2.F32 R187, -RZ, R118.H1_H1 ;  /* 0x30000076ffbb7230 */ /* 0x000fc40000004100 */
[----:B------:R-:W-:Y:S01]  /*0cb0*/  FFMA.FTZ R91, R3, R164, RZ ;  /* 0x000000a4035b7223 */ /* 0x000fe200000100ff */
[--C-:B------:R-:W-:Y:S02]  /*0cc0*/  HADD2.F32 R170, -RZ, R95.reuse.H0_H0 ;  /* 0x2000005fffaa7230 */ /* 0x100fe40000004100 */
        /* <DEDUP_REMOVED lines=23> */
[----:B------:R-:W-:Y:S01]  /*0e40*/  FADD.FTZ R97, -R160, R97 ;  /* 0x00000061a0617221 */ /* 0x000fe20000010100 */
[----:B------:R-:W-:Y:S01]  /*0e50*/  FFMA.FTZ R90, R108, R169, R91 ;  /* 0x000000a96c5a7223 */ /* 0x000fe2000001005b */
[----:B------:R-:W-:Y:S01]  /*0e60*/  FADD.FTZ R175, -R160, R111 ;  /* 0x0000006fa0af7221 */ /* 0x000fe20000010100 */
[----:B------:R-:W-:-:S02]  /*0e70*/  HADD2.F32 R190, -RZ, R119.H0_H0 ;  /* 0x20000077ffbe7230 */ /* 0x000fc40000004100 */
[----:B------:R-:W-:Y:S01]  /*0e80*/  FADD.FTZ R99, -R160, R99 ;  /* 0x00000063a0637221 */ /* 0x000fe20000010100 */
[----:B------:R-:W-:Y:S02]  /*0e90*/  HADD2.F32 R88, -RZ, R119.H1_H1 ;  /* 0x30000077ff587230 */ /* 0x000fe40000004100 */
[C---:B------:R-:W-:Y:S01]  /*0ea0*/  FMUL.FTZ R111, R2.reuse, R125 ;  /* 0x0000007d026f7220 */ /* 0x040fe20000410000 */
[----:B------:R-:W-:Y:S01]  /*0eb0*/  FMUL.FTZ R119, R2, R171 ;  /* 0x000000ab02777220 */ /* 0x000fe20000410000 */
[----:B------:R-:W-:Y:S01]  /*0ec0*/  FMUL.FTZ R171, R148, R94 ;  /* 0x0000005e94ab7220 */ /* 0x000fe20000410000 */
[----:B------:R-:W-:Y:S01]  /*0ed0*/  FADD.FTZ R92, R93, R168 ;  /* 0x000000a85d5c7221 */ /* 0x000fe20000010000 */
[----:B------:R-:W-:Y:S01]  /*0ee0*/  FMUL.FTZ R110, R2, R97 ;  /* 0x00000061026e7220 */ /* 0x000fe20000410000 */
[----:B------:R-:W-:Y:S01]  /*0ef0*/  FFMA.FTZ R91, R109, R168, R90 ;  /* 0x000000a86d5b7223 */ /* 0x000fe2000001005a */
[C---:B------:R-:W-:Y:S01]  /*0f00*/  FADD.FTZ R177, -R160.reuse, R112 ;  /* 0x00000070a0b17221 */ /* 0x040fe20000010100 */
[----:B------:R-:W-:Y:S01]  /*0f10*/  FADD.FTZ R127, -R160, R100 ;  /* 0x00000064a07f7221 */ /* 0x000fe20000010100 */
[----:B------:R-:W-:Y:S01]  /*0f20*/  FMUL.FTZ R112, R2, R99 ;  /* 0x0000006302707220 */ /* 0x000fe20000410000 */
[----:B------:R-:W-:Y:S01]  /*0f30*/  FADD.FTZ R34, R34, R170 ;  /* 0x000000aa22227221 */ /* 0x000fe20000010000 */
[-C--:B------:R-:W-:Y:S01]  /*0f40*/  FFMA.FTZ R10, R111, R170.reuse, R10 ;  /* 0x000000aa6f0a7223 */ /* 0x080fe2000001000a */
[----:B------:R-:W-:Y:S01]  /*0f50*/  FMUL.FTZ R170, R147, R170 ;  /* 0x000000aa93aa7220 */ /* 0x000fe20000410000 */
[----:B------:R-:W-:Y:S01]  /*0f60*/  FADD.FTZ R93, R92, R171 ;  /* 0x000000ab5c5d7221 */ /* 0x000fe20000010000 */
[----:B------:R-:W-:Y:S01]  /*0f70*/  FFMA.FTZ R90, R110, R171, R91 ;  /* 0x000000ab6e5a7223 */ /* 0x000fe2000001005b */
[----:B------:R-:W-:-:S02]  /*0f80*/  HADD2.F32 R172, -RZ, R104.H0_H0 ;  /* 0x20000068ffac7230 */ /* 0x000fc40000004100 */
[----:B------:R-:W-:Y:S01]  /*0f90*/  FADD.FTZ R183, -R160, R113 ;  /* 0x00000071a0b77221 */ /* 0x000fe20000010100 */
[----:B------:R-:W-:Y:S01]  /*0fa0*/  FMUL.FTZ R113, R2, R127 ;  /* 0x0000007f02717220 */ /* 0x000fe20000410000 */
[----:B------:R-:W-:Y:S01]  /*0fb0*/  FADD.FTZ R35, R35, R173 ;  /* 0x000000ad23237221 */ /* 0x000fe20000010000 */
[-C--:B------:R-:W-:Y:S01]  /*0fc0*/  FFMA.FTZ R11, R112, R173.reuse, R11 ;  /* 0x000000ad700b7223 */ /* 0x080fe2000001000b */
[----:B------:R-:W-:Y:S01]  /*0fd0*/  FMUL.FTZ R173, R146, R173 ;  /* 0x000000ad92ad7220 */ /* 0x000fe20000410000 */
[----:B------:R-:W-:Y:S01]  /*0fe0*/  FADD.FTZ R92, R93, R170 ;  /* 0x000000aa5d5c7221 */ /* 0x000fe20000010000 */
[----:B------:R-:W-:Y:S01]  /*0ff0*/  FFMA.FTZ R91, R111, R170, R90 ;  /* 0x000000aa6f5b7223 */ /* 0x000fe2000001005a */
[----:B-1----:R-:W-:Y:S01]  /*1000*/  FADD.FTZ R129, -R160, R102 ;  /* 0x00000066a0817221 */ /* 0x002fe20000010100 */
[----:B------:R-:W-:Y:S02]  /*1010*/  HADD2.F32 R104, -RZ, R104.H1_H1 ;  /* 0x30000068ff687230 */ /* 0x000fe40000004100 */
[-C--:B------:R-:W-:Y:S01]  /*1020*/  FFMA.FTZ R12, R113, R172.reuse, R12 ;  /* 0x000000ac710c7223 */ /* 0x080fe2000001000c */
[----:B------:R-:W-:Y:S01]  /*1030*/  FADD.FTZ R28, R28, R172 ;  /* 0x000000ac1c1c7221 */ /* 0x000fe20000010000 */
[----:B------:R-:W-:Y:S01]  /*1040*/  FMUL.FTZ R172, R145, R172 ;  /* 0x000000ac91ac7220 */ /* 0x000fe20000410000 */
[----:B------:R-:W-:Y:S01]  /*1050*/  FADD.FTZ R93, R92, R173 ;  /* 0x000000ad5c5d7221 */ /* 0x000fe20000010000 */
[----:B------:R-:W-:Y:S01]  /*1060*/  FADD.FTZ R101, -R160, R101 ;  /* 0x00000065a0657221 */ /* 0x000fe20000010100 */
[----:B------:R-:W-:Y:S01]  /*1070*/  FFMA.FTZ R92, R112, R173, R91 ;  /* 0x000000ad705c7223 */ /* 0x000fe2000001005b */
[----:B------:R-:W-:-:S02]  /*1080*/  HADD2.F32 R174, -RZ, R105.H0_H0 ;  /* 0x20000069ffae7230 */ /* 0x000fc40000004100 */
[C---:B------:R-:W-:Y:S01]  /*1090*/  FADD.FTZ R191, -R160.reuse, R115 ;  /* 0x00000073a0bf7221 */ /* 0x040fe20000010100 */
[----:B------:R-:W-:Y:S01]  /*10a0*/  FADD.FTZ R195, -R160, R120 ;  /* 0x00000078a0c37221 */ /* 0x000fe20000010100 */
[C---:B------:R-:W-:Y:S01]  /*10b0*/  FMUL.FTZ R115, R2.reuse, R129 ;  /* 0x0000008102737220 */ /* 0x040fe20000410000 */
[----:B------:R-:W-:Y:S01]  /*10c0*/  FMUL.FTZ R120, R2, R175 ;  /* 0x000000af02787220 */ /* 0x000fe20000410000 */
[----:B------:R-:W-:Y:S01]  /*10d0*/  FADD.FTZ R185, -R160, R114 ;  /* 0x00000072a0b97221 */ /* 0x000fe20000010100 */
        /* <DEDUP_REMOVED lines=9> */
[----:B------:R-:W-:Y:S01]  /*1170*/  FADD.FTZ R103, -R160, R103 ;  /* 0x00000067a0677221 */ /* 0x000fe20000010100 */
[----:B------:R-:W-:Y:S01]  /*1180*/  FFMA.FTZ R90, R114, R175, R91 ;  /* 0x000000af725a7223 */ /* 0x000fe2000001005b */
[----:B------:R-:W-:Y:S01]  /*1190*/  FADD.FTZ R197, -R160, R121 ;  /* 0x00000079a0c57221 */ /* 0x000fe20000010100 */
        /* <DEDUP_REMOVED lines=83> */
[----:B------:R-:W-:-:S07]  /*16d0*/  FFMA.FTZ R90, R192, R191, R90 ;  /* 0x000000bfc05a7223 */ /* 0x000fce000001005a */
.L_x_7022:
[----:B------:R-:W-:Y:S05]  /*16e0*/  BSYNC B0 ;  /* 0x0000000000007941 */ /* 0x000fea0003800000 */
.L_x_7020:
        /* <DEDUP_REMOVED lines=25> */
.L_x_7083:
        /* <DEDUP_REMOVED lines=19> */
[-C--:B------:R-:W-:Y:S02]  /*19b0*/  @!P0 LEA R124, R88, R93.reuse, 0x3 ;  /* 0x0000005d587c8211 */ /* 0x080fe400078e18ff */
[----:B------:R-:W-:-:S03]  /*19c0*/  LEA R125, R89, R93, 0x3 ;  /* 0x0000005d597d7211 */ /* 0x000fc600078e18ff */
[----:B------:R3:W-:Y:S01]  /*19d0*/  @!P0 STS.64 [R124+0x6000], R104 ;  /* 0x006000687c008388 */ /* 0x0007e20000000a00 */
[----:B------:R-:W-:Y:S01]  /*19e0*/  BAR.SYNC.DEFER_BLOCKING 0x0 ;  /* 0x0000000000007b1d */ /* 0x000fe20000010000 */
[----:B------:R-:W-:-:S04]  /*19f0*/  ISETP.NE.U32.AND P0, PT, RZ, UR10, PT ;  /* 0x0000000aff007c0c */ /* 0x000fc8000bf05070 */
[----:B------:R-:W-:-:S03]  /*1a00*/  ISETP.NE.AND.EX P0, PT, RZ, UR11, PT, P0 ;  /* 0x0000000bff007c0c */ /* 0x000fc6000bf05300 */
[----:B---3--:R-:W3:Y:S08]  /*1a10*/  @P5 LDC R105, c[0x0][0x29c] ;  /* 0x0000a700ff695b82 */ /* 0x008ef00000000800 */
[----:B------:R-:W4:Y:S01]  /*1a20*/  @P5 LDC R104, c[0x0][0x29c] ;  /* 0x0000a700ff685b82 */ /* 0x000f220000000800 */
[----:B-1----:R-:W1:Y:S07]  /*1a30*/  LDS.128 R92, [R125+0x6000] ;  /* 0x006000007d5c7984 */ /* 0x002e6e0000000c00 */
[----:B------:R-:W0:Y:S01]  /*1a40*/  @P5 LDC R124, c[0x0][0x29c] ;  /* 0x0000a700ff7c5b82 */ /* 0x000e220000000800 */
[----:B------:R-:W2:Y:S04]  /*1a50*/  LDS.128 R96, [R125+0x6010] ;  /* 0x006010007d607984 */ /* 0x000ea80000000c00 */
[----:B------:R-:W3:Y:S04]  /*1a60*/  LDS.128 R100, [R125+0x6020] ;  /* 0x006020007d647984 */ /* 0x000ee80000000c00 */
[----:B------:R1:W4:Y:S02]  /*1a70*/  LDS.128 R88, [R125+0x6030] ;  /* 0x006030007d587984 */ /* 0x0003240000000c00 */
[----:B-1----:R-:W1:Y:S01]  /*1a80*/  @P5 LDC R125, c[0x0][0x29c] ;  /* 0x0000a700ff7d5b82 */ /* 0x002e620000000800 */
[----:B------:R-:W-:Y:S01]  /*1a90*/  FADD.FTZ R127, RZ, R92 ;  /* 0x0000005cff7f7221 */ /* 0x000fe20000010000 */
[----:B------:R-:W-:Y:S01]  /*1aa0*/  FADD.FTZ R92, RZ, R93 ;  /* 0x0000005dff5c7221 */ /* 0x000fe20000010000 */
[----:B------:R-:W-:-:S02]  /*1ab0*/  @!P3 FSEL R93, R52, RZ, P2 ;  /* 0x000000ff345db208 */ /* 0x000fc40001000000 */
[----:B------:R-:W-:Y:S01]  /*1ac0*/  FADD.FTZ R127, R94, R127 ;  /* 0x0000007f5e7f7221 */ /* 0x000fe20000010000 */
[----:B------:R-:W-:Y:S02]  /*1ad0*/  FADD.FTZ R92, R95, R92 ;  /* 0x0000005c5f5c7221 */ /* 0x000fe40000010000 */
[----:B------:R-:W0:Y:S01]  /*1ae0*/  @P5 LDC R94, c[0x0][0x29c] ;  /* 0x0000a700ff5e5b82 */ /* 0x000e220000000800 */
[----:B------:R-:W-:Y:S01]  /*1af0*/  @!P3 ISETP.NE.U32.AND P2, PT, R157, RZ, PT ;  /* 0x000000ff9d00b20c */ /* 0x000fe20003f45070 */
[----:B--2---:R-:W-:Y:S01]  /*1b00*/  FADD.FTZ R127, R127, R96 ;  /* 0x000000607f7f7221 */ /* 0x004fe20000010000 */
[----:B------:R-:W-:-:S03]  /*1b10*/  FADD.FTZ R92, R92, R97 ;  /* 0x000000615c5c7221 */ /* 0x000fc60000010000 */
[----:B------:R-:W-:Y:S01]  /*1b20*/  FADD.FTZ R127, R98, R127 ;  /* 0x0000007f627f7221 */ /* 0x000fe20000010000 */
[----:B------:R-:W-:Y:S01]  /*1b30*/  FADD.FTZ R92, R99, R92 ;  /* 0x0000005c635c7221 */ /* 0x000fe20000010000 */
[----:B------:R-:W2:Y:S02]  /*1b40*/  @P5 LDC.64 R96, c[0x0][0x2f8] ;  /* 0x0000be00ff605b82 */ /* 0x000ea40000000a00 */
[----:B---3--:R-:W-:Y:S01]  /*1b50*/  FADD.FTZ R127, R127, R100 ;  /* 0x000000647f7f7221 */ /* 0x008fe20000010000 */
[----:B------:R-:W-:-:S03]  /*1b60*/  FADD.FTZ R92, R92, R101 ;  /* 0x000000655c5c7221 */ /* 0x000fc60000010000 */
[----:B------:R-:W-:Y:S01]  /*1b70*/  FADD.FTZ R127, R102, R127 ;  /* 0x0000007f667f7221 */ /* 0x000fe20000010000 */
[----:B------:R-:W-:Y:S01]  /*1b80*/  FADD.FTZ R92, R103, R92 ;  /* 0x0000005c675c7221 */ /* 0x000fe20000010000 */
[----:B------:R-:W3:Y:S02]  /*1b90*/  @P0 LDC.64 R98, c[0x0][0x308] ;  /* 0x0000c200ff620b82 */ /* 0x000ee40000000a00 */
[----:B----4-:R-:W-:Y:S01]  /*1ba0*/  FADD.FTZ R127, R127, R88 ;  /* 0x000000587f7f7221 */ /* 0x010fe20000010000 */
[----:B------:R-:W-:Y:S01]  /*1bb0*/  FADD.FTZ R92, R92, R89 ;  /* 0x000000595c5c7221 */ /* 0x000fe20000010000 */
[----:B------:R-:W-:Y:S02]  /*1bc0*/  @P5 SHF.R.S32.HI R89, RZ, 0x1f, R188 ;  /* 0x0000001fff595819 */ /* 0x000fe400000114bc */
[----:B------:R-:W-:Y:S01]  /*1bd0*/  FADD.FTZ R90, R90, R127 ;  /* 0x0000007f5a5a7221 */ /* 0x000fe20000010000 */
[----:B------:R-:W-:Y:S01]  /*1be0*/  FADD.FTZ R91, R91, R92 ;  /* 0x0000005c5b5b7221 */ /* 0x000fe20000010000 */
[----:B------:R-:W4:Y:S01]  /*1bf0*/  @P5 LDC R127, c[0x0][0x29c] ;  /* 0x0000a700ff7f5b82 */ /* 0x000f220000000800 */
        /* <DEDUP_REMOVED lines=16> */
.L_x_7025:
[----:B------:R-:W-:Y:S05]  /*1d00*/  BSYNC B0 ;  /* 0x0000000000007941 */ /* 0x000fea0003800000 */
.L_x_7024:
        /* <DEDUP_REMOVED lines=8> */
.L_x_7027:
[----:B------:R-:W-:Y:S05]  /*1d90*/  BSYNC B0 ;  /* 0x0000000000007941 */ /* 0x000fea0003800000 */
.L_x_7026:
[----:B------:R-:W-:Y:S01]  /*1da0*/  HFMA2.MMA R103, -RZ, RZ, 0, 0 ;  /* 0x00000000ff677435 */ /* 0x000fe200000001ff */
[----:B0-----:R-:W-:Y:S01]  /*1db0*/  @P5 FMUL.FTZ R88, R93, R94 ;  /* 0x0000005e5d585220 */ /* 0x001fe20000410000 */
[----:B------:R-:W-:Y:S01]  /*1dc0*/  @P5 FMUL.FTZ R91, R90, R105 ;  /* 0x000000695a5b5220 */ /* 0x000fe20000410000 */
[----:B------:R-:W-:Y:S01]  /*1dd0*/  @!P3 ISETP.NE.AND.EX P2, PT, R156, RZ, PT, P2 ;  /* 0x000000ff9c00b20c */ /* 0x000fe20003f45320 */
[----:B------:R-:W-:Y:S01]  /*1de0*/  BSSY B0, `(.L_x_7028) ;  /* 0x000000d000007945 */ /* 0x000fe20003800000 */
[----:B------:R-:W-:Y:S02]  /*1df0*/  @!P3 ISETP.NE.U32.AND P6, PT, R157, RZ, PT ;  /* 0x000000ff9d00b20c */ /* 0x000fe40003fc5070 */
[----:B------:R-:W-:Y:S02]  /*1e00*/  @P5 LEA.HI.SX32 R103, R89, R158, 0x1d ;  /* 0x0000009e59675211 */ /* 0x000fe400078feaff */
[----:B------:R-:W-:Y:S02]  /*1e10*/  @P5 F2FP.F16.F32.PACK_AB R88, RZ, R88 ;  /* 0x00000058ff58523e */ /* 0x000fe400000000ff */
[----:B------:R-:W-:-:S02]  /*1e20*/  @P5 F2FP.F16.F32.PACK_AB R91, RZ, R91 ;  /* 0x0000005bff5b523e */ /* 0x000fc400000000ff */
        /* <DEDUP_REMOVED lines=8> */
.L_x_7029:
[----:B------:R-:W-:Y:S05]  /*1eb0*/  BSYNC B0 ;  /* 0x0000000000007941 */ /* 0x000fea0003800000 */
.L_x_7028:
        /* <DEDUP_REMOVED lines=8> */
.L_x_7031:
[----:B------:R-:W-:Y:S05]  /*1f40*/  BSYNC B0 ;  /* 0x0000000000007941 */ /* 0x000fea0003800000 */
.L_x_7030:
        /* <DEDUP_REMOVED lines=9> */
[----:B------:R-:W-:Y:S02]  /*1fe0*/  @P5 F2FP.F16.F32.PACK_AB R89, RZ, R89 ;  /* 0x00000059ff59523e */ /* 0x000fe400000000ff */
[----:B------:R-:W-:Y:S02]  /*1ff0*/  @P5 F2FP.F16.F32.PACK_AB R92, RZ, R92 ;  /* 0x0000005cff5c523e */ /* 0x000fe400000000ff */
        /* <DEDUP_REMOVED lines=8> */
.L_x_7033:
[----:B------:R-:W-:Y:S05]  /*2080*/  BSYNC B0 ;  /* 0x0000000000007941 */ /* 0x000fea0003800000 */
.L_x_7032:
        /* <DEDUP_REMOVED lines=10> */
.L_x_7035:
[----:B------:R-:W-:Y:S05]  /*2130*/  BSYNC B0 ;  /* 0x0000000000007941 */ /* 0x000fea0003800000 */
.L_x_7034:
[----:B------:R-:W-:Y:S01]  /*2140*/  BSSY B0, `(.L_x_7036) ;  /* 0x000000a000007945 */ /* 0x000fe20003800000 */
[----:B----4-:R-:W-:Y:S01]  /*2150*/  @P5 FMUL.FTZ R94, R104, R127 ;  /* 0x0000007f685e5220 */ /* 0x010fe20000410000 */
        /* <DEDUP_REMOVED lines=8> */
.L_x_7037:
[----:B------:R-:W-:Y:S05]  /*21e0*/  BSYNC B0 ;  /* 0x0000000000007941 */ /* 0x000fea0003800000 */
.L_x_7036:
[----:B------:R-:W-:Y:S01]  /*21f0*/  @P5 F2FP.F16.F32.PACK_AB R88, RZ, R88 ;  /* 0x00000058ff58523e */ /* 0x000fe200000000ff */
[----:B------:R-:W-:Y:S01]  /*2200*/  @P5 FMUL.FTZ R124, R105, R126 ;  /* 0x0000007e697c5220 */ /* 0x000fe20000410000 */
[----:B------:R-:W-:Y:S01]  /*2210*/  ISETP.NE.U32.AND P1, PT, RZ, UR10, PT ;  /* 0x0000000aff007c0c */ /* 0x000fe2000bf25070 */
[----:B------:R-:W-:Y:S01]  /*2220*/  BSSY B0, `(.L_x_7038) ;  /* 0x0000018000007945 */ /* 0x000fe20003800000 */
[----:B------:R-:W-:Y:S01]  /*2230*/  @!P3 ISETP.NE.U32.AND P2, PT, R157, RZ, PT ;  /* 0x000000ff9d00b20c */ /* 0x000fe20003f45070 */
[----:B---3--:R-:W-:Y:S01]  /*2240*/  @P0 IMAD.WIDE.U32 R98, R161, 0x20, R98 ;  /* 0x00000020a1620825 */ /* 0x008fe200078e0062 */
[----:B------:R-:W-:Y:S02]  /*2250*/  @P5 F2FP.F16.F32.PACK_AB R94, RZ, R94 ;  /* 0x0000005eff5e523e */ /* 0x000fe400000000ff */
[----:B------:R-:W-:Y:S02]  /*2260*/  @P5 PRMT R78, R88, 0x7610, R78 ;  /* 0x00007610584e5816 */ /* 0x000fe4000000004e */
[----:B------:R-:W-:-:S02]  /*2270*/  @P5 PRMT R77, R89, 0x7610, R77 ;  /* 0x00007610594d5816 */ /* 0x000fc4000000004d */
[----:B------:R-:W-:Y:S02]  /*2280*/  ISETP.NE.AND.EX P1, PT, RZ, UR11, PT, P1 ;  /* 0x0000000bff007c0c */ /* 0x000fe4000bf25310 */
[----:B------:R-:W-:Y:S02]  /*2290*/  @P5 F2FP.F16.F32.PACK_AB R124, RZ, R124 ;  /* 0x0000007cff7c523e */ /* 0x000fe400000000ff */
        /* <DEDUP_REMOVED lines=16> */
.L_x_7039:
[----:B------:R-:W-:Y:S05]  /*23a0*/  BSYNC B0 ;  /* 0x0000000000007941 */ /* 0x000fea0003800000 */
.L_x_7038:
[----:B------:R-:W-:Y:S01]  /*23b0*/  @P5 FMUL.FTZ R124, R102, R129 ;  /* 0x00000081667c5220 */ /* 0x000fe20000410000 */
[----:B------:R-:W-:Y:S01]  /*23c0*/  SEL R88, R91, R84, P1 ;  /* 0x000000545b587207 */ /* 0x000fe20000800000 */
[----:B--2---:R-:W-:Y:S01]  /*23d0*/  @P5 IMAD.WIDE.U32 R96, R103, 0x10, R96 ;  /* 0x0000001067605825 */ /* 0x004fe200078e0060 */
[----:B------:R-:W-:Y:S01]  /*23e0*/  SEL R89, R104, R85, P1 ;  /* 0x0000005568597207 */ /* 0x000fe20000800000 */
[----:B------:R-:W-:Y:S01]  /*23f0*/  @P0 STG.E.128 desc[UR4][R98.64], R92 ;  /* 0x0000005c62000986 */ /* 0x000fe2000c101d04 */
[----:B------:R-:W-:Y:S01]  /*2400*/  @P5 F2FP.F16.F32.PACK_AB R124, RZ, R124 ;  /* 0x0000007cff7c523e */ /* 0x000fe200000000ff */
        /* <DEDUP_REMOVED lines=35> */
.L_x_7041:
[----:B------:R-:W-:Y:S05]  /*2640*/  BSYNC B0 ;  /* 0x0000000000007941 */ /* 0x000fea0003800000 */
.L_x_7040:
        /* <DEDUP_REMOVED lines=8> */
.L_x_7043:
[----:B------:R-:W-:Y:S05]  /*26d0*/  BSYNC B0 ;  /* 0x0000000000007941 */ /* 0x000fea0003800000 */
.L_x_7042:
[----:B0-----:R-:W-:Y:S01]  /*26e0*/  @P5 FMUL.FTZ R88, R89, R104 ;  /* 0x0000006859585220 */ /* 0x001fe20000410000 */
[----:B------:R-:W-:Y:S01]  /*26f0*/  @P5 FMUL.FTZ R91, R90, R105 ;  /* 0x000000695a5b5220 */ /* 0x000fe20000410000 */
[----:B------:R-:W-:Y:S01]  /*2700*/  @!P3 ISETP.NE.AND.EX P6, PT, R156, RZ, PT, P6 ;  /* 0x000000ff9c00b20c */ /* 0x000fe20003fc5360 */
[----:B------:R-:W-:Y:S01]  /*2710*/  BSSY B0, `(.L_x_7044) ;  /* 0x000000c000007945 */ /* 0x000fe20003800000 */
[----:B------:R-:W-:Y:S02]  /*2720*/  @!P3 ISETP.NE.U32.AND P2, PT, R157, RZ, PT ;  /* 0x000000ff9d00b20c */ /* 0x000fe40003f45070 */
        /* <DEDUP_REMOVED lines=10> */
.L_x_7045:
[----:B------:R-:W-:Y:S05]  /*27d0*/  BSYNC B0 ;  /* 0x0000000000007941 */ /* 0x000fea0003800000 */
.L_x_7044:
        /* <DEDUP_REMOVED lines=8> */
.L_x_7047:
[----:B------:R-:W-:Y:S05]  /*2860*/  BSYNC B0 ;  /* 0x0000000000007941 */ /* 0x000fea0003800000 */
.L_x_7046:
        /* <DEDUP_REMOVED lines=8> */
.L_x_7049:
[----:B------:R-:W-:Y:S05]  /*28f0*/  BSYNC B0 ;  /* 0x0000000000007941 */ /* 0x000fea0003800000 */
.L_x_7048:
        /* <DEDUP_REMOVED lines=9> */
[----:B------:R-:W-:-:S02]  /*2990*/  @P5 F2FP.F16.F32.PACK_AB R92, RZ, R92 ;  /* 0x0000005cff5c523e */ /* 0x000fc400000000ff */
        /* <DEDUP_REMOVED lines=9> */
.L_x_7051:
[----:B------:R-:W-:Y:S05]  /*2a30*/  BSYNC B0 ;  /* 0x0000000000007941 */ /* 0x000fea0003800000 */
.L_x_7050:
        /* <DEDUP_REMOVED lines=10> */
.L_x_7053:
[----:B------:R-:W-:Y:S05]  /*2ae0*/  BSYNC B0 ;  /* 0x0000000000007941 */ /* 0x000fea0003800000 */
.L_x_7052:
[----:B------:R-:W0:Y:S01]  /*2af0*/  @P5 LDC.64 R96, c[0x0][0x2f8] ;  /* 0x0000be00ff605b82 */ /* 0x000e220000000a00 */
[----:B------:R-:W-:Y:S01]  /*2b00*/  @P5 FMUL.FTZ R94, R125, R126 ;  /* 0x0000007e7d5e5220 */ /* 0x000fe20000410000 */
[----:B------:R-:W-:Y:S01]  /*2b10*/  @P5 F2FP.F16.F32.PACK_AB R88, RZ, R88 ;  /* 0x00000058ff58523e */ /* 0x000fe200000000ff */
[----:B------:R-:W-:Y:S01]  /*2b20*/  BSSY B0, `(.L_x_7054) ;  /* 0x0000019000007945 */ /* 0x000fe20003800000 */
[----:B------:R-:W-:Y:S01]  /*2b30*/  @!P3 ISETP.NE.U32.AND P6, PT, R157, RZ, PT ;  /* 0x000000ff9d00b20c */ /* 0x000fe20003fc5070 */
[----:B------:R-:W-:Y:S01]  /*2b40*/  @P0 IMAD.WIDE.U32 R98, R159, 0x20, R98 ;  /* 0x000000209f620825 */ /* 0x000fe200078e0062 */
[----:B------:R-:W-:Y:S02]  /*2b50*/  @P5 F2FP.F16.F32.PACK_AB R94, RZ, R94 ;  /* 0x0000005eff5e523e */ /* 0x000fe400000000ff */
[----:B------:R-:W-:Y:S02]  /*2b60*/  @P5 PRMT R77, R92, 0x7610, R77 ;  /* 0x000076105c4d5816 */ /* 0x000fe4000000004d */
[----:B------:R-:W-:-:S02]  /*2b70*/  @P5 F2FP.F16.F32.PACK_AB R91, RZ, R91 ;  /* 0x0000005bff5b523e */ /* 0x000fc400000000ff */
        /* <DEDUP_REMOVED lines=19> */
.L_x_7055:
[----:B------:R-:W-:Y:S05]  /*2cb0*/  BSYNC B0 ;  /* 0x0000000000007941 */ /* 0x000fea0003800000 */
.L_x_7054:
[----:B------:R-:W-:Y:S01]  /*2cc0*/  @P5 FMUL.FTZ R124, R102, R129 ;  /* 0x00000081667c5220 */ /* 0x000fe20000410000 */
[----:B------:R-:W-:Y:S01]  /*2cd0*/  SEL R88, R105, R84, P1 ;  /* 0x0000005469587207 */ /* 0x000fe20000800000 */
[----:B0-----:R-:W-:Y:S01]  /*2ce0*/  @P5 IMAD.WIDE.U32 R96, R127, 0x10, R96 ;  /* 0x000000107f605825 */ /* 0x001fe200078e0060 */
[----:B------:R-:W-:Y:S01]  /*2cf0*/  SEL R89, R104, R85, P1 ;  /* 0x0000005568597207 */ /* 0x000fe20000800000 */
[----:B------:R0:W-:Y:S01]  /*2d00*/  @P0 STG.E.128 desc[UR4][R98.64], R92 ;  /* 0x0000005c62000986 */ /* 0x0001e2000c101d04 */
[----:B------:R-:W-:Y:S01]  /*2d10*/  @P5 F2FP.F16.F32.PACK_AB R124, RZ, R124 ;  /* 0x0000007cff7c523e */ /* 0x000fe200000000ff */
        /* <DEDUP_REMOVED lines=35> */
.L_x_7057:
[----:B------:R-:W-:Y:S05]  /*2f50*/  BSYNC B0 ;  /* 0x0000000000007941 */ /* 0x000fea0003800000 */
.L_x_7056:
        /* <DEDUP_REMOVED lines=9> */
.L_x_7059:
[----:B------:R-:W-:Y:S05]  /*2ff0*/  BSYNC B0 ;  /* 0x0000000000007941 */ /* 0x000fea0003800000 */
.L_x_7058:
        /* <DEDUP_REMOVED lines=9> */
.L_x_7061:
[----:B------:R-:W-:Y:S05]  /*3090*/  BSYNC B0 ;  /* 0x0000000000007941 */ /* 0x000fea0003800000 */
.L_x_7060:
        /* <DEDUP_REMOVED lines=8> */
.L_x_7063:
[----:B------:R-:W-:Y:S05]  /*3120*/  BSYNC B0 ;  /* 0x0000000000007941 */ /* 0x000fea0003800000 */
.L_x_7062:
        /* <DEDUP_REMOVED lines=8> */
.L_x_7065:
[----:B------:R-:W-:Y:S05]  /*31b0*/  BSYNC B0 ;  /* 0x0000000000007941 */ /* 0x000fea0003800000 */
.L_x_7064:
[----:B------:R-:W-:Y:S01]  /*31c0*/  @!P3 ISETP.NE.U32.AND P6, PT, R157, RZ, PT ;  /* 0x000000ff9d00b20c */ /* 0x000fe20003fc5070 */
[----:B------:R-:W-:Y:S01]  /*31d0*/  BSSY B0, `(.L_x_7066) ;  /* 0x0000010000007945 */ /* 0x000fe20003800000 */
[----:B--2---:R-:W-:Y:S01]  /*31e0*/  @P5 FMUL.FTZ R96, R95, R98 ;  /* 0x000000625f605220 */ /* 0x004fe20000410000 */
[C---:B------:R-:W-:Y:S01]  /*31f0*/  @!P3 ISETP.NE.AND.EX P2, PT, R156.reuse, RZ, PT, P2 ;  /* 0x000000ff9c00b20c */ /* 0x040fe20003f45320 */
[----:B------:R-:W-:Y:S01]  /*3200*/  @P5 FMUL.FTZ R92, R91, R104 ;  /* 0x000000685b5c5220 */ /* 0x000fe20000410000 */
[----:B------:R-:W-:Y:S01]  /*3210*/  @!P3 ISETP.NE.AND.EX P6, PT, R156, RZ, PT, P6 ;  /* 0x000000ff9c00b20c */ /* 0x000fe20003fc5360 */
[----:B------:R-:W-:Y:S01]  /*3220*/  @P5 FMUL.FTZ R93, R94, R125 ;  /* 0x0000007d5e5d5220 */ /* 0x000fe20000410000 */
        /* <DEDUP_REMOVED lines=10> */
.L_x_7067:
[----:B------:R-:W-:Y:S05]  /*32d0*/  BSYNC B0 ;  /* 0x0000000000007941 */ /* 0x000fea0003800000 */
.L_x_7066:
        /* <DEDUP_REMOVED lines=10> */
.L_x_7069:
[----:B------:R-:W-:Y:S05]  /*3380*/  BSYNC B0 ;  /* 0x0000000000007941 */ /* 0x000fea0003800000 */
.L_x_7068:
[----:B------:R-:W-:Y:S01]  /*3390*/  @P5 FMUL.FTZ R102, R99, R124 ;  /* 0x0000007c63665220 */ /* 0x000fe20000410000 */
[----:B------:R-:W-:Y:S01]  /*33a0*/  @P5 F2FP.F16.F32.PACK_AB R92, RZ, R92 ;  /* 0x0000005cff5c523e */ /* 0x000fe200000000ff */
[----:B------:R-:W-:Y:S01]  /*33b0*/  BSSY B0, `(.L_x_7070) ;  /* 0x000001d000007945 */ /* 0x000fe20003800000 */
[----:B------:R-:W-:Y:S02]  /*33c0*/  @P5 F2FP.F16.F32.PACK_AB R96, RZ, R96 ;  /* 0x00000060ff60523e */ /* 0x000fe400000000ff */
[----:B------:R-:W-:Y:S02]  /*33d0*/  @!P3 ISETP.NE.U32.AND P2, PT, R157, RZ, PT ;  /* 0x000000ff9d00b20c */ /* 0x000fe40003f45070 */
[----:B------:R-:W-:Y:S02]  /*33e0*/  @P5 F2FP.F16.F32.PACK_AB R93, RZ, R93 ;  /* 0x0000005dff5d523e */ /* 0x000fe400000000ff */
[----:B------:R-:W-:Y:S02]  /*33f0*/  @P5 F2FP.F16.F32.PACK_AB R97, RZ, R97 ;  /* 0x00000061ff61523e */ /* 0x000fe400000000ff */
[----:B------:R-:W-:-:S02]  /*3400*/  @P5 F2FP.F16.F32.PACK_AB R102, RZ, R102 ;  /* 0x00000066ff66523e */ /* 0x000fc400000000ff */
        /* <DEDUP_REMOVED lines=23> */
.L_x_7071:
[----:B------:R-:W-:Y:S05]  /*3580*/  BSYNC B0 ;  /* 0x0000000000007941 */ /* 0x000fea0003800000 */
.L_x_7070:
[----:B------:R-:W0:Y:S01]  /*3590*/  @P5 LDC R93, c[0x0][0x29c] ;  /* 0x0000a700ff5d5b82 */ /* 0x000e220000000800 */
[----:B------:R-:W-:Y:S02]  /*35a0*/  @P5 IADD3 R103, R103, 0x200, RZ ;  /* 0x0000020067675810 */ /* 0x000fe40007ffe0ff */
[----:B------:R-:W-:Y:S02]  /*35b0*/  SEL R87, R92, R87, P1 ;  /* 0x000000575c577207 */ /* 0x000fe40000800000 */
[----:B------:R-:W-:Y:S02]  /*35c0*/  IADD3 R154, R154, UR12, RZ ;  /* 0x0000000c9a9a7c10 */ /* 0x000fe4000fffe0ff */
[----:B------:R-:W-:Y:S01]  /*35d0*/  SEL R193, RZ, 0x1, P4 ;  /* 0x00000001ffc17807 */ /* 0x000fe20002000000 */
[----:B------:R-:W1:Y:S08]  /*35e0*/  @P0 LDC.64 R90, c[0x0][0x308] ;  /* 0x0000c200ff5a0b82 */ /* 0x000e700000000a00 */
[----:B------:R-:W2:Y:S01]  /*35f0*/  @P5 LDC.64 R88, c[0x0][0x2f8] ;  /* 0x0000be00ff585b82 */ /* 0x000ea20000000a00 */
[----:B0-----:R-:W-:-:S05]  /*3600*/  @P5 FMUL.FTZ R2, R92, R93 ;  /* 0x0000005d5c025220 */ /* 0x001fca0000410000 */
[----:B------:R-:W-:Y:S01]  /*3610*/  @P5 F2FP.F16.F32.PACK_AB R2, RZ, R2 ;  /* 0x00000002ff02523e */ /* 0x000fe200000000ff */
        /* <DEDUP_REMOVED lines=8> */
.L_x_7019:
        /* <DEDUP_REMOVED lines=23> */
.L_x_7023:
[----:B------:R-:W-:Y:S01]  /*3810*/  HFMA2.MMA R100, -RZ, RZ, 0, 9.5367431640625e-07 ;  /* 0x00000010ff647435 */ /* 0x000fe200000001ff */
[----:B------:R-:W-:Y:S02]  /*3820*/  MOV R99, R92 ;  /* 0x0000005c00637202 */ /* 0x000fe40000000f00 */
[----:B------:R-:W-:Y:S02]  /*3830*/  MOV R101, 0x1f ;  /* 0x0000001f00657802 */ /* 0x000fe40000000f00 */
[----:B------:R-:W-:-:S07]  /*3840*/  MOV R98, 0xffffffff ;  /* 0xffffffff00627802 */ /* 0x000fce0000000f00 */
[----:B0----5:R-:W-:Y:S05]  /*3850*/  WARPSYNC.COLLECTIVE R98, `(.L_x_7073) ;  /* 0x0000000062087348 */ /* 0x021fea0003c00000 */
[----:B------:R1:W2:Y:S02]  /*3860*/  SHFL.DOWN P1, R105, R99, R100, R101 ;  /* 0x0800006463697389 */ /* 0x0002a40000020065 */
[----:B012--5:R-:W-:Y:S01]  /*3870*/  ENDCOLLECTIVE ;  /* 0x000000000000791b */ /* 0x027fe20003800000 */
.L_x_7073:
[----:B------:R-:W-:Y:S02]  /*3880*/  MOV R99, R90 ;  /* 0x0000005a00637202 */ /* 0x000fe40000000f00 */
[----:B------:R-:W-:-:S07]  /*3890*/  MOV R91, R105 ;  /* 0x00000069005b7202 */ /* 0x000fce0000000f00 */
[----:B------:R-:W-:Y:S05]  /*38a0*/  WARPSYNC.COLLECTIVE R98, `(.L_x_7074) ;  /* 0x0000000062087348 */ /* 0x000fea0003c00000 */
[----:B------:R0:W1:Y:S02]  /*38b0*/  SHFL.DOWN P1, R105, R99, R100, R101 ;  /* 0x0800006463697389 */ /* 0x0000640000020065 */
[----:B01----:R-:W-:Y:S01]  /*38c0*/  ENDCOLLECTIVE ;  /* 0x000000000000791b */ /* 0x003fe20003800000 */
.L_x_7074:
[----:B------:R-:W-:Y:S01]  /*38d0*/  FADD.FTZ R91, R91, R92 ;  /* 0x0000005c5b5b7221 */ /* 0x000fe20000010000 */
[----:B------:R-:W-:-:S04]  /*38e0*/  HFMA2.MMA R100, -RZ, RZ, 0, 4.76837158203125e-07 ;  /* 0x00000008ff647435 */ /* 0x000fc800000001ff */
[----:B------:R-:W-:Y:S02]  /*38f0*/  MOV R99, R91 ;  /* 0x0000005b00637202 */ /* 0x000fe40000000f00 */
[----:B------:R-:W-:-:S07]  /*3900*/  MOV R93, R105 ;  /* 0x00000069005d7202 */ /* 0x000fce0000000f00 */
[----:B------:R-:W-:Y:S05]  /*3910*/  WARPSYNC.COLLECTIVE R98, `(.L_x_7075) ;  /* 0x0000000062087348 */ /* 0x000fea0003c00000 */
[----:B------:R0:W1:Y:S02]  /*3920*/  SHFL.DOWN P1, R105, R99, R100, R101 ;  /* 0x0800006463697389 */ /* 0x0000640000020065 */
[----:B01----:R-:W-:Y:S01]  /*3930*/  ENDCOLLECTIVE ;  /* 0x000000000000791b */ /* 0x003fe20003800000 */
.L_x_7075:
[----:B------:R-:W-:-:S05]  /*3940*/  FADD.FTZ R93, R93, R90 ;  /* 0x0000005a5d5d7221 */ /* 0x000fca0000010000 */
[----:B------:R-:W-:Y:S02]  /*3950*/  MOV R99, R93 ;  /* 0x0000005d00637202 */ /* 0x000fe40000000f00 */
[----:B------:R-:W-:-:S07]  /*3960*/  MOV R94, R105 ;  /* 0x00000069005e7202 */ /* 0x000fce0000000f00 */
[----:B------:R-:W-:Y:S05]  /*3970*/  WARPSYNC.COLLECTIVE R98, `(.L_x_7076) ;  /* 0x0000000062087348 */ /* 0x000fea0003c00000 */
[----:B------:R0:W1:Y:S02]  /*3980*/  SHFL.DOWN P1, R105, R99, R100, R101 ;  /* 0x0800006463697389 */ /* 0x0000640000020065 */
[----:B01----:R-:W-:Y:S01]  /*3990*/  ENDCOLLECTIVE ;  /* 0x000000000000791b */ /* 0x003fe20003800000 */
.L_x_7076:
[----:B------:R-:W-:Y:S01]  /*39a0*/  FADD.FTZ R94, R91, R94 ;  /* 0x0000005e5b5e7221 */ /* 0x000fe20000010000 */
[----:B------:R-:W-:-:S04]  /*39b0*/  HFMA2.MMA R100, -RZ, RZ, 0, 2.384185791015625e-07 ;  /* 0x00000004ff647435 */ /* 0x000fc800000001ff */
[----:B------:R-:W-:Y:S02]  /*39c0*/  MOV R99, R94 ;  /* 0x0000005e00637202 */ /* 0x000fe40000000f00 */
[----:B------:R-:W-:-:S07]  /*39d0*/  MOV R96, R105 ;  /* 0x0000006900607202 */ /* 0x000fce0000000f00 */
[----:B------:R-:W-:Y:S05]  /*39e0*/  WARPSYNC.COLLECTIVE R98, `(.L_x_7077) ;  /* 0x0000000062087348 */ /* 0x000fea0003c00000 */
[----:B------:R0:W1:Y:S02]  /*39f0*/  SHFL.DOWN P1, R105, R99, R100, R101 ;  /* 0x0800006463697389 */ /* 0x0000640000020065 */
[----:B01----:R-:W-:Y:S01]  /*3a00*/  ENDCOLLECTIVE ;  /* 0x000000000000791b */ /* 0x003fe20003800000 */
.L_x_7077:
[----:B------:R-:W-:-:S05]  /*3a10*/  FADD.FTZ R96, R93, R96 ;  /* 0x000000605d607221 */ /* 0x000fca0000010000 */
[----:B------:R-:W-:Y:S02]  /*3a20*/  MOV R99, R96 ;  /* 0x0000006000637202 */ /* 0x000fe40000000f00 */
[----:B------:R-:W-:-:S07]  /*3a30*/  MOV R95, R105 ;  /* 0x00000069005f7202 */ /* 0x000fce0000000f00 */
[----:B------:R-:W-:Y:S05]  /*3a40*/  WARPSYNC.COLLECTIVE R98, `(.L_x_7078) ;  /* 0x0000000062087348 */ /* 0x000fea0003c00000 */
[----:B------:R0:W1:Y:S02]  /*3a50*/  SHFL.DOWN P1, R105, R99, R100, R101 ;  /* 0x0800006463697389 */ /* 0x0000640000020065 */
[----:B01----:R-:W-:Y:S01]  /*3a60*/  ENDCOLLECTIVE ;  /* 0x000000000000791b */ /* 0x003fe20003800000 */
.L_x_7078:
[----:B------:R-:W-:Y:S01]  /*3a70*/  FADD.FTZ R95, R94, R95 ;  /* 0x0000005f5e5f7221 */ /* 0x000fe20000010000 */
[----:B------:R-:W-:-:S04]  /*3a80*/  HFMA2.MMA R100, -RZ, RZ, 0, 1.1920928955078125e-07 ;  /* 0x00000002ff647435 */ /* 0x000fc800000001ff */
[----:B------:R-:W-:Y:S02]  /*3a90*/  MOV R99, R95 ;  /* 0x0000005f00637202 */ /* 0x000fe40000000f00 */
[----:B------:R-:W-:-:S07]  /*3aa0*/  MOV R97, R105 ;  /* 0x0000006900617202 */ /* 0x000fce0000000f00 */
[----:B------:R-:W-:Y:S05]  /*3ab0*/  WARPSYNC.COLLECTIVE R98, `(.L_x_7079) ;  /* 0x0000000062087348 */ /* 0x000fea0003c00000 */
[----:B------:R0:W1:Y:S02]  /*3ac0*/  SHFL.DOWN P1, R105, R99, R100, R101 ;  /* 0x0800006463697389 */ /* 0x0000640000020065 */
[----:B01----:R-:W-:Y:S01]  /*3ad0*/  ENDCOLLECTIVE ;  /* 0x000000000000791b */ /* 0x003fe20003800000 */
.L_x_7079:
[----:B------:R-:W-:-:S05]  /*3ae0*/  FADD.FTZ R97, R96, R97 ;  /* 0x0000006160617221 */ /* 0x000fca0000010000 */
[----:B------:R-:W-:Y:S02]  /*3af0*/  MOV R99, R97 ;  /* 0x0000006100637202 */ /* 0x000fe40000000f00 */
[----:B------:R-:W-:-:S07]  /*3b00*/  MOV R90, R105 ;  /* 0x00000069005a7202 */ /* 0x000fce0000000f00 */
[----:B------:R-:W-:Y:S05]  /*3b10*/  WARPSYNC.COLLECTIVE R98, `(.L_x_7080) ;  /* 0x0000000062087348 */ /* 0x000fea0003c00000 */
[----:B------:R0:W1:Y:S02]  /*3b20*/  SHFL.DOWN P1, R105, R99, R100, R101 ;  /* 0x0800006463697389 */ /* 0x0000640000020065 */
[----:B01----:R-:W-:Y:S01]  /*3b30*/  ENDCOLLECTIVE ;  /* 0x000000000000791b */ /* 0x003fe20003800000 */
.L_x_7080:
[----:B------:R-:W-:Y:S01]  /*3b40*/  FADD.FTZ R90, R95, R90 ;  /* 0x0000005a5f5a7221 */ /* 0x000fe20000010000 */
[----:B------:R-:W-:-:S04]  /*3b50*/  HFMA2.MMA R100, -RZ, RZ, 0, 5.9604644775390625e-08 ;  /* 0x00000001ff647435 */ /* 0x000fc800000001ff */
[----:B------:R-:W-:Y:S02]  /*3b60*/  MOV R99, R90 ;  /* 0x0000005a00637202 */ /* 0x000fe40000000f00 */
[----:B------:R-:W-:-:S07]  /*3b70*/  MOV R92, R105 ;  /* 0x00000069005c7202 */ /* 0x000fce0000000f00 */
[----:B------:R-:W-:Y:S05]  /*3b80*/  WARPSYNC.COLLECTIVE R98, `(.L_x_7081) ;  /* 0x0000000062087348 */ /* 0x000fea0003c00000 */
[----:B------:R0:W1:Y:S02]  /*3b90*/  SHFL.DOWN P1, R105, R99, R100, R101 ;  /* 0x0800006463697389 */ /* 0x0000640000020065 */
[----:B01----:R-:W-:Y:S01]  /*3ba0*/  ENDCOLLECTIVE ;  /* 0x000000000000791b */ /* 0x003fe20003800000 */
.L_x_7081:
[----:B------:R-:W-:-:S05]  /*3bb0*/  FADD.FTZ R92, R97, R92 ;  /* 0x0000005c615c7221 */ /* 0x000fca0000010000 */
[----:B------:R-:W-:Y:S02]  /*3bc0*/  MOV R99, R92 ;  /* 0x0000005c00637202 */ /* 0x000fe40000000f00 */
[----:B------:R-:W-:-:S07]  /*3bd0*/  MOV R91, R105 ;  /* 0x00000069005b7202 */ /* 0x000fce0000000f00 */
[----:B------:R-:W-:Y:S05]  /*3be0*/  WARPSYNC.COLLECTIVE R98, `(.L_x_7082) ;  /* 0x0000000062087348 */ /* 0x000fea0003c00000 */
[----:B------:R0:W1:Y:S02]  /*3bf0*/  SHFL.DOWN P1, R105, R99, R100, R101 ;  /* 0x0800006463697389 */ /* 0x0000640000020065 */
[----:B01----:R-:W-:Y:S01]  /*3c00*/  ENDCOLLECTIVE ;  /* 0x000000000000791b */ /* 0x003fe20003800000 */
.L_x_7082:
[----:B------:R-:W-:Y:S05]  /*3c10*/  BRA `(.L_x_7083) ;  /* 0xffffffdc00187947 */ /* 0x000fea000383ffff */
.L_x_7084:
        /* <DEDUP_REMOVED lines=14> */
.L_x_11382:


//--------------------- .text._ZN10layer_norm13ln_bwd_kernelINS_13Kernel_traitsI6__halfS2_fS2_fjLj6144ELj1ELj1ELj8ELj16ENS_18Kernel_traits_baseILj6144ES2_S2_fS2_fjLj256EEEEELb0ELb1ELb0ELb0EEEvNS_9BwdParamsE --------------------------
	.section	.text._ZN10layer_norm13ln_bwd_kernelINS_13Kernel_traitsI6__halfS2_fS2_fjLj6144ELj1ELj1ELj8ELj16ENS_18Kernel_traits_baseILj6144ES2_S2_fS2_fjLj256EEEEELb0ELb1ELb0ELb0EEEvNS_9BwdParamsE,"ax",@progbits
	.align	128
        .global         _ZN10layer_norm13ln_bwd_kernelINS_13Kernel_traitsI6__halfS2_fS2_fjLj6144ELj1ELj1ELj8ELj16ENS_18Kernel_traits_baseILj6144ES2_S2_fS2_fjLj256EEEEELb0ELb1ELb0ELb0EEEvNS_9BwdParamsE
        .type           _ZN10layer_norm13ln_bwd_kernelINS_13Kernel_traitsI6__halfS2_fS2_fjLj6144ELj1ELj1ELj8ELj16ENS_18Kernel_traits_baseILj6144ES2_S2_fS2_fjLj256EEEEELb0ELb1ELb0ELb0EEEvNS_9BwdParamsE,@function
        .size           _ZN10layer_norm13ln_bwd_kernelINS_13Kernel_traitsI6__halfS2_fS2_fjLj6144ELj1ELj1ELj8ELj16ENS_18Kernel_traits_baseILj6144ES2_S2_fS2_fjLj256EEEEELb0ELb1ELb0ELb0EEEvNS_9BwdParamsE,(.L_x_11383 - _ZN10layer_norm13ln_bwd_kernelINS_13Kernel_traitsI6__halfS2_fS2_fjLj6144ELj1ELj1ELj8ELj16ENS_18Kernel_traits_baseILj6144ES2_S2_fS2_fjLj256EEEEELb0ELb1ELb0ELb0EEEvNS_9BwdParamsE)
        .other          _ZN10layer_norm13ln_bwd_kernelINS_13Kernel_traitsI6__halfS2_fS2_fjLj6144ELj1ELj1ELj8ELj16ENS_18Kernel_traits_baseILj6144ES2_S2_fS2_fjLj256EEEEELb0ELb1ELb0ELb0EEEvNS_9BwdParamsE,@"STO_CUDA_ENTRY STV_DEFAULT"
_ZN10layer_norm13ln_bwd_kernelINS_13Kernel_traitsI6__halfS2_fS2_fjLj6144ELj1ELj1ELj8ELj16ENS_18Kernel_traits_baseILj6144ES2_S2_fS2_fjLj256EEEEELb0ELb1ELb0ELb0EEEvNS_9BwdParamsE:
.text._ZN10layer_norm13ln_bwd_kernelINS_13Kernel_traitsI6__halfS2_fS2_fjLj6144ELj1ELj1ELj8ELj16ENS_18Kernel_traits_baseILj6144ES2_S2_fS2_fjLj256EEEEELb0ELb1ELb0ELb0EEEvNS_9BwdParamsE:
        /* <DEDUP_REMOVED lines=91> */
[----:B------:R-:W-:-:S02]  /*05b0*/  HADD2.F32 R31, -RZ, R25.H1_H1 ;  /* 0x30000019ff1f7230 */ /* 0x000fc40000004100 */
[--C-:B------:R-:W-:Y:S02]  /*05c0*/  HADD2.F32 R30, -RZ, R26.reuse.H0_H0 ;  /* 0x2000001aff1e7230 */ /* 0x100fe40000004100 */
[----:B------:R-:W-:Y:S02]  /*05d0*/  HADD2.F32 R29, -RZ, R26.H1_H1 ;  /* 0x3000001aff1d7230 */ /* 0x000fe40000004100 */
[----:B------:R-:W-:Y:S02]  /*05e0*/  HADD2.F32 R28, -RZ, R27.H0_H0 ;  /* 0x2000001bff1c7230 */ /* 0x000fe40000004100 */
[--C-:B------:R-:W-:Y:S02]  /*05f0*/  HADD2.F32 R18, -RZ, R8.reuse.H0_H0 ;  /* 0x20000008ff127230 */ /* 0x100fe40000004100 */
[----:B------:R-:W-:Y:S02]  /*0600*/  HADD2.F32 R17, -RZ, R8.H1_H1 ;  /* 0x30000008ff117230 */ /* 0x000fe40000004100 */
[----:B------:R-:W-:-:S02]  /*0610*/  HADD2.F32 R16, -RZ, R9.H0_H0 ;  /* 0x20000009ff107230 */ /* 0x000fc40000004100 */
[----:B------:R-:W-:Y:S02]  /*0620*/  HADD2.F32 R15, -RZ, R9.H1_H1 ;  /* 0x30000009ff0f7230 */ /* 0x000fe40000004100 */
[--C-:B------:R-:W-:Y:S02]  /*0630*/  HADD2.F32 R14, -RZ, R10.reuse.H0_H0 ;  /* 0x2000000aff0e7230 */ /* 0x100fe40000004100 */
[----:B------:R-:W-:Y:S02]  /*0640*/  HADD2.F32 R13, -RZ, R10.H1_H1 ;  /* 0x3000000aff0d7230 */ /* 0x000fe40000004100 */
[----:B------:R-:W-:Y:S02]  /*0650*/  HADD2.F32 R12, -RZ, R11.H0_H0 ;  /* 0x2000000bff0c7230 */ /* 0x000fe40000004100 */
        /* <DEDUP_REMOVED lines=33> */
[----:B0-----:R-:W-:-:S07]  /*0870*/  HADD2.F32 R173, -RZ, R111.H1_H1 ;  /* 0x3000006fffad7230 */ /* 0x001fce0000004100 */
.L_x_7099:
[----:B------:R-:W0:Y:S01]  /*0880*/  @P0 LDC.64 R140, c[0x0][0x270] ;  /* 0x00009c00ff8c0b82 */ /* 0x000e220000000a00 */
[----:B------:R-:W-:-:S07]  /*0890*/  SHF.R.S32.HI R144, RZ, 0x1f, R175 ;  /* 0x0000001fff907819 */ /* 0x000fce00000114af */
[----:B------:R-:W1:Y:S01]  /*08a0*/  LDC.64 R142, c[0x0][0x250] ;  /* 0x00009400ff8e7b82 */ /* 0x000e620000000a00 */
[----:B0-----:R-:W-:-:S04]  /*08b0*/  @P0 LEA R140, P4, R175, R140, 0x1 ;  /* 0x0000008caf8c0211 */ /* 0x001fc800078808ff */
[----:B------:R-:W-:-:S03]  /*08c0*/  @P0 LEA.HI.X R141, R175, R141, R144, 0x1, P4 ;  /* 0x0000008daf8d0211 */ /* 0x000fc600020f0c90 */
[----:B------:R-:W0:Y:S01]  /*08d0*/  LDC.64 R144, c[0x0][0x258] ;  /* 0x00009600ff907b82 */ /* 0x000e220000000a00 */
[C---:B-1----:R-:W-:Y:S01]  /*08e0*/  IMAD.WIDE R142, R175.reuse, 0x4, R142 ;  /* 0x00000004af8e7825 */ /* 0x042fe200078e028e */
[----:B------:R-:W-:Y:S01]  /*08f0*/  MOV R156, UR13 ;  /* 0x0000000d009c7c02 */ /* 0x000fe20008000f00 */
[----:B------:R-:W-:Y:S01]  /*0900*/  BSSY B0, `(.L_x_7086) ;  /* 0x000005f000007945 */ /* 0x000fe20003800000 */
[----:B------:R-:W-:Y:S01]  /*0910*/  ISETP.NE.AND P5, PT, R160, RZ, PT ;  /* 0x000000ffa000720c */ /* 0x000fe20003fa5270 */
[----:B------:R1:W5:Y:S04]  /*0920*/  @P0 LDG.E.U16 R153, desc[UR4][R140.64] ;  /* 0x000000048c990981 */ /* 0x000368000c1e1500 */
[----:B------:R-:W2:Y:S01]  /*0930*/  LDG.E R142, desc[UR4][R142.64] ;  /* 0x000000048e8e7981 */ /* 0x000ea2000c1e1900 */
[----:B0-----:R-:W-:-:S05]  /*0940*/  IMAD.WIDE R144, R175, 0x4, R144 ;  /* 0x00000004af907825 */ /* 0x001fca00078e0290 */
[----:B------:R0:W5:Y:S01]  /*0950*/  LDG.E R176, desc[UR4][R144.64] ;  /* 0x0000000490b07981 */ /* 0x000162000c1e1900 */
[----:B------:R-:W-:-:S05]  /*0960*/  IMAD R35, R175, R156, RZ ;  /* 0x0000009caf237224 */ /* 0x000fca00078e02ff */
[----:B------:R-:W-:-:S04]  /*0970*/  SHF.R.S32.HI R146, RZ, 0x1f, R35 ;  /* 0x0000001fff927819 */ /* 0x000fc80000011423 */
[----:B------:R-:W-:Y:S02]  /*0980*/  LEA.HI R146, R146, R35, RZ, 0x3 ;  /* 0x0000002392927211 */ /* 0x000fe400078f18ff */
[----:B------:R-:W-:-:S04]  /*0990*/  LOP3.LUT R35, R157, 0xff, RZ, 0xc0, !PT ;  /* 0x000000ff9d237812 */ /* 0x000fc800078ec0ff */
[----:B------:R-:W-:Y:S02]  /*09a0*/  LEA.HI.SX32 R174, R146, R35, 0x1d ;  /* 0x0000002392ae7211 */ /* 0x000fe400078feaff */
[----:B------:R-:W-:Y:S02]  /*09b0*/  MOV R197, RZ ;  /* 0x000000ff00c57202 */ /* 0x000fe40000000f00 */
[----:B------:R-:W-:Y:S02]  /*09c0*/  MOV R228, RZ ;  /* 0x000000ff00e47202 */ /* 0x000fe40000000f00 */
[----:B-1----:R-:W-:Y:S02]  /*09d0*/  P2R R140, PR, RZ, 0x20 ;  /* 0x00000020ff8c7803 */ /* 0x002fe40000000000 */
[----:B------:R-:W-:Y:S02]  /*09e0*/  MOV R225, R174 ;  /* 0x000000ae00e17202 */ /* 0x000fe40000000f00 */
[----:B--2---:R-:W-:Y:S01]  /*09f0*/  FSEL R196, R142, RZ, !P5 ;  /* 0x000000ff8ec47208 */ /* 0x004fe20006800000 */
[----:B0-----:R-:W-:Y:S06]  /*0a00*/  @!P3 BRA `(.L_x_7087) ;  /* 0x000000040038b947 */ /* 0x001fec0003800000 */
        /* <DEDUP_REMOVED lines=11> */
[----:B------:R0:W5:Y:S04]  /*0ac0*/  @P4 LDG.E.128 R108, desc[UR4][R154.64] ;  /* 0x000000049a6c4981 */ /* 0x000168000c1e1d00 */
[----:B------:R0:W5:Y:S01]  /*0ad0*/  @P4 LDG.E.128 R112, desc[UR4][R154.64+0x10] ;  /* 0x000010049a704981 */ /* 0x000162000c1e1d00 */
[----:B------:R-:W-:Y:S01]  /*0ae0*/  IADD3 R225, R174, 0x100, RZ ;  /* 0x00000100aee17810 */ /* 0x000fe20007ffe0ff */
        /* <DEDUP_REMOVED lines=9> */
[----:B------:R-:W-:Y:S01]  /*0b80*/  FMUL.FTZ R226, R34, R145 ;  /* 0x0000009122e27220 */ /* 0x000fe20000410000 */
[--C-:B------:R-:W-:Y:S02]  /*0b90*/  HADD2.F32 R221, -RZ, R149.reuse.H0_H0 ;  /* 0x20000095ffdd7230 */ /* 0x100fe40000004100 */
[----:B------:R-:W-:Y:S02]  /*0ba0*/  HADD2.F32 R218, -RZ, R149.H1_H1 ;  /* 0x30000095ffda7230 */ /* 0x000fe40000004100 */
[C---:B---3--:R-:W-:Y:S01]  /*0bb0*/  FADD.FTZ R149, -R196.reuse, R141 ;  /* 0x0000008dc4957221 */ /* 0x048fe20000010100 */
[--C-:B------:R-:W-:Y:S02]  /*0bc0*/  HADD2.F32 R211, -RZ, R151.reuse.H0_H0 ;  /* 0x20000097ffd37230 */ /* 0x100fe40000004100 */
[----:B------:R-:W-:Y:S02]  /*0bd0*/  HADD2.F32 R144, -RZ, R151.H1_H1 ;  /* 0x30000097ff907230 */ /* 0x000fe40000004100 */
[C---:B------:R-:W-:Y:S01]  /*0be0*/  FADD.FTZ R151, -R196.reuse, R143 ;  /* 0x0000008fc4977221 */ /* 0x040fe20000010100 */
[----:B------:R-:W-:Y:S01]  /*0bf0*/  FMUL.FTZ R222, R33, R148 ;  /* 0x0000009421de7220 */ /* 0x000fe20000410000 */
[----:B------:R-:W-:Y:S01]  /*0c00*/  FADD.FTZ R141, RZ, R226 ;  /* 0x000000e2ff8d7221 */ /* 0x000fe20000010000 */
[----:B------:R-:W-:Y:S01]  /*0c10*/  FFMA.FTZ R143, R3, R226, RZ ;  /* 0x000000e2038f7223 */ /* 0x000fe200000100ff */
[C---:B------:R-:W-:Y:S01]  /*0c20*/  FADD.FTZ R219, -R196.reuse, R140 ;  /* 0x0000008cc4db7221 */ /* 0x040fe20000010100 */
        /* <DEDUP_REMOVED lines=44> */
.L_x_7087:
[----:B------:R-:W-:Y:S05]  /*0ef0*/  BSYNC B0 ;  /* 0x0000000000007941 */ /* 0x000fea0003800000 */
.L_x_7086:
        /* <DEDUP_REMOVED lines=20> */
[C---:B-1---5:R-:W-:Y:S01]  /*1040*/  FMUL.FTZ R179, R176.reuse, R181 ;  /* 0x000000b5b0b37220 */ /* 0x062fe20000410000 */
[C---:B------:R-:W-:Y:S01]  /*1050*/  FMUL.FTZ R207, R176.reuse, R207 ;  /* 0x000000cfb0cf7220 */ /* 0x040fe20000410000 */
[C---:B------:R-:W-:Y:S01]  /*1060*/  FMUL.FTZ R206, R176.reuse, R143 ;  /* 0x0000008fb0ce7220 */ /* 0x040fe20000410000 */
[----:B------:R-:W-:Y:S01]  /*1070*/  FMUL.FTZ R210, R176, R183 ;  /* 0x000000b7b0d27220 */ /* 0x000fe20000410000 */
[----:B----4-:R-:W-:-:S02]  /*1080*/  HADD2.F32 R141, -RZ, R144.H0_H0 ;  /* 0x20000090ff8d7230 */ /* 0x010fc40000004100 */
[----:B------:R-:W-:-:S03]  /*1090*/  HADD2.F32 R144, -RZ, R144.H1_H1 ;  /* 0x30000090ff907230 */ /* 0x000fc60000004100 */
[-C--:B------:R-:W-:Y:S01]  /*10a0*/  FMUL.FTZ R212, R26, R141.reuse ;  /* 0x0000008d1ad47220 */ /* 0x080fe20000410000 */
[--C-:B------:R-:W-:Y:S02]  /*10b0*/  HADD2.F32 R205, -RZ, R145.reuse.H0_H0 ;  /* 0x20000091ffcd7230 */ /* 0x100fe40000004100 */
[----:B------:R-:W-:Y:S02]  /*10c0*/  HADD2.F32 R140, -RZ, R145.H1_H1 ;  /* 0x30000091ff8c7230 */ /* 0x000fe40000004100 */
[----:B------:R-:W-:Y:S01]  /*10d0*/  FADD.FTZ R72, R72, R141 ;  /* 0x0000008d48487221 */ /* 0x000fe20000010000 */
[----:B------:R-:W-:Y:S01]  /*10e0*/  FFMA.FTZ R96, R179, R141, R96 ;  /* 0x0000008db3607223 */ /* 0x000fe20000010060 */
[----:B------:R-:W-:Y:S01]  /*10f0*/  FMUL.FTZ R208, R25, R144 ;  /* 0x0000009019d07220 */ /* 0x000fe20000410000 */
[----:B------:R-:W-:Y:S01]  /*1100*/  FADD.FTZ R197, R197, R212 ;  /* 0x000000d4c5c57221 */ /* 0x000fe20000010000 */
[----:B------:R-:W-:Y:S01]  /*1110*/  FFMA.FTZ R141, R179, R212, R228 ;  /* 0x000000d4b38d7223 */ /* 0x000fe200000100e4 */
[----:B------:R-:W-:Y:S01]  /*1120*/  FADD.FTZ R74, R74, R205 ;  /* 0x000000cd4a4a7221 */ /* 0x000fe20000010000 */
[-C--:B------:R-:W-:Y:S01]  /*1130*/  FFMA.FTZ R98, R207, R205.reuse, R98 ;  /* 0x000000cdcf627223 */ /* 0x080fe20000010062 */
[----:B------:R-:W-:Y:S01]  /*1140*/  FADD.FTZ R75, R75, R140 ;  /* 0x0000008c4b4b7221 */ /* 0x000fe20000010000 */
[-C--:B------:R-:W-:Y:S01]  /*1150*/  FFMA.FTZ R99, R206, R140.reuse, R99 ;  /* 0x0000008cce637223 */ /* 0x080fe20000010063 */
[----:B------:R-:W-:Y:S01]  /*1160*/  FMUL.FTZ R203, R23, R140 ;  /* 0x0000008c17cb7220 */ /* 0x000fe20000410000 */
[----:B------:R-:W-:Y:S01]  /*1170*/  FMUL.FTZ R205, R24, R205 ;  /* 0x000000cd18cd7220 */ /* 0x000fe20000410000 */
[----:B------:R-:W-:Y:S01]  /*1180*/  FADD.FTZ R140, R197, R208 ;  /* 0x000000d0c58c7221 */ /* 0x000fe20000010000 */
[----:B------:R-:W-:Y:S01]  /*1190*/  FFMA.FTZ R142, R210, R208, R141 ;  /* 0x000000d0d28e7223 */ /* 0x000fe2000001008d */
[----:B------:R-:W-:-:S02]  /*11a0*/  HADD2.F32 R145, -RZ, R146.H0_H0 ;  /* 0x20000092ff917230 */ /* 0x000fc40000004100 */
[----:B---3--:R-:W-:Y:S01]  /*11b0*/  FADD.FTZ R201, -R196, R148 ;  /* 0x00000094c4c97221 */ /* 0x008fe20000010100 */
[----:B------:R-:W-:Y:S01]  /*11c0*/  FADD.FTZ R140, R140, R205 ;  /* 0x000000cd8c8c7221 */ /* 0x000fe20000010000 */
[----:B------:R-:W-:Y:S01]  /*11d0*/  FFMA.FTZ R141, R207, R205, R142 ;  /* 0x000000cdcf8d7223 */ /* 0x000fe2000001008e */
[----:B------:R-:W-:Y:S02]  /*11e0*/  HADD2.F32 R146, -RZ, R146.H1_H1 ;  /* 0x30000092ff927230 */ /* 0x000fe40000004100 */
[----:B------:R-:W-:Y:S01]  /*11f0*/  FADD.FTZ R149, -R196, R149 ;  /* 0x00000095c4957221 */ /* 0x000fe20000010100 */
[----:B------:R-:W-:Y:S01]  /*1200*/  FADD.FTZ R143, R140, R203 ;  /* 0x000000cb8c8f7221 */ /* 0x000fe20000010000 */
[----:B------:R-:W-:Y:S01]  /*1210*/  FMUL.FTZ R201, R176, R201 ;  /* 0x000000c9b0c97220 */ /* 0x000fe20000410000 */
[----:B------:R-:W-:Y:S01]  /*1220*/  FMUL.FTZ R178, R22, R145 ;  /* 0x0000009116b27220 */ /* 0x000fe20000410000 */
[----:B------:R-:W-:Y:S01]  /*1230*/  FFMA.FTZ R140, R206, R203, R141 ;  /* 0x000000cbce8c7223 */ /* 0x000fe2000001008d */
[----:B0-----:R-:W-:-:S02]  /*1240*/  HADD2.F32 R155, -RZ, R147.H0_H0 ;  /* 0x20000093ff9b7230 */ /* 0x001fc40000004100 */
[----:B------:R-:W-:Y:S01]  /*1250*/  FMUL.FTZ R180, R176, R149 ;  /* 0x00000095b0b47220 */ /* 0x000fe20000410000 */
[----:B------:R-:W-:Y:S02]  /*1260*/  HADD2.F32 R154, -RZ, R147.H1_H1 ;  /* 0x30000093ff9a7230 */ /* 0x000fe40000004100 */
[C---:B------:R-:W-:Y:S01]  /*1270*/  FADD.FTZ R147, -R196.reuse, R150 ;  /* 0x00000096c4937221 */ /* 0x040fe20000010100 */
        /* <DEDUP_REMOVED lines=24> */
.L_x_7089:
[----:B------:R-:W-:Y:S05]  /*1400*/  BSYNC B0 ;  /* 0x0000000000007941 */ /* 0x000fea0003800000 */
.L_x_7088:
        /* <DEDUP_REMOVED lines=20> */
[C---:B------:R-:W-:Y:S01]  /*1550*/  FMUL.FTZ R177, R176.reuse, R177 ;  /* 0x000000b1b0b17220 */ /* 0x040fe20000410000 */
[C---:B-1----:R-:W-:Y:S01]  /*1560*/  FMUL.FTZ R188, R176.reuse, R185 ;  /* 0x000000b9b0bc7220 */ /* 0x042fe20000410000 */
        /* <DEDUP_REMOVED lines=29> */
[----:B0-----:R-:W-:-:S02]  /*1740*/  HADD2.F32 R155, -RZ, R147.H0_H0 ;  /* 0x20000093ff9b7230 */ /* 0x001fc40000004100 */
[----:B------:R-:W-:Y:S01]  /*1750*/  FADD.FTZ R60, R60, R193 ;  /* 0x000000c13c3c7221 */ /* 0x000fe20000010000 */
[----:B------:R-:W-:Y:S01]  /*1760*/  FFMA.FTZ R84, R191, R193, R84 ;  /* 0x000000c1bf547223 */ /* 0x000fe20000010054 */
[----:B------:R-:W-:Y:S01]  /*1770*/  FADD.FTZ R195, -R196, R150 ;  /* 0x00000096c4c37221 */ /* 0x000fe20000010100 */
        /* <DEDUP_REMOVED lines=24> */
.L_x_7091:
[----:B------:R-:W-:Y:S05]  /*1900*/  BSYNC B0 ;  /* 0x0000000000007941 */ /* 0x000fea0003800000 */
.L_x_7090:
        /* <DEDUP_REMOVED lines=27> */
.L_x_7114:
        /* <DEDUP_REMOVED lines=80> */
[-C--:B------:R-:W-:Y:S01]  /*1fc0*/  FMUL.FTZ R155, R145, R225.reuse ;  /* 0x000000e1919b7220 */ /* 0x080fe20000410000 */
[-C--:B------:R-:W-:Y:S01]  /*1fd0*/  FMUL.FTZ R232, R144, R225.reuse ;  /* 0x000000e190e87220 */ /* 0x080fe20000410000 */
[----:B------:R-:W-:Y:S01]  /*1fe0*/  FMUL.FTZ R234, R146, R225 ;  /* 0x000000e192ea7220 */ /* 0x000fe20000410000 */
[----:B------:R-:W-:-:S02]  /*1ff0*/  ISETP.NE.AND.EX P5, PT, RZ, UR15, PT, P5 ;  /* 0x0000000fff007c0c */ /* 0x000fc4000bfa5350 */
[----:B------:R-:W-:Y:S01]  /*2000*/  FMUL.FTZ R229, R5, R232 ;  /* 0x000000e805e57220 */ /* 0x000fe20000410000 */
        /* <DEDUP_REMOVED lines=17> */
[----:B------:R-:W-:Y:S01]  /*2120*/  FMUL.FTZ R147, R7, R196 ;  /* 0x000000c407937220 */ /* 0x000fe20000410000 */
[----:B------:R-:W-:Y:S01]  /*2130*/  FMUL.FTZ R228, R6, R227 ;  /* 0x000000e306e47220 */ /* 0x000fe20000410000 */
[----:B------:R-:W-:Y:S01]  /*2140*/  FMUL.FTZ R230, R4, R231 ;  /* 0x000000e704e67220 */ /* 0x000fe20000410000 */
[----:B------:R-:W-:Y:S01]  /*2150*/  F2FP.F16.F32.PACK_AB R144, R145, R144 ;  /* 0x000000909190723e */ /* 0x000fe200000000ff */
[----:B0-----:R-:W-:Y:S01]  /*2160*/  @P6 IMAD.WIDE.U32 R150, R174, 0x20, R150 ;  /* 0x00000020ae966825 */ /* 0x001fe200078e0096 */
[----:B------:R-:W-:-:S02]  /*2170*/  F2FP.F16.F32.PACK_AB R145, R147, R146 ;  /* 0x000000929391723e */ /* 0x000fc400000000ff */
[----:B------:R-:W-:Y:S01]  /*2180*/  F2FP.F16.F32.PACK_AB R146, R229, R228 ;  /* 0x000000e4e592723e */ /* 0x000fe200000000ff */
[C---:B-1----:R-:W-:Y:S01]  /*2190*/  IMAD.WIDE.U32 R148, R174.reuse, 0x10, R148 ;  /* 0x00000010ae947825 */ /* 0x042fe200078e0094 */
[----:B------:R-:W-:Y:S01]  /*21a0*/  F2FP.F16.F32.PACK_AB R147, R233, R230 ;  /* 0x000000e6e993723e */ /* 0x000fe200000000ff */
[----:B------:R0:W-:Y:S01]  /*21b0*/  @P6 STG.E.128 desc[UR4][R150.64], R132 ;  /* 0x0000008496006986 */ /* 0x0001e2000c101d04 */
[----:B------:R-:W-:-:S03]  /*21c0*/  IADD3 R174, R174, 0x100, RZ ;  /* 0x00000100aeae7810 */ /* 0x000fc60007ffe0ff */
[----:B------:R0:W-:Y:S04]  /*21d0*/  @P6 STG.E.128 desc[UR4][R150.64+0x10], R136 ;  /* 0x0000108896006986 */ /* 0x0001e8000c101d04 */
[----:B------:R0:W-:Y:S01]  /*21e0*/  STG.E.128 desc[UR4][R148.64], R144 ;  /* 0x0000009094007986 */ /* 0x0001e2000c101d04 */
[----:B--2---:R-:W-:Y:S02]  /*21f0*/  HADD2.F32 R228, -RZ, R140.H0_H0 ;  /* 0x2000008cffe47230 */ /* 0x004fe40000004100 */
[----:B------:R-:W-:Y:S02]  /*2200*/  HADD2.F32 R229, -RZ, R141.H0_H0 ;  /* 0x2000008dffe57230 */ /* 0x000fe40000004100 */
[----:B------:R-:W-:Y:S02]  /*2210*/  HADD2.F32 R230, -RZ, R142.H0_H0 ;  /* 0x2000008effe67230 */ /* 0x000fe40000004100 */
[----:B------:R-:W-:Y:S01]  /*2220*/  FFMA.FTZ R56, R155, R228, R56 ;  /* 0x000000e49b387223 */ /* 0x000fe20000010038 */
[----:B------:R-:W-:-:S02]  /*2230*/  HADD2.F32 R233, -RZ, R143.H0_H0 ;  /* 0x2000008fffe97230 */ /* 0x000fc40000004100 */
[----:B------:R-:W-:Y:S01]  /*2240*/  FFMA.FTZ R58, R197, R229, R58 ;  /* 0x000000e5c53a7223 */ /* 0x000fe2000001003a */
[----:B------:R-:W-:Y:S02]  /*2250*/  HADD2.F32 R140, -RZ, R140.H1_H1 ;  /* 0x3000008cff8c7230 */ /* 0x000fe40000004100 */
[----:B------:R-:W-:Y:S01]  /*2260*/  FFMA.FTZ R52, R227, R230, R52 ;  /* 0x000000e6e3347223 */ /* 0x000fe20000010034 */
[----:B------:R-:W-:Y:S02]  /*2270*/  HADD2.F32 R141, -RZ, R141.H1_H1 ;  /* 0x3000008dff8d7230 */ /* 0x000fe40000004100 */
[----:B------:R-:W-:Y:S01]  /*2280*/  FFMA.FTZ R54, R231, R233, R54 ;  /* 0x000000e9e7367223 */ /* 0x000fe20000010036 */
[----:B------:R-:W-:Y:S02]  /*2290*/  HADD2.F32 R142, -RZ, R142.H1_H1 ;  /* 0x3000008eff8e7230 */ /* 0x000fe40000004100 */
[----:B------:R-:W-:Y:S01]  /*22a0*/  FFMA.FTZ R57, R154, R140, R57 ;  /* 0x0000008c9a397223 */ /* 0x000fe20000010039 */
[----:B------:R-:W-:-:S02]  /*22b0*/  HADD2.F32 R143, -RZ, R143.H1_H1 ;  /* 0x3000008fff8f7230 */ /* 0x000fc40000004100 */
[----:B------:R-:W-:Y:S01]  /*22c0*/  FFMA.FTZ R59, R196, R141, R59 ;  /* 0x0000008dc43b7223 */ /* 0x000fe2000001003b */
[----:B------:R-:W-:Y:S02]  /*22d0*/  FFMA.FTZ R53, R232, R142, R53 ;  /* 0x0000008ee8357223 */ /* 0x000fe40000010035 */
[----:B0-----:R-:W-:-:S07]  /*22e0*/  FFMA.FTZ R55, R234, R143, R55 ;  /* 0x0000008fea377223 */ /* 0x001fce0000010037 */
.L_x_7094:
[----:B------:R-:W-:Y:S05]  /*22f0*/  BSYNC B0 ;  /* 0x0000000000007941 */ /* 0x000fea0003800000 */
.L_x_7093:
        /* <DEDUP_REMOVED lines=68> */
[----:B------:R-:W-:-:S02]  /*2740*/  F2FP.F16.F32.PACK_AB R144, R145, R144 ;  /* 0x000000909190723e */ /* 0x000fc400000000ff */
[C---:B------:R-:W-:Y:S02]  /*2750*/  @P6 LEA.HI.X R151, R174.reuse, UR15, RZ, 0x5, P5 ;  /* 0x0000000fae976c11 */ /* 0x040fe4000a8f2cff */
[----:B------:R-:W-:Y:S02]  /*2760*/  LEA R148, P5, R174, UR16, 0x4 ;  /* 0x00000010ae947c11 */ /* 0x000fe4000f8a20ff */
[----:B------:R-:W-:Y:S01]  /*2770*/  F2FP.F16.F32.PACK_AB R145, R147, R146 ;  /* 0x000000929391723e */ /* 0x000fe200000000ff */
[----:B------:R0:W-:Y:S01]  /*2780*/  @P6 STG.E.128 desc[UR4][R150.64], R132 ;  /* 0x0000008496006986 */ /* 0x0001e2000c101d04 */
[----:B------:R-:W-:Y:S02]  /*2790*/  F2FP.F16.F32.PACK_AB R146, R154, R149 ;  /* 0x000000959a92723e */ /* 0x000fe400000000ff */
[----:B------:R-:W-:Y:S01]  /*27a0*/  LEA.HI.X R149, R174, UR17, RZ, 0x4, P5 ;  /* 0x00000011ae957c11 */ /* 0x000fe2000a8f24ff */
[----:B------:R0:W-:Y:S01]  /*27b0*/  @P6 STG.E.128 desc[UR4][R150.64+0x10], R136 ;  /* 0x0000108896006986 */ /* 0x0001e2000c101d04 */
[----:B------:R-:W-:-:S02]  /*27c0*/  F2FP.F16.F32.PACK_AB R147, R230, R227 ;  /* 0x000000e3e693723e */ /* 0x000fc400000000ff */
[----:B------:R-:W-:-:S03]  /*27d0*/  IADD3 R174, R174, 0x100, RZ ;  /* 0x00000100aeae7810 */ /* 0x000fc60007ffe0ff */
[----:B------:R0:W-:Y:S01]  /*27e0*/  STG.E.128 desc[UR4][R148.64], R144 ;  /* 0x0000009094007986 */ /* 0x0001e2000c101d04 */
[----:B--2---:R-:W-:Y:S02]  /*27f0*/  HADD2.F32 R154, -RZ, R140.H0_H0 ;  /* 0x2000008cff9a7230 */ /* 0x004fe40000004100 */
[----:B------:R-:W-:Y:S02]  /*2800*/  HADD2.F32 R227, -RZ, R141.H0_H0 ;  /* 0x2000008dffe37230 */ /* 0x000fe40000004100 */
[----:B------:R-:W-:Y:S02]  /*2810*/  HADD2.F32 R230, -RZ, R142.H0_H0 ;  /* 0x2000008effe67230 */ /* 0x000fe40000004100 */
[----:B------:R-:W-:Y:S01]  /*2820*/  FFMA.FTZ R48, R155, R154, R48 ;  /* 0x0000009a9b307223 */ /* 0x000fe20000010030 */
[----:B------:R-:W-:Y:S02]  /*2830*/  HADD2.F32 R233, -RZ, R143.H0_H0 ;  /* 0x2000008fffe97230 */ /* 0x000fe40000004100 */
[----:B------:R-:W-:Y:S01]  /*2840*/  FFMA.FTZ R50, R197, R227, R50 ;  /* 0x000000e3c5327223 */ /* 0x000fe20000010032 */
[----:B------:R-:W-:-:S02]  /*2850*/  HADD2.F32 R140, -RZ, R140.H1_H1 ;  /* 0x3000008cff8c7230 */ /* 0x000fc40000004100 */
[----:B------:R-:W-:Y:S01]  /*2860*/  FFMA.FTZ R44, R229, R230, R44 ;  /* 0x000000e6e52c7223 */ /* 0x000fe2000001002c */
[----:B------:R-:W-:Y:S02]  /*2870*/  HADD2.F32 R141, -RZ, R141.H1_H1 ;  /* 0x3000008dff8d7230 */ /* 0x000fe40000004100 */
[----:B------:R-:W-:Y:S01]  /*2880*/  FFMA.FTZ R46, R231, R233, R46 ;  /* 0x000000e9e72e7223 */ /* 0x000fe2000001002e */
[----:B------:R-:W-:Y:S02]  /*2890*/  HADD2.F32 R142, -RZ, R142.H1_H1 ;  /* 0x3000008eff8e7230 */ /* 0x000fe40000004100 */
[----:B------:R-:W-:Y:S01]  /*28a0*/  FFMA.FTZ R49, R196, R140, R49 ;  /* 0x0000008cc4317223 */ /* 0x000fe20000010031 */
[----:B------:R-:W-:Y:S02]  /*28b0*/  HADD2.F32 R143, -RZ, R143.H1_H1 ;  /* 0x3000008fff8f7230 */ /* 0x000fe40000004100 */
[----:B------:R-:W-:Y:S01]  /*28c0*/  FFMA.FTZ R51, R228, R141, R51 ;  /* 0x0000008de4337223 */ /* 0x000fe20000010033 */
[----:B------:R-:W-:-:S02]  /*28d0*/  FFMA.FTZ R45, R232, R142, R45 ;  /* 0x0000008ee82d7223 */ /* 0x000fc4000001002d */
[----:B0-----:R-:W-:-:S07]  /*28e0*/  FFMA.FTZ R47, R234, R143, R47 ;  /* 0x0000008fea2f7223 */ /* 0x001fce000001002f */
.L_x_7096:
[----:B------:R-:W-:Y:S05]  /*28f0*/  BSYNC B0 ;  /* 0x0000000000007941 */ /* 0x000fea0003800000 */
.L_x_7095:
        /* <DEDUP_REMOVED lines=76> */
[----:B------:R-:W-:-:S05]  /*2dc0*/  F2FP.F16.F32.PACK_AB R147, R225, R196 ;  /* 0x000000c4e193723e */ /* 0x000fca00000000ff */
        /* <DEDUP_REMOVED lines=17> */
.L_x_7098:
[----:B------:R-:W-:Y:S05]  /*2ee0*/  BSYNC B0 ;  /* 0x0000000000007941 */ /* 0x000fea0003800000 */
.L_x_7097:
[----:B------:R-:W-:Y:S02]  /*2ef0*/  IADD3 R175, R175, UR18, RZ ;  /* 0x00000012afaf7c10 */ /* 0x000fe4000fffe0ff */
[----:B------:R-:W-:Y:S02]  /*2f00*/  SEL R152, RZ, 0x1, P4 ;  /* 0x00000001ff987807 */ /* 0x000fe40002000000 */
[----:B------:R-:W-:-:S13]  /*2f10*/  ISETP.GE.AND P5, PT, R175, UR19, PT ;  /* 0x00000013af007c0c */ /* 0x000fda000bfa6270 */
[----:B------:R-:W-:Y:S05]  /*2f20*/  @!P5 BRA `(.L_x_7099) ;  /* 0xffffffd80054d947 */ /* 0x000fea000383ffff */
.L_x_7085:
        /* <DEDUP_REMOVED lines=20> */
.L_x_7101:
[----:B------:R-:W-:Y:S05]  /*3070*/  BSYNC B0 ;  /* 0x0000000000007941 */ /* 0x000fea0003800000 */
.L_x_7100:
        /* <DEDUP_REMOVED lines=15> */
.L_x_7103:
[----:B------:R-:W-:Y:S05]  /*3170*/  BSYNC B0 ;  /* 0x0000000000007941 */ /* 0x000fea0003800000 */
.L_x_7102:
        /* <DEDUP_REMOVED lines=14> */
.L_x_7092:
[----:B------:R-:W-:Y:S02]  /*3260*/  MOV R153, R197 ;  /* 0x000000c500997202 */ /* 0x000fe40000000f00 */
[----:B------:R-:W-:Y:S02]  /*3270*/  MOV R152, 0x10 ;  /* 0x0000001000987802 */ /* 0x000fe40000000f00 */
[----:B------:R-:W-:Y:S02]  /*3280*/  MOV R155, 0x1f ;  /* 0x0000001f009b7802 */ /* 0x000fe40000000f00 */
[----:B------:R-:W-:-:S07]  /*3290*/  MOV R150, 0xffffffff ;  /* 0xffffffff00967802 */ /* 0x000fce0000000f00 */
[----:B------:R-:W-:Y:S05]  /*32a0*/  WARPSYNC.COLLECTIVE R150, `(.L_x_7104) ;  /* 0x0000000096087348 */ /* 0x000fea0003c00000 */
[----:B------:R0:W1:Y:S02]  /*32b0*/  SHFL.DOWN P6, R151, R153, R152, R155 ;  /* 0x0800009899977389 */ /* 0x00006400000c009b */
[----:B01----:R-:W-:Y:S01]  /*32c0*/  ENDCOLLECTIVE ;  /* 0x000000000000791b */ /* 0x003fe20003800000 */
.L_x_7104:
[----:B------:R-:W-:Y:S02]  /*32d0*/  MOV R153, R228 ;  /* 0x000000e400997202 */ /* 0x000fe40000000f00 */
[----:B------:R-:W-:-:S07]  /*32e0*/  MOV R142, R151 ;  /* 0x00000097008e7202 */ /* 0x000fce0000000f00 */
[----:B------:R-:W-:Y:S05]  /*32f0*/  WARPSYNC.COLLECTIVE R150, `(.L_x_7105) ;  /* 0x0000000096087348 */ /* 0x000fea0003c00000 */
[----:B------:R0:W1:Y:S02]  /*3300*/  SHFL.DOWN P6, R151, R153, R152, R155 ;  /* 0x0800009899977389 */ /* 0x00006400000c009b */
[----:B01----:R-:W-:Y:S01]  /*3310*/  ENDCOLLECTIVE ;  /* 0x000000000000791b */ /* 0x003fe20003800000 */
.L_x_7105:
[----:B------:R-:W-:-:S05]  /*3320*/  FADD.FTZ R142, R142, R197 ;  /* 0x000000c58e8e7221 */ /* 0x000fca0000010000 */
[----:B------:R-:W-:Y:S02]  /*3330*/  MOV R153, R142 ;  /* 0x0000008e00997202 */ /* 0x000fe40000000f00 */
[----:B------:R-:W-:Y:S02]  /*3340*/  MOV R152, 0x8 ;  /* 0x0000000800987802 */ /* 0x000fe40000000f00 */
[----:B------:R-:W-:-:S07]  /*3350*/  MOV R143, R151 ;  /* 0x00000097008f7202 */ /* 0x000fce0000000f00 */
[----:B------:R-:W-:Y:S05]  /*3360*/  WARPSYNC.COLLECTIVE R150, `(.L_x_7106) ;  /* 0x0000000096087348 */ /* 0x000fea0003c00000 */
[----:B------:R0:W1:Y:S02]  /*3370*/  SHFL.DOWN P6, R151, R153, R152, R155 ;  /* 0x0800009899977389 */ /* 0x00006400000c009b */
[----:B01----:R-:W-:Y:S01]  /*3380*/  ENDCOLLECTIVE ;  /* 0x000000000000791b */ /* 0x003fe20003800000 */
.L_x_7106:
[----:B------:R-:W-:-:S05]  /*3390*/  FADD.FTZ R143, R143, R228 ;  /* 0x000000e48f8f7221 */ /* 0x000fca0000010000 */
[----:B------:R-:W-:Y:S02]  /*33a0*/  MOV R153, R143 ;  /* 0x0000008f00997202 */ /* 0x000fe40000000f00 */
[----:B------:R-:W-:-:S07]  /*33b0*/  MOV R145, R151 ;  /* 0x0000009700917202 */ /* 0x000fce0000000f00 */
[----:B------:R-:W-:Y:S05]  /*33c0*/  WARPSYNC.COLLECTIVE R150, `(.L_x_7107) ;  /* 0x0000000096087348 */ /* 0x000fea0003c00000 */
[----:B------:R0:W1:Y:S02]  /*33d0*/  SHFL.DOWN P6, R151, R153, R152, R155 ;  /* 0x0800009899977389 */ /* 0x00006400000c009b */
[----:B01----:R-:W-:Y:S01]  /*33e0*/  ENDCOLLECTIVE ;  /* 0x000000000000791b */ /* 0x003fe20003800000 */
.L_x_7107:
[----:B------:R-:W-:-:S05]  /*33f0*/  FADD.FTZ R145, R142, R145 ;  /* 0x000000918e917221 */ /* 0x000fca0000010000 */
[----:B------:R-:W-:Y:S02]  /*3400*/  MOV R153, R145 ;  /* 0x0000009100997202 */ /* 0x000fe40000000f00 */
[----:B------:R-:W-:Y:S02]  /*3410*/  MOV R152, 0x4 ;  /* 0x0000000400987802 */ /* 0x000fe40000000f00 */
[----:B------:R-:W-:-:S07]  /*3420*/  MOV R144, R151 ;  /* 0x0000009700907202 */ /* 0x000fce0000000f00 */
[----:B------:R-:W-:Y:S05]  /*3430*/  WARPSYNC.COLLECTIVE R150, `(.L_x_7108) ;  /* 0x0000000096087348 */ /* 0x000fea0003c00000 */
[----:B------:R0:W1:Y:S02]  /*3440*/  SHFL.DOWN P6, R151, R153, R152, R155 ;  /* 0x0800009899977389 */ /* 0x00006400000c009b */
[----:B01----:R-:W-:Y:S01]  /*3450*/  ENDCOLLECTIVE ;  /* 0x000000000000791b */ /* 0x003fe20003800000 */
.L_x_7108:
[----:B------:R-:W-:-:S05]  /*3460*/  FADD.FTZ R144, R143, R144 ;  /* 0x000000908f907221 */ /* 0x000fca0000010000 */
[----:B------:R-:W-:Y:S02]  /*3470*/  MOV R153, R144 ;  /* 0x0000009000997202 */ /* 0x000fe40000000f00 */
[----:B------:R-:W-:-:S07]  /*3480*/  MOV R146, R151 ;  /* 0x0000009700927202 */ /* 0x000fce0000000f00 */
[----:B------:R-:W-:Y:S05]  /*3490*/  WARPSYNC.COLLECTIVE R150, `(.L_x_7109) ;  /* 0x0000000096087348 */ /* 0x000fea0003c00000 */
[----:B------:R0:W1:Y:S02]  /*34a0*/  SHFL.DOWN P6, R151, R153, R152, R155 ;  /* 0x0800009899977389 */ /* 0x00006400000c009b */
[----:B01----:R-:W-:Y:S01]  /*34b0*/  ENDCOLLECTIVE ;  /* 0x000000000000791b */ /* 0x003fe20003800000 */
.L_x_7109:
[----:B------:R-:W-:-:S05]  /*34c0*/  FADD.FTZ R146, R145, R146 ;  /* 0x0000009291927221 */ /* 0x000fca0000010000 */
[----:B------:R-:W-:Y:S02]  /*34d0*/  MOV R153, R146 ;  /* 0x0000009200997202 */ /* 0x000fe40000000f00 */
[----:B------:R-:W-:Y:S02]  /*34e0*/  MOV R152, 0x2 ;  /* 0x0000000200987802 */ /* 0x000fe40000000f00 */
[----:B------:R-:W-:-:S07]  /*34f0*/  MOV R147, R151 ;  /* 0x0000009700937202 */ /* 0x000fce0000000f00 */
[----:B------:R-:W-:Y:S05]  /*3500*/  WARPSYNC.COLLECTIVE R150, `(.L_x_7110) ;  /* 0x0000000096087348 */ /* 0x000fea0003c00000 */
[----:B------:R0:W1:Y:S02]  /*3510*/  SHFL.DOWN P6, R151, R153, R152, R155 ;  /* 0x0800009899977389 */ /* 0x00006400000c009b */
[----:B01----:R-:W-:Y:S01]  /*3520*/  ENDCOLLECTIVE ;  /* 0x000000000000791b */ /* 0x003fe20003800000 */
.L_x_7110:
[----:B------:R-:W-:-:S05]  /*3530*/  FADD.FTZ R147, R144, R147 ;  /* 0x0000009390937221 */ /* 0x000fca0000010000 */
[----:B------:R-:W-:Y:S02]  /*3540*/  MOV R153, R147 ;  /* 0x0000009300997202 */ /* 0x000fe40000000f00 */
[----:B------:R-:W-:-:S07]  /*3550*/  MOV R149, R151 ;  /* 0x0000009700957202 */ /* 0x000fce0000000f00 */
[----:B------:R-:W-:Y:S05]  /*3560*/  WARPSYNC.COLLECTIVE R150, `(.L_x_7111) ;  /* 0x0000000096087348 */ /* 0x000fea0003c00000 */
[----:B------:R0:W1:Y:S02]  /*3570*/  SHFL.DOWN P6, R151, R153, R152, R155 ;  /* 0x0800009899977389 */ /* 0x00006400000c009b */
[----:B01----:R-:W-:Y:S01]  /*3580*/  ENDCOLLECTIVE ;  /* 0x000000000000791b */ /* 0x003fe20003800000 */
.L_x_7111:
[----:B------:R-:W-:-:S05]  /*3590*/  FADD.FTZ R149, R146, R149 ;  /* 0x0000009592957221 */ /* 0x000fca0000010000 */
[----:B------:R-:W-:Y:S02]  /*35a0*/  MOV R153, R149 ;  /* 0x0000009500997202 */ /* 0x000fe40000000f00 */
[----:B------:R-:W-:Y:S02]  /*35b0*/  MOV R152, 0x1 ;  /* 0x0000000100987802 */ /* 0x000fe40000000f00 */
[----:B------:R-:W-:-:S07]  /*35c0*/  MOV R148, R151 ;  /* 0x0000009700947202 */ /* 0x000fce0000000f00 */
[----:B------:R-:W-:Y:S05]  /*35d0*/  WARPSYNC.COLLECTIVE R150, `(.L_x_7112) ;  /* 0x0000000096087348 */ /* 0x000fea0003c00000 */
[----:B------:R0:W1:Y:S02]  /*35e0*/  SHFL.DOWN P6, R151, R153, R152, R155 ;  /* 0x0800009899977389 */ /* 0x00006400000c009b */
[----:B01----:R-:W-:Y:S01]  /*35f0*/  ENDCOLLECTIVE ;  /* 0x000000000000791b */ /* 0x003fe20003800000 */
.L_x_7112:
[----:B------:R-:W-:-:S05]  /*3600*/  FADD.FTZ R148, R147, R148 ;  /* 0x0000009493947221 */ /* 0x000fca0000010000 */
[----:B------:R-:W-:Y:S02]  /*3610*/  MOV R153, R148 ;  /* 0x0000009400997202 */ /* 0x000fe40000000f00 */
[----:B------:R-:W-:-:S07]  /*3620*/  MOV R196, R151 ;  /* 0x0000009700c47202 */ /* 0x000fce0000000f00 */
[----:B------:R-:W-:Y:S05]  /*3630*/  WARPSYNC.COLLECTIVE R150, `(.L_x_7113) ;  /* 0x0000000096087348 */ /* 0x000fea0003c00000 */
[----:B------:R0:W1:Y:S02]  /*3640*/  SHFL.DOWN P6, R151, R153, R152, R155 ;  /* 0x0800009899977389 */ /* 0x00006400000c009b */
[----:B01----:R-:W-:Y:S01]  /*3650*/  ENDCOLLECTIVE ;  /* 0x000000000000791b */ /* 0x003fe20003800000 */
.L_x_7113:
[----:B------:R-:W-:Y:S01]  /*3660*/  MOV R197, R151 ;  /* 0x0000009700c57202 */ /* 0x000fe20000000f00 */
[----:B------:R-:W-:Y:S06]  /*3670*/  BRA `(.L_x_7114) ;  /* 0xffffffe400107947 */ /* 0x000fec000383ffff */
.L_x_7115:
        /* <DEDUP_REMOVED lines=16> */
.L_x_11383:


//--------------------- .text._ZN10layer_norm13ln_bwd_kernelINS_13Kernel_traitsI6__halfS2_fS2_fjLj6144ELj1ELj1ELj8ELj16ENS_18Kernel_traits_baseILj6144ES2_S2_fS2_fjLj256EEEEELb0ELb1ELb0ELb1EEEvNS_9BwdParamsE --------------------------
	.section	.text._ZN10layer_norm13ln_bwd_kernelINS_13Kernel_traitsI6__halfS2_fS2_fjLj6144ELj1ELj1ELj8ELj16ENS_18Kernel_traits_baseILj6144ES2_S2_fS2_fjLj256EEEEELb0ELb1ELb0ELb1EEEvNS_9BwdParamsE,"ax",@progbits
	.align	128
        .global         _ZN10layer_norm13ln_bwd_kernelINS_13Kernel_traitsI6__halfS2_fS2_fjLj6144ELj1ELj1ELj8ELj16ENS_18Kernel_traits_baseILj6144ES2_S2_fS2_fjLj256EEEEELb0ELb1ELb0ELb1EEEvNS_9BwdParamsE
        .type           _ZN10layer_norm13ln_bwd_kernelINS_13Kernel_traitsI6__halfS2_fS2_fjLj6144ELj1ELj1ELj8ELj16ENS_18Kernel_traits_baseILj6144ES2_S2_fS2_fjLj256EEEEELb0ELb1ELb0ELb1EEEvNS_9BwdParamsE,@function
        .size           _ZN10layer_norm13ln_bwd_kernelINS_13Kernel_traitsI6__halfS2_fS2_fjLj6144ELj1ELj1ELj8ELj16ENS_18Kernel_traits_baseILj6144ES2_S2_fS2_fjLj256EEEEELb0ELb1ELb0ELb1EEEvNS_9BwdParamsE,(.L_x_11384 - _ZN10layer_norm13ln_bwd_kernelINS_13Kernel_traitsI6__halfS2_fS2_fjLj6144ELj1ELj1ELj8ELj16ENS_18Kernel_traits_baseILj6144ES2_S2_fS2_fjLj256EEEEELb0ELb1ELb0ELb1EEEvNS_9BwdParamsE)
        .other          _ZN10layer_norm13ln_bwd_kernelINS_13Kernel_traitsI6__halfS2_fS2_fjLj6144ELj1ELj1ELj8ELj16ENS_18Kernel_traits_baseILj6144ES2_S2_fS2_fjLj256EEEEELb0ELb1ELb0ELb1EEEvNS_9BwdParamsE,@"STO_CUDA_ENTRY STV_DEFAULT"
_ZN10layer_norm13ln_bwd_kernelINS_13Kernel_traitsI6__halfS2_fS2_fjLj6144ELj1ELj1ELj8ELj16ENS_18Kernel_traits_baseILj6144ES2_S2_fS2_fjLj256EEEEELb0ELb1ELb0ELb1EEEvNS_9BwdParamsE:
.text._ZN10layer_norm13ln_bwd_kernelINS_13Kernel_traitsI6__halfS2_fS2_fjLj6144ELj1ELj1ELj8ELj16ENS_18Kernel_traits_baseILj6144ES2_S2_fS2_fjLj256EEEEELb0ELb1ELb0ELb1EEEvNS_9BwdParamsE:
        /* <DEDUP_REMOVED lines=51> */
.L_x_7116:
        /* <DEDUP_REMOVED lines=19> */
[----:B0-----:R-:W-:Y:S02]  /*0460*/  CS2R R4, SRZ ;  /* 0x0000000000047805 */ /* 0x001fe4000001ff00 */
[----:B------:R-:W-:Y:S02]  /*0470*/  CS2R R6, SRZ ;  /* 0x0000000000067805 */ /* 0x000fe4000001ff00 */
[----:B------:R-:W-:Y:S02]  /*0480*/  CS2R R12, SRZ ;  /* 0x00000000000c7805 */ /* 0x000fe4000001ff00 */
[----:B------:R-:W-:Y:S02]  /*0490*/  CS2R R14, SRZ ;  /* 0x00000000000e7805 */ /* 0x000fe4000001ff00 */
[----:B-1----:R-:W-:-:S02]  /*04a0*/  CS2R R2, SRZ ;  /* 0x0000000000027805 */ /* 0x002fc4000001ff00 */
        /* <DEDUP_REMOVED lines=41> */
[--C-:B-----5:R-:W-:Y:S02]  /*0740*/  HADD2.F32 R176, -RZ, R180.reuse.H0_H0 ;  /* 0x200000b4ffb07230 */ /* 0x120fe40000004100 */
        /* <DEDUP_REMOVED lines=28> */
[----:B------:R-:W-:Y:S02]  /*0910*/  HADD2.F32 R166, -RZ, R167.H0_H0 ;  /* 0x200000a7ffa67230 */ /* 0x000fe40000004100 */
[----:B------:R-:W-:Y:S02]  /*0920*/  HADD2.F32 R174, -RZ, R175.H0_H0 ;  /* 0x200000afffae7230 */ /* 0x000fe40000004100 */
[----:B------:R-:W-:Y:S02]  /*0930*/  HADD2.F32 R182, -RZ, R183.H0_H0 ;  /* 0x200000b7ffb67230 */ /* 0x000fe40000004100 */
[----:B------:R-:W-:Y:S02]  /*0940*/  HADD2.F32 R190, -RZ, R191.H0_H0 ;  /* 0x200000bfffbe7230 */ /* 0x000fe40000004100 */
[----:B------:R-:W-:Y:S02]  /*0950*/  HADD2.F32 R159, -RZ, R159.H1_H1 ;  /* 0x3000009fff9f7230 */ /* 0x000fe40000004100 */
[----:B------:R-:W-:-:S02]  /*0960*/  HADD2.F32 R167, -RZ, R167.H1_H1 ;  /* 0x300000a7ffa77230 */ /* 0x000fc40000004100 */
[----:B------:R-:W-:Y:S02]  /*0970*/  HADD2.F32 R175, -RZ, R175.H1_H1 ;  /* 0x300000afffaf7230 */ /* 0x000fe40000004100 */
[----:B------:R-:W-:Y:S02]  /*0980*/  HADD2.F32 R183, -RZ, R183.H1_H1 ;  /* 0x300000b7ffb77230 */ /* 0x000fe40000004100 */
[----:B------:R-:W-:-:S07]  /*0990*/  HADD2.F32 R191, -RZ, R191.H1_H1 ;  /* 0x300000bfffbf7230 */ /* 0x000fce0000004100 */
.L_x_7120:
        /* <DEDUP_REMOVED lines=12> */
[C---:B-1----:R-:W-:Y:S01]  /*0a60*/  IMAD.WIDE R98, R141.reuse, 0x4, R98 ;  /* 0x000000048d627825 */ /* 0x042fe200078e0262 */
[----:B------:R-:W-:Y:S02]  /*0a70*/  @P0 LEA.HI.X R101, R141, R81, R84, 0x1, P1 ;  /* 0x000000518d650211 */ /* 0x000fe400008f0c54 */
[C---:B------:R-:W-:Y:S02]  /*0a80*/  IADD3 R199, R207.reuse, 0x100, RZ ;  /* 0x00000100cfc77810 */ /* 0x040fe40007ffe0ff */
        /* <DEDUP_REMOVED lines=14> */
[----:B------:R-:W3:Y:S04]  /*0b70*/  LDG.E.128 R88, desc[UR6][R112.64+0x10] ;  /* 0x0000100670587981 */ /* 0x000ee8000c1e1d00 */
[----:B------:R-:W3:Y:S04]  /*0b80*/  LDG.E R198, desc[UR6][R202.64] ;  /* 0x00000006cac67981 */ /* 0x000ee8000c1e1900 */
[----:B------:R0:W3:Y:S01]  /*0b90*/  LDG.E.128 R100, desc[UR6][R194.64+0x10] ;  /* 0x00001006c2647981 */ /* 0x0000e2000c1e1d00 */
[----:B------:R-:W-:-:S03]  /*0ba0*/  IMAD.WIDE.U32 R108, R193, 0x10, R108 ;  /* 0x00000010c16c7825 */ /* 0x000fc600078e006c */
[----:B------:R-:W3:Y:S04]  /*0bb0*/  LDG.E.128 R104, desc[UR6][R204.64] ;  /* 0x00000006cc687981 */ /* 0x000ee8000c1e1d00 */
[----:B------:R-:W3:Y:S04]  /*0bc0*/  LDG.E.128 R108, desc[UR6][R108.64] ;  /* 0x000000066c6c7981 */ /* 0x000ee8000c1e1d00 */
[----:B------:R4:W3:Y:S01]  /*0bd0*/  LDG.E.128 R112, desc[UR6][R204.64+0x10] ;  /* 0x00001006cc707981 */ /* 0x0008e2000c1e1d00 */
[----:B-1----:R-:W-:-:S04]  /*0be0*/  ISETP.NE.U32.AND P1, PT, R152, RZ, PT ;  /* 0x000000ff9800720c */ /* 0x002fc80003f25070 */
[----:B------:R-:W-:Y:S02]  /*0bf0*/  ISETP.NE.AND.EX P1, PT, R153, RZ, PT, P1 ;  /* 0x000000ff9900720c */ /* 0x000fe40003f25310 */
[----:B------:R-:W-:-:S11]  /*0c00*/  ISETP.NE.AND P2, PT, RZ, UR8, PT ;  /* 0x00000008ff007c0c */ /* 0x000fd6000bf45270 */
[----:B------:R-:W1:Y:S08]  /*0c10*/  @P1 LDC.64 R200, c[0x0][0x2c8] ;  /* 0x0000b200ffc81b82 */ /* 0x000e700000000a00 */
[----:B0-----:R-:W0:Y:S01]  /*0c20*/  @P1 LDC.64 R194, c[0x0][0x2c8] ;  /* 0x0000b200ffc21b82 */ /* 0x001e220000000a00 */
[----:B------:R-:W-:-:S07]  /*0c30*/  MOV R202, 0x3f800000 ;  /* 0x3f80000000ca7802 */ /* 0x000fce0000000f00 */
[----:B------:R-:W0:Y:S01]  /*0c40*/  @P1 LDC.64 R196, c[0x0][0x2c8] ;  /* 0x0000b200ffc41b82 */ /* 0x000e220000000a00 */
[----:B-1----:R-:W-:-:S05]  /*0c50*/  @P1 IMAD.WIDE.U32 R200, R207, 0x20, R200 ;  /* 0x00000020cfc81825 */ /* 0x002fca00078e00c8 */
[----:B------:R-:W5:Y:S04]  /*0c60*/  @P1 LDG.E.128 R48, desc[UR6][R200.64] ;  /* 0x00000006c8301981 */ /* 0x000f68000c1e1d00 */
[----:B------:R1:W5:Y:S01]  /*0c70*/  @P1 LDG.E.128 R52, desc[UR6][R200.64+0x10] ;  /* 0x00001006c8341981 */ /* 0x000362000c1e1d00 */
[----:B0-----:R-:W-:-:S05]  /*0c80*/  @P1 IMAD.WIDE.U32 R194, R193, 0x20, R194 ;  /* 0x00000020c1c21825 */ /* 0x001fca00078e00c2 */
[----:B------:R-:W5:Y:S04]  /*0c90*/  @P1 LDG.E.128 R64, desc[UR6][R194.64] ;  /* 0x00000006c2401981 */ /* 0x000f68000c1e1d00 */
[----:B------:R0:W5:Y:S01]  /*0ca0*/  @P1 LDG.E.128 R68, desc[UR6][R194.64+0x10] ;  /* 0x00001006c2441981 */ /* 0x000162000c1e1d00 */
[----:B------:R-:W-:-:S05]  /*0cb0*/  @P1 IMAD.WIDE.U32 R196, R199, 0x20, R196 ;  /* 0x00000020c7c41825 */ /* 0x000fca00078e00c4 */
[----:B------:R-:W5:Y:S04]  /*0cc0*/  @P1 LDG.E.128 R56, desc[UR6][R196.64] ;  /* 0x00000006c4381981 */ /* 0x000f68000c1e1d00 */
[----:B------:R0:W5:Y:S01]  /*0cd0*/  @P1 LDG.E.128 R60, desc[UR6][R196.64+0x10] ;  /* 0x00001006c43c1981 */ /* 0x000162000c1e1d00 */
[----:B------:R-:W-:Y:S01]  /*0ce0*/  UMOV UR4, 0xffffffff ;  /* 0xffffffff00047882 */ /* 0x000fe20000000000 */
[----:B------:R-:W-:Y:S02]  /*0cf0*/  LOP3.LUT P1, RZ, R0, 0x1f, RZ, 0xc0, !PT ;  /* 0x0000001f00ff7812 */ /* 0x000fe4000782c0ff */
[----:B----4-:R-:W-:Y:S01]  /*0d00*/  FSEL R205, R209, RZ, !P2 ;  /* 0x000000ffd1cd7208 */ /* 0x010fe20005000000 */
[--C-:B--2---:R-:W-:Y:S02]  /*0d10*/  HADD2.F32 R221, -RZ, R84.reuse.H0_H0 ;  /* 0x20000054ffdd7230 */ /* 0x104fe40000004100 */
[----:B------:R-:W-:-:S02]  /*0d20*/  HADD2.F32 R224, -RZ, R84.H1_H1 ;  /* 0x30000054ffe07230 */ /* 0x000fc40000004100 */
[--C-:B---3--:R-:W-:Y:S02]  /*0d30*/  HADD2.F32 R215, -RZ, R96.reuse.H0_H0 ;  /* 0x20000060ffd77230 */ /* 0x108fe40000004100 */
[C---:B------:R-:W-:Y:S01]  /*0d40*/  FADD.FTZ R225, -R205.reuse, R81 ;  /* 0x00000051cde17221 */ /* 0x040fe20000010100 */
[C---:B------:R-:W-:Y:S01]  /*0d50*/  FADD.FTZ R219, -R205.reuse, R80 ;  /* 0x00000050cddb7221 */ /* 0x040fe20000010100 */
[----:B------:R-:W-:Y:S01]  /*0d60*/  FMUL.FTZ R226, R142, R221 ;  /* 0x000000dd8ee27220 */ /* 0x000fe20000410000 */
[C---:B------:R-:W-:Y:S01]  /*0d70*/  FADD.FTZ R241, -R205.reuse, R92 ;  /* 0x0000005ccdf17221 */ /* 0x040fe20000010100 */
[C---:B------:R-:W-:Y:S01]  /*0d80*/  FADD.FTZ R245, -R205.reuse, R94 ;  /* 0x0000005ecdf57221 */ /* 0x040fe20000010100 */
[----:B------:R-:W-:Y:S02]  /*0d90*/  HADD2.F32 R92, -RZ, R96.H1_H1 ;  /* 0x30000060ff5c7230 */ /* 0x000fe40000004100 */
[----:B------:R-:W-:Y:S01]  /*0da0*/  FADD.FTZ R237, -R205, R90 ;  /* 0x0000005acded7221 */ /* 0x000fe20000010100 */
[----:B------:R-:W-:-:S02]  /*0db0*/  HADD2.F32 R90, -RZ, R97.H0_H0 ;  /* 0x20000061ff5a7230 */ /* 0x000fc40000004100 */
[----:B------:R-:W-:Y:S02]  /*0dc0*/  HADD2.F32 R96, -RZ, R97.H1_H1 ;  /* 0x30000061ff607230 */ /* 0x000fe40000004100 */
[C---:B------:R-:W-:Y:S01]  /*0dd0*/  FMUL.FTZ R225, R198.reuse, R225 ;  /* 0x000000e1c6e17220 */ /* 0x040fe20000410000 */
[----:B------:R-:W-:Y:S01]  /*0de0*/  FMUL.FTZ R97, R198, R219 ;  /* 0x000000dbc6617220 */ /* 0x000fe20000410000 */
[C---:B------:R-:W-:Y:S01]  /*0df0*/  FADD.FTZ R235, -R205.reuse, R89 ;  /* 0x00000059cdeb7221 */ /* 0x040fe20000010100 */
[C---:B------:R-:W-:Y:S01]  /*0e00*/  FADD.FTZ R223, -R205.reuse, R82 ;  /* 0x00000052cddf7221 */ /* 0x040fe20000010100 */
[----:B------:R-:W-:Y:S01]  /*0e10*/  FADD.FTZ R217, -R205, R101 ;  /* 0x00000065cdd97221 */ /* 0x000fe20000010100 */
[----:B------:R-:W-:Y:S02]  /*0e20*/  HADD2.F32 R227, -RZ, R85.H0_H0 ;  /* 0x20000055ffe37230 */ /* 0x000fe40000004100 */
[----:B------:R-:W-:Y:S01]  /*0e30*/  FADD.FTZ R138, R224, R138 ;  /* 0x0000008ae08a7221 */ /* 0x000fe20000010000 */
[-C--:B------:R-:W-:Y:S01]  /*0e40*/  FFMA.FTZ R139, R225, R224.reuse, R139 ;  /* 0x000000e0e18b7223 */ /* 0x080fe2000001008b */
[----:B------:R-:W-:Y:S01]  /*0e50*/  FADD.FTZ R89, -R205, R107 ;  /* 0x0000006bcd597221 */ /* 0x000fe20000010100 */
[----:B------:R-:W-:Y:S01]  /*0e60*/  FMUL.FTZ R101, R198, R245 ;  /* 0x000000f5c6657220 */ /* 0x000fe20000410000 */
[----:B------:R-:W-:Y:S01]  /*0e70*/  FMUL.FTZ R224, R143, R224 ;  /* 0x000000e08fe07220 */ /* 0x000fe20000410000 */
[----:B------:R-:W-:Y:S01]  /*0e80*/  FADD.FTZ R107, RZ, R226 ;  /* 0x000000e2ff6b7221 */ /* 0x000fe20000010000 */
[----:B------:R-:W-:Y:S01]  /*0e90*/  FFMA.FTZ R94, R97, R226, RZ ;  /* 0x000000e2615e7223 */ /* 0x000fe200000100ff */
[----:B------:R-:W-:-:S02]  /*0ea0*/  HADD2.F32 R211, -RZ, R99.H0_H0 ;  /* 0x20000063ffd37230 */ /* 0x000fc40000004100 */
[----:B------:R-:W-:Y:S01]  /*0eb0*/  FMUL.FTZ R230, R198, R223 ;  /* 0x000000dfc6e67220 */ /* 0x000fe20000410000 */
[----:B------:R-:W-:Y:S02]  /*0ec0*/  HADD2.F32 R210, -RZ, R99.H1_H1 ;  /* 0x30000063ffd27230 */ /* 0x000fe40000004100 */
[----:B------:R-:W-:Y:S01]  /*0ed0*/  FADD.FTZ R121, R90, R121 ;  /* 0x000000795a797221 */ /* 0x000fe20000010000 */
[----:B-1----:R-:W-:Y:S02]  /*0ee0*/  HADD2.F32 R200, -RZ, R85.H1_H1 ;  /* 0x30000055ffc87230 */ /* 0x002fe40000004100 */
[-C--:B------:R-:W-:Y:S01]  /*0ef0*/  FFMA.FTZ R30, R101, R90.reuse, R30 ;  /* 0x0000005a651e7223 */ /* 0x080fe2000001001e */
[----:B------:R-:W-:Y:S01]  /*0f00*/  FMUL.FTZ R99, R154, R90 ;  /* 0x0000005a9a637220 */ /* 0x000fe20000410000 */
[----:B------:R-:W-:Y:S01]  /*0f10*/  FMUL.FTZ R223, R144, R227 ;  /* 0x000000e390df7220 */ /* 0x000fe20000410000 */
[----:B------:R-:W-:Y:S01]  /*0f20*/  FADD.FTZ R90, R107, R224 ;  /* 0x000000e06b5a7221 */ /* 0x000fe20000010000 */
[----:B------:R-:W-:Y:S01]  /*0f30*/  FADD.FTZ R229, -R205, R83 ;  /* 0x00000053cde57221 */ /* 0x000fe20000010100 */
[----:B------:R-:W-:Y:S01]  /*0f40*/  FFMA.FTZ R107, R225, R224, R94 ;  /* 0x000000e0e16b7223 */ /* 0x000fe2000001005e */
[----:B------:R-:W-:-:S02]  /*0f50*/  HADD2.F32 R233, -RZ, R86.H0_H0 ;  /* 0x20000056ffe97230 */ /* 0x000fc40000004100 */
[----:B------:R-:W-:Y:S01]  /*0f60*/  FADD.FTZ R140, R221, R140 ;  /* 0x0000008cdd8c7221 */ /* 0x000fe20000010000 */
[----:B------:R-:W-:Y:S01]  /*0f70*/  FFMA.FTZ R192, R97, R221, R192 ;  /* 0x000000dd61c07223 */ /* 0x000fe200000100c0 */
[--C-:B------:R-:W-:Y:S02]  /*0f80*/  HADD2.F32 R83, -RZ, R109.reuse.H0_H0 ;  /* 0x2000006dff537230 */ /* 0x100fe40000004100 */
[----:B------:R-:W-:Y:S01]  /*0f90*/  FMUL.FTZ R221, R145, R200 ;  /* 0x000000c891dd7220 */ /* 0x000fe20000410000 */
[----:B------:R-:W-:Y:S02]  /*0fa0*/  HADD2.F32 R82, -RZ, R109.H1_H1 ;  /* 0x3000006dff527230 */ /* 0x000fe40000004100 */
[----:B------:R-:W-:Y:S01]  /*0fb0*/  FADD.FTZ R90, R90, R223 ;  /* 0x000000df5a5a7221 */ /* 0x000fe20000010000 */
[----:B------:R-:W-:Y:S01]  /*0fc0*/  FADD.FTZ R231, -R205, R88 ;  /* 0x00000058cde77221 */ /* 0x000fe20000010100 */
[----:B------:R-:W-:Y:S01]  /*0fd0*/  FMUL.FTZ R228, R198, R229 ;  /* 0x000000e5c6e47220 */ /* 0x000fe20000410000 */
[----:B------:R-:W-:Y:S01]  /*0fe0*/  FFMA.FTZ R109, R230, R223, R107 ;  /* 0x000000dfe66d7223 */ /* 0x000fe2000001006b */
[----:B------:R-:W-:-:S02]  /*0ff0*/  HADD2.F32 R216, -RZ, R86.H1_H1 ;  /* 0x30000056ffd87230 */ /* 0x000fc40000004100 */
[C---:B------:R-:W-:Y:S01]  /*1000*/  FADD.FTZ R247, -R205.reuse, R95 ;  /* 0x0000005fcdf77221 */ /* 0x040fe20000010100 */
[----:B------:R-:W-:Y:S01]  /*1010*/  FADD.FTZ R95, -R205, R102 ;  /* 0x00000066cd5f7221 */ /* 0x000fe20000010100 */
[----:B------:R-:W-:Y:S01]  /*1020*/  FMUL.FTZ R220, R198, R235 ;  /* 0x000000ebc6dc7220 */ /* 0x000fe20000410000 */
[----:B------:R-:W-:Y:S01]  /*1030*/  FMUL.FTZ R219, R146, R233 ;  /* 0x000000e992db7220 */ /* 0x000fe20000410000 */
[----:B------:R-:W-:Y:S01]  /*1040*/  FADD.FTZ R90, R90, R221 ;  /* 0x000000dd5a5a7221 */ /* 0x000fe20000010000 */
[----:B------:R-:W-:Y:S01]  /*1050*/  FMUL.FTZ R222, R198, R231 ;  /* 0x000000e7c6de7220 */ /* 0x000fe20000410000 */
[----:B------:R-:W-:Y:S01]  /*1060*/  FFMA.FTZ R109, R228, R221, R109 ;  /* 0x000000dde46d7223 */ /* 0x000fe2000001006d */
[----:B------:R-:W-:Y:S02]  /*1070*/  @P0 HADD2.F32 R202, -RZ, R208.H0_H0 ;  /* 0x200000d0ffca0230 */ /* 0x000fe40000004100 */
[----:B------:R-:W-:Y:S01]  /*1080*/  FADD.FTZ R130, R216, R130 ;  /* 0x00000082d8827221 */ /* 0x000fe20000010000 */
[----:B------:R-:W-:-:S02]  /*1090*/  HADD2.F32 R209, -RZ, R87.H0_H0 ;  /* 0x20000057ffd17230 */ /* 0x000fc40000004100 */
[-C--:B------:R-:W-:Y:S01]  /*10a0*/  FFMA.FTZ R131, R220, R216.reuse, R131 ;  /* 0x000000d8dc837223 */ /* 0x080fe20000010083 */
[----:B------:R-:W-:Y:S01]  /*10b0*/  FMUL.FTZ R208, R198, R95 ;  /* 0x0000005fc6d07220 */ /* 0x000fe20000410000 */
[----:B------:R-:W-:Y:S01]  /*10c0*/  FMUL.FTZ R216, R147, R216 ;  /* 0x000000d893d87220 */ /* 0x000fe20000410000 */
[----:B------:R-:W-:Y:S01]  /*10d0*/  FADD.FTZ R95, R90, R219 ;  /* 0x000000db5a5f7221 */ /* 0x000fe20000010000 */
[----:B------:R-:W-:Y:S01]  /*10e0*/  FFMA.FTZ R109, R222, R219, R109 ;  /* 0x000000dbde6d7223 */ /* 0x000fe2000001006d */
[----:B0-----:R-:W-:Y:S02]  /*10f0*/  HADD2.F32 R194, -RZ, R87.H1_H1 ;  /* 0x30000057ffc27230 */ /* 0x001fe40000004100 */
[----:B------:R-:W-:Y:S01]  /*1100*/  FMUL.FTZ R212, R148, R209 ;  /* 0x000000d194d47220 */ /* 0x000fe20000410000 */
[----:B------:R-:W-:Y:S01]  /*1110*/  FADD.FTZ R95, R95, R216 ;  /* 0x000000d85f5f7221 */ /* 0x000fe20000010000 */
[----:B------:R-:W-:Y:S01]  /*1120*/  FADD.FTZ R239, -R205, R91 ;  /* 0x0000005bcdef7221 */ /* 0x000fe20000010100 */
[----:B------:R-:W-:Y:S01]  /*1130*/  FMUL.FTZ R218, R198, R237 ;  /* 0x000000edc6da7220 */ /* 0x000fe20000410000 */
[----:B------:R-:W-:Y:S01]  /*1140*/  FFMA.FTZ R109, R220, R216, R109 ;  /* 0x000000d8dc6d7223 */ /* 0x000fe2000001006d */
[----:B------:R-:W-:-:S02]  /*1150*/  HADD2.F32 R88, -RZ, R98.H1_H1 ;  /* 0x30000062ff587230 */ /* 0x000fc40000004100 */
[----:B------:R-:W-:Y:S01]  /*1160*/  FADD.FTZ R91, -R205, R104 ;  /* 0x00000068cd5b7221 */ /* 0x000fe20000010100 */
[C---:B------:R-:W-:Y:S01]  /*1170*/  FMUL.FTZ R217, R198.reuse, R217 ;  /* 0x000000d9c6d97220 */ /* 0x040fe20000410000 */
[----:B------:R-:W-:Y:S01]  /*1180*/  FMUL.FTZ R104, R149, R194 ;  /* 0x000000c295687220 */ /* 0x000fe20000410000 */
[----:B------:R-:W-:Y:S01]  /*1190*/  FADD.FTZ R95, R95, R212 ;  /* 0x000000d45f5f7221 */ /* 0x000fe20000010000 */
[----:B------:R-:W-:Y:S01]  /*11a0*/  FMUL.FTZ R214, R198, R239 ;  /* 0x000000efc6d67220 */ /* 0x000fe20000410000 */
[----:B------:R-:W-:Y:S01]  /*11b0*/  FFMA.FTZ R109, R218, R212, R109 ;  /* 0x000000d4da6d7223 */ /* 0x000fe2000001006d */
[C---:B------:R-:W-:Y:S01]  /*11c0*/  FADD.FTZ R213, -R205.reuse, R103 ;  /* 0x00000067cdd57221 */ /* 0x040fe20000010100 */
        /* <DEDUP_REMOVED lines=9> */
[----:B------:R-:W-:-:S02]  /*1260*/  HADD2.F32 R81, -RZ, R111.H0_H0 ;  /* 0x2000006fff517230 */ /* 0x000fc40000004100 */
[----:B------:R-:W-:Y:S02]  /*1270*/  HADD2.F32 R80, -RZ, R111.H1_H1 ;  /* 0x3000006fff507230 */ /* 0x000fe40000004100 */
[C---:B------:R-:W-:Y:S01]  /*1280*/  FMUL.FTZ R111, R198.reuse, R87 ;  /* 0x00000057c66f7220 */ /* 0x040fe20000410000 */
[----:B------:R-:W-:Y:S01]  /*1290*/  FADD.FTZ R249, -R205, R100 ;  /* 0x00000064cdf97221 */ /* 0x000fe20000010100 */
[----:B------:R-:W-:Y:S01]  /*12a0*/  FMUL.FTZ R102, R151, R92 ;  /* 0x0000005c97667220 */ /* 0x000fe20000410000 */
[----:B------:R-:W-:Y:S01]  /*12b0*/  FMUL.FTZ R109, R198, R91 ;  /* 0x0000005bc66d7220 */ /* 0x000fe20000410000 */
[----:B------:R-:W-:Y:S01]  /*12c0*/  FADD.FTZ R87, R88, R103 ;  /* 0x0000006758577221 */ /* 0x000fe20000010000 */
[C---:B------:R-:W-:Y:S01]  /*12d0*/  FMUL.FTZ R100, R198.reuse, R243 ;  /* 0x000000f3c6647220 */ /* 0x040fe20000410000 */
[----:B------:R-:W-:Y:S01]  /*12e0*/  FFMA.FTZ R91, R105, R103, R90 ;  /* 0x00000067695b7223 */ /* 0x000fe2000001005a */
[----:B------:R-:W-:Y:S02]  /*12f0*/  HADD2.F32 R203, -RZ, R98.H0_H0 ;  /* 0x20000062ffcb7230 */ /* 0x000fe40000004100 */
[----:B------:R-:W-:Y:S01]  /*1300*/  FMUL.FTZ R98, R198, R247 ;  /* 0x000000f7c6627220 */ /* 0x000fe20000410000 */
[----:B------:R-:W-:Y:S01]  /*1310*/  FADD.FTZ R88, R87, R102 ;  /* 0x0000006657587221 */ /* 0x000fe20000010000 */
[----:B------:R-:W-:Y:S01]  /*1320*/  FFMA.FTZ R90, R100, R102, R91 ;  /* 0x00000066645a7223 */ /* 0x000fe2000001005b */
[----:B------:R-:W-:-:S02]  /*1330*/  HADD2.F32 R86, -RZ, R108.H0_H0 ;  /* 0x2000006cff567230 */ /* 0x000fc40000004100 */
[----:B------:R-:W-:Y:S01]  /*1340*/  FADD.FTZ R31, R96, R31 ;  /* 0x0000001f601f7221 */ /* 0x000fe20000010000 */
[--C-:B------:R-:W-:Y:S02]  /*1350*/  HADD2.F32 R195, -RZ, R110.reuse.H0_H0 ;  /* 0x2000006effc37230 */ /* 0x100fe40000004100 */
[-C--:B------:R-:W-:Y:S01]  /*1360*/  FFMA.FTZ R119, R98, R96.reuse, R119 ;  /* 0x0000006062777223 */ /* 0x080fe20000010077 */
[----:B------:R-:W-:Y:S02]  /*1370*/  HADD2.F32 R196, -RZ, R110.H1_H1 ;  /* 0x3000006effc47230 */ /* 0x000fe40000004100 */
[----:B------:R-:W-:Y:S01]  /*1380*/  FMUL.FTZ R96, R155, R96 ;  /* 0x000000609b607220 */ /* 0x000fe20000410000 */
[----:B------:R-:W-:Y:S01]  /*1390*/  FMUL.FTZ R110, R198, R89 ;  /* 0x00000059c66e7220 */ /* 0x000fe20000410000 */
[----:B------:R-:W-:Y:S01]  /*13a0*/  FADD.FTZ R87, R88, R99 ;  /* 0x0000006358577221 */ /* 0x000fe20000010000 */
[----:B------:R-:W-:Y:S01]  /*13b0*/  FFMA.FTZ R89, R101, R99, R90 ;  /* 0x0000006365597223 */ /* 0x000fe2000001005a */
[----:B------:R-:W-:-:S02]  /*13c0*/  HADD2.F32 R84, -RZ, R108.H1_H1 ;  /* 0x3000006cff547230 */ /* 0x000fc40000004100 */
[C---:B------:R-:W-:Y:S01]  /*13d0*/  FADD.FTZ R93, -R205.reuse, R106 ;  /* 0x0000006acd5d7221 */ /* 0x040fe20000010100 */
[----:B------:R-:W-:Y:S01]  /*13e0*/  FADD.FTZ R85, -R205, R112 ;  /* 0x00000070cd557221 */ /* 0x000fe20000010100 */
        /* <DEDUP_REMOVED lines=36> */
[----:B------:R-:W-:-:S03]  /*1630*/  FFMA.FTZ R82, R213, R210, R84 ;  /* 0x000000d2d5527223 */ /* 0x000fc60000010054 */
        /* <DEDUP_REMOVED lines=65> */
.L_x_7131:
[----:B-1----:R-:W-:Y:S01]  /*1a50*/  FADD.FTZ R80, R82, R81 ;  /* 0x0000005152507221 */ /* 0x002fe20000010000 */
[----:B------:R-:W-:Y:S01]  /*1a60*/  LOP3.LUT P4, RZ, R206, 0xff, RZ, 0xc0, !PT ;  /* 0x000000ffceff7812 */ /* 0x000fe2000788c0ff */
[----:B--2---:R-:W-:Y:S01]  /*1a70*/  FADD.FTZ R81, R84, R83 ;  /* 0x0000005354517221 */ /* 0x004fe20000010000 */
[----:B------:R-:W-:Y:S11]  /*1a80*/  @P1 BRA `(.L_x_7119) ;  /* 0x0000000000241947 */ /* 0x000ff60003800000 */
        /* <DEDUP_REMOVED lines=9> */
.L_x_7119:
[----:B------:R-:W-:Y:S05]  /*1b20*/  WARPSYNC.ALL ;  /* 0x0000000000007948 */ /* 0x000fea0003800000 */
[----:B------:R-:W2:Y:S08]  /*1b30*/  S2UR UR5, SR_CgaCtaId ;  /* 0x00000000000579c3 */ /* 0x000eb00000008800 */
[----:B------:R-:W-:Y:S01]  /*1b40*/  BAR.SYNC.DEFER_BLOCKING 0x0 ;  /* 0x0000000000007b1d */ /* 0x000fe20000010000 */
[----:B-1----:R-:W-:-:S02]  /*1b50*/  SHF.R.U32.HI R80, RZ, 0x5, R0 ;  /* 0x00000005ff507819 */ /* 0x002fc40000011600 */
[----:B------:R-:W-:Y:S02]  /*1b60*/  ISETP.NE.U32.AND P1, PT, R152, RZ, PT ;  /* 0x000000ff9800720c */ /* 0x000fe40003f25070 */
[----:B------:R-:W-:Y:S01]  /*1b70*/  LOP3.LUT R80, R80, 0x7fffff8, RZ, 0xc0, !PT ;  /* 0x07fffff850507812 */ /* 0x000fe200078ec0ff */
[----:B------:R-:W-:Y:S01]  /*1b80*/  UMOV UR4, 0x400 ;  /* 0x0000040000047882 */ /* 0x000fe20000000000 */
[----:B------:R-:W-:Y:S02]  /*1b90*/  ISETP.NE.AND.EX P1, PT, R153, RZ, PT, P1 ;  /* 0x000000ff9900720c */ /* 0x000fe40003f25310 */
[----:B------:R-:W-:Y:S02]  /*1ba0*/  @!P4 IADD3 R80, R80, 0x8, RZ ;  /* 0x000000085050c810 */ /* 0x000fe40007ffe0ff */
[----:B------:R-:W-:-:S04]  /*1bb0*/  ISETP.NE.U32.AND P3, PT, RZ, UR12, PT ;  /* 0x0000000cff007c0c */ /* 0x000fc8000bf65070 */
[----:B------:R-:W-:Y:S01]  /*1bc0*/  ISETP.NE.AND.EX P3, PT, RZ, UR13, PT, P3 ;  /* 0x0000000dff007c0c */ /* 0x000fe2000bf65330 */
        /* <DEDUP_REMOVED lines=31> */
[-C--:B------:R-:W-:Y:S01]  /*1dc0*/  FFMA.FTZ R87, R214, R209.reuse, R204 ;  /* 0x000000d1d6577223 */ /* 0x080fe200000100cc */
[----:B------:R-:W0:Y:S01]  /*1dd0*/  LDC.64 R100, c[0x0][0x220] ;  /* 0x00008800ff647b82 */ /* 0x000e220000000a00 */
[----:B------:R-:W-:Y:S01]  /*1de0*/  FADD.FTZ R223, R223, -R230 ;  /* 0x800000e6dfdf7221 */ /* 0x000fe20000010000 */
[----:B------:R-:W-:Y:S01]  /*1df0*/  FADD.FTZ R221, R221, -R228 ;  /* 0x800000e4dddd7221 */ /* 0x000fe20000010000 */
[-CC-:B------:R-:W-:Y:S01]  /*1e00*/  FFMA.FTZ R97, R97, R209.reuse, R204.reuse ;  /* 0x000000d161617223 */ /* 0x180fe200000100cc */
[-CC-:B------:R-:W-:Y:S01]  /*1e10*/  FFMA.FTZ R225, R225, R209.reuse, R204.reuse ;  /* 0x000000d1e1e17223 */ /* 0x180fe200000100cc */
[-CC-:B------:R-:W-:Y:S01]  /*1e20*/  FFMA.FTZ R222, R222, R209.reuse, R204.reuse ;  /* 0x000000d1dede7223 */ /* 0x180fe200000100cc */
[-CC-:B------:R-:W-:Y:S01]  /*1e30*/  FFMA.FTZ R83, R220, R209.reuse, R204.reuse ;  /* 0x000000d1dc537223 */ /* 0x180fe200000100cc */
[-CC-:B------:R-:W-:Y:S01]  /*1e40*/  FFMA.FTZ R85, R218, R209.reuse, R204.reuse ;  /* 0x000000d1da557223 */ /* 0x180fe200000100cc */
[----:B------:R-:W-:Y:S01]  /*1e50*/  FADD.FTZ R233, R104, -R87 ;  /* 0x8000005768e97221 */ /* 0x000fe20000010000 */
[----:B------:R-:W-:Y:S01]  /*1e60*/  FFMA.FTZ R80, R105, R209, R204 ;  /* 0x000000d169507223 */ /* 0x000fe200000100cc */
[C---:B------:R-:W-:Y:S01]  /*1e70*/  FMUL.FTZ R87, R198.reuse, R223 ;  /* 0x000000dfc6577220 */ /* 0x040fe20000410000 */
[----:B------:R-:W1:Y:S01]  /*1e80*/  @P2 LDC.64 R104, c[0x0][0x308] ;  /* 0x0000c200ff682b82 */ /* 0x000e620000000a00 */
[----:B------:R-:W-:Y:S01]  /*1e90*/  FMUL.FTZ R86, R198, R221 ;  /* 0x000000ddc6567220 */ /* 0x000fe20000410000 */
[----:B------:R-:W-:Y:S01]  /*1ea0*/  FADD.FTZ R97, R226, -R97 ;  /* 0x80000061e2617221 */ /* 0x000fe20000010000 */
[----:B------:R-:W-:Y:S01]  /*1eb0*/  FADD.FTZ R81, R224, -R225 ;  /* 0x800000e1e0517221 */ /* 0x000fe20000010000 */
[----:B------:R-:W-:Y:S01]  /*1ec0*/  FADD.FTZ R89, R219, -R222 ;  /* 0x800000dedb597221 */ /* 0x000fe20000010000 */
[----:B------:R-:W-:Y:S01]  /*1ed0*/  FADD.FTZ R91, R216, -R83 ;  /* 0x80000053d85b7221 */ /* 0x000fe20000010000 */
[----:B------:R-:W-:Y:S01]  /*1ee0*/  FADD.FTZ R95, R212, -R85 ;  /* 0x80000055d45f7221 */ /* 0x000fe20000010000 */
[----:B-----5:R-:W-:Y:S01]  /*1ef0*/  @P1 FADD.FTZ R87, R50, R87 ;  /* 0x0000005732571221 */ /* 0x020fe20000010000 */
[----:B------:R-:W-:Y:S01]  /*1f00*/  @P1 FADD.FTZ R86, R51, R86 ;  /* 0x0000005633561221 */ /* 0x000fe20000010000 */
[C---:B------:R-:W-:Y:S01]  /*1f10*/  FMUL.FTZ R85, R198.reuse, R97 ;  /* 0x00000061c6557220 */ /* 0x040fe20000410000 */
[C---:B------:R-:W-:Y:S01]  /*1f20*/  FMUL.FTZ R84, R198.reuse, R81 ;  /* 0x00000051c6547220 */ /* 0x040fe20000410000 */
[C---:B------:R-:W-:Y:S01]  /*1f30*/  FMUL.FTZ R93, R198.reuse, R89 ;  /* 0x00000059c65d7220 */ /* 0x040fe20000410000 */
[C---:B------:R-:W-:Y:S01]  /*1f40*/  FMUL.FTZ R94, R198.reuse, R91 ;  /* 0x0000005bc65e7220 */ /* 0x040fe20000410000 */
[C---:B------:R-:W-:Y:S01]  /*1f50*/  FMUL.FTZ R95, R198.reuse, R95 ;  /* 0x0000005fc65f7220 */ /* 0x040fe20000410000 */
[----:B------:R-:W-:Y:S01]  /*1f60*/  FMUL.FTZ R216, R198, R233 ;  /* 0x000000e9c6d87220 */ /* 0x000fe20000410000 */
[-C--:B------:R-:W-:Y:S01]  /*1f70*/  FMUL.FTZ R219, R87, R202.reuse ;  /* 0x000000ca57db7220 */ /* 0x080fe20000410000 */
[----:B------:R-:W-:Y:S01]  /*1f80*/  FMUL.FTZ R206, R86, R202 ;  /* 0x000000ca56ce7220 */ /* 0x000fe20000410000 */
[----:B------:R-:W-:Y:S01]  /*1f90*/  @P1 FADD.FTZ R85, R48, R85 ;  /* 0x0000005530551221 */ /* 0x000fe20000010000 */
[----:B------:R-:W-:Y:S01]  /*1fa0*/  @P1 FADD.FTZ R84, R49, R84 ;  /* 0x0000005431541221 */ /* 0x000fe20000010000 */
[----:B------:R-:W-:Y:S01]  /*1fb0*/  @P1 FADD.FTZ R93, R52, R93 ;  /* 0x0000005d345d1221 */ /* 0x000fe20000010000 */
[----:B------:R-:W-:Y:S01]  /*1fc0*/  @P1 FADD.FTZ R94, R53, R94 ;  /* 0x0000005e355e1221 */ /* 0x000fe20000010000 */
[----:B------:R-:W-:Y:S01]  /*1fd0*/  @P1 FADD.FTZ R95, R54, R95 ;  /* 0x0000005f365f1221 */ /* 0x000fe20000010000 */
[----:B------:R-:W-:Y:S01]  /*1fe0*/  @P1 FADD.FTZ R216, R55, R216 ;  /* 0x000000d837d81221 */ /* 0x000fe20000010000 */
[----:B------:R-:W-:Y:S01]  /*1ff0*/  FMUL.FTZ R97, R170, R219 ;  /* 0x000000dbaa617220 */ /* 0x000fe20000410000 */
[----:B------:R-:W-:Y:S01]  /*2000*/  FMUL.FTZ R88, R171, R206 ;  /* 0x000000ceab587220 */ /* 0x000fe20000410000 */
        /* <DEDUP_REMOVED lines=9> */
[----:B------:R-:W-:Y:S01]  /*20a0*/  FFMA.FTZ R231, R98, R209, R204 ;  /* 0x000000d162e77223 */ /* 0x000fe200000100cc */
[----:B------:R-:W-:Y:S01]  /*20b0*/  FMUL.FTZ R82, R168, R153 ;  /* 0x00000099a8527220 */ /* 0x000fe20000410000 */
[----:B------:R-:W-:Y:S01]  /*20c0*/  FMUL.FTZ R83, R169, R152 ;  /* 0x00000098a9537220 */ /* 0x000fe20000410000 */
[----:B0-----:R-:W-:Y:S01]  /*20d0*/  IMAD.WIDE.U32 R80, R207, 0x10, R100 ;  /* 0x00000010cf507825 */ /* 0x001fe200078e0064 */
[----:B------:R-:W-:-:S03]  /*20e0*/  SEL R88, R85, R72, P3 ;  /* 0x0000004855587207 */ /* 0x000fc60001800000 */
[----:B------:R-:W-:Y:S01]  /*20f0*/  FMUL.FTZ R98, R172, R223 ;  /* 0x000000dfac627220 */ /* 0x000fe20000410000 */
[----:B------:R-:W-:Y:S01]  /*2100*/  SEL R89, R84, R73, P3 ;  /* 0x0000004954597207 */ /* 0x000fe20001800000 */
[----:B------:R-:W-:Y:S01]  /*2110*/  FMUL.FTZ R85, R173, R214 ;  /* 0x000000d6ad557220 */ /* 0x000fe20000410000 */
[----:B------:R-:W-:Y:S01]  /*2120*/  FMUL.FTZ R99, R174, R221 ;  /* 0x000000ddae637220 */ /* 0x000fe20000410000 */
[----:B------:R-:W-:Y:S01]  /*2130*/  FMUL.FTZ R84, R175, R212 ;  /* 0x000000d4af547220 */ /* 0x000fe20000410000 */
[----:B------:R-:W-:Y:S01]  /*2140*/  FADD.FTZ R227, R102, -R227 ;  /* 0x800000e366e37221 */ /* 0x000fe20000010000 */
[----:B------:R-:W-:Y:S01]  /*2150*/  LEA R102, P5, R207, UR14, 0x4 ;  /* 0x0000000ecf667c11 */ /* 0x000fe2000f8a20ff */
[----:B------:R-:W-:Y:S01]  /*2160*/  FADD.FTZ R231, R96, -R231 ;  /* 0x800000e760e77221 */ /* 0x000fe20000010000 */
[----:B------:R-:W-:Y:S02]  /*2170*/  SEL R92, R93, R76, P3 ;  /* 0x0000004c5d5c7207 */ /* 0x000fe40001800000 */
[----:B------:R-:W-:Y:S01]  /*2180*/  SEL R93, R94, R77, P3 ;  /* 0x0000004d5e5d7207 */ /* 0x000fe20001800000 */
[----:B-1----:R-:W-:Y:S01]  /*2190*/  @P2 IMAD.WIDE.U32 R104, R207, 0x20, R104 ;  /* 0x00000020cf682825 */ /* 0x002fe200078e0068 */
[----:B------:R-:W-:-:S02]  /*21a0*/  F2FP.F16.F32.PACK_AB R96, R83, R82 ;  /* 0x000000525360723e */ /* 0x000fc400000000ff */
[----:B------:R-:W-:Y:S01]  /*21b0*/  SEL R94, R95, R78, P3 ;  /* 0x0000004e5f5e7207 */ /* 0x000fe20001800000 */
[----:B------:R-:W2:Y:S01]  /*21c0*/  LDG.E.128 R80, desc[UR6][R80.64] ;  /* 0x0000000650507981 */ /* 0x000ea2000c1e1d00 */
[----:B------:R-:W-:Y:S01]  /*21d0*/  SEL R90, R87, R74, P3 ;  /* 0x0000004a575a7207 */ /* 0x000fe20001800000 */
[--C-:B------:R-:W-:Y:S01]  /*21e0*/  FFMA.FTZ R215, R215, R209, R204.reuse ;  /* 0x000000d1d7d77223 */ /* 0x100fe200000100cc */
[----:B------:R-:W-:Y:S02]  /*21f0*/  SEL R91, R86, R75, P3 ;  /* 0x0000004b565b7207 */ /* 0x000fe40001800000 */
[----:B------:R-:W-:Y:S01]  /*2200*/  SEL R95, R216, R79, P3 ;  /* 0x0000004fd85f7207 */ /* 0x000fe20001800000 */
[----:B------:R-:W-:Y:S01]  /*2210*/  FFMA.FTZ R216, R217, R209, R204 ;  /* 0x000000d1d9d87223 */ /* 0x000fe200000100cc */
[----:B------:R-:W-:Y:S01]  /*2220*/  F2FP.F16.F32.PACK_AB R98, R85, R98 ;  /* 0x000000625562723e */ /* 0x000fe200000000ff */
[----:B------:R0:W-:Y:S01]  /*2230*/  @P2 STG.E.128 desc[UR6][R104.64], R88 ;  /* 0x0000005868002986 */ /* 0x0001e2000c101d06 */
[----:B------:R-:W-:Y:S01]  /*2240*/  F2FP.F16.F32.PACK_AB R99, R84, R99 ;  /* 0x000000635463723e */ /* 0x000fe200000000ff */
[----:B------:R-:W-:Y:S01]  /*2250*/  IMAD.WIDE.U32 R84, R199, 0x10, R100 ;  /* 0x00000010c7547825 */ /* 0x000fe200078e0064 */
[----:B------:R-:W-:Y:S01]  /*2260*/  LEA.HI.X R103, R207, UR15, RZ, 0x4, P5 ;  /* 0x0000000fcf677c11 */ /* 0x000fe2000a8f24ff */
[----:B------:R1:W-:Y:S04]  /*2270*/  @P2 STG.E.128 desc[UR6][R104.64+0x10], R92 ;  /* 0x0000105c68002986 */ /* 0x0003e8000c101d06 */
[----:B------:R3:W-:Y:S04]  /*2280*/  STG.E.128 desc[UR6][R102.64], R96 ;  /* 0x0000006066007986 */ /* 0x0007e8000c101d06 */
[----:B------:R-:W4:Y:S01]  /*2290*/  LDG.E.128 R84, desc[UR6][R84.64] ;  /* 0x0000000654547981 */ /* 0x000f22000c1e1d00 */
[----:B------:R-:W-:Y:S01]  /*22a0*/  FADD.FTZ R215, R106, -R215 ;  /* 0x800000d76ad77221 */ /* 0x000fe20000010000 */
[----:B------:R-:W-:Y:S01]  /*22b0*/  FADD.FTZ R207, R107, -R216 ;  /* 0x800000d86bcf7221 */ /* 0x000fe20000010000 */
[-CC-:B------:R-:W-:Y:S01]  /*22c0*/  FFMA.FTZ R208, R208, R209.reuse, R204.reuse ;  /* 0x000000d1d0d07223 */ /* 0x180fe200000100cc */
[----:B------:R-:W-:Y:S01]  /*22d0*/  FFMA.FTZ R213, R213, R209, R204 ;  /* 0x000000d1d5d57223 */ /* 0x000fe200000100cc */
[----:B------:R-:W3:Y:S01]  /*22e0*/  @P2 LDC.64 R106, c[0x0][0x308] ;  /* 0x0000c200ff6a2b82 */ /* 0x000ee20000000a00 */
[C---:B------:R-:W-:Y:S01]  /*22f0*/  FMUL.FTZ R225, R198.reuse, R225 ;  /* 0x000000e1c6e17220 */ /* 0x040fe20000410000 */
[----:B------:R-:W-:Y:S01]  /*2300*/  FADD.FTZ R217, R211, -R208 ;  /* 0x800000d0d3d97221 */ /* 0x000fe20000010000 */
[C---:B0-----:R-:W-:Y:S01]  /*2310*/  FMUL.FTZ R90, R198.reuse, R227 ;  /* 0x000000e3c65a7220 */ /* 0x041fe20000410000 */
[C---:B------:R-:W-:Y:S01]  /*2320*/  FMUL.FTZ R229, R198.reuse, R229 ;  /* 0x000000e5c6e57220 */ /* 0x040fe20000410000 */
[C---:B-1----:R-:W-:Y:S01]  /*2330*/  FMUL.FTZ R93, R198.reuse, R215 ;  /* 0x000000d7c65d7220 */ /* 0x042fe20000410000 */
[----:B------:R-:W-:Y:S01]  /*2340*/  FMUL.FTZ R94, R198, R207 ;  /* 0x000000cfc65e7220 */ /* 0x000fe20000410000 */
[----:B------:R-:W-:Y:S01]  /*2350*/  FADD.FTZ R95, R210, -R213 ;  /* 0x800000d5d25f7221 */ /* 0x000fe20000010000 */
[----:B------:R-:W-:Y:S01]  /*2360*/  FMUL.FTZ R92, R198, R231 ;  /* 0x000000e7c65c7220 */ /* 0x000fe20000410000 */
[----:B------:R-:W-:Y:S01]  /*2370*/  @P1 FADD.FTZ R93, R60, R93 ;  /* 0x0000005d3c5d1221 */ /* 0x000fe20000010000 */
[----:B------:R-:W-:Y:S01]  /*2380*/  @P1 FADD.FTZ R94, R61, R94 ;  /* 0x0000005e3d5e1221 */ /* 0x000fe20000010000 */
[C---:B------:R-:W-:Y:S01]  /*2390*/  FMUL.FTZ R217, R198.reuse, R217 ;  /* 0x000000d9c6d97220 */ /* 0x040fe20000410000 */
[----:B---3--:R-:W-:Y:S01]  /*23a0*/  FMUL.FTZ R102, R198, R95 ;  /* 0x0000005fc6667220 */ /* 0x008fe20000410000 */
[----:B------:R-:W-:Y:S01]  /*23b0*/  @P1 FADD.FTZ R225, R56, R225 ;  /* 0x000000e138e11221 */ /* 0x000fe20000010000 */
[----:B------:R-:W-:Y:S01]  /*23c0*/  @P1 FADD.FTZ R90, R57, R90 ;  /* 0x0000005a395a1221 */ /* 0x000fe20000010000 */
[----:B------:R-:W-:Y:S01]  /*23d0*/  @P1 FADD.FTZ R229, R58, R229 ;  /* 0x000000e53ae51221 */ /* 0x000fe20000010000 */
[----:B------:R-:W-:Y:S01]  /*23e0*/  @P1 FADD.FTZ R92, R59, R92 ;  /* 0x0000005c3b5c1221 */ /* 0x000fe20000010000 */
[-C--:B------:R-:W-:Y:S01]  /*23f0*/  FMUL.FTZ R213, R93, R202.reuse ;  /* 0x000000ca5dd57220 */ /* 0x080fe20000410000 */
[-C--:B------:R-:W-:Y:S01]  /*2400*/  FMUL.FTZ R218, R94, R202.reuse ;  /* 0x000000ca5eda7220 */ /* 0x080fe20000410000 */
[----:B------:R-:W-:Y:S01]  /*2410*/  @P1 FADD.FTZ R217, R62, R217 ;  /* 0x000000d93ed91221 */ /* 0x000fe20000010000 */
[----:B------:R-:W-:Y:S01]  /*2420*/  @P1 FADD.FTZ R102, R63, R102 ;  /* 0x000000663f661221 */ /* 0x000fe20000010000 */
[-C--:B------:R-:W-:Y:S01]  /*2430*/  FMUL.FTZ R207, R225, R202.reuse ;  /* 0x000000cae1cf7220 */ /* 0x080fe20000410000 */
[-C--:B------:R-:W-:Y:S01]  /*2440*/  FMUL.FTZ R210, R90, R202.reuse ;  /* 0x000000ca5ad27220 */ /* 0x080fe20000410000 */
[-C--:B------:R-:W-:Y:S01]  /*2450*/  FMUL.FTZ R211, R229, R202.reuse ;  /* 0x000000cae5d37220 */ /* 0x080fe20000410000 */
[----:B------:R-:W-:Y:S01]  /*2460*/  FMUL.FTZ R216, R92, R202 ;  /* 0x000000ca5cd87220 */ /* 0x000fe20000410000 */
[----:B------:R-:W-:Y:S01]  /*2470*/  FMUL.FTZ R98, R180, R213 ;  /* 0x000000d5b4627220 */ /* 0x000fe20000410000 */
[----:B------:R-:W-:Y:S01]  /*2480*/  FMUL.FTZ R91, R181, R218 ;  /* 0x000000dab55b7220 */ /* 0x000fe20000410000 */
[-C--:B------:R-:W-:Y:S01]  /*2490*/  FMUL.FTZ R215, R217, R202.reuse ;  /* 0x000000cad9d77220 */ /* 0x080fe20000410000 */
[----:B------:R-:W-:Y:S01]  /*24a0*/  FMUL.FTZ R208, R102, R202 ;  /* 0x000000ca66d07220 */ /* 0x000fe20000410000 */
[----:B------:R-:W-:Y:S01]  /*24b0*/  FMUL.FTZ R96, R176, R207 ;  /* 0x000000cfb0607220 */ /* 0x000fe20000410000 */
[----:B------:R-:W-:Y:S01]  /*24c0*/  FMUL.FTZ R89, R177, R210 ;  /* 0x000000d2b1597220 */ /* 0x000fe20000410000 */
[----:B------:R-:W-:Y:S01]  /*24d0*/  FMUL.FTZ R97, R178, R211 ;  /* 0x000000d3b2617220 */ /* 0x000fe20000410000 */
[----:B------:R-:W-:Y:S01]  /*24e0*/  FMUL.FTZ R88, R179, R216 ;  /* 0x000000d8b3587220 */ /* 0x000fe20000410000 */
[----:B------:R-:W-:Y:S01]  /*24f0*/  F2FP.F16.F32.PACK_AB R98, R91, R98 ;  /* 0x000000625b62723e */ /* 0x000fe200000000ff */
[----:B------:R-:W-:Y:S01]  /*2500*/  FMUL.FTZ R99, R182, R215 ;  /* 0x000000d7b6637220 */ /* 0x000fe20000410000 */
[----:B------:R-:W-:Y:S01]  /*2510*/  FMUL.FTZ R220, R183, R208 ;  /* 0x000000d0b7dc7220 */ /* 0x000fe20000410000 */
[C---:B------:R-:W-:Y:S01]  /*2520*/  LEA R104, P5, R199.reuse, UR14, 0x4 ;  /* 0x0000000ec7687c11 */ /* 0x040fe2000f8a20ff */
[----:B------:R-:W-:Y:S01]  /*2530*/  @P2 IMAD.WIDE.U32 R106, R199, 0x20, R106 ;  /* 0x00000020c76a2825 */ /* 0x000fe200078e006a */
[----:B------:R-:W-:-:S02]  /*2540*/  SEL R91, R92, R75, P3 ;  /* 0x0000004b5c5b7207 */ /* 0x000fc40001800000 */
[----:B------:R-:W-:Y:S01]  /*2550*/  F2FP.F16.F32.PACK_AB R96, R89, R96 ;  /* 0x000000605960723e */ /* 0x000fe200000000ff */
[----:B------:R-:W-:Y:S01]  /*2560*/  IMAD.WIDE.U32 R100, R193, 0x10, R100 ;  /* 0x00000010c1647825 */ /* 0x000fe200078e0064 */
[----:B------:R-:W-:Y:S02]  /*2570*/  SEL R92, R93, R76, P3 ;  /* 0x0000004c5d5c7207 */ /* 0x000fe40001800000 */
[----:B------:R-:W-:Y:S02]  /*2580*/  F2FP.F16.F32.PACK_AB R97, R88, R97 ;  /* 0x000000615861723e */ /* 0x000fe400000000ff */
[----:B------:R-:W-:Y:S02]  /*2590*/  SEL R89, R90, R73, P3 ;  /* 0x000000495a597207 */ /* 0x000fe40001800000 */
[----:B------:R-:W-:Y:S02]  /*25a0*/  SEL R93, R94, R77, P3 ;  /* 0x0000004d5e5d7207 */ /* 0x000fe40001800000 */
[----:B------:R-:W-:-:S02]  /*25b0*/  SEL R88, R225, R72, P3 ;  /* 0x00000048e1587207 */ /* 0x000fc40001800000 */
[----:B------:R-:W-:Y:S02]  /*25c0*/  SEL R90, R229, R74, P3 ;  /* 0x0000004ae55a7207 */ /* 0x000fe40001800000 */
[----:B------:R-:W-:Y:S02]  /*25d0*/  SEL R94, R217, R78, P3 ;  /* 0x0000004ed95e7207 */ /* 0x000fe40001800000 */
[----:B------:R-:W-:Y:S01]  /*25e0*/  SEL R95, R102, R79, P3 ;  /* 0x0000004f665f7207 */ /* 0x000fe20001800000 */
[----:B------:R-:W-:Y:S01]  /*25f0*/  @P2 STG.E.128 desc[UR6][R106.64], R88 ;  /* 0x000000586a002986 */ /* 0x000fe2000c101d06 */
[----:B------:R-:W-:Y:S02]  /*2600*/  LEA.HI.X R105, R199, UR15, RZ, 0x4, P5 ;  /* 0x0000000fc7697c11 */ /* 0x000fe4000a8f24ff */
[----:B------:R-:W-:Y:S01]  /*2610*/  F2FP.F16.F32.PACK_AB R99, R220, R99 ;  /* 0x00000063dc63723e */ /* 0x000fe200000000ff */
[----:B------:R0:W-:Y:S04]  /*2620*/  @P2 STG.E.128 desc[UR6][R106.64+0x10], R92 ;  /* 0x0000105c6a002986 */ /* 0x0001e8000c101d06 */
[----:B------:R1:W-:Y:S04]  /*2630*/  STG.E.128 desc[UR6][R104.64], R96 ;  /* 0x0000006068007986 */ /* 0x0003e8000c101d06 */
[----:B------:R-:W3:Y:S01]  /*2640*/  LDG.E.128 R100, desc[UR6][R100.64] ;  /* 0x0000000664647981 */ /* 0x000ee2000c1e1d00 */
[-CC-:B------:R-:W-:Y:S01]  /*2650*/  FFMA.FTZ R109, R109, R209.reuse, R204.reuse ;  /* 0x000000d16d6d7223 */ /* 0x180fe200000100cc */
[-CC-:B------:R-:W-:Y:S01]  /*2660*/  FFMA.FTZ R111, R111, R209.reuse, R204.reuse ;  /* 0x000000d16f6f7223 */ /* 0x180fe200000100cc */
[-CC-:B------:R-:W-:Y:S01]  /*2670*/  FFMA.FTZ R108, R108, R209.reuse, R204.reuse ;  /* 0x000000d16c6c7223 */ /* 0x180fe200000100cc */
[-CC-:B------:R-:W-:Y:S01]  /*2680*/  FFMA.FTZ R110, R110, R209.reuse, R204.reuse ;  /* 0x000000d16e6e7223 */ /* 0x180fe200000100cc */
[----:B------:R-:W-:Y:S01]  /*2690*/  FADD.FTZ R109, R112, -R109 ;  /* 0x8000006d706d7221 */ /* 0x000fe20000010000 */
[----:B------:R-:W-:Y:S01]  /*26a0*/  FADD.FTZ R111, R114, -R111 ;  /* 0x8000006f726f7221 */ /* 0x000fe20000010000 */
[-CC-:B------:R-:W-:Y:S01]  /*26b0*/  FFMA.FTZ R194, R194, R209.reuse, R204.reuse ;  /* 0x000000d1c2c27223 */ /* 0x180fe200000100cc */
[-CC-:B------:R-:W-:Y:S01]  /*26c0*/  FFMA.FTZ R197, R197, R209.reuse, R204.reuse ;  /* 0x000000d1c5c57223 */ /* 0x180fe200000100cc */
[----:B------:R-:W-:Y:S01]  /*26d0*/  FFMA.FTZ R201, R201, R209, R204 ;  /* 0x000000d1c9c97223 */ /* 0x000fe200000100cc */
[C---:B------:R-:W-:Y:S01]  /*26e0*/  FMUL.FTZ R109, R198.reuse, R109 ;  /* 0x0000006dc66d7220 */ /* 0x040fe20000410000 */
[----:B0-----:R-:W-:Y:S01]  /*26f0*/  FMUL.FTZ R92, R198, R111 ;  /* 0x0000006fc65c7220 */ /* 0x001fe20000410000 */
[----:B------:R-:W-:Y:S01]  /*2700*/  FADD.FTZ R113, R113, -R108 ;  /* 0x8000006c71717221 */ /* 0x000fe20000010000 */
[----:B------:R-:W-:Y:S01]  /*2710*/  FADD.FTZ R115, R115, -R110 ;  /* 0x8000006e73737221 */ /* 0x000fe20000010000 */
[----:B------:R-:W-:Y:S01]  /*2720*/  FFMA.FTZ R204, R205, R209, R204 ;  /* 0x000000d1cdcc7223 */ /* 0x000fe200000100cc */
[----:B------:R-:W-:Y:S01]  /*2730*/  FADD.FTZ R195, R195, -R194 ;  /* 0x800000c2c3c37221 */ /* 0x000fe20000010000 */
[----:B------:R-:W-:Y:S01]  /*2740*/  FADD.FTZ R197, R196, -R197 ;  /* 0x800000c5c4c57221 */ /* 0x000fe20000010000 */
[----:B------:R-:W-:Y:S01]  /*2750*/  FADD.FTZ R201, R200, -R201 ;  /* 0x800000c9c8c97221 */ /* 0x000fe20000010000 */
[----:B------:R-:W-:Y:S01]  /*2760*/  @P1 FADD.FTZ R109, R64, R109 ;  /* 0x0000006d406d1221 */ /* 0x000fe20000010000 */
[----:B------:R-:W-:Y:S01]  /*2770*/  @P1 FADD.FTZ R92, R65, R92 ;  /* 0x0000005c415c1221 */ /* 0x000fe20000010000 */
[C---:B------:R-:W-:Y:S01]  /*2780*/  FMUL.FTZ R113, R198.reuse, R113 ;  /* 0x00000071c6717220 */ /* 0x040fe20000410000 */
[C---:B------:R-:W-:Y:S01]  /*2790*/  FMUL.FTZ R94, R198.reuse, R115 ;  /* 0x00000073c65e7220 */ /* 0x040fe20000410000 */
[----:B------:R-:W-:Y:S01]  /*27a0*/  FADD.FTZ R203, R203, -R204 ;  /* 0x800000cccbcb7221 */ /* 0x000fe20000010000 */
[C---:B------:R-:W-:Y:S01]  /*27b0*/  FMUL.FTZ R195, R198.reuse, R195 ;  /* 0x000000c3c6c37220 */ /* 0x040fe20000410000 */
[C---:B-1----:R-:W-:Y:S01]  /*27c0*/  FMUL.FTZ R96, R198.reuse, R197 ;  /* 0x000000c5c6607220 */ /* 0x042fe20000410000 */
[----:B------:R-:W-:Y:S01]  /*27d0*/  FMUL.FTZ R201, R198, R201 ;  /* 0x000000c9c6c97220 */ /* 0x000fe20000410000 */
[----:B------:R-:W-:Y:S01]  /*27e0*/  SEL R72, R109, R72, P3 ;  /* 0x000000486d487207 */ /* 0x000fe20001800000 */
[----:B------:R-:W-:Y:S01]  /*27f0*/  @P1 FADD.FTZ R113, R66, R113 ;  /* 0x0000007142711221 */ /* 0x000fe20000010000 */
[C---:B------:R-:W-:Y:S01]  /*2800*/  SEL R73, R92.reuse, R73, P3 ;  /* 0x000000495c497207 */ /* 0x040fe20001800000 */
[----:B------:R-:W-:Y:S01]  /*2810*/  @P1 FADD.FTZ R94, R67, R94 ;  /* 0x0000005e435e1221 */ /* 0x000fe20000010000 */
[-C--:B------:R-:W-:Y:S01]  /*2820*/  FMUL.FTZ R109, R109, R202.reuse ;  /* 0x000000ca6d6d7220 */ /* 0x080fe20000410000 */
[----:B------:R-:W-:Y:S01]  /*2830*/  FMUL.FTZ R92, R92, R202 ;  /* 0x000000ca5c5c7220 */ /* 0x000fe20000410000 */
[----:B------:R-:W-:Y:S01]  /*2840*/  FMUL.FTZ R198, R198, R203 ;  /* 0x000000cbc6c67220 */ /* 0x000fe20000410000 */
[----:B------:R-:W-:Y:S01]  /*2850*/  @P1 FADD.FTZ R195, R68, R195 ;  /* 0x000000c344c31221 */ /* 0x000fe20000010000 */
[----:B------:R-:W-:Y:S01]  /*2860*/  @P1 FADD.FTZ R96, R69, R96 ;  /* 0x0000006045601221 */ /* 0x000fe20000010000 */
[----:B------:R-:W-:Y:S01]  /*2870*/  @P1 FADD.FTZ R201, R70, R201 ;  /* 0x000000c946c91221 */ /* 0x000fe20000010000 */
[----:B------:R-:W-:Y:S01]  /*2880*/  @P1 FADD.FTZ R198, R71, R198 ;  /* 0x000000c647c61221 */ /* 0x000fe20000010000 */
        /* <DEDUP_REMOVED lines=14> */
[--C-:B--2---:R-:W-:Y:S02]  /*2970*/  HADD2.F32 R90, -RZ, R82.reuse.H0_H0 ;  /* 0x20000052ff5a7230 */ /* 0x104fe40000004100 */
[--C-:B------:R-:W-:Y:S02]  /*2980*/  HADD2.F32 R91, -RZ, R83.reuse.H0_H0 ;  /* 0x20000053ff5b7230 */ /* 0x100fe40000004100 */
[----:B------:R-:W-:Y:S02]  /*2990*/  HADD2.F32 R82, -RZ, R82.H1_H1 ;  /* 0x30000052ff527230 */ /* 0x000fe40000004100 */
[----:B------:R-:W-:Y:S01]  /*29a0*/  FFMA.FTZ R20, R223, R90, R20 ;  /* 0x0000005adf147223 */ /* 0x000fe20000010014 */
[----:B------:R-:W-:Y:S02]  /*29b0*/  HADD2.F32 R83, -RZ, R83.H1_H1 ;  /* 0x30000053ff537230 */ /* 0x000fe40000004100 */
[----:B------:R-:W-:Y:S01]  /*29c0*/  FMUL.FTZ R90, R189, R96 ;  /* 0x00000060bd5a7220 */ /* 0x000fe20000410000 */
        /* <DEDUP_REMOVED lines=8> */
[----:B------:R-:W-:Y:S01]  /*2a50*/  FMUL.FTZ R89, R190, R201 ;  /* 0x000000c9be597220 */ /* 0x000fe20000410000 */
[----:B------:R-:W-:Y:S01]  /*2a60*/  FFMA.FTZ R25, R152, R80, R25 ;  /* 0x0000005098197223 */ /* 0x000fe20000010019 */
[----:B------:R-:W-:Y:S01]  /*2a70*/  FFMA.FTZ R18, R221, R91, R18 ;  /* 0x0000005bdd127223 */ /* 0x000fe20000010012 */
[----:B------:R-:W-:Y:S01]  /*2a80*/  FFMA.FTZ R23, R206, R81, R23 ;  /* 0x00000051ce177223 */ /* 0x000fe20000010017 */
[----:B----4-:R-:W-:Y:S01]  /*2a90*/  HADD2.F32 R82, -RZ, R86.H0_H0 ;  /* 0x20000056ff527230 */ /* 0x010fe20000004100 */
[----:B------:R-:W-:Y:S01]  /*2aa0*/  SEL R206, RZ, 0x1, P4 ;  /* 0x00000001ffce7807 */ /* 0x000fe20002000000 */
[----:B------:R-:W-:-:S02]  /*2ab0*/  HADD2.F32 R83, -RZ, R87.H0_H0 ;  /* 0x20000057ff537230 */ /* 0x000fc40000004100 */
[----:B------:R-:W-:Y:S02]  /*2ac0*/  HADD2.F32 R80, -RZ, R84.H0_H0 ;  /* 0x20000054ff507230 */ /* 0x000fe40000004100 */
[----:B------:R-:W-:Y:S01]  /*2ad0*/  FFMA.FTZ R12, R213, R82, R12 ;  /* 0x00000052d50c7223 */ /* 0x000fe2000001000c */
[--C-:B------:R-:W-:Y:S02]  /*2ae0*/  HADD2.F32 R81, -RZ, R85.reuse.H0_H0 ;  /* 0x20000055ff517230 */ /* 0x100fe40000004100 */
[----:B------:R-:W-:Y:S01]  /*2af0*/  FFMA.FTZ R10, R215, R83, R10 ;  /* 0x00000053d70a7223 */ /* 0x000fe2000001000a */
[----:B------:R-:W-:Y:S01]  /*2b00*/  HADD2.F32 R86, -RZ, R86.H1_H1 ;  /* 0x30000056ff567230 */ /* 0x000fe20000004100 */
[----:B------:R-:W0:Y:S01]  /*2b10*/  @P2 LDC.64 R82, c[0x0][0x308] ;  /* 0x0000c200ff522b82 */ /* 0x000e220000000a00 */
[----:B------:R-:W-:Y:S01]  /*2b20*/  FFMA.FTZ R16, R207, R80, R16 ;  /* 0x00000050cf107223 */ /* 0x000fe20000010010 */
[----:B------:R-:W-:Y:S01]  /*2b30*/  FFMA.FTZ R14, R211, R81, R14 ;  /* 0x00000051d30e7223 */ /* 0x000fe2000001000e */
[----:B------:R-:W-:Y:S01]  /*2b40*/  FMUL.FTZ R80, R184, R109 ;  /* 0x0000006db8507220 */ /* 0x000fe20000410000 */
[----:B------:R-:W-:Y:S01]  /*2b50*/  FMUL.FTZ R81, R185, R92 ;  /* 0x0000005cb9517220 */ /* 0x000fe20000410000 */
[----:B------:R-:W-:-:S02]  /*2b60*/  HADD2.F32 R85, -RZ, R85.H1_H1 ;  /* 0x30000055ff557230 */ /* 0x000fc40000004100 */
[----:B------:R-:W-:Y:S01]  /*2b70*/  FFMA.FTZ R13, R218, R86, R13 ;  /* 0x00000056da0d7223 */ /* 0x000fe2000001000d */
[----:B------:R-:W-:Y:S02]  /*2b80*/  HADD2.F32 R84, -RZ, R84.H1_H1 ;  /* 0x30000054ff547230 */ /* 0x000fe40000004100 */
[----:B------:R-:W-:Y:S01]  /*2b90*/  FMUL.FTZ R86, R187, R94 ;  /* 0x0000005ebb567220 */ /* 0x000fe20000410000 */
[----:B------:R-:W-:Y:S01]  /*2ba0*/  F2FP.F16.F32.PACK_AB R80, R81, R80 ;  /* 0x000000505150723e */ /* 0x000fe200000000ff */
[----:B------:R-:W-:Y:S01]  /*2bb0*/  FMUL.FTZ R81, R186, R113 ;  /* 0x00000071ba517220 */ /* 0x000fe20000410000 */
[----:B------:R-:W-:Y:S01]  /*2bc0*/  FFMA.FTZ R15, R216, R85, R15 ;  /* 0x00000055d80f7223 */ /* 0x000fe2000001000f */
[----:B------:R-:W-:Y:S01]  /*2bd0*/  FMUL.FTZ R85, R188, R195 ;  /* 0x000000c3bc557220 */ /* 0x000fe20000410000 */
[----:B------:R-:W-:Y:S01]  /*2be0*/  FFMA.FTZ R17, R210, R84, R17 ;  /* 0x00000054d2117223 */ /* 0x000fe20000010011 */
[----:B------:R-:W-:Y:S01]  /*2bf0*/  LEA R84, P1, R193, UR14, 0x4 ;  /* 0x0000000ec1547c11 */ /* 0x000fe2000f8220ff */
[----:B------:R-:W-:Y:S01]  /*2c00*/  HADD2.F32 R88, -RZ, R87.H1_H1 ;  /* 0x30000057ff587230 */ /* 0x000fe20000004100 */
[----:B------:R-:W-:-:S04]  /*2c10*/  F2FP.F16.F32.PACK_AB R81, R86, R81 ;  /* 0x000000515651723e */ /* 0x000fc800000000ff */
[----:B------:R-:W-:Y:S01]  /*2c20*/  FFMA.FTZ R11, R208, R88, R11 ;  /* 0x00000058d00b7223 */ /* 0x000fe2000001000b */
[C---:B0-----:R-:W-:Y:S01]  /*2c30*/  @P2 IMAD.WIDE.U32 R86, R193.reuse, 0x20, R82 ;  /* 0x00000020c1562825 */ /* 0x041fe200078e0052 */
[----:B------:R-:W-:Y:S02]  /*2c40*/  F2FP.F16.F32.PACK_AB R82, R90, R85 ;  /* 0x000000555a52723e */ /* 0x000fe400000000ff */
[----:B------:R-:W-:Y:S02]  /*2c50*/  LEA.HI.X R85, R193, UR15, RZ, 0x4, P1 ;  /* 0x0000000fc1557c11 */ /* 0x000fe400088f24ff */
[----:B------:R-:W-:Y:S01]  /*2c60*/  F2FP.F16.F32.PACK_AB R83, R98, R89 ;  /* 0x000000596253723e */ /* 0x000fe200000000ff */
[----:B------:R0:W-:Y:S01]  /*2c70*/  @P2 STG.E.128 desc[UR6][R86.64], R72 ;  /* 0x0000004856002986 */ /* 0x0001e2000c101d06 */
[----:B------:R-:W-:-:S03]  /*2c80*/  ISETP.GE.AND P1, PT, R141, UR17, PT ;  /* 0x000000118d007c0c */ /* 0x000fc6000bf26270 */
[----:B------:R0:W-:Y:S04]  /*2c90*/  @P2 STG.E.128 desc[UR6][R86.64+0x10], R76 ;  /* 0x0000104c56002986 */ /* 0x0001e8000c101d06 */
[----:B------:R0:W-:Y:S01]  /*2ca0*/  STG.E.128 desc[UR6][R84.64], R80 ;  /* 0x0000005054007986 */ /* 0x0001e2000c101d06 */
[----:B---3--:R-:W-:Y:S02]  /*2cb0*/  HADD2.F32 R88, -RZ, R100.H0_H0 ;  /* 0x20000064ff587230 */ /* 0x008fe40000004100 */
        /* <DEDUP_REMOVED lines=77> */
.L_x_7117:
        /* <DEDUP_REMOVED lines=31> */
.L_x_7118:
[----:B------:R-:W-:Y:S01]  /*3380*/  HFMA2.MMA R90, -RZ, RZ, 0, 9.5367431640625e-07 ;  /* 0x00000010ff5a7435 */ /* 0x000fe200000001ff */
[----:B------:R-:W-:Y:S02]  /*3390*/  MOV R91, R84 ;  /* 0x00000054005b7202 */ /* 0x000fe40000000f00 */
[----:B------:R-:W-:Y:S02]  /*33a0*/  MOV R93, 0x1f ;  /* 0x0000001f005d7802 */ /* 0x000fe40000000f00 */
[----:B------:R-:W-:-:S07]  /*33b0*/  MOV R88, 0xffffffff ;  /* 0xffffffff00587802 */ /* 0x000fce0000000f00 */
[----:B-----5:R-:W-:Y:S05]  /*33c0*/  WARPSYNC.COLLECTIVE R88, `(.L_x_7121) ;  /* 0x0000000058087348 */ /* 0x020fea0003c00000 */
[----:B------:R0:W1:Y:S02]  /*33d0*/  SHFL.DOWN P3, R89, R91, R90, R93 ;  /* 0x0800005a5b597389 */ /* 0x000064000006005d */
[----:B01---5:R-:W-:Y:S01]  /*33e0*/  ENDCOLLECTIVE ;  /* 0x000000000000791b */ /* 0x023fe20003800000 */
.L_x_7121:
[----:B------:R-:W-:Y:S02]  /*33f0*/  MOV R91, R82 ;  /* 0x00000052005b7202 */ /* 0x000fe40000000f00 */
[----:B------:R-:W-:-:S07]  /*3400*/  MOV R81, R89 ;  /* 0x0000005900517202 */ /* 0x000fce0000000f00 */
[----:B------:R-:W-:Y:S05]  /*3410*/  WARPSYNC.COLLECTIVE R88, `(.L_x_7122) ;  /* 0x0000000058087348 */ /* 0x000fea0003c00000 */
[----:B------:R0:W1:Y:S02]  /*3420*/  SHFL.DOWN P3, R89, R91, R90, R93 ;  /* 0x0800005a5b597389 */ /* 0x000064000006005d */
[----:B01----:R-:W-:Y:S01]  /*3430*/  ENDCOLLECTIVE ;  /* 0x000000000000791b */ /* 0x003fe20003800000 */
.L_x_7122:
[----:B------:R-:W-:Y:S01]  /*3440*/  FADD.FTZ R81, R84, R81 ;  /* 0x0000005154517221 */ /* 0x000fe20000010000 */
[----:B------:R-:W-:-:S04]  /*3450*/  HFMA2.MMA R90, -RZ, RZ, 0, 4.76837158203125e-07 ;  /* 0x00000008ff5a7435 */ /* 0x000fc800000001ff */
[----:B------:R-:W-:Y:S02]  /*3460*/  MOV R91, R81 ;  /* 0x00000051005b7202 */ /* 0x000fe40000000f00 */
[----:B------:R-:W-:-:S07]  /*3470*/  MOV R83, R89 ;  /* 0x0000005900537202 */ /* 0x000fce0000000f00 */
[----:B------:R-:W-:Y:S05]  /*3480*/  WARPSYNC.COLLECTIVE R88, `(.L_x_7123) ;  /* 0x0000000058087348 */ /* 0x000fea0003c00000 */
[----:B------:R0:W1:Y:S02]  /*3490*/  SHFL.DOWN P3, R89, R91, R90, R93 ;  /* 0x0800005a5b597389 */ /* 0x000064000006005d */
[----:B01----:R-:W-:Y:S01]  /*34a0*/  ENDCOLLECTIVE ;  /* 0x000000000000791b */ /* 0x003fe20003800000 */
.L_x_7123:
[----:B------:R-:W-:-:S05]  /*34b0*/  FADD.FTZ R83, R82, R83 ;  /* 0x0000005352537221 */ /* 0x000fca0000010000 */
[----:B------:R-:W-:Y:S02]  /*34c0*/  MOV R91, R83 ;  /* 0x00000053005b7202 */ /* 0x000fe40000000f00 */
[----:B------:R-:W-:-:S07]  /*34d0*/  MOV R80, R89 ;  /* 0x0000005900507202 */ /* 0x000fce0000000f00 */
[----:B------:R-:W-:Y:S05]  /*34e0*/  WARPSYNC.COLLECTIVE R88, `(.L_x_7124) ;  /* 0x0000000058087348 */ /* 0x000fea0003c00000 */
[----:B------:R0:W1:Y:S02]  /*34f0*/  SHFL.DOWN P3, R89, R91, R90, R93 ;  /* 0x0800005a5b597389 */ /* 0x000064000006005d */
[----:B01----:R-:W-:Y:S01]  /*3500*/  ENDCOLLECTIVE ;  /* 0x000000000000791b */ /* 0x003fe20003800000 */
.L_x_7124:
[----:B------:R-:W-:Y:S01]  /*3510*/  FADD.FTZ R80, R81, R80 ;  /* 0x0000005051507221 */ /* 0x000fe20000010000 */
[----:B------:R-:W-:-:S04]  /*3520*/  HFMA2.MMA R90, -RZ, RZ, 0, 2.384185791015625e-07 ;  /* 0x00000004ff5a7435 */ /* 0x000fc800000001ff */
[----:B------:R-:W-:Y:S02]  /*3530*/  MOV R91, R80 ;  /* 0x00000050005b7202 */ /* 0x000fe40000000f00 */
[----:B------:R-:W-:-:S07]  /*3540*/  MOV R86, R89 ;  /* 0x0000005900567202 */ /* 0x000fce0000000f00 */
[----:B------:R-:W-:Y:S05]  /*3550*/  WARPSYNC.COLLECTIVE R88, `(.L_x_7125) ;  /* 0x0000000058087348 */ /* 0x000fea0003c00000 */
[----:B------:R0:W1:Y:S02]  /*3560*/  SHFL.DOWN P3, R89, R91, R90, R93 ;  /* 0x0800005a5b597389 */ /* 0x000064000006005d */
[----:B01----:R-:W-:Y:S01]  /*3570*/  ENDCOLLECTIVE ;  /* 0x000000000000791b */ /* 0x003fe20003800000 */
.L_x_7125:
[----:B------:R-:W-:-:S05]  /*3580*/  FADD.FTZ R86, R83, R86 ;  /* 0x0000005653567221 */ /* 0x000fca0000010000 */
[----:B------:R-:W-:Y:S02]  /*3590*/  MOV R91, R86 ;  /* 0x00000056005b7202 */ /* 0x000fe40000000f00 */
[----:B------:R-:W-:-:S07]  /*35a0*/  MOV R85, R89 ;  /* 0x0000005900557202 */ /* 0x000fce0000000f00 */
[----:B------:R-:W-:Y:S05]  /*35b0*/  WARPSYNC.COLLECTIVE R88, `(.L_x_7126) ;  /* 0x0000000058087348 */ /* 0x000fea0003c00000 */
[----:B------:R0:W1:Y:S02]  /*35c0*/  SHFL.DOWN P3, R89, R91, R90, R93 ;  /* 0x0800005a5b597389 */ /* 0x000064000006005d */
[----:B01----:R-:W-:Y:S01]  /*35d0*/  ENDCOLLECTIVE ;  /* 0x000000000000791b */ /* 0x003fe20003800000 */
.L_x_7126:
[----:B------:R-:W-:Y:S01]  /*35e0*/  FADD.FTZ R85, R80, R85 ;  /* 0x0000005550557221 */ /* 0x000fe20000010000 */
[----:B------:R-:W-:-:S04]  /*35f0*/  HFMA2.MMA R90, -RZ, RZ, 0, 1.1920928955078125e-07 ;  /* 0x00000002ff5a7435 */ /* 0x000fc800000001ff */
[----:B------:R-:W-:Y:S02]  /*3600*/  MOV R91, R85 ;  /* 0x00000055005b7202 */ /* 0x000fe40000000f00 */
[----:B------:R-:W-:-:S07]  /*3610*/  MOV R87, R89 ;  /* 0x0000005900577202 */ /* 0x000fce0000000f00 */
[----:B------:R-:W-:Y:S05]  /*3620*/  WARPSYNC.COLLECTIVE R88, `(.L_x_7127) ;  /* 0x0000000058087348 */ /* 0x000fea0003c00000 */
[----:B------:R0:W1:Y:S02]  /*3630*/  SHFL.DOWN P3, R89, R91, R90, R93 ;  /* 0x0800005a5b597389 */ /* 0x000064000006005d */
[----:B01----:R-:W-:Y:S01]  /*3640*/  ENDCOLLECTIVE ;  /* 0x000000000000791b */ /* 0x003fe20003800000 */
.L_x_7127:
[----:B------:R-:W-:-:S05]  /*3650*/  FADD.FTZ R87, R86, R87 ;  /* 0x0000005756577221 */ /* 0x000fca0000010000 */
[----:B------:R-:W-:Y:S02]  /*3660*/  MOV R91, R87 ;  /* 0x00000057005b7202 */ /* 0x000fe40000000f00 */
[----:B------:R-:W-:-:S07]  /*3670*/  MOV R82, R89 ;  /* 0x0000005900527202 */ /* 0x000fce0000000f00 */
[----:B------:R-:W-:Y:S05]  /*3680*/  WARPSYNC.COLLECTIVE R88, `(.L_x_7128) ;  /* 0x0000000058087348 */ /* 0x000fea0003c00000 */
[----:B------:R0:W1:Y:S02]  /*3690*/  SHFL.DOWN P3, R89, R91, R90, R93 ;  /* 0x0800005a5b597389 */ /* 0x000064000006005d */
[----:B01----:R-:W-:Y:S01]  /*36a0*/  ENDCOLLECTIVE ;  /* 0x000000000000791b */ /* 0x003fe20003800000 */
.L_x_7128:
[----:B------:R-:W-:Y:S01]  /*36b0*/  FADD.FTZ R82, R85, R82 ;  /* 0x0000005255527221 */ /* 0x000fe20000010000 */
[----:B------:R-:W-:-:S04]  /*36c0*/  HFMA2.MMA R90, -RZ, RZ, 0, 5.9604644775390625e-08 ;  /* 0x00000001ff5a7435 */ /* 0x000fc800000001ff */
[----:B------:R-:W-:Y:S02]  /*36d0*/  MOV R91, R82 ;  /* 0x00000052005b7202 */ /* 0x000fe40000000f00 */
[----:B------:R-:W-:-:S07]  /*36e0*/  MOV R84, R89 ;  /* 0x0000005900547202 */ /* 0x000fce0000000f00 */
[----:B------:R-:W-:Y:S05]  /*36f0*/  WARPSYNC.COLLECTIVE R88, `(.L_x_7129) ;  /* 0x0000000058087348 */ /* 0x000fea0003c00000 */
[----:B------:R0:W1:Y:S02]  /*3700*/  SHFL.DOWN P3, R89, R91, R90, R93 ;  /* 0x0800005a5b597389 */ /* 0x000064000006005d */
[----:B01----:R-:W-:Y:S01]  /*3710*/  ENDCOLLECTIVE ;  /* 0x000000000000791b */ /* 0x003fe20003800000 */
.L_x_7129:
[----:B------:R-:W-:-:S05]  /*3720*/  FADD.FTZ R84, R87, R84 ;  /* 0x0000005457547221 */ /* 0x000fca0000010000 */
[----:B------:R-:W-:Y:S02]  /*3730*/  MOV R91, R84 ;  /* 0x00000054005b7202 */ /* 0x000fe40000000f00 */
[----:B------:R-:W-:-:S07]  /*3740*/  MOV R81, R89 ;  /* 0x0000005900517202 */ /* 0x000fce0000000f00 */
[----:B------:R-:W-:Y:S05]  /*3750*/  WARPSYNC.COLLECTIVE R88, `(.L_x_7130) ;  /* 0x0000000058087348 */ /* 0x000fea0003c00000 */
[----:B------:R0:W1:Y:S02]  /*3760*/  SHFL.DOWN P3, R89, R91, R90, R93 ;  /* 0x0800005a5b597389 */ /* 0x000064000006005d */
[----:B01----:R-:W-:Y:S01]  /*3770*/  ENDCOLLECTIVE ;  /* 0x000000000000791b */ /* 0x003fe20003800000 */
.L_x_7130:
[----:B------:R-:W-:Y:S01]  /*3780*/  MOV R83, R89 ;  /* 0x0000005900537202 */ /* 0x000fe20000000f00 */
[----:B------:R-:W-:Y:S06]  /*3790*/  BRA `(.L_x_7131) ;  /* 0xffffffe000ac7947 */ /* 0x000fec000383ffff */
.L_x_7132:
        /* <DEDUP_REMOVED lines=14> */
.L_x_11384:


//--------------------- .text._ZN10layer_norm13ln_bwd_kernelINS_13Kernel_traitsI6__halfS2_fS2_fjLj6144ELj1ELj1ELj8ELj16ENS_18Kernel_traits_baseILj6144ES2_S2_fS2_fjLj256EEEEELb0ELb1ELb1ELb0EEEvNS_9BwdParamsE --------------------------
	.section	.text._ZN10layer_norm13ln_bwd_kernelINS_13Kernel_traitsI6__halfS2_fS2_fjLj6144ELj1ELj1ELj8ELj16ENS_18Kernel_traits_baseILj6144ES2_S2_fS2_fjLj256EEEEELb0ELb1ELb1ELb0EEEvNS_9BwdParamsE,"ax",@progbits
	.align	128
        .global         _ZN10layer_norm13ln_bwd_kernelINS_13Kernel_traitsI6__halfS2_fS2_fjLj6144ELj1ELj1ELj8ELj16ENS_18Kernel_traits_baseILj6144ES2_S2_fS2_fjLj256EEEEELb0ELb1ELb1ELb0EEEvNS_9BwdParamsE
        .type           _ZN10layer_norm13ln_bwd_kernelINS_13Kernel_traitsI6__halfS2_fS2_fjLj6144ELj1ELj1ELj8ELj16ENS_18Kernel_traits_baseILj6144ES2_S2_fS2_fjLj256EEEEELb0ELb1ELb1ELb0EEEvNS_9BwdParamsE,@function
        .size           _ZN10layer_norm13ln_bwd_kernelINS_13Kernel_traitsI6__halfS2_fS2_fjLj6144ELj1ELj1ELj8ELj16ENS_18Kernel_traits_baseILj6144ES2_S2_fS2_fjLj256EEEEELb0ELb1ELb1ELb0EEEvNS_9BwdParamsE,(.L_x_11385 - _ZN10layer_norm13ln_bwd_kernelINS_13Kernel_traitsI6__halfS2_fS2_fjLj6144ELj1ELj1ELj8ELj16ENS_18Kernel_traits_baseILj6144ES2_S2_fS2_fjLj256EEEEELb0ELb1ELb1ELb0EEEvNS_9BwdParamsE)
        .other          _ZN10layer_norm13ln_bwd_kernelINS_13Kernel_traitsI6__halfS2_fS2_fjLj6144ELj1ELj1ELj8ELj16ENS_18Kernel_traits_baseILj6144ES2_S2_fS2_fjLj256EEEEELb0ELb1ELb1ELb0EEEvNS_9BwdParamsE,@"STO_CUDA_ENTRY STV_DEFAULT"
_ZN10layer_norm13ln_bwd_kernelINS_13Kernel_traitsI6__halfS2_fS2_fjLj6144ELj1ELj1ELj8ELj16ENS_18Kernel_traits_baseILj6144ES2_S2_fS2_fjLj256EEEEELb0ELb1ELb1ELb0EEEvNS_9BwdParamsE:
.text._ZN10layer_norm13ln_bwd_kernelINS_13Kernel_traitsI6__halfS2_fS2_fjLj6144ELj1ELj1ELj8ELj16ENS_18Kernel_traits_baseILj6144ES2_S2_fS2_fjLj256EEEEELb0ELb1ELb1ELb0EEEvNS_9BwdParamsE:
        /* <DEDUP_REMOVED lines=90> */
[--C-:B------:R-:W-:Y:S01]  /*05a0*/  HADD2.F32 R8, -RZ, R30.reuse.H0_H0 ;  /* 0x2000001eff087230 */ /* 0x100fe20000004100 */
[----:B------:R-:W-:Y:S01]  /*05b0*/  ISETP.LT.U32.OR P2, PT, R112, 0x300, !P2 ;  /* 0x000003007000780c */ /* 0x000fe20005741470 */
[----:B------:R-:W-:-:S02]  /*05c0*/  HADD2.F32 R9, -RZ, R30.H1_H1 ;  /* 0x3000001eff097230 */ /* 0x000fc40000004100 */
[--C-:B------:R-:W-:Y:S01]  /*05d0*/  HADD2.F32 R10, -RZ, R31.reuse.H0_H0 ;  /* 0x2000001fff0a7230 */ /* 0x100fe20000004100 */
[----:B------:R-:W-:Y:S01]  /*05e0*/  P2R R175, PR, RZ, 0x4 ;  /* 0x00000004ffaf7803 */ /* 0x000fe20000000000 */
        /* <DEDUP_REMOVED lines=13> */
[----:B------:R-:W-:Y:S02]  /*06c0*/  HADD2.F32 R26, -RZ, R27.H0_H0 ;  /* 0x2000001bff1a7230 */ /* 0x000fe40000004100 */
[----:B------:R-:W-:Y:S02]  /*06d0*/  HADD2.F32 R162, -RZ, R163.H0_H0 ;  /* 0x200000a3ffa27230 */ /* 0x000fe40000004100 */
        /* <DEDUP_REMOVED lines=25> */
[----:B0-----:R-:W-:-:S07]  /*0870*/  HADD2.F32 R184, -RZ, R111.H1_H1 ;  /* 0x3000006fffb87230 */ /* 0x001fce0000004100 */
.L_x_7208:
[----:B01----:R-:W0:Y:S08]  /*0880*/  LDC.64 R144, c[0x0][0x288] ;  /* 0x0000a200ff907b82 */ /* 0x003e300000000a00 */
[----:B------:R-:W1:Y:S08]  /*0890*/  LDC.64 R2, c[0x0][0x280] ;  /* 0x0000a000ff027b82 */ /* 0x000e700000000a00 */
        /* <DEDUP_REMOVED lines=9> */
[----:B------:R-:W-:-:S05]  /*0930*/  IMAD R3, R183, R2, RZ ;  /* 0x00000002b7037224 */ /* 0x000fca00078e02ff */
[----:B------:R-:W-:-:S04]  /*0940*/  SHF.R.S32.HI R148, RZ, 0x1f, R3 ;  /* 0x0000001fff947819 */ /* 0x000fc80000011403 */
[----:B------:R-:W-:Y:S02]  /*0950*/  LEA.HI R148, R148, R3, RZ, 0x3 ;  /* 0x0000000394947211 */ /* 0x000fe400078f18ff */
[----:B------:R-:W-:Y:S01]  /*0960*/  LOP3.LUT R3, R0, 0xff, RZ, 0xc0, !PT ;  /* 0x000000ff00037812 */ /* 0x000fe200078ec0ff */
        /* <DEDUP_REMOVED lines=13> */
.L_x_7138:
[----:B------:R-:W-:-:S07]  /*0a40*/  IADD3 R147, R185, 0x100, RZ ;  /* 0x00000100b9937810 */ /* 0x000fce0007ffe0ff */
.L_x_7137:
[----:B------:R-:W-:Y:S05]  /*0a50*/  BSYNC B1 ;  /* 0x0000000000017941 */ /* 0x000fea0003800000 */
.L_x_7136:
        /* <DEDUP_REMOVED lines=8> */
.L_x_7141:
[----:B------:R-:W-:-:S07]  /*0ae0*/  IADD3 R147, R147, 0x100, RZ ;  /* 0x0000010093937810 */ /* 0x000fce0007ffe0ff */
.L_x_7140:
[----:B------:R-:W-:Y:S05]  /*0af0*/  BSYNC B1 ;  /* 0x0000000000017941 */ /* 0x000fea0003800000 */
.L_x_7139:
        /* <DEDUP_REMOVED lines=8> */
.L_x_7135:
        /* <DEDUP_REMOVED lines=24> */
[----:B------:R1:W5:Y:S04]  /*0d00*/  @P3 LDG.E.128 R104, desc[UR4][R240.64] ;  /* 0x00000004f0683981 */ /* 0x000368000c1e1d00 */
[----:B------:R1:W5:Y:S01]  /*0d10*/  @P3 LDG.E.128 R108, desc[UR4][R240.64+0x10] ;  /* 0x00001004f06c3981 */ /* 0x000362000c1e1d00 */
[----:B0-----:R-:W-:Y:S02]  /*0d20*/  IADD3 R197, R185, 0x100, RZ ;  /* 0x00000100b9c57810 */ /* 0x001fe40007ffe0ff */
[----:B------:R-:W-:Y:S01]  /*0d30*/  IADD3 R237, R237, 0x100, RZ ;  /* 0x00000100eded7810 */ /* 0x000fe20007ffe0ff */
[----:B--2---:R-:W-:-:S04]  /*0d40*/  FADD.FTZ R235, -R156, R144 ;  /* 0x000000909ceb7221 */ /* 0x004fc80000010100 */
[----:B-----5:R-:W-:Y:S01]  /*0d50*/  FMUL.FTZ R235, R182, R235 ;  /* 0x000000ebb6eb7220 */ /* 0x020fe20000410000 */
[--C-:B----4-:R-:W-:Y:S02]  /*0d60*/  HADD2.F32 R233, -RZ, R148.reuse.H0_H0 ;  /* 0x20000094ffe97230 */ /* 0x110fe40000004100 */
[C---:B------:R-:W-:Y:S01]  /*0d70*/  FADD.FTZ R145, -R156.reuse, R145 ;  /* 0x000000919c917221 */ /* 0x040fe20000010100 */
[C---:B------:R-:W-:Y:S01]  /*0d80*/  FADD.FTZ R231, -R156.reuse, R146 ;  /* 0x000000929ce77221 */ /* 0x040fe20000010100 */
[----:B------:R-:W-:Y:S01]  /*0d90*/  FADD.FTZ R147, -R156, R147 ;  /* 0x000000939c937221 */ /* 0x000fe20000010100 */
[----:B------:R-:W-:Y:S02]  /*0da0*/  HADD2.F32 R148, -RZ, R148.H1_H1 ;  /* 0x30000094ff947230 */ /* 0x000fe40000004100 */
[----:B------:R-:W-:Y:S01]  /*0db0*/  FADD.FTZ R76, R76, R233 ;  /* 0x000000e94c4c7221 */ /* 0x000fe20000010000 */
[-C--:B------:R-:W-:Y:S01]  /*0dc0*/  FFMA.FTZ R100, R235, R233.reuse, R100 ;  /* 0x000000e9eb647223 */ /* 0x080fe20000010064 */
[----:B------:R-:W-:Y:S01]  /*0dd0*/  FMUL.FTZ R233, R4, R233 ;  /* 0x000000e904e97220 */ /* 0x000fe20000410000 */
[----:B------:R-:W-:-:S02]  /*0de0*/  HADD2.F32 R229, -RZ, R149.H0_H0 ;  /* 0x20000095ffe57230 */ /* 0x000fc40000004100 */
[C---:B------:R-:W-:Y:S01]  /*0df0*/  FMUL.FTZ R234, R182.reuse, R145 ;  /* 0x00000091b6ea7220 */ /* 0x040fe20000410000 */
[C---:B------:R-:W-:Y:S01]  /*0e00*/  FMUL.FTZ R231, R182.reuse, R231 ;  /* 0x000000e7b6e77220 */ /* 0x040fe20000410000 */
[----:B------:R-:W-:Y:S01]  /*0e10*/  FMUL.FTZ R230, R182, R147 ;  /* 0x00000093b6e67220 */ /* 0x000fe20000410000 */
[----:B------:R-:W-:Y:S01]  /*0e20*/  FMUL.FTZ R232, R5, R148 ;  /* 0x0000009405e87220 */ /* 0x000fe20000410000 */
[----:B------:R-:W-:Y:S01]  /*0e30*/  FADD.FTZ R145, RZ, R233 ;  /* 0x000000e9ff917221 */ /* 0x000fe20000010000 */
[----:B------:R-:W-:Y:S01]  /*0e40*/  FFMA.FTZ R147, R235, R233, RZ ;  /* 0x000000e9eb937223 */ /* 0x000fe200000100ff */
[----:B------:R-:W-:Y:S02]  /*0e50*/  HADD2.F32 R228, -RZ, R149.H1_H1 ;  /* 0x30000095ffe47230 */ /* 0x000fe40000004100 */
[----:B---3--:R-:W-:Y:S01]  /*0e60*/  FADD.FTZ R227, -R156, R152 ;  /* 0x000000989ce37221 */ /* 0x008fe20000010100 */
[----:B------:R-:W-:Y:S01]  /*0e70*/  FADD.FTZ R78, R78, R229 ;  /* 0x000000e54e4e7221 */ /* 0x000fe20000010000 */
[-C--:B------:R-:W-:Y:S01]  /*0e80*/  FFMA.FTZ R102, R231, R229.reuse, R102 ;  /* 0x000000e5e7667223 */ /* 0x080fe20000010066 */
[----:B------:R-:W-:Y:S01]  /*0e90*/  FMUL.FTZ R229, R6, R229 ;  /* 0x000000e506e57220 */ /* 0x000fe20000410000 */
[----:B------:R-:W-:Y:S01]  /*0ea0*/  FADD.FTZ R144, R145, R232 ;  /* 0x000000e891907221 */ /* 0x000fe20000010000 */
[----:B------:R-:W-:Y:S01]  /*0eb0*/  FFMA.FTZ R146, R234, R232, R147 ;  /* 0x000000e8ea927223 */ /* 0x000fe20000010093 */
[----:B------:R-:W-:-:S02]  /*0ec0*/  HADD2.F32 R225, -RZ, R150.H0_H0 ;  /* 0x20000096ffe17230 */ /* 0x000fc40000004100 */
[----:B------:R-:W-:Y:S01]  /*0ed0*/  FMUL.FTZ R227, R182, R227 ;  /* 0x000000e3b6e37220 */ /* 0x000fe20000410000 */
[----:B------:R-:W-:Y:S01]  /*0ee0*/  FADD.FTZ R79, R79, R228 ;  /* 0x000000e44f4f7221 */ /* 0x000fe20000010000 */
[-C--:B------:R-:W-:Y:S01]  /*0ef0*/  FFMA.FTZ R103, R230, R228.reuse, R103 ;  /* 0x000000e4e6677223 */ /* 0x080fe20000010067 */
        /* <DEDUP_REMOVED lines=12> */
[----:B------:R-:W-:Y:S01]  /*0fc0*/  FADD.FTZ R155, -R156, R155 ;  /* 0x0000009b9c9b7221 */ /* 0x000fe20000010100 */
[C---:B------:R-:W-:Y:S01]  /*0fd0*/  FMUL.FTZ R223, R182.reuse, R223 ;  /* 0x000000dfb6df7220 */ /* 0x040fe20000410000 */
        /* <DEDUP_REMOVED lines=22> */
.L_x_7144:
[----:B------:R-:W-:Y:S05]  /*1140*/  BSYNC B1 ;  /* 0x0000000000017941 */ /* 0x000fea0003800000 */
.L_x_7143:
        /* <DEDUP_REMOVED lines=16> */
[C---:B--2---:R-:W-:Y:S01]  /*1250*/  FADD.FTZ R219, -R156.reuse, R144 ;  /* 0x000000909cdb7221 */ /* 0x044fe20000010100 */
[C---:B------:R-:W-:Y:S01]  /*1260*/  FADD.FTZ R193, -R156.reuse, R146 ;  /* 0x000000929cc17221 */ /* 0x040fe20000010100 */
[----:B------:R-:W-:-:S02]  /*1270*/  FADD.FTZ R195, -R156, R147 ;  /* 0x000000939cc37221 */ /* 0x000fc40000010100 */
[----:B-----5:R-:W-:Y:S01]  /*1280*/  FMUL.FTZ R219, R182, R219 ;  /* 0x000000dbb6db7220 */ /* 0x020fe20000410000 */
[--C-:B----4-:R-:W-:Y:S02]  /*1290*/  HADD2.F32 R217, -RZ, R148.reuse.H0_H0 ;  /* 0x20000094ffd97230 */ /* 0x110fe40000004100 */
[----:B---3--:R-:W-:Y:S01]  /*12a0*/  FADD.FTZ R189, -R156, R152 ;  /* 0x000000989cbd7221 */ /* 0x008fe20000010100 */
[--C-:B------:R-:W-:Y:S02]  /*12b0*/  HADD2.F32 R147, -RZ, R149.reuse.H0_H0 ;  /* 0x20000095ff937230 */ /* 0x100fe40000004100 */
[----:B0-----:R-:W-:Y:S01]  /*12c0*/  FMUL.FTZ R187, R182, R193 ;  /* 0x000000c1b6bb7220 */ /* 0x001fe20000410000 */
[----:B------:R-:W-:Y:S02]  /*12d0*/  HADD2.F32 R148, -RZ, R148.H1_H1 ;  /* 0x30000094ff947230 */ /* 0x000fe40000004100 */
[----:B------:R-:W-:Y:S01]  /*12e0*/  FADD.FTZ R68, R68, R217 ;  /* 0x000000d944447221 */ /* 0x000fe20000010000 */
[-C--:B------:R-:W-:Y:S01]  /*12f0*/  FFMA.FTZ R92, R219, R217.reuse, R92 ;  /* 0x000000d9db5c7223 */ /* 0x080fe2000001005c */
[----:B------:R-:W-:Y:S01]  /*1300*/  FADD.FTZ R191, -R156, R145 ;  /* 0x000000919cbf7221 */ /* 0x000fe20000010100 */
[----:B------:R-:W-:Y:S01]  /*1310*/  FMUL.FTZ R217, R12, R217 ;  /* 0x000000d90cd97220 */ /* 0x000fe20000410000 */
[----:B------:R-:W-:-:S02]  /*1320*/  HADD2.F32 R146, -RZ, R149.H1_H1 ;  /* 0x30000095ff927230 */ /* 0x000fc40000004100 */
[----:B------:R-:W-:Y:S01]  /*1330*/  FMUL.FTZ R186, R182, R195 ;  /* 0x000000c3b6ba7220 */ /* 0x000fe20000410000 */
[----:B------:R-:W-:Y:S02]  /*1340*/  HADD2.F32 R149, -RZ, R150.H0_H0 ;  /* 0x20000096ff957230 */ /* 0x000fe40000004100 */
[----:B------:R-:W-:Y:S01]  /*1350*/  FADD.FTZ R70, R70, R147 ;  /* 0x0000009346467221 */ /* 0x000fe20000010000 */
[-C--:B------:R-:W-:Y:S01]  /*1360*/  FFMA.FTZ R94, R187, R147.reuse, R94 ;  /* 0x00000093bb5e7223 */ /* 0x080fe2000001005e */
[----:B------:R-:W-:Y:S01]  /*1370*/  FMUL.FTZ R188, R14, R147 ;  /* 0x000000930ebc7220 */ /* 0x000fe20000410000 */
        /* <DEDUP_REMOVED lines=16> */
[----:B------:R-:W-:Y:S01]  /*1480*/  FADD.FTZ R151, -R156, R154 ;  /* 0x0000009a9c977221 */ /* 0x000fe20000010100 */
[----:B------:R-:W-:Y:S01]  /*1490*/  FFMA.FTZ R93, R218, R148, R93 ;  /* 0x00000094da5d7223 */ /* 0x000fe2000001005d */
[----:B------:R-:W-:Y:S01]  /*14a0*/  FADD.FTZ R148, R149, R188 ;  /* 0x000000bc95947221 */ /* 0x000fe20000010000 */
[----:B------:R-:W-:Y:S01]  /*14b0*/  FFMA.FTZ R147, R187, R188, R146 ;  /* 0x000000bcbb937223 */ /* 0x000fe20000010092 */
[----:B------:R-:W-:Y:S02]  /*14c0*/  HADD2.F32 R150, -RZ, R150.H1_H1 ;  /* 0x30000096ff967230 */ /* 0x000fe40000004100 */
[----:B------:R-:W-:Y:S01]  /*14d0*/  FMUL.FTZ R195, R182, R151 ;  /* 0x00000097b6c37220 */ /* 0x000fe20000410000 */
[----:B------:R-:W-:Y:S01]  /*14e0*/  FADD.FTZ R153, -R156, R153 ;  /* 0x000000999c997221 */ /* 0x000fe20000010100 */
        /* <DEDUP_REMOVED lines=22> */
.L_x_7146:
[----:B------:R-:W-:Y:S05]  /*1650*/  BSYNC B1 ;  /* 0x0000000000017941 */ /* 0x000fea0003800000 */
.L_x_7145:
        /* <DEDUP_REMOVED lines=17> */
[----:B------:R-:W-:Y:S02]  /*1770*/  FADD.FTZ R207, -R156, R147 ;  /* 0x000000939ccf7221 */ /* 0x000fe40000010100 */
[----:B0----5:R-:W-:Y:S01]  /*1780*/  FMUL.FTZ R201, R182, R197 ;  /* 0x000000c5b6c97220 */ /* 0x021fe20000410000 */
[----:B----4-:R-:W-:-:S02]  /*1790*/  HADD2.F32 R145, -RZ, R148.H0_H0 ;  /* 0x20000094ff917230 */ /* 0x010fc40000004100 */
[----:B------:R-:W-:Y:S02]  /*17a0*/  HADD2.F32 R148, -RZ, R148.H1_H1 ;  /* 0x30000094ff947230 */ /* 0x000fe40000004100 */
[----:B------:R-:W-:Y:S01]  /*17b0*/  FMUL.FTZ R200, R182, R203 ;  /* 0x000000cbb6c87220 */ /* 0x000fe20000410000 */
[----:B------:R-:W-:Y:S01]  /*17c0*/  FMUL.FTZ R204, R20, R145 ;  /* 0x0000009114cc7220 */ /* 0x000fe20000410000 */
[--C-:B------:R-:W-:Y:S02]  /*17d0*/  HADD2.F32 R147, -RZ, R149.reuse.H0_H0 ;  /* 0x20000095ff937230 */ /* 0x100fe40000004100 */
[C---:B------:R-:W-:Y:S01]  /*17e0*/  FMUL.FTZ R203, R182.reuse, R205 ;  /* 0x000000cdb6cb7220 */ /* 0x040fe20000410000 */
[----:B------:R-:W-:Y:S02]  /*17f0*/  HADD2.F32 R146, -RZ, R149.H1_H1 ;  /* 0x30000095ff927230 */ /* 0x000fe40000004100 */
        /* <DEDUP_REMOVED lines=16> */
[----:B------:R-:W-:Y:S01]  /*1900*/  FFMA.FTZ R85, R200, R148, R85 ;  /* 0x00000094c8557223 */ /* 0x000fe20000010055 */
        /* <DEDUP_REMOVED lines=9> */
[----:B-1----:R-:W-:-:S02]  /*19a0*/  HADD2.F32 R159, -RZ, R151.H0_H0 ;  /* 0x20000097ff9f7230 */ /* 0x002fc40000004100 */
        /* <DEDUP_REMOVED lines=25> */
.L_x_7142:
[----:B------:R-:W-:Y:S05]  /*1b40*/  BSYNC B0 ;  /* 0x0000000000007941 */ /* 0x000fea0003800000 */
.L_x_7134:
        /* <DEDUP_REMOVED lines=25> */
.L_x_7223:
        /* <DEDUP_REMOVED lines=13> */
[----:B-----5:R-:W-:-:S05]  /*1db0*/  ISETP.GE.AND P4, PT, R236, 0x1, PT ;  /* 0x00000001ec00780c */ /* 0x020fca0003f86270 */
[----:B------:R-:W0:Y:S04]  /*1dc0*/  LDS.128 R144, [R238+0x6000] ;  /* 0x00600000ee907984 */ /* 0x000e280000000c00 */
[----:B-1----:R-:W1:Y:S04]  /*1dd0*/  LDS.128 R148, [R238+0x6010] ;  /* 0x00601000ee947984 */ /* 0x002e680000000c00 */
[----:B------:R-:W3:Y:S04]  /*1de0*/  LDS.128 R152, [R238+0x6020] ;  /* 0x00602000ee987984 */ /* 0x000ee80000000c00 */
[----:B--2---:R-:W2:Y:S01]  /*1df0*/  LDS.128 R156, [R238+0x6030] ;  /* 0x00603000ee9c7984 */ /* 0x004ea20000000c00 */
        /* <DEDUP_REMOVED lines=8> */
[----:B------:R-:W-:Y:S02]  /*1e80*/  HFMA2.MMA R149, -RZ, RZ, 0, 0 ;  /* 0x00000000ff957435 */ /* 0x000fe400000001ff */
[----:B------:R-:W-:Y:S01]  /*1e90*/  FADD.FTZ R239, R150, R239 ;  /* 0x000000ef96ef7221 */ /* 0x000fe20000010000 */
[----:B------:R-:W-:Y:S01]  /*1ea0*/  FADD.FTZ R144, R151, R144 ;  /* 0x0000009097907221 */ /* 0x000fe20000010000 */
[----:B------:R-:W-:-:S02]  /*1eb0*/  @P4 SHF.R.S32.HI R146, RZ, 0x1f, R145 ;  /* 0x0000001fff924819 */ /* 0x000fc40000011491 */
[----:B---3--:R-:W-:Y:S01]  /*1ec0*/  FADD.FTZ R239, R239, R152 ;  /* 0x00000098efef7221 */ /* 0x008fe20000010000 */
[----:B------:R-:W-:Y:S01]  /*1ed0*/  FADD.FTZ R144, R144, R153 ;  /* 0x0000009990907221 */ /* 0x000fe20000010000 */
[----:B------:R-:W-:Y:S02]  /*1ee0*/  @P4 LEA.HI R146, R146, R145, RZ, 0x3 ;  /* 0x0000009192924211 */ /* 0x000fe400078f18ff */
[----:B------:R-:W-:Y:S01]  /*1ef0*/  FADD.FTZ R239, R154, R239 ;  /* 0x000000ef9aef7221 */ /* 0x000fe20000010000 */
[----:B------:R-:W-:Y:S01]  /*1f00*/  FADD.FTZ R144, R155, R144 ;  /* 0x000000909b907221 */ /* 0x000fe20000010000 */
[----:B------:R-:W-:Y:S02]  /*1f10*/  @P4 LEA.HI.SX32 R149, R146, R3, 0x1d ;  /* 0x0000000392954211 */ /* 0x000fe400078feaff */
        /* <DEDUP_REMOVED lines=16> */
.L_x_7151:
[----:B------:R-:W-:Y:S05]  /*2020*/  BSYNC B1 ;  /* 0x0000000000017941 */ /* 0x000fea0003800000 */
.L_x_7150:
        /* <DEDUP_REMOVED lines=12> */
.L_x_7153:
[----:B------:R-:W-:Y:S05]  /*20f0*/  BSYNC B1 ;  /* 0x0000000000017941 */ /* 0x000fea0003800000 */
.L_x_7152:
        /* <DEDUP_REMOVED lines=13> */
.L_x_7155:
[----:B------:R-:W-:Y:S05]  /*21d0*/  BSYNC B1 ;  /* 0x0000000000017941 */ /* 0x000fea0003800000 */
.L_x_7154:
        /* <DEDUP_REMOVED lines=13> */
.L_x_7157:
[----:B------:R-:W-:Y:S05]  /*22b0*/  BSYNC B1 ;  /* 0x0000000000017941 */ /* 0x000fea0003800000 */
.L_x_7156:
        /* <DEDUP_REMOVED lines=13> */
.L_x_7159:
[----:B------:R-:W-:Y:S05]  /*2390*/  BSYNC B1 ;  /* 0x0000000000017941 */ /* 0x000fea0003800000 */
.L_x_7158:
        /* <DEDUP_REMOVED lines=13> */
.L_x_7161:
[----:B------:R-:W-:Y:S05]  /*2470*/  BSYNC B1 ;  /* 0x0000000000017941 */ /* 0x000fea0003800000 */
.L_x_7160:
        /* <DEDUP_REMOVED lines=13> */
.L_x_7163:
[----:B------:R-:W-:Y:S05]  /*2550*/  BSYNC B1 ;  /* 0x0000000000017941 */ /* 0x000fea0003800000 */
.L_x_7162:
        /* <DEDUP_REMOVED lines=13> */
.L_x_7165:
[----:B------:R-:W-:Y:S05]  /*2630*/  BSYNC B1 ;  /* 0x0000000000017941 */ /* 0x000fea0003800000 */
.L_x_7164:
        /* <DEDUP_REMOVED lines=18> */
.L_x_7167:
[----:B------:R-:W-:Y:S05]  /*2760*/  BSYNC B1 ;  /* 0x0000000000017941 */ /* 0x000fea0003800000 */
.L_x_7166:
        /* <DEDUP_REMOVED lines=12> */
[----:B------:R-:W4:Y:S01]  /*2830*/  @P5 LDC.64 R144, c[0x0][0x308] ;  /* 0x0000c200ff905b82 */ /* 0x000f220000000a00 */
[----:B-1----:R-:W-:-:S07]  /*2840*/  @P4 FMUL.FTZ R153, R153, R236 ;  /* 0x000000ec99994220 */ /* 0x002fce0000410000 */
[----:B------:R-:W1:Y:S01]  /*2850*/  @P4 LDC R238, c[0x0][0x29c] ;  /* 0x0000a700ffee4b82 */ /* 0x000e620000000800 */
[----:B--2---:R-:W-:-:S04]  /*2860*/  @P4 FMUL.FTZ R151, R151, R146 ;  /* 0x0000009297974220 */ /* 0x004fc80000410000 */
[----:B------:R-:W-:-:S03]  /*2870*/  @P4 FMUL.FTZ R159, R28, R151 ;  /* 0x000000971c9f4220 */ /* 0x000fc60000410000 */
[----:B------:R-:W2:Y:S01]  /*2880*/  @P4 LDC R239, c[0x0][0x29c] ;  /* 0x0000a700ffef4b82 */ /* 0x000ea20000000800 */
[----:B---3--:R-:W-:Y:S01]  /*2890*/  @P4 FMUL.FTZ R146, R158, R147 ;  /* 0x000000939e924220 */ /* 0x008fe20000410000 */
[----:B0-----:R-:W-:Y:S01]  /*28a0*/  @P4 FMUL.FTZ R147, R157, R196 ;  /* 0x000000c49d934220 */ /* 0x001fe20000410000 */
[----:B------:R-:W-:-:S04]  /*28b0*/  @P4 F2FP.F16.F32.PACK_AB R159, RZ, R159 ;  /* 0x0000009fff9f423e */ /* 0x000fc800000000ff */
[----:B------:R-:W-:Y:S01]  /*28c0*/  @P4 PRMT R140, R159, 0x7610, R140 ;  /* 0x000076109f8c4816 */ /* 0x000fe2000000008c */
[----:B------:R-:W0:Y:S01]  /*28d0*/  @P4 LDC R197, c[0x0][0x29c] ;  /* 0x0000a700ffc54b82 */ /* 0x000e220000000800 */
[C---:B----4-:R-:W-:Y:S01]  /*28e0*/  @P5 IMAD.WIDE.U32 R144, R185.reuse, 0x20, R144 ;  /* 0x00000020b9905825 */ /* 0x050fe200078e0090 */
[----:B------:R-:W-:-:S04]  /*28f0*/  IADD3 R185, R185, 0x100, RZ ;  /* 0x00000100b9b97810 */ /* 0x000fc80007ffe0ff */
[----:B------:R-:W-:Y:S02]  /*2900*/  @P5 STG.E.128 desc[UR4][R144.64], R132 ;  /* 0x0000008490005986 */ /* 0x000fe4000c101d04 */
[----:B------:R-:W3:Y:S01]  /*2910*/  @P4 LDC R237, c[0x0][0x29c] ;  /* 0x0000a700ffed4b82 */ /* 0x000ee20000000800 */
[----:B-1----:R-:W-:Y:S01]  /*2920*/  @P4 FMUL.FTZ R159, R155, R238 ;  /* 0x000000ee9b9f4220 */ /* 0x002fe20000410000 */
[----:B------:R1:W-:Y:S01]  /*2930*/  @P5 STG.E.128 desc[UR4][R144.64+0x10], R136 ;  /* 0x0000108890005986 */ /* 0x0003e2000c101d04 */
[----:B--2---:R-:W-:Y:S01]  /*2940*/  @P4 FMUL.FTZ R196, R154, R239 ;  /* 0x000000ef9ac44220 */ /* 0x004fe20000410000 */
[----:B------:R-:W-:-:S05]  /*2950*/  @P4 FMUL.FTZ R154, R160, R153 ;  /* 0x00000099a09a4220 */ /* 0x000fca0000410000 */
[----:B------:R-:W-:Y:S01]  /*2960*/  @P4 F2FP.F16.F32.PACK_AB R154, RZ, R154 ;  /* 0x0000009aff9a423e */ /* 0x000fe200000000ff */
[----:B0-----:R-:W-:Y:S01]  /*2970*/  @P4 FMUL.FTZ R152, R152, R197 ;  /* 0x000000c598984220 */ /* 0x001fe20000410000 */
[----:B------:R-:W-:Y:S02]  /*2980*/  @P4 FMUL.FTZ R197, R163, R196 ;  /* 0x000000c4a3c54220 */ /* 0x000fe40000410000 */
[----:B------:R-:W-:Y:S01]  /*2990*/  @P4 PRMT R142, R154, 0x7610, R142 ;  /* 0x000076109a8e4816 */ /* 0x000fe2000000008e */
[----:B-----5:R-:W-:Y:S02]  /*29a0*/  @P4 HADD2.F32 R154, -RZ, R128.H0_H0 ;  /* 0x20000080ff9a4230 */ /* 0x020fe40000004100 */
[----:B-1----:R-:W-:Y:S01]  /*29b0*/  @P4 FMUL.FTZ R144, R29, R146 ;  /* 0x000000921d904220 */ /* 0x002fe20000410000 */
[----:B------:R-:W-:Y:S01]  /*29c0*/  @P4 FMUL.FTZ R145, R30, R147 ;  /* 0x000000931e914220 */ /* 0x000fe20000410000 */
[----:B------:R-:W-:Y:S01]  /*29d0*/  @P4 F2FP.F16.F32.PACK_AB R197, RZ, R197 ;  /* 0x000000c5ffc5423e */ /* 0x000fe200000000ff */
[----:B---3--:R-:W-:-:S02]  /*29e0*/  @P4 FMUL.FTZ R156, R156, R237 ;  /* 0x000000ed9c9c4220 */ /* 0x008fc40000410000 */
[----:B------:R-:W-:Y:S01]  /*29f0*/  @P4 F2FP.F16.F32.PACK_AB R157, RZ, R144 ;  /* 0x00000090ff9d423e */ /* 0x000fe200000000ff */
[----:B------:R-:W-:Y:S01]  /*2a00*/  @P4 FFMA.FTZ R52, R151, R154, R52 ;  /* 0x0000009a97344223 */ /* 0x000fe20000010034 */
[----:B------:R-:W-:Y:S01]  /*2a10*/  @P4 F2FP.F16.F32.PACK_AB R158, RZ, R145 ;  /* 0x00000091ff9e423e */ /* 0x000fe200000000ff */
[----:B------:R-:W-:Y:S01]  /*2a20*/  @P4 FMUL.FTZ R155, R161, R156 ;  /* 0x0000009ca19b4220 */ /* 0x000fe20000410000 */
[----:B------:R-:W0:Y:S01]  /*2a30*/  @P4 LDC.64 R144, c[0x0][0x2f8] ;  /* 0x0000be00ff904b82 */ /* 0x000e220000000a00 */
[----:B------:R-:W-:Y:S01]  /*2a40*/  @P4 PRMT R140, R140, 0x5410, R157 ;  /* 0x000054108c8c4816 */ /* 0x000fe2000000009d */
[----:B------:R-:W-:Y:S01]  /*2a50*/  @P4 FMUL.FTZ R157, R31, R152 ;  /* 0x000000981f9d4220 */ /* 0x000fe20000410000 */
[----:B------:R-:W-:Y:S01]  /*2a60*/  @P4 PRMT R141, R158, 0x7610, R141 ;  /* 0x000076109e8d4816 */ /* 0x000fe2000000008d */
[----:B------:R-:W-:Y:S01]  /*2a70*/  @P4 FMUL.FTZ R158, R162, R159 ;  /* 0x0000009fa29e4220 */ /* 0x000fe20000410000 */
[----:B------:R-:W-:Y:S01]  /*2a80*/  @P4 F2FP.F16.F32.PACK_AB R155, RZ, R155 ;  /* 0x0000009bff9b423e */ /* 0x000fe200000000ff */
[----:B------:R-:W-:Y:S01]  /*2a90*/  @P4 HADD2.F32 R151, -RZ, R130.H1_H1 ;  /* 0x30000082ff974230 */ /* 0x000fe20000004100 */
[----:B------:R-:W-:Y:S01]  /*2aa0*/  @P4 F2FP.F16.F32.PACK_AB R157, RZ, R157 ;  /* 0x0000009dff9d423e */ /* 0x000fe200000000ff */
[----:B------:R-:W-:Y:S01]  /*2ab0*/  @P4 HADD2.F32 R154, -RZ, R131.H0_H0 ;  /* 0x20000083ff9a4230 */ /* 0x000fe20000004100 */
[----:B------:R-:W-:-:S02]  /*2ac0*/  @P4 F2FP.F16.F32.PACK_AB R158, RZ, R158 ;  /* 0x0000009eff9e423e */ /* 0x000fc400000000ff */
[----:B------:R-:W-:Y:S01]  /*2ad0*/  @P4 PRMT R141, R141, 0x5410, R157 ;  /* 0x000054108d8d4816 */ /* 0x000fe2000000009d */
[--C-:B------:R-:W-:Y:S01]  /*2ae0*/  @P4 HADD2.F32 R157, -RZ, R129.reuse.H0_H0 ;  /* 0x20000081ff9d4230 */ /* 0x100fe20000004100 */
[----:B------:R-:W-:Y:S01]  /*2af0*/  @P4 PRMT R143, R158, 0x7610, R143 ;  /* 0x000076109e8f4816 */ /* 0x000fe2000000008f */
[----:B------:R-:W-:Y:S01]  /*2b00*/  @P4 FFMA.FTZ R49, R156, R151, R49 ;  /* 0x000000979c314223 */ /* 0x000fe20000010031 */
[----:B------:R-:W-:Y:S01]  /*2b10*/  @P4 PRMT R142, R142, 0x5410, R155 ;  /* 0x000054108e8e4816 */ /* 0x000fe2000000009b */
[----:B------:R-:W-:Y:S01]  /*2b20*/  @P4 HADD2.F32 R155, -RZ, R128.H1_H1 ;  /* 0x30000080ff9b4230 */ /* 0x000fe20000004100 */
[----:B------:R-:W-:Y:S01]  /*2b30*/  @P4 PRMT R143, R143, 0x5410, R197 ;  /* 0x000054108f8f4816 */ /* 0x000fe200000000c5 */
[----:B------:R-:W-:Y:S01]  /*2b40*/  @P4 FFMA.FTZ R54, R147, R157, R54 ;  /* 0x0000009d93364223 */ /* 0x000fe20000010036 */
[----:B------:R-:W-:Y:S02]  /*2b50*/  @P4 HADD2.F32 R147, -RZ, R130.H0_H0 ;  /* 0x20000082ff934230 */ /* 0x000fe40000004100 */
[----:B------:R-:W-:Y:S01]  /*2b60*/  @P4 FFMA.FTZ R50, R159, R154, R50 ;  /* 0x0000009a9f324223 */ /* 0x000fe20000010032 */
[----:B------:R-:W-:Y:S01]  /*2b70*/  @P4 FFMA.FTZ R53, R146, R155, R53 ;  /* 0x0000009b92354223 */ /* 0x000fe20000010035 */
[----:B------:R-:W-:-:S02]  /*2b80*/  @P4 HADD2.F32 R146, -RZ, R129.H1_H1 ;  /* 0x30000081ff924230 */ /* 0x000fc40000004100 */
[----:B0-----:R-:W-:-:S04]  /*2b90*/  @P4 IMAD.WIDE.U32 R144, R149, 0x10, R144 ;  /* 0x0000001095904825 */ /* 0x001fc800078e0090 */
[----:B------:R-:W-:Y:S01]  /*2ba0*/  @P4 FFMA.FTZ R48, R153, R147, R48 ;  /* 0x0000009399304223 */ /* 0x000fe20000010030 */
[----:B------:R-:W-:Y:S01]  /*2bb0*/  IADD3 R149, R149, 0x100, RZ ;  /* 0x0000010095957810 */ /* 0x000fe20007ffe0ff */
[----:B------:R-:W-:Y:S01]  /*2bc0*/  @P4 FFMA.FTZ R55, R152, R146, R55 ;  /* 0x0000009298374223 */ /* 0x000fe20000010037 */
[----:B------:R-:W-:Y:S01]  /*2bd0*/  @P4 HADD2.F32 R155, -RZ, R131.H1_H1 ;  /* 0x30000083ff9b4230 */ /* 0x000fe20000004100 */
[----:B------:R0:W-:Y:S04]  /*2be0*/  @P4 STG.E.128 desc[UR4][R144.64], R140 ;  /* 0x0000008c90004986 */ /* 0x0001e8000c101d04 */
[----:B------:R-:W-:-:S07]  /*2bf0*/  @P4 FFMA.FTZ R51, R196, R155, R51 ;  /* 0x0000009bc4334223 */ /* 0x000fce0000010033 */
.L_x_7149:
[----:B------:R-:W-:Y:S05]  /*2c00*/  BSYNC B0 ;  /* 0x0000000000007941 */ /* 0x000fea0003800000 */
.L_x_7148:
        /* <DEDUP_REMOVED lines=11> */
.L_x_7171:
[----:B------:R-:W-:Y:S05]  /*2cc0*/  BSYNC B1 ;  /* 0x0000000000017941 */ /* 0x000fea0003800000 */
.L_x_7170:
        /* <DEDUP_REMOVED lines=12> */
.L_x_7173:
[----:B------:R-:W-:Y:S05]  /*2d90*/  BSYNC B1 ;  /* 0x0000000000017941 */ /* 0x000fea0003800000 */
.L_x_7172:
        /* <DEDUP_REMOVED lines=13> */
.L_x_7175:
[----:B------:R-:W-:Y:S05]  /*2e70*/  BSYNC B1 ;  /* 0x0000000000017941 */ /* 0x000fea0003800000 */
.L_x_7174:
        /* <DEDUP_REMOVED lines=13> */
.L_x_7177:
[----:B------:R-:W-:Y:S05]  /*2f50*/  BSYNC B1 ;  /* 0x0000000000017941 */ /* 0x000fea0003800000 */
.L_x_7176:
        /* <DEDUP_REMOVED lines=13> */
.L_x_7179:
[----:B------:R-:W-:Y:S05]  /*3030*/  BSYNC B1 ;  /* 0x0000000000017941 */ /* 0x000fea0003800000 */
.L_x_7178:
        /* <DEDUP_REMOVED lines=13> */
.L_x_7181:
[----:B------:R-:W-:Y:S05]  /*3110*/  BSYNC B1 ;  /* 0x0000000000017941 */ /* 0x000fea0003800000 */
.L_x_7180:
        /* <DEDUP_REMOVED lines=13> */
.L_x_7183:
[----:B------:R-:W-:Y:S05]  /*31f0*/  BSYNC B1 ;  /* 0x0000000000017941 */ /* 0x000fea0003800000 */
.L_x_7182:
        /* <DEDUP_REMOVED lines=13> */
.L_x_7185:
[----:B------:R-:W-:Y:S05]  /*32d0*/  BSYNC B1 ;  /* 0x0000000000017941 */ /* 0x000fea0003800000 */
.L_x_7184:
        /* <DEDUP_REMOVED lines=18> */
.L_x_7187:
[----:B------:R-:W-:Y:S05]  /*3400*/  BSYNC B1 ;  /* 0x0000000000017941 */ /* 0x000fea0003800000 */
.L_x_7186:
        /* <DEDUP_REMOVED lines=13> */
[----:B-1----:R-:W-:Y:S01]  /*34e0*/  @P4 FMUL.FTZ R153, R153, R236 ;  /* 0x000000ec99994220 */ /* 0x002fe20000410000 */
[----:B-----5:R-:W-:-:S06]  /*34f0*/  @P4 HADD2.F32 R236, -RZ, R131.H1_H1 ;  /* 0x30000083ffec4230 */ /* 0x020fcc0000004100 */
        /* <DEDUP_REMOVED lines=12> */
[----:B------:R-:W3:Y:S02]  /*35c0*/  @P4 LDC R239, c[0x0][0x29c] ;  /* 0x0000a700ffef4b82 */ /* 0x000ee40000000800 */
[----:B------:R4:W-:Y:S01]  /*35d0*/  @P5 STG.E.128 desc[UR4][R144.64+0x10], R136 ;  /* 0x0000108890005986 */ /* 0x0009e2000c101d04 */
[----:B--2---:R-:W-:Y:S01]  /*35e0*/  @P4 FMUL.FTZ R152, R152, R197 ;  /* 0x000000c598984220 */ /* 0x004fe20000410000 */
[----:B0-----:R-:W-:Y:S01]  /*35f0*/  @P4 FMUL.FTZ R154, R154, R237 ;  /* 0x000000ed9a9a4220 */ /* 0x001fe20000410000 */
[----:B----4-:R-:W-:Y:S01]  /*3600*/  @P4 FMUL.FTZ R144, R166, R146 ;  /* 0x00000092a6904220 */ /* 0x010fe20000410000 */
[----:B------:R-:W-:Y:S01]  /*3610*/  @P4 FMUL.FTZ R145, R167, R147 ;  /* 0x00000093a7914220 */ /* 0x000fe20000410000 */
[----:B---3--:R-:W-:-:S03]  /*3620*/  @P4 FMUL.FTZ R196, R156, R239 ;  /* 0x000000ef9cc44220 */ /* 0x008fc60000410000 */
[----:B------:R-:W-:Y:S01]  /*3630*/  @P4 F2FP.F16.F32.PACK_AB R157, RZ, R144 ;  /* 0x00000090ff9d423e */ /* 0x000fe200000000ff */
[----:B------:R-:W-:Y:S01]  /*3640*/  @P4 FMUL.FTZ R156, R172, R154 ;  /* 0x0000009aac9c4220 */ /* 0x000fe20000410000 */
[----:B------:R-:W-:Y:S01]  /*3650*/  @P4 F2FP.F16.F32.PACK_AB R158, RZ, R145 ;  /* 0x00000091ff9e423e */ /* 0x000fe200000000ff */
[----:B------:R-:W-:Y:S01]  /*3660*/  @P4 FMUL.FTZ R197, R174, R196 ;  /* 0x000000c4aec54220 */ /* 0x000fe20000410000 */
[----:B------:R-:W0:Y:S01]  /*3670*/  @P4 LDC.64 R144, c[0x0][0x2f8] ;  /* 0x0000be00ff904b82 */ /* 0x000e220000000a00 */
[----:B------:R-:W-:Y:S01]  /*3680*/  @P4 PRMT R140, R140, 0x5410, R157 ;  /* 0x000054108c8c4816 */ /* 0x000fe2000000009d */
[----:B------:R-:W-:Y:S01]  /*3690*/  @P4 FMUL.FTZ R157, R170, R152 ;  /* 0x00000098aa9d4220 */ /* 0x000fe20000410000 */
[----:B------:R-:W-:Y:S01]  /*36a0*/  @P4 PRMT R141, R158, 0x7610, R141 ;  /* 0x000076109e8d4816 */ /* 0x000fe2000000008d */
[----:B-1----:R-:W-:Y:S01]  /*36b0*/  @P4 FMUL.FTZ R158, R155, R238 ;  /* 0x000000ee9b9e4220 */ /* 0x002fe20000410000 */
[----:B------:R-:W-:Y:S01]  /*36c0*/  @P4 FMUL.FTZ R155, R168, R153 ;  /* 0x00000099a89b4220 */ /* 0x000fe20000410000 */
[----:B------:R-:W-:Y:S01]  /*36d0*/  @P4 F2FP.F16.F32.PACK_AB R156, RZ, R156 ;  /* 0x0000009cff9c423e */ /* 0x000fe200000000ff */
[----:B------:R-:W-:Y:S01]  /*36e0*/  @P4 FFMA.FTZ R43, R236, R196, R43 ;  /* 0x000000c4ec2b4223 */ /* 0x000fe2000001002b */
[----:B------:R-:W-:Y:S01]  /*36f0*/  @P4 FMUL.FTZ R159, R171, R158 ;  /* 0x0000009eab9f4220 */ /* 0x000fe20000410000 */
[----:B------:R-:W-:-:S02]  /*3700*/  @P4 F2FP.F16.F32.PACK_AB R157, RZ, R157 ;  /* 0x0000009dff9d423e */ /* 0x000fc400000000ff */
[----:B------:R-:W-:Y:S02]  /*3710*/  @P4 F2FP.F16.F32.PACK_AB R155, RZ, R155 ;  /* 0x0000009bff9b423e */ /* 0x000fe400000000ff */
[----:B------:R-:W-:Y:S02]  /*3720*/  @P4 F2FP.F16.F32.PACK_AB R159, RZ, R159 ;  /* 0x0000009fff9f423e */ /* 0x000fe400000000ff */
[----:B------:R-:W-:Y:S02]  /*3730*/  @P4 F2FP.F16.F32.PACK_AB R197, RZ, R197 ;  /* 0x000000c5ffc5423e */ /* 0x000fe400000000ff */
[----:B------:R-:W-:Y:S01]  /*3740*/  @P4 PRMT R142, R155, 0x7610, R142 ;  /* 0x000076109b8e4816 */ /* 0x000fe2000000008e */
[----:B------:R-:W-:Y:S01]  /*3750*/  @P4 HADD2.F32 R155, -RZ, R128.H0_H0 ;  /* 0x20000080ff9b4230 */ /* 0x000fe20000004100 */
[----:B------:R-:W-:Y:S02]  /*3760*/  @P4 PRMT R143, R159, 0x7610, R143 ;  /* 0x000076109f8f4816 */ /* 0x000fe4000000008f */
[----:B------:R-:W-:Y:S01]  /*3770*/  @P4 PRMT R141, R141, 0x5410, R157 ;  /* 0x000054108d8d4816 */ /* 0x000fe2000000009d */
[----:B------:R-:W-:Y:S01]  /*3780*/  @P4 HADD2.F32 R157, -RZ, R129.H0_H0 ;  /* 0x20000081ff9d4230 */ /* 0x000fe20000004100 */
[----:B------:R-:W-:Y:S01]  /*3790*/  @P4 PRMT R142, R142, 0x5410, R156 ;  /* 0x000054108e8e4816 */ /* 0x000fe2000000009c */
[----:B0-----:R-:W-:Y:S01]  /*37a0*/  @P4 IMAD.WIDE.U32 R144, R149, 0x10, R144 ;  /* 0x0000001095904825 */ /* 0x001fe200078e0090 */
[----:B------:R-:W-:-:S03]  /*37b0*/  @P4 PRMT R143, R143, 0x5410, R197 ;  /* 0x000054108f8f4816 */ /* 0x000fc600000000c5 */
[----:B------:R-:W-:Y:S01]  /*37c0*/  @P4 FFMA.FTZ R44, R155, R151, R44 ;  /* 0x000000979b2c4223 */ /* 0x000fe2000001002c */
[----:B------:R-:W-:Y:S01]  /*37d0*/  @P4 FFMA.FTZ R46, R157, R147, R46 ;  /* 0x000000939d2e4223 */ /* 0x000fe2000001002e */
[----:B------:R-:W-:Y:S01]  /*37e0*/  @P4 HADD2.F32 R156, -RZ, R128.H1_H1 ;  /* 0x30000080ff9c4230 */ /* 0x000fe20000004100 */
[----:B------:R-:W-:Y:S01]  /*37f0*/  IADD3 R149, R149, 0x100, RZ ;  /* 0x0000010095957810 */ /* 0x000fe20007ffe0ff */
[----:B------:R1:W-:Y:S01]  /*3800*/  @P4 STG.E.128 desc[UR4][R144.64], R140 ;  /* 0x0000008c90004986 */ /* 0x0003e2000c101d04 */
[--C-:B------:R-:W-:Y:S02]  /*3810*/  @P4 HADD2.F32 R147, -RZ, R130.reuse.H0_H0 ;  /* 0x20000082ff934230 */ /* 0x100fe40000004100 */
[----:B------:R-:W-:Y:S01]  /*3820*/  @P4 FFMA.FTZ R45, R156, R146, R45 ;  /* 0x000000929c2d4223 */ /* 0x000fe2000001002d */
[----:B------:R-:W-:Y:S02]  /*3830*/  @P4 HADD2.F32 R146, -RZ, R129.H1_H1 ;  /* 0x30000081ff924230 */ /* 0x000fe40000004100 */
[----:B------:R-:W-:-:S02]  /*3840*/  @P4 HADD2.F32 R156, -RZ, R130.H1_H1 ;  /* 0x30000082ff9c4230 */ /* 0x000fc40000004100 */
[----:B------:R-:W-:Y:S01]  /*3850*/  @P4 FFMA.FTZ R40, R147, R153, R40 ;  /* 0x0000009993284223 */ /* 0x000fe20000010028 */
[----:B------:R-:W-:Y:S02]  /*3860*/  @P4 HADD2.F32 R151, -RZ, R131.H0_H0 ;  /* 0x20000083ff974230 */ /* 0x000fe40000004100 */
[----:B------:R-:W-:Y:S01]  /*3870*/  @P4 FFMA.FTZ R47, R146, R152, R47 ;  /* 0x00000098922f4223 */ /* 0x000fe2000001002f */
[----:B------:R-:W-:Y:S02]  /*3880*/  @P4 FFMA.FTZ R41, R156, R154, R41 ;  /* 0x0000009a9c294223 */ /* 0x000fe40000010029 */
[----:B------:R-:W-:-:S07]  /*3890*/  @P4 FFMA.FTZ R42, R151, R158, R42 ;  /* 0x0000009e972a4223 */ /* 0x000fce000001002a */
.L_x_7169:
[----:B------:R-:W-:Y:S05]  /*38a0*/  BSYNC B0 ;  /* 0x0000000000007941 */ /* 0x000fea0003800000 */
.L_x_7168:
        /* <DEDUP_REMOVED lines=12> */
.L_x_7191:
[----:B------:R-:W-:Y:S05]  /*3970*/  BSYNC B1 ;  /* 0x0000000000017941 */ /* 0x000fea0003800000 */
.L_x_7190:
        /* <DEDUP_REMOVED lines=12> */
.L_x_7193:
[----:B------:R-:W-:Y:S05]  /*3a40*/  BSYNC B1 ;  /* 0x0000000000017941 */ /* 0x000fea0003800000 */
.L_x_7192:
        /* <DEDUP_REMOVED lines=13> */
.L_x_7195:
[----:B------:R-:W-:Y:S05]  /*3b20*/  BSYNC B1 ;  /* 0x0000000000017941 */ /* 0x000fea0003800000 */
.L_x_7194:
        /* <DEDUP_REMOVED lines=13> */
.L_x_7197:
[----:B------:R-:W-:Y:S05]  /*3c00*/  BSYNC B1 ;  /* 0x0000000000017941 */ /* 0x000fea0003800000 */
.L_x_7196:
        /* <DEDUP_REMOVED lines=13> */
.L_x_7199:
[----:B------:R-:W-:Y:S05]  /*3ce0*/  BSYNC B1 ;  /* 0x0000000000017941 */ /* 0x000fea0003800000 */
.L_x_7198:
        /* <DEDUP_REMOVED lines=13> */
.L_x_7201:
[----:B------:R-:W-:Y:S05]  /*3dc0*/  BSYNC B1 ;  /* 0x0000000000017941 */ /* 0x000fea0003800000 */
.L_x_7200:
        /* <DEDUP_REMOVED lines=13> */
.L_x_7203:
[----:B------:R-:W-:Y:S05]  /*3ea0*/  BSYNC B1 ;  /* 0x0000000000017941 */ /* 0x000fea0003800000 */
.L_x_7202:
        /* <DEDUP_REMOVED lines=13> */
.L_x_7205:
[----:B------:R-:W-:Y:S05]  /*3f80*/  BSYNC B1 ;  /* 0x0000000000017941 */ /* 0x000fea0003800000 */
.L_x_7204:
        /* <DEDUP_REMOVED lines=19> */
.L_x_7207:
[----:B------:R-:W-:Y:S05]  /*40c0*/  BSYNC B1 ;  /* 0x0000000000017941 */ /* 0x000fea0003800000 */
.L_x_7206:
[----:B------:R-:W-:Y:S01]  /*40d0*/  ISETP.NE.U32.AND P2, PT, R146, RZ, PT ;  /* 0x000000ff9200720c */ /* 0x000fe20003f45070 */
[----:B-1----:R-:W-:Y:S01]  /*40e0*/  @P4 FMUL.FTZ R148, R151, R196 ;  /* 0x000000c497944220 */ /* 0x002fe20000410000 */
[----:B------:R-:W0:Y:S01]  /*40f0*/  @P4 LDC R182, c[0x0][0x29c] ;  /* 0x0000a700ffb64b82 */ /* 0x000e220000000800 */
[----:B--2---:R-:W-:Y:S01]  /*4100*/  @P4 FMUL.FTZ R150, R158, R159 ;  /* 0x0000009f9e964220 */ /* 0x004fe20000410000 */
[----:B------:R-:W-:Y:S01]  /*4110*/  ISETP.NE.AND.EX P2, PT, R147, RZ, PT, P2 ;  /* 0x000000ff9300720c */ /* 0x000fe20003f45320 */
[----:B------:R-:W-:Y:S01]  /*4120*/  @P4 FMUL.FTZ R144, R173, R148 ;  /* 0x00000094ad904220 */ /* 0x000fe20000410000 */
[----:B------:R-:W-:Y:S01]  /*4130*/  SEL R132, R151, R132, P5 ;  /* 0x0000008497847207 */ /* 0x000fe20002800000 */
[----:B------:R-:W-:Y:S01]  /*4140*/  @P4 FMUL.FTZ R145, R177, R150 ;  /* 0x00000096b1914220 */ /* 0x000fe20000410000 */
[C---:B---3--:R-:W-:Y:S01]  /*4150*/  @P4 FMUL.FTZ R151, R157.reuse, R236 ;  /* 0x000000ec9d974220 */ /* 0x048fe20000410000 */
[----:B------:R-:W-:Y:S01]  /*4160*/  SEL R134, R157, R134, P5 ;  /* 0x000000869d867207 */ /* 0x000fe20002800000 */
[----:B------:R-:W1:Y:S01]  /*4170*/  @P4 LDC R196, c[0x0][0x29c] ;  /* 0x0000a700ffc44b82 */ /* 0x000e620000000800 */
[----:B------:R-:W-:-:S02]  /*4180*/  @P4 F2FP.F16.F32.PACK_AB R144, RZ, R144 ;  /* 0x00000090ff90423e */ /* 0x000fc400000000ff */
[----:B------:R-:W-:Y:S02]  /*4190*/  @P4 F2FP.F16.F32.PACK_AB R157, RZ, R145 ;  /* 0x00000091ff9d423e */ /* 0x000fe400000000ff */
[----:B------:R-:W-:Y:S02]  /*41a0*/  @P4 PRMT R140, R144, 0x7610, R140 ;  /* 0x00007610908c4816 */ /* 0x000fe4000000008c */
[----:B------:R-:W-:Y:S01]  /*41b0*/  SEL R133, R158, R133, P5 ;  /* 0x000000859e857207 */ /* 0x000fe20002800000 */
[----:B------:R-:W2:Y:S01]  /*41c0*/  @P4 LDC R197, c[0x0][0x29c] ;  /* 0x0000a700ffc54b82 */ /* 0x000ea20000000800 */
[----:B------:R-:W-:Y:S01]  /*41d0*/  @P4 FMUL.FTZ R158, R176, R151 ;  /* 0x00000097b09e4220 */ /* 0x000fe20000410000 */
[----:B------:R-:W-:Y:S02]  /*41e0*/  SEL R136, R153, R136, P5 ;  /* 0x0000008899887207 */ /* 0x000fe40002800000 */
[----:B------:R-:W-:Y:S02]  /*41f0*/  SEL R138, R155, R138, P5 ;  /* 0x0000008a9b8a7207 */ /* 0x000fe40002800000 */
[----:B------:R-:W-:-:S02]  /*4200*/  @P4 F2FP.F16.F32.PACK_AB R158, RZ, R158 ;  /* 0x0000009eff9e423e */ /* 0x000fc400000000ff */
[----:B------:R-:W3:Y:S01]  /*4210*/  @P4 LDC R237, c[0x0][0x29c] ;  /* 0x0000a700ffed4b82 */ /* 0x000ee20000000800 */
[----:B0-----:R-:W-:Y:S01]  /*4220*/  @P4 FMUL.FTZ R153, R153, R182 ;  /* 0x000000b699994220 */ /* 0x001fe20000410000 */
[----:B------:R-:W-:Y:S02]  /*4230*/  SEL R135, R152, R135, P5 ;  /* 0x0000008798877207 */ /* 0x000fe40002800000 */
[----:B------:R-:W-:Y:S02]  /*4240*/  SEL R137, R154, R137, P5 ;  /* 0x000000899a897207 */ /* 0x000fe40002800000 */
[----:B------:R-:W-:Y:S01]  /*4250*/  @P4 PRMT R141, R158, 0x7610, R141 ;  /* 0x000076109e8d4816 */ /* 0x000fe2000000008d */
[----:B------:R-:W-:Y:S01]  /*4260*/  @P4 FMUL.FTZ R158, R178, R153 ;  /* 0x00000099b29e4220 */ /* 0x000fe20000410000 */
[----:B------:R-:W0:Y:S01]  /*4270*/  @P4 LDC R239, c[0x0][0x29c] ;  /* 0x0000a700ffef4b82 */ /* 0x000e220000000800 */
[----:B-1----:R-:W-:Y:S01]  /*4280*/  @P4 FMUL.FTZ R155, R155, R196 ;  /* 0x000000c49b9b4220 */ /* 0x002fe20000410000 */
[----:B------:R-:W-:-:S02]  /*4290*/  SEL R139, R156, R139, P5 ;  /* 0x0000008b9c8b7207 */ /* 0x000fc40002800000 */
[----:B------:R-:W-:Y:S01]  /*42a0*/  @P4 PRMT R140, R140, 0x5410, R157 ;  /* 0x000054108c8c4816 */ /* 0x000fe2000000009d */
[----:B------:R-:W-:Y:S01]  /*42b0*/  @P4 FMUL.FTZ R159, R180, R155 ;  /* 0x0000009bb49f4220 */ /* 0x000fe20000410000 */
[----:B------:R-:W-:Y:S02]  /*42c0*/  @P4 F2FP.F16.F32.PACK_AB R158, RZ, R158 ;  /* 0x0000009eff9e423e */ /* 0x000fe400000000ff */
[----:B------:R-:W1:Y:S01]  /*42d0*/  @P2 LDC.64 R146, c[0x0][0x308] ;  /* 0x0000c200ff922b82 */ /* 0x000e620000000a00 */
[----:B--2---:R-:W-:Y:S01]  /*42e0*/  @P4 FMUL.FTZ R152, R152, R197 ;  /* 0x000000c598984220 */ /* 0x004fe20000410000 */
[----:B------:R-:W-:Y:S02]  /*42f0*/  @P4 F2FP.F16.F32.PACK_AB R159, RZ, R159 ;  /* 0x0000009fff9f423e */ /* 0x000fe400000000ff */
[----:B------:R-:W-:Y:S01]  /*4300*/  @P4 PRMT R142, R158, 0x7610, R142 ;  /* 0x000076109e8e4816 */ /* 0x000fe2000000008e */
[----:B------:R-:W-:Y:S01]  /*4310*/  @P4 FMUL.FTZ R157, R179, R152 ;  /* 0x00000098b39d4220 */ /* 0x000fe20000410000 */
[----:B------:R-:W-:-:S02]  /*4320*/  @P4 PRMT R143, R159, 0x7610, R143 ;  /* 0x000076109f8f4816 */ /* 0x000fc4000000008f */
[----:B------:R-:W2:Y:S01]  /*4330*/  @P4 LDC.64 R144, c[0x0][0x2f8] ;  /* 0x0000be00ff904b82 */ /* 0x000ea20000000a00 */
[----:B---3--:R-:W-:Y:S01]  /*4340*/  @P4 FMUL.FTZ R154, R154, R237 ;  /* 0x000000ed9a9a4220 */ /* 0x008fe20000410000 */
[----:B------:R-:W-:-:S04]  /*4350*/  @P4 F2FP.F16.F32.PACK_AB R157, RZ, R157 ;  /* 0x0000009dff9d423e */ /* 0x000fc800000000ff */
[----:B------:R-:W-:Y:S01]  /*4360*/  @P4 PRMT R141, R141, 0x5410, R157 ;  /* 0x000054108d8d4816 */ /* 0x000fe2000000009d */
[----:B-----5:R-:W-:Y:S02]  /*4370*/  @P4 HADD2.F32 R157, -RZ, R129.H0_H0 ;  /* 0x20000081ff9d4230 */ /* 0x020fe40000004100 */
[----:B0-----:R-:W-:Y:S01]  /*4380*/  @P4 FMUL.FTZ R182, R156, R239 ;  /* 0x000000ef9cb64220 */ /* 0x001fe20000410000 */
[----:B------:R-:W-:-:S03]  /*4390*/  @P4 FMUL.FTZ R156, R181, R154 ;  /* 0x0000009ab59c4220 */ /* 0x000fc60000410000 */
[----:B------:R-:W-:Y:S01]  /*43a0*/  @P4 FMUL.FTZ R196, R184, R182 ;  /* 0x000000b6b8c44220 */ /* 0x000fe20000410000 */
[----:B------:R-:W-:Y:S01]  /*43b0*/  @P4 FFMA.FTZ R38, R157, R151, R38 ;  /* 0x000000979d264223 */ /* 0x000fe20000010026 */
[----:B------:R-:W-:Y:S01]  /*43c0*/  @P4 F2FP.F16.F32.PACK_AB R156, RZ, R156 ;  /* 0x0000009cff9c423e */ /* 0x000fe200000000ff */
[----:B-1----:R-:W-:Y:S02]  /*43d0*/  @P2 IMAD.WIDE.U32 R146, R185, 0x20, R146 ;  /* 0x00000020b9922825 */ /* 0x002fe400078e0092 */
[----:B------:R-:W-:Y:S02]  /*43e0*/  @P4 F2FP.F16.F32.PACK_AB R196, RZ, R196 ;  /* 0x000000c4ffc4423e */ /* 0x000fe400000000ff */
[----:B------:R-:W-:Y:S01]  /*43f0*/  @P4 PRMT R142, R142, 0x5410, R156 ;  /* 0x000054108e8e4816 */ /* 0x000fe2000000009c */
[----:B------:R-:W-:Y:S01]  /*4400*/  @P4 HADD2.F32 R156, -RZ, R128.H1_H1 ;  /* 0x30000080ff9c4230 */ /* 0x000fe20000004100 */
[----:B------:R-:W-:Y:S01]  /*4410*/  @P4 PRMT R143, R143, 0x5410, R196 ;  /* 0x000054108f8f4816 */ /* 0x000fe200000000c4 */
[----:B------:R-:W-:Y:S01]  /*4420*/  @P2 STG.E.128 desc[UR4][R146.64], R132 ;  /* 0x0000008492002986 */ /* 0x000fe2000c101d04 */
[----:B--2---:R-:W-:-:S04]  /*4430*/  @P4 IMAD.WIDE.U32 R144, R149, 0x10, R144 ;  /* 0x0000001095904825 */ /* 0x004fc800078e0090 */
[----:B------:R-:W-:Y:S01]  /*4440*/  @P4 FFMA.FTZ R37, R156, R150, R37 ;  /* 0x000000969c254223 */ /* 0x000fe20000010025 */
[----:B------:R0:W-:Y:S01]  /*4450*/  @P2 STG.E.128 desc[UR4][R146.64+0x10], R136 ;  /* 0x0000108892002986 */ /* 0x0001e2000c101d04 */
[----:B------:R-:W-:-:S03]  /*4460*/  @P4 HADD2.F32 R149, -RZ, R128.H0_H0 ;  /* 0x20000080ff954230 */ /* 0x000fc60000004100 */
[----:B------:R2:W-:Y:S01]  /*4470*/  @P4 STG.E.128 desc[UR4][R144.64], R140 ;  /* 0x0000008c90004986 */ /* 0x0005e2000c101d04 */
[--C-:B------:R-:W-:Y:S02]  /*4480*/  @P4 HADD2.F32 R150, -RZ, R130.reuse.H1_H1 ;  /* 0x30000082ff964230 */ /* 0x100fe40000004100 */
[----:B------:R-:W-:Y:S01]  /*4490*/  @P4 FFMA.FTZ R36, R149, R148, R36 ;  /* 0x0000009495244223 */ /* 0x000fe20000010024 */
[----:B------:R-:W-:Y:S02]  /*44a0*/  @P4 HADD2.F32 R148, -RZ, R129.H1_H1 ;  /* 0x30000081ff944230 */ /* 0x000fe40000004100 */
[----:B------:R-:W-:Y:S02]  /*44b0*/  @P4 HADD2.F32 R149, -RZ, R130.H0_H0 ;  /* 0x20000082ff954230 */ /* 0x000fe40000004100 */
[----:B------:R-:W-:Y:S01]  /*44c0*/  @P4 FFMA.FTZ R33, R150, R154, R33 ;  /* 0x0000009a96214223 */ /* 0x000fe20000010021 */
[----:B------:R-:W-:Y:S02]  /*44d0*/  @P4 FFMA.FTZ R39, R148, R152, R39 ;  /* 0x0000009894274223 */ /* 0x000fe40000010027 */
[----:B------:R-:W-:Y:S01]  /*44e0*/  @P4 FFMA.FTZ R32, R149, R153, R32 ;  /* 0x0000009995204223 */ /* 0x000fe20000010020 */
[----:B0-----:R-:W-:-:S02]  /*44f0*/  @P4 HADD2.F32 R147, -RZ, R131.H0_H0 ;  /* 0x20000083ff934230 */ /* 0x001fc40000004100 */
[----:B------:R-:W-:-:S03]  /*4500*/  @P4 HADD2.F32 R146, -RZ, R131.H1_H1 ;  /* 0x30000083ff924230 */ /* 0x000fc60000004100 */
[----:B------:R-:W-:Y:S02]  /*4510*/  @P4 FFMA.FTZ R34, R147, R155, R34 ;  /* 0x0000009b93224223 */ /* 0x000fe40000010022 */
[----:B--2---:R-:W-:-:S07]  /*4520*/  @P4 FFMA.FTZ R35, R146, R182, R35 ;  /* 0x000000b692234223 */ /* 0x004fce0000010023 */
.L_x_7189:
[----:B------:R-:W-:Y:S05]  /*4530*/  BSYNC B0 ;  /* 0x0000000000007941 */ /* 0x000fea0003800000 */
.L_x_7188:
[----:B------:R-:W-:Y:S02]  /*4540*/  IADD3 R183, R183, UR10, RZ ;  /* 0x0000000ab7b77c10 */ /* 0x000fe4000fffe0ff */
[----:B------:R-:W-:Y:S02]  /*4550*/  SEL R157, RZ, 0x1, P3 ;  /* 0x00000001ff9d7807 */ /* 0x000fe40001800000 */
[----:B------:R-:W-:-:S13]  /*4560*/  ISETP.GE.AND P2, PT, R183, UR11, PT ;  /* 0x0000000bb7007c0c */ /* 0x000fda000bf46270 */
[----:B------:R-:W-:Y:S05]  /*4570*/  @!P2 BRA `(.L_x_7208) ;  /* 0xffffffc000c0a947 */ /* 0x000fea000383ffff */
.L_x_7133:
        /* <DEDUP_REMOVED lines=20> */
.L_x_7210:
[----:B------:R-:W-:Y:S05]  /*46c0*/  BSYNC B0 ;  /* 0x0000000000007941 */ /* 0x000fea0003800000 */
.L_x_7209:
        /* <DEDUP_REMOVED lines=15> */
.L_x_7212:
[----:B------:R-:W-:Y:S05]  /*47c0*/  BSYNC B0 ;  /* 0x0000000000007941 */ /* 0x000fea0003800000 */
.L_x_7211:
        /* <DEDUP_REMOVED lines=15> */
.L_x_7147:
[----:B------:R-:W-:Y:S01]  /*48c0*/  HFMA2.MMA R156, -RZ, RZ, 0, 9.5367431640625e-07 ;  /* 0x00000010ff9c7435 */ /* 0x000fe200000001ff */
[----:B------:R-:W-:Y:S02]  /*48d0*/  MOV R155, R196 ;  /* 0x000000c4009b7202 */ /* 0x000fe40000000f00 */
[----:B------:R-:W-:Y:S02]  /*48e0*/  MOV R157, 0x1f ;  /* 0x0000001f009d7802 */ /* 0x000fe40000000f00 */
[----:B------:R-:W-:-:S07]  /*48f0*/  MOV R154, 0xffffffff ;  /* 0xffffffff009a7802 */ /* 0x000fce0000000f00 */
[----:B0-2--5:R-:W-:Y:S05]  /*4900*/  WARPSYNC.COLLECTIVE R154, `(.L_x_7213) ;  /* 0x000000009a087348 */ /* 0x025fea0003c00000 */
[----:B------:R1:W3:Y:S02]  /*4910*/  SHFL.DOWN P5, R197, R155, R156, R157 ;  /* 0x0800009c9bc57389 */ /* 0x0002e400000a009d */
[----:B0123-5:R-:W-:Y:S01]  /*4920*/  ENDCOLLECTIVE ;  /* 0x000000000000791b */ /* 0x02ffe20003800000 */
.L_x_7213:
[----:B------:R-:W-:Y:S02]  /*4930*/  MOV R155, R238 ;  /* 0x000000ee009b7202 */ /* 0x000fe40000000f00 */
[----:B------:R-:W-:-:S07]  /*4940*/  MOV R147, R197 ;  /* 0x000000c500937202 */ /* 0x000fce0000000f00 */
[----:B------:R-:W-:Y:S05]  /*4950*/  WARPSYNC.COLLECTIVE R154, `(.L_x_7214) ;  /* 0x000000009a087348 */ /* 0x000fea0003c00000 */
[----:B------:R0:W1:Y:S02]  /*4960*/  SHFL.DOWN P5, R197, R155, R156, R157 ;  /* 0x0800009c9bc57389 */ /* 0x00006400000a009d */
[----:B01----:R-:W-:Y:S01]  /*4970*/  ENDCOLLECTIVE ;  /* 0x000000000000791b */ /* 0x003fe20003800000 */
.L_x_7214:
[----:B------:R-:W-:Y:S01]  /*4980*/  FADD.FTZ R147, R147, R196 ;  /* 0x000000c493937221 */ /* 0x000fe20000010000 */
[----:B------:R-:W-:-:S04]  /*4990*/  HFMA2.MMA R156, -RZ, RZ, 0, 4.76837158203125e-07 ;  /* 0x00000008ff9c7435 */ /* 0x000fc800000001ff */
[----:B------:R-:W-:Y:S02]  /*49a0*/  MOV R155, R147 ;  /* 0x00000093009b7202 */ /* 0x000fe40000000f00 */
[----:B------:R-:W-:-:S07]  /*49b0*/  MOV R149, R197 ;  /* 0x000000c500957202 */ /* 0x000fce0000000f00 */
[----:B------:R-:W-:Y:S05]  /*49c0*/  WARPSYNC.COLLECTIVE R154, `(.L_x_7215) ;  /* 0x000000009a087348 */ /* 0x000fea0003c00000 */
[----:B------:R0:W1:Y:S02]  /*49d0*/  SHFL.DOWN P5, R197, R155, R156, R157 ;  /* 0x0800009c9bc57389 */ /* 0x00006400000a009d */
[----:B01----:R-:W-:Y:S01]  /*49e0*/  ENDCOLLECTIVE ;  /* 0x000000000000791b */ /* 0x003fe20003800000 */
.L_x_7215:
[----:B------:R-:W-:-:S05]  /*49f0*/  FADD.FTZ R149, R149, R238 ;  /* 0x000000ee95957221 */ /* 0x000fca0000010000 */
[----:B------:R-:W-:Y:S02]  /*4a00*/  MOV R155, R149 ;  /* 0x00000095009b7202 */ /* 0x000fe40000000f00 */
[----:B------:R-:W-:-:S07]  /*4a10*/  MOV R146, R197 ;  /* 0x000000c500927202 */ /* 0x000fce0000000f00 */
[----:B------:R-:W-:Y:S05]  /*4a20*/  WARPSYNC.COLLECTIVE R154, `(.L_x_7216) ;  /* 0x000000009a087348 */ /* 0x000fea0003c00000 */
[----:B------:R0:W1:Y:S02]  /*4a30*/  SHFL.DOWN P5, R197, R155, R156, R157 ;  /* 0x0800009c9bc57389 */ /* 0x00006400000a009d */
[----:B01----:R-:W-:Y:S01]  /*4a40*/  ENDCOLLECTIVE ;  /* 0x000000000000791b */ /* 0x003fe20003800000 */
.L_x_7216:
[----:B------:R-:W-:Y:S01]  /*4a50*/  FADD.FTZ R146, R147, R146 ;  /* 0x0000009293927221 */ /* 0x000fe20000010000 */
[----:B------:R-:W-:-:S04]  /*4a60*/  HFMA2.MMA R156, -RZ, RZ, 0, 2.384185791015625e-07 ;  /* 0x00000004ff9c7435 */ /* 0x000fc800000001ff */
[----:B------:R-:W-:Y:S02]  /*4a70*/  MOV R155, R146 ;  /* 0x00000092009b7202 */ /* 0x000fe40000000f00 */
[----:B------:R-:W-:-:S07]  /*4a80*/  MOV R148, R197 ;  /* 0x000000c500947202 */ /* 0x000fce0000000f00 */
[----:B------:R-:W-:Y:S05]  /*4a90*/  WARPSYNC.COLLECTIVE R154, `(.L_x_7217) ;  /* 0x000000009a087348 */ /* 0x000fea0003c00000 */
[----:B------:R0:W1:Y:S02]  /*4aa0*/  SHFL.DOWN P5, R197, R155, R156, R157 ;  /* 0x0800009c9bc57389 */ /* 0x00006400000a009d */
[----:B01----:R-:W-:Y:S01]  /*4ab0*/  ENDCOLLECTIVE ;  /* 0x000000000000791b */ /* 0x003fe20003800000 */
.L_x_7217:
[----:B------:R-:W-:-:S05]  /*4ac0*/  FADD.FTZ R148, R149, R148 ;  /* 0x0000009495947221 */ /* 0x000fca0000010000 */
[----:B------:R-:W-:Y:S02]  /*4ad0*/  MOV R155, R148 ;  /* 0x00000094009b7202 */ /* 0x000fe40000000f00 */
[----:B------:R-:W-:-:S07]  /*4ae0*/  MOV R151, R197 ;  /* 0x000000c500977202 */ /* 0x000fce0000000f00 */
[----:B------:R-:W-:Y:S05]  /*4af0*/  WARPSYNC.COLLECTIVE R154, `(.L_x_7218) ;  /* 0x000000009a087348 */ /* 0x000fea0003c00000 */
[----:B------:R0:W1:Y:S02]  /*4b00*/  SHFL.DOWN P5, R197, R155, R156, R157 ;  /* 0x0800009c9bc57389 */ /* 0x00006400000a009d */
[----:B01----:R-:W-:Y:S01]  /*4b10*/  ENDCOLLECTIVE ;  /* 0x000000000000791b */ /* 0x003fe20003800000 */
.L_x_7218:
[----:B------:R-:W-:Y:S01]  /*4b20*/  FADD.FTZ R151, R146, R151 ;  /* 0x0000009792977221 */ /* 0x000fe20000010000 */
[----:B------:R-:W-:-:S04]  /*4b30*/  HFMA2.MMA R156, -RZ, RZ, 0, 1.1920928955078125e-07 ;  /* 0x00000002ff9c7435 */ /* 0x000fc800000001ff */
[----:B------:R-:W-:Y:S02]  /*4b40*/  MOV R155, R151 ;  /* 0x00000097009b7202 */ /* 0x000fe40000000f00 */
[----:B------:R-:W-:-:S07]  /*4b50*/  MOV R153, R197 ;  /* 0x000000c500997202 */ /* 0x000fce0000000f00 */
[----:B------:R-:W-:Y:S05]  /*4b60*/  WARPSYNC.COLLECTIVE R154, `(.L_x_7219) ;  /* 0x000000009a087348 */ /* 0x000fea0003c00000 */
[----:B------:R0:W1:Y:S02]  /*4b70*/  SHFL.DOWN P5, R197, R155, R156, R157 ;  /* 0x0800009c9bc57389 */ /* 0x00006400000a009d */
[----:B01----:R-:W-:Y:S01]  /*4b80*/  ENDCOLLECTIVE ;  /* 0x000000000000791b */ /* 0x003fe20003800000 */
.L_x_7219:
[----:B------:R-:W-:-:S05]  /*4b90*/  FADD.FTZ R153, R148, R153 ;  /* 0x0000009994997221 */ /* 0x000fca0000010000 */
[----:B------:R-:W-:Y:S02]  /*4ba0*/  MOV R155, R153 ;  /* 0x00000099009b7202 */ /* 0x000fe40000000f00 */
[----:B------:R-:W-:-:S07]  /*4bb0*/  MOV R150, R197 ;  /* 0x000000c500967202 */ /* 0x000fce0000000f00 */
[----:B------:R-:W-:Y:S05]  /*4bc0*/  WARPSYNC.COLLECTIVE R154, `(.L_x_7220) ;  /* 0x000000009a087348 */ /* 0x000fea0003c00000 */
[----:B------:R0:W1:Y:S02]  /*4bd0*/  SHFL.DOWN P5, R197, R155, R156, R157 ;  /* 0x0800009c9bc57389 */ /* 0x00006400000a009d */
[----:B01----:R-:W-:Y:S01]  /*4be0*/  ENDCOLLECTIVE ;  /* 0x000000000000791b */ /* 0x003fe20003800000 */
.L_x_7220:
[----:B------:R-:W-:Y:S01]  /*4bf0*/  FADD.FTZ R150, R151, R150 ;  /* 0x0000009697967221 */ /* 0x000fe20000010000 */
[----:B------:R-:W-:-:S04]  /*4c00*/  HFMA2.MMA R156, -RZ, RZ, 0, 5.9604644775390625e-08 ;  /* 0x00000001ff9c7435 */ /* 0x000fc800000001ff */
[----:B------:R-:W-:Y:S02]  /*4c10*/  MOV R155, R150 ;  /* 0x00000096009b7202 */ /* 0x000fe40000000f00 */
[----:B------:R-:W-:-:S07]  /*4c20*/  MOV R152, R197 ;  /* 0x000000c500987202 */ /* 0x000fce0000000f00 */
[----:B------:R-:W-:Y:S05]  /*4c30*/  WARPSYNC.COLLECTIVE R154, `(.L_x_7221) ;  /* 0x000000009a087348 */ /* 0x000fea0003c00000 */
[----:B------:R0:W1:Y:S02]  /*4c40*/  SHFL.DOWN P5, R197, R155, R156, R157 ;  /* 0x0800009c9bc57389 */ /* 0x00006400000a009d */
[----:B01----:R-:W-:Y:S01]  /*4c50*/  ENDCOLLECTIVE ;  /* 0x000000000000791b */ /* 0x003fe20003800000 */
.L_x_7221:
[----:B------:R-:W-:-:S05]  /*4c60*/  FADD.FTZ R152, R153, R152 ;  /* 0x0000009899987221 */ /* 0x000fca0000010000 */
[----:B------:R-:W-:Y:S02]  /*4c70*/  MOV R155, R152 ;  /* 0x00000098009b7202 */ /* 0x000fe40000000f00 */
[----:B------:R-:W-:-:S07]  /*4c80*/  MOV R147, R197 ;  /* 0x000000c500937202 */ /* 0x000fce0000000f00 */
[----:B------:R-:W-:Y:S05]  /*4c90*/  WARPSYNC.COLLECTIVE R154, `(.L_x_7222) ;  /* 0x000000009a087348 */ /* 0x000fea0003c00000 */
[----:B------:R0:W1:Y:S02]  /*4ca0*/  SHFL.DOWN P5, R197, R155, R156, R157 ;  /* 0x0800009c9bc57389 */ /* 0x00006400000a009d */
[----:B01----:R-:W-:Y:S01]  /*4cb0*/  ENDCOLLECTIVE ;  /* 0x000000000000791b */ /* 0x003fe20003800000 */
.L_x_7222:
[----:B------:R-:W-:Y:S05]  /*4cc0*/  BRA `(.L_x_7223) ;  /* 0xffffffd000047947 */ /* 0x000fea000383ffff */
.L_x_7224:
        /* <DEDUP_REMOVED lines=11> */
.L_x_11385:


//--------------------- .text._ZN10layer_norm13ln_bwd_kernelINS_13Kernel_traitsI6__halfS2_fS2_fjLj6144ELj1ELj1ELj8ELj16ENS_18Kernel_traits_baseILj6144ES2_S2_fS2_fjLj256EEEEELb0ELb1ELb1ELb1EEEvNS_9BwdParamsE --------------------------
	.section	.text._ZN10layer_norm13ln_bwd_kernelINS_13Kernel_traitsI6__halfS2_fS2_fjLj6144ELj1ELj1ELj8ELj16ENS_18Kernel_traits_baseILj6144ES2_S2_fS2_fjLj256EEEEELb0ELb1ELb1ELb1EEEvNS_9BwdParamsE,"ax",@progbits
	.align	128
        .global         _ZN10layer_norm13ln_bwd_kernelINS_13Kernel_traitsI6__halfS2_fS2_fjLj6144ELj1ELj1ELj8ELj16ENS_18Kernel_traits_baseILj6144ES2_S2_fS2_fjLj256EEEEELb0ELb1ELb1ELb1EEEvNS_9BwdParamsE
        .type           _ZN10layer_norm13ln_bwd_kernelINS_13Kernel_traitsI6__halfS2_fS2_fjLj6144ELj1ELj1ELj8ELj16ENS_18Kernel_traits_baseILj6144ES2_S2_fS2_fjLj256EEEEELb0ELb1ELb1ELb1EEEvNS_9BwdParamsE,@function
        .size           _ZN10layer_norm13ln_bwd_kernelINS_13Kernel_traitsI6__halfS2_fS2_fjLj6144ELj1ELj1ELj8ELj16ENS_18Kernel_traits_baseILj6144ES2_S2_fS2_fjLj256EEEEELb0ELb1ELb1ELb1EEEvNS_9BwdParamsE,(.L_x_11386 - _ZN10layer_norm13ln_bwd_kernelINS_13Kernel_traitsI6__halfS2_fS2_fjLj6144ELj1ELj1ELj8ELj16ENS_18Kernel_traits_baseILj6144ES2_S2_fS2_fjLj256EEEEELb0ELb1ELb1ELb1EEEvNS_9BwdParamsE)
        .other          _ZN10layer_norm13ln_bwd_kernelINS_13Kernel_traitsI6__halfS2_fS2_fjLj6144ELj1ELj1ELj8ELj16ENS_18Kernel_traits_baseILj6144ES2_S2_fS2_fjLj256EEEEELb0ELb1ELb1ELb1EEEvNS_9BwdParamsE,@"STO_CUDA_ENTRY STV_DEFAULT"
_ZN10layer_norm13ln_bwd_kernelINS_13Kernel_traitsI6__halfS2_fS2_fjLj6144ELj1ELj1ELj8ELj16ENS_18Kernel_traits_baseILj6144ES2_S2_fS2_fjLj256EEEEELb0ELb1ELb1ELb1EEEvNS_9BwdParamsE:
.text._ZN10layer_norm13ln_bwd_kernelINS_13Kernel_traitsI6__halfS2_fS2_fjLj6144ELj1ELj1ELj8ELj16ENS_18Kernel_traits_baseILj6144ES2_S2_fS2_fjLj256EEEEELb0ELb1ELb1ELb1EEEvNS_9BwdParamsE:
        /* <DEDUP_REMOVED lines=58> */
.L_x_7225:
        /* <DEDUP_REMOVED lines=46> */
[--C-:B---3--:R-:W-:Y:S02]  /*0680*/  HADD2.F32 R190, -RZ, R20.reuse.H0_H0 ;  /* 0x20000014ffbe7230 */ /* 0x108fe40000004100 */
[----:B------:R-:W-:Y:S02]  /*0690*/  HADD2.F32 R189, -RZ, R20.H1_H1 ;  /* 0x30000014ffbd7230 */ /* 0x000fe40000004100 */
[--C-:B------:R-:W-:Y:S02]  /*06a0*/  HADD2.F32 R188, -RZ, R21.reuse.H0_H0 ;  /* 0x20000015ffbc7230 */ /* 0x100fe40000004100 */
[----:B------:R-:W-:Y:S02]  /*06b0*/  HADD2.F32 R187, -RZ, R21.H1_H1 ;  /* 0x30000015ffbb7230 */ /* 0x000fe40000004100 */
[--C-:B------:R-:W-:Y:S02]  /*06c0*/  HADD2.F32 R186, -RZ, R22.reuse.H0_H0 ;  /* 0x20000016ffba7230 */ /* 0x100fe40000004100 */
[----:B------:R-:W-:-:S02]  /*06d0*/  HADD2.F32 R185, -RZ, R22.H1_H1 ;  /* 0x30000016ffb97230 */ /* 0x000fc40000004100 */
[----:B------:R-:W-:Y:S02]  /*06e0*/  HADD2.F32 R184, -RZ, R23.H0_H0 ;  /* 0x20000017ffb87230 */ /* 0x000fe40000004100 */
[--C-:B----4-:R-:W-:Y:S02]  /*06f0*/  HADD2.F32 R22, -RZ, R12.reuse.H0_H0 ;  /* 0x2000000cff167230 */ /* 0x110fe40000004100 */
[----:B------:R-:W-:Y:S02]  /*0700*/  HADD2.F32 R21, -RZ, R12.H1_H1 ;  /* 0x3000000cff157230 */ /* 0x000fe40000004100 */
[--C-:B------:R-:W-:Y:S02]  /*0710*/  HADD2.F32 R20, -RZ, R13.reuse.H0_H0 ;  /* 0x2000000dff147230 */ /* 0x100fe40000004100 */
[----:B------:R-:W-:Y:S02]  /*0720*/  HADD2.F32 R19, -RZ, R13.H1_H1 ;  /* 0x3000000dff137230 */ /* 0x000fe40000004100 */
[----:B------:R-:W-:-:S02]  /*0730*/  HADD2.F32 R18, -RZ, R14.H0_H0 ;  /* 0x2000000eff127230 */ /* 0x000fc40000004100 */
[----:B------:R-:W-:Y:S02]  /*0740*/  HADD2.F32 R17, -RZ, R14.H1_H1 ;  /* 0x3000000eff117230 */ /* 0x000fe40000004100 */
[----:B------:R-:W-:Y:S02]  /*0750*/  HADD2.F32 R16, -RZ, R15.H0_H0 ;  /* 0x2000000fff107230 */ /* 0x000fe40000004100 */
[----:B------:R-:W-:Y:S02]  /*0760*/  HADD2.F32 R8, -RZ, R7.H0_H0 ;  /* 0x20000007ff087230 */ /* 0x000fe40000004100 */
[----:B------:R-:W-:Y:S02]  /*0770*/  HADD2.F32 R23, -RZ, R23.H1_H1 ;  /* 0x30000017ff177230 */ /* 0x000fe40000004100 */
[----:B------:R-:W-:Y:S02]  /*0780*/  HADD2.F32 R15, -RZ, R15.H1_H1 ;  /* 0x3000000fff0f7230 */ /* 0x000fe40000004100 */
[----:B------:R-:W-:-:S02]  /*0790*/  HADD2.F32 R14, -RZ, R4.H0_H0 ;  /* 0x20000004ff0e7230 */ /* 0x000fc40000004100 */
[----:B------:R-:W-:Y:S02]  /*07a0*/  HADD2.F32 R13, -RZ, R4.H1_H1 ;  /* 0x30000004ff0d7230 */ /* 0x000fe40000004100 */
[--C-:B------:R-:W-:Y:S02]  /*07b0*/  HADD2.F32 R12, -RZ, R5.reuse.H0_H0 ;  /* 0x20000005ff0c7230 */ /* 0x100fe40000004100 */
[----:B------:R-:W-:Y:S02]  /*07c0*/  HADD2.F32 R11, -RZ, R5.H1_H1 ;  /* 0x30000005ff0b7230 */ /* 0x000fe40000004100 */
[----:B------:R-:W-:-:S07]  /*07d0*/  HADD2.F32 R7, -RZ, R7.H1_H1 ;  /* 0x30000007ff077230 */ /* 0x000fce0000004100 */
.L_x_7279:
        /* <DEDUP_REMOVED lines=16> */
[C---:B------:R-:W-:Y:S02]  /*08e0*/  IADD3 R193, R194.reuse, 0x100, RZ ;  /* 0x00000100c2c17810 */ /* 0x040fe40007ffe0ff */
[C---:B------:R-:W-:Y:S01]  /*08f0*/  IADD3 R4, R194.reuse, 0x200, RZ ;  /* 0x00000200c2047810 */ /* 0x040fe20007ffe0ff */
[----:B--2---:R-:W-:-:S04]  /*0900*/  IMAD.WIDE.U32 R200, R194, 0x20, R196 ;  /* 0x00000020c2c87825 */ /* 0x004fc800078e00c4 */
[----:B------:R-:W-:-:S04]  /*0910*/  IMAD.WIDE.U32 R198, R193, 0x20, R196 ;  /* 0x00000020c1c67825 */ /* 0x000fc800078e00c4 */
[----:B------:R-:W-:Y:S01]  /*0920*/  IMAD.WIDE.U32 R196, R4, 0x20, R196 ;  /* 0x0000002004c47825 */ /* 0x000fe200078e00c4 */
[----:B----4-:R-:W-:-:S13]  /*0930*/  ISETP.GT.AND P3, PT, R148, RZ, PT ;  /* 0x000000ff9400720c */ /* 0x010fda0003f64270 */
[----:B0--3--:R-:W-:Y:S05]  /*0940*/  @P3 BRA `(.L_x_7228) ;  /* 0x0000000000403947 */ /* 0x009fea0003800000 */
        /* <DEDUP_REMOVED lines=16> */
.L_x_7228:
        /* <DEDUP_REMOVED lines=9> */
[C---:B------:R-:W-:Y:S02]  /*0ae0*/  IADD3 R167, R177.reuse, 0x100, RZ ;  /* 0x00000100b1a77810 */ /* 0x040fe40007ffe0ff */
[----:B------:R-:W3:Y:S01]  /*0af0*/  LDG.E R195, desc[UR4][R164.64] ;  /* 0x00000004a4c37981 */ /* 0x000ee2000c1e1900 */
[----:B-1----:R-:W-:-:S04]  /*0b00*/  IMAD.WIDE.U32 R152, R177, 0x10, R2 ;  /* 0x00000010b1987825 */ /* 0x002fc800078e0002 */
[----:B------:R-:W-:Y:S02]  /*0b10*/  IMAD.WIDE.U32 R166, R167, 0x10, R2 ;  /* 0x00000010a7a67825 */ /* 0x000fe400078e0002 */
[----:B------:R-:W4:Y:S02]  /*0b20*/  LDG.E.128 R152, desc[UR4][R152.64] ;  /* 0x0000000498987981 */ /* 0x000f24000c1e1d00 */
[--C-:B--2---:R-:W-:Y:S02]  /*0b30*/  IMAD.WIDE.U32 R202, R194, 0x20, R168.reuse ;  /* 0x00000020c2ca7825 */ /* 0x104fe400078e00a8 */
[----:B------:R-:W2:Y:S02]  /*0b40*/  LDG.E.128 R164, desc[UR4][R166.64] ;  /* 0x00000004a6a47981 */ /* 0x000ea4000c1e1d00 */
[--C-:B------:R-:W-:Y:S02]  /*0b50*/  IMAD.WIDE.U32 R204, R193, 0x20, R168.reuse ;  /* 0x00000020c1cc7825 */ /* 0x100fe400078e00a8 */
[----:B------:R-:W2:Y:S02]  /*0b60*/  LDG.E.128 R148, desc[UR4][R202.64] ;  /* 0x00000004ca947981 */ /* 0x000ea4000c1e1d00 */
[----:B------:R-:W-:-:S02]  /*0b70*/  IMAD.WIDE.U32 R206, R4, 0x20, R168 ;  /* 0x0000002004ce7825 */ /* 0x000fc400078e00a8 */
[----:B------:R4:W2:Y:S04]  /*0b80*/  LDG.E.128 R156, desc[UR4][R202.64+0x10] ;  /* 0x00001004ca9c7981 */ /* 0x0008a8000c1e1d00 */
[----:B------:R-:W2:Y:S04]  /*0b90*/  LDG.E.128 R160, desc[UR4][R204.64] ;  /* 0x00000004cca07981 */ /* 0x000ea8000c1e1d00 */
[----:B------:R-:W2:Y:S04]  /*0ba0*/  LDG.E.128 R168, desc[UR4][R204.64+0x10] ;  /* 0x00001004cca87981 */ /* 0x000ea8000c1e1d00 */
[----:B------:R-:W2:Y:S01]  /*0bb0*/  LDG.E.128 R172, desc[UR4][R206.64] ;  /* 0x00000004ceac7981 */ /* 0x000ea2000c1e1d00 */
[----:B------:R-:W-:-:S03]  /*0bc0*/  IADD3 R177, R177, 0x200, RZ ;  /* 0x00000200b1b17810 */ /* 0x000fc60007ffe0ff */
[----:B------:R-:W2:Y:S02]  /*0bd0*/  LDG.E.128 R180, desc[UR4][R206.64+0x10] ;  /* 0x00001004ceb47981 */ /* 0x000ea4000c1e1d00 */
[----:B------:R-:W-:-:S06]  /*0be0*/  IMAD.WIDE.U32 R176, R177, 0x10, R2 ;  /* 0x00000010b1b07825 */ /* 0x000fcc00078e0002 */
[----:B------:R-:W2:Y:S01]  /*0bf0*/  LDG.E.128 R176, desc[UR4][R176.64] ;  /* 0x00000004b0b07981 */ /* 0x000ea2000c1e1d00 */
[----:B------:R-:W-:Y:S02]  /*0c00*/  MOV R2, UR14 ;  /* 0x0000000e00027c02 */ /* 0x000fe40008000f00 */
        /* <DEDUP_REMOVED lines=10> */
[----:B---3--:R-:W-:Y:S01]  /*0cb0*/  FSEL R195, R195, RZ, !P0 ;  /* 0x000000ffc3c37208 */ /* 0x008fe20004000000 */
[--C-:B----4-:R-:W-:Y:S02]  /*0cc0*/  HADD2.F32 R203, -RZ, R152.reuse.H0_H0 ;  /* 0x20000098ffcb7230 */ /* 0x110fe40000004100 */
[----:B0-----:R-:W-:Y:S02]  /*0cd0*/  HADD2.F32 R196, -RZ, R155.H1_H1 ;  /* 0x3000009bffc47230 */ /* 0x001fe40000004100 */
[----:B------:R-:W-:Y:S02]  /*0ce0*/  HADD2.F32 R206, -RZ, R152.H1_H1 ;  /* 0x30000098ffce7230 */ /* 0x000fe40000004100 */
[C---:B--2---:R-:W-:Y:S01]  /*0cf0*/  FADD.FTZ R202, -R195.reuse, R148 ;  /* 0x00000094c3ca7221 */ /* 0x044fe20000010100 */
[C---:B------:R-:W-:Y:S01]  /*0d00*/  FADD.FTZ R204, -R195.reuse, R149 ;  /* 0x00000095c3cc7221 */ /* 0x040fe20000010100 */
[C---:B------:R-:W-:Y:S01]  /*0d10*/  FADD.FTZ R218, -R195.reuse, R159 ;  /* 0x0000009fc3da7221 */ /* 0x040fe20000010100 */
[C---:B------:R-:W-:Y:S01]  /*0d20*/  FADD.FTZ R216, -R195.reuse, R158 ;  /* 0x0000009ec3d87221 */ /* 0x040fe20000010100 */
[C---:B------:R-:W-:Y:S01]  /*0d30*/  FADD.FTZ R210, -R195.reuse, R151 ;  /* 0x00000097c3d27221 */ /* 0x040fe20000010100 */
[C---:B------:R-:W-:Y:S01]  /*0d40*/  FADD.FTZ R224, -R195.reuse, R162 ;  /* 0x000000a2c3e07221 */ /* 0x040fe20000010100 */
[----:B------:R-:W-:Y:S01]  /*0d50*/  FADD.FTZ R226, -R195, R163 ;  /* 0x000000a3c3e27221 */ /* 0x000fe20000010100 */
[----:B------:R-:W-:-:S02]  /*0d60*/  HADD2.F32 R163, -RZ, R164.H0_H0 ;  /* 0x200000a4ffa37230 */ /* 0x000fc40000004100 */
[C---:B------:R-:W-:Y:S01]  /*0d70*/  FADD.FTZ R220, -R195.reuse, R160 ;  /* 0x000000a0c3dc7221 */ /* 0x040fe20000010100 */
[----:B------:R-:W-:Y:S02]  /*0d80*/  HADD2.F32 R162, -RZ, R164.H1_H1 ;  /* 0x300000a4ffa27230 */ /* 0x000fe40000004100 */
[C---:B------:R-:W-:Y:S01]  /*0d90*/  FADD.FTZ R236, -R195.reuse, R170 ;  /* 0x000000aac3ec7221 */ /* 0x040fe20000010100 */
[----:B------:R-:W-:Y:S02]  /*0da0*/  HADD2.F32 R197, -RZ, R155.H0_H0 ;  /* 0x2000009bffc57230 */ /* 0x000fe40000004100 */
[----:B------:R-:W-:Y:S01]  /*0db0*/  FADD.FTZ R234, -R195, R169 ;  /* 0x000000a9c3ea7221 */ /* 0x000fe20000010100 */
[C---:B-----5:R-:W-:Y:S01]  /*0dc0*/  FMUL.FTZ R3, R5.reuse, R202 ;  /* 0x000000ca05037220 */ /* 0x060fe20000410000 */
[C---:B------:R-:W-:Y:S01]  /*0dd0*/  FMUL.FTZ R164, R5.reuse, R204 ;  /* 0x000000cc05a47220 */ /* 0x040fe20000410000 */
[C---:B------:R-:W-:Y:S01]  /*0de0*/  FMUL.FTZ R170, R5.reuse, R218 ;  /* 0x000000da05aa7220 */ /* 0x040fe20000410000 */
[----:B------:R-:W-:Y:S01]  /*0df0*/  FMUL.FTZ R169, R5, R216 ;  /* 0x000000d805a97220 */ /* 0x000fe20000410000 */
[----:B------:R-:W-:Y:S01]  /*0e00*/  FMUL.FTZ R204, R190, R203 ;  /* 0x000000cbbecc7220 */ /* 0x000fe20000410000 */
[C---:B------:R-:W-:Y:S01]  /*0e10*/  FADD.FTZ R208, -R195.reuse, R150 ;  /* 0x00000096c3d07221 */ /* 0x040fe20000010100 */
[----:B------:R-:W-:Y:S01]  /*0e20*/  FADD.FTZ R212, -R195, R156 ;  /* 0x0000009cc3d47221 */ /* 0x000fe20000010100 */
[----:B------:R-:W-:-:S02]  /*0e30*/  HADD2.F32 R151, -RZ, R166.H0_H0 ;  /* 0x200000a6ff977230 */ /* 0x000fc40000004100 */
[C---:B------:R-:W-:Y:S01]  /*0e40*/  FADD.FTZ R238, -R195.reuse, R171 ;  /* 0x000000abc3ee7221 */ /* 0x040fe20000010100 */
[----:B------:R-:W-:Y:S02]  /*0e50*/  HADD2.F32 R150, -RZ, R166.H1_H1 ;  /* 0x300000a6ff967230 */ /* 0x000fe40000004100 */
[----:B------:R-:W-:Y:S01]  /*0e60*/  FADD.FTZ R222, -R195, R161 ;  /* 0x000000a1c3de7221 */ /* 0x000fe20000010100 */
[----:B------:R-:W-:Y:S02]  /*0e70*/  HADD2.F32 R201, -RZ, R153.H0_H0 ;  /* 0x20000099ffc97230 */ /* 0x000fe40000004100 */
[C---:B------:R-:W-:Y:S01]  /*0e80*/  FMUL.FTZ R166, R5.reuse, R210 ;  /* 0x000000d205a67220 */ /* 0x040fe20000410000 */
[----:B------:R-:W-:Y:S01]  /*0e90*/  FMUL.FTZ R171, R5, R220 ;  /* 0x000000dc05ab7220 */ /* 0x000fe20000410000 */
[----:B------:R-:W-:Y:S01]  /*0ea0*/  FFMA.FTZ R116, R3, R203, R116 ;  /* 0x000000cb03747223 */ /* 0x000fe20000010074 */
[----:B------:R-:W-:Y:S01]  /*0eb0*/  FADD.FTZ R112, R112, R203 ;  /* 0x000000cb70707221 */ /* 0x000fe20000010000 */
[----:B------:R-:W-:Y:S01]  /*0ec0*/  FADD.FTZ R123, R123, R196 ;  /* 0x000000c47b7b7221 */ /* 0x000fe20000010000 */
[-C--:B------:R-:W-:Y:S01]  /*0ed0*/  FFMA.FTZ R67, R170, R196.reuse, R67 ;  /* 0x000000c4aa437223 */ /* 0x080fe20000010043 */
[----:B------:R-:W-:Y:S01]  /*0ee0*/  FMUL.FTZ R209, R23, R196 ;  /* 0x000000c417d17220 */ /* 0x000fe20000410000 */
[----:B------:R-:W-:Y:S01]  /*0ef0*/  FMUL.FTZ R203, R189, R206 ;  /* 0x000000cebdcb7220 */ /* 0x000fe20000410000 */
[----:B------:R-:W-:Y:S01]  /*0f00*/  FADD.FTZ R122, R122, R197 ;  /* 0x000000c57a7a7221 */ /* 0x000fe20000010000 */
[-C--:B------:R-:W-:Y:S01]  /*0f10*/  FFMA.FTZ R66, R169, R197.reuse, R66 ;  /* 0x000000c5a9427223 */ /* 0x080fe20000010042 */
[----:B------:R-:W-:Y:S01]  /*0f20*/  FMUL.FTZ R210, R184, R197 ;  /* 0x000000c5b8d27220 */ /* 0x000fe20000410000 */
[----:B------:R-:W-:Y:S01]  /*0f30*/  FADD.FTZ R196, RZ, R204 ;  /* 0x000000ccffc47221 */ /* 0x000fe20000010000 */
[----:B------:R-:W-:-:S02]  /*0f40*/  HADD2.F32 R149, -RZ, R167.H0_H0 ;  /* 0x200000a7ff957230 */ /* 0x000fc40000004100 */
[----:B------:R-:W-:Y:S01]  /*0f50*/  FFMA.FTZ R197, R3, R204, RZ ;  /* 0x000000cc03c57223 */ /* 0x000fe200000100ff */
[----:B------:R-:W-:Y:S02]  /*0f60*/  HADD2.F32 R148, -RZ, R167.H1_H1 ;  /* 0x300000a7ff947230 */ /* 0x000fe40000004100 */
[----:B------:R-:W-:Y:S01]  /*0f70*/  FADD.FTZ R240, -R195, R172 ;  /* 0x000000acc3f07221 */ /* 0x000fe20000010100 */
[C---:B------:R-:W-:Y:S01]  /*0f80*/  FMUL.FTZ R167, R5.reuse, R212 ;  /* 0x000000d405a77220 */ /* 0x040fe20000410000 */
[----:B------:R-:W-:Y:S02]  /*0f90*/  HADD2.F32 R200, -RZ, R153.H1_H1 ;  /* 0x30000099ffc87230 */ /* 0x000fe40000004100 */
[----:B------:R-:W-:Y:S01]  /*0fa0*/  FMUL.FTZ R172, R5, R222 ;  /* 0x000000de05ac7220 */ /* 0x000fe20000410000 */
[----:B------:R-:W-:Y:S01]  /*0fb0*/  FFMA.FTZ R117, R164, R206, R117 ;  /* 0x000000cea4757223 */ /* 0x000fe20000010075 */
[----:B------:R-:W-:Y:S01]  /*0fc0*/  FADD.FTZ R113, R113, R206 ;  /* 0x000000ce71717221 */ /* 0x000fe20000010000 */
[-C--:B------:R-:W-:Y:S01]  /*0fd0*/  FFMA.FTZ R104, R171, R163.reuse, R104 ;  /* 0x000000a3ab687223 */ /* 0x080fe20000010068 */
[----:B------:R-:W-:Y:S01]  /*0fe0*/  FADD.FTZ R108, R108, R163 ;  /* 0x000000a36c6c7221 */ /* 0x000fe20000010000 */
[----:B------:R-:W-:Y:S01]  /*0ff0*/  FMUL.FTZ R212, R22, R163 ;  /* 0x000000a316d47220 */ /* 0x000fe20000410000 */
[----:B------:R-:W-:-:S02]  /*1000*/  HADD2.F32 R161, -RZ, R165.H0_H0 ;  /* 0x200000a5ffa17230 */ /* 0x000fc40000004100 */
[----:B------:R-:W-:Y:S01]  /*1010*/  FMUL.FTZ R206, R188, R201 ;  /* 0x000000c9bcce7220 */ /* 0x000fe20000410000 */
[----:B------:R-:W-:Y:S02]  /*1020*/  HADD2.F32 R152, -RZ, R165.H1_H1 ;  /* 0x300000a5ff987230 */ /* 0x000fe40000004100 */
[----:B------:R-:W-:Y:S01]  /*1030*/  FADD.FTZ R163, R196, R203 ;  /* 0x000000cbc4a37221 */ /* 0x000fe20000010000 */
[----:B------:R-:W-:Y:S01]  /*1040*/  FMUL.FTZ R165, R5, R208 ;  /* 0x000000d005a57220 */ /* 0x000fe20000410000 */
[----:B------:R-:W-:Y:S01]  /*1050*/  FFMA.FTZ R196, R164, R203, R197 ;  /* 0x000000cba4c47223 */ /* 0x000fe200000100c5 */
[C---:B------:R-:W-:Y:S01]  /*1060*/  FADD.FTZ R214, -R195.reuse, R157 ;  /* 0x0000009dc3d67221 */ /* 0x040fe20000010100 */
[----:B------:R-:W-:Y:S01]  /*1070*/  FADD.FTZ R242, -R195, R173 ;  /* 0x000000adc3f27221 */ /* 0x000fe20000010100 */
[--C-:B------:R-:W-:Y:S02]  /*1080*/  HADD2.F32 R199, -RZ, R154.reuse.H0_H0 ;  /* 0x2000009affc77230 */ /* 0x100fe40000004100 */
[----:B------:R-:W-:Y:S01]  /*1090*/  FMUL.FTZ R173, R5, R224 ;  /* 0x000000e005ad7220 */ /* 0x000fe20000410000 */
[-C--:B------:R-:W-:Y:S01]  /*10a0*/  FFMA.FTZ R105, R172, R162.reuse, R105 ;  /* 0x000000a2ac697223 */ /* 0x080fe20000010069 */
[----:B------:R-:W-:Y:S01]  /*10b0*/  FADD.FTZ R109, R109, R162 ;  /* 0x000000a26d6d7221 */ /* 0x000fe20000010000 */
[----:B------:R-:W-:Y:S01]  /*10c0*/  FMUL.FTZ R211, R21, R162 ;  /* 0x000000a215d37220 */ /* 0x000fe20000410000 */
[----:B------:R-:W-:Y:S01]  /*10d0*/  FMUL.FTZ R205, R187, R200 ;  /* 0x000000c8bbcd7220 */ /* 0x000fe20000410000 */
[----:B------:R-:W-:Y:S01]  /*10e0*/  FADD.FTZ R162, R163, R206 ;  /* 0x000000cea3a27221 */ /* 0x000fe20000010000 */
[----:B------:R-:W-:Y:S01]  /*10f0*/  FADD.FTZ R232, -R195, R168 ;  /* 0x000000a8c3e87221 */ /* 0x000fe20000010100 */
[----:B------:R-:W-:Y:S01]  /*1100*/  FFMA.FTZ R163, R165, R206, R196 ;  /* 0x000000cea5a37223 */ /* 0x000fe200000100c4 */
[----:B------:R-:W-:Y:S01]  /*1110*/  FMUL.FTZ R168, R5, R214 ;  /* 0x000000d605a87220 */ /* 0x000fe20000410000 */
[----:B------:R-:W-:-:S02]  /*1120*/  HADD2.F32 R198, -RZ, R154.H1_H1 ;  /* 0x3000009affc67230 */ /* 0x000fc40000004100 */
[-C--:B------:R-:W-:Y:S01]  /*1130*/  FFMA.FTZ R106, R173, R161.reuse, R106 ;  /* 0x000000a1ad6a7223 */ /* 0x080fe2000001006a */
        /* <DEDUP_REMOVED lines=23> */
[----:B------:R-:W-:Y:S02]  /*12b0*/  HADD2.F32 R160, -RZ, R176.H1_H1 ;  /* 0x300000b0ffa07230 */ /* 0x000fe40000004100 */
[----:B------:R-:W-:Y:S01]  /*12c0*/  FMUL.FTZ R176, R5, R234 ;  /* 0x000000ea05b07220 */ /* 0x000fe20000410000 */
[----:B------:R-:W-:Y:S01]  /*12d0*/  FADD.FTZ R161, R162, R209 ;  /* 0x000000d1a2a17221 */ /* 0x000fe20000010000 */
[----:B------:R-:W-:Y:S01]  /*12e0*/  FFMA.FTZ R152, R170, R209, R151 ;  /* 0x000000d1aa987223 */ /* 0x000fe20000010097 */
[--C-:B------:R-:W-:Y:S02]  /*12f0*/  HADD2.F32 R157, -RZ, R177.reuse.H0_H0 ;  /* 0x200000b1ff9d7230 */ /* 0x100fe40000004100 */
[----:B------:R-:W-:Y:S01]  /*1300*/  FADD.FTZ R125, R125, R150 ;  /* 0x000000967d7d7221 */ /* 0x000fe20000010000 */
[----:B------:R-:W-:Y:S02]  /*1310*/  HADD2.F32 R158, -RZ, R177.H1_H1 ;  /* 0x300000b1ff9e7230 */ /* 0x000fe40000004100 */
        /* <DEDUP_REMOVED lines=26> */
[--C-:B------:R-:W-:Y:S02]  /*14c0*/  HADD2.F32 R153, -RZ, R179.reuse.H0_H0 ;  /* 0x200000b3ff997230 */ /* 0x100fe40000004100 */
[----:B------:R-:W-:Y:S01]  /*14d0*/  FMUL.FTZ R220, R14, R159 ;  /* 0x0000009f0edc7220 */ /* 0x000fe20000410000 */
[----:B------:R-:W-:Y:S02]  /*14e0*/  HADD2.F32 R154, -RZ, R179.H1_H1 ;  /* 0x300000b3ff9a7230 */ /* 0x000fe40000004100 */
        /* <DEDUP_REMOVED lines=8> */
[----:B------:R-:W-:Y:S01]  /*1570*/  FADD.FTZ R250, -R195, R181 ;  /* 0x000000b5c3fa7221 */ /* 0x000fe20000010100 */
[----:B------:R-:W-:Y:S01]  /*1580*/  FADD.FTZ R151, R148, R219 ;  /* 0x000000db94977221 */ /* 0x000fe20000010000 */
        /* <DEDUP_REMOVED lines=51> */
.L_x_7229:
[----:B------:R-:W-:Y:S05]  /*18c0*/  BSYNC B0 ;  /* 0x0000000000007941 */ /* 0x000fea0003800000 */
.L_x_7227:
        /* <DEDUP_REMOVED lines=26> */
.L_x_7290:
        /* <DEDUP_REMOVED lines=17> */
[----:B------:R-:W-:Y:S02]  /*1b80*/  @P5 LEA.HI.SX32 R201, R230, R191, 0x1d ;  /* 0x000000bfe6c95211 */ /* 0x000fe400078feaff */
[-C--:B------:R-:W-:Y:S02]  /*1b90*/  @!P0 LEA R227, R151, R154.reuse, 0x3 ;  /* 0x0000009a97e38211 */ /* 0x080fe400078e18ff */
[----:B------:R-:W-:Y:S01]  /*1ba0*/  LEA R229, R152, R154, 0x3 ;  /* 0x0000009a98e57211 */ /* 0x000fe200078e18ff */
[----:B0-----:R-:W-:Y:S01]  /*1bb0*/  @P5 IMAD.WIDE.U32 R198, R201, 0x10, R148 ;  /* 0x00000010c9c65825 */ /* 0x001fe200078e0094 */
[----:B------:R-:W0:Y:S01]  /*1bc0*/  @P5 LDC R230, c[0x0][0x29c] ;  /* 0x0000a700ffe65b82 */ /* 0x000e220000000800 */
[----:B------:R3:W-:Y:S07]  /*1bd0*/  @!P0 STS.64 [R227+0x6000], R196 ;  /* 0x006000c4e3008388 */ /* 0x0007ee0000000a00 */
        /* <DEDUP_REMOVED lines=13> */
[----:B------:R-:W-:Y:S01]  /*1cb0*/  @!P3 ISETP.NE.AND.EX P2, PT, R0, RZ, PT, P2 ;  /* 0x000000ff0000b20c */ /* 0x000fe20003f45320 */
[----:B-1----:R-:W1:Y:S01]  /*1cc0*/  @P5 LDC.64 R198, c[0x0][0x220] ;  /* 0x00008800ffc65b82 */ /* 0x002e620000000a00 */
[----:B------:R-:W-:Y:S01]  /*1cd0*/  FADD.FTZ R231, RZ, R148 ;  /* 0x00000094ffe77221 */ /* 0x000fe20000010000 */
[----:B------:R-:W-:-:S03]  /*1ce0*/  FADD.FTZ R148, RZ, R149 ;  /* 0x00000095ff947221 */ /* 0x000fc60000010000 */
[----:B------:R-:W-:Y:S01]  /*1cf0*/  FADD.FTZ R231, R150, R231 ;  /* 0x000000e796e77221 */ /* 0x000fe20000010000 */
[----:B------:R-:W-:Y:S02]  /*1d00*/  FADD.FTZ R148, R151, R148 ;  /* 0x0000009497947221 */ /* 0x000fe40000010000 */
[----:B------:R-:W1:Y:S01]  /*1d10*/  @P5 LDC R150, c[0x0][0x29c] ;  /* 0x0000a700ff965b82 */ /* 0x000e620000000800 */
[----:B--2---:R-:W-:Y:S01]  /*1d20*/  FADD.FTZ R231, R231, R152 ;  /* 0x00000098e7e77221 */ /* 0x004fe20000010000 */
[----:B------:R-:W-:Y:S01]  /*1d30*/  FADD.FTZ R148, R148, R153 ;  /* 0x0000009994947221 */ /* 0x000fe20000010000 */
[----:B------:R-:W-:Y:S02]  /*1d40*/  @!P3 FSEL R153, R44, RZ, P2 ;  /* 0x000000ff2c99b208 */ /* 0x000fe40001000000 */
[----:B------:R-:W-:Y:S01]  /*1d50*/  FADD.FTZ R231, R154, R231 ;  /* 0x000000e79ae77221 */ /* 0x000fe20000010000 */
[----:B------:R-:W-:Y:S02]  /*1d60*/  FADD.FTZ R154, R155, R148 ;  /* 0x000000949b9a7221 */ /* 0x000fe40000010000 */
[----:B------:R-:W2:Y:S01]  /*1d70*/  @P5 LDC R152, c[0x0][0x29c] ;  /* 0x0000a700ff985b82 */ /* 0x000ea20000000800 */
[----:B0-----:R-:W-:Y:S01]  /*1d80*/  FADD.FTZ R231, R231, R156 ;  /* 0x0000009ce7e77221 */ /* 0x001fe20000010000 */
[----:B------:R-:W-:-:S03]  /*1d90*/  FADD.FTZ R154, R154, R157 ;  /* 0x0000009d9a9a7221 */ /* 0x000fc60000010000 */
[----:B------:R-:W-:Y:S01]  /*1da0*/  FADD.FTZ R231, R158, R231 ;  /* 0x000000e79ee77221 */ /* 0x000fe20000010000 */
[----:B------:R-:W-:Y:S02]  /*1db0*/  FADD.FTZ R154, R159, R154 ;  /* 0x0000009a9f9a7221 */ /* 0x000fe40000010000 */
[----:B------:R-:W0:Y:S01]  /*1dc0*/  @P5 LDC R155, c[0x0][0x29c] ;  /* 0x0000a700ff9b5b82 */ /* 0x000e220000000800 */
[----:B---3--:R-:W-:Y:S01]  /*1dd0*/  FADD.FTZ R231, R231, R160 ;  /* 0x000000a0e7e77221 */ /* 0x008fe20000010000 */
[----:B------:R-:W-:-:S03]  /*1de0*/  FADD.FTZ R154, R154, R161 ;  /* 0x000000a19a9a7221 */ /* 0x000fc60000010000 */
[----:B------:R-:W-:Y:S01]  /*1df0*/  FADD.FTZ R158, R162, R231 ;  /* 0x000000e7a29e7221 */ /* 0x000fe20000010000 */
[----:B------:R-:W-:Y:S02]  /*1e00*/  FADD.FTZ R154, R163, R154 ;  /* 0x0000009aa39a7221 */ /* 0x000fe40000010000 */
[----:B------:R-:W3:Y:S01]  /*1e10*/  @P5 LDC R151, c[0x0][0x29c] ;  /* 0x0000a700ff975b82 */ /* 0x000ee20000000800 */
[----:B------:R-:W-:Y:S01]  /*1e20*/  FMUL.FTZ R158, R158, UR8 ;  /* 0x000000089e9e7c20 */ /* 0x000fe20008410000 */
[----:B------:R-:W-:-:S06]  /*1e30*/  FMUL.FTZ R159, R154, UR8 ;  /* 0x000000089a9f7c20 */ /* 0x000fcc0008410000 */
[----:B------:R-:W0:Y:S01]  /*1e40*/  @P0 LDC.64 R148, c[0x0][0x308] ;  /* 0x0000c200ff940b82 */ /* 0x000e220000000a00 */
[----:B----4-:R-:W-:Y:S05]  /*1e50*/  @!P3 BRA `(.L_x_7232) ;  /* 0x000000000020b947 */ /* 0x010fea0003800000 */
        /* <DEDUP_REMOVED lines=8> */
.L_x_7232:
[----:B------:R-:W-:Y:S05]  /*1ee0*/  BSYNC B0 ;  /* 0x0000000000007941 */ /* 0x000fea0003800000 */
.L_x_7231:
[--C-:B------:R-:W-:Y:S02]  /*1ef0*/  @P5 HADD2.F32 R154, -RZ, R48.reuse.H0_H0 ;  /* 0x20000030ff9a5230 */ /* 0x100fe40000004100 */
[----:B------:R-:W-:Y:S01]  /*1f00*/  @P5 FMUL.FTZ R229, R153, R234 ;  /* 0x000000ea99e55220 */ /* 0x000fe20000410000 */
[----:B------:R-:W-:Y:S01]  /*1f10*/  @!P3 ISETP.NE.AND.EX P1, PT, R0, RZ, PT, P1 ;  /* 0x000000ff0000b20c */ /* 0x000fe20003f25310 */
[----:B------:R-:W-:Y:S01]  /*1f20*/  BSSY B0, `(.L_x_7233) ;  /* 0x000000e000007945 */ /* 0x000fe20003800000 */
[----:B------:R-:W-:Y:S01]  /*1f30*/  @!P3 ISETP.NE.U32.AND P2, PT, R2, RZ, PT ;  /* 0x000000ff0200b20c */ /* 0x000fe20003f45070 */
[----:B------:R-:W-:Y:S01]  /*1f40*/  @P5 FMUL.FTZ R156, R229, R154 ;  /* 0x0000009ae59c5220 */ /* 0x000fe20000410000 */
[----:B------:R-:W-:Y:S01]  /*1f50*/  @P5 HADD2.F32 R157, -RZ, R48.H1_H1 ;  /* 0x30000030ff9d5230 */ /* 0x000fe20000004100 */
[----:B------:R-:W-:Y:S01]  /*1f60*/  @!P3 FSEL R154, R45, RZ, P1 ;  /* 0x000000ff2d9ab208 */ /* 0x000fe20000800000 */
[----:B------:R-:W-:Y:S09]  /*1f70*/  @!P3 BRA `(.L_x_7234) ;  /* 0x000000000020b947 */ /* 0x000ff20003800000 */
        /* <DEDUP_REMOVED lines=8> */
.L_x_7234:
[----:B------:R-:W-:Y:S05]  /*2000*/  BSYNC B0 ;  /* 0x0000000000007941 */ /* 0x000fea0003800000 */
.L_x_7233:
[----:B0-----:R-:W-:Y:S01]  /*2010*/  @P5 FMUL.FTZ R162, R154, R155 ;  /* 0x0000009b9aa25220 */ /* 0x001fe20000410000 */
[----:B------:R-:W-:Y:S01]  /*2020*/  @!P3 ISETP.NE.AND.EX P2, PT, R0, RZ, PT, P2 ;  /* 0x000000ff0000b20c */ /* 0x000fe20003f45320 */
[----:B------:R-:W-:Y:S01]  /*2030*/  BSSY B0, `(.L_x_7235) ;  /* 0x000000e000007945 */ /* 0x000fe20003800000 */
[----:B------:R-:W-:Y:S01]  /*2040*/  @P5 F2FP.F16.F32.PACK_AB R156, RZ, R156 ;  /* 0x0000009cff9c523e */ /* 0x000fe200000000ff */
[----:B------:R-:W-:Y:S02]  /*2050*/  @P5 HADD2.F32 R234, -RZ, R49.H0_H0 ;  /* 0x20000031ffea5230 */ /* 0x000fe40000004100 */
[----:B------:R-:W-:Y:S01]  /*2060*/  @P5 FMUL.FTZ R157, R162, R157 ;  /* 0x0000009da29d5220 */ /* 0x000fe20000410000 */
        /* <DEDUP_REMOVED lines=10> */
.L_x_7236:
[----:B------:R-:W-:Y:S05]  /*2110*/  BSYNC B0 ;  /* 0x0000000000007941 */ /* 0x000fea0003800000 */
.L_x_7235:
[----:B--2---:R-:W-:Y:S01]  /*2120*/  @P5 FMUL.FTZ R163, R155, R152 ;  /* 0x000000989ba35220 */ /* 0x004fe20000410000 */
[----:B------:R-:W-:Y:S01]  /*2130*/  @!P3 ISETP.NE.U32.AND P2, PT, R2, RZ, PT ;  /* 0x000000ff0200b20c */ /* 0x000fe20003f45070 */
[----:B------:R-:W-:Y:S01]  /*2140*/  BSSY B0, `(.L_x_7237) ;  /* 0x0000015000007945 */ /* 0x000fe20003800000 */
[----:B------:R-:W-:Y:S01]  /*2150*/  @P5 F2FP.F16.F32.PACK_AB R157, RZ, R157 ;  /* 0x0000009dff9d523e */ /* 0x000fe200000000ff */
[----:B------:R-:W-:Y:S01]  /*2160*/  @P5 FMUL.FTZ R234, R163, R234 ;  /* 0x000000eaa3ea5220 */ /* 0x000fe20000410000 */
[----:B------:R-:W-:Y:S01]  /*2170*/  @P5 PRMT R60, R156, 0x7610, R60 ;  /* 0x000076109c3c5816 */ /* 0x000fe2000000003c */
[----:B------:R-:W-:Y:S01]  /*2180*/  @P5 HADD2.F32 R236, -RZ, R50.H0_H0 ;  /* 0x20000032ffec5230 */ /* 0x000fe20000004100 */
[----:B------:R-:W-:Y:S02]  /*2190*/  @!P3 ISETP.NE.U32.AND P1, PT, R2, RZ, PT ;  /* 0x000000ff0200b20c */ /* 0x000fe40003f25070 */
[----:B------:R-:W-:Y:S02]  /*21a0*/  @!P3 ISETP.NE.AND.EX P2, PT, R0, RZ, PT, P2 ;  /* 0x000000ff0000b20c */ /* 0x000fe40003f45320 */
[----:B------:R-:W-:Y:S01]  /*21b0*/  @P5 PRMT R60, R60, 0x5410, R157 ;  /* 0x000054103c3c5816 */ /* 0x000fe2000000009d */
[----:B------:R-:W-:Y:S01]  /*21c0*/  @P5 HADD2.F32 R157, -RZ, R49.H1_H1 ;  /* 0x30000031ff9d5230 */ /* 0x000fe20000004100 */
[----:B------:R-:W-:-:S02]  /*21d0*/  @!P3 ISETP.NE.AND.EX P1, PT, R0, RZ, PT, P1 ;  /* 0x000000ff0000b20c */ /* 0x000fc40003f25310 */
[----:B------:R-:W-:Y:S02]  /*21e0*/  @P5 F2FP.F16.F32.PACK_AB R234, RZ, R234 ;  /* 0x000000eaffea523e */ /* 0x000fe400000000ff */
        /* <DEDUP_REMOVED lines=10> */
.L_x_7238:
[----:B------:R-:W-:Y:S05]  /*2290*/  BSYNC B0 ;  /* 0x0000000000007941 */ /* 0x000fea0003800000 */
.L_x_7237:
[----:B------:R-:W-:Y:S01]  /*22a0*/  BSSY B0, `(.L_x_7239) ;  /* 0x000000c000007945 */ /* 0x000fe20003800000 */
[----:B---3--:R-:W-:Y:S01]  /*22b0*/  @P5 FMUL.FTZ R160, R152, R151 ;  /* 0x0000009798a05220 */ /* 0x008fe20000410000 */
        /* <DEDUP_REMOVED lines=10> */
.L_x_7240:
[----:B------:R-:W-:Y:S05]  /*2360*/  BSYNC B0 ;  /* 0x0000000000007941 */ /* 0x000fea0003800000 */
.L_x_7239:
[----:B-1----:R-:W-:Y:S01]  /*2370*/  @P5 FMUL.FTZ R161, R231, R150 ;  /* 0x00000096e7a15220 */ /* 0x002fe20000410000 */
[----:B------:R-:W-:Y:S01]  /*2380*/  @!P3 ISETP.NE.U32.AND P2, PT, R2, RZ, PT ;  /* 0x000000ff0200b20c */ /* 0x000fe20003f45070 */
[----:B------:R-:W-:Y:S01]  /*2390*/  @P5 FMUL.FTZ R157, R160, R157 ;  /* 0x0000009da09d5220 */ /* 0x000fe20000410000 */
[----:B------:R-:W-:Y:S01]  /*23a0*/  @!P3 ISETP.NE.U32.AND P1, PT, R2, RZ, PT ;  /* 0x000000ff0200b20c */ /* 0x000fe20003f25070 */
[----:B------:R-:W-:Y:S01]  /*23b0*/  @P5 FMUL.FTZ R236, R161, R236 ;  /* 0x000000eca1ec5220 */ /* 0x000fe20000410000 */
[----:B------:R-:W-:Y:S01]  /*23c0*/  @!P3 ISETP.NE.AND.EX P2, PT, R0, RZ, PT, P2 ;  /* 0x000000ff0000b20c */ /* 0x000fe20003f45320 */
[----:B------:R-:W-:Y:S01]  /*23d0*/  BSSY B0, `(.L_x_7241) ;  /* 0x0000011000007945 */ /* 0x000fe20003800000 */
[----:B------:R-:W-:Y:S01]  /*23e0*/  @P5 PRMT R61, R234, 0x7610, R61 ;  /* 0x00007610ea3d5816 */ /* 0x000fe2000000003d */
[----:B------:R-:W-:Y:S01]  /*23f0*/  @P5 HADD2.F32 R151, -RZ, R50.H1_H1 ;  /* 0x30000032ff975230 */ /* 0x000fe20000004100 */
[----:B------:R-:W-:Y:S01]  /*2400*/  @!P3 ISETP.NE.AND.EX P1, PT, R0, RZ, PT, P1 ;  /* 0x000000ff0000b20c */ /* 0x000fe20003f25310 */
[----:B------:R-:W-:Y:S01]  /*2410*/  @P5 HADD2.F32 R156, -RZ, R51.H0_H0 ;  /* 0x20000033ff9c5230 */ /* 0x000fe20000004100 */
[----:B------:R-:W-:-:S02]  /*2420*/  @P5 F2FP.F16.F32.PACK_AB R157, RZ, R157 ;  /* 0x0000009dff9d523e */ /* 0x000fc400000000ff */
[----:B------:R-:W-:Y:S02]  /*2430*/  @P5 F2FP.F16.F32.PACK_AB R236, RZ, R236 ;  /* 0x000000ecffec523e */ /* 0x000fe400000000ff */
        /* <DEDUP_REMOVED lines=10> */
.L_x_7242:
[----:B------:R-:W-:Y:S05]  /*24e0*/  BSYNC B0 ;  /* 0x0000000000007941 */ /* 0x000fea0003800000 */
.L_x_7241:
        /* <DEDUP_REMOVED lines=12> */
.L_x_7244:
[----:B------:R-:W-:Y:S05]  /*25b0*/  BSYNC B0 ;  /* 0x0000000000007941 */ /* 0x000fea0003800000 */
.L_x_7243:
[----:B------:R-:W-:Y:S01]  /*25c0*/  @P5 FMUL.FTZ R227, R233, R227 ;  /* 0x000000e3e9e35220 */ /* 0x000fe20000410000 */
[----:B------:R-:W-:Y:S01]  /*25d0*/  @!P3 ISETP.NE.U32.AND P1, PT, R2, RZ, PT ;  /* 0x000000ff0200b20c */ /* 0x000fe20003f25070 */
[----:B------:R-:W-:Y:S01]  /*25e0*/  @P5 FMUL.FTZ R151, R232, R151 ;  /* 0x00000097e8975220 */ /* 0x000fe20000410000 */
[----:B------:R-:W-:Y:S01]  /*25f0*/  BSSY B0, `(.L_x_7245) ;  /* 0x0000012000007945 */ /* 0x000fe20003800000 */
[----:B------:R-:W-:Y:S01]  /*2600*/  @P5 FMUL.FTZ R156, R227, R156 ;  /* 0x0000009ce39c5220 */ /* 0x000fe20000410000 */
[----:B------:R-:W-:Y:S02]  /*2610*/  @!P3 ISETP.NE.AND.EX P1, PT, R0, RZ, PT, P1 ;  /* 0x000000ff0000b20c */ /* 0x000fe40003f25310 */
[----:B------:R-:W-:Y:S01]  /*2620*/  @P5 PRMT R61, R61, 0x5410, R157 ;  /* 0x000054103d3d5816 */ /* 0x000fe2000000009d */
[----:B------:R-:W-:Y:S01]  /*2630*/  @P5 HADD2.F32 R157, -RZ, R51.H1_H1 ;  /* 0x30000033ff9d5230 */ /* 0x000fe20000004100 */
[----:B------:R-:W-:Y:S02]  /*2640*/  @P5 PRMT R62, R236, 0x7610, R62 ;  /* 0x00007610ec3e5816 */ /* 0x000fe4000000003e */
        /* <DEDUP_REMOVED lines=12> */
.L_x_7246:
[----:B------:R-:W-:Y:S05]  /*2710*/  BSYNC B0 ;  /* 0x0000000000007941 */ /* 0x000fea0003800000 */
.L_x_7245:
[----:B------:R-:W-:Y:S01]  /*2720*/  ISETP.NE.U32.AND P1, PT, RZ, UR10, PT ;  /* 0x0000000aff007c0c */ /* 0x000fe2000bf25070 */
[----:B------:R-:W-:Y:S01]  /*2730*/  @P5 FMUL.FTZ R230, R236, R230 ;  /* 0x000000e6ece65220 */ /* 0x000fe20000410000 */
[----:B------:R-:W-:Y:S01]  /*2740*/  @P5 PRMT R62, R62, 0x5410, R151 ;  /* 0x000054103e3e5816 */ /* 0x000fe20000000097 */
[----:B------:R-:W-:Y:S01]  /*2750*/  @P5 IMAD.WIDE.U32 R196, R201, 0x10, R196 ;  /* 0x00000010c9c45825 */ /* 0x000fe200078e00c4 */
[----:B------:R-:W-:-:S03]  /*2760*/  ISETP.NE.AND.EX P1, PT, RZ, UR11, PT, P1 ;  /* 0x0000000bff007c0c */ /* 0x000fc6000bf25310 */
[----:B------:R-:W-:Y:S01]  /*2770*/  @P5 FMUL.FTZ R150, R230, R157 ;  /* 0x0000009de6965220 */ /* 0x000fe20000410000 */
[----:B------:R-:W-:Y:S01]  /*2780*/  @P5 PRMT R63, R156, 0x7610, R63 ;  /* 0x000076109c3f5816 */ /* 0x000fe2000000003f */
[----:B------:R-:W-:Y:S01]  /*2790*/  @P0 IMAD.WIDE.U32 R156, R194, 0x20, R148 ;  /* 0x00000020c29c0825 */ /* 0x000fe200078e0094 */
[----:B------:R-:W-:Y:S02]  /*27a0*/  SEL R151, R152, R131, P1 ;  /* 0x0000008398977207 */ /* 0x000fe40000800000 */
[----:B------:R-:W-:Y:S01]  /*27b0*/  SEL R152, R231, R140, P1 ;  /* 0x0000008ce7987207 */ /* 0x000fe20000800000 */
[--C-:B-----5:R-:W-:Y:S01]  /*27c0*/  @P5 HADD2.F32 R238, -RZ, R144.reuse.H0_H0 ;  /* 0x20000090ffee5230 */ /* 0x120fe20000004100 */
[----:B------:R-:W-:Y:S01]  /*27d0*/  @P5 F2FP.F16.F32.PACK_AB R194, RZ, R150 ;  /* 0x00000096ffc2523e */ /* 0x000fe200000000ff */
[----:B------:R-:W-:Y:S01]  /*27e0*/  @P5 HADD2.F32 R237, -RZ, R144.H1_H1 ;  /* 0x30000090ffed5230 */ /* 0x000fe20000004100 */
[----:B------:R-:W-:Y:S01]  /*27f0*/  @P5 IADD3 R231, R201, 0x100, RZ ;  /* 0x00000100c9e75810 */ /* 0x000fe20007ffe0ff */
[----:B------:R-:W-:Y:S01]  /*2800*/  @P5 HADD2.F32 R235, -RZ, R145.H1_H1 ;  /* 0x30000091ffeb5230 */ /* 0x000fe20000004100 */
[----:B------:R-:W-:-:S02]  /*2810*/  SEL R148, R153, R128, P1 ;  /* 0x0000008099947207 */ /* 0x000fc40000800000 */
[----:B------:R-:W-:Y:S01]  /*2820*/  SEL R149, R154, R129, P1 ;  /* 0x000000819a957207 */ /* 0x000fe20000800000 */
[----:B------:R-:W-:Y:S01]  /*2830*/  @P5 IMAD.WIDE.U32 R198, R231, 0x10, R198 ;  /* 0x00000010e7c65825 */ /* 0x000fe200078e00c6 */
[----:B------:R-:W-:Y:S02]  /*2840*/  SEL R150, R155, R130, P1 ;  /* 0x000000829b967207 */ /* 0x000fe40000800000 */
[----:B------:R-:W-:Y:S01]  /*2850*/  SEL R153, R234, R141, P1 ;  /* 0x0000008dea997207 */ /* 0x000fe20000800000 */
[--C-:B------:R-:W-:Y:S01]  /*2860*/  @P5 HADD2.F32 R234, -RZ, R146.reuse.H0_H0 ;  /* 0x20000092ffea5230 */ /* 0x100fe20000004100 */
[----:B------:R-:W-:Y:S01]  /*2870*/  SEL R154, R233, R142, P1 ;  /* 0x0000008ee99a7207 */ /* 0x000fe20000800000 */
[----:B------:R-:W-:Y:S01]  /*2880*/  @P0 STG.E.128 desc[UR4][R156.64], R148 ;  /* 0x000000949c000986 */ /* 0x000fe2000c101d04 */
[----:B------:R-:W-:Y:S01]  /*2890*/  SEL R155, R236, R143, P1 ;  /* 0x0000008fec9b7207 */ /* 0x000fe20000800000 */
[----:B------:R-:W-:Y:S01]  /*28a0*/  @P5 HADD2.F32 R236, -RZ, R145.H0_H0 ;  /* 0x20000091ffec5230 */ /* 0x000fe20000004100 */
[----:B------:R-:W-:Y:S01]  /*28b0*/  @P5 PRMT R63, R63, 0x5410, R194 ;  /* 0x000054103f3f5816 */ /* 0x000fe200000000c2 */
[----:B------:R-:W-:-:S02]  /*28c0*/  @P5 HADD2.F32 R233, -RZ, R146.H1_H1 ;  /* 0x30000092ffe95230 */ /* 0x000fc40000004100 */
[----:B------:R0:W-:Y:S01]  /*28d0*/  @P0 STG.E.128 desc[UR4][R156.64+0x10], R152 ;  /* 0x000010989c000986 */ /* 0x0001e2000c101d04 */
[--C-:B------:R-:W-:Y:S02]  /*28e0*/  @P5 HADD2.F32 R231, -RZ, R147.reuse.H0_H0 ;  /* 0x20000093ffe75230 */ /* 0x100fe40000004100 */
[----:B------:R-:W-:Y:S01]  /*28f0*/  @P5 HADD2.F32 R194, -RZ, R147.H1_H1 ;  /* 0x30000093ffc25230 */ /* 0x000fe20000004100 */
[----:B------:R1:W-:Y:S04]  /*2900*/  @P5 STG.E.128 desc[UR4][R196.64], R60 ;  /* 0x0000003cc4005986 */ /* 0x0003e8000c101d04 */
[----:B------:R1:W5:Y:S01]  /*2910*/  @P5 LDG.E.128 R144, desc[UR4][R198.64] ;  /* 0x00000004c6905981 */ /* 0x000362000c1e1d00 */
[C---:B------:R-:W-:Y:S01]  /*2920*/  @!P3 ISETP.NE.U32.AND P2, PT, R2.reuse, RZ, PT ;  /* 0x000000ff0200b20c */ /* 0x040fe20003f45070 */
[----:B------:R-:W-:Y:S01]  /*2930*/  BSSY B0, `(.L_x_7247) ;  /* 0x0000013000007945 */ /* 0x000fe20003800000 */
[----:B------:R-:W-:-:S02]  /*2940*/  @!P3 ISETP.NE.U32.AND P6, PT, R2, RZ, PT ;  /* 0x000000ff0200b20c */ /* 0x000fc40003fc5070 */
[C---:B------:R-:W-:Y:S02]  /*2950*/  @!P3 ISETP.NE.AND.EX P2, PT, R0.reuse, RZ, PT, P2 ;  /* 0x000000ff0000b20c */ /* 0x040fe40003f45320 */
[----:B------:R-:W-:Y:S01]  /*2960*/  @!P3 ISETP.NE.AND.EX P6, PT, R0, RZ, PT, P6 ;  /* 0x000000ff0000b20c */ /* 0x000fe20003fc5360 */
[----:B0-----:R-:W0:Y:S01]  /*2970*/  @P0 LDC.64 R152, c[0x0][0x308] ;  /* 0x0000c200ff980b82 */ /* 0x001e220000000a00 */
[----:B------:R-:W-:Y:S02]  /*2980*/  @!P3 FSEL R154, R37, RZ, P2 ;  /* 0x000000ff259ab208 */ /* 0x000fe40001000000 */
[----:B------:R-:W-:Y:S02]  /*2990*/  @!P3 ISETP.NE.U32.AND P2, PT, R2, RZ, PT ;  /* 0x000000ff0200b20c */ /* 0x000fe40003f45070 */
[----:B------:R-:W-:Y:S02]  /*29a0*/  @!P3 FSEL R157, R38, RZ, P6 ;  /* 0x000000ff269db208 */ /* 0x000fe40003000000 */
[----:B------:R-:W-:-:S04]  /*29b0*/  @!P3 ISETP.NE.AND.EX P2, PT, R0, RZ, PT, P2 ;  /* 0x000000ff0000b20c */ /* 0x000fc80003f45320 */
[----:B------:R-:W-:Y:S01]  /*29c0*/  @!P3 FSEL R155, R36, RZ, P2 ;  /* 0x000000ff249bb208 */ /* 0x000fe20001000000 */
[----:B-1----:R-:W-:Y:S08]  /*29d0*/  @!P3 BRA `(.L_x_7248) ;  /* 0x000000000020b947 */ /* 0x002ff00003800000 */
        /* <DEDUP_REMOVED lines=8> */
.L_x_7248:
[----:B------:R-:W-:Y:S05]  /*2a60*/  BSYNC B0 ;  /* 0x0000000000007941 */ /* 0x000fea0003800000 */
.L_x_7247:
        /* <DEDUP_REMOVED lines=10> */
.L_x_7250:
[----:B------:R-:W-:Y:S05]  /*2b10*/  BSYNC B0 ;  /* 0x0000000000007941 */ /* 0x000fea0003800000 */
.L_x_7249:
        /* <DEDUP_REMOVED lines=10> */
.L_x_7252:
[----:B------:R-:W-:Y:S05]  /*2bc0*/  BSYNC B0 ;  /* 0x0000000000007941 */ /* 0x000fea0003800000 */
.L_x_7251:
        /* <DEDUP_REMOVED lines=17> */
.L_x_7254:
[----:B------:R-:W-:Y:S05]  /*2ce0*/  BSYNC B0 ;  /* 0x0000000000007941 */ /* 0x000fea0003800000 */
.L_x_7253:
        /* <DEDUP_REMOVED lines=22> */
.L_x_7256:
[----:B------:R-:W-:Y:S05]  /*2e50*/  BSYNC B0 ;  /* 0x0000000000007941 */ /* 0x000fea0003800000 */
.L_x_7255:
        /* <DEDUP_REMOVED lines=10> */
.L_x_7258:
[----:B------:R-:W-:Y:S05]  /*2f00*/  BSYNC B0 ;  /* 0x0000000000007941 */ /* 0x000fea0003800000 */
.L_x_7257:
        /* <DEDUP_REMOVED lines=10> */
.L_x_7260:
[----:B------:R-:W-:Y:S05]  /*2fb0*/  BSYNC B0 ;  /* 0x0000000000007941 */ /* 0x000fea0003800000 */
.L_x_7259:
[----:B------:R-:W-:Y:S01]  /*2fc0*/  @!P3 ISETP.NE.U32.AND P2, PT, R2, RZ, PT ;  /* 0x000000ff0200b20c */ /* 0x000fe20003f45070 */
[----:B------:R-:W-:Y:S03]  /*2fd0*/  BSSY B0, `(.L_x_7261) ;  /* 0x000000c000007945 */ /* 0x000fe60003800000 */
        /* <DEDUP_REMOVED lines=11> */
.L_x_7262:
[----:B------:R-:W-:Y:S05]  /*3090*/  BSYNC B0 ;  /* 0x0000000000007941 */ /* 0x000fea0003800000 */
.L_x_7261:
[----:B------:R-:W2:Y:S01]  /*30a0*/  @P5 LDC R199, c[0x0][0x29c] ;  /* 0x0000a700ffc75b82 */ /* 0x000ea20000000800 */
[----:B-1----:R-:W-:Y:S01]  /*30b0*/  SEL R148, R197, R140, P1 ;  /* 0x0000008cc5947207 */ /* 0x002fe20000800000 */
[----:B0-----:R-:W-:Y:S01]  /*30c0*/  @P5 FMUL.FTZ R155, R155, R240 ;  /* 0x000000f09b9b5220 */ /* 0x001fe20000410000 */
[----:B------:R-:W-:Y:S01]  /*30d0*/  SEL R149, R198, R141, P1 ;  /* 0x0000008dc6957207 */ /* 0x000fe20000800000 */
[----:B------:R-:W-:Y:S01]  /*30e0*/  @P5 HADD2.F32 R240, -RZ, R52.H0_H0 ;  /* 0x20000034fff05230 */ /* 0x000fe20000004100 */
[----:B------:R-:W-:Y:S01]  /*30f0*/  SEL R150, R193, R142, P1 ;  /* 0x0000008ec1967207 */ /* 0x000fe20000800000 */
[----:B------:R-:W-:Y:S01]  /*3100*/  @P5 FFMA.FTZ R72, R229, R238, R72 ;  /* 0x000000eee5485223 */ /* 0x000fe20000010048 */
[----:B------:R-:W-:Y:S01]  /*3110*/  SEL R151, R196, R143, P1 ;  /* 0x0000008fc4977207 */ /* 0x000fe20000800000 */
[----:B------:R-:W0:Y:S01]  /*3120*/  @P5 LDC R242, c[0x0][0x29c] ;  /* 0x0000a700fff25b82 */ /* 0x000e220000000800 */
[----:B------:R-:W-:-:S03]  /*3130*/  @P5 FMUL.FTZ R240, R155, R240 ;  /* 0x000000f09bf05220 */ /* 0x000fc60000410000 */
[----:B------:R1:W-:Y:S02]  /*3140*/  @P0 STG.E.128 desc[UR4][R152.64+0x10], R148 ;  /* 0x0000109498000986 */ /* 0x0003e4000c101d04 */
[----:B------:R-:W-:Y:S02]  /*3150*/  @P5 F2FP.F16.F32.PACK_AB R240, RZ, R240 ;  /* 0x000000f0fff0523e */ /* 0x000fe400000000ff */
[----:B------:R-:W3:Y:S02]  /*3160*/  @P5 LDC R239, c[0x0][0x29c] ;  /* 0x0000a700ffef5b82 */ /* 0x000ee40000000800 */
[----:B------:R-:W-:Y:S01]  /*3170*/  @P5 PRMT R60, R240, 0x7610, R60 ;  /* 0x00007610f03c5816 */ /* 0x000fe2000000003c */
[----:B------:R-:W-:Y:S01]  /*3180*/  @P5 FFMA.FTZ R73, R162, R237, R73 ;  /* 0x000000eda2495223 */ /* 0x000fe20000010049 */
[C---:B------:R-:W-:Y:S02]  /*3190*/  @!P3 ISETP.NE.U32.AND P2, PT, R2.reuse, RZ, PT ;  /* 0x000000ff0200b20c */ /* 0x040fe40003f45070 */
[----:B------:R-:W-:Y:S01]  /*31a0*/  @!P3 ISETP.NE.U32.AND P6, PT, R2, RZ, PT ;  /* 0x000000ff0200b20c */ /* 0x000fe20003fc5070 */
[----:B------:R-:W-:Y:S01]  /*31b0*/  BSSY B0, `(.L_x_7263) ;  /* 0x000004d000007945 */ /* 0x000fe20003800000 */
[----:B--2---:R-:W-:Y:S01]  /*31c0*/  @P5 FMUL.FTZ R154, R154, R199 ;  /* 0x000000c79a9a5220 */ /* 0x004fe20000410000 */
[----:B------:R-:W2:Y:S01]  /*31d0*/  @P5 LDC R238, c[0x0][0x29c] ;  /* 0x0000a700ffee5b82 */ /* 0x000ea20000000800 */
[----:B-----5:R-:W-:-:S02]  /*31e0*/  @P5 HADD2.F32 R240, -RZ, R145.H1_H1 ;  /* 0x30000091fff05230 */ /* 0x020fc40000004100 */
[----:B-1----:R-:W-:Y:S02]  /*31f0*/  @P5 HADD2.F32 R149, -RZ, R52.H1_H1 ;  /* 0x30000034ff955230 */ /* 0x002fe40000004100 */
[----:B------:R-:W-:-:S03]  /*3200*/  @P5 HADD2.F32 R148, -RZ, R53.H0_H0 ;  /* 0x20000035ff945230 */ /* 0x000fc60000004100 */
[----:B------:R-:W1:Y:S01]  /*3210*/  @P5 LDC R150, c[0x0][0x29c] ;  /* 0x0000a700ff965b82 */ /* 0x000e620000000800 */
[----:B0-----:R-:W-:Y:S01]  /*3220*/  @P5 FMUL.FTZ R157, R157, R242 ;  /* 0x000000f29d9d5220 */ /* 0x001fe20000410000 */
[----:B------:R-:W-:Y:S01]  /*3230*/  @P5 FMUL.FTZ R149, R154, R149 ;  /* 0x000000959a955220 */ /* 0x000fe20000410000 */
[----:B------:R-:W-:Y:S02]  /*3240*/  @P5 HADD2.F32 R151, -RZ, R53.H1_H1 ;  /* 0x30000035ff975230 */ /* 0x000fe40000004100 */
[----:B------:R-:W-:Y:S01]  /*3250*/  @P5 FMUL.FTZ R148, R157, R148 ;  /* 0x000000949d945220 */ /* 0x000fe20000410000 */
[----:B---3--:R-:W-:Y:S02]  /*3260*/  @P5 FMUL.FTZ R152, R156, R239 ;  /* 0x000000ef9c985220 */ /* 0x008fe40000410000 */
[----:B------:R-:W0:Y:S01]  /*3270*/  @P5 LDC R199, c[0x0][0x29c] ;  /* 0x0000a700ffc75b82 */ /* 0x000e220000000800 */
[----:B------:R-:W-:Y:S01]  /*3280*/  @P5 F2FP.F16.F32.PACK_AB R149, RZ, R149 ;  /* 0x00000095ff95523e */ /* 0x000fe200000000ff */
[----:B------:R-:W-:Y:S01]  /*3290*/  @P5 HADD2.F32 R239, -RZ, R144.H0_H0 ;  /* 0x20000090ffef5230 */ /* 0x000fe20000004100 */
[----:B------:R-:W-:Y:S01]  /*32a0*/  @P5 F2FP.F16.F32.PACK_AB R148, RZ, R148 ;  /* 0x00000094ff94523e */ /* 0x000fe200000000ff */
[----:B------:R-:W-:Y:S01]  /*32b0*/  @P5 FMUL.FTZ R151, R152, R151 ;  /* 0x0000009798975220 */ /* 0x000fe20000410000 */
[----:B------:R-:W-:Y:S01]  /*32c0*/  @P5 PRMT R60, R60, 0x5410, R149 ;  /* 0x000054103c3c5816 */ /* 0x000fe20000000095 */
[--C-:B------:R-:W-:Y:S01]  /*32d0*/  @P5 HADD2.F32 R149, -RZ, R54.reuse.H1_H1 ;  /* 0x30000036ff955230 */ /* 0x100fe20000004100 */
[----:B------:R-:W-:Y:S01]  /*32e0*/  @P5 PRMT R61, R148, 0x7610, R61 ;  /* 0x00007610943d5816 */ /* 0x000fe2000000003d */
[----:B------:R-:W3:Y:S01]  /*32f0*/  @P5 LDC R229, c[0x0][0x29c] ;  /* 0x0000a700ffe55b82 */ /* 0x000ee20000000800 */
[----:B------:R-:W-:Y:S01]  /*3300*/  @P5 HADD2.F32 R148, -RZ, R54.H0_H0 ;  /* 0x20000036ff945230 */ /* 0x000fe20000004100 */
[----:B------:R-:W-:Y:S01]  /*3310*/  @P5 F2FP.F16.F32.PACK_AB R151, RZ, R151 ;  /* 0x00000097ff97523e */ /* 0x000fe200000000ff */
[----:B--2---:R-:W-:Y:S01]  /*3320*/  @P5 FMUL.FTZ R193, R193, R238 ;  /* 0x000000eec1c15220 */ /* 0x004fe20000410000 */
[----:B------:R-:W-:-:S02]  /*3330*/  @P5 HADD2.F32 R238, -RZ, R55.H0_H0 ;  /* 0x20000037ffee5230 */ /* 0x000fc40000004100 */
[----:B------:R-:W-:Y:S01]  /*3340*/  @P5 PRMT R61, R61, 0x5410, R151 ;  /* 0x000054103d3d5816 */ /* 0x000fe20000000097 */
[----:B------:R-:W-:Y:S02]  /*3350*/  @P5 HADD2.F32 R242, -RZ, R144.H1_H1 ;  /* 0x30000090fff25230 */ /* 0x000fe40000004100 */
[----:B-1----:R-:W-:Y:S01]  /*3360*/  @P5 FMUL.FTZ R153, R197, R150 ;  /* 0x00000096c5995220 */ /* 0x002fe20000410000 */
[----:B------:R-:W-:Y:S01]  /*3370*/  @P5 FMUL.FTZ R238, R193, R238 ;  /* 0x000000eec1ee5220 */ /* 0x000fe20000410000 */
[----:B------:R-:W1:Y:S02]  /*3380*/  @P5 LDC.64 R150, c[0x0][0x2f8] ;  /* 0x0000be00ff965b82 */ /* 0x000e640000000a00 */
[----:B------:R-:W-:Y:S02]  /*3390*/  @P5 FMUL.FTZ R148, R153, R148 ;  /* 0x0000009499945220 */ /* 0x000fe40000410000 */
[----:B------:R-:W-:Y:S01]  /*33a0*/  @P5 F2FP.F16.F32.PACK_AB R238, RZ, R238 ;  /* 0x000000eeffee523e */ /* 0x000fe200000000ff */
[----:B0-----:R-:W-:-:S02]  /*33b0*/  @P5 FMUL.FTZ R156, R198, R199 ;  /* 0x000000c7c69c5220 */ /* 0x001fc40000410000 */
[----:B------:R-:W-:Y:S01]  /*33c0*/  @P5 F2FP.F16.F32.PACK_AB R197, RZ, R148 ;  /* 0x00000094ffc5523e */ /* 0x000fe200000000ff */
[----:B------:R-:W-:Y:S01]  /*33d0*/  @P5 HADD2.F32 R199, -RZ, R55.H1_H1 ;  /* 0x30000037ffc75230 */ /* 0x000fe20000004100 */
[----:B------:R-:W0:Y:S01]  /*33e0*/  @P5 LDC R162, c[0x0][0x29c] ;  /* 0x0000a700ffa25b82 */ /* 0x000e220000000800 */
[----:B------:R-:W-:Y:S01]  /*33f0*/  @P5 FMUL.FTZ R149, R156, R149 ;  /* 0x000000959c955220 */ /* 0x000fe20000410000 */
[----:B------:R-:W-:Y:S02]  /*3400*/  @P5 PRMT R62, R197, 0x7610, R62 ;  /* 0x00007610c53e5816 */ /* 0x000fe4000000003e */
[C---:B------:R-:W-:Y:S01]  /*3410*/  @P5 IADD3 R197, R201.reuse, 0x100, RZ ;  /* 0x00000100c9c55810 */ /* 0x040fe20007ffe0ff */
[----:B---3--:R-:W-:Y:S01]  /*3420*/  @P5 FMUL.FTZ R196, R196, R229 ;  /* 0x000000e5c4c45220 */ /* 0x008fe20000410000 */
[----:B------:R-:W-:Y:S01]  /*3430*/  @P5 F2FP.F16.F32.PACK_AB R198, RZ, R149 ;  /* 0x00000095ffc6523e */ /* 0x000fe200000000ff */
[----:B------:R-:W-:Y:S01]  /*3440*/  @P5 HADD2.F32 R229, -RZ, R145.H0_H0 ;  /* 0x20000091ffe55230 */ /* 0x000fe20000004100 */
[----:B------:R-:W2:Y:S01]  /*3450*/  @P5 LDC.64 R148, c[0x0][0x220] ;  /* 0x00008800ff945b82 */ /* 0x000ea20000000a00 */
[----:B------:R-:W-:Y:S01]  /*3460*/  @P5 FMUL.FTZ R199, R196, R199 ;  /* 0x000000c7c4c75220 */ /* 0x000fe20000410000 */
[----:B------:R-:W-:-:S02]  /*3470*/  IADD3 R201, R201, 0x200, RZ ;  /* 0x00000200c9c97810 */ /* 0x000fc40007ffe0ff */
[----:B------:R-:W-:Y:S01]  /*3480*/  @P5 PRMT R63, R238, 0x7610, R63 ;  /* 0x00007610ee3f5816 */ /* 0x000fe2000000003f */
[--C-:B------:R-:W-:Y:S01]  /*3490*/  @P5 HADD2.F32 R238, -RZ, R146.reuse.H1_H1 ;  /* 0x30000092ffee5230 */ /* 0x100fe20000004100 */
[----:B------:R-:W-:Y:S01]  /*34a0*/  @P5 F2FP.F16.F32.PACK_AB R199, RZ, R199 ;  /* 0x000000c7ffc7523e */ /* 0x000fe200000000ff */
[----:B-1----:R-:W-:Y:S01]  /*34b0*/  @P5 IMAD.WIDE.U32 R150, R197, 0x10, R150 ;  /* 0x00000010c5965825 */ /* 0x002fe200078e0096 */
[----:B------:R-:W1:Y:S01]  /*34c0*/  @P5 LDC R237, c[0x0][0x29c] ;  /* 0x0000a700ffed5b82 */ /* 0x000e620000000800 */
[----:B------:R-:W-:Y:S02]  /*34d0*/  @P5 PRMT R62, R62, 0x5410, R198 ;  /* 0x000054103e3e5816 */ /* 0x000fe400000000c6 */
[----:B------:R-:W-:Y:S01]  /*34e0*/  @P5 PRMT R63, R63, 0x5410, R199 ;  /* 0x000054103f3f5816 */ /* 0x000fe200000000c7 */
[----:B------:R-:W-:Y:S01]  /*34f0*/  @P5 HADD2.F32 R199, -RZ, R146.H0_H0 ;  /* 0x20000092ffc75230 */ /* 0x000fe20000004100 */
[C---:B------:R-:W-:Y:S01]  /*3500*/  @!P3 ISETP.NE.AND.EX P2, PT, R0.reuse, RZ, PT, P2 ;  /* 0x000000ff0000b20c */ /* 0x040fe20003f45320 */
[--C-:B------:R-:W-:Y:S01]  /*3510*/  @P5 HADD2.F32 R197, -RZ, R147.reuse.H0_H0 ;  /* 0x20000093ffc55230 */ /* 0x100fe20000004100 */
[----:B------:R-:W-:Y:S01]  /*3520*/  @!P3 ISETP.NE.AND.EX P6, PT, R0, RZ, PT, P6 ;  /* 0x000000ff0000b20c */ /* 0x000fe20003fc5360 */
[----:B------:R3:W-:Y:S01]  /*3530*/  @P5 STG.E.128 desc[UR4][R150.64], R60 ;  /* 0x0000003c96005986 */ /* 0x0007e2000c101d04 */
[----:B------:R-:W-:-:S02]  /*3540*/  @P5 HADD2.F32 R198, -RZ, R147.H1_H1 ;  /* 0x30000093ffc65230 */ /* 0x000fc40000004100 */
[----:B------:R-:W-:Y:S01]  /*3550*/  @P5 FFMA.FTZ R74, R163, R236, R74 ;  /* 0x000000eca34a5223 */ /* 0x000fe2000001004a */
[----:B--2---:R-:W-:-:S04]  /*3560*/  @P5 IMAD.WIDE.U32 R148, R201, 0x10, R148 ;  /* 0x00000010c9945825 */ /* 0x004fc800078e0094 */
[----:B------:R-:W-:Y:S01]  /*3570*/  @P5 FFMA.FTZ R75, R160, R235, R75 ;  /* 0x000000eba04b5223 */ /* 0x000fe2000001004b */
[----:B------:R-:W-:Y:S01]  /*3580*/  @P5 FFMA.FTZ R76, R161, R234, R76 ;  /* 0x000000eaa14c5223 */ /* 0x000fe2000001004c */
[----:B------:R-:W-:Y:S01]  /*3590*/  @P5 FFMA.FTZ R77, R232, R233, R77 ;  /* 0x000000e9e84d5223 */ /* 0x000fe2000001004d */
[----:B------:R-:W-:Y:S01]  /*35a0*/  @P5 FFMA.FTZ R78, R227, R231, R78 ;  /* 0x000000e7e34e5223 */ /* 0x000fe2000001004e */
[----:B------:R2:W5:Y:S01]  /*35b0*/  @P5 LDG.E.128 R144, desc[UR4][R148.64] ;  /* 0x0000000494905981 */ /* 0x000562000c1e1d00 */
[----:B------:R-:W-:Y:S01]  /*35c0*/  @P5 FFMA.FTZ R79, R230, R194, R79 ;  /* 0x000000c2e64f5223 */ /* 0x000fe2000001004f */
[----:B--2---:R-:W-:Y:S02]  /*35d0*/  @!P3 FSEL R148, R29, RZ, P2 ;  /* 0x000000ff1d94b208 */ /* 0x004fe40001000000 */
[----:B------:R-:W-:Y:S01]  /*35e0*/  @!P3 FSEL R149, R28, RZ, P6 ;  /* 0x000000ff1c95b208 */ /* 0x000fe20003000000 */
[----:B0--3--:R-:W-:Y:S06]  /*35f0*/  @!P3 BRA `(.L_x_7264) ;  /* 0x000000000020b947 */ /* 0x009fec0003800000 */
        /* <DEDUP_REMOVED lines=8> */
.L_x_7264:
[----:B------:R-:W-:Y:S05]  /*3680*/  BSYNC B0 ;  /* 0x0000000000007941 */ /* 0x000fea0003800000 */
.L_x_7263:
        /* <DEDUP_REMOVED lines=10> */
.L_x_7266:
[----:B------:R-:W-:Y:S05]  /*3730*/  BSYNC B0 ;  /* 0x0000000000007941 */ /* 0x000fea0003800000 */
.L_x_7265:
[----:B------:R-:W0:Y:S01]  /*3740*/  @P5 LDC R232, c[0x0][0x29c] ;  /* 0x0000a700ffe85b82 */ /* 0x000e220000000800 */
[----:B------:R-:W-:Y:S01]  /*3750*/  @!P3 ISETP.NE.U32.AND P2, PT, R2, RZ, PT ;  /* 0x000000ff0200b20c */ /* 0x000fe20003f45070 */
[--C-:B------:R-:W-:Y:S02]  /*3760*/  @P5 HADD2.F32 R160, -RZ, R56.reuse.H0_H0 ;  /* 0x20000038ffa05230 */ /* 0x100fe40000004100 */
[----:B------:R-:W-:Y:S01]  /*3770*/  @P5 FMUL.FTZ R151, R149, R162 ;  /* 0x000000a295975220 */ /* 0x000fe20000410000 */
[----:B------:R-:W-:Y:S01]  /*3780*/  @P5 HADD2.F32 R161, -RZ, R56.H1_H1 ;  /* 0x30000038ffa15230 */ /* 0x000fe20000004100 */
[----:B------:R-:W-:Y:S01]  /*3790*/  @!P3 ISETP.NE.AND.EX P2, PT, R0, RZ, PT, P2 ;  /* 0x000000ff0000b20c */ /* 0x000fe20003f45320 */
[----:B-1----:R-:W-:Y:S01]  /*37a0*/  @P5 FMUL.FTZ R150, R148, R237 ;  /* 0x000000ed94965220 */ /* 0x002fe20000410000 */
[C---:B------:R-:W-:Y:S01]  /*37b0*/  @!P3 ISETP.NE.U32.AND P6, PT, R2.reuse, RZ, PT ;  /* 0x000000ff0200b20c */ /* 0x040fe20003fc5070 */
[----:B------:R-:W1:Y:S01]  /*37c0*/  @P5 LDC R233, c[0x0][0x29c] ;  /* 0x0000a700ffe95b82 */ /* 0x000e620000000800 */
[----:B------:R-:W-:Y:S01]  /*37d0*/  @!P3 FSEL R162, R31, RZ, P2 ;  /* 0x000000ff1fa2b208 */ /* 0x000fe20001000000 */
[----:B------:R-:W-:Y:S01]  /*37e0*/  @P5 FMUL.FTZ R160, R151, R160 ;  /* 0x000000a097a05220 */ /* 0x000fe20000410000 */
[----:B------:R-:W-:Y:S01]  /*37f0*/  @!P3 ISETP.NE.U32.AND P2, PT, R2, RZ, PT ;  /* 0x000000ff0200b20c */ /* 0x000fe20003f45070 */
[----:B------:R-:W-:Y:S01]  /*3800*/  @P5 FMUL.FTZ R161, R150, R161 ;  /* 0x000000a196a15220 */ /* 0x000fe20000410000 */
[C---:B------:R-:W-:Y:S01]  /*3810*/  @!P3 ISETP.NE.AND.EX P6, PT, R0.reuse, RZ, PT, P6 ;  /* 0x000000ff0000b20c */ /* 0x040fe20003fc5360 */
[----:B------:R-:W-:Y:S01]  /*3820*/  BSSY B0, `(.L_x_7267) ;  /* 0x0000012000007945 */ /* 0x000fe20003800000 */
[----:B------:R-:W-:Y:S01]  /*3830*/  @!P3 ISETP.NE.AND.EX P2, PT, R0, RZ, PT, P2 ;  /* 0x000000ff0000b20c */ /* 0x000fe20003f45320 */
[----:B------:R-:W2:Y:S01]  /*3840*/  @P5 LDC R230, c[0x0][0x29c] ;  /* 0x0000a700ffe65b82 */ /* 0x000ea20000000800 */
[----:B------:R-:W-:Y:S01]  /*3850*/  @P5 FFMA.FTZ R80, R239, R155, R80 ;  /* 0x0000009bef505223 */ /* 0x000fe20000010050 */
[----:B------:R-:W-:-:S02]  /*3860*/  @P5 F2FP.F16.F32.PACK_AB R160, RZ, R160 ;  /* 0x000000a0ffa0523e */ /* 0x000fc400000000ff */
[----:B------:R-:W-:Y:S02]  /*3870*/  @P5 F2FP.F16.F32.PACK_AB R161, RZ, R161 ;  /* 0x000000a1ffa1523e */ /* 0x000fe400000000ff */
[----:B------:R-:W-:Y:S02]  /*3880*/  @!P3 FSEL R155, R24, RZ, P6 ;  /* 0x000000ff189bb208 */ /* 0x000fe40003000000 */
[----:B------:R-:W3:Y:S01]  /*3890*/  @P5 LDC R163, c[0x0][0x29c] ;  /* 0x0000a700ffa35b82 */ /* 0x000ee20000000800 */
        /* <DEDUP_REMOVED lines=10> */
.L_x_7268:
[----:B------:R-:W-:Y:S05]  /*3940*/  BSYNC B0 ;  /* 0x0000000000007941 */ /* 0x000fea0003800000 */
.L_x_7267:
        /* <DEDUP_REMOVED lines=10> */
.L_x_7270:
[----:B------:R-:W-:Y:S05]  /*39f0*/  BSYNC B0 ;  /* 0x0000000000007941 */ /* 0x000fea0003800000 */
.L_x_7269:
        /* <DEDUP_REMOVED lines=10> */
.L_x_7272:
[----:B------:R-:W-:Y:S05]  /*3aa0*/  BSYNC B0 ;  /* 0x0000000000007941 */ /* 0x000fea0003800000 */
.L_x_7271:
[----:B------:R-:W-:Y:S01]  /*3ab0*/  @!P3 ISETP.NE.U32.AND P2, PT, R2, RZ, PT ;  /* 0x000000ff0200b20c */ /* 0x000fe20003f45070 */
[----:B-1----:R-:W-:Y:S01]  /*3ac0*/  @P5 FMUL.FTZ R194, R162, R233 ;  /* 0x000000e9a2c25220 */ /* 0x002fe20000410000 */
[----:B0-----:R-:W-:Y:S01]  /*3ad0*/  @P5 FMUL.FTZ R231, R227, R232 ;  /* 0x000000e8e3e75220 */ /* 0x001fe20000410000 */
[--C-:B------:R-:W-:Y:S01]  /*3ae0*/  @P5 HADD2.F32 R233, -RZ, R57.reuse.H1_H1 ;  /* 0x30000039ffe95230 */ /* 0x100fe20000004100 */
[----:B------:R-:W-:Y:S01]  /*3af0*/  @!P3 ISETP.NE.AND.EX P2, PT, R0, RZ, PT, P2 ;  /* 0x000000ff0000b20c */ /* 0x000fe20003f45320 */
[----:B------:R-:W-:Y:S01]  /*3b00*/  @P5 HADD2.F32 R232, -RZ, R57.H0_H0 ;  /* 0x20000039ffe85230 */ /* 0x000fe20000004100 */
[----:B------:R-:W-:Y:S02]  /*3b10*/  BSSY B0, `(.L_x_7273) ;  /* 0x000000e000007945 */ /* 0x000fe40003800000 */
[----:B------:R-:W-:Y:S01]  /*3b20*/  @P5 FMUL.FTZ R234, R194, R233 ;  /* 0x000000e9c2ea5220 */ /* 0x000fe20000410000 */
[----:B--2---:R-:W-:Y:S01]  /*3b30*/  @P5 FMUL.FTZ R233, R155, R230 ;  /* 0x000000e69be95220 */ /* 0x004fe20000410000 */
        /* <DEDUP_REMOVED lines=11> */
.L_x_7274:
[----:B------:R-:W-:Y:S05]  /*3bf0*/  BSYNC B0 ;  /* 0x0000000000007941 */ /* 0x000fea0003800000 */
.L_x_7273:
[--C-:B------:R-:W-:Y:S02]  /*3c00*/  @P5 HADD2.F32 R244, -RZ, R58.reuse.H0_H0 ;  /* 0x2000003afff45230 */ /* 0x100fe40000004100 */
[----:B---3--:R-:W-:Y:S01]  /*3c10*/  @P5 FMUL.FTZ R230, R236, R163 ;  /* 0x000000a3ece65220 */ /* 0x008fe20000410000 */
[----:B------:R-:W-:Y:S01]  /*3c20*/  @P5 HADD2.F32 R163, -RZ, R58.H1_H1 ;  /* 0x3000003affa35230 */ /* 0x000fe20000004100 */
[----:B------:R-:W-:Y:S01]  /*3c30*/  @!P3 ISETP.NE.U32.AND P2, PT, R2, RZ, PT ;  /* 0x000000ff0200b20c */ /* 0x000fe20003f45070 */
[----:B------:R-:W-:Y:S01]  /*3c40*/  BSSY B0, `(.L_x_7275) ;  /* 0x0000017000007945 */ /* 0x000fe20003800000 */
[----:B------:R-:W-:Y:S01]  /*3c50*/  @P5 FMUL.FTZ R235, R233, R244 ;  /* 0x000000f4e9eb5220 */ /* 0x000fe20000410000 */
[----:B------:R-:W-:Y:S01]  /*3c60*/  SEL R128, R149, R128, P1 ;  /* 0x0000008095807207 */ /* 0x000fe20000800000 */
[----:B------:R-:W0:Y:S01]  /*3c70*/  @P5 LDC R244, c[0x0][0x29c] ;  /* 0x0000a700fff45b82 */ /* 0x000e220000000800 */
[----:B------:R-:W-:Y:S01]  /*3c80*/  @P5 FMUL.FTZ R237, R230, R163 ;  /* 0x000000a3e6ed5220 */ /* 0x000fe20000410000 */
[----:B------:R-:W-:-:S02]  /*3c90*/  @!P3 ISETP.NE.AND.EX P2, PT, R0, RZ, PT, P2 ;  /* 0x000000ff0000b20c */ /* 0x000fc40003f45320 */
[----:B------:R-:W-:Y:S02]  /*3ca0*/  @P5 F2FP.F16.F32.PACK_AB R163, RZ, R232 ;  /* 0x000000e8ffa3523e */ /* 0x000fe400000000ff */
[----:B------:R-:W-:Y:S02]  /*3cb0*/  @P5 F2FP.F16.F32.PACK_AB R232, RZ, R234 ;  /* 0x000000eaffe8523e */ /* 0x000fe400000000ff */
[----:B------:R-:W-:Y:S02]  /*3cc0*/  @P5 F2FP.F16.F32.PACK_AB R235, RZ, R235 ;  /* 0x000000ebffeb523e */ /* 0x000fe400000000ff */
[----:B------:R-:W-:Y:S02]  /*3cd0*/  @P5 F2FP.F16.F32.PACK_AB R234, RZ, R237 ;  /* 0x000000edffea523e */ /* 0x000fe400000000ff */
[----:B------:R-:W-:Y:S02]  /*3ce0*/  SEL R129, R148, R129, P1 ;  /* 0x0000008194817207 */ /* 0x000fe40000800000 */
[----:B------:R-:W-:-:S02]  /*3cf0*/  SEL R130, R227, R130, P1 ;  /* 0x00000082e3827207 */ /* 0x000fc40000800000 */
        /* <DEDUP_REMOVED lines=11> */
.L_x_7276:
[----:B------:R-:W-:Y:S05]  /*3db0*/  BSYNC B0 ;  /* 0x0000000000007941 */ /* 0x000fea0003800000 */
.L_x_7275:
[----:B------:R-:W-:Y:S01]  /*3dc0*/  @P5 FFMA.FTZ R83, R240, R152, R83 ;  /* 0x00000098f0535223 */ /* 0x000fe20000010053 */
[--C-:B-----5:R-:W-:Y:S02]  /*3dd0*/  @P5 HADD2.F32 R152, -RZ, R144.reuse.H1_H1 ;  /* 0x30000090ff985230 */ /* 0x120fe40000004100 */
[C---:B0-----:R-:W-:Y:S01]  /*3de0*/  @P5 FMUL.FTZ R227, R149.reuse, R244 ;  /* 0x000000f495e35220 */ /* 0x041fe20000410000 */
[----:B------:R-:W-:Y:S01]  /*3df0*/  @P5 HADD2.F32 R148, -RZ, R59.H0_H0 ;  /* 0x2000003bff945230 */ /* 0x000fe20000004100 */
[----:B------:R-:W-:Y:S01]  /*3e00*/  SEL R142, R149, R142, P1 ;  /* 0x0000008e958e7207 */ /* 0x000fe20000800000 */
[----:B------:R-:W-:Y:S02]  /*3e10*/  @P5 HADD2.F32 R149, -RZ, R144.H0_H0 ;  /* 0x20000090ff955230 */ /* 0x000fe40000004100 */
[----:B------:R-:W-:Y:S01]  /*3e20*/  @P5 FFMA.FTZ R89, R152, R150, R89 ;  /* 0x0000009698595223 */ /* 0x000fe20000010059 */
[--C-:B------:R-:W-:Y:S02]  /*3e30*/  @P5 HADD2.F32 R150, -RZ, R145.reuse.H1_H1 ;  /* 0x30000091ff965230 */ /* 0x100fe40000004100 */
[----:B------:R-:W-:Y:S01]  /*3e40*/  @P5 FMUL.FTZ R148, R227, R148 ;  /* 0x00000094e3945220 */ /* 0x000fe20000410000 */
[----:B------:R-:W-:Y:S01]  /*3e50*/  @!P3 ISETP.NE.U32.AND P2, PT, R2, RZ, PT ;  /* 0x000000ff0200b20c */ /* 0x000fe20003f45070 */
[----:B------:R-:W-:Y:S01]  /*3e60*/  @P5 FFMA.FTZ R84, R199, R153, R84 ;  /* 0x00000099c7545223 */ /* 0x000fe20000010054 */
[----:B------:R-:W-:Y:S01]  /*3e70*/  @P5 FFMA.FTZ R88, R149, R151, R88 ;  /* 0x0000009795585223 */ /* 0x000fe20000010058 */
[----:B------:R-:W-:Y:S01]  /*3e80*/  @P5 FFMA.FTZ R91, R150, R194, R91 ;  /* 0x000000c2965b5223 */ /* 0x000fe2000001005b */
[----:B------:R-:W-:Y:S01]  /*3e90*/  @P5 HADD2.F32 R153, -RZ, R145.H0_H0 ;  /* 0x20000091ff995230 */ /* 0x000fe20000004100 */
[----:B------:R-:W-:Y:S01]  /*3ea0*/  @P5 F2FP.F16.F32.PACK_AB R148, RZ, R148 ;  /* 0x00000094ff94523e */ /* 0x000fe200000000ff */
[--C-:B------:R-:W-:Y:S01]  /*3eb0*/  @P5 HADD2.F32 R149, -RZ, R146.reuse.H0_H0 ;  /* 0x20000092ff955230 */ /* 0x100fe20000004100 */
[----:B------:R-:W-:Y:S01]  /*3ec0*/  @P5 PRMT R60, R160, 0x7610, R60 ;  /* 0x00007610a03c5816 */ /* 0x000fe2000000003c */
[----:B------:R-:W-:Y:S01]  /*3ed0*/  @P5 HADD2.F32 R150, -RZ, R146.H1_H1 ;  /* 0x30000092ff965230 */ /* 0x000fe20000004100 */
[----:B------:R-:W-:Y:S01]  /*3ee0*/  @P5 PRMT R61, R163, 0x7610, R61 ;  /* 0x00007610a33d5816 */ /* 0x000fe2000000003d */
[----:B------:R-:W-:Y:S01]  /*3ef0*/  @P5 HADD2.F32 R151, -RZ, R147.H0_H0 ;  /* 0x20000093ff975230 */ /* 0x000fe20000004100 */
[----:B------:R-:W-:Y:S01]  /*3f00*/  @!P3 ISETP.NE.AND.EX P2, PT, R0, RZ, PT, P2 ;  /* 0x000000ff0000b20c */ /* 0x000fe20003f45320 */
[----:B------:R-:W-:Y:S01]  /*3f10*/  BSSY B0, `(.L_x_7277) ;  /* 0x000001b000007945 */ /* 0x000fe20003800000 */
[----:B------:R-:W-:Y:S01]  /*3f20*/  @P5 PRMT R62, R235, 0x7610, R62 ;  /* 0x00007610eb3e5816 */ /* 0x000fe2000000003e */
[----:B------:R-:W-:Y:S01]  /*3f30*/  @P5 FFMA.FTZ R81, R242, R154, R81 ;  /* 0x0000009af2515223 */ /* 0x000fe20000010051 */
[----:B------:R-:W-:Y:S01]  /*3f40*/  SEL R140, R155, R140, P1 ;  /* 0x0000008c9b8c7207 */ /* 0x000fe20000800000 */
[----:B------:R-:W-:Y:S01]  /*3f50*/  @P5 FFMA.FTZ R82, R229, R157, R82 ;  /* 0x0000009de5525223 */ /* 0x000fe20000010052 */
[----:B------:R-:W-:Y:S01]  /*3f60*/  SEL R141, R236, R141, P1 ;  /* 0x0000008dec8d7207 */ /* 0x000fe20000800000 */
[----:B------:R-:W-:Y:S01]  /*3f70*/  @P5 FFMA.FTZ R85, R238, R156, R85 ;  /* 0x0000009cee555223 */ /* 0x000fe20000010055 */
[----:B------:R-:W-:Y:S01]  /*3f80*/  @P5 FFMA.FTZ R86, R197, R193, R86 ;  /* 0x000000c1c5565223 */ /* 0x000fe20000010056 */
[----:B------:R-:W-:Y:S01]  /*3f90*/  @P5 FFMA.FTZ R87, R198, R196, R87 ;  /* 0x000000c4c6575223 */ /* 0x000fe20000010057 */
[----:B------:R-:W-:Y:S01]  /*3fa0*/  @P5 PRMT R60, R60, 0x5410, R161 ;  /* 0x000054103c3c5816 */ /* 0x000fe200000000a1 */
[----:B------:R-:W-:Y:S01]  /*3fb0*/  @P5 FFMA.FTZ R90, R153, R231, R90 ;  /* 0x000000e7995a5223 */ /* 0x000fe2000001005a */
[----:B------:R-:W-:Y:S01]  /*3fc0*/  @P5 PRMT R61, R61, 0x5410, R232 ;  /* 0x000054103d3d5816 */ /* 0x000fe200000000e8 */
[----:B------:R-:W-:Y:S01]  /*3fd0*/  @P5 FFMA.FTZ R92, R149, R233, R92 ;  /* 0x000000e9955c5223 */ /* 0x000fe2000001005c */
        /* <DEDUP_REMOVED lines=14> */
.L_x_7278:
[----:B------:R-:W-:Y:S05]  /*40c0*/  BSYNC B0 ;  /* 0x0000000000007941 */ /* 0x000fea0003800000 */
.L_x_7277:
[----:B------:R-:W0:Y:S01]  /*40d0*/  @P5 LDC R153, c[0x0][0x29c] ;  /* 0x0000a700ff995b82 */ /* 0x000e220000000800 */
[----:B------:R-:W-:Y:S01]  /*40e0*/  @P5 HADD2.F32 R5, -RZ, R59.H1_H1 ;  /* 0x3000003bff055230 */ /* 0x000fe20000004100 */
[----:B------:R-:W-:Y:S01]  /*40f0*/  SEL R143, R152, R143, P1 ;  /* 0x0000008f988f7207 */ /* 0x000fe20000800000 */
[----:B------:R-:W-:Y:S01]  /*4100*/  @P5 HADD2.F32 R2, -RZ, R147.H1_H1 ;  /* 0x30000093ff025230 */ /* 0x000fe20000004100 */
[----:B------:R-:W-:Y:S02]  /*4110*/  IADD3 R192, R192, UR12, RZ ;  /* 0x0000000cc0c07c10 */ /* 0x000fe4000fffe0ff */
[----:B------:R-:W-:Y:S02]  /*4120*/  SEL R229, RZ, 0x1, P4 ;  /* 0x00000001ffe57807 */ /* 0x000fe40002000000 */
[----:B------:R-:W1:Y:S08]  /*4130*/  @P0 LDC.64 R150, c[0x0][0x308] ;  /* 0x0000c200ff960b82 */ /* 0x000e700000000a00 */
[----:B------:R-:W2:Y:S01]  /*4140*/  @P5 LDC.64 R148, c[0x0][0x2f8] ;  /* 0x0000be00ff945b82 */ /* 0x000ea20000000a00 */
[----:B0-----:R-:W-:-:S04]  /*4150*/  @P5 FMUL.FTZ R0, R152, R153 ;  /* 0x0000009998005220 */ /* 0x001fc80000410000 */
[----:B------:R-:W-:Y:S01]  /*4160*/  @P5 FMUL.FTZ R5, R0, R5 ;  /* 0x0000000500055220 */ /* 0x000fe20000410000 */
[----:B------:R-:W-:Y:S01]  /*4170*/  @P5 FFMA.FTZ R95, R2, R0, R95 ;  /* 0x00000000025f5223 */ /* 0x000fe2000001005f */
[----:B-1----:R-:W-:-:S03]  /*4180*/  @P0 IMAD.WIDE.U32 R150, R4, 0x20, R150 ;  /* 0x0000002004960825 */ /* 0x002fc600078e0096 */
[----:B------:R-:W-:-:S04]  /*4190*/  @P5 F2FP.F16.F32.PACK_AB R5, RZ, R5 ;  /* 0x00000005ff05523e */ /* 0x000fc800000000ff */
[----:B------:R-:W-:Y:S01]  /*41a0*/  @P5 PRMT R63, R63, 0x5410, R5 ;  /* 0x000054103f3f5816 */ /* 0x000fe20000000005 */
[----:B------:R1:W-:Y:S01]  /*41b0*/  @P0 STG.E.128 desc[UR4][R150.64], R128 ;  /* 0x0000008096000986 */ /* 0x0003e2000c101d04 */
[----:B--2---:R-:W-:-:S03]  /*41c0*/  @P5 IMAD.WIDE.U32 R148, R201, 0x10, R148 ;  /* 0x00000010c9945825 */ /* 0x004fc600078e0094 */
[----:B------:R1:W-:Y:S01]  /*41d0*/  @P0 STG.E.128 desc[UR4][R150.64+0x10], R140 ;  /* 0x0000108c96000986 */ /* 0x0003e2000c101d04 */
[----:B------:R-:W-:-:S03]  /*41e0*/  ISETP.GE.AND P0, PT, R192, UR13, PT ;  /* 0x0000000dc0007c0c */ /* 0x000fc6000bf06270 */
[----:B------:R1:W-:Y:S10]  /*41f0*/  @P5 STG.E.128 desc[UR4][R148.64], R60 ;  /* 0x0000003c94005986 */ /* 0x0003f4000c101d04 */
[----:B------:R-:W-:Y:S05]  /*4200*/  @!P0 BRA `(.L_x_7279) ;  /* 0xffffffc400748947 */ /* 0x000fea000383ffff */
.L_x_7226:
        /* <DEDUP_REMOVED lines=30> */
.L_x_7230:
[----:B------:R-:W-:Y:S01]  /*43f0*/  HFMA2.MMA R160, -RZ, RZ, 0, 9.5367431640625e-07 ;  /* 0x00000010ffa07435 */ /* 0x000fe200000001ff */
[----:B------:R-:W-:Y:S02]  /*4400*/  MOV R159, R150 ;  /* 0x00000096009f7202 */ /* 0x000fe40000000f00 */
[----:B------:R-:W-:Y:S02]  /*4410*/  MOV R161, 0x1f ;  /* 0x0000001f00a17802 */ /* 0x000fe40000000f00 */
[----:B------:R-:W-:-:S07]  /*4420*/  MOV R158, 0xffffffff ;  /* 0xffffffff009e7802 */ /* 0x000fce0000000f00 */
[----:B-----5:R-:W-:Y:S05]  /*4430*/  WARPSYNC.COLLECTIVE R158, `(.L_x_7280) ;  /* 0x000000009e087348 */ /* 0x020fea0003c00000 */
[----:B------:R0:W1:Y:S02]  /*4440*/  SHFL.DOWN P1, R197, R159, R160, R161 ;  /* 0x080000a09fc57389 */ /* 0x00006400000200a1 */
[----:B01---5:R-:W-:Y:S01]  /*4450*/  ENDCOLLECTIVE ;  /* 0x000000000000791b */ /* 0x023fe20003800000 */
.L_x_7280:
[----:B------:R-:W-:Y:S02]  /*4460*/  MOV R159, R148 ;  /* 0x00000094009f7202 */ /* 0x000fe40000000f00 */
[----:B------:R-:W-:-:S07]  /*4470*/  MOV R149, R197 ;  /* 0x000000c500957202 */ /* 0x000fce0000000f00 */
[----:B------:R-:W-:Y:S05]  /*4480*/  WARPSYNC.COLLECTIVE R158, `(.L_x_7281) ;  /* 0x000000009e087348 */ /* 0x000fea0003c00000 */
[----:B------:R0:W1:Y:S02]  /*4490*/  SHFL.DOWN P1, R197, R159, R160, R161 ;  /* 0x080000a09fc57389 */ /* 0x00006400000200a1 */
[----:B01----:R-:W-:Y:S01]  /*44a0*/  ENDCOLLECTIVE ;  /* 0x000000000000791b */ /* 0x003fe20003800000 */
.L_x_7281:
[----:B------:R-:W-:Y:S01]  /*44b0*/  FADD.FTZ R149, R149, R150 ;  /* 0x0000009695957221 */ /* 0x000fe20000010000 */
[----:B------:R-:W-:-:S04]  /*44c0*/  HFMA2.MMA R160, -RZ, RZ, 0, 4.76837158203125e-07 ;  /* 0x00000008ffa07435 */ /* 0x000fc800000001ff */
[----:B------:R-:W-:Y:S02]  /*44d0*/  MOV R159, R149 ;  /* 0x00000095009f7202 */ /* 0x000fe40000000f00 */
[----:B------:R-:W-:-:S07]  /*44e0*/  MOV R153, R197 ;  /* 0x000000c500997202 */ /* 0x000fce0000000f00 */
[----:B------:R-:W-:Y:S05]  /*44f0*/  WARPSYNC.COLLECTIVE R158, `(.L_x_7282) ;  /* 0x000000009e087348 */ /* 0x000fea0003c00000 */
[----:B------:R0:W1:Y:S02]  /*4500*/  SHFL.DOWN P1, R197, R159, R160, R161 ;  /* 0x080000a09fc57389 */ /* 0x00006400000200a1 */
[----:B01----:R-:W-:Y:S01]  /*4510*/  ENDCOLLECTIVE ;  /* 0x000000000000791b */ /* 0x003fe20003800000 */
.L_x_7282:
[----:B------:R-:W-:-:S05]  /*4520*/  FADD.FTZ R153, R153, R148 ;  /* 0x0000009499997221 */ /* 0x000fca0000010000 */
[----:B------:R-:W-:Y:S02]  /*4530*/  MOV R159, R153 ;  /* 0x00000099009f7202 */ /* 0x000fe40000000f00 */
[----:B------:R-:W-:-:S07]  /*4540*/  MOV R154, R197 ;  /* 0x000000c5009a7202 */ /* 0x000fce0000000f00 */
[----:B------:R-:W-:Y:S05]  /*4550*/  WARPSYNC.COLLECTIVE R158, `(.L_x_7283) ;  /* 0x000000009e087348 */ /* 0x000fea0003c00000 */
[----:B------:R0:W1:Y:S02]  /*4560*/  SHFL.DOWN P1, R197, R159, R160, R161 ;  /* 0x080000a09fc57389 */ /* 0x00006400000200a1 */
[----:B01----:R-:W-:Y:S01]  /*4570*/  ENDCOLLECTIVE ;  /* 0x000000000000791b */ /* 0x003fe20003800000 */
.L_x_7283:
[----:B------:R-:W-:Y:S01]  /*4580*/  FADD.FTZ R154, R149, R154 ;  /* 0x0000009a959a7221 */ /* 0x000fe20000010000 */
[----:B------:R-:W-:-:S04]  /*4590*/  HFMA2.MMA R160, -RZ, RZ, 0, 2.384185791015625e-07 ;  /* 0x00000004ffa07435 */ /* 0x000fc800000001ff */
[----:B------:R-:W-:Y:S02]  /*45a0*/  MOV R159, R154 ;  /* 0x0000009a009f7202 */ /* 0x000fe40000000f00 */
[----:B------:R-:W-:-:S07]  /*45b0*/  MOV R156, R197 ;  /* 0x000000c5009c7202 */ /* 0x000fce0000000f00 */
[----:B------:R-:W-:Y:S05]  /*45c0*/  WARPSYNC.COLLECTIVE R158, `(.L_x_7284) ;  /* 0x000000009e087348 */ /* 0x000fea0003c00000 */
[----:B------:R0:W1:Y:S02]  /*45d0*/  SHFL.DOWN P1, R197, R159, R160, R161 ;  /* 0x080000a09fc57389 */ /* 0x00006400000200a1 */
[----:B01----:R-:W-:Y:S01]  /*45e0*/  ENDCOLLECTIVE ;  /* 0x000000000000791b */ /* 0x003fe20003800000 */
.L_x_7284:
[----:B------:R-:W-:-:S05]  /*45f0*/  FADD.FTZ R156, R153, R156 ;  /* 0x0000009c999c7221 */ /* 0x000fca0000010000 */
[----:B------:R-:W-:Y:S02]  /*4600*/  MOV R159, R156 ;  /* 0x0000009c009f7202 */ /* 0x000fe40000000f00 */
[----:B------:R-:W-:-:S07]  /*4610*/  MOV R155, R197 ;  /* 0x000000c5009b7202 */ /* 0x000fce0000000f00 */
[----:B------:R-:W-:Y:S05]  /*4620*/  WARPSYNC.COLLECTIVE R158, `(.L_x_7285) ;  /* 0x000000009e087348 */ /* 0x000fea0003c00000 */
[----:B------:R0:W1:Y:S02]  /*4630*/  SHFL.DOWN P1, R197, R159, R160, R161 ;  /* 0x080000a09fc57389 */ /* 0x00006400000200a1 */
[----:B01----:R-:W-:Y:S01]  /*4640*/  ENDCOLLECTIVE ;  /* 0x000000000000791b */ /* 0x003fe20003800000 */
.L_x_7285:
[----:B------:R-:W-:Y:S01]  /*4650*/  FADD.FTZ R155, R154, R155 ;  /* 0x0000009b9a9b7221 */ /* 0x000fe20000010000 */
[----:B------:R-:W-:-:S04]  /*4660*/  HFMA2.MMA R160, -RZ, RZ, 0, 1.1920928955078125e-07 ;  /* 0x00000002ffa07435 */ /* 0x000fc800000001ff */
[----:B------:R-:W-:Y:S02]  /*4670*/  MOV R159, R155 ;  /* 0x0000009b009f7202 */ /* 0x000fe40000000f00 */
[----:B------:R-:W-:-:S07]  /*4680*/  MOV R157, R197 ;  /* 0x000000c5009d7202 */ /* 0x000fce0000000f00 */
[----:B------:R-:W-:Y:S05]  /*4690*/  WARPSYNC.COLLECTIVE R158, `(.L_x_7286) ;  /* 0x000000009e087348 */ /* 0x000fea0003c00000 */
[----:B------:R0:W1:Y:S02]  /*46a0*/  SHFL.DOWN P1, R197, R159, R160, R161 ;  /* 0x080000a09fc57389 */ /* 0x00006400000200a1 */
[----:B01----:R-:W-:Y:S01]  /*46b0*/  ENDCOLLECTIVE ;  /* 0x000000000000791b */ /* 0x003fe20003800000 */
.L_x_7286:
[----:B------:R-:W-:-:S05]  /*46c0*/  FADD.FTZ R157, R156, R157 ;  /* 0x0000009d9c9d7221 */ /* 0x000fca0000010000 */
[----:B------:R-:W-:Y:S02]  /*46d0*/  MOV R159, R157 ;  /* 0x0000009d009f7202 */ /* 0x000fe40000000f00 */
[----:B------:R-:W-:-:S07]  /*46e0*/  MOV R148, R197 ;  /* 0x000000c500947202 */ /* 0x000fce0000000f00 */
[----:B------:R-:W-:Y:S05]  /*46f0*/  WARPSYNC.COLLECTIVE R158, `(.L_x_7287) ;  /* 0x000000009e087348 */ /* 0x000fea0003c00000 */
[----:B------:R0:W1:Y:S02]  /*4700*/  SHFL.DOWN P1, R197, R159, R160, R161 ;  /* 0x080000a09fc57389 */ /* 0x00006400000200a1 */
[----:B01----:R-:W-:Y:S01]  /*4710*/  ENDCOLLECTIVE ;  /* 0x000000000000791b */ /* 0x003fe20003800000 */
.L_x_7287:
[----:B------:R-:W-:Y:S01]  /*4720*/  FADD.FTZ R196, R155, R148 ;  /* 0x000000949bc47221 */ /* 0x000fe20000010000 */
[----:B------:R-:W-:-:S04]  /*4730*/  HFMA2.MMA R160, -RZ, RZ, 0, 5.9604644775390625e-08 ;  /* 0x00000001ffa07435 */ /* 0x000fc800000001ff */
[----:B------:R-:W-:Y:S02]  /*4740*/  MOV R159, R196 ;  /* 0x000000c4009f7202 */ /* 0x000fe40000000f00 */
[----:B------:R-:W-:-:S07]  /*4750*/  MOV R150, R197 ;  /* 0x000000c500967202 */ /* 0x000fce0000000f00 */
[----:B------:R-:W-:Y:S05]  /*4760*/  WARPSYNC.COLLECTIVE R158, `(.L_x_7288) ;  /* 0x000000009e087348 */ /* 0x000fea0003c00000 */
[----:B------:R0:W1:Y:S02]  /*4770*/  SHFL.DOWN P1, R197, R159, R160, R161 ;  /* 0x080000a09fc57389 */ /* 0x00006400000200a1 */
[----:B01----:R-:W-:Y:S01]  /*4780*/  ENDCOLLECTIVE ;  /* 0x000000000000791b */ /* 0x003fe20003800000 */
.L_x_7288:
[----:B------:R-:W-:-:S05]  /*4790*/  FADD.FTZ R150, R157, R150 ;  /* 0x000000969d967221 */ /* 0x000fca0000010000 */
[----:B------:R-:W-:Y:S02]  /*47a0*/  MOV R159, R150 ;  /* 0x00000096009f7202 */ /* 0x000fe40000000f00 */
[----:B------:R-:W-:-:S07]  /*47b0*/  MOV R153, R197 ;  /* 0x000000c500997202 */ /* 0x000fce0000000f00 */
[----:B------:R-:W-:Y:S05]  /*47c0*/  WARPSYNC.COLLECTIVE R158, `(.L_x_7289) ;  /* 0x000000009e087348 */ /* 0x000fea0003c00000 */
[----:B------:R0:W1:Y:S02]  /*47d0*/  SHFL.DOWN P1, R197, R159, R160, R161 ;  /* 0x080000a09fc57389 */ /* 0x00006400000200a1 */
[----:B01----:R-:W-:Y:S01]  /*47e0*/  ENDCOLLECTIVE ;  /* 0x000000000000791b */ /* 0x003fe20003800000 */
.L_x_7289:
[----:B------:R-:W-:Y:S05]  /*47f0*/  BRA `(.L_x_7290) ;  /* 0xffffffd0009c7947 */ /* 0x000fea000383ffff */
.L_x_7291:
        /* <DEDUP_REMOVED lines=16> */
.L_x_11386:


//--------------------- .text._ZN10layer_norm13ln_bwd_kernelINS_13Kernel_traitsI6__halfS2_fS2_fjLj6144ELj1ELj1ELj8ELj16ENS_18Kernel_traits_baseILj6144ES2_S2_fS2_fjLj256EEEEELb1ELb0ELb0ELb0EEEvNS_9BwdParamsE --------------------------
	.section	.text._ZN10layer_norm13ln_bwd_kernelINS_13Kernel_traitsI6__halfS2_fS2_fjLj6144ELj1ELj1ELj8ELj16ENS_18Kernel_traits_baseILj6144ES2_S2_fS2_fjLj256EEEEELb1ELb0ELb0ELb0EEEvNS_9BwdParamsE,"ax",@progbits
	.align	128
        .global         _ZN10layer_norm13ln_bwd_kernelINS_13Kernel_traitsI6__halfS2_fS2_fjLj6144ELj1ELj1ELj8ELj16ENS_18Kernel_traits_baseILj6144ES2_S2_fS2_fjLj256EEEEELb1ELb0ELb0ELb0EEEvNS_9BwdParamsE
        .type           _ZN10layer_norm13ln_bwd_kernelINS_13Kernel_traitsI6__halfS2_fS2_fjLj6144ELj1ELj1ELj8ELj16ENS_18Kernel_traits_baseILj6144ES2_S2_fS2_fjLj256EEEEELb1ELb0ELb0ELb0EEEvNS_9BwdParamsE,@function
        .size           _ZN10layer_norm13ln_bwd_kernelINS_13Kernel_traitsI6__halfS2_fS2_fjLj6144ELj1ELj1ELj8ELj16ENS_18Kernel_traits_baseILj6144ES2_S2_fS2_fjLj256EEEEELb1ELb0ELb0ELb0EEEvNS_9BwdParamsE,(.L_x_11387 - _ZN10layer_norm13ln_bwd_kernelINS_13Kernel_traitsI6__halfS2_fS2_fjLj6144ELj1ELj1ELj8ELj16ENS_18Kernel_traits_baseILj6144ES2_S2_fS2_fjLj256EEEEELb1ELb0ELb0ELb0EEEvNS_9BwdParamsE)
        .other          _ZN10layer_norm13ln_bwd_kernelINS_13Kernel_traitsI6__halfS2_fS2_fjLj6144ELj1ELj1ELj8ELj16ENS_18Kernel_traits_baseILj6144ES2_S2_fS2_fjLj256EEEEELb1ELb0ELb0ELb0EEEvNS_9BwdParamsE,@"STO_CUDA_ENTRY STV_DEFAULT"
_ZN10layer_norm13ln_bwd_kernelINS_13Kernel_traitsI6__halfS2_fS2_fjLj6144ELj1ELj1ELj8ELj16ENS_18Kernel_traits_baseILj6144ES2_S2_fS2_fjLj256EEEEELb1ELb0ELb0ELb0EEEvNS_9BwdParamsE:
.text._ZN10layer_norm13ln_bwd_kernelINS_13Kernel_traitsI6__halfS2_fS2_fjLj6144ELj1ELj1ELj8ELj16ENS_18Kernel_traits_baseILj6144ES2_S2_fS2_fjLj256EEEEELb1ELb0ELb0ELb0EEEvNS_9BwdParamsE:
        /* <DEDUP_REMOVED lines=92> */
.L_x_7306:
        /* <DEDUP_REMOVED lines=43> */
[C---:B0-----:R-:W-:Y:S01]  /*0870*/  FADD.FTZ R137, -R98.reuse, R90 ;  /* 0x0000005a62897221 */ /* 0x041fe20000010100 */
[----:B------:R-:W-:Y:S02]  /*0880*/  FADD.FTZ R139, -R98, R91 ;  /* 0x0000005b628b7221 */ /* 0x000fe40000010100 */
[C---:B-----5:R-:W-:Y:S01]  /*0890*/  FMUL.FTZ R3, R130.reuse, R3 ;  /* 0x0000000382037220 */ /* 0x060fe20000410000 */
[C---:B-1----:R-:W-:Y:S01]  /*08a0*/  FMUL.FTZ R135, R130.reuse, R137 ;  /* 0x0000008982877220 */ /* 0x042fe20000410000 */
[----:B------:R-:W-:Y:S01]  /*08b0*/  FMUL.FTZ R132, R130, R99 ;  /* 0x0000006382847220 */ /* 0x000fe20000410000 */
[----:B----4-:R-:W-:-:S02]  /*08c0*/  HADD2.F32 R89, -RZ, R92.H0_H0 ;  /* 0x2000005cff597230 */ /* 0x010fc40000004100 */
[----:B------:R-:W-:-:S03]  /*08d0*/  HADD2.F32 R92, -RZ, R92.H1_H1 ;  /* 0x3000005cff5c7230 */ /* 0x000fc60000004100 */
[----:B------:R-:W-:Y:S01]  /*08e0*/  FMUL.FTZ R134, R128, R89 ;  /* 0x0000005980867220 */ /* 0x000fe20000410000 */
[--C-:B------:R-:W-:Y:S02]  /*08f0*/  HADD2.F32 R183, -RZ, R95.reuse.H0_H0 ;  /* 0x2000005fffb77230 */ /* 0x100fe40000004100 */
[C---:B---3--:R-:W-:Y:S01]  /*0900*/  FADD.FTZ R141, -R98.reuse, R84 ;  /* 0x00000054628d7221 */ /* 0x048fe20000010100 */
[----:B------:R-:W-:Y:S02]  /*0910*/  HADD2.F32 R90, -RZ, R95.H1_H1 ;  /* 0x3000005fff5a7230 */ /* 0x000fe40000004100 */
[C---:B------:R-:W-:Y:S01]  /*0920*/  FADD.FTZ R95, -R98.reuse, R85 ;  /* 0x00000055625f7221 */ /* 0x040fe20000010100 */
[--C-:B------:R-:W-:Y:S02]  /*0930*/  HADD2.F32 R91, -RZ, R93.reuse.H0_H0 ;  /* 0x2000005dff5b7230 */ /* 0x100fe40000004100 */
[----:B------:R-:W-:Y:S01]  /*0940*/  FMUL.FTZ R137, R127, R92 ;  /* 0x0000005c7f897220 */ /* 0x000fe20000410000 */
[----:B------:R-:W-:Y:S01]  /*0950*/  FADD.FTZ R84, RZ, R134 ;  /* 0x00000086ff547221 */ /* 0x000fe20000010000 */
[----:B------:R-:W-:Y:S01]  /*0960*/  FFMA.FTZ R85, R3, R134, RZ ;  /* 0x0000008603557223 */ /* 0x000fe200000100ff */
[----:B------:R-:W-:Y:S01]  /*0970*/  FADD.FTZ R185, -R98, R87 ;  /* 0x0000005762b97221 */ /* 0x000fe20000010100 */
[----:B------:R-:W-:-:S02]  /*0980*/  HADD2.F32 R88, -RZ, R93.H1_H1 ;  /* 0x3000005dff587230 */ /* 0x000fc40000004100 */
[----:B------:R-:W-:Y:S01]  /*0990*/  FADD.FTZ R87, R84, R137 ;  /* 0x0000008954577221 */ /* 0x000fe20000010000 */
[----:B------:R-:W-:Y:S01]  /*09a0*/  FMUL.FTZ R138, R126, R91 ;  /* 0x0000005b7e8a7220 */ /* 0x000fe20000410000 */
[----:B------:R-:W-:Y:S01]  /*09b0*/  FFMA.FTZ R84, R132, R137, R85 ;  /* 0x0000008984547223 */ /* 0x000fe20000010055 */
[--C-:B------:R-:W-:Y:S02]  /*09c0*/  HADD2.F32 R93, -RZ, R94.reuse.H0_H0 ;  /* 0x2000005eff5d7230 */ /* 0x100fe40000004100 */
[----:B------:R-:W-:Y:S01]  /*09d0*/  FADD.FTZ R145, -R98, R86 ;  /* 0x0000005662917221 */ /* 0x000fe20000010100 */
        /* <DEDUP_REMOVED lines=40> */
.L_x_7294:
[----:B------:R-:W-:Y:S05]  /*0c60*/  BSYNC B0 ;  /* 0x0000000000007941 */ /* 0x000fea0003800000 */
.L_x_7293:
        /* <DEDUP_REMOVED lines=22> */
[----:B0-----:R-:W-:Y:S02]  /*0dd0*/  FADD.FTZ R153, -R98, R86 ;  /* 0x0000005662997221 */ /* 0x001fe40000010100 */
        /* <DEDUP_REMOVED lines=32> */
[----:B------:R-:W-:-:S02]  /*0fe0*/  HADD2.F32 R161, -RZ, R91.H0_H0 ;  /* 0x2000005bffa17230 */ /* 0x000fc40000004100 */
[----:B------:R-:W-:Y:S01]  /*0ff0*/  FADD.FTZ R159, -R98, R94 ;  /* 0x0000005e629f7221 */ /* 0x000fe20000010100 */
[----:B------:R-:W-:Y:S01]  /*1000*/  FADD.FTZ R12, R12, R157 ;  /* 0x0000009d0c0c7221 */ /* 0x000fe20000010000 */
[----:B------:R-:W-:Y:S01]  /*1010*/  FFMA.FTZ R36, R155, R157, R36 ;  /* 0x0000009d9b247223 */ /* 0x000fe20000010024 */
[C---:B------:R-:W-:Y:S01]  /*1020*/  FMUL.FTZ R160, R130.reuse, R93 ;  /* 0x0000005d82a07220 */ /* 0x040fe20000410000 */
        /* <DEDUP_REMOVED lines=23> */
.L_x_7296:
[----:B------:R-:W-:Y:S05]  /*11a0*/  BSYNC B0 ;  /* 0x0000000000007941 */ /* 0x000fea0003800000 */
.L_x_7295:
        /* <DEDUP_REMOVED lines=82> */
.L_x_7298:
[----:B------:R-:W-:Y:S05]  /*16d0*/  BSYNC B0 ;  /* 0x0000000000007941 */ /* 0x000fea0003800000 */
.L_x_7297:
        /* <DEDUP_REMOVED lines=27> */
.L_x_7321:
        /* <DEDUP_REMOVED lines=77> */
[----:B------:R-:W-:Y:S02]  /*1d60*/  F2FP.F16.F32.PACK_AB R84, R87, R84 ;  /* 0x000000545754723e */ /* 0x000fe400000000ff */
        /* <DEDUP_REMOVED lines=42> */
[----:B------:R-:W-:-:S02]  /*2010*/  F2FP.F16.F32.PACK_AB R85, R97, R94 ;  /* 0x0000005e6155723e */ /* 0x000fc400000000ff */
[----:B------:R-:W-:Y:S02]  /*2020*/  F2FP.F16.F32.PACK_AB R86, R95, R98 ;  /* 0x000000625f56723e */ /* 0x000fe400000000ff */
[----:B------:R-:W-:Y:S01]  /*2030*/  F2FP.F16.F32.PACK_AB R87, R87, R96 ;  /* 0x000000605757723e */ /* 0x000fe200000000ff */
[----:B------:R0:W-:Y:S01]  /*2040*/  @P6 STG.E.128 desc[UR4][R90.64], R76 ;  /* 0x0000004c5a006986 */ /* 0x0001e2000c101d04 */
[----:B------:R-:W-:-:S03]  /*2050*/  IADD3 R133, R133, 0x100, RZ ;  /* 0x0000010085857810 */ /* 0x000fc60007ffe0ff */
[----:B------:R0:W-:Y:S04]  /*2060*/  @P6 STG.E.128 desc[UR4][R90.64+0x10], R80 ;  /* 0x000010505a006986 */ /* 0x0001e8000c101d04 */
[----:B------:R0:W-:Y:S02]  /*2070*/  STG.E.128 desc[UR4][R88.64], R84 ;  /* 0x0000005458007986 */ /* 0x0001e4000c101d04 */
.L_x_7301:
[----:B------:R-:W-:Y:S05]  /*2080*/  BSYNC B0 ;  /* 0x0000000000007941 */ /* 0x000fea0003800000 */
.L_x_7300:
        /* <DEDUP_REMOVED lines=83> */
[----:B------:R-:W-:Y:S01]  /*25c0*/  F2FP.F16.F32.PACK_AB R85, R97, R94 ;  /* 0x0000005e6155723e */ /* 0x000fe200000000ff */
[----:B-1----:R-:W-:Y:S01]  /*25d0*/  @P6 IMAD.WIDE.U32 R90, R133, 0x20, R90 ;  /* 0x00000020855a6825 */ /* 0x002fe200078e005a */
[----:B------:R-:W-:Y:S02]  /*25e0*/  F2FP.F16.F32.PACK_AB R86, R95, R98 ;  /* 0x000000625f56723e */ /* 0x000fe400000000ff */
[----:B------:R-:W-:Y:S02]  /*25f0*/  F2FP.F16.F32.PACK_AB R87, R87, R96 ;  /* 0x000000605757723e */ /* 0x000fe400000000ff */
[----:B------:R1:W-:Y:S01]  /*2600*/  @P6 STG.E.128 desc[UR4][R90.64], R76 ;  /* 0x0000004c5a006986 */ /* 0x0003e2000c101d04 */
[----:B------:R-:W-:-:S03]  /*2610*/  IADD3 R133, R133, 0x100, RZ ;  /* 0x0000010085857810 */ /* 0x000fc60007ffe0ff */
[----:B------:R1:W-:Y:S04]  /*2620*/  @P6 STG.E.128 desc[UR4][R90.64+0x10], R80 ;  /* 0x000010505a006986 */ /* 0x0003e8000c101d04 */
[----:B------:R1:W-:Y:S02]  /*2630*/  STG.E.128 desc[UR4][R88.64], R84 ;  /* 0x0000005458007986 */ /* 0x0003e4000c101d04 */
.L_x_7303:
[----:B------:R-:W-:Y:S05]  /*2640*/  BSYNC B0 ;  /* 0x0000000000007941 */ /* 0x000fea0003800000 */
.L_x_7302:
        /* <DEDUP_REMOVED lines=79> */
[----:B------:R-:W-:Y:S02]  /*2b40*/  F2FP.F16.F32.PACK_AB R84, R95, R86 ;  /* 0x000000565f54723e */ /* 0x000fe400000000ff */
[----:B------:R-:W-:Y:S02]  /*2b50*/  FSEL R93, R85, RZ, P5 ;  /* 0x000000ff555d7208 */ /* 0x000fe40002800000 */
[----:B------:R-:W-:Y:S01]  /*2b60*/  LOP3.LUT P5, RZ, R105, 0xff000000, RZ, 0xc0, !PT ;  /* 0xff00000069ff7812 */ /* 0x000fe200078ac0ff */
[----:B-1----:R-:W-:Y:S01]  /*2b70*/  @P6 IMAD.WIDE.U32 R88, R133, 0x20, R88 ;  /* 0x0000002085586825 */ /* 0x002fe200078e0058 */
[----:B------:R-:W-:-:S02]  /*2b80*/  F2FP.F16.F32.PACK_AB R86, R87, R182 ;  /* 0x000000b65756723e */ /* 0x000fc400000000ff */
[----:B------:R-:W-:Y:S02]  /*2b90*/  FSEL R184, R184, RZ, P5 ;  /* 0x000000ffb8b87208 */ /* 0x000fe40002800000 */
[----:B------:R-:W-:Y:S01]  /*2ba0*/  F2FP.F16.F32.PACK_AB R85, R99, R96 ;  /* 0x000000606355723e */ /* 0x000fe200000000ff */
[----:B------:R2:W-:Y:S01]  /*2bb0*/  @P6 STG.E.128 desc[UR4][R88.64], R76 ;  /* 0x0000004c58006986 */ /* 0x0005e2000c101d04 */
[----:B------:R-:W-:-:S03]  /*2bc0*/  F2FP.F16.F32.PACK_AB R87, R184, R93 ;  /* 0x0000005db857723e */ /* 0x000fc600000000ff */
[----:B------:R2:W-:Y:S04]  /*2bd0*/  @P6 STG.E.128 desc[UR4][R88.64+0x10], R80 ;  /* 0x0000105058006986 */ /* 0x0005e8000c101d04 */
[----:B------:R2:W-:Y:S02]  /*2be0*/  STG.E.128 desc[UR4][R90.64], R84 ;  /* 0x000000545a007986 */ /* 0x0005e4000c101d04 */
.L_x_7305:
[----:B------:R-:W-:Y:S05]  /*2bf0*/  BSYNC B0 ;  /* 0x0000000000007941 */ /* 0x000fea0003800000 */
.L_x_7304:
[----:B------:R-:W-:Y:S02]  /*2c00*/  IADD3 R0, R0, UR18, RZ ;  /* 0x0000001200007c10 */ /* 0x000fe4000fffe0ff */
[----:B------:R-:W-:Y:S02]  /*2c10*/  SEL R96, RZ, 0x1, P4 ;  /* 0x00000001ff607807 */ /* 0x000fe40002000000 */
[----:B------:R-:W-:-:S13]  /*2c20*/  ISETP.GE.AND P5, PT, R0, UR19, PT ;  /* 0x0000001300007c0c */ /* 0x000fda000bfa6270 */
[----:B------:R-:W-:Y:S05]  /*2c30*/  @!P5 BRA `(.L_x_7306) ;  /* 0xffffffd80060d947 */ /* 0x000fea000383ffff */
.L_x_7292:
        /* <DEDUP_REMOVED lines=16> */
.L_x_7308:
[----:B------:R-:W-:Y:S05]  /*2d40*/  BSYNC B0 ;  /* 0x0000000000007941 */ /* 0x000fea0003800000 */
.L_x_7307:
        /* <DEDUP_REMOVED lines=11> */
.L_x_7310:
[----:B------:R-:W-:Y:S05]  /*2e00*/  BSYNC B0 ;  /* 0x0000000000007941 */ /* 0x000fea0003800000 */
.L_x_7309:
        /* <DEDUP_REMOVED lines=10> */
.L_x_7299:
[----:B------:R-:W-:Y:S02]  /*2eb0*/  MOV R95, R99 ;  /* 0x00000063005f7202 */ /* 0x000fe40000000f00 */
[----:B------:R-:W-:Y:S02]  /*2ec0*/  MOV R96, 0x10 ;  /* 0x0000001000607802 */ /* 0x000fe40000000f00 */
[----:B------:R-:W-:Y:S02]  /*2ed0*/  MOV R97, 0x1f ;  /* 0x0000001f00617802 */ /* 0x000fe40000000f00 */
[----:B------:R-:W-:-:S07]  /*2ee0*/  MOV R94, 0xffffffff ;  /* 0xffffffff005e7802 */ /* 0x000fce0000000f00 */
[----:B------:R-:W-:Y:S05]  /*2ef0*/  WARPSYNC.COLLECTIVE R94, `(.L_x_7311) ;  /* 0x000000005e087348 */ /* 0x000fea0003c00000 */
[----:B------:R0:W1:Y:S02]  /*2f00*/  SHFL.DOWN P6, R183, R95, R96, R97 ;  /* 0x080000605fb77389 */ /* 0x00006400000c0061 */
[----:B01----:R-:W-:Y:S01]  /*2f10*/  ENDCOLLECTIVE ;  /* 0x000000000000791b */ /* 0x003fe20003800000 */
.L_x_7311:
[----:B------:R-:W-:Y:S02]  /*2f20*/  MOV R95, R182 ;  /* 0x000000b6005f7202 */ /* 0x000fe40000000f00 */
[----:B------:R-:W-:-:S07]  /*2f30*/  MOV R86, R183 ;  /* 0x000000b700567202 */ /* 0x000fce0000000f00 */
[----:B------:R-:W-:Y:S05]  /*2f40*/  WARPSYNC.COLLECTIVE R94, `(.L_x_7312) ;  /* 0x000000005e087348 */ /* 0x000fea0003c00000 */
[----:B------:R0:W1:Y:S02]  /*2f50*/  SHFL.DOWN P6, R183, R95, R96, R97 ;  /* 0x080000605fb77389 */ /* 0x00006400000c0061 */
[----:B01----:R-:W-:Y:S01]  /*2f60*/  ENDCOLLECTIVE ;  /* 0x000000000000791b */ /* 0x003fe20003800000 */
.L_x_7312:
[----:B------:R-:W-:-:S05]  /*2f70*/  FADD.FTZ R86, R86, R99 ;  /* 0x0000006356567221 */ /* 0x000fca0000010000 */
[----:B------:R-:W-:Y:S02]  /*2f80*/  MOV R95, R86 ;  /* 0x00000056005f7202 */ /* 0x000fe40000000f00 */
[----:B------:R-:W-:Y:S02]  /*2f90*/  MOV R96, 0x8 ;  /* 0x0000000800607802 */ /* 0x000fe40000000f00 */
[----:B------:R-:W-:-:S07]  /*2fa0*/  MOV R87, R183 ;  /* 0x000000b700577202 */ /* 0x000fce0000000f00 */
[----:B------:R-:W-:Y:S05]  /*2fb0*/  WARPSYNC.COLLECTIVE R94, `(.L_x_7313) ;  /* 0x000000005e087348 */ /* 0x000fea0003c00000 */
[----:B------:R0:W1:Y:S02]  /*2fc0*/  SHFL.DOWN P6, R183, R95, R96, R97 ;  /* 0x080000605fb77389 */ /* 0x00006400000c0061 */
[----:B01----:R-:W-:Y:S01]  /*2fd0*/  ENDCOLLECTIVE ;  /* 0x000000000000791b */ /* 0x003fe20003800000 */
.L_x_7313:
[----:B------:R-:W-:-:S05]  /*2fe0*/  FADD.FTZ R87, R87, R182 ;  /* 0x000000b657577221 */ /* 0x000fca0000010000 */
[----:B------:R-:W-:Y:S02]  /*2ff0*/  MOV R95, R87 ;  /* 0x00000057005f7202 */ /* 0x000fe40000000f00 */
[----:B------:R-:W-:-:S07]  /*3000*/  MOV R89, R183 ;  /* 0x000000b700597202 */ /* 0x000fce0000000f00 */
[----:B------:R-:W-:Y:S05]  /*3010*/  WARPSYNC.COLLECTIVE R94, `(.L_x_7314) ;  /* 0x000000005e087348 */ /* 0x000fea0003c00000 */
[----:B------:R0:W1:Y:S02]  /*3020*/  SHFL.DOWN P6, R183, R95, R96, R97 ;  /* 0x080000605fb77389 */ /* 0x00006400000c0061 */
[----:B01----:R-:W-:Y:S01]  /*3030*/  ENDCOLLECTIVE ;  /* 0x000000000000791b */ /* 0x003fe20003800000 */
.L_x_7314:
[----:B------:R-:W-:-:S05]  /*3040*/  FADD.FTZ R89, R86, R89 ;  /* 0x0000005956597221 */ /* 0x000fca0000010000 */
[----:B------:R-:W-:Y:S02]  /*3050*/  MOV R95, R89 ;  /* 0x00000059005f7202 */ /* 0x000fe40000000f00 */
[----:B------:R-:W-:Y:S02]  /*3060*/  MOV R96, 0x4 ;  /* 0x0000000400607802 */ /* 0x000fe40000000f00 */
[----:B------:R-:W-:-:S07]  /*3070*/  MOV R88, R183 ;  /* 0x000000b700587202 */ /* 0x000fce0000000f00 */
[----:B------:R-:W-:Y:S05]  /*3080*/  WARPSYNC.COLLECTIVE R94, `(.L_x_7315) ;  /* 0x000000005e087348 */ /* 0x000fea0003c00000 */
[----:B------:R0:W1:Y:S02]  /*3090*/  SHFL.DOWN P6, R183, R95, R96, R97 ;  /* 0x080000605fb77389 */ /* 0x00006400000c0061 */
[----:B01----:R-:W-:Y:S01]  /*30a0*/  ENDCOLLECTIVE ;  /* 0x000000000000791b */ /* 0x003fe20003800000 */
.L_x_7315:
[----:B------:R-:W-:-:S05]  /*30b0*/  FADD.FTZ R88, R87, R88 ;  /* 0x0000005857587221 */ /* 0x000fca0000010000 */
[----:B------:R-:W-:Y:S02]  /*30c0*/  MOV R95, R88 ;  /* 0x00000058005f7202 */ /* 0x000fe40000000f00 */
[----:B------:R-:W-:-:S07]  /*30d0*/  MOV R90, R183 ;  /* 0x000000b7005a7202 */ /* 0x000fce0000000f00 */
[----:B------:R-:W-:Y:S05]  /*30e0*/  WARPSYNC.COLLECTIVE R94, `(.L_x_7316) ;  /* 0x000000005e087348 */ /* 0x000fea0003c00000 */
[----:B------:R0:W1:Y:S02]  /*30f0*/  SHFL.DOWN P6, R183, R95, R96, R97 ;  /* 0x080000605fb77389 */ /* 0x00006400000c0061 */
[----:B01----:R-:W-:Y:S01]  /*3100*/  ENDCOLLECTIVE ;  /* 0x000000000000791b */ /* 0x003fe20003800000 */
.L_x_7316:
[----:B------:R-:W-:-:S05]  /*3110*/  FADD.FTZ R90, R89, R90 ;  /* 0x0000005a595a7221 */ /* 0x000fca0000010000 */
[----:B------:R-:W-:Y:S02]  /*3120*/  MOV R95, R90 ;  /* 0x0000005a005f7202 */ /* 0x000fe40000000f00 */
[----:B------:R-:W-:Y:S02]  /*3130*/  MOV R96, 0x2 ;  /* 0x0000000200607802 */ /* 0x000fe40000000f00 */
[----:B------:R-:W-:-:S07]  /*3140*/  MOV R91, R183 ;  /* 0x000000b7005b7202 */ /* 0x000fce0000000f00 */
[----:B------:R-:W-:Y:S05]  /*3150*/  WARPSYNC.COLLECTIVE R94, `(.L_x_7317) ;  /* 0x000000005e087348 */ /* 0x000fea0003c00000 */
[----:B------:R0:W1:Y:S02]  /*3160*/  SHFL.DOWN P6, R183, R95, R96, R97 ;  /* 0x080000605fb77389 */ /* 0x00006400000c0061 */
[----:B01----:R-:W-:Y:S01]  /*3170*/  ENDCOLLECTIVE ;  /* 0x000000000000791b */ /* 0x003fe20003800000 */
.L_x_7317:
[----:B------:R-:W-:-:S05]  /*3180*/  FADD.FTZ R91, R88, R91 ;  /* 0x0000005b585b7221 */ /* 0x000fca0000010000 */
[----:B------:R-:W-:Y:S02]  /*3190*/  MOV R95, R91 ;  /* 0x0000005b005f7202 */ /* 0x000fe40000000f00 */
[----:B------:R-:W-:-:S07]  /*31a0*/  MOV R93, R183 ;  /* 0x000000b7005d7202 */ /* 0x000fce0000000f00 */
[----:B------:R-:W-:Y:S05]  /*31b0*/  WARPSYNC.COLLECTIVE R94, `(.L_x_7318) ;  /* 0x000000005e087348 */ /* 0x000fea0003c00000 */
[----:B------:R0:W1:Y:S02]  /*31c0*/  SHFL.DOWN P6, R183, R95, R96, R97 ;  /* 0x080000605fb77389 */ /* 0x00006400000c0061 */
[----:B01----:R-:W-:Y:S01]  /*31d0*/  ENDCOLLECTIVE ;  /* 0x000000000000791b */ /* 0x003fe20003800000 */
.L_x_7318:
[----:B------:R-:W-:-:S05]  /*31e0*/  FADD.FTZ R93, R90, R93 ;  /* 0x0000005d5a5d7221 */ /* 0x000fca0000010000 */
[----:B------:R-:W-:Y:S02]  /*31f0*/  MOV R95, R93 ;  /* 0x0000005d005f7202 */ /* 0x000fe40000000f00 */
[----:B------:R-:W-:Y:S02]  /*3200*/  MOV R96, 0x1 ;  /* 0x0000000100607802 */ /* 0x000fe40000000f00 */
[----:B------:R-:W-:-:S07]  /*3210*/  MOV R92, R183 ;  /* 0x000000b7005c7202 */ /* 0x000fce0000000f00 */
[----:B------:R-:W-:Y:S05]  /*3220*/  WARPSYNC.COLLECTIVE R94, `(.L_x_7319) ;  /* 0x000000005e087348 */ /* 0x000fea0003c00000 */
[----:B------:R0:W1:Y:S02]  /*3230*/  SHFL.DOWN P6, R183, R95, R96, R97 ;  /* 0x080000605fb77389 */ /* 0x00006400000c0061 */
[----:B01----:R-:W-:Y:S01]  /*3240*/  ENDCOLLECTIVE ;  /* 0x000000000000791b */ /* 0x003fe20003800000 */
.L_x_7319:
[----:B------:R-:W-:-:S05]  /*3250*/  FADD.FTZ R92, R91, R92 ;  /* 0x0000005c5b5c7221 */ /* 0x000fca0000010000 */
[----:B------:R-:W-:Y:S02]  /*3260*/  MOV R95, R92 ;  /* 0x0000005c005f7202 */ /* 0x000fe40000000f00 */
[----:B------:R-:W-:-:S07]  /*3270*/  MOV R182, R183 ;  /* 0x000000b700b67202 */ /* 0x000fce0000000f00 */
[----:B------:R-:W-:Y:S05]  /*3280*/  WARPSYNC.COLLECTIVE R94, `(.L_x_7320) ;  /* 0x000000005e087348 */ /* 0x000fea0003c00000 */
[----:B------:R0:W1:Y:S02]  /*3290*/  SHFL.DOWN P6, R183, R95, R96, R97 ;  /* 0x080000605fb77389 */ /* 0x00006400000c0061 */
[----:B01----:R-:W-:Y:S01]  /*32a0*/  ENDCOLLECTIVE ;  /* 0x000000000000791b */ /* 0x003fe20003800000 */
.L_x_7320:
[----:B------:R-:W-:Y:S05]  /*32b0*/  BRA `(.L_x_7321) ;  /* 0xffffffe400747947 */ /* 0x000fea000383ffff */
.L_x_7322:
        /* <DEDUP_REMOVED lines=12> */
.L_x_11387:


//--------------------- .text._ZN10layer_norm13ln_bwd_kernelINS_13Kernel_traitsI6__halfS2_fS2_fjLj6144ELj1ELj1ELj8ELj16ENS_18Kernel_traits_baseILj6144ES2_S2_fS2_fjLj256EEEEELb1ELb0ELb0ELb1EEEvNS_9BwdParamsE --------------------------
	.section	.text._ZN10layer_norm13ln_bwd_kernelINS_13Kernel_traitsI6__halfS2_fS2_fjLj6144ELj1ELj1ELj8ELj16ENS_18Kernel_traits_baseILj6144ES2_S2_fS2_fjLj256EEEEELb1ELb0ELb0ELb1EEEvNS_9BwdParamsE,"ax",@progbits
	.align	128
        .global         _ZN10layer_norm13ln_bwd_kernelINS_13Kernel_traitsI6__halfS2_fS2_fjLj6144ELj1ELj1ELj8ELj16ENS_18Kernel_traits_baseILj6144ES2_S2_fS2_fjLj256EEEEELb1ELb0ELb0ELb1EEEvNS_9BwdParamsE
        .type           _ZN10layer_norm13ln_bwd_kernelINS_13Kernel_traitsI6__halfS2_fS2_fjLj6144ELj1ELj1ELj8ELj16ENS_18Kernel_traits_baseILj6144ES2_S2_fS2_fjLj256EEEEELb1ELb0ELb0ELb1EEEvNS_9BwdParamsE,@function
        .size           _ZN10layer_norm13ln_bwd_kernelINS_13Kernel_traitsI6__halfS2_fS2_fjLj6144ELj1ELj1ELj8ELj16ENS_18Kernel_traits_baseILj6144ES2_S2_fS2_fjLj256EEEEELb1ELb0ELb0ELb1EEEvNS_9BwdParamsE,(.L_x_11388 - _ZN10layer_norm13ln_bwd_kernelINS_13Kernel_traitsI6__halfS2_fS2_fjLj6144ELj1ELj1ELj8ELj16ENS_18Kernel_traits_baseILj6144ES2_S2_fS2_fjLj256EEEEELb1ELb0ELb0ELb1EEEvNS_9BwdParamsE)
        .other          _ZN10layer_norm13ln_bwd_kernelINS_13Kernel_traitsI6__halfS2_fS2_fjLj6144ELj1ELj1ELj8ELj16ENS_18Kernel_traits_baseILj6144ES2_S2_fS2_fjLj256EEEEELb1ELb0ELb0ELb1EEEvNS_9BwdParamsE,@"STO_CUDA_ENTRY STV_DEFAULT"
_ZN10layer_norm13ln_bwd_kernelINS_13Kernel_traitsI6__halfS2_fS2_fjLj6144ELj1ELj1ELj8ELj16ENS_18Kernel_traits_baseILj6144ES2_S2_fS2_fjLj256EEEEELb1ELb0ELb0ELb1EEEvNS_9BwdParamsE:
.text._ZN10layer_norm13ln_bwd_kernelINS_13Kernel_traitsI6__halfS2_fS2_fjLj6144ELj1ELj1ELj8ELj16ENS_18Kernel_traits_baseILj6144ES2_S2_fS2_fjLj256EEEEELb1ELb0ELb0ELb1EEEvNS_9BwdParamsE:
        /* <DEDUP_REMOVED lines=39> */
.L_x_7323:
        /* <DEDUP_REMOVED lines=36> */
[----:B--2---:R-:W-:-:S02]  /*04b0*/  HADD2.F32 R149, -RZ, R4.H0_H0 ;  /* 0x20000004ff957230 */ /* 0x004fc40000004100 */
[----:B------:R-:W-:Y:S02]  /*04c0*/  HADD2.F32 R148, -RZ, R4.H1_H1 ;  /* 0x30000004ff947230 */ /* 0x000fe40000004100 */
[--C-:B------:R-:W-:Y:S02]  /*04d0*/  HADD2.F32 R147, -RZ, R5.reuse.H0_H0 ;  /* 0x20000005ff937230 */ /* 0x100fe40000004100 */
[----:B------:R-:W-:Y:S02]  /*04e0*/  HADD2.F32 R146, -RZ, R5.H1_H1 ;  /* 0x30000005ff927230 */ /* 0x000fe40000004100 */
[--C-:B------:R-:W-:Y:S02]  /*04f0*/  HADD2.F32 R145, -RZ, R6.reuse.H0_H0 ;  /* 0x20000006ff917230 */ /* 0x100fe40000004100 */
[----:B------:R-:W-:Y:S02]  /*0500*/  HADD2.F32 R144, -RZ, R6.H1_H1 ;  /* 0x30000006ff907230 */ /* 0x000fe40000004100 */
[----:B------:R-:W-:-:S02]  /*0510*/  HADD2.F32 R143, -RZ, R7.H0_H0 ;  /* 0x20000007ff8f7230 */ /* 0x000fc40000004100 */
[----:B------:R-:W-:Y:S02]  /*0520*/  HADD2.F32 R142, -RZ, R7.H1_H1 ;  /* 0x30000007ff8e7230 */ /* 0x000fe40000004100 */
[--C-:B---3--:R-:W-:Y:S02]  /*0530*/  HADD2.F32 R141, -RZ, R8.reuse.H0_H0 ;  /* 0x20000008ff8d7230 */ /* 0x108fe40000004100 */
[----:B------:R-:W-:Y:S02]  /*0540*/  HADD2.F32 R140, -RZ, R8.H1_H1 ;  /* 0x30000008ff8c7230 */ /* 0x000fe40000004100 */
[--C-:B------:R-:W-:Y:S02]  /*0550*/  HADD2.F32 R139, -RZ, R9.reuse.H0_H0 ;  /* 0x20000009ff8b7230 */ /* 0x100fe40000004100 */
[----:B------:R-:W-:Y:S02]  /*0560*/  HADD2.F32 R138, -RZ, R9.H1_H1 ;  /* 0x30000009ff8a7230 */ /* 0x000fe40000004100 */
[----:B------:R-:W-:-:S02]  /*0570*/  HADD2.F32 R137, -RZ, R10.H0_H0 ;  /* 0x2000000aff897230 */ /* 0x000fc40000004100 */
[----:B------:R-:W-:Y:S02]  /*0580*/  HADD2.F32 R136, -RZ, R10.H1_H1 ;  /* 0x3000000aff887230 */ /* 0x000fe40000004100 */
[--C-:B------:R-:W-:Y:S02]  /*0590*/  HADD2.F32 R135, -RZ, R11.reuse.H0_H0 ;  /* 0x2000000bff877230 */ /* 0x100fe40000004100 */
[----:B------:R-:W-:Y:S02]  /*05a0*/  HADD2.F32 R134, -RZ, R11.H1_H1 ;  /* 0x3000000bff867230 */ /* 0x000fe40000004100 */
[--C-:B----4-:R-:W-:Y:S02]  /*05b0*/  HADD2.F32 R133, -RZ, R12.reuse.H0_H0 ;  /* 0x2000000cff857230 */ /* 0x110fe40000004100 */
[----:B------:R-:W-:Y:S02]  /*05c0*/  HADD2.F32 R132, -RZ, R12.H1_H1 ;  /* 0x3000000cff847230 */ /* 0x000fe40000004100 */
[----:B------:R-:W-:-:S02]  /*05d0*/  HADD2.F32 R131, -RZ, R13.H0_H0 ;  /* 0x2000000dff837230 */ /* 0x000fc40000004100 */
[----:B------:R-:W-:Y:S02]  /*05e0*/  HADD2.F32 R130, -RZ, R13.H1_H1 ;  /* 0x3000000dff827230 */ /* 0x000fe40000004100 */
[--C-:B------:R-:W-:Y:S02]  /*05f0*/  HADD2.F32 R129, -RZ, R14.reuse.H0_H0 ;  /* 0x2000000eff817230 */ /* 0x100fe40000004100 */
[----:B------:R-:W-:Y:S02]  /*0600*/  HADD2.F32 R128, -RZ, R14.H1_H1 ;  /* 0x3000000eff807230 */ /* 0x000fe40000004100 */
[--C-:B------:R-:W-:Y:S02]  /*0610*/  HADD2.F32 R127, -RZ, R15.reuse.H0_H0 ;  /* 0x2000000fff7f7230 */ /* 0x100fe40000004100 */
[----:B------:R-:W-:-:S07]  /*0620*/  HADD2.F32 R126, -RZ, R15.H1_H1 ;  /* 0x3000000fff7e7230 */ /* 0x000fce0000004100 */
.L_x_7327:
        /* <DEDUP_REMOVED lines=8> */
[----:B------:R-:W-:Y:S01]  /*06b0*/  LEA.HI.SX32 R155, R37, R0, 0x1d ;  /* 0x00000000259b7211 */ /* 0x000fe200078feaff */
[----:B0-----:R-:W-:-:S06]  /*06c0*/  IMAD.WIDE R2, R150, 0x4, R2 ;  /* 0x0000000496027825 */ /* 0x001fcc00078e0202 */
[----:B------:R-:W0:Y:S01]  /*06d0*/  LDC.64 R76, c[0x0][0x238] ;  /* 0x00008e00ff4c7b82 */ /* 0x000e220000000a00 */
[----:B------:R3:W4:Y:S01]  /*06e0*/  LDG.E R166, desc[UR6][R2.64] ;  /* 0x0000000602a67981 */ /* 0x000722000c1e1900 */
[----:B-1----:R-:W-:-:S06]  /*06f0*/  @P0 LEA R56, P1, R150, R56, 0x1 ;  /* 0x0000003896380211 */ /* 0x002fcc00078208ff */
[----:B------:R-:W1:Y:S01]  /*0700*/  LDC.64 R164, c[0x0][0x240] ;  /* 0x00009000ffa47b82 */ /* 0x000e620000000a00 */
[C---:B------:R-:W-:Y:S02]  /*0710*/  IADD3 R154, R155.reuse, 0x100, RZ ;  /* 0x000001009b9a7810 */ /* 0x040fe40007ffe0ff */
[----:B------:R-:W-:Y:S02]  /*0720*/  IADD3 R153, R155, 0x200, RZ ;  /* 0x000002009b997810 */ /* 0x000fe40007ffe0ff */
[----:B------:R-:W-:-:S03]  /*0730*/  @P0 LEA.HI.X R57, R150, R57, R36, 0x1, P1 ;  /* 0x0000003996390211 */ /* 0x000fc600008f0c24 */
[----:B---3--:R-:W3:Y:S01]  /*0740*/  LDC.64 R2, c[0x0][0x258] ;  /* 0x00009600ff027b82 */ /* 0x008ee20000000a00 */
[C---:B--2---:R-:W-:Y:S01]  /*0750*/  IMAD.WIDE.U32 R40, R155.reuse, 0x10, R64 ;  /* 0x000000109b287825 */ /* 0x044fe200078e0040 */
[----:B------:R-:W2:Y:S03]  /*0760*/  @P0 LDG.E.U16 R0, desc[UR6][R56.64] ;  /* 0x0000000638000981 */ /* 0x000ea6000c1e1500 */
[--C-:B0-----:R-:W-:Y:S02]  /*0770*/  IMAD.WIDE.U32 R68, R155, 0x20, R76.reuse ;  /* 0x000000209b447825 */ /* 0x101fe400078e004c */
[----:B------:R-:W2:Y:S01]  /*0780*/  LDG.E.128 R40, desc[UR6][R40.64] ;  /* 0x0000000628287981 */ /* 0x000ea2000c1e1d00 */
[----:B------:R-:W0:Y:S01]  /*0790*/  LDC.64 R72, c[0x0][0x2c8] ;  /* 0x0000b200ff487b82 */ /* 0x000e220000000a00 */
[--C-:B------:R-:W-:Y:S02]  /*07a0*/  IMAD.WIDE.U32 R74, R154, 0x20, R76.reuse ;  /* 0x000000209a4a7825 */ /* 0x100fe400078e004c */
[----:B------:R-:W2:Y:S02]  /*07b0*/  LDG.E.128 R36, desc[UR6][R68.64] ;  /* 0x0000000644247981 */ /* 0x000ea4000c1e1d00 */
[----:B------:R-:W-:-:S02]  /*07c0*/  IMAD.WIDE.U32 R76, R153, 0x20, R76 ;  /* 0x00000020994c7825 */ /* 0x000fc400078e004c */
[----:B------:R-:W2:Y:S02]  /*07d0*/  LDG.E.128 R44, desc[UR6][R68.64+0x10] ;  /* 0x00001006442c7981 */ /* 0x000ea4000c1e1d00 */
[----:B------:R-:W-:Y:S02]  /*07e0*/  IMAD.WIDE.U32 R52, R154, 0x10, R64 ;  /* 0x000000109a347825 */ /* 0x000fe400078e0040 */
[----:B------:R-:W2:Y:S02]  /*07f0*/  LDG.E.128 R56, desc[UR6][R74.64+0x10] ;  /* 0x000010064a387981 */ /* 0x000ea4000c1e1d00 */
[----:B---3--:R-:W-:Y:S02]  /*0800*/  IMAD.WIDE R2, R150, 0x4, R2 ;  /* 0x0000000496027825 */ /* 0x008fe400078e0202 */
[----:B------:R-:W3:Y:S02]  /*0810*/  LDG.E.128 R60, desc[UR6][R76.64] ;  /* 0x000000064c3c7981 */ /* 0x000ee4000c1e1d00 */
[----:B------:R-:W-:-:S02]  /*0820*/  IMAD.WIDE.U32 R64, R153, 0x10, R64 ;  /* 0x0000001099407825 */ /* 0x000fc400078e0040 */
[----:B------:R-:W3:Y:S04]  /*0830*/  LDG.E R156, desc[UR6][R2.64] ;  /* 0x00000006029c7981 */ /* 0x000ee8000c1e1900 */
[----:B------:R1:W3:Y:S04]  /*0840*/  LDG.E.128 R48, desc[UR6][R74.64] ;  /* 0x000000064a307981 */ /* 0x0002e8000c1e1d00 */
[----:B------:R-:W3:Y:S04]  /*0850*/  LDG.E.128 R52, desc[UR6][R52.64] ;  /* 0x0000000634347981 */ /* 0x000ee8000c1e1d00 */
[----:B------:R-:W3:Y:S04]  /*0860*/  LDG.E.128 R64, desc[UR6][R64.64] ;  /* 0x0000000640407981 */ /* 0x000ee8000c1e1d00 */
[----:B------:R0:W3:Y:S01]  /*0870*/  LDG.E.128 R68, desc[UR6][R76.64+0x10] ;  /* 0x000010064c447981 */ /* 0x0000e2000c1e1d00 */
[----:B-1----:R-:W-:-:S04]  /*0880*/  IMAD.WIDE.U32 R74, R155, 0x8, R164 ;  /* 0x000000089b4a7825 */ /* 0x002fc800078e00a4 */
[--C-:B------:R-:W-:Y:S02]  /*0890*/  IMAD.WIDE.U32 R2, R153, 0x8, R164.reuse ;  /* 0x0000000899027825 */ /* 0x100fe400078e00a4 */
[----:B------:R-:W5:Y:S02]  /*08a0*/  LDG.E.64 R74, desc[UR6][R74.64] ;  /* 0x000000064a4a7981 */ /* 0x000f64000c1e1b00 */
[----:B0-----:R-:W-:Y:S02]  /*08b0*/  IMAD.WIDE.U32 R76, R154, 0x8, R164 ;  /* 0x000000089a4c7825 */ /* 0x001fe400078e00a4 */
        /* <DEDUP_REMOVED lines=11> */
[----:B------:R0:W5:Y:S01]  /*0970*/  @P1 LDG.E.128 R8, desc[UR6][R158.64+0x10] ;  /* 0x000010069e081981 */ /* 0x000162000c1e1d00 */
[----:B------:R-:W-:-:S03]  /*0980*/  MOV R152, 0x3f800000 ;  /* 0x3f80000000987802 */ /* 0x000fc60000000f00 */
        /* <DEDUP_REMOVED lines=9> */
[--C-:B0-----:R-:W-:Y:S02]  /*0a20*/  HADD2.F32 R158, -RZ, R40.reuse.H0_H0 ;  /* 0x20000028ff9e7230 */ /* 0x101fe40000004100 */
[----:B-1----:R-:W-:Y:S02]  /*0a30*/  HADD2.F32 R163, -RZ, R40.H1_H1 ;  /* 0x30000028ffa37230 */ /* 0x002fe40000004100 */
[C---:B------:R-:W-:Y:S01]  /*0a40*/  FADD.FTZ R165, -R166.reuse, R38 ;  /* 0x00000026a6a57221 */ /* 0x040fe20000010100 */
[C---:B------:R-:W-:Y:S01]  /*0a50*/  FADD.FTZ R159, -R166.reuse, R36 ;  /* 0x00000024a69f7221 */ /* 0x040fe20000010100 */
[----:B------:R-:W-:Y:S02]  /*0a60*/  HADD2.F32 R40, -RZ, R41.H0_H0 ;  /* 0x20000029ff287230 */ /* 0x000fe40000004100 */
[C---:B------:R-:W-:Y:S01]  /*0a70*/  FADD.FTZ R177, -R166.reuse, R46 ;  /* 0x0000002ea6b17221 */ /* 0x040fe20000010100 */
[C---:B------:R-:W-:Y:S01]  /*0a80*/  FADD.FTZ R47, -R166.reuse, R47 ;  /* 0x0000002fa62f7221 */ /* 0x040fe20000010100 */
[C---:B------:R-:W-:Y:S01]  /*0a90*/  FADD.FTZ R161, -R166.reuse, R37 ;  /* 0x00000025a6a17221 */ /* 0x040fe20000010100 */
[----:B------:R-:W-:Y:S01]  /*0aa0*/  FADD.FTZ R189, -R166, R56 ;  /* 0x00000038a6bd7221 */ /* 0x000fe20000010100 */
[----:B------:R-:W-:-:S02]  /*0ab0*/  HADD2.F32 R160, -RZ, R42.H0_H0 ;  /* 0x2000002affa07230 */ /* 0x000fc40000004100 */
[----:B---3--:R-:W-:Y:S01]  /*0ac0*/  FADD.FTZ R203, -R166, R61 ;  /* 0x0000003da6cb7221 */ /* 0x008fe20000010100 */
[----:B------:R-:W-:Y:S01]  /*0ad0*/  FMUL.FTZ R61, R149, R158 ;  /* 0x0000009e953d7220 */ /* 0x000fe20000410000 */
[----:B------:R-:W-:Y:S02]  /*0ae0*/  HADD2.F32 R175, -RZ, R42.H1_H1 ;  /* 0x3000002affaf7230 */ /* 0x000fe40000004100 */
[C---:B------:R-:W-:Y:S01]  /*0af0*/  FMUL.FTZ R56, R156.reuse, R165 ;  /* 0x000000a59c387220 */ /* 0x040fe20000410000 */
[----:B------:R-:W-:Y:S01]  /*0b00*/  FMUL.FTZ R0, R156, R159 ;  /* 0x0000009f9c007220 */ /* 0x000fe20000410000 */
[----:B------:R-:W-:Y:S02]  /*0b10*/  HADD2.F32 R42, -RZ, R43.H0_H0 ;  /* 0x2000002bff2a7230 */ /* 0x000fe40000004100 */
[C---:B------:R-:W-:Y:S01]  /*0b20*/  FADD.FTZ R191, -R166.reuse, R57 ;  /* 0x00000039a6bf7221 */ /* 0x040fe20000010100 */
[C---:B------:R-:W-:Y:S01]  /*0b30*/  FADD.FTZ R181, -R166.reuse, R48 ;  /* 0x00000030a6b57221 */ /* 0x040fe20000010100 */
[C---:B------:R-:W-:Y:S01]  /*0b40*/  FADD.FTZ R183, -R166.reuse, R50 ;  /* 0x00000032a6b77221 */ /* 0x040fe20000010100 */
[----:B------:R-:W-:Y:S01]  /*0b50*/  FADD.FTZ R195, -R166, R58 ;  /* 0x0000003aa6c37221 */ /* 0x000fe20000010100 */
[----:B------:R-:W-:Y:S01]  /*0b60*/  FMUL.FTZ R57, R156, R47 ;  /* 0x0000002f9c397220 */ /* 0x000fe20000410000 */
[----:B------:R-:W-:-:S02]  /*0b70*/  HADD2.F32 R48, -RZ, R54.H0_H0 ;  /* 0x20000036ff307230 */ /* 0x000fc40000004100 */
[----:B------:R-:W-:Y:S02]  /*0b80*/  HADD2.F32 R193, -RZ, R54.H1_H1 ;  /* 0x30000036ffc17230 */ /* 0x000fe40000004100 */
[----:B------:R-:W-:Y:S01]  /*0b90*/  FMUL.FTZ R54, R156, R177 ;  /* 0x000000b19c367220 */ /* 0x000fe20000410000 */
[--C-:B------:R-:W-:Y:S02]  /*0ba0*/  HADD2.F32 R174, -RZ, R65.reuse.H0_H0 ;  /* 0x20000041ffae7230 */ /* 0x100fe40000004100 */
[----:B------:R-:W-:Y:S01]  /*0bb0*/  FMUL.FTZ R58, R148, R163 ;  /* 0x000000a3943a7220 */ /* 0x000fe20000410000 */
[----:B------:R-:W-:Y:S02]  /*0bc0*/  HADD2.F32 R211, -RZ, R65.H1_H1 ;  /* 0x30000041ffd37230 */ /* 0x000fe40000004100 */
[----:B------:R-:W-:Y:S01]  /*0bd0*/  FADD.FTZ R105, R40, R105 ;  /* 0x0000006928697221 */ /* 0x000fe20000010000 */
[--C-:B------:R-:W-:Y:S02]  /*0be0*/  HADD2.F32 R50, -RZ, R55.reuse.H0_H0 ;  /* 0x20000037ff327230 */ /* 0x100fe40000004100 */
[----:B------:R-:W-:Y:S01]  /*0bf0*/  FFMA.FTZ R81, R56, R40, R81 ;  /* 0x0000002838517223 */ /* 0x000fe20000010051 */
[----:B------:R-:W-:-:S02]  /*0c00*/  HADD2.F32 R199, -RZ, R55.H1_H1 ;  /* 0x30000037ffc77230 */ /* 0x000fc40000004100 */
[----:B------:R-:W-:Y:S01]  /*0c10*/  FMUL.FTZ R65, R147, R40 ;  /* 0x0000002893417220 */ /* 0x000fe20000410000 */
[----:B------:R-:W-:Y:S01]  /*0c20*/  FADD.FTZ R47, RZ, R61 ;  /* 0x0000003dff2f7221 */ /* 0x000fe20000010000 */
[----:B------:R-:W-:Y:S01]  /*0c30*/  FMUL.FTZ R55, R156, R161 ;  /* 0x000000a19c377220 */ /* 0x000fe20000410000 */
[----:B------:R-:W-:Y:S01]  /*0c40*/  FFMA.FTZ R40, R0, R61, RZ ;  /* 0x0000003d00287223 */ /* 0x000fe200000100ff */
[C---:B------:R-:W-:Y:S01]  /*0c50*/  FADD.FTZ R209, -R166.reuse, R63 ;  /* 0x0000003fa6d17221 */ /* 0x040fe20000010100 */
        /* <DEDUP_REMOVED lines=8> */
[----:B------:R-:W-:-:S02]  /*0ce0*/  HADD2.F32 R179, -RZ, R43.H1_H1 ;  /* 0x3000002bffb37230 */ /* 0x000fc40000004100 */
[C---:B------:R-:W-:Y:S01]  /*0cf0*/  FADD.FTZ R41, -R166.reuse, R71 ;  /* 0x00000047a6297221 */ /* 0x040fe20000010100 */
[----:B------:R-:W-:Y:S01]  /*0d00*/  FADD.FTZ R43, -R166, R70 ;  /* 0x00000046a62b7221 */ /* 0x000fe20000010100 */
[----:B------:R-:W-:Y:S01]  /*0d10*/  FMUL.FTZ R71, R156, R49 ;  /* 0x000000319c477220 */ /* 0x000fe20000410000 */
[----:B------:R-:W-:Y:S01]  /*0d20*/  FADD.FTZ R197, -R166, R59 ;  /* 0x0000003ba6c57221 */ /* 0x000fe20000010100 */
[----:B------:R-:W-:Y:S01]  /*0d30*/  FMUL.FTZ R70, R146, R169 ;  /* 0x000000a992467220 */ /* 0x000fe20000410000 */
        /* <DEDUP_REMOVED lines=8> */
[----:B------:R-:W-:Y:S01]  /*0dc0*/  FADD.FTZ R173, -R166, R45 ;  /* 0x0000002da6ad7221 */ /* 0x000fe20000010100 */
[----:B------:R-:W-:Y:S01]  /*0dd0*/  FMUL.FTZ R64, R156, R171 ;  /* 0x000000ab9c407220 */ /* 0x000fe20000410000 */
[----:B------:R-:W-:Y:S01]  /*0de0*/  FFMA.FTZ R47, R59, R70, R40 ;  /* 0x000000463b2f7223 */ /* 0x000fe20000010028 */
[----:B------:R-:W-:Y:S01]  /*0df0*/  FADD.FTZ R185, -R166, R51 ;  /* 0x00000033a6b97221 */ /* 0x000fe20000010100 */
[--C-:B------:R-:W-:Y:S02]  /*0e00*/  HADD2.F32 R44, -RZ, R52.reuse.H0_H0 ;  /* 0x20000034ff2c7230 */ /* 0x100fe40000004100 */
[----:B------:R-:W-:Y:S01]  /*0e10*/  FADD.FTZ R49, R42, R159 ;  /* 0x0000009f2a317221 */ /* 0x000fe20000010000 */
[----:B------:R-:W-:Y:S02]  /*0e20*/  HADD2.F32 R51, -RZ, R52.H1_H1 ;  /* 0x30000034ff337230 */ /* 0x000fe40000004100 */
[----:B------:R-:W-:Y:S01]  /*0e30*/  FMUL.FTZ R52, R144, R175 ;  /* 0x000000af90347220 */ /* 0x000fe20000410000 */
[----:B------:R-:W-:-:S02]  /*0e40*/  HADD2.F32 R46, -RZ, R53.H0_H0 ;  /* 0x20000035ff2e7230 */ /* 0x000fc40000004100 */
[----:B------:R-:W-:Y:S01]  /*0e50*/  FFMA.FTZ R40, R64, R159, R47 ;  /* 0x0000009f40287223 */ /* 0x000fe2000001002f */
[----:B------:R-:W-:Y:S02]  /*0e60*/  HADD2.F32 R187, -RZ, R53.H1_H1 ;  /* 0x30000035ffbb7230 */ /* 0x000fe40000004100 */
[----:B------:R-:W-:Y:S01]  /*0e70*/  FMUL.FTZ R53, R156, R173 ;  /* 0x000000ad9c357220 */ /* 0x000fe20000410000 */
[----:B------:R-:W-:Y:S01]  /*0e80*/  FADD.FTZ R42, R49, R52 ;  /* 0x00000034312a7221 */ /* 0x000fe20000010000 */
[----:B------:R-:W-:Y:S02]  /*0e90*/  FADD.FTZ R201, -R166, R60 ;  /* 0x0000003ca6c97221 */ /* 0x000fe40000010100 */
[----:B------:R-:W-:Y:S01]  /*0ea0*/  FFMA.FTZ R47, R53, R52, R40 ;  /* 0x00000034352f7223 */ /* 0x000fe20000010028 */
[----:B------:R-:W-:Y:S01]  /*0eb0*/  FMUL.FTZ R60, R142, R179 ;  /* 0x000000b38e3c7220 */ /* 0x000fe20000410000 */
[----:B------:R-:W-:Y:S02]  /*0ec0*/  FADD.FTZ R49, R42, R63 ;  /* 0x0000003f2a317221 */ /* 0x000fe40000010000 */
        /* <DEDUP_REMOVED lines=33> */
[--C-:B------:R-:W-:Y:S02]  /*10e0*/  HADD2.F32 R36, -RZ, R67.reuse.H0_H0 ;  /* 0x20000043ff247230 */ /* 0x100fe40000004100 */
[----:B------:R-:W-:Y:S01]  /*10f0*/  FFMA.FTZ R40, R160, R165, R47 ;  /* 0x000000a5a0287223 */ /* 0x000fe2000001002f */
[----:B------:R-:W-:Y:S02]  /*1100*/  HADD2.F32 R37, -RZ, R67.H1_H1 ;  /* 0x30000043ff257230 */ /* 0x000fe40000004100 */
[C---:B------:R-:W-:Y:S01]  /*1110*/  FMUL.FTZ R67, R156.reuse, R191 ;  /* 0x000000bf9c437220 */ /* 0x040fe20000410000 */
        /* <DEDUP_REMOVED lines=99> */
.L_x_7338:
[----:B------:R-:W-:Y:S01]  /*1750*/  LOP3.LUT P4, RZ, R157, 0xff, RZ, 0xc0, !PT ;  /* 0x000000ff9dff7812 */ /* 0x000fe2000788c0ff */
[----:B-1----:R-:W-:Y:S01]  /*1760*/  FADD.FTZ R36, R39, R36 ;  /* 0x0000002427247221 */ /* 0x002fe20000010000 */
[----:B--2---:R-:W-:Y:S01]  /*1770*/  FADD.FTZ R37, R41, R38 ;  /* 0x0000002629257221 */ /* 0x004fe20000010000 */
[----:B------:R-:W-:Y:S10]  /*1780*/  @P1 BRA `(.L_x_7326) ;  /* 0x0000000000241947 */ /* 0x000ff40003800000 */
        /* <DEDUP_REMOVED lines=9> */
.L_x_7326:
        /* <DEDUP_REMOVED lines=9> */
[----:B------:R-:W-:Y:S02]  /*18b0*/  LOP3.LUT P3, RZ, R74, 0xff000000, RZ, 0xc0, !PT ;  /* 0xff0000004aff7812 */ /* 0x000fe4000786c0ff */
[----:B------:R-:W-:Y:S01]  /*18c0*/  IADD3 R150, R150, UR14, RZ ;  /* 0x0000000e96967c10 */ /* 0x000fe2000fffe0ff */
[----:B--2---:R-:W-:-:S06]  /*18d0*/  ULEA UR4, UR5, UR4, 0x18 ;  /* 0x0000000405047291 */ /* 0x004fcc000f8ec03f */
[----:B------:R-:W-:-:S05]  /*18e0*/  LEA R157, R36, UR4, 0x3 ;  /* 0x00000004249d7c11 */ /* 0x000fca000f8e18ff */
[----:B0-----:R-:W0:Y:S04]  /*18f0*/  LDS.128 R36, [R157+0x6000] ;  /* 0x006000009d247984 */ /* 0x001e280000000c00 */
[----:B------:R-:W1:Y:S04]  /*1900*/  LDS.128 R40, [R157+0x6010] ;  /* 0x006010009d287984 */ /* 0x000e680000000c00 */
[----:B------:R-:W2:Y:S04]  /*1910*/  LDS.128 R44, [R157+0x6020] ;  /* 0x006020009d2c7984 */ /* 0x000ea80000000c00 */
[----:B------:R3:W4:Y:S02]  /*1920*/  LDS.128 R48, [R157+0x6030] ;  /* 0x006030009d307984 */ /* 0x0007240000000c00 */
[----:B---3--:R-:W-:Y:S01]  /*1930*/  SEL R157, RZ, 0x1, P4 ;  /* 0x00000001ff9d7807 */ /* 0x008fe20002000000 */
        /* <DEDUP_REMOVED lines=15> */
[----:B----4-:R-:W-:Y:S01]  /*1a30*/  FADD.FTZ R187, R187, R48 ;  /* 0x00000030bbbb7221 */ /* 0x010fe20000010000 */
        /* <DEDUP_REMOVED lines=36> */
[----:B------:R-:W-:Y:S01]  /*1c80*/  FMUL.FTZ R42, R42, UR11 ;  /* 0x0000000b2a2a7c20 */ /* 0x000fe20008410000 */
[----:B------:R-:W-:Y:S01]  /*1c90*/  FSEL R38, R38, RZ, P6 ;  /* 0x000000ff26267208 */ /* 0x000fe20003000000 */
[----:B------:R-:W-:Y:S01]  /*1ca0*/  FMUL.FTZ R46, R46, UR11 ;  /* 0x0000000b2e2e7c20 */ /* 0x000fe20008410000 */
[----:B------:R-:W-:Y:S01]  /*1cb0*/  LOP3.LUT P6, RZ, R75, 0xff, RZ, 0xc0, !PT ;  /* 0x000000ff4bff7812 */ /* 0x000fe200078cc0ff */
[-CC-:B------:R-:W-:Y:S01]  /*1cc0*/  FFMA.FTZ R54, R54, R37.reuse, R36.reuse ;  /* 0x0000002536367223 */ /* 0x180fe20000010024 */
[----:B------:R-:W-:Y:S01]  /*1cd0*/  FSEL R55, R39, RZ, P1 ;  /* 0x000000ff27377208 */ /* 0x000fe20000800000 */
[-CC-:B------:R-:W-:Y:S01]  /*1ce0*/  FFMA.FTZ R53, R53, R37.reuse, R36.reuse ;  /* 0x0000002535357223 */ /* 0x180fe20000010024 */
[----:B------:R-:W-:Y:S01]  /*1cf0*/  FSEL R39, R40, RZ, P5 ;  /* 0x000000ff28277208 */ /* 0x000fe20002800000 */
[-C--:B------:R-:W-:Y:S01]  /*1d00*/  FFMA.FTZ R57, R57, R37.reuse, R36 ;  /* 0x0000002539397223 */ /* 0x080fe20000010024 */
[----:B------:R-:W-:Y:S01]  /*1d10*/  FSEL R40, R42, RZ, P3 ;  /* 0x000000ff2a287208 */ /* 0x000fe20001800000 */
[----:B------:R-:W-:Y:S01]  /*1d20*/  FADD.FTZ R53, R52, -R53 ;  /* 0x8000003534357221 */ /* 0x000fe20000010000 */
[----:B------:R-:W-:Y:S01]  /*1d30*/  FSEL R42, R46, RZ, P6 ;  /* 0x000000ff2e2a7208 */ /* 0x000fe20003000000 */
[----:B------:R-:W-:Y:S01]  /*1d40*/  FADD.FTZ R57, R60, -R57 ;  /* 0x800000393c397221 */ /* 0x000fe20000010000 */
[----:B------:R-:W-:Y:S01]  /*1d50*/  LOP3.LUT P6, RZ, R47, 0xff, RZ, 0xc0, !PT ;  /* 0x000000ff2fff7812 */ /* 0x000fe200078cc0ff */
[----:B------:R-:W-:Y:S01]  /*1d60*/  FADD.FTZ R47, R63, -R54 ;  /* 0x800000363f2f7221 */ /* 0x000fe20000010000 */
[--C-:B------:R-:W-:Y:S01]  /*1d70*/  FFMA.FTZ R71, R71, R37, R36.reuse ;  /* 0x0000002547477223 */ /* 0x100fe20000010024 */
[----:B------:R-:W-:Y:S01]  /*1d80*/  LOP3.LUT P5, RZ, R75, 0xff0000, RZ, 0xc0, !PT ;  /* 0x00ff00004bff7812 */ /* 0x000fe200078ac0ff */
[C---:B------:R-:W-:Y:S01]  /*1d90*/  FMUL.FTZ R46, R156.reuse, R53 ;  /* 0x000000359c2e7220 */ /* 0x040fe20000410000 */
[----:B------:R-:W-:Y:S01]  /*1da0*/  FMUL.FTZ R47, R156, R47 ;  /* 0x0000002f9c2f7220 */ /* 0x000fe20000410000 */
[----:B------:R-:W-:Y:S01]  /*1db0*/  FADD.FTZ R71, R158, -R71 ;  /* 0x800000479e477221 */ /* 0x000fe20000010000 */
[----:B------:R-:W-:Y:S01]  /*1dc0*/  FMUL.FTZ R48, R156, R57 ;  /* 0x000000399c307220 */ /* 0x000fe20000410000 */
[-C--:B------:R-:W-:Y:S01]  /*1dd0*/  FFMA.FTZ R57, R67, R37.reuse, R36 ;  /* 0x0000002543397223 */ /* 0x080fe20000010024 */
[----:B------:R-:W-:Y:S01]  /*1de0*/  @P2 FADD.FTZ R47, R10, R47 ;  /* 0x0000002f0a2f2221 */ /* 0x000fe20000010000 */
[----:B------:R-:W-:Y:S01]  /*1df0*/  @P2 FADD.FTZ R46, R9, R46 ;  /* 0x0000002e092e2221 */ /* 0x000fe20000010000 */
[----:B------:R-:W-:Y:S01]  /*1e00*/  @P2 FADD.FTZ R48, R11, R48 ;  /* 0x000000300b302221 */ /* 0x000fe20000010000 */
[----:B------:R-:W-:Y:S01]  /*1e10*/  FADD.FTZ R57, R66, -R57 ;  /* 0x8000003942397221 */ /* 0x000fe20000010000 */
[-C--:B------:R-:W-:Y:S01]  /*1e20*/  FMUL.FTZ R50, R47, R152.reuse ;  /* 0x000000982f327220 */ /* 0x080fe20000410000 */
[-C--:B------:R-:W-:Y:S01]  /*1e30*/  FMUL.FTZ R49, R46, R152.reuse ;  /* 0x000000982e317220 */ /* 0x080fe20000410000 */
[--C-:B------:R-:W-:Y:S01]  /*1e40*/  FFMA.FTZ R62, R62, R37, R36.reuse ;  /* 0x000000253e3e7223 */ /* 0x100fe20000010024 */
[----:B------:R-:W-:Y:S01]  /*1e50*/  FMUL.FTZ R66, R156, R57 ;  /* 0x000000399c427220 */ /* 0x000fe20000410000 */
[----:B------:R-:W-:Y:S01]  /*1e60*/  FMUL.FTZ R50, R50, UR11 ;  /* 0x0000000b32327c20 */ /* 0x000fe20008410000 */
[-C--:B------:R-:W-:Y:S01]  /*1e70*/  FMUL.FTZ R51, R48, R152.reuse ;  /* 0x0000009830337220 */ /* 0x080fe20000410000 */
[----:B------:R-:W-:Y:S01]  /*1e80*/  FMUL.FTZ R49, R49, UR11 ;  /* 0x0000000b31317c20 */ /* 0x000fe20008410000 */
[----:B------:R-:W-:Y:S01]  /*1e90*/  LOP3.LUT P1, RZ, R75, 0xff00, RZ, 0xc0, !PT ;  /* 0x0000ff004bff7812 */ /* 0x000fe2000782c0ff */
[----:B------:R-:W-:Y:S01]  /*1ea0*/  FFMA.FTZ R68, R68, R37, R36 ;  /* 0x0000002544447223 */ /* 0x000fe20000010024 */
[----:B------:R-:W-:Y:S01]  /*1eb0*/  FSEL R58, R50, RZ, P5 ;  /* 0x000000ff323a7208 */ /* 0x000fe20002800000 */
[----:B------:R-:W-:Y:S01]  /*1ec0*/  FMUL.FTZ R50, R156, R71 ;  /* 0x000000479c327220 */ /* 0x000fe20000410000 */
[----:B------:R-:W-:Y:S01]  /*1ed0*/  FADD.FTZ R161, R161, -R62 ;  /* 0x8000003ea1a17221 */ /* 0x000fe20000010000 */
[----:B------:R-:W-:Y:S01]  /*1ee0*/  @P2 FADD.FTZ R66, R17, R66 ;  /* 0x0000004211422221 */ /* 0x000fe20000010000 */
[----:B------:R-:W-:Y:S01]  /*1ef0*/  FMUL.FTZ R51, R51, UR11 ;  /* 0x0000000b33337c20 */ /* 0x000fe20008410000 */
[----:B------:R-:W-:Y:S01]  /*1f00*/  @P2 FADD.FTZ R50, R13, R50 ;  /* 0x000000320d322221 */ /* 0x000fe20000010000 */
[----:B------:R-:W-:Y:S01]  /*1f10*/  LOP3.LUT P3, RZ, R75, 0xff000000, RZ, 0xc0, !PT ;  /* 0xff0000004bff7812 */ /* 0x000fe2000786c0ff */
[-CC-:B------:R-:W-:Y:S01]  /*1f20*/  FFMA.FTZ R69, R69, R37.reuse, R36.reuse ;  /* 0x0000002545457223 */ /* 0x180fe20000010024 */
[-CC-:B------:R-:W-:Y:S01]  /*1f30*/  FFMA.FTZ R160, R160, R37.reuse, R36.reuse ;  /* 0x00000025a0a07223 */ /* 0x180fe20000010024 */
[-C--:B------:R-:W-:Y:S01]  /*1f40*/  FMUL.FTZ R54, R50, R152.reuse ;  /* 0x0000009832367220 */ /* 0x080fe20000410000 */
        /* <DEDUP_REMOVED lines=10> */
[----:B------:R-:W-:Y:S01]  /*1ff0*/  FSEL R53, R49, RZ, P1 ;  /* 0x000000ff31357208 */ /* 0x000fe20000800000 */
[----:B------:R-:W-:Y:S01]  /*2000*/  FMUL.FTZ R54, R54, UR11 ;  /* 0x0000000b36367c20 */ /* 0x000fe20008410000 */
[----:B------:R-:W-:Y:S01]  /*2010*/  FFMA.FTZ R37, R185, R37, R36 ;  /* 0x00000025b9257223 */ /* 0x000fe20000010024 */
[----:B------:R-:W-:Y:S01]  /*2020*/  LOP3.LUT P1, RZ, R76, 0xff00, RZ, 0xc0, !PT ;  /* 0x0000ff004cff7812 */ /* 0x000fe2000782c0ff */
[----:B------:R-:W-:Y:S01]  /*2030*/  FMUL.FTZ R49, R156, R161 ;  /* 0x000000a19c317220 */ /* 0x000fe20000410000 */
[-C--:B------:R-:W-:Y:S01]  /*2040*/  FMUL.FTZ R36, R66, R152.reuse ;  /* 0x0000009842247220 */ /* 0x080fe20000410000 */
[----:B------:R-:W-:Y:S01]  /*2050*/  FSEL R59, R51, RZ, P3 ;  /* 0x000000ff333b7208 */ /* 0x000fe20001800000 */
[----:B------:R-:W-:Y:S01]  /*2060*/  FMUL.FTZ R51, R156, R163 ;  /* 0x000000a39c337220 */ /* 0x000fe20000410000 */
[----:B------:R-:W-:Y:S01]  /*2070*/  FADD.FTZ R65, R165, -R160 ;  /* 0x800000a0a5417221 */ /* 0x000fe20000010000 */
[----:B------:R-:W-:Y:S01]  /*2080*/  @P2 FADD.FTZ R49, R12, R49 ;  /* 0x000000310c312221 */ /* 0x000fe20000010000 */
[----:B------:R-:W-:Y:S01]  /*2090*/  FSEL R63, R54, RZ, P1 ;  /* 0x000000ff363f7208 */ /* 0x000fe20000800000 */
[----:B------:R-:W-:Y:S01]  /*20a0*/  FMUL.FTZ R36, R36, UR11 ;  /* 0x0000000b24247c20 */ /* 0x000fe20008410000 */
[----:B------:R-:W-:Y:S01]  /*20b0*/  LOP3.LUT P1, RZ, R77, 0xff00, RZ, 0xc0, !PT ;  /* 0x0000ff004dff7812 */ /* 0x000fe2000782c0ff */
[----:B------:R-:W-:Y:S01]  /*20c0*/  FADD.FTZ R69, R162, -R69 ;  /* 0x80000045a2457221 */ /* 0x000fe20000010000 */
[----:B------:R-:W-:Y:S01]  /*20d0*/  @P2 FADD.FTZ R51, R14, R51 ;  /* 0x000000330e332221 */ /* 0x000fe20000010000 */
[-C--:B------:R-:W-:Y:S01]  /*20e0*/  FMUL.FTZ R52, R49, R152.reuse ;  /* 0x0000009831347220 */ /* 0x080fe20000410000 */
[----:B------:R-:W-:Y:S01]  /*20f0*/  FMUL.FTZ R65, R156, R65 ;  /* 0x000000419c417220 */ /* 0x000fe20000410000 */
[----:B------:R-:W-:Y:S01]  /*2100*/  FSEL R70, R36, RZ, P1 ;  /* 0x000000ff24467208 */ /* 0x000fe20000800000 */
[----:B------:R-:W-:Y:S01]  /*2110*/  FMUL.FTZ R68, R156, R69 ;  /* 0x000000459c447220 */ /* 0x000fe20000410000 */
[----:B------:R-:W-:Y:S01]  /*2120*/  ISETP.NE.U32.AND P1, PT, RZ, UR12, PT ;  /* 0x0000000cff007c0c */ /* 0x000fe2000bf25070 */
[-C--:B------:R-:W-:Y:S01]  /*2130*/  FMUL.FTZ R56, R51, R152.reuse ;  /* 0x0000009833387220 */ /* 0x080fe20000410000 */
[----:B------:R-:W-:Y:S01]  /*2140*/  FMUL.FTZ R52, R52, UR11 ;  /* 0x0000000b34347c20 */ /* 0x000fe20008410000 */
[----:B------:R-:W-:Y:S01]  /*2150*/  @P2 FADD.FTZ R65, R16, R65 ;  /* 0x0000004110412221 */ /* 0x000fe20000010000 */
[----:B------:R-:W-:Y:S01]  /*2160*/  FADD.FTZ R167, R167, -R164 ;  /* 0x800000a4a7a77221 */ /* 0x000fe20000010000 */
[----:B------:R-:W-:Y:S01]  /*2170*/  @P2 FADD.FTZ R68, R15, R68 ;  /* 0x000000440f442221 */ /* 0x000fe20000010000 */
[----:B------:R-:W-:Y:S01]  /*2180*/  ISETP.NE.AND.EX P1, PT, RZ, UR13, PT, P1 ;  /* 0x0000000dff007c0c */ /* 0x000fe2000bf25310 */
[----:B------:R-:W-:Y:S01]  /*2190*/  FMUL.FTZ R56, R56, UR11 ;  /* 0x0000000b38387c20 */ /* 0x000fe20008410000 */
[----:B------:R-:W-:Y:S01]  /*21a0*/  FADD.FTZ R169, R166, -R169 ;  /* 0x800000a9a6a97221 */ /* 0x000fe20000010000 */
[----:B------:R-:W-:Y:S01]  /*21b0*/  LOP3.LUT P5, RZ, R76, 0xff0000, RZ, 0xc0, !PT ;  /* 0x00ff00004cff7812 */ /* 0x000fe200078ac0ff */
[-C--:B------:R-:W-:Y:S01]  /*21c0*/  FMUL.FTZ R54, R65, R152.reuse ;  /* 0x0000009841367220 */ /* 0x080fe20000410000 */
[----:B------:R-:W-:Y:S01]  /*21d0*/  FMUL.FTZ R167, R156, R167 ;  /* 0x000000a79ca77220 */ /* 0x000fe20000410000 */
[----:B------:R-:W-:Y:S01]  /*21e0*/  FSEL R62, R52, RZ, P6 ;  /* 0x000000ff343e7208 */ /* 0x000fe20003000000 */
[----:B------:R-:W-:Y:S01]  /*21f0*/  FMUL.FTZ R52, R68, R152 ;  /* 0x0000009844347220 */ /* 0x000fe20000410000 */
[----:B------:R-:W-:Y:S01]  /*2200*/  FADD.FTZ R175, R175, -R168 ;  /* 0x800000a8afaf7221 */ /* 0x000fe20000010000 */
[----:B------:R-:W-:Y:S01]  /*2210*/  FADD.FTZ R37, R182, -R37 ;  /* 0x80000025b6257221 */ /* 0x000fe20000010000 */
[----:B------:R-:W-:Y:S01]  /*2220*/  FMUL.FTZ R72, R156, R169 ;  /* 0x000000a99c487220 */ /* 0x000fe20000410000 */
[----:B------:R-:W-:Y:S01]  /*2230*/  FSEL R64, R56, RZ, P5 ;  /* 0x000000ff38407208 */ /* 0x000fe20002800000 */
[----:B------:R-:W-:Y:S01]  /*2240*/  FMUL.FTZ R54, R54, UR11 ;  /* 0x0000000b36367c20 */ /* 0x000fe20008410000 */
[----:B------:R-:W-:Y:S01]  /*2250*/  FADD.FTZ R177, R177, -R170 ;  /* 0x800000aab1b17221 */ /* 0x000fe20000010000 */
[----:B------:R-:W-:Y:S01]  /*2260*/  @P2 FADD.FTZ R167, R18, R167 ;  /* 0x000000a712a72221 */ /* 0x000fe20000010000 */
[----:B------:R-:W-:Y:S01]  /*2270*/  LOP3.LUT P6, RZ, R77, 0xff, RZ, 0xc0, !PT ;  /* 0x000000ff4dff7812 */ /* 0x000fe200078cc0ff */
[----:B------:R-:W-:Y:S01]  /*2280*/  FMUL.FTZ R52, R52, UR11 ;  /* 0x0000000b34347c20 */ /* 0x000fe20008410000 */
[----:B------:R-:W-:Y:S01]  /*2290*/  MOV R56, R2 ;  /* 0x0000000200387202 */ /* 0x000fe20000000f00 */
[----:B------:R-:W-:Y:S01]  /*22a0*/  FMUL.FTZ R175, R156, R175 ;  /* 0x000000af9caf7220 */ /* 0x000fe20000410000 */
[----:B------:R-:W-:Y:S01]  /*22b0*/  LOP3.LUT P3, RZ, R76, 0xff000000, RZ, 0xc0, !PT ;  /* 0xff0000004cff7812 */ /* 0x000fe2000786c0ff */
        /* <DEDUP_REMOVED lines=9> */
[----:B------:R-:W-:Y:S01]  /*2350*/  FSEL R67, R52, RZ, P3 ;  /* 0x000000ff34437208 */ /* 0x000fe20001800000 */
[----:B------:R-:W-:Y:S01]  /*2360*/  FMUL.FTZ R74, R156, R171 ;  /* 0x000000ab9c4a7220 */ /* 0x000fe20000410000 */
[-C--:B------:R-:W-:Y:S01]  /*2370*/  FMUL.FTZ R54, R72, R152.reuse ;  /* 0x0000009848367220 */ /* 0x080fe20000410000 */
[----:B------:R-:W0:Y:S01]  /*2380*/  @P1 LDC.64 R56, c[0x0][0x308] ;  /* 0x0000c200ff381b82 */ /* 0x000e220000000a00 */
[----:B------:R-:W-:Y:S01]  /*2390*/  FADD.FTZ R179, R179, -R176 ;  /* 0x800000b0b3b37221 */ /* 0x000fe20000010000 */
[----:B------:R-:W-:Y:S01]  /*23a0*/  FMUL.FTZ R52, R37, UR11 ;  /* 0x0000000b25347c20 */ /* 0x000fe20008410000 */
[----:B------:R-:W-:Y:S01]  /*23b0*/  @P2 FADD.FTZ R177, R22, R177 ;  /* 0x000000b116b12221 */ /* 0x000fe20000010000 */
[----:B------:R-:W-:Y:S01]  /*23c0*/  F2FP.F16.F32.PACK_AB R37, R40, R39 ;  /* 0x000000272825723e */ /* 0x000fe200000000ff */
[----:B------:R-:W-:Y:S01]  /*23d0*/  FMUL.FTZ R76, R156, R173 ;  /* 0x000000ad9c4c7220 */ /* 0x000fe20000410000 */
[----:B------:R-:W-:Y:S01]  /*23e0*/  FMUL.FTZ R40, R175, R152 ;  /* 0x00000098af287220 */ /* 0x000fe20000410000 */
[----:B------:R-:W-:Y:S01]  /*23f0*/  FMUL.FTZ R54, R54, UR11 ;  /* 0x0000000b36367c20 */ /* 0x000fe20008410000 */
[----:B------:R-:W-:Y:S01]  /*2400*/  F2FP.F16.F32.PACK_AB R39, R59, R58 ;  /* 0x0000003a3b27723e */ /* 0x000fe200000000ff */
[----:B------:R-:W-:Y:S01]  /*2410*/  @P2 FADD.FTZ R74, R21, R74 ;  /* 0x0000004a154a2221 */ /* 0x000fe20000010000 */
[----:B------:R-:W-:Y:S01]  /*2420*/  LOP3.LUT P3, RZ, R77, 0xff000000, RZ, 0xc0, !PT ;  /* 0xff0000004dff7812 */ /* 0x000fe2000786c0ff */
[----:B------:R-:W-:Y:S01]  /*2430*/  FMUL.FTZ R179, R156, R179 ;  /* 0x000000b39cb37220 */ /* 0x000fe20000410000 */
[----:B------:R-:W-:Y:S01]  /*2440*/  FMUL.FTZ R58, R177, R152 ;  /* 0x00000098b13a7220 */ /* 0x000fe20000410000 */
[----:B------:R-:W-:Y:S01]  /*2450*/  F2FP.F16.F32.PACK_AB R36, R55, R38 ;  /* 0x000000263724723e */ /* 0x000fe200000000ff */
[----:B------:R-:W-:Y:S01]  /*2460*/  @P2 FADD.FTZ R76, R23, R76 ;  /* 0x0000004c174c2221 */ /* 0x000fe20000010000 */
[----:B------:R-:W-:Y:S01]  /*2470*/  F2FP.F16.F32.PACK_AB R38, R53, R42 ;  /* 0x0000002a3526723e */ /* 0x000fe200000000ff */
        /* <DEDUP_REMOVED lines=74> */
[----:B---3--:R-:W-:Y:S02]  /*2920*/  F2FP.F16.F32.PACK_AB R36, R63, R62 ;  /* 0x0000003e3f24723e */ /* 0x008fe400000000ff */
[----:B------:R-:W-:Y:S02]  /*2930*/  F2FP.F16.F32.PACK_AB R37, R67, R64 ;  /* 0x000000404325723e */ /* 0x000fe400000000ff */
[----:B------:R-:W-:-:S02]  /*2940*/  F2FP.F16.F32.PACK_AB R38, R70, R69 ;  /* 0x000000454626723e */ /* 0x000fc400000000ff */
[----:B------:R-:W-:Y:S02]  /*2950*/  F2FP.F16.F32.PACK_AB R39, R162, R77 ;  /* 0x0000004da227723e */ /* 0x000fe400000000ff */
        /* <DEDUP_REMOVED lines=8> */
[----:B------:R-:W-:Y:S02]  /*29e0*/  F2FP.F16.F32.PACK_AB R44, R2, R71 ;  /* 0x00000047022c723e */ /* 0x000fe400000000ff */
[----:B------:R-:W-:Y:S01]  /*29f0*/  F2FP.F16.F32.PACK_AB R45, R156, R73 ;  /* 0x000000499c2d723e */ /* 0x000fe200000000ff */
[----:B------:R0:W-:Y:S01]  /*2a00*/  @P1 STG.E.128 desc[UR6][R58.64+0x10], R32 ;  /* 0x000010203a001986 */ /* 0x0001e2000c101d06 */
[----:B------:R-:W-:Y:S02]  /*2a10*/  F2FP.F16.F32.PACK_AB R46, R46, R75 ;  /* 0x0000004b2e2e723e */ /* 0x000fe400000000ff */
[----:B------:R-:W-:Y:S02]  /*2a20*/  F2FP.F16.F32.PACK_AB R47, R152, R47 ;  /* 0x0000002f982f723e */ /* 0x000fe400000000ff */
[----:B------:R-:W-:-:S03]  /*2a30*/  ISETP.GE.AND P1, PT, R150, UR15, PT ;  /* 0x0000000f96007c0c */ /* 0x000fc6000bf26270 */
        /* <DEDUP_REMOVED lines=50> */
.L_x_7324:
        /* <DEDUP_REMOVED lines=23> */
.L_x_7325:
[----:B------:R-:W-:Y:S01]  /*2ed0*/  HFMA2.MMA R46, -RZ, RZ, 0, 9.5367431640625e-07 ;  /* 0x00000010ff2e7435 */ /* 0x000fe200000001ff */
[----:B------:R-:W-:Y:S02]  /*2ee0*/  MOV R47, R41 ;  /* 0x00000029002f7202 */ /* 0x000fe40000000f00 */
[----:B------:R-:W-:Y:S02]  /*2ef0*/  MOV R49, 0x1f ;  /* 0x0000001f00317802 */ /* 0x000fe40000000f00 */
[----:B------:R-:W-:-:S07]  /*2f00*/  MOV R44, 0xffffffff ;  /* 0xffffffff002c7802 */ /* 0x000fce0000000f00 */
[----:B-----5:R-:W-:Y:S05]  /*2f10*/  WARPSYNC.COLLECTIVE R44, `(.L_x_7328) ;  /* 0x000000002c087348 */ /* 0x020fea0003c00000 */
[----:B------:R0:W1:Y:S02]  /*2f20*/  SHFL.DOWN P3, R45, R47, R46, R49 ;  /* 0x0800002e2f2d7389 */ /* 0x0000640000060031 */
[----:B01---5:R-:W-:Y:S01]  /*2f30*/  ENDCOLLECTIVE ;  /* 0x000000000000791b */ /* 0x023fe20003800000 */
.L_x_7328:
[----:B------:R-:W-:Y:S02]  /*2f40*/  MOV R47, R39 ;  /* 0x00000027002f7202 */ /* 0x000fe40000000f00 */
[----:B------:R-:W-:-:S07]  /*2f50*/  MOV R36, R45 ;  /* 0x0000002d00247202 */ /* 0x000fce0000000f00 */
[----:B------:R-:W-:Y:S05]  /*2f60*/  WARPSYNC.COLLECTIVE R44, `(.L_x_7329) ;  /* 0x000000002c087348 */ /* 0x000fea0003c00000 */
[----:B------:R0:W1:Y:S02]  /*2f70*/  SHFL.DOWN P3, R45, R47, R46, R49 ;  /* 0x0800002e2f2d7389 */ /* 0x0000640000060031 */
[----:B01----:R-:W-:Y:S01]  /*2f80*/  ENDCOLLECTIVE ;  /* 0x000000000000791b */ /* 0x003fe20003800000 */
.L_x_7329:
[----:B------:R-:W-:Y:S01]  /*2f90*/  FADD.FTZ R36, R41, R36 ;  /* 0x0000002429247221 */ /* 0x000fe20000010000 */
[----:B------:R-:W-:-:S04]  /*2fa0*/  HFMA2.MMA R46, -RZ, RZ, 0, 4.76837158203125e-07 ;  /* 0x00000008ff2e7435 */ /* 0x000fc800000001ff */
[----:B------:R-:W-:Y:S02]  /*2fb0*/  MOV R47, R36 ;  /* 0x00000024002f7202 */ /* 0x000fe40000000f00 */
[----:B------:R-:W-:-:S07]  /*2fc0*/  MOV R38, R45 ;  /* 0x0000002d00267202 */ /* 0x000fce0000000f00 */
[----:B------:R-:W-:Y:S05]  /*2fd0*/  WARPSYNC.COLLECTIVE R44, `(.L_x_7330) ;  /* 0x000000002c087348 */ /* 0x000fea0003c00000 */
[----:B------:R0:W1:Y:S02]  /*2fe0*/  SHFL.DOWN P3, R45, R47, R46, R49 ;  /* 0x0800002e2f2d7389 */ /* 0x0000640000060031 */
[----:B01----:R-:W-:Y:S01]  /*2ff0*/  ENDCOLLECTIVE ;  /* 0x000000000000791b */ /* 0x003fe20003800000 */
.L_x_7330:
[----:B------:R-:W-:-:S05]  /*3000*/  FADD.FTZ R38, R39, R38 ;  /* 0x0000002627267221 */ /* 0x000fca0000010000 */
[----:B------:R-:W-:Y:S02]  /*3010*/  MOV R47, R38 ;  /* 0x00000026002f7202 */ /* 0x000fe40000000f00 */
[----:B------:R-:W-:-:S07]  /*3020*/  MOV R37, R45 ;  /* 0x0000002d00257202 */ /* 0x000fce0000000f00 */
[----:B------:R-:W-:Y:S05]  /*3030*/  WARPSYNC.COLLECTIVE R44, `(.L_x_7331) ;  /* 0x000000002c087348 */ /* 0x000fea0003c00000 */
[----:B------:R0:W1:Y:S02]  /*3040*/  SHFL.DOWN P3, R45, R47, R46, R49 ;  /* 0x0800002e2f2d7389 */ /* 0x0000640000060031 */
[----:B01----:R-:W-:Y:S01]  /*3050*/  ENDCOLLECTIVE ;  /* 0x000000000000791b */ /* 0x003fe20003800000 */
.L_x_7331:
[----:B------:R-:W-:Y:S01]  /*3060*/  FADD.FTZ R37, R36, R37 ;  /* 0x0000002524257221 */ /* 0x000fe20000010000 */
[----:B------:R-:W-:-:S04]  /*3070*/  HFMA2.MMA R46, -RZ, RZ, 0, 2.384185791015625e-07 ;  /* 0x00000004ff2e7435 */ /* 0x000fc800000001ff */
[----:B------:R-:W-:Y:S02]  /*3080*/  MOV R47, R37 ;  /* 0x00000025002f7202 */ /* 0x000fe40000000f00 */
[----:B------:R-:W-:-:S07]  /*3090*/  MOV R43, R45 ;  /* 0x0000002d002b7202 */ /* 0x000fce0000000f00 */
[----:B------:R-:W-:Y:S05]  /*30a0*/  WARPSYNC.COLLECTIVE R44, `(.L_x_7332) ;  /* 0x000000002c087348 */ /* 0x000fea0003c00000 */
[----:B------:R0:W1:Y:S02]  /*30b0*/  SHFL.DOWN P3, R45, R47, R46, R49 ;  /* 0x0800002e2f2d7389 */ /* 0x0000640000060031 */
[----:B01----:R-:W-:Y:S01]  /*30c0*/  ENDCOLLECTIVE ;  /* 0x000000000000791b */ /* 0x003fe20003800000 */
.L_x_7332:
[----:B------:R-:W-:-:S05]  /*30d0*/  FADD.FTZ R43, R38, R43 ;  /* 0x0000002b262b7221 */ /* 0x000fca0000010000 */
[----:B------:R-:W-:Y:S02]  /*30e0*/  MOV R47, R43 ;  /* 0x0000002b002f7202 */ /* 0x000fe40000000f00 */
[----:B------:R-:W-:-:S07]  /*30f0*/  MOV R40, R45 ;  /* 0x0000002d00287202 */ /* 0x000fce0000000f00 */
[----:B------:R-:W-:Y:S05]  /*3100*/  WARPSYNC.COLLECTIVE R44, `(.L_x_7333) ;  /* 0x000000002c087348 */ /* 0x000fea0003c00000 */
[----:B------:R0:W1:Y:S02]  /*3110*/  SHFL.DOWN P3, R45, R47, R46, R49 ;  /* 0x0800002e2f2d7389 */ /* 0x0000640000060031 */
[----:B01----:R-:W-:Y:S01]  /*3120*/  ENDCOLLECTIVE ;  /* 0x000000000000791b */ /* 0x003fe20003800000 */
.L_x_7333:
[----:B------:R-:W-:Y:S01]  /*3130*/  FADD.FTZ R40, R37, R40 ;  /* 0x0000002825287221 */ /* 0x000fe20000010000 */
[----:B------:R-:W-:-:S04]  /*3140*/  HFMA2.MMA R46, -RZ, RZ, 0, 1.1920928955078125e-07 ;  /* 0x00000002ff2e7435 */ /* 0x000fc800000001ff */
[----:B------:R-:W-:Y:S02]  /*3150*/  MOV R47, R40 ;  /* 0x00000028002f7202 */ /* 0x000fe40000000f00 */
[----:B------:R-:W-:-:S07]  /*3160*/  MOV R42, R45 ;  /* 0x0000002d002a7202 */ /* 0x000fce0000000f00 */
[----:B------:R-:W-:Y:S05]  /*3170*/  WARPSYNC.COLLECTIVE R44, `(.L_x_7334) ;  /* 0x000000002c087348 */ /* 0x000fea0003c00000 */
[----:B------:R0:W1:Y:S02]  /*3180*/  SHFL.DOWN P3, R45, R47, R46, R49 ;  /* 0x0800002e2f2d7389 */ /* 0x0000640000060031 */
[----:B01----:R-:W-:Y:S01]  /*3190*/  ENDCOLLECTIVE ;  /* 0x000000000000791b */ /* 0x003fe20003800000 */
.L_x_7334:
[----:B------:R-:W-:-:S05]  /*31a0*/  FADD.FTZ R42, R43, R42 ;  /* 0x0000002a2b2a7221 */ /* 0x000fca0000010000 */
[----:B------:R-:W-:Y:S02]  /*31b0*/  MOV R47, R42 ;  /* 0x0000002a002f7202 */ /* 0x000fe40000000f00 */
[----:B------:R-:W-:-:S07]  /*31c0*/  MOV R39, R45 ;  /* 0x0000002d00277202 */ /* 0x000fce0000000f00 */
[----:B------:R-:W-:Y:S05]  /*31d0*/  WARPSYNC.COLLECTIVE R44, `(.L_x_7335) ;  /* 0x000000002c087348 */ /* 0x000fea0003c00000 */
[----:B------:R0:W1:Y:S02]  /*31e0*/  SHFL.DOWN P3, R45, R47, R46, R49 ;  /* 0x0800002e2f2d7389 */ /* 0x0000640000060031 */
[----:B01----:R-:W-:Y:S01]  /*31f0*/  ENDCOLLECTIVE ;  /* 0x000000000000791b */ /* 0x003fe20003800000 */
.L_x_7335:
[----:B------:R-:W-:Y:S01]  /*3200*/  FADD.FTZ R39, R40, R39 ;  /* 0x0000002728277221 */ /* 0x000fe20000010000 */
[----:B------:R-:W-:-:S04]  /*3210*/  HFMA2.MMA R46, -RZ, RZ, 0, 5.9604644775390625e-08 ;  /* 0x00000001ff2e7435 */ /* 0x000fc800000001ff */
[----:B------:R-:W-:Y:S02]  /*3220*/  MOV R47, R39 ;  /* 0x00000027002f7202 */ /* 0x000fe40000000f00 */
[----:B------:R-:W-:-:S07]  /*3230*/  MOV R41, R45 ;  /* 0x0000002d00297202 */ /* 0x000fce0000000f00 */
[----:B------:R-:W-:Y:S05]  /*3240*/  WARPSYNC.COLLECTIVE R44, `(.L_x_7336) ;  /* 0x000000002c087348 */ /* 0x000fea0003c00000 */
[----:B------:R0:W1:Y:S02]  /*3250*/  SHFL.DOWN P3, R45, R47, R46, R49 ;  /* 0x0800002e2f2d7389 */ /* 0x0000640000060031 */
[----:B01----:R-:W-:Y:S01]  /*3260*/  ENDCOLLECTIVE ;  /* 0x000000000000791b */ /* 0x003fe20003800000 */
.L_x_7336:
[----:B------:R-:W-:-:S05]  /*3270*/  FADD.FTZ R41, R42, R41 ;  /* 0x000000292a297221 */ /* 0x000fca0000010000 */
[----:B------:R-:W-:Y:S02]  /*3280*/  MOV R47, R41 ;  /* 0x00000029002f7202 */ /* 0x000fe40000000f00 */
[----:B------:R-:W-:-:S07]  /*3290*/  MOV R36, R45 ;  /* 0x0000002d00247202 */ /* 0x000fce0000000f00 */
[----:B------:R-:W-:Y:S05]  /*32a0*/  WARPSYNC.COLLECTIVE R44, `(.L_x_7337) ;  /* 0x000000002c087348 */ /* 0x000fea0003c00000 */
[----:B------:R0:W1:Y:S02]  /*32b0*/  SHFL.DOWN P3, R45, R47, R46, R49 ;  /* 0x0800002e2f2d7389 */ /* 0x0000640000060031 */
[----:B01----:R-:W-:Y:S01]  /*32c0*/  ENDCOLLECTIVE ;  /* 0x000000000000791b */ /* 0x003fe20003800000 */
.L_x_7337:
[----:B------:R-:W-:Y:S01]  /*32d0*/  MOV R38, R45 ;  /* 0x0000002d00267202 */ /* 0x000fe20000000f00 */
[----:B------:R-:W-:Y:S06]  /*32e0*/  BRA `(.L_x_7338) ;  /* 0xffffffe400187947 */ /* 0x000fec000383ffff */
.L_x_7339:
        /* <DEDUP_REMOVED lines=9> */
.L_x_11388:


//--------------------- .text._ZN10layer_norm22ln_bwd_finalize_kernelINS_22Kernel_traits_finalizeILj6144E6__halfS2_fS2_fjLb0ELj1024ELj4ENS_18Kernel_traits_baseILj6144ES2_S2_fS2_fjLj1024EEEEELb0ELb0EEEvNS_9BwdParamsE --------------------------
	.section	.text._ZN10layer_norm22ln_bwd_finalize_kernelINS_22Kernel_traits_finalizeILj6144E6__halfS2_fS2_fjLb0ELj1024ELj4ENS_18Kernel_traits_baseILj6144ES2_S2_fS2_fjLj1024EEEEELb0ELb0EEEvNS_9BwdParamsE,"ax",@progbits
	.align	128
        .global         _ZN10layer_norm22ln_bwd_finalize_kernelINS_22Kernel_traits_finalizeILj6144E6__halfS2_fS2_fjLb0ELj1024ELj4ENS_18Kernel_traits_baseILj6144ES2_S2_fS2_fjLj1024EEEEELb0ELb0EEEvNS_9BwdParamsE
        .type           _ZN10layer_norm22ln_bwd_finalize_kernelINS_22Kernel_traits_finalizeILj6144E6__halfS2_fS2_fjLb0ELj1024ELj4ENS_18Kernel_traits_baseILj6144ES2_S2_fS2_fjLj1024EEEEELb0ELb0EEEvNS_9BwdParamsE,@function
        .size           _ZN10layer_norm22ln_bwd_finalize_kernelINS_22Kernel_traits_finalizeILj6144E6__halfS2_fS2_fjLb0ELj1024ELj4ENS_18Kernel_traits_baseILj6144ES2_S2_fS2_fjLj1024EEEEELb0ELb0EEEvNS_9BwdParamsE,(.L_x_11389 - _ZN10layer_norm22ln_bwd_finalize_kernelINS_22Kernel_traits_finalizeILj6144E6__halfS2_fS2_fjLb0ELj1024ELj4ENS_18Kernel_traits_baseILj6144ES2_S2_fS2_fjLj1024EEEEELb0ELb0EEEvNS_9BwdParamsE)
        .other          _ZN10layer_norm22ln_bwd_finalize_kernelINS_22Kernel_traits_finalizeILj6144E6__halfS2_fS2_fjLb0ELj1024ELj4ENS_18Kernel_traits_baseILj6144ES2_S2_fS2_fjLj1024EEEEELb0ELb0EEEvNS_9BwdParamsE,@"STO_CUDA_ENTRY STV_DEFAULT"
_ZN10layer_norm22ln_bwd_finalize_kernelINS_22Kernel_traits_finalizeILj6144E6__halfS2_fS2_fjLb0ELj1024ELj4ENS_18Kernel_traits_baseILj6144ES2_S2_fS2_fjLj1024EEEEELb0ELb0EEEvNS_9BwdParamsE:
.text._ZN10layer_norm22ln_bwd_finalize_kernelINS_22Kernel_traits_finalizeILj6144E6__halfS2_fS2_fjLb0ELj1024ELj4ENS_18Kernel_traits_baseILj6144ES2_S2_fS2_fjLj1024EEEEELb0ELb0EEEvNS_9BwdParamsE:
        /* <DEDUP_REMOVED lines=25> */
.L_x_7352:
        /* <DEDUP_REMOVED lines=30> */
.L_x_7344:
        /* <DEDUP_REMOVED lines=36> */
.L_x_7343:
[----:B------:R-:W-:Y:S05]  /*05b0*/  BSYNC B1 ;  /* 0x0000000000017941 */ /* 0x000fea0003800000 */
.L_x_7342:
        /* <DEDUP_REMOVED lines=24> */
.L_x_7346:
[----:B------:R-:W-:Y:S05]  /*0740*/  BSYNC B1 ;  /* 0x0000000000017941 */ /* 0x000fea0003800000 */
.L_x_7345:
        /* <DEDUP_REMOVED lines=12> */
.L_x_7347:
[----:B------:R-:W-:Y:S05]  /*0810*/  BSYNC B1 ;  /* 0x0000000000017941 */ /* 0x000fea0003800000 */
.L_x_7341:
[----:B------:R-:W-:Y:S05]  /*0820*/  BSYNC B0 ;  /* 0x0000000000007941 */ /* 0x000fea0003800000 */
.L_x_7340:
        /* <DEDUP_REMOVED lines=29> */
.L_x_7363:
[----:B---3--:R-:W-:Y:S01]  /*0a00*/  FADD.FTZ R9, R18, R9 ;  /* 0x0000000912097221 */ /* 0x008fe20000010000 */
[----:B--2---:R-:W-:-:S04]  /*0a10*/  FADD.FTZ R11, R10, R11 ;  /* 0x0000000b0a0b7221 */ /* 0x004fc80000010000 */
[----:B------:R2:W-:Y:S04]  /*0a20*/  @!P1 STS [R6+0x2000], R9 ;  /* 0x0020000906009388 */ /* 0x0005e80000000800 */
[----:B------:R2:W-:Y:S02]  /*0a30*/  @!P1 STS [R6+0x2080], R11 ;  /* 0x0020800b06009388 */ /* 0x0005e40000000800 */
.L_x_7348:
        /* <DEDUP_REMOVED lines=18> */
.L_x_7351:
[----:B------:R-:W-:Y:S05]  /*0b60*/  BSYNC B0 ;  /* 0x0000000000007941 */ /* 0x000fea0003800000 */
.L_x_7350:
[C---:B------:R-:W-:Y:S01]  /*0b70*/  ISETP.GT.U32.AND P1, PT, R3.reuse, -0x1801, PT ;  /* 0xffffe7ff0300780c */ /* 0x040fe20003f24070 */
[----:B------:R-:W-:Y:S01]  /*0b80*/  VIADD R4, R4, 0xc00 ;  /* 0x00000c0004047836 */ /* 0x000fe20000000000 */
[----:B------:R-:W-:-:S11]  /*0b90*/  IADD3 R3, R3, 0x1800, RZ ;  /* 0x0000180003037810 */ /* 0x000fd60007ffe0ff */
[----:B------:R-:W-:Y:S05]  /*0ba0*/  @P1 BRA `(.L_x_7352) ;  /* 0xfffffff400781947 */ /* 0x000fea000383ffff */
[----:B------:R-:W-:Y:S05]  /*0bb0*/  EXIT ;  /* 0x000000000000794d */ /* 0x000fea0003800000 */
.L_x_7349:
[----:B------:R-:W-:Y:S01]  /*0bc0*/  HFMA2.MMA R21, -RZ, RZ, 0, 5.9604644775390625e-08 ;  /* 0x00000001ff157435 */ /* 0x000fe200000001ff */
[----:B0--3--:R-:W-:Y:S01]  /*0bd0*/  MOV R22, R10 ;  /* 0x0000000a00167202 */ /* 0x009fe20000000f00 */
[----:B------:R-:W-:Y:S01]  /*0be0*/  IMAD.MOV.U32 R19, RZ, RZ, -0x1 ;  /* 0xffffffffff137424 */ /* 0x000fe200078e00ff */
[----:B------:R-:W-:-:S08]  /*0bf0*/  MOV R24, 0x1f ;  /* 0x0000001f00187802 */ /* 0x000fd00000000f00 */
[----:B-12---:R-:W-:Y:S05]  /*0c00*/  WARPSYNC.COLLECTIVE R19, `(.L_x_7353) ;  /* 0x0000000013087348 */ /* 0x006fea0003c00000 */
[----:B------:R0:W3:Y:S02]  /*0c10*/  SHFL.BFLY P2, R20, R22, R21, R24 ;  /* 0x0c00001516147389 */ /* 0x0000e40000040018 */
[----:B0123--:R-:W-:Y:S01]  /*0c20*/  ENDCOLLECTIVE ;  /* 0x000000000000791b */ /* 0x00ffe20003800000 */
.L_x_7353:
[----:B------:R-:W-:Y:S01]  /*0c30*/  HFMA2.MMA R21, -RZ, RZ, 0, 1.1920928955078125e-07 ;  /* 0x00000002ff157435 */ /* 0x000fe200000001ff */
[----:B------:R-:W-:-:S05]  /*0c40*/  MOV R11, R20 ;  /* 0x00000014000b7202 */ /* 0x000fca0000000f00 */
[----:B------:R-:W-:-:S05]  /*0c50*/  FADD.FTZ R11, R10, R11 ;  /* 0x0000000b0a0b7221 */ /* 0x000fca0000010000 */
[----:B------:R-:W-:-:S07]  /*0c60*/  MOV R22, R11 ;  /* 0x0000000b00167202 */ /* 0x000fce0000000f00 */
[----:B------:R-:W-:Y:S05]  /*0c70*/  WARPSYNC.COLLECTIVE R19, `(.L_x_7354) ;  /* 0x0000000013087348 */ /* 0x000fea0003c00000 */
[----:B------:R0:W1:Y:S02]  /*0c80*/  SHFL.BFLY P2, R20, R22, R21, R24 ;  /* 0x0c00001516147389 */ /* 0x0000640000040018 */
[----:B01----:R-:W-:Y:S01]  /*0c90*/  ENDCOLLECTIVE ;  /* 0x000000000000791b */ /* 0x003fe20003800000 */
.L_x_7354:
[----:B------:R-:W-:Y:S01]  /*0ca0*/  HFMA2.MMA R21, -RZ, RZ, 0, 2.384185791015625e-07 ;  /* 0x00000004ff157435 */ /* 0x000fe200000001ff */
[----:B------:R-:W-:-:S04]  /*0cb0*/  IMAD.MOV.U32 R14, RZ, RZ, R20 ;  /* 0x000000ffff0e7224 */ /* 0x000fc800078e0014 */
[----:B------:R-:W-:-:S05]  /*0cc0*/  FADD.FTZ R14, R11, R14 ;  /* 0x0000000e0b0e7221 */ /* 0x000fca0000010000 */
[----:B------:R-:W-:-:S07]  /*0cd0*/  MOV R22, R14 ;  /* 0x0000000e00167202 */ /* 0x000fce0000000f00 */
[----:B------:R-:W-:Y:S05]  /*0ce0*/  WARPSYNC.COLLECTIVE R19, `(.L_x_7355) ;  /* 0x0000000013087348 */ /* 0x000fea0003c00000 */
[----:B------:R0:W1:Y:S02]  /*0cf0*/  SHFL.BFLY P2, R20, R22, R21, R24 ;  /* 0x0c00001516147389 */ /* 0x0000640000040018 */
[----:B01----:R-:W-:Y:S01]  /*0d00*/  ENDCOLLECTIVE ;  /* 0x000000000000791b */ /* 0x003fe20003800000 */
.L_x_7355:
[----:B------:R-:W-:Y:S01]  /*0d10*/  HFMA2.MMA R21, -RZ, RZ, 0, 4.76837158203125e-07 ;  /* 0x00000008ff157435 */ /* 0x000fe200000001ff */
[----:B------:R-:W-:-:S05]  /*0d20*/  MOV R13, R20 ;  /* 0x00000014000d7202 */ /* 0x000fca0000000f00 */
[----:B------:R-:W-:-:S04]  /*0d30*/  FADD.FTZ R13, R14, R13 ;  /* 0x0000000d0e0d7221 */ /* 0x000fc80000010000 */
[----:B------:R-:W-:-:S07]  /*0d40*/  IMAD.MOV.U32 R22, RZ, RZ, R13 ;  /* 0x000000ffff167224 */ /* 0x000fce00078e000d */
[----:B------:R-:W-:Y:S05]  /*0d50*/  WARPSYNC.COLLECTIVE R19, `(.L_x_7356) ;  /* 0x0000000013087348 */ /* 0x000fea0003c00000 */
[----:B------:R0:W1:Y:S02]  /*0d60*/  SHFL.BFLY P2, R20, R22, R21, R24 ;  /* 0x0c00001516147389 */ /* 0x0000640000040018 */
[----:B01----:R-:W-:Y:S01]  /*0d70*/  ENDCOLLECTIVE ;  /* 0x000000000000791b */ /* 0x003fe20003800000 */
.L_x_7356:
[----:B------:R-:W-:Y:S01]  /*0d80*/  IMAD.MOV.U32 R21, RZ, RZ, 0x10 ;  /* 0x00000010ff157424 */ /* 0x000fe200078e00ff */
[----:B------:R-:W-:-:S05]  /*0d90*/  MOV R10, R20 ;  /* 0x00000014000a7202 */ /* 0x000fca0000000f00 */
[----:B------:R-:W-:-:S05]  /*0da0*/  FADD.FTZ R10, R13, R10 ;  /* 0x0000000a0d0a7221 */ /* 0x000fca0000010000 */
[----:B------:R-:W-:-:S07]  /*0db0*/  MOV R22, R10 ;  /* 0x0000000a00167202 */ /* 0x000fce0000000f00 */
[----:B------:R-:W-:Y:S05]  /*0dc0*/  WARPSYNC.COLLECTIVE R19, `(.L_x_7357) ;  /* 0x0000000013087348 */ /* 0x000fea0003c00000 */
[----:B------:R0:W1:Y:S02]  /*0dd0*/  SHFL.BFLY P2, R20, R22, R21, R24 ;  /* 0x0c00001516147389 */ /* 0x0000640000040018 */
[----:B01----:R-:W-:Y:S01]  /*0de0*/  ENDCOLLECTIVE ;  /* 0x000000000000791b */ /* 0x003fe20003800000 */
.L_x_7357:
[----:B------:R-:W-:Y:S01]  /*0df0*/  HFMA2.MMA R21, -RZ, RZ, 0, 5.9604644775390625e-08 ;  /* 0x00000001ff157435 */ /* 0x000fe200000001ff */
[----:B------:R-:W-:Y:S02]  /*0e00*/  MOV R22, R9 ;  /* 0x0000000900167202 */ /* 0x000fe40000000f00 */
[----:B------:R-:W-:-:S08]  /*0e10*/  MOV R11, R20 ;  /* 0x00000014000b7202 */ /* 0x000fd00000000f00 */
[----:B------:R-:W-:Y:S05]  /*0e20*/  WARPSYNC.COLLECTIVE R19, `(.L_x_7358) ;  /* 0x0000000013087348 */ /* 0x000fea0003c00000 */
[----:B------:R0:W1:Y:S02]  /*0e30*/  SHFL.BFLY P2, R20, R22, R21, R24 ;  /* 0x0c00001516147389 */ /* 0x0000640000040018 */
[----:B01----:R-:W-:Y:S01]  /*0e40*/  ENDCOLLECTIVE ;  /* 0x000000000000791b */ /* 0x003fe20003800000 */
.L_x_7358:
[----:B------:R-:W-:Y:S01]  /*0e50*/  HFMA2.MMA R21, -RZ, RZ, 0, 1.1920928955078125e-07 ;  /* 0x00000002ff157435 */ /* 0x000fe200000001ff */
[----:B------:R-:W-:-:S04]  /*0e60*/  IMAD.MOV.U32 R14, RZ, RZ, R20 ;  /* 0x000000ffff0e7224 */ /* 0x000fc800078e0014 */
[----:B------:R-:W-:-:S05]  /*0e70*/  FADD.FTZ R15, R9, R14 ;  /* 0x0000000e090f7221 */ /* 0x000fca0000010000 */
[----:B------:R-:W-:-:S07]  /*0e80*/  MOV R22, R15 ;  /* 0x0000000f00167202 */ /* 0x000fce0000000f00 */
[----:B------:R-:W-:Y:S05]  /*0e90*/  WARPSYNC.COLLECTIVE R19, `(.L_x_7359) ;  /* 0x0000000013087348 */ /* 0x000fea0003c00000 */
[----:B------:R0:W1:Y:S02]  /*0ea0*/  SHFL.BFLY P2, R20, R22, R21, R24 ;  /* 0x0c00001516147389 */ /* 0x0000640000040018 */
[----:B01----:R-:W-:Y:S01]  /*0eb0*/  ENDCOLLECTIVE ;  /* 0x000000000000791b */ /* 0x003fe20003800000 */
.L_x_7359:
[----:B------:R-:W-:Y:S01]  /*0ec0*/  HFMA2.MMA R21, -RZ, RZ, 0, 2.384185791015625e-07 ;  /* 0x00000004ff157435 */ /* 0x000fe200000001ff */
[----:B------:R-:W-:-:S05]  /*0ed0*/  MOV R16, R20 ;  /* 0x0000001400107202 */ /* 0x000fca0000000f00 */
[----:B------:R-:W-:-:S04]  /*0ee0*/  FADD.FTZ R16, R15, R16 ;  /* 0x000000100f107221 */ /* 0x000fc80000010000 */
[----:B------:R-:W-:-:S07]  /*0ef0*/  IMAD.MOV.U32 R22, RZ, RZ, R16 ;  /* 0x000000ffff167224 */ /* 0x000fce00078e0010 */
[----:B------:R-:W-:Y:S05]  /*0f00*/  WARPSYNC.COLLECTIVE R19, `(.L_x_7360) ;  /* 0x0000000013087348 */ /* 0x000fea0003c00000 */
[----:B------:R0:W1:Y:S02]  /*0f10*/  SHFL.BFLY P2, R20, R22, R21, R24 ;  /* 0x0c00001516147389 */ /* 0x0000640000040018 */
[----:B01----:R-:W-:Y:S01]  /*0f20*/  ENDCOLLECTIVE ;  /* 0x000000000000791b */ /* 0x003fe20003800000 */
.L_x_7360:
[----:B------:R-:W-:Y:S01]  /*0f30*/  IMAD.MOV.U32 R21, RZ, RZ, 0x8 ;  /* 0x00000008ff157424 */ /* 0x000fe200078e00ff */
[----:B------:R-:W-:-:S05]  /*0f40*/  MOV R17, R20 ;  /* 0x0000001400117202 */ /* 0x000fca0000000f00 */
[----:B------:R-:W-:-:S05]  /*0f50*/  FADD.FTZ R17, R16, R17 ;  /* 0x0000001110117221 */ /* 0x000fca0000010000 */
[----:B------:R-:W-:-:S07]  /*0f60*/  MOV R22, R17 ;  /* 0x0000001100167202 */ /* 0x000fce0000000f00 */
[----:B------:R-:W-:Y:S05]  /*0f70*/  WARPSYNC.COLLECTIVE R19, `(.L_x_7361) ;  /* 0x0000000013087348 */ /* 0x000fea0003c00000 */
[----:B------:R0:W1:Y:S02]  /*0f80*/  SHFL.BFLY P2, R20, R22, R21, R24 ;  /* 0x0c00001516147389 */ /* 0x0000640000040018 */
[----:B01----:R-:W-:Y:S01]  /*0f90*/  ENDCOLLECTIVE ;  /* 0x000000000000791b */ /* 0x003fe20003800000 */
.L_x_7361:
[----:B------:R-:W-:Y:S01]  /*0fa0*/  HFMA2.MMA R21, -RZ, RZ, 0, 9.5367431640625e-07 ;  /* 0x00000010ff157435 */ /* 0x000fe200000001ff */
[----:B------:R-:W-:-:S05]  /*0fb0*/  MOV R18, R20 ;  /* 0x0000001400127202 */ /* 0x000fca0000000f00 */
[----:B------:R-:W-:-:S05]  /*0fc0*/  FADD.FTZ R18, R17, R18 ;  /* 0x0000001211127221 */ /* 0x000fca0000010000 */
[----:B------:R-:W-:-:S07]  /*0fd0*/  MOV R22, R18 ;  /* 0x0000001200167202 */ /* 0x000fce0000000f00 */
[----:B------:R-:W-:Y:S05]  /*0fe0*/  WARPSYNC.COLLECTIVE R19, `(.L_x_7362) ;  /* 0x0000000013087348 */ /* 0x000fea0003c00000 */
[----:B------:R0:W1:Y:S02]  /*0ff0*/  SHFL.BFLY P2, R20, R22, R21, R24 ;  /* 0x0c00001516147389 */ /* 0x0000640000040018 */
[----:B01----:R-:W-:Y:S01]  /*1000*/  ENDCOLLECTIVE ;  /* 0x000000000000791b */ /* 0x003fe20003800000 */
.L_x_7362:
[----:B------:R-:W-:Y:S01]  /*1010*/  MOV R9, R20 ;  /* 0x0000001400097202 */ /* 0x000fe20000000f00 */
[----:B------:R-:W-:Y:S06]  /*1020*/  BRA `(.L_x_7363) ;  /* 0xfffffff800747947 */ /* 0x000fec000383ffff */
.L_x_7364:
        /* <DEDUP_REMOVED lines=13> */
.L_x_11389:


//--------------------- .text._ZN10layer_norm13ln_bwd_kernelINS_13Kernel_traitsI6__halfS2_fS2_fjLj6144ELj1ELj1ELj8ELj16ENS_18Kernel_traits_baseILj6144ES2_S2_fS2_fjLj256EEEEELb1ELb0ELb1ELb0EEEvNS_9BwdParamsE --------------------------
	.section	.text._ZN10layer_norm13ln_bwd_kernelINS_13Kernel_traitsI6__halfS2_fS2_fjLj6144ELj1ELj1ELj8ELj16ENS_18Kernel_traits_baseILj6144ES2_S2_fS2_fjLj256EEEEELb1ELb0ELb1ELb0EEEvNS_9BwdParamsE,"ax",@progbits
	.align	128
        .global         _ZN10layer_norm13ln_bwd_kernelINS_13Kernel_traitsI6__halfS2_fS2_fjLj6144ELj1ELj1ELj8ELj16ENS_18Kernel_traits_baseILj6144ES2_S2_fS2_fjLj256EEEEELb1ELb0ELb1ELb0EEEvNS_9BwdParamsE
        .type           _ZN10layer_norm13ln_bwd_kernelINS_13Kernel_traitsI6__halfS2_fS2_fjLj6144ELj1ELj1ELj8ELj16ENS_18Kernel_traits_baseILj6144ES2_S2_fS2_fjLj256EEEEELb1ELb0ELb1ELb0EEEvNS_9BwdParamsE,@function
        .size           _ZN10layer_norm13ln_bwd_kernelINS_13Kernel_traitsI6__halfS2_fS2_fjLj6144ELj1ELj1ELj8ELj16ENS_18Kernel_traits_baseILj6144ES2_S2_fS2_fjLj256EEEEELb1ELb0ELb1ELb0EEEvNS_9BwdParamsE,(.L_x_11390 - _ZN10layer_norm13ln_bwd_kernelINS_13Kernel_traitsI6__halfS2_fS2_fjLj6144ELj1ELj1ELj8ELj16ENS_18Kernel_traits_baseILj6144ES2_S2_fS2_fjLj256EEEEELb1ELb0ELb1ELb0EEEvNS_9BwdParamsE)
        .other          _ZN10layer_norm13ln_bwd_kernelINS_13Kernel_traitsI6__halfS2_fS2_fjLj6144ELj1ELj1ELj8ELj16ENS_18Kernel_traits_baseILj6144ES2_S2_fS2_fjLj256EEEEELb1ELb0ELb1ELb0EEEvNS_9BwdParamsE,@"STO_CUDA_ENTRY STV_DEFAULT"
_ZN10layer_norm13ln_bwd_kernelINS_13Kernel_traitsI6__halfS2_fS2_fjLj6144ELj1ELj1ELj8ELj16ENS_18Kernel_traits_baseILj6144ES2_S2_fS2_fjLj256EEEEELb1ELb0ELb1ELb0EEEvNS_9BwdParamsE:
.text._ZN10layer_norm13ln_bwd_kernelINS_13Kernel_traitsI6__halfS2_fS2_fjLj6144ELj1ELj1ELj8ELj16ENS_18Kernel_traits_baseILj6144ES2_S2_fS2_fjLj256EEEEELb1ELb0ELb1ELb0EEEvNS_9BwdParamsE:
        /* <DEDUP_REMOVED lines=85> */
.L_x_7432:
[----:B0-----:R-:W0:Y:S08]  /*0550*/  LDC.64 R128, c[0x0][0x288] ;  /* 0x0000a200ff807b82 */ /* 0x001e300000000a00 */
[----:B-1----:R-:W1:Y:S08]  /*0560*/  LDC.64 R126, c[0x0][0x258] ;  /* 0x00009600ff7e7b82 */ /* 0x002e700000000a00 */
[----:B--2---:R-:W2:Y:S01]  /*0570*/  LDC.64 R124, c[0x0][0x280] ;  /* 0x0000a000ff7c7b82 */ /* 0x004ea20000000a00 */
[----:B0-----:R-:W-:Y:S01]  /*0580*/  IMAD.WIDE R128, R3, 0x4, R128 ;  /* 0x0000000403807825 */ /* 0x001fe200078e0280 */
[----:B------:R-:W-:-:S06]  /*0590*/  MOV R30, UR12 ;  /* 0x0000000c001e7c02 */ /* 0x000fcc0008000f00 */
[----:B------:R-:W0:Y:S01]  /*05a0*/  LDC.64 R136, c[0x0][0x2c8] ;  /* 0x0000b200ff887b82 */ /* 0x000e220000000a00 */
[----:B------:R-:W3:Y:S01]  /*05b0*/  LDG.E R128, desc[UR4][R128.64] ;  /* 0x0000000480807981 */ /* 0x000ee2000c1e1900 */
[----:B-1----:R-:W-:-:S05]  /*05c0*/  IMAD.WIDE R126, R3, 0x4, R126 ;  /* 0x00000004037e7825 */ /* 0x002fca00078e027e */
[----:B-----5:R1:W5:Y:S01]  /*05d0*/  LDG.E R2, desc[UR4][R126.64] ;  /* 0x000000047e027981 */ /* 0x020362000c1e1900 */
[----:B--2---:R-:W-:-:S05]  /*05e0*/  IMAD.WIDE R124, R3, 0x4, R124 ;  /* 0x00000004037c7825 */ /* 0x004fca00078e027c */
[----:B------:R1:W5:Y:S01]  /*05f0*/  LDG.E R188, desc[UR4][R124.64] ;  /* 0x000000047cbc7981 */ /* 0x000362000c1e1900 */
        /* <DEDUP_REMOVED lines=26> */
[----:B------:R-:W-:Y:S02]  /*07a0*/  IADD3 R129, R0, 0x100, RZ ;  /* 0x0000010000817810 */ /* 0x000fe40007ffe0ff */
[----:B------:R-:W-:-:S07]  /*07b0*/  IADD3 R127, R127, 0x100, RZ ;  /* 0x000001007f7f7810 */ /* 0x000fce0007ffe0ff */
.L_x_7369:
[----:B------:R-:W-:Y:S05]  /*07c0*/  BSYNC B1 ;  /* 0x0000000000017941 */ /* 0x000fea0003800000 */
.L_x_7368:
        /* <DEDUP_REMOVED lines=10> */
[----:B------:R-:W-:Y:S02]  /*0870*/  IADD3 R127, R127, 0x100, RZ ;  /* 0x000001007f7f7810 */ /* 0x000fe40007ffe0ff */
[----:B------:R-:W-:-:S07]  /*0880*/  IADD3 R129, R129, 0x100, RZ ;  /* 0x0000010081817810 */ /* 0x000fce0007ffe0ff */
.L_x_7371:
[----:B------:R-:W-:Y:S05]  /*0890*/  BSYNC B1 ;  /* 0x0000000000017941 */ /* 0x000fea0003800000 */
.L_x_7370:
[----:B------:R-:W-:Y:S01]  /*08a0*/  HFMA2.MMA R192, -RZ, RZ, 0, 0 ;  /* 0x00000000ffc07435 */ /* 0x000fe200000001ff */
[----:B------:R-:W-:Y:S01]  /*08b0*/  MOV R194, RZ ;  /* 0x000000ff00c27202 */ /* 0x000fe20000000f00 */
[----:B------:R-:W-:Y:S09]  /*08c0*/  @!P3 BRA `(.L_x_7372) ;  /* 0x00000010005cb947 */ /* 0x000ff20003800000 */
        /* <DEDUP_REMOVED lines=8> */
[----:B------:R-:W-:Y:S01]  /*0950*/  MOV R194, RZ ;  /* 0x000000ff00c27202 */ /* 0x000fe20000000f00 */
[----:B------:R-:W-:Y:S06]  /*0960*/  BRA `(.L_x_7372) ;  /* 0x0000001000347947 */ /* 0x000fec0003800000 */
.L_x_7367:
[----:B------:R-:W0:Y:S02]  /*0970*/  LDC.64 R124, c[0x0][0x250] ;  /* 0x00009400ff7c7b82 */ /* 0x000e240000000a00 */
[----:B0-----:R-:W-:-:S06]  /*0980*/  IMAD.WIDE R124, R3, 0x4, R124 ;  /* 0x00000004037c7825 */ /* 0x001fcc00078e027c */
[----:B------:R-:W2:Y:S01]  /*0990*/  LDG.E R124, desc[UR4][R124.64] ;  /* 0x000000047c7c7981 */ /* 0x000ea2000c1e1900 */
[----:B-----5:R-:W-:Y:S01]  /*09a0*/  ISETP.GE.AND P1, PT, R188, 0x1, PT ;  /* 0x00000001bc00780c */ /* 0x020fe20003f26270 */
[----:B------:R-:W-:Y:S01]  /*09b0*/  HFMA2.MMA R189, -RZ, RZ, 0, 0 ;  /* 0x00000000ffbd7435 */ /* 0x000fe200000001ff */
[----:B------:R-:W-:Y:S01]  /*09c0*/  IADD3 R127, R128, -0x1, RZ ;  /* 0xffffffff807f7810 */ /* 0x000fe20007ffe0ff */
[----:B------:R-:W-:Y:S01]  /*09d0*/  BSSY B1, `(.L_x_7373) ;  /* 0x0000061000017945 */ /* 0x000fe20003800000 */
[----:B------:R-:W-:Y:S01]  /*09e0*/  ISETP.NE.AND P0, PT, R17, RZ, PT ;  /* 0x000000ff1100720c */ /* 0x000fe20003f05270 */
        /* <DEDUP_REMOVED lines=49> */
[----:B------:R-:W-:Y:S01]  /*0d00*/  FADD.FTZ R177, -R179, R132 ;  /* 0x00000084b3b17221 */ /* 0x000fe20000010100 */
        /* <DEDUP_REMOVED lines=45> */
.L_x_7374:
[----:B------:R-:W-:Y:S05]  /*0fe0*/  BSYNC B1 ;  /* 0x0000000000017941 */ /* 0x000fea0003800000 */
.L_x_7373:
        /* <DEDUP_REMOVED lines=13> */
[----:B------:R-:W5:Y:S07]  /*10c0*/  LDG.E.64 R158, desc[UR4][R150.64] ;  /* 0x00000004969e7981 */ /* 0x000f6e000c1e1b00 */
[----:B------:R-:W-:-:S05]  /*10d0*/  @P0 IMAD.WIDE.U32 R138, R191, 0x20, R136 ;  /* 0x00000020bf8a0825 */ /* 0x000fca00078e0088 */
[----:B------:R-:W5:Y:S04]  /*10e0*/  @P0 LDG.E.128 R52, desc[UR4][R138.64] ;  /* 0x000000048a340981 */ /* 0x000f68000c1e1d00 */
[----:B------:R1:W5:Y:S01]  /*10f0*/  @P0 LDG.E.128 R48, desc[UR4][R138.64+0x10] ;  /* 0x000010048a300981 */ /* 0x000362000c1e1d00 */
[----:B------:R-:W-:Y:S02]  /*1100*/  IADD3 R190, R190, 0x100, RZ ;  /* 0x00000100bebe7810 */ /* 0x000fe40007ffe0ff */
[----:B------:R-:W-:Y:S02]  /*1110*/  IADD3 R189, R189, 0x100, RZ ;  /* 0x00000100bdbd7810 */ /* 0x000fe40007ffe0ff */
[----:B------:R-:W-:Y:S01]  /*1120*/  IADD3 R191, R191, 0x100, RZ ;  /* 0x00000100bfbf7810 */ /* 0x000fe20007ffe0ff */
[C---:B----4-:R-:W-:Y:S01]  /*1130*/  FADD.FTZ R169, -R179.reuse, R124 ;  /* 0x0000007cb3a97221 */ /* 0x050fe20000010100 */
[----:B------:R-:W-:Y:S01]  /*1140*/  FADD.FTZ R167, -R179, R126 ;  /* 0x0000007eb3a77221 */ /* 0x000fe20000010100 */
[----:B---3--:R-:W-:-:S02]  /*1150*/  HADD2.F32 R165, -RZ, R128.H0_H0 ;  /* 0x20000080ffa57230 */ /* 0x008fc40000004100 */
[----:B------:R-:W-:Y:S01]  /*1160*/  FMUL.FTZ R169, R2, R169 ;  /* 0x000000a902a97220 */ /* 0x000fe20000410000 */
[C---:B0-----:R-:W-:Y:S01]  /*1170*/  FADD.FTZ R149, -R179.reuse, R127 ;  /* 0x0000007fb3957221 */ /* 0x041fe20000010100 */
[----:B------:R-:W-:Y:S01]  /*1180*/  FADD.FTZ R125, -R179, R125 ;  /* 0x0000007db37d7221 */ /* 0x000fe20000010100 */
[----:B------:R-:W-:Y:S02]  /*1190*/  HADD2.F32 R128, -RZ, R128.H1_H1 ;  /* 0x30000080ff807230 */ /* 0x000fe40000004100 */
[----:B------:R-:W-:Y:S01]  /*11a0*/  FADD.FTZ R76, R76, R165 ;  /* 0x000000a54c4c7221 */ /* 0x000fe20000010000 */
[--C-:B------:R-:W-:Y:S02]  /*11b0*/  HADD2.F32 R127, -RZ, R129.reuse.H0_H0 ;  /* 0x20000081ff7f7230 */ /* 0x100fe40000004100 */
[----:B------:R-:W-:Y:S01]  /*11c0*/  FFMA.FTZ R100, R169, R165, R100 ;  /* 0x000000a5a9647223 */ /* 0x000fe20000010064 */
[----:B------:R-:W-:Y:S01]  /*11d0*/  FMUL.FTZ R167, R2, R167 ;  /* 0x000000a702a77220 */ /* 0x000fe20000410000 */
[----:B------:R-:W-:Y:S01]  /*11e0*/  FMUL.FTZ R165, R20, R165 ;  /* 0x000000a514a57220 */ /* 0x000fe20000410000 */
[----:B------:R-:W-:Y:S01]  /*11f0*/  FMUL.FTZ R168, R2, R125 ;  /* 0x0000007d02a87220 */ /* 0x000fe20000410000 */
[----:B------:R-:W-:Y:S01]  /*1200*/  FMUL.FTZ R164, R19, R128 ;  /* 0x0000008013a47220 */ /* 0x000fe20000410000 */
[----:B------:R-:W-:Y:S01]  /*1210*/  FADD.FTZ R78, R78, R127 ;  /* 0x0000007f4e4e7221 */ /* 0x000fe20000010000 */
[-C--:B------:R-:W-:Y:S01]  /*1220*/  FFMA.FTZ R102, R167, R127.reuse, R102 ;  /* 0x0000007fa7667223 */ /* 0x080fe20000010066 */
[----:B------:R-:W-:Y:S01]  /*1230*/  FMUL.FTZ R162, R18, R127 ;  /* 0x0000007f12a27220 */ /* 0x000fe20000410000 */
[----:B------:R-:W-:Y:S01]  /*1240*/  FADD.FTZ R125, R192, R165 ;  /* 0x000000a5c07d7221 */ /* 0x000fe20000010000 */
[----:B------:R-:W-:Y:S01]  /*1250*/  FFMA.FTZ R127, R169, R165, R194 ;  /* 0x000000a5a97f7223 */ /* 0x000fe200000100c2 */
[----:B------:R-:W-:-:S02]  /*1260*/  HADD2.F32 R129, -RZ, R129.H1_H1 ;  /* 0x30000081ff817230 */ /* 0x000fc40000004100 */
[----:B------:R-:W-:Y:S01]  /*1270*/  FADD.FTZ R163, -R179, R132 ;  /* 0x00000084b3a37221 */ /* 0x000fe20000010100 */
[----:B------:R-:W-:Y:S01]  /*1280*/  FADD.FTZ R125, R125, R164 ;  /* 0x000000a47d7d7221 */ /* 0x000fe20000010000 */
[----:B------:R-:W-:Y:S01]  /*1290*/  FFMA.FTZ R124, R168, R164, R127 ;  /* 0x000000a4a87c7223 */ /* 0x000fe2000001007f */
[--C-:B------:R-:W-:Y:S02]  /*12a0*/  HADD2.F32 R153, -RZ, R130.reuse.H0_H0 ;  /* 0x20000082ff997230 */ /* 0x100fe40000004100 */
[C---:B------:R-:W-:Y:S01]  /*12b0*/  FMUL.FTZ R163, R2.reuse, R163 ;  /* 0x000000a302a37220 */ /* 0x040fe20000410000 */
[----:B------:R-:W-:Y:S01]  /*12c0*/  FADD.FTZ R126, R125, R162 ;  /* 0x000000a27d7e7221 */ /* 0x000fe20000010000 */
[----:B------:R-:W-:Y:S01]  /*12d0*/  FMUL.FTZ R166, R2, R149 ;  /* 0x0000009502a67220 */ /* 0x000fe20000410000 */
[----:B------:R-:W-:Y:S01]  /*12e0*/  FMUL.FTZ R155, R16, R129 ;  /* 0x00000081109b7220 */ /* 0x000fe20000410000 */
        /* <DEDUP_REMOVED lines=8> */
[--C-:B-1----:R-:W-:Y:S02]  /*1370*/  HADD2.F32 R138, -RZ, R131.reuse.H0_H0 ;  /* 0x20000083ff8a7230 */ /* 0x102fe40000004100 */
[----:B------:R-:W-:Y:S01]  /*1380*/  FADD.FTZ R151, -R179, R134 ;  /* 0x00000086b3977221 */ /* 0x000fe20000010100 */
[----:B------:R-:W-:Y:S01]  /*1390*/  FMUL.FTZ R154, R2, R133 ;  /* 0x00000085029a7220 */ /* 0x000fe20000410000 */
[----:B------:R-:W-:Y:S01]  /*13a0*/  FMUL.FTZ R152, R14, R130 ;  /* 0x000000820e987220 */ /* 0x000fe20000410000 */
[----:B------:R-:W-:Y:S01]  /*13b0*/  FADD.FTZ R125, R126, R153 ;  /* 0x000000997e7d7221 */ /* 0x000fe20000010000 */
[----:B------:R-:W-:Y:S01]  /*13c0*/  FFMA.FTZ R127, R163, R153, R124 ;  /* 0x00000099a37f7223 */ /* 0x000fe2000001007c */
[----:B------:R-:W-:-:S02]  /*13d0*/  HADD2.F32 R131, -RZ, R131.H1_H1 ;  /* 0x30000083ff837230 */ /* 0x000fc40000004100 */
        /* <DEDUP_REMOVED lines=21> */
.L_x_7376:
[----:B------:R-:W-:Y:S05]  /*1530*/  BSYNC B1 ;  /* 0x0000000000017941 */ /* 0x000fea0003800000 */
.L_x_7375:
        /* <DEDUP_REMOVED lines=17> */
[----:B------:R-:W-:-:S03]  /*1650*/  FADD.FTZ R35, -R179, R35 ;  /* 0x00000023b3237221 */ /* 0x000fc60000010100 */
[----:B------:R-:W-:Y:S01]  /*1660*/  FMUL.FTZ R147, R2, R147 ;  /* 0x0000009302937220 */ /* 0x000fe20000410000 */
[--C-:B----4-:R-:W-:Y:S02]  /*1670*/  HADD2.F32 R143, -RZ, R36.reuse.H0_H0 ;  /* 0x20000024ff8f7230 */ /* 0x110fe40000004100 */
[C---:B------:R-:W-:Y:S01]  /*1680*/  FADD.FTZ R33, -R179.reuse, R33 ;  /* 0x00000021b3217221 */ /* 0x040fe20000010100 */
[--C-:B------:R-:W-:Y:S02]  /*1690*/  HADD2.F32 R130, -RZ, R39.reuse.H0_H0 ;  /* 0x20000027ff827230 */ /* 0x100fe40000004100 */
[C---:B------:R-:W-:Y:S01]  /*16a0*/  FADD.FTZ R145, -R179.reuse, R34 ;  /* 0x00000022b3917221 */ /* 0x040fe20000010100 */
[----:B------:R-:W-:Y:S02]  /*16b0*/  HADD2.F32 R131, -RZ, R39.H1_H1 ;  /* 0x30000027ff837230 */ /* 0x000fe40000004100 */
[----:B------:R-:W-:Y:S01]  /*16c0*/  FADD.FTZ R39, -R179, R124 ;  /* 0x0000007cb3277221 */ /* 0x000fe20000010100 */
[----:B------:R-:W-:-:S02]  /*16d0*/  HADD2.F32 R36, -RZ, R36.H1_H1 ;  /* 0x30000024ff247230 */ /* 0x000fc40000004100 */
[----:B------:R-:W-:Y:S01]  /*16e0*/  FADD.FTZ R68, R68, R143 ;  /* 0x0000008f44447221 */ /* 0x000fe20000010000 */
[-C--:B------:R-:W-:Y:S01]  /*16f0*/  FFMA.FTZ R92, R147, R143.reuse, R92 ;  /* 0x0000008f935c7223 */ /* 0x080fe2000001005c */
[--C-:B------:R-:W-:Y:S02]  /*1700*/  HADD2.F32 R141, -RZ, R37.reuse.H0_H0 ;  /* 0x20000025ff8d7230 */ /* 0x100fe40000004100 */
[----:B------:R-:W-:Y:S01]  /*1710*/  FMUL.FTZ R143, R11, R143 ;  /* 0x0000008f0b8f7220 */ /* 0x000fe20000410000 */
[----:B------:R-:W-:Y:S02]  /*1720*/  HADD2.F32 R37, -RZ, R37.H1_H1 ;  /* 0x30000025ff257230 */ /* 0x000fe40000004100 */
[C---:B------:R-:W-:Y:S01]  /*1730*/  FMUL.FTZ R144, R2.reuse, R35 ;  /* 0x0000002302907220 */ /* 0x040fe20000410000 */
[----:B------:R-:W-:Y:S02]  /*1740*/  HADD2.F32 R32, -RZ, R38.H0_H0 ;  /* 0x20000026ff207230 */ /* 0x000fe40000004100 */
[C---:B------:R-:W-:Y:S01]  /*1750*/  FMUL.FTZ R146, R2.reuse, R33 ;  /* 0x0000002102927220 */ /* 0x040fe20000410000 */
        /* <DEDUP_REMOVED lines=46> */
.L_x_7372:
[----:B------:R-:W-:Y:S05]  /*1a40*/  BSYNC B0 ;  /* 0x0000000000007941 */ /* 0x000fea0003800000 */
.L_x_7366:
        /* <DEDUP_REMOVED lines=26> */
.L_x_7447:
[----:B------:R-:W4:Y:S01]  /*1bf0*/  S2R R129, SR_CgaCtaId ;  /* 0x0000000000817919 */ /* 0x000f220000008800 */
[----:B------:R-:W-:Y:S01]  /*1c00*/  LOP3.LUT P6, RZ, R31, 0x1f, RZ, 0xc0, !PT ;  /* 0x0000001f1fff7812 */ /* 0x000fe200078cc0ff */
[----:B-1----:R-:W-:Y:S01]  /*1c10*/  FADD.FTZ R178, R130, R127 ;  /* 0x0000007f82b27221 */ /* 0x002fe20000010000 */
[----:B------:R-:W-:Y:S01]  /*1c20*/  MOV R126, 0x400 ;  /* 0x00000400007e7802 */ /* 0x000fe20000000f00 */
[----:B--2---:R-:W-:Y:S01]  /*1c30*/  FADD.FTZ R179, R132, R179 ;  /* 0x000000b384b37221 */ /* 0x004fe20000010000 */
[----:B------:R-:W-:Y:S05]  /*1c40*/  WARPSYNC.ALL ;  /* 0x0000000000007948 */ /* 0x000fea0003800000 */
[----:B------:R-:W-:Y:S04]  /*1c50*/  BSSY B0, `(.L_x_7378) ;  /* 0x00000da000007945 */ /* 0x000fe80003800000 */
[----:B------:R-:W-:-:S04]  /*1c60*/  @!P6 LOP3.LUT R124, R124, 0x7, RZ, 0xc0, !PT ;  /* 0x000000077c7ce812 */ /* 0x000fc800078ec0ff */
[----:B------:R-:W-:Y:S02]  /*1c70*/  @!P6 IADD3 R124, R125, R124, RZ ;  /* 0x0000007c7d7ce210 */ /* 0x000fe40007ffe0ff */
[----:B----4-:R-:W-:-:S04]  /*1c80*/  LEA R126, R129, R126, 0x18 ;  /* 0x0000007e817e7211 */ /* 0x010fc800078ec0ff */
[-C--:B------:R-:W-:Y:S02]  /*1c90*/  @!P6 LEA R189, R124, R126.reuse, 0x3 ;  /* 0x0000007e7cbde211 */ /* 0x080fe400078e18ff */
[----:B------:R-:W-:-:S03]  /*1ca0*/  LEA R190, R125, R126, 0x3 ;  /* 0x0000007e7dbe7211 */ /* 0x000fc600078e18ff */
[----:B------:R1:W-:Y:S01]  /*1cb0*/  @!P6 STS.64 [R189+0x6000], R178 ;  /* 0x006000b2bd00e388 */ /* 0x0003e20000000a00 */
[----:B------:R-:W-:Y:S01]  /*1cc0*/  BAR.SYNC.DEFER_BLOCKING 0x0 ;  /* 0x0000000000007b1d */ /* 0x000fe20000010000 */
[----:B------:R-:W-:Y:S01]  /*1cd0*/  ISETP.NE.AND P6, PT, R17, RZ, PT ;  /* 0x000000ff1100720c */ /* 0x000fe20003fc5270 */
[----:B-1----:R-:W-:-:S04]  /*1ce0*/  HFMA2.MMA R189, -RZ, RZ, 0, 0 ;  /* 0x00000000ffbd7435 */ /* 0x002fc800000001ff */
[----:B------:R-:W1:Y:S04]  /*1cf0*/  LDS.128 R124, [R190+0x6000] ;  /* 0x00600000be7c7984 */ /* 0x000e680000000c00 */
[----:B0-----:R-:W0:Y:S04]  /*1d00*/  LDS.128 R128, [R190+0x6010] ;  /* 0x00601000be807984 */ /* 0x001e280000000c00 */
[----:B------:R-:W2:Y:S04]  /*1d10*/  LDS.128 R132, [R190+0x6020] ;  /* 0x00602000be847984 */ /* 0x000ea80000000c00 */
[----:B---3--:R-:W3:Y:S01]  /*1d20*/  LDS.128 R136, [R190+0x6030] ;  /* 0x00603000be887984 */ /* 0x008ee20000000c00 */
[----:B-1----:R-:W-:Y:S01]  /*1d30*/  FADD.FTZ R191, RZ, R124 ;  /* 0x0000007cffbf7221 */ /* 0x002fe20000010000 */
[----:B------:R-:W-:Y:S01]  /*1d40*/  FADD.FTZ R124, RZ, R125 ;  /* 0x0000007dff7c7221 */ /* 0x000fe20000010000 */
[----:B------:R-:W-:-:S02]  /*1d50*/  @P1 IADD3 R125, R188, -0x1, RZ ;  /* 0xffffffffbc7d1810 */ /* 0x000fc40007ffe0ff */
[----:B------:R-:W-:Y:S01]  /*1d60*/  FADD.FTZ R191, R126, R191 ;  /* 0x000000bf7ebf7221 */ /* 0x000fe20000010000 */
[----:B------:R-:W-:Y:S02]  /*1d70*/  FADD.FTZ R124, R127, R124 ;  /* 0x0000007c7f7c7221 */ /* 0x000fe40000010000 */
[----:B------:R-:W-:Y:S02]  /*1d80*/  @P1 IMAD R125, R125, R30, RZ ;  /* 0x0000001e7d7d1224 */ /* 0x000fe400078e02ff */
[----:B0-----:R-:W-:Y:S01]  /*1d90*/  FADD.FTZ R191, R191, R128 ;  /* 0x00000080bfbf7221 */ /* 0x001fe20000010000 */
[----:B------:R-:W-:-:S03]  /*1da0*/  FADD.FTZ R124, R124, R129 ;  /* 0x000000817c7c7221 */ /* 0x000fc60000010000 */
[----:B------:R-:W-:Y:S01]  /*1db0*/  FADD.FTZ R191, R130, R191 ;  /* 0x000000bf82bf7221 */ /* 0x000fe20000010000 */
[----:B------:R-:W-:Y:S01]  /*1dc0*/  FADD.FTZ R124, R131, R124 ;  /* 0x0000007c837c7221 */ /* 0x000fe20000010000 */
[----:B------:R-:W-:Y:S02]  /*1dd0*/  @P1 SHF.R.S32.HI R126, RZ, 0x1f, R125 ;  /* 0x0000001fff7e1819 */ /* 0x000fe4000001147d */
[----:B--2---:R-:W-:Y:S01]  /*1de0*/  FADD.FTZ R191, R191, R132 ;  /* 0x00000084bfbf7221 */ /* 0x004fe20000010000 */
        /* <DEDUP_REMOVED lines=35> */
.L_x_7381:
[----:B------:R-:W-:Y:S05]  /*2020*/  BSYNC B1 ;  /* 0x0000000000017941 */ /* 0x000fea0003800000 */
.L_x_7380:
        /* <DEDUP_REMOVED lines=15> */
.L_x_7383:
[----:B------:R-:W-:Y:S05]  /*2120*/  BSYNC B1 ;  /* 0x0000000000017941 */ /* 0x000fea0003800000 */
.L_x_7382:
        /* <DEDUP_REMOVED lines=15> */
.L_x_7385:
[----:B------:R-:W-:Y:S05]  /*2220*/  BSYNC B1 ;  /* 0x0000000000017941 */ /* 0x000fea0003800000 */
.L_x_7384:
        /* <DEDUP_REMOVED lines=15> */
.L_x_7387:
[----:B------:R-:W-:Y:S05]  /*2320*/  BSYNC B1 ;  /* 0x0000000000017941 */ /* 0x000fea0003800000 */
.L_x_7386:
        /* <DEDUP_REMOVED lines=15> */
.L_x_7389:
[----:B------:R-:W-:Y:S05]  /*2420*/  BSYNC B1 ;  /* 0x0000000000017941 */ /* 0x000fea0003800000 */
.L_x_7388:
        /* <DEDUP_REMOVED lines=15> */
.L_x_7391:
[----:B------:R-:W-:Y:S05]  /*2520*/  BSYNC B1 ;  /* 0x0000000000017941 */ /* 0x000fea0003800000 */
.L_x_7390:
        /* <DEDUP_REMOVED lines=15> */
.L_x_7393:
[----:B------:R-:W-:Y:S05]  /*2620*/  BSYNC B1 ;  /* 0x0000000000017941 */ /* 0x000fea0003800000 */
.L_x_7392:
        /* <DEDUP_REMOVED lines=18> */
.L_x_7395:
[----:B------:R-:W-:Y:S05]  /*2750*/  BSYNC B1 ;  /* 0x0000000000017941 */ /* 0x000fea0003800000 */
.L_x_7394:
[----:B------:R-:W-:Y:S01]  /*2760*/  ISETP.NE.AND P6, PT, R137, RZ, PT ;  /* 0x000000ff8900720c */ /* 0x000fe20003fc5270 */
[----:B0-----:R-:W-:Y:S01]  /*2770*/  @P1 FMUL.FTZ R129, R198, R129 ;  /* 0x00000081c6811220 */ /* 0x001fe20000410000 */
[----:B------:R-:W0:Y:S01]  /*2780*/  @P1 LDC.64 R124, c[0x0][0x2f8] ;  /* 0x0000be00ff7c1b82 */ /* 0x000e220000000a00 */
[----:B------:R-:W-:Y:S02]  /*2790*/  @P1 F2FP.F16.F32.PACK_AB R190, RZ, R190 ;  /* 0x000000beffbe123e */ /* 0x000fe400000000ff */
[----:B------:R-:W-:Y:S01]  /*27a0*/  ISETP.NE.AND.EX P6, PT, R127, RZ, PT, P6 ;  /* 0x000000ff7f00720c */ /* 0x000fe20003fc5360 */
[----:B------:R-:W-:Y:S01]  /*27b0*/  @P1 FMUL.FTZ R128, R129, R128 ;  /* 0x0000008081801220 */ /* 0x000fe20000410000 */
[----:B------:R-:W-:Y:S02]  /*27c0*/  @P1 F2FP.F16.F32.PACK_AB R132, RZ, R132 ;  /* 0x00000084ff84123e */ /* 0x000fe400000000ff */
        /* <DEDUP_REMOVED lines=9> */
[----:B0-----:R-:W-:Y:S01]  /*2860*/  @P1 IMAD.WIDE.U32 R124, R189, 0x10, R124 ;  /* 0x00000010bd7c1825 */ /* 0x001fe200078e007c */
[----:B------:R-:W-:Y:S02]  /*2870*/  @P1 F2FP.F16.F32.PACK_AB R136, RZ, R136 ;  /* 0x00000088ff88123e */ /* 0x000fe400000000ff */
[----:B------:R-:W-:Y:S02]  /*2880*/  @P1 FSEL R128, R128, RZ, P6 ;  /* 0x000000ff80801208 */ /* 0x000fe40003000000 */
[----:B------:R-:W-:Y:S02]  /*2890*/  ISETP.NE.U32.AND P6, PT, R126, RZ, PT ;  /* 0x000000ff7e00720c */ /* 0x000fe40003fc5070 */
[----:B------:R-:W-:Y:S02]  /*28a0*/  @P1 F2FP.F16.F32.PACK_AB R178, RZ, R178 ;  /* 0x000000b2ffb2123e */ /* 0x000fe400000000ff */
[----:B------:R-:W-:-:S02]  /*28b0*/  ISETP.NE.AND.EX P6, PT, R127, RZ, PT, P6 ;  /* 0x000000ff7f00720c */ /* 0x000fc40003fc5360 */
[----:B------:R-:W-:Y:S02]  /*28c0*/  @P1 F2FP.F16.F32.PACK_AB R130, RZ, R130 ;  /* 0x00000082ff82123e */ /* 0x000fe400000000ff */
[----:B------:R-:W-:Y:S02]  /*28d0*/  @P1 F2FP.F16.F32.PACK_AB R134, RZ, R134 ;  /* 0x00000086ff86123e */ /* 0x000fe400000000ff */
[----:B------:R-:W-:Y:S02]  /*28e0*/  @P1 PRMT R120, R190, 0x7610, R120 ;  /* 0x00007610be781816 */ /* 0x000fe40000000078 */
[----:B------:R-:W-:Y:S02]  /*28f0*/  @P1 PRMT R121, R132, 0x7610, R121 ;  /* 0x0000761084791816 */ /* 0x000fe40000000079 */
[----:B------:R-:W-:Y:S02]  /*2900*/  @P1 F2FP.F16.F32.PACK_AB R138, RZ, R138 ;  /* 0x0000008aff8a123e */ /* 0x000fe400000000ff */
[----:B------:R-:W-:Y:S01]  /*2910*/  @P1 PRMT R122, R136, 0x7610, R122 ;  /* 0x00007610887a1816 */ /* 0x000fe2000000007a */
[----:B------:R-:W0:Y:S01]  /*2920*/  @P6 LDC.64 R126, c[0x0][0x308] ;  /* 0x0000c200ff7e6b82 */ /* 0x000e220000000a00 */
[----:B------:R-:W-:-:S02]  /*2930*/  @P1 F2FP.F16.F32.PACK_AB R128, RZ, R128 ;  /* 0x00000080ff80123e */ /* 0x000fc400000000ff */
[----:B------:R-:W-:Y:S02]  /*2940*/  @P1 PRMT R123, R178, 0x7610, R123 ;  /* 0x00007610b27b1816 */ /* 0x000fe4000000007b */
[----:B------:R-:W-:Y:S02]  /*2950*/  @P1 PRMT R120, R120, 0x5410, R130 ;  /* 0x0000541078781816 */ /* 0x000fe40000000082 */
[----:B------:R-:W-:Y:S02]  /*2960*/  @P1 PRMT R121, R121, 0x5410, R134 ;  /* 0x0000541079791816 */ /* 0x000fe40000000086 */
[----:B------:R-:W-:Y:S02]  /*2970*/  @P1 PRMT R122, R122, 0x5410, R138 ;  /* 0x000054107a7a1816 */ /* 0x000fe4000000008a */
[----:B------:R-:W-:Y:S02]  /*2980*/  @P1 PRMT R123, R123, 0x5410, R128 ;  /* 0x000054107b7b1816 */ /* 0x000fe40000000080 */
[----:B------:R-:W-:Y:S01]  /*2990*/  IADD3 R189, R189, 0x100, RZ ;  /* 0x00000100bdbd7810 */ /* 0x000fe20007ffe0ff */
[C---:B0-----:R-:W-:Y:S01]  /*29a0*/  @P6 IMAD.WIDE.U32 R126, R0.reuse, 0x20, R126 ;  /* 0x00000020007e6825 */ /* 0x041fe200078e007e */
[----:B------:R-:W-:-:S04]  /*29b0*/  IADD3 R0, R0, 0x100, RZ ;  /* 0x0000010000007810 */ /* 0x000fc80007ffe0ff */
[----:B------:R0:W-:Y:S04]  /*29c0*/  @P6 STG.E.128 desc[UR4][R126.64], R112 ;  /* 0x000000707e006986 */ /* 0x0001e8000c101d04 */
[----:B------:R0:W-:Y:S04]  /*29d0*/  @P6 STG.E.128 desc[UR4][R126.64+0x10], R116 ;  /* 0x000010747e006986 */ /* 0x0001e8000c101d04 */
[----:B------:R0:W-:Y:S02]  /*29e0*/  @P1 STG.E.128 desc[UR4][R124.64], R120 ;  /* 0x000000787c001986 */ /* 0x0001e4000c101d04 */
.L_x_7379:
[----:B------:R-:W-:Y:S05]  /*29f0*/  BSYNC B0 ;  /* 0x0000000000007941 */ /* 0x000fea0003800000 */
.L_x_7378:
        /* <DEDUP_REMOVED lines=24> */
.L_x_7399:
[----:B------:R-:W-:Y:S05]  /*2b80*/  BSYNC B1 ;  /* 0x0000000000017941 */ /* 0x000fea0003800000 */
.L_x_7398:
        /* <DEDUP_REMOVED lines=15> */
.L_x_7401:
[----:B------:R-:W-:Y:S05]  /*2c80*/  BSYNC B1 ;  /* 0x0000000000017941 */ /* 0x000fea0003800000 */
.L_x_7400:
        /* <DEDUP_REMOVED lines=15> */
.L_x_7403:
[----:B------:R-:W-:Y:S05]  /*2d80*/  BSYNC B1 ;  /* 0x0000000000017941 */ /* 0x000fea0003800000 */
.L_x_7402:
        /* <DEDUP_REMOVED lines=15> */
.L_x_7405:
[----:B------:R-:W-:Y:S05]  /*2e80*/  BSYNC B1 ;  /* 0x0000000000017941 */ /* 0x000fea0003800000 */
.L_x_7404:
        /* <DEDUP_REMOVED lines=15> */
.L_x_7407:
[----:B------:R-:W-:Y:S05]  /*2f80*/  BSYNC B1 ;  /* 0x0000000000017941 */ /* 0x000fea0003800000 */
.L_x_7406:
        /* <DEDUP_REMOVED lines=15> */
.L_x_7409:
[----:B------:R-:W-:Y:S05]  /*3080*/  BSYNC B1 ;  /* 0x0000000000017941 */ /* 0x000fea0003800000 */
.L_x_7408:
        /* <DEDUP_REMOVED lines=15> */
.L_x_7411:
[----:B------:R-:W-:Y:S05]  /*3180*/  BSYNC B1 ;  /* 0x0000000000017941 */ /* 0x000fea0003800000 */
.L_x_7410:
        /* <DEDUP_REMOVED lines=18> */
.L_x_7413:
[----:B------:R-:W-:Y:S05]  /*32b0*/  BSYNC B1 ;  /* 0x0000000000017941 */ /* 0x000fea0003800000 */
.L_x_7412:
        /* <DEDUP_REMOVED lines=41> */
.L_x_7397:
[----:B------:R-:W-:Y:S05]  /*3550*/  BSYNC B0 ;  /* 0x0000000000007941 */ /* 0x000fea0003800000 */
.L_x_7396:
        /* <DEDUP_REMOVED lines=24> */
.L_x_7417:
[----:B------:R-:W-:Y:S05]  /*36e0*/  BSYNC B1 ;  /* 0x0000000000017941 */ /* 0x000fea0003800000 */
.L_x_7416:
        /* <DEDUP_REMOVED lines=15> */
.L_x_7419:
[----:B------:R-:W-:Y:S05]  /*37e0*/  BSYNC B1 ;  /* 0x0000000000017941 */ /* 0x000fea0003800000 */
.L_x_7418:
        /* <DEDUP_REMOVED lines=15> */
.L_x_7421:
[----:B------:R-:W-:Y:S05]  /*38e0*/  BSYNC B1 ;  /* 0x0000000000017941 */ /* 0x000fea0003800000 */
.L_x_7420:
        /* <DEDUP_REMOVED lines=15> */
.L_x_7423:
[----:B------:R-:W-:Y:S05]  /*39e0*/  BSYNC B1 ;  /* 0x0000000000017941 */ /* 0x000fea0003800000 */
.L_x_7422:
        /* <DEDUP_REMOVED lines=15> */
.L_x_7425:
[----:B------:R-:W-:Y:S05]  /*3ae0*/  BSYNC B1 ;  /* 0x0000000000017941 */ /* 0x000fea0003800000 */
.L_x_7424:
        /* <DEDUP_REMOVED lines=15> */
.L_x_7427:
[----:B------:R-:W-:Y:S05]  /*3be0*/  BSYNC B1 ;  /* 0x0000000000017941 */ /* 0x000fea0003800000 */
.L_x_7426:
        /* <DEDUP_REMOVED lines=15> */
.L_x_7429:
[----:B------:R-:W-:Y:S05]  /*3ce0*/  BSYNC B1 ;  /* 0x0000000000017941 */ /* 0x000fea0003800000 */
.L_x_7428:
        /* <DEDUP_REMOVED lines=19> */
.L_x_7431:
[----:B------:R-:W-:Y:S05]  /*3e20*/  BSYNC B1 ;  /* 0x0000000000017941 */ /* 0x000fea0003800000 */
.L_x_7430:
[----:B------:R-:W2:Y:S01]  /*3e30*/  @P1 LDC.64 R124, c[0x0][0x2f8] ;  /* 0x0000be00ff7c1b82 */ /* 0x000ea20000000a00 */
[----:B0-----:R-:W-:Y:S01]  /*3e40*/  @P1 FMUL.FTZ R129, R200, R129 ;  /* 0x00000081c8811220 */ /* 0x001fe20000410000 */
[----:B------:R-:W-:Y:S01]  /*3e50*/  @P1 LOP3.LUT P2, RZ, R157, 0xff000000, RZ, 0xc0, !PT ;  /* 0xff0000009dff1812 */ /* 0x000fe2000784c0ff */
[----:B-1----:R-:W-:Y:S01]  /*3e60*/  @P6 IMAD.WIDE.U32 R130, R0, 0x20, R130 ;  /* 0x0000002000826825 */ /* 0x002fe200078e0082 */
[----:B------:R-:W-:-:S03]  /*3e70*/  @P1 F2FP.F16.F32.PACK_AB R190, RZ, R190 ;  /* 0x000000beffbe123e */ /* 0x000fc600000000ff */
[----:B------:R-:W-:Y:S01]  /*3e80*/  @P1 FMUL.FTZ R128, R129, R128 ;  /* 0x0000008081801220 */ /* 0x000fe20000410000 */
[----:B------:R-:W-:Y:S02]  /*3e90*/  @P1 F2FP.F16.F32.PACK_AB R132, RZ, R132 ;  /* 0x00000084ff84123e */ /* 0x000fe400000000ff */
[----:B------:R-:W-:Y:S02]  /*3ea0*/  @P1 F2FP.F16.F32.PACK_AB R136, RZ, R136 ;  /* 0x00000088ff88123e */ /* 0x000fe400000000ff */
[----:B------:R-:W-:Y:S02]  /*3eb0*/  @P1 FSEL R128, R128, RZ, P2 ;  /* 0x000000ff80801208 */ /* 0x000fe40001000000 */
[----:B------:R-:W-:Y:S02]  /*3ec0*/  ISETP.NE.U32.AND P2, PT, R126, RZ, PT ;  /* 0x000000ff7e00720c */ /* 0x000fe40003f45070 */
[----:B------:R-:W-:Y:S02]  /*3ed0*/  @P1 F2FP.F16.F32.PACK_AB R178, RZ, R178 ;  /* 0x000000b2ffb2123e */ /* 0x000fe400000000ff */
[----:B------:R-:W-:-:S02]  /*3ee0*/  ISETP.NE.AND.EX P2, PT, R127, RZ, PT, P2 ;  /* 0x000000ff7f00720c */ /* 0x000fc40003f45320 */
[----:B------:R-:W-:Y:S02]  /*3ef0*/  @P1 F2FP.F16.F32.PACK_AB R194, RZ, R194 ;  /* 0x000000c2ffc2123e */ /* 0x000fe400000000ff */
[----:B------:R-:W-:Y:S02]  /*3f00*/  @P1 F2FP.F16.F32.PACK_AB R134, RZ, R134 ;  /* 0x00000086ff86123e */ /* 0x000fe400000000ff */
[----:B------:R-:W-:Y:S02]  /*3f10*/  @P1 F2FP.F16.F32.PACK_AB R138, RZ, R138 ;  /* 0x0000008aff8a123e */ /* 0x000fe400000000ff */
[----:B------:R-:W-:Y:S01]  /*3f20*/  @P1 F2FP.F16.F32.PACK_AB R128, RZ, R128 ;  /* 0x00000080ff80123e */ /* 0x000fe200000000ff */
        /* <DEDUP_REMOVED lines=20> */
.L_x_7415:
[----:B------:R-:W-:Y:S05]  /*4070*/  BSYNC B0 ;  /* 0x0000000000007941 */ /* 0x000fea0003800000 */
.L_x_7414:
[----:B------:R-:W-:Y:S02]  /*4080*/  IADD3 R3, R3, UR10, RZ ;  /* 0x0000000a03037c10 */ /* 0x000fe4000fffe0ff */
[----:B------:R-:W-:Y:S02]  /*4090*/  SEL R178, RZ, 0x1, P0 ;  /* 0x00000001ffb27807 */ /* 0x000fe40000000000 */
[----:B------:R-:W-:-:S13]  /*40a0*/  ISETP.GE.AND P1, PT, R3, UR11, PT ;  /* 0x0000000b03007c0c */ /* 0x000fda000bf26270 */
[----:B------:R-:W-:Y:S05]  /*40b0*/  @!P1 BRA `(.L_x_7432) ;  /* 0xffffffc400249947 */ /* 0x000fea000383ffff */
.L_x_7365:
        /* <DEDUP_REMOVED lines=16> */
.L_x_7434:
[----:B------:R-:W-:Y:S05]  /*41c0*/  BSYNC B0 ;  /* 0x0000000000007941 */ /* 0x000fea0003800000 */
.L_x_7433:
        /* <DEDUP_REMOVED lines=11> */
.L_x_7436:
[----:B------:R-:W-:Y:S05]  /*4280*/  BSYNC B0 ;  /* 0x0000000000007941 */ /* 0x000fea0003800000 */
.L_x_7435:
        /* <DEDUP_REMOVED lines=10> */
.L_x_7377:
[----:B---3--:R-:W-:Y:S01]  /*4330*/  HFMA2.MMA R136, -RZ, RZ, 0, 9.5367431640625e-07 ;  /* 0x00000010ff887435 */ /* 0x008fe200000001ff */
[----:B------:R-:W-:Y:S02]  /*4340*/  MOV R135, R192 ;  /* 0x000000c000877202 */ /* 0x000fe40000000f00 */
[----:B------:R-:W-:Y:S02]  /*4350*/  MOV R137, 0x1f ;  /* 0x0000001f00897802 */ /* 0x000fe40000000f00 */
[----:B------:R-:W-:-:S07]  /*4360*/  MOV R134, 0xffffffff ;  /* 0xffffffff00867802 */ /* 0x000fce0000000f00 */
[----:B-----5:R-:W-:Y:S05]  /*4370*/  WARPSYNC.COLLECTIVE R134, `(.L_x_7437) ;  /* 0x0000000086087348 */ /* 0x020fea0003c00000 */
[----:B------:R0:W1:Y:S02]  /*4380*/  SHFL.DOWN P6, R179, R135, R136, R137 ;  /* 0x0800008887b37389 */ /* 0x00006400000c0089 */
[----:B01---5:R-:W-:Y:S01]  /*4390*/  ENDCOLLECTIVE ;  /* 0x000000000000791b */ /* 0x023fe20003800000 */
.L_x_7437:
[----:B------:R-:W-:Y:S02]  /*43a0*/  MOV R135, R194 ;  /* 0x000000c200877202 */ /* 0x000fe40000000f00 */
[----:B------:R-:W-:-:S07]  /*43b0*/  MOV R127, R179 ;  /* 0x000000b3007f7202 */ /* 0x000fce0000000f00 */
[----:B------:R-:W-:Y:S05]  /*43c0*/  WARPSYNC.COLLECTIVE R134, `(.L_x_7438) ;  /* 0x0000000086087348 */ /* 0x000fea0003c00000 */
[----:B------:R0:W1:Y:S02]  /*43d0*/  SHFL.DOWN P6, R179, R135, R136, R137 ;  /* 0x0800008887b37389 */ /* 0x00006400000c0089 */
[----:B01----:R-:W-:Y:S01]  /*43e0*/  ENDCOLLECTIVE ;  /* 0x000000000000791b */ /* 0x003fe20003800000 */
.L_x_7438:
[----:B------:R-:W-:Y:S01]  /*43f0*/  FADD.FTZ R127, R127, R192 ;  /* 0x000000c07f7f7221 */ /* 0x000fe20000010000 */
[----:B------:R-:W-:-:S04]  /*4400*/  HFMA2.MMA R136, -RZ, RZ, 0, 4.76837158203125e-07 ;  /* 0x00000008ff887435 */ /* 0x000fc800000001ff */
[----:B------:R-:W-:Y:S02]  /*4410*/  MOV R135, R127 ;  /* 0x0000007f00877202 */ /* 0x000fe40000000f00 */
[----:B------:R-:W-:-:S07]  /*4420*/  MOV R129, R179 ;  /* 0x000000b300817202 */ /* 0x000fce0000000f00 */
[----:B------:R-:W-:Y:S05]  /*4430*/  WARPSYNC.COLLECTIVE R134, `(.L_x_7439) ;  /* 0x0000000086087348 */ /* 0x000fea0003c00000 */
[----:B------:R0:W1:Y:S02]  /*4440*/  SHFL.DOWN P6, R179, R135, R136, R137 ;  /* 0x0800008887b37389 */ /* 0x00006400000c0089 */
[----:B01----:R-:W-:Y:S01]  /*4450*/  ENDCOLLECTIVE ;  /* 0x000000000000791b */ /* 0x003fe20003800000 */
.L_x_7439:
[----:B------:R-:W-:-:S05]  /*4460*/  FADD.FTZ R129, R129, R194 ;  /* 0x000000c281817221 */ /* 0x000fca0000010000 */
[----:B------:R-:W-:Y:S02]  /*4470*/  MOV R135, R129 ;  /* 0x0000008100877202 */ /* 0x000fe40000000f00 */
[----:B------:R-:W-:-:S07]  /*4480*/  MOV R126, R179 ;  /* 0x000000b3007e7202 */ /* 0x000fce0000000f00 */
[----:B------:R-:W-:Y:S05]  /*4490*/  WARPSYNC.COLLECTIVE R134, `(.L_x_7440) ;  /* 0x0000000086087348 */ /* 0x000fea0003c00000 */
[----:B------:R0:W1:Y:S02]  /*44a0*/  SHFL.DOWN P6, R179, R135, R136, R137 ;  /* 0x0800008887b37389 */ /* 0x00006400000c0089 */
[----:B01----:R-:W-:Y:S01]  /*44b0*/  ENDCOLLECTIVE ;  /* 0x000000000000791b */ /* 0x003fe20003800000 */
.L_x_7440:
[----:B------:R-:W-:Y:S01]  /*44c0*/  FADD.FTZ R126, R127, R126 ;  /* 0x0000007e7f7e7221 */ /* 0x000fe20000010000 */
[----:B------:R-:W-:-:S04]  /*44d0*/  HFMA2.MMA R136, -RZ, RZ, 0, 2.384185791015625e-07 ;  /* 0x00000004ff887435 */ /* 0x000fc800000001ff */
[----:B------:R-:W-:Y:S02]  /*44e0*/  MOV R135, R126 ;  /* 0x0000007e00877202 */ /* 0x000fe40000000f00 */
[----:B------:R-:W-:-:S07]  /*44f0*/  MOV R128, R179 ;  /* 0x000000b300807202 */ /* 0x000fce0000000f00 */
[----:B------:R-:W-:Y:S05]  /*4500*/  WARPSYNC.COLLECTIVE R134, `(.L_x_7441) ;  /* 0x0000000086087348 */ /* 0x000fea0003c00000 */
[----:B------:R0:W1:Y:S02]  /*4510*/  SHFL.DOWN P6, R179, R135, R136, R137 ;  /* 0x0800008887b37389 */ /* 0x00006400000c0089 */
[----:B01----:R-:W-:Y:S01]  /*4520*/  ENDCOLLECTIVE ;  /* 0x000000000000791b */ /* 0x003fe20003800000 */
.L_x_7441:
[----:B------:R-:W-:-:S05]  /*4530*/  FADD.FTZ R128, R129, R128 ;  /* 0x0000008081807221 */ /* 0x000fca0000010000 */
[----:B------:R-:W-:Y:S02]  /*4540*/  MOV R135, R128 ;  /* 0x0000008000877202 */ /* 0x000fe40000000f00 */
[----:B------:R-:W-:-:S07]  /*4550*/  MOV R131, R179 ;  /* 0x000000b300837202 */ /* 0x000fce0000000f00 */
[----:B------:R-:W-:Y:S05]  /*4560*/  WARPSYNC.COLLECTIVE R134, `(.L_x_7442) ;  /* 0x0000000086087348 */ /* 0x000fea0003c00000 */
[----:B------:R0:W1:Y:S02]  /*4570*/  SHFL.DOWN P6, R179, R135, R136, R137 ;  /* 0x0800008887b37389 */ /* 0x00006400000c0089 */
[----:B01----:R-:W-:Y:S01]  /*4580*/  ENDCOLLECTIVE ;  /* 0x000000000000791b */ /* 0x003fe20003800000 */
.L_x_7442:
[----:B------:R-:W-:Y:S01]  /*4590*/  FADD.FTZ R131, R126, R131 ;  /* 0x000000837e837221 */ /* 0x000fe20000010000 */
[----:B------:R-:W-:-:S04]  /*45a0*/  HFMA2.MMA R136, -RZ, RZ, 0, 1.1920928955078125e-07 ;  /* 0x00000002ff887435 */ /* 0x000fc800000001ff */
[----:B------:R-:W-:Y:S02]  /*45b0*/  MOV R135, R131 ;  /* 0x0000008300877202 */ /* 0x000fe40000000f00 */
[----:B------:R-:W-:-:S07]  /*45c0*/  MOV R133, R179 ;  /* 0x000000b300857202 */ /* 0x000fce0000000f00 */
[----:B------:R-:W-:Y:S05]  /*45d0*/  WARPSYNC.COLLECTIVE R134, `(.L_x_7443) ;  /* 0x0000000086087348 */ /* 0x000fea0003c00000 */
[----:B------:R0:W1:Y:S02]  /*45e0*/  SHFL.DOWN P6, R179, R135, R136, R137 ;  /* 0x0800008887b37389 */ /* 0x00006400000c0089 */
[----:B01----:R-:W-:Y:S01]  /*45f0*/  ENDCOLLECTIVE ;  /* 0x000000000000791b */ /* 0x003fe20003800000 */
.L_x_7443:
[----:B------:R-:W-:-:S05]  /*4600*/  FADD.FTZ R133, R128, R133 ;  /* 0x0000008580857221 */ /* 0x000fca0000010000 */
[----:B------:R-:W-:Y:S02]  /*4610*/  MOV R135, R133 ;  /* 0x0000008500877202 */ /* 0x000fe40000000f00 */
[----:B------:R-:W-:-:S07]  /*4620*/  MOV R130, R179 ;  /* 0x000000b300827202 */ /* 0x000fce0000000f00 */
[----:B------:R-:W-:Y:S05]  /*4630*/  WARPSYNC.COLLECTIVE R134, `(.L_x_7444) ;  /* 0x0000000086087348 */ /* 0x000fea0003c00000 */
[----:B------:R0:W1:Y:S02]  /*4640*/  SHFL.DOWN P6, R179, R135, R136, R137 ;  /* 0x0800008887b37389 */ /* 0x00006400000c0089 */
[----:B01----:R-:W-:Y:S01]  /*4650*/  ENDCOLLECTIVE ;  /* 0x000000000000791b */ /* 0x003fe20003800000 */
.L_x_7444:
[----:B------:R-:W-:Y:S01]  /*4660*/  FADD.FTZ R130, R131, R130 ;  /* 0x0000008283827221 */ /* 0x000fe20000010000 */
[----:B------:R-:W-:-:S04]  /*4670*/  HFMA2.MMA R136, -RZ, RZ, 0, 5.9604644775390625e-08 ;  /* 0x00000001ff887435 */ /* 0x000fc800000001ff */
[----:B------:R-:W-:Y:S02]  /*4680*/  MOV R135, R130 ;  /* 0x0000008200877202 */ /* 0x000fe40000000f00 */
[----:B------:R-:W-:-:S07]  /*4690*/  MOV R132, R179 ;  /* 0x000000b300847202 */ /* 0x000fce0000000f00 */
[----:B------:R-:W-:Y:S05]  /*46a0*/  WARPSYNC.COLLECTIVE R134, `(.L_x_7445) ;  /* 0x0000000086087348 */ /* 0x000fea0003c00000 */
[----:B------:R0:W1:Y:S02]  /*46b0*/  SHFL.DOWN P6, R179, R135, R136, R137 ;  /* 0x0800008887b37389 */ /* 0x00006400000c0089 */
[----:B01----:R-:W-:Y:S01]  /*46c0*/  ENDCOLLECTIVE ;  /* 0x000000000000791b */ /* 0x003fe20003800000 */
.L_x_7445:
[----:B------:R-:W-:-:S05]  /*46d0*/  FADD.FTZ R132, R133, R132 ;  /* 0x0000008485847221 */ /* 0x000fca0000010000 */
[----:B------:R-:W-:Y:S02]  /*46e0*/  MOV R135, R132 ;  /* 0x0000008400877202 */ /* 0x000fe40000000f00 */
[----:B------:R-:W-:-:S07]  /*46f0*/  MOV R127, R179 ;  /* 0x000000b3007f7202 */ /* 0x000fce0000000f00 */
[----:B------:R-:W-:Y:S05]  /*4700*/  WARPSYNC.COLLECTIVE R134, `(.L_x_7446) ;  /* 0x0000000086087348 */ /* 0x000fea0003c00000 */
[----:B------:R0:W1:Y:S02]  /*4710*/  SHFL.DOWN P6, R179, R135, R136, R137 ;  /* 0x0800008887b37389 */ /* 0x00006400000c0089 */
[----:B01----:R-:W-:Y:S01]  /*4720*/  ENDCOLLECTIVE ;  /* 0x000000000000791b */ /* 0x003fe20003800000 */
.L_x_7446:
[----:B------:R-:W-:Y:S05]  /*4730*/  BRA `(.L_x_7447) ;  /* 0xffffffd4002c7947 */ /* 0x000fea000383ffff */
.L_x_7448:
        /* <DEDUP_REMOVED lines=12> */
.L_x_11390:


//--------------------- .text._ZN10layer_norm22ln_bwd_finalize_kernelINS_22Kernel_traits_finalizeILj6144E6__halfS2_fS2_fjLb0ELj1024ELj4ENS_18Kernel_traits_baseILj6144ES2_S2_fS2_fjLj1024EEEEELb0ELb1EEEvNS_9BwdParamsE --------------------------
	.section	.text._ZN10layer_norm22ln_bwd_finalize_kernelINS_22Kernel_traits_finalizeILj6144E6__halfS2_fS2_fjLb0ELj1024ELj4ENS_18Kernel_traits_baseILj6144ES2_S2_fS2_fjLj1024EEEEELb0ELb1EEEvNS_9BwdParamsE,"ax",@progbits
	.align	128
        .global         _ZN10layer_norm22ln_bwd_finalize_kernelINS_22Kernel_traits_finalizeILj6144E6__halfS2_fS2_fjLb0ELj1024ELj4ENS_18Kernel_traits_baseILj6144ES2_S2_fS2_fjLj1024EEEEELb0ELb1EEEvNS_9BwdParamsE
        .type           _ZN10layer_norm22ln_bwd_finalize_kernelINS_22Kernel_traits_finalizeILj6144E6__halfS2_fS2_fjLb0ELj1024ELj4ENS_18Kernel_traits_baseILj6144ES2_S2_fS2_fjLj1024EEEEELb0ELb1EEEvNS_9BwdParamsE,@function
        .size           _ZN10layer_norm22ln_bwd_finalize_kernelINS_22Kernel_traits_finalizeILj6144E6__halfS2_fS2_fjLb0ELj1024ELj4ENS_18Kernel_traits_baseILj6144ES2_S2_fS2_fjLj1024EEEEELb0ELb1EEEvNS_9BwdParamsE,(.L_x_11391 - _ZN10layer_norm22ln_bwd_finalize_kernelINS_22Kernel_traits_finalizeILj6144E6__halfS2_fS2_fjLb0ELj1024ELj4ENS_18Kernel_traits_baseILj6144ES2_S2_fS2_fjLj1024EEEEELb0ELb1EEEvNS_9BwdParamsE)
        .other          _ZN10layer_norm22ln_bwd_finalize_kernelINS_22Kernel_traits_finalizeILj6144E6__halfS2_fS2_fjLb0ELj1024ELj4ENS_18Kernel_traits_baseILj6144ES2_S2_fS2_fjLj1024EEEEELb0ELb1EEEvNS_9BwdParamsE,@"STO_CUDA_ENTRY STV_DEFAULT"
_ZN10layer_norm22ln_bwd_finalize_kernelINS_22Kernel_traits_finalizeILj6144E6__halfS2_fS2_fjLb0ELj1024ELj4ENS_18Kernel_traits_baseILj6144ES2_S2_fS2_fjLj1024EEEEELb0ELb1EEEvNS_9BwdParamsE:
.text._ZN10layer_norm22ln_bwd_finalize_kernelINS_22Kernel_traits_finalizeILj6144E6__halfS2_fS2_fjLb0ELj1024ELj4ENS_18Kernel_traits_baseILj6144ES2_S2_fS2_fjLj1024EEEEELb0ELb1EEEvNS_9BwdParamsE:
        /* <DEDUP_REMOVED lines=26> */
.L_x_7460:
        /* <DEDUP_REMOVED lines=31> */
.L_x_7453:
        /* <DEDUP_REMOVED lines=34> */
.L_x_7452:
[----:B------:R-:W-:Y:S05]  /*05b0*/  BSYNC B1 ;  /* 0x0000000000017941 */ /* 0x000fea0003800000 */
.L_x_7451:
        /* <DEDUP_REMOVED lines=25> */
.L_x_7455:
[----:B------:R-:W-:Y:S05]  /*0750*/  BSYNC B1 ;  /* 0x0000000000017941 */ /* 0x000fea0003800000 */
.L_x_7454:
        /* <DEDUP_REMOVED lines=12> */
.L_x_7450:
[----:B------:R-:W-:Y:S05]  /*0820*/  BSYNC B0 ;  /* 0x0000000000007941 */ /* 0x000fea0003800000 */
.L_x_7449:
        /* <DEDUP_REMOVED lines=29> */
.L_x_7471:
[----:B------:R-:W-:Y:S01]  /*0a00*/  @!P1 SHF.R.U32.HI R12, RZ, 0x3, R0 ;  /* 0x00000003ff0c9819 */ /* 0x000fe20000011600 */
[----:B----4-:R-:W-:Y:S01]  /*0a10*/  FADD.FTZ R14, R9, R14 ;  /* 0x0000000e090e7221 */ /* 0x010fe20000010000 */
[----:B---3--:R-:W-:Y:S02]  /*0a20*/  FADD.FTZ R11, R10, R11 ;  /* 0x0000000b0a0b7221 */ /* 0x008fe40000010000 */
[----:B------:R-:W-:-:S05]  /*0a30*/  @!P1 LOP3.LUT R12, R12, 0x1ffffffc, RZ, 0xc0, !PT ;  /* 0x1ffffffc0c0c9812 */ /* 0x000fca00078ec0ff */
[----:B------:R3:W-:Y:S04]  /*0a40*/  @!P1 STS [R12+UR4+0x2000], R14 ;  /* 0x0020000e0c009988 */ /* 0x0007e80008000804 */
[----:B------:R3:W-:Y:S02]  /*0a50*/  @!P1 STS [R12+UR4+0x2080], R11 ;  /* 0x0020800b0c009988 */ /* 0x0007e40008000804 */
.L_x_7456:
        /* <DEDUP_REMOVED lines=14> */
.L_x_7459:
[----:B------:R-:W-:Y:S05]  /*0b40*/  BSYNC B0 ;  /* 0x0000000000007941 */ /* 0x000fea0003800000 */
.L_x_7458:
[C---:B------:R-:W-:Y:S02]  /*0b50*/  ISETP.GT.U32.AND P1, PT, R3.reuse, -0x1801, PT ;  /* 0xffffe7ff0300780c */ /* 0x040fe40003f24070 */
[----:B------:R-:W-:Y:S02]  /*0b60*/  IADD3 R3, R3, 0x1800, RZ ;  /* 0x0000180003037810 */ /* 0x000fe40007ffe0ff */
[----:B------:R-:W-:-:S09]  /*0b70*/  IADD3 R4, R4, 0xc00, RZ ;  /* 0x00000c0004047810 */ /* 0x000fd20007ffe0ff */
[----:B------:R-:W-:Y:S05]  /*0b80*/  @P1 BRA `(.L_x_7460) ;  /* 0xfffffff400841947 */ /* 0x000fea000383ffff */
[----:B------:R-:W-:Y:S05]  /*0b90*/  EXIT ;  /* 0x000000000000794d */ /* 0x000fea0003800000 */
.L_x_7457:
[----:B------:R-:W-:Y:S01]  /*0ba0*/  HFMA2.MMA R22, -RZ, RZ, 0, 1.847743988037109375e-06 ;  /* 0x0000001fff167435 */ /* 0x000fe200000001ff */
[----:B0--3--:R-:W-:Y:S01]  /*0bb0*/  MOV R20, R10 ;  /* 0x0000000a00147202 */ /* 0x009fe20000000f00 */
[----:B------:R-:W-:Y:S01]  /*0bc0*/  IMAD.MOV.U32 R19, RZ, RZ, 0x1 ;  /* 0x00000001ff137424 */ /* 0x000fe200078e00ff */
[----:B------:R-:W-:-:S08]  /*0bd0*/  MOV R17, 0xffffffff ;  /* 0xffffffff00117802 */ /* 0x000fd00000000f00 */
[----:B-12---:R-:W-:Y:S05]  /*0be0*/  WARPSYNC.COLLECTIVE R17, `(.L_x_7461) ;  /* 0x0000000011087348 */ /* 0x006fea0003c00000 */
[----:B------:R0:W3:Y:S02]  /*0bf0*/  SHFL.BFLY P2, R18, R20, R19, R22 ;  /* 0x0c00001314127389 */ /* 0x0000e40000040016 */
[----:B0123--:R-:W-:Y:S01]  /*0c00*/  ENDCOLLECTIVE ;  /* 0x000000000000791b */ /* 0x00ffe20003800000 */
.L_x_7461:
[----:B------:R-:W-:Y:S01]  /*0c10*/  HFMA2.MMA R19, -RZ, RZ, 0, 1.1920928955078125e-07 ;  /* 0x00000002ff137435 */ /* 0x000fe200000001ff */
[----:B------:R-:W-:-:S05]  /*0c20*/  MOV R11, R18 ;  /* 0x00000012000b7202 */ /* 0x000fca0000000f00 */
[----:B------:R-:W-:-:S04]  /*0c30*/  FADD.FTZ R11, R10, R11 ;  /* 0x0000000b0a0b7221 */ /* 0x000fc80000010000 */
[----:B------:R-:W-:-:S07]  /*0c40*/  IMAD.MOV.U32 R20, RZ, RZ, R11 ;  /* 0x000000ffff147224 */ /* 0x000fce00078e000b */
[----:B------:R-:W-:Y:S05]  /*0c50*/  WARPSYNC.COLLECTIVE R17, `(.L_x_7462) ;  /* 0x0000000011087348 */ /* 0x000fea0003c00000 */
[----:B------:R0:W1:Y:S02]  /*0c60*/  SHFL.BFLY P2, R18, R20, R19, R22 ;  /* 0x0c00001314127389 */ /* 0x0000640000040016 */
[----:B01----:R-:W-:Y:S01]  /*0c70*/  ENDCOLLECTIVE ;  /* 0x000000000000791b */ /* 0x003fe20003800000 */
.L_x_7462:
[----:B------:R-:W-:Y:S01]  /*0c80*/  IMAD.MOV.U32 R19, RZ, RZ, 0x4 ;  /* 0x00000004ff137424 */ /* 0x000fe200078e00ff */
[----:B------:R-:W-:-:S05]  /*0c90*/  MOV R12, R18 ;  /* 0x00000012000c7202 */ /* 0x000fca0000000f00 */
[----:B------:R-:W-:-:S05]  /*0ca0*/  FADD.FTZ R12, R11, R12 ;  /* 0x0000000c0b0c7221 */ /* 0x000fca0000010000 */
[----:B------:R-:W-:-:S07]  /*0cb0*/  MOV R20, R12 ;  /* 0x0000000c00147202 */ /* 0x000fce0000000f00 */
[----:B------:R-:W-:Y:S05]  /*0cc0*/  WARPSYNC.COLLECTIVE R17, `(.L_x_7463) ;  /* 0x0000000011087348 */ /* 0x000fea0003c00000 */
[----:B------:R0:W1:Y:S02]  /*0cd0*/  SHFL.BFLY P2, R18, R20, R19, R22 ;  /* 0x0c00001314127389 */ /* 0x0000640000040016 */
[----:B01----:R-:W-:Y:S01]  /*0ce0*/  ENDCOLLECTIVE ;  /* 0x000000000000791b */ /* 0x003fe20003800000 */
.L_x_7463:
[----:B------:R-:W-:Y:S01]  /*0cf0*/  HFMA2.MMA R19, -RZ, RZ, 0, 4.76837158203125e-07 ;  /* 0x00000008ff137435 */ /* 0x000fe200000001ff */
[----:B------:R-:W-:-:S05]  /*0d00*/  MOV R13, R18 ;  /* 0x00000012000d7202 */ /* 0x000fca0000000f00 */
[----:B------:R-:W-:-:S05]  /*0d10*/  FADD.FTZ R13, R12, R13 ;  /* 0x0000000d0c0d7221 */ /* 0x000fca0000010000 */
[----:B------:R-:W-:-:S07]  /*0d20*/  MOV R20, R13 ;  /* 0x0000000d00147202 */ /* 0x000fce0000000f00 */
[----:B------:R-:W-:Y:S05]  /*0d30*/  WARPSYNC.COLLECTIVE R17, `(.L_x_7464) ;  /* 0x0000000011087348 */ /* 0x000fea0003c00000 */
[----:B------:R0:W1:Y:S02]  /*0d40*/  SHFL.BFLY P2, R18, R20, R19, R22 ;  /* 0x0c00001314127389 */ /* 0x0000640000040016 */
[----:B01----:R-:W-:Y:S01]  /*0d50*/  ENDCOLLECTIVE ;  /* 0x000000000000791b */ /* 0x003fe20003800000 */
.L_x_7464:
[----:B------:R-:W-:Y:S01]  /*0d60*/  HFMA2.MMA R19, -RZ, RZ, 0, 9.5367431640625e-07 ;  /* 0x00000010ff137435 */ /* 0x000fe200000001ff */
[----:B------:R-:W-:-:S04]  /*0d70*/  IMAD.MOV.U32 R10, RZ, RZ, R18 ;  /* 0x000000ffff0a7224 */ /* 0x000fc800078e0012 */
[----:B------:R-:W-:-:S05]  /*0d80*/  FADD.FTZ R10, R13, R10 ;  /* 0x0000000a0d0a7221 */ /* 0x000fca0000010000 */
[----:B------:R-:W-:-:S07]  /*0d90*/  MOV R20, R10 ;  /* 0x0000000a00147202 */ /* 0x000fce0000000f00 */
[----:B------:R-:W-:Y:S05]  /*0da0*/  WARPSYNC.COLLECTIVE R17, `(.L_x_7465) ;  /* 0x0000000011087348 */ /* 0x000fea0003c00000 */
[----:B------:R0:W1:Y:S02]  /*0db0*/  SHFL.BFLY P2, R18, R20, R19, R22 ;  /* 0x0c00001314127389 */ /* 0x0000640000040016 */
[----:B01----:R-:W-:Y:S01]  /*0dc0*/  ENDCOLLECTIVE ;  /* 0x000000000000791b */ /* 0x003fe20003800000 */
.L_x_7465:
[----:B------:R-:W-:Y:S01]  /*0dd0*/  HFMA2.MMA R19, -RZ, RZ, 0, 5.9604644775390625e-08 ;  /* 0x00000001ff137435 */ /* 0x000fe200000001ff */
[----:B------:R-:W-:Y:S01]  /*0de0*/  IMAD.MOV.U32 R20, RZ, RZ, R9 ;  /* 0x000000ffff147224 */ /* 0x000fe200078e0009 */
[----:B------:R-:W-:-:S09]  /*0df0*/  MOV R11, R18 ;  /* 0x00000012000b7202 */ /* 0x000fd20000000f00 */
[----:B------:R-:W-:Y:S05]  /*0e00*/  WARPSYNC.COLLECTIVE R17, `(.L_x_7466) ;  /* 0x0000000011087348 */ /* 0x000fea0003c00000 */
[----:B------:R0:W1:Y:S02]  /*0e10*/  SHFL.BFLY P2, R18, R20, R19, R22 ;  /* 0x0c00001314127389 */ /* 0x0000640000040016 */
[----:B01----:R-:W-:Y:S01]  /*0e20*/  ENDCOLLECTIVE ;  /* 0x000000000000791b */ /* 0x003fe20003800000 */
.L_x_7466:
[----:B------:R-:W-:Y:S01]  /*0e30*/  HFMA2.MMA R19, -RZ, RZ, 0, 1.1920928955078125e-07 ;  /* 0x00000002ff137435 */ /* 0x000fe200000001ff */
[----:B------:R-:W-:-:S05]  /*0e40*/  MOV R12, R18 ;  /* 0x00000012000c7202 */ /* 0x000fca0000000f00 */
[----:B------:R-:W-:-:S05]  /*0e50*/  FADD.FTZ R14, R9, R12 ;  /* 0x0000000c090e7221 */ /* 0x000fca0000010000 */
[----:B------:R-:W-:-:S07]  /*0e60*/  MOV R20, R14 ;  /* 0x0000000e00147202 */ /* 0x000fce0000000f00 */
[----:B------:R-:W-:Y:S05]  /*0e70*/  WARPSYNC.COLLECTIVE R17, `(.L_x_7467) ;  /* 0x0000000011087348 */ /* 0x000fea0003c00000 */
[----:B------:R0:W1:Y:S02]  /*0e80*/  SHFL.BFLY P2, R18, R20, R19, R22 ;  /* 0x0c00001314127389 */ /* 0x0000640000040016 */
[----:B01----:R-:W-:Y:S01]  /*0e90*/  ENDCOLLECTIVE ;  /* 0x000000000000791b */ /* 0x003fe20003800000 */
.L_x_7467:
[----:B------:R-:W-:Y:S01]  /*0ea0*/  HFMA2.MMA R19, -RZ, RZ, 0, 2.384185791015625e-07 ;  /* 0x00000004ff137435 */ /* 0x000fe200000001ff */
[----:B------:R-:W-:-:S04]  /*0eb0*/  IMAD.MOV.U32 R13, RZ, RZ, R18 ;  /* 0x000000ffff0d7224 */ /* 0x000fc800078e0012 */
[----:B------:R-:W-:-:S05]  /*0ec0*/  FADD.FTZ R15, R14, R13 ;  /* 0x0000000d0e0f7221 */ /* 0x000fca0000010000 */
[----:B------:R-:W-:-:S07]  /*0ed0*/  MOV R20, R15 ;  /* 0x0000000f00147202 */ /* 0x000fce0000000f00 */
[----:B------:R-:W-:Y:S05]  /*0ee0*/  WARPSYNC.COLLECTIVE R17, `(.L_x_7468) ;  /* 0x0000000011087348 */ /* 0x000fea0003c00000 */
[----:B------:R0:W1:Y:S02]  /*0ef0*/  SHFL.BFLY P2, R18, R20, R19, R22 ;  /* 0x0c00001314127389 */ /* 0x0000640000040016 */
[----:B01----:R-:W-:Y:S01]  /*0f00*/  ENDCOLLECTIVE ;  /* 0x000000000000791b */ /* 0x003fe20003800000 */
.L_x_7468:
[----:B------:R-:W-:Y:S01]  /*0f10*/  IMAD.MOV.U32 R19, RZ, RZ, 0x8 ;  /* 0x00000008ff137424 */ /* 0x000fe200078e00ff */
[----:B------:R-:W-:-:S05]  /*0f20*/  MOV R16, R18 ;  /* 0x0000001200107202 */ /* 0x000fca0000000f00 */
[----:B------:R-:W-:-:S05]  /*0f30*/  FADD.FTZ R16, R15, R16 ;  /* 0x000000100f107221 */ /* 0x000fca0000010000 */
[----:B------:R-:W-:-:S07]  /*0f40*/  MOV R20, R16 ;  /* 0x0000001000147202 */ /* 0x000fce0000000f00 */
[----:B------:R-:W-:Y:S05]  /*0f50*/  WARPSYNC.COLLECTIVE R17, `(.L_x_7469) ;  /* 0x0000000011087348 */ /* 0x000fea0003c00000 */
[----:B------:R0:W1:Y:S02]  /*0f60*/  SHFL.BFLY P2, R18, R20, R19, R22 ;  /* 0x0c00001314127389 */ /* 0x0000640000040016 */
[----:B01----:R-:W-:Y:S01]  /*0f70*/  ENDCOLLECTIVE ;  /* 0x000000000000791b */ /* 0x003fe20003800000 */
.L_x_7469:
[----:B------:R-:W-:Y:S01]  /*0f80*/  HFMA2.MMA R19, -RZ, RZ, 0, 9.5367431640625e-07 ;  /* 0x00000010ff137435 */ /* 0x000fe200000001ff */
[----:B------:R-:W-:-:S05]  /*0f90*/  MOV R9, R18 ;  /* 0x0000001200097202 */ /* 0x000fca0000000f00 */
[----:B------:R-:W-:-:S05]  /*0fa0*/  FADD.FTZ R9, R16, R9 ;  /* 0x0000000910097221 */ /* 0x000fca0000010000 */
[----:B------:R-:W-:-:S07]  /*0fb0*/  MOV R20, R9 ;  /* 0x0000000900147202 */ /* 0x000fce0000000f00 */
[----:B------:R-:W-:Y:S05]  /*0fc0*/  WARPSYNC.COLLECTIVE R17, `(.L_x_7470) ;  /* 0x0000000011087348 */ /* 0x000fea0003c00000 */
[----:B------:R0:W1:Y:S02]  /*0fd0*/  SHFL.BFLY P2, R18, R20, R19, R22 ;  /* 0x0c00001314127389 */ /* 0x0000640000040016 */
[----:B01----:R-:W-:Y:S01]  /*0fe0*/  ENDCOLLECTIVE ;  /* 0x000000000000791b */ /* 0x003fe20003800000 */
.L_x_7470:
[----:B------:R-:W-:Y:S01]  /*0ff0*/  MOV R14, R18 ;  /* 0x00000012000e7202 */ /* 0x000fe20000000f00 */
[----:B------:R-:W-:Y:S06]  /*1000*/  BRA `(.L_x_7471) ;  /* 0xfffffff8007c7947 */ /* 0x000fec000383ffff */
.L_x_7472:
        /* <DEDUP_REMOVED lines=15> */
.L_x_11391:


//--------------------- .text._ZN10layer_norm13ln_bwd_kernelINS_13Kernel_traitsI6__halfS2_fS2_fjLj6144ELj1ELj1ELj8ELj16ENS_18Kernel_traits_baseILj6144ES2_S2_fS2_fjLj256EEEEELb1ELb0ELb1ELb1EEEvNS_9BwdParamsE --------------------------
	.section	.text._ZN10layer_norm13ln_bwd_kernelINS_13Kernel_traitsI6__halfS2_fS2_fjLj6144ELj1ELj1ELj8ELj16ENS_18Kernel_traits_baseILj6144ES2_S2_fS2_fjLj256EEEEELb1ELb0ELb1ELb1EEEvNS_9BwdParamsE,"ax",@progbits
	.align	128
        .global         _ZN10layer_norm13ln_bwd_kernelINS_13Kernel_traitsI6__halfS2_fS2_fjLj6144ELj1ELj1ELj8ELj16ENS_18Kernel_traits_baseILj6144ES2_S2_fS2_fjLj256EEEEELb1ELb0ELb1ELb1EEEvNS_9BwdParamsE
        .type           _ZN10layer_norm13ln_bwd_kernelINS_13Kernel_traitsI6__halfS2_fS2_fjLj6144ELj1ELj1ELj8ELj16ENS_18Kernel_traits_baseILj6144ES2_S2_fS2_fjLj256EEEEELb1ELb0ELb1ELb1EEEvNS_9BwdParamsE,@function
        .size           _ZN10layer_norm13ln_bwd_kernelINS_13Kernel_traitsI6__halfS2_fS2_fjLj6144ELj1ELj1ELj8ELj16ENS_18Kernel_traits_baseILj6144ES2_S2_fS2_fjLj256EEEEELb1ELb0ELb1ELb1EEEvNS_9BwdParamsE,(.L_x_11392 - _ZN10layer_norm13ln_bwd_kernelINS_13Kernel_traitsI6__halfS2_fS2_fjLj6144ELj1ELj1ELj8ELj16ENS_18Kernel_traits_baseILj6144ES2_S2_fS2_fjLj256EEEEELb1ELb0ELb1ELb1EEEvNS_9BwdParamsE)
        .other          _ZN10layer_norm13ln_bwd_kernelINS_13Kernel_traitsI6__halfS2_fS2_fjLj6144ELj1ELj1ELj8ELj16ENS_18Kernel_traits_baseILj6144ES2_S2_fS2_fjLj256EEEEELb1ELb0ELb1ELb1EEEvNS_9BwdParamsE,@"STO_CUDA_ENTRY STV_DEFAULT"
_ZN10layer_norm13ln_bwd_kernelINS_13Kernel_traitsI6__halfS2_fS2_fjLj6144ELj1ELj1ELj8ELj16ENS_18Kernel_traits_baseILj6144ES2_S2_fS2_fjLj256EEEEELb1ELb0ELb1ELb1EEEvNS_9BwdParamsE:
.text._ZN10layer_norm13ln_bwd_kernelINS_13Kernel_traitsI6__halfS2_fS2_fjLj6144ELj1ELj1ELj8ELj16ENS_18Kernel_traits_baseILj6144ES2_S2_fS2_fjLj256EEEEELb1ELb0ELb1ELb1EEEvNS_9BwdParamsE:
        /* <DEDUP_REMOVED lines=37> */
.L_x_7473:
[----:B------:R-:W-:Y:S01]  /*0250*/  SHF.L.U32 R0, R32, 0x4, RZ ;  /* 0x0000000420007819 */ /* 0x000fe200000006ff */
[----:B------:R-:W-:-:S03]  /*0260*/  ULDC.64 UR6, c[0x0][0x260] ;  /* 0x0000980000067ab9 */ /* 0x000fc60000000a00 */
        /* <DEDUP_REMOVED lines=56> */
.L_x_7527:
        /* <DEDUP_REMOVED lines=18> */
[C---:B------:R-:W-:Y:S01]  /*0710*/  IADD3 R147, R180.reuse, 0x100, RZ ;  /* 0x00000100b4937810 */ /* 0x040fe20007ffe0ff */
[----:B------:R-:W-:Y:S01]  /*0720*/  BSSY B0, `(.L_x_7475) ;  /* 0x000011b000007945 */ /* 0x000fe20003800000 */
[----:B------:R-:W-:Y:S02]  /*0730*/  IADD3 R31, R31, UR8, RZ ;  /* 0x000000081f1f7c10 */ /* 0x000fe4000fffe0ff */
[C---:B-1----:R-:W-:Y:S01]  /*0740*/  IADD3 R4, R180.reuse, 0x200, RZ ;  /* 0x00000200b4047810 */ /* 0x042fe20007ffe0ff */
[----:B0-----:R-:W-:Y:S01]  /*0750*/  IMAD.WIDE.U32 R196, R180, 0x20, R172 ;  /* 0x00000020b4c47825 */ /* 0x001fe200078e00ac */
        /* <DEDUP_REMOVED lines=21> */
[----:B------:R1:W5:Y:S01]  /*08b0*/  @P0 LDG.E.128 R48, desc[UR4][R194.64+0x10] ;  /* 0x00001004c2300981 */ /* 0x000362000c1e1d00 */
[C---:B------:R-:W-:Y:S01]  /*08c0*/  IADD3 R125, R165.reuse, 0x200, RZ ;  /* 0x00000200a57d7810 */ /* 0x040fe20007ffe0ff */
[----:B0-----:R-:W-:-:S02]  /*08d0*/  IMAD.WIDE.U32 R164, R165, 0x8, R160 ;  /* 0x00000008a5a47825 */ /* 0x001fc400078e00a0 */
[----:B------:R1:W5:Y:S02]  /*08e0*/  @P0 LDG.E.128 R44, desc[UR4][R172.64] ;  /* 0x00000004ac2c0981 */ /* 0x000364000c1e1d00 */
[--C-:B------:R-:W-:Y:S02]  /*08f0*/  IMAD.WIDE.U32 R162, R163, 0x8, R160.reuse ;  /* 0x00000008a3a27825 */ /* 0x100fe400078e00a0 */
[----:B------:R1:W5:Y:S02]  /*0900*/  @P0 LDG.E.128 R40, desc[UR4][R172.64+0x10] ;  /* 0x00001004ac280981 */ /* 0x000364000c1e1d00 */
[----:B------:R-:W-:Y:S02]  /*0910*/  IMAD.WIDE.U32 R160, R125, 0x8, R160 ;  /* 0x000000087da07825 */ /* 0x000fe400078e00a0 */
[----:B------:R-:W5:Y:S04]  /*0920*/  LDG.E.64 R164, desc[UR4][R164.64] ;  /* 0x00000004a4a47981 */ /* 0x000f68000c1e1b00 */
[----:B------:R-:W5:Y:S04]  /*0930*/  LDG.E.64 R162, desc[UR4][R162.64] ;  /* 0x00000004a2a27981 */ /* 0x000f68000c1e1b00 */
[----:B------:R-:W5:Y:S01]  /*0940*/  LDG.E.64 R160, desc[UR4][R160.64] ;  /* 0x00000004a0a07981 */ /* 0x000f62000c1e1b00 */
[----:B------:R-:W-:Y:S01]  /*0950*/  HFMA2.MMA R128, -RZ, RZ, 0, 0 ;  /* 0x00000000ff807435 */ /* 0x000fe200000001ff */
[----:B------:R-:W-:Y:S01]  /*0960*/  MOV R126, RZ ;  /* 0x000000ff007e7202 */ /* 0x000fe20000000f00 */
[----:B-1----:R-:W-:Y:S09]  /*0970*/  BRA `(.L_x_7477) ;  /* 0x0000000c00d47947 */ /* 0x002ff20003800000 */
.L_x_7476:
        /* <DEDUP_REMOVED lines=9> */
[C---:B------:R-:W-:Y:S01]  /*0a10*/  IADD3 R139, R33.reuse, 0x100, RZ ;  /* 0x00000100218b7810 */ /* 0x040fe20007ffe0ff */
[C---:B0-----:R-:W-:Y:S01]  /*0a20*/  IMAD.WIDE.U32 R124, R33.reuse, 0x10, R152 ;  /* 0x00000010217c7825 */ /* 0x041fe200078e0098 */
[----:B------:R-:W-:-:S03]  /*0a30*/  IADD3 R33, R33, 0x200, RZ ;  /* 0x0000020021217810 */ /* 0x000fc60007ffe0ff */
[----:B------:R-:W-:Y:S02]  /*0a40*/  IMAD.WIDE.U32 R138, R139, 0x10, R152 ;  /* 0x000000108b8a7825 */ /* 0x000fe400078e0098 */
[----:B------:R-:W4:Y:S02]  /*0a50*/  LDG.E.128 R124, desc[UR4][R124.64] ;  /* 0x000000047c7c7981 */ /* 0x000f24000c1e1d00 */
[--C-:B-1----:R-:W-:Y:S02]  /*0a60*/  IMAD.WIDE.U32 R2, R180, 0x20, R144.reuse ;  /* 0x00000020b4027825 */ /* 0x102fe400078e0090 */
[----:B------:R-:W4:Y:S02]  /*0a70*/  LDG.E.128 R136, desc[UR4][R138.64] ;  /* 0x000000048a887981 */ /* 0x000f24000c1e1d00 */
[--C-:B------:R-:W-:Y:S02]  /*0a80*/  IMAD.WIDE.U32 R34, R147, 0x20, R144.reuse ;  /* 0x0000002093227825 */ /* 0x100fe400078e0090 */
[----:B------:R-:W4:Y:S02]  /*0a90*/  LDG.E.128 R36, desc[UR4][R2.64] ;  /* 0x0000000402247981 */ /* 0x000f24000c1e1d00 */
[----:B------:R-:W-:-:S02]  /*0aa0*/  IMAD.WIDE.U32 R144, R4, 0x20, R144 ;  /* 0x0000002004907825 */ /* 0x000fc400078e0090 */
[----:B------:R0:W4:Y:S02]  /*0ab0*/  LDG.E.128 R128, desc[UR4][R2.64+0x10] ;  /* 0x0000100402807981 */ /* 0x000124000c1e1d00 */
[----:B------:R-:W-:Y:S02]  /*0ac0*/  IMAD.WIDE.U32 R152, R33, 0x10, R152 ;  /* 0x0000001021987825 */ /* 0x000fe400078e0098 */
[----:B------:R-:W4:Y:S04]  /*0ad0*/  LDG.E.128 R156, desc[UR4][R144.64+0x10] ;  /* 0x00001004909c7981 */ /* 0x000f28000c1e1d00 */
[----:B------:R-:W4:Y:S04]  /*0ae0*/  LDG.E.128 R152, desc[UR4][R152.64] ;  /* 0x0000000498987981 */ /* 0x000f28000c1e1d00 */
[----:B------:R-:W4:Y:S04]  /*0af0*/  LDG.E.128 R132, desc[UR4][R34.64] ;  /* 0x0000000422847981 */ /* 0x000f28000c1e1d00 */
[----:B------:R1:W4:Y:S04]  /*0b00*/  LDG.E.128 R140, desc[UR4][R34.64+0x10] ;  /* 0x00001004228c7981 */ /* 0x000328000c1e1d00 */
[----:B------:R-:W4:Y:S01]  /*0b10*/  LDG.E.128 R148, desc[UR4][R144.64] ;  /* 0x0000000490947981 */ /* 0x000f22000c1e1d00 */
[----:B-----5:R-:W-:Y:S01]  /*0b20*/  ISETP.GE.AND P4, PT, R183, 0x1, PT ;  /* 0x00000001b700780c */ /* 0x020fe20003f86270 */
[----:B------:R-:W-:-:S12]  /*0b30*/  HFMA2.MMA R165, -RZ, RZ, 0, 0 ;  /* 0x00000000ffa57435 */ /* 0x000fd800000001ff */
[----:B0-----:R-:W-:-:S05]  /*0b40*/  @P4 IADD3 R3, R183, -0x1, RZ ;  /* 0xffffffffb7034810 */ /* 0x001fca0007ffe0ff */
        /* <DEDUP_REMOVED lines=23> */
[----:B--2---:R-:W-:Y:S01]  /*0cc0*/  FSEL R192, R146, RZ, !P0 ;  /* 0x000000ff92c07208 */ /* 0x004fe20004000000 */
[--C-:B----4-:R-:W-:Y:S02]  /*0cd0*/  HADD2.F32 R167, -RZ, R124.reuse.H0_H0 ;  /* 0x2000007cffa77230 */ /* 0x110fe40000004100 */
[----:B------:R-:W-:Y:S02]  /*0ce0*/  HADD2.F32 R166, -RZ, R124.H1_H1 ;  /* 0x3000007cffa67230 */ /* 0x000fe40000004100 */
[----:B------:R-:W-:Y:S02]  /*0cf0*/  HADD2.F32 R171, -RZ, R126.H0_H0 ;  /* 0x2000007effab7230 */ /* 0x000fe40000004100 */
[C---:B------:R-:W-:Y:S01]  /*0d00*/  FADD.FTZ R36, -R192.reuse, R36 ;  /* 0x00000024c0247221 */ /* 0x040fe20000010100 */
[C---:B------:R-:W-:Y:S01]  /*0d10*/  FADD.FTZ R146, -R192.reuse, R128 ;  /* 0x00000080c0927221 */ /* 0x040fe20000010100 */
[C---:B------:R-:W-:Y:S01]  /*0d20*/  FADD.FTZ R170, -R192.reuse, R129 ;  /* 0x00000081c0aa7221 */ /* 0x040fe20000010100 */
[C---:B------:R-:W-:Y:S01]  /*0d30*/  FADD.FTZ R156, -R192.reuse, R156 ;  /* 0x0000009cc09c7221 */ /* 0x040fe20000010100 */
[----:B------:R-:W-:Y:S01]  /*0d40*/  FADD.FTZ R130, -R192, R130 ;  /* 0x00000082c0827221 */ /* 0x000fe20000010100 */
[----:B------:R-:W-:-:S02]  /*0d50*/  HADD2.F32 R129, -RZ, R153.H0_H0 ;  /* 0x20000099ff817230 */ /* 0x000fc40000004100 */
[----:B------:R-:W-:Y:S02]  /*0d60*/  HADD2.F32 R128, -RZ, R153.H1_H1 ;  /* 0x30000099ff807230 */ /* 0x000fe40000004100 */
[----:B------:R-:W-:Y:S01]  /*0d70*/  FMUL.FTZ R153, R5, R156 ;  /* 0x0000009c05997220 */ /* 0x000fe20000410000 */
[----:B------:R-:W-:Y:S01]  /*0d80*/  FADD.FTZ R132, -R192, R132 ;  /* 0x00000084c0847221 */ /* 0x000fe20000010100 */
[----:B------:R-:W-:Y:S01]  /*0d90*/  FMUL.FTZ R156, R30, R167 ;  /* 0x000000a71e9c7220 */ /* 0x000fe20000410000 */
[C---:B-1----:R-:W-:Y:S01]  /*0da0*/  FADD.FTZ R34, -R192.reuse, R37 ;  /* 0x00000025c0227221 */ /* 0x042fe20000010100 */
[C---:B------:R-:W-:Y:S01]  /*0db0*/  FADD.FTZ R38, -R192.reuse, R38 ;  /* 0x00000026c0267221 */ /* 0x040fe20000010100 */
[----:B0-----:R-:W-:Y:S02]  /*0dc0*/  HADD2.F32 R172, -RZ, R126.H1_H1 ;  /* 0x3000007effac7230 */ /* 0x001fe40000004100 */
[----:B------:R-:W-:Y:S01]  /*0dd0*/  FADD.FTZ R178, -R192, R133 ;  /* 0x00000085c0b27221 */ /* 0x000fe20000010100 */
[----:B------:R-:W-:-:S02]  /*0de0*/  HADD2.F32 R173, -RZ, R127.H0_H0 ;  /* 0x2000007fffad7230 */ /* 0x000fc40000004100 */
[C---:B------:R-:W-:Y:S01]  /*0df0*/  FMUL.FTZ R3, R5.reuse, R36 ;  /* 0x0000002405037220 */ /* 0x040fe20000410000 */
[----:B------:R-:W-:Y:S02]  /*0e00*/  HADD2.F32 R176, -RZ, R127.H1_H1 ;  /* 0x3000007fffb07230 */ /* 0x000fe40000004100 */
[C---:B------:R-:W-:Y:S01]  /*0e10*/  FADD.FTZ R144, -R192.reuse, R39 ;  /* 0x00000027c0907221 */ /* 0x040fe20000010100 */
[----:B------:R-:W-:Y:S02]  /*0e20*/  HADD2.F32 R133, -RZ, R136.H0_H0 ;  /* 0x20000088ff857230 */ /* 0x000fe40000004100 */
[----:B------:R-:W-:Y:S01]  /*0e30*/  FADD.FTZ R158, -R192, R158 ;  /* 0x0000009ec09e7221 */ /* 0x000fe20000010100 */
[--C-:B------:R-:W-:Y:S02]  /*0e40*/  HADD2.F32 R127, -RZ, R154.reuse.H0_H0 ;  /* 0x2000009aff7f7230 */ /* 0x100fe40000004100 */
[----:B------:R-:W-:Y:S01]  /*0e50*/  FMUL.FTZ R37, R5, R130 ;  /* 0x0000008205257220 */ /* 0x000fe20000410000 */
[----:B------:R-:W-:-:S02]  /*0e60*/  HADD2.F32 R126, -RZ, R154.H1_H1 ;  /* 0x3000009aff7e7230 */ /* 0x000fc40000004100 */
[C---:B------:R-:W-:Y:S01]  /*0e70*/  FADD.FTZ R154, -R192.reuse, R157 ;  /* 0x0000009dc09a7221 */ /* 0x040fe20000010100 */
[--C-:B------:R-:W-:Y:S02]  /*0e80*/  HADD2.F32 R169, -RZ, R125.reuse.H0_H0 ;  /* 0x2000007dffa97230 */ /* 0x100fe40000004100 */
[----:B------:R-:W-:Y:S01]  /*0e90*/  FMUL.FTZ R39, R5, R132 ;  /* 0x0000008405277220 */ /* 0x000fe20000410000 */
[----:B------:R-:W-:Y:S01]  /*0ea0*/  FADD.FTZ R174, -R192, R131 ;  /* 0x00000083c0ae7221 */ /* 0x000fe20000010100 */
[----:B------:R-:W-:Y:S01]  /*0eb0*/  FMUL.FTZ R157, R29, R166 ;  /* 0x000000a61d9d7220 */ /* 0x000fe20000410000 */
[----:B------:R-:W-:Y:S01]  /*0ec0*/  FADD.FTZ R130, RZ, R156 ;  /* 0x0000009cff827221 */ /* 0x000fe20000010000 */
[----:B------:R-:W-:Y:S02]  /*0ed0*/  HADD2.F32 R168, -RZ, R125.H1_H1 ;  /* 0x3000007dffa87230 */ /* 0x000fe40000004100 */
[C---:B------:R-:W-:Y:S01]  /*0ee0*/  FMUL.FTZ R34, R5.reuse, R34 ;  /* 0x0000002205227220 */ /* 0x040fe20000410000 */
[----:B------:R-:W-:Y:S01]  /*0ef0*/  FMUL.FTZ R33, R5, R38 ;  /* 0x0000002605217220 */ /* 0x000fe20000410000 */
[----:B------:R-:W-:Y:S01]  /*0f00*/  FFMA.FTZ R131, R3, R156, RZ ;  /* 0x0000009c03837223 */ /* 0x000fe200000100ff */
[----:B------:R-:W-:-:S02]  /*0f10*/  HADD2.F32 R125, -RZ, R155.H0_H0 ;  /* 0x2000009bff7d7230 */ /* 0x000fc40000004100 */
[C---:B------:R-:W-:Y:S01]  /*0f20*/  FMUL.FTZ R38, R5.reuse, R170 ;  /* 0x000000aa05267220 */ /* 0x040fe20000410000 */
[----:B------:R-:W-:Y:S02]  /*0f30*/  HADD2.F32 R124, -RZ, R155.H1_H1 ;  /* 0x3000009bff7c7230 */ /* 0x000fe40000004100 */
[----:B------:R-:W-:Y:S01]  /*0f40*/  FADD.FTZ R184, -R192, R135 ;  /* 0x00000087c0b87221 */ /* 0x000fe20000010100 */
[----:B------:R-:W-:Y:S01]  /*0f50*/  FMUL.FTZ R155, R5, R158 ;  /* 0x0000009e059b7220 */ /* 0x000fe20000410000 */
[-C--:B------:R-:W-:Y:S01]  /*0f60*/  FFMA.FTZ R72, R39, R133.reuse, R72 ;  /* 0x0000008527487223 */ /* 0x080fe20000010048 */
[----:B------:R-:W-:Y:S01]  /*0f70*/  FADD.FTZ R88, R88, R133 ;  /* 0x0000008558587221 */ /* 0x000fe20000010000 */
[----:B------:R-:W-:Y:S01]  /*0f80*/  FMUL.FTZ R170, R22, R133 ;  /* 0x0000008516aa7220 */ /* 0x000fe20000410000 */
[--C-:B------:R-:W-:Y:S02]  /*0f90*/  HADD2.F32 R135, -RZ, R137.reuse.H0_H0 ;  /* 0x20000089ff877230 */ /* 0x100fe40000004100 */
[----:B------:R-:W-:Y:S01]  /*0fa0*/  FMUL.FTZ R158, R28, R169 ;  /* 0x000000a91c9e7220 */ /* 0x000fe20000410000 */
[----:B------:R-:W-:-:S02]  /*0fb0*/  HADD2.F32 R186, -RZ, R137.H1_H1 ;  /* 0x30000089ffba7230 */ /* 0x000fc40000004100 */
[----:B------:R-:W-:Y:S01]  /*0fc0*/  FADD.FTZ R133, R130, R157 ;  /* 0x0000009d82857221 */ /* 0x000fe20000010000 */
[--C-:B------:R-:W-:Y:S02]  /*0fd0*/  HADD2.F32 R137, -RZ, R138.reuse.H0_H0 ;  /* 0x2000008aff897230 */ /* 0x100fe40000004100 */
[----:B------:R-:W-:Y:S01]  /*0fe0*/  FFMA.FTZ R130, R34, R157, R131 ;  /* 0x0000009d22827223 */ /* 0x000fe20000010083 */
        /* <DEDUP_REMOVED lines=37> */
[----:B------:R-:W-:-:S02]  /*1240*/  HADD2.F32 R136, -RZ, R136.H1_H1 ;  /* 0x30000088ff887230 */ /* 0x000fc40000004100 */
        /* <DEDUP_REMOVED lines=23> */
[----:B------:R-:W-:Y:S01]  /*13c0*/  FMUL.FTZ R177, R17, R190 ;  /* 0x000000be11b17220 */ /* 0x000fe20000410000 */
[----:B------:R-:W-:Y:S01]  /*13d0*/  FADD.FTZ R132, R133, R176 ;  /* 0x000000b085847221 */ /* 0x000fe20000010000 */
[----:B------:R-:W-:Y:S01]  /*13e0*/  FMUL.FTZ R146, R5, R188 ;  /* 0x000000bc05927220 */ /* 0x000fe20000410000 */
        /* <DEDUP_REMOVED lines=10> */
[----:B------:R-:W-:Y:S01]  /*1490*/  FMUL.FTZ R179, R15, R198 ;  /* 0x000000c60fb37220 */ /* 0x000fe20000410000 */
[----:B------:R-:W-:Y:S01]  /*14a0*/  FADD.FTZ R132, R133, R178 ;  /* 0x000000b285847221 */ /* 0x000fe20000010000 */
[----:B------:R-:W-:Y:S01]  /*14b0*/  FMUL.FTZ R148, R5, R196 ;  /* 0x000000c405947220 */ /* 0x000fe20000410000 */
[----:B------:R-:W-:Y:S01]  /*14c0*/  FFMA.FTZ R131, R145, R178, R130 ;  /* 0x000000b291837223 */ /* 0x000fe20000010082 */
[----:B------:R-:W-:Y:S01]  /*14d0*/  FFMA.FTZ R75, R144, R186, R75 ;  /* 0x000000ba904b7223 */ /* 0x000fe2000001004b */
[----:B------:R-:W-:Y:S01]  /*14e0*/  FADD.FTZ R91, R91, R186 ;  /* 0x000000ba5b5b7221 */ /* 0x000fe20000010000 */
[----:B------:R-:W-:Y:S02]  /*14f0*/  HADD2.F32 R204, -RZ, R152.H1_H1 ;  /* 0x30000098ffcc7230 */ /* 0x000fe40000004100 */
[-C--:B------:R-:W-:Y:S01]  /*1500*/  FFMA.FTZ R106, R151, R129.reuse, R106 ;  /* 0x00000081976a7223 */ /* 0x080fe2000001006a */
[----:B------:R-:W-:Y:S01]  /*1510*/  FADD.FTZ R82, R82, R129 ;  /* 0x0000008152527221 */ /* 0x000fe20000010000 */
[----:B------:R-:W-:Y:S01]  /*1520*/  FMUL.FTZ R186, R12, R129 ;  /* 0x000000810cba7220 */ /* 0x000fe20000410000 */
[----:B------:R-:W-:Y:S01]  /*1530*/  FMUL.FTZ R184, R14, R139 ;  /* 0x0000008b0eb87220 */ /* 0x000fe20000410000 */
[----:B------:R-:W-:Y:S01]  /*1540*/  FADD.FTZ R129, R132, R179 ;  /* 0x000000b384817221 */ /* 0x000fe20000010000 */
[C---:B------:R-:W-:Y:S01]  /*1550*/  FMUL.FTZ R149, R5.reuse, R200 ;  /* 0x000000c805957220 */ /* 0x040fe20000410000 */
        /* <DEDUP_REMOVED lines=55> */
.L_x_7477:
[----:B------:R-:W-:Y:S05]  /*18d0*/  BSYNC B0 ;  /* 0x0000000000007941 */ /* 0x000fea0003800000 */
.L_x_7475:
        /* <DEDUP_REMOVED lines=31> */
.L_x_7538:
        /* <DEDUP_REMOVED lines=63> */
.L_x_7480:
[----:B------:R-:W-:Y:S05]  /*1ec0*/  BSYNC B0 ;  /* 0x0000000000007941 */ /* 0x000fea0003800000 */
.L_x_7479:
        /* <DEDUP_REMOVED lines=9> */
.L_x_7482:
[----:B------:R-:W-:Y:S05]  /*1f60*/  BSYNC B0 ;  /* 0x0000000000007941 */ /* 0x000fea0003800000 */
.L_x_7481:
        /* <DEDUP_REMOVED lines=8> */
.L_x_7484:
[----:B------:R-:W-:Y:S05]  /*1ff0*/  BSYNC B0 ;  /* 0x0000000000007941 */ /* 0x000fea0003800000 */
.L_x_7483:
        /* <DEDUP_REMOVED lines=8> */
.L_x_7486:
[----:B------:R-:W-:Y:S05]  /*2080*/  BSYNC B0 ;  /* 0x0000000000007941 */ /* 0x000fea0003800000 */
.L_x_7485:
        /* <DEDUP_REMOVED lines=17> */
.L_x_7488:
[----:B------:R-:W-:Y:S05]  /*21a0*/  BSYNC B0 ;  /* 0x0000000000007941 */ /* 0x000fea0003800000 */
.L_x_7487:
        /* <DEDUP_REMOVED lines=37> */
.L_x_7490:
[----:B------:R-:W-:Y:S05]  /*2400*/  BSYNC B0 ;  /* 0x0000000000007941 */ /* 0x000fea0003800000 */
.L_x_7489:
        /* <DEDUP_REMOVED lines=8> */
.L_x_7492:
[----:B------:R-:W-:Y:S05]  /*2490*/  BSYNC B0 ;  /* 0x0000000000007941 */ /* 0x000fea0003800000 */
.L_x_7491:
        /* <DEDUP_REMOVED lines=16> */
.L_x_7494:
[----:B------:R-:W-:Y:S05]  /*25a0*/  BSYNC B0 ;  /* 0x0000000000007941 */ /* 0x000fea0003800000 */
.L_x_7493:
        /* <DEDUP_REMOVED lines=19> */
.L_x_7496:
[----:B------:R-:W-:Y:S05]  /*26e0*/  BSYNC B0 ;  /* 0x0000000000007941 */ /* 0x000fea0003800000 */
.L_x_7495:
        /* <DEDUP_REMOVED lines=8> */
[----:B------:R-:W-:Y:S02]  /*2770*/  @P4 F2FP.F16.F32.PACK_AB R125, RZ, R200 ;  /* 0x000000c8ff7d423e */ /* 0x000fe400000000ff */
[----:B------:R-:W-:-:S02]  /*2780*/  @P4 F2FP.F16.F32.PACK_AB R124, RZ, R195 ;  /* 0x000000c3ff7c423e */ /* 0x000fc400000000ff */
        /* <DEDUP_REMOVED lines=9> */
.L_x_7498:
[----:B------:R-:W-:Y:S05]  /*2820*/  BSYNC B0 ;  /* 0x0000000000007941 */ /* 0x000fea0003800000 */
.L_x_7497:
        /* <DEDUP_REMOVED lines=14> */
[----:B------:R-:W-:Y:S02]  /*2910*/  @P4 F2FP.F16.F32.PACK_AB R207, RZ, R207 ;  /* 0x000000cfffcf423e */ /* 0x000fe400000000ff */
[----:B------:R-:W-:-:S02]  /*2920*/  @P4 F2FP.F16.F32.PACK_AB R209, RZ, R209 ;  /* 0x000000d1ffd1423e */ /* 0x000fc400000000ff */
        /* <DEDUP_REMOVED lines=12> */
.L_x_7500:
[----:B------:R-:W-:Y:S05]  /*29f0*/  BSYNC B0 ;  /* 0x0000000000007941 */ /* 0x000fea0003800000 */
.L_x_7499:
[----:B------:R-:W0:Y:S01]  /*2a00*/  @P4 LDC.64 R132, c[0x0][0x298] ;  /* 0x0000a600ff844b82 */ /* 0x000e220000000a00 */
[----:B------:R-:W-:Y:S01]  /*2a10*/  @P4 FMUL.FTZ R129, R135, R129 ;  /* 0x0000008187814220 */ /* 0x000fe20000410000 */
[----:B------:R-:W-:Y:S01]  /*2a20*/  @P4 F2FP.F16.F32.PACK_AB R206, RZ, R206 ;  /* 0x000000ceffce423e */ /* 0x000fe200000000ff */
[----:B------:R-:W-:Y:S01]  /*2a30*/  BSSY B0, `(.L_x_7501) ;  /* 0x0000020000007945 */ /* 0x000fe20003800000 */
[----:B------:R-:W-:Y:S01]  /*2a40*/  @P4 LOP3.LUT P0, RZ, R162, 0xff0000, RZ, 0xc0, !PT ;  /* 0x00ff0000a2ff4812 */ /* 0x000fe2000780c0ff */
[----:B------:R-:W-:Y:S01]  /*2a50*/  @P4 FMUL.FTZ R128, R129, R128 ;  /* 0x0000008081804220 */ /* 0x000fe20000410000 */
[----:B------:R-:W-:Y:S01]  /*2a60*/  @P4 PRMT R118, R206, 0x7610, R118 ;  /* 0x00007610ce764816 */ /* 0x000fe20000000076 */
[----:B------:R2:W-:Y:S01]  /*2a70*/  @P1 STG.E.128 desc[UR4][R180.64], R124 ;  /* 0x0000007cb4001986 */ /* 0x0005e2000c101d04 */
[----:B------:R-:W-:Y:S01]  /*2a80*/  @P4 F2FP.F16.F32.PACK_AB R130, RZ, R130 ;  /* 0x00000082ff82423e */ /* 0x000fe200000000ff */
[----:B-1----:R-:W-:Y:S01]  /*2a90*/  @P1 IMAD.WIDE.U32 R194, R147, 0x20, R194 ;  /* 0x0000002093c21825 */ /* 0x002fe200078e00c2 */
[----:B------:R-:W-:-:S02]  /*2aa0*/  @P4 FSEL R206, R128, RZ, P0 ;  /* 0x000000ff80ce4208 */ /* 0x000fc40000000000 */
[----:B------:R-:W-:Y:S01]  /*2ab0*/  @!P2 ISETP.NE.U32.AND P0, PT, R2, RZ, PT ;  /* 0x000000ff0200a20c */ /* 0x000fe20003f05070 */
[----:B------:R-:W-:Y:S01]  /*2ac0*/  @P4 IMAD.WIDE.U32 R182, R201, 0x10, R136 ;  /* 0x00000010c9b64825 */ /* 0x000fe200078e0088 */
[----:B------:R-:W-:Y:S02]  /*2ad0*/  @P4 PRMT R117, R207, 0x7610, R117 ;  /* 0x00007610cf754816 */ /* 0x000fe40000000075 */
[----:B------:R-:W-:Y:S02]  /*2ae0*/  @P4 F2FP.F16.F32.PACK_AB R131, RZ, R131 ;  /* 0x00000083ff83423e */ /* 0x000fe400000000ff */
[----:B------:R-:W-:Y:S02]  /*2af0*/  @!P2 ISETP.NE.AND.EX P0, PT, R0, RZ, PT, P0 ;  /* 0x000000ff0000a20c */ /* 0x000fe40003f05300 */
[----:B------:R-:W-:Y:S02]  /*2b00*/  @P4 PRMT R119, R130, 0x7610, R119 ;  /* 0x0000761082774816 */ /* 0x000fe40000000077 */
[----:B------:R-:W-:-:S02]  /*2b10*/  @P4 PRMT R117, R117, 0x5410, R209 ;  /* 0x0000541075754816 */ /* 0x000fc400000000d1 */
[----:B------:R-:W-:Y:S02]  /*2b20*/  @P4 PRMT R118, R118, 0x5410, R131 ;  /* 0x0000541076764816 */ /* 0x000fe40000000083 */
[----:B------:R-:W-:Y:S02]  /*2b30*/  @P4 F2FP.F16.F32.PACK_AB R164, RZ, R164 ;  /* 0x000000a4ffa4423e */ /* 0x000fe400000000ff */
        /* <DEDUP_REMOVED lines=15> */
.L_x_7502:
[----:B------:R-:W-:Y:S05]  /*2c30*/  BSYNC B0 ;  /* 0x0000000000007941 */ /* 0x000fea0003800000 */
.L_x_7501:
        /* <DEDUP_REMOVED lines=31> */
.L_x_7504:
[----:B------:R-:W-:Y:S05]  /*2e30*/  BSYNC B0 ;  /* 0x0000000000007941 */ /* 0x000fea0003800000 */
.L_x_7503:
        /* <DEDUP_REMOVED lines=15> */
.L_x_7506:
[----:B------:R-:W-:Y:S05]  /*2f30*/  BSYNC B0 ;  /* 0x0000000000007941 */ /* 0x000fea0003800000 */
.L_x_7505:
        /* <DEDUP_REMOVED lines=15> */
.L_x_7508:
[----:B------:R-:W-:Y:S05]  /*3030*/  BSYNC B0 ;  /* 0x0000000000007941 */ /* 0x000fea0003800000 */
.L_x_7507:
        /* <DEDUP_REMOVED lines=15> */
.L_x_7510:
[----:B------:R-:W-:Y:S05]  /*3130*/  BSYNC B0 ;  /* 0x0000000000007941 */ /* 0x000fea0003800000 */
.L_x_7509:
        /* <DEDUP_REMOVED lines=15> */
.L_x_7512:
[----:B------:R-:W-:Y:S05]  /*3230*/  BSYNC B0 ;  /* 0x0000000000007941 */ /* 0x000fea0003800000 */
.L_x_7511:
        /* <DEDUP_REMOVED lines=15> */
.L_x_7514:
[----:B------:R-:W-:Y:S05]  /*3330*/  BSYNC B0 ;  /* 0x0000000000007941 */ /* 0x000fea0003800000 */
.L_x_7513:
        /* <DEDUP_REMOVED lines=15> */
.L_x_7516:
[----:B------:R-:W-:Y:S05]  /*3430*/  BSYNC B0 ;  /* 0x0000000000007941 */ /* 0x000fea0003800000 */
.L_x_7515:
        /* <DEDUP_REMOVED lines=15> */
.L_x_7518:
[----:B------:R-:W-:Y:S05]  /*3530*/  BSYNC B0 ;  /* 0x0000000000007941 */ /* 0x000fea0003800000 */
.L_x_7517:
        /* <DEDUP_REMOVED lines=15> */
.L_x_7520:
[----:B------:R-:W-:Y:S05]  /*3630*/  BSYNC B0 ;  /* 0x0000000000007941 */ /* 0x000fea0003800000 */
.L_x_7519:
[----:B------:R-:W-:Y:S01]  /*3640*/  @P4 FMUL.FTZ R183, R165, R183 ;  /* 0x000000b7a5b74220 */ /* 0x000fe20000410000 */
[----:B------:R-:W-:Y:S01]  /*3650*/  @P4 LOP3.LUT P0, RZ, R161, 0xff, RZ, 0xc0, !PT ;  /* 0x000000ffa1ff4812 */ /* 0x000fe2000780c0ff */
[----:B------:R-:W-:Y:S01]  /*3660*/  BSSY B0, `(.L_x_7521) ;  /* 0x0000016000007945 */ /* 0x000fe20003800000 */
[----:B------:R-:W-:Y:S01]  /*3670*/  @P4 F2FP.F16.F32.PACK_AB R200, RZ, R200 ;  /* 0x000000c8ffc8423e */ /* 0x000fe200000000ff */
[----:B------:R-:W-:Y:S01]  /*3680*/  @P4 FMUL.FTZ R182, R183, R182 ;  /* 0x000000b6b7b64220 */ /* 0x000fe20000410000 */
[----:B------:R-:W-:Y:S02]  /*3690*/  @P4 F2FP.F16.F32.PACK_AB R206, RZ, R206 ;  /* 0x000000ceffce423e */ /* 0x000fe400000000ff */
[----:B------:R-:W-:Y:S02]  /*36a0*/  @P4 F2FP.F16.F32.PACK_AB R204, RZ, R204 ;  /* 0x000000ccffcc423e */ /* 0x000fe400000000ff */
[----:B------:R-:W-:Y:S02]  /*36b0*/  @P4 FSEL R182, R182, RZ, P0 ;  /* 0x000000ffb6b64208 */ /* 0x000fe40000000000 */
[----:B------:R-:W-:-:S02]  /*36c0*/  @!P2 ISETP.NE.U32.AND P0, PT, R2, RZ, PT ;  /* 0x000000ff0200a20c */ /* 0x000fc40003f05070 */
[----:B------:R-:W-:Y:S02]  /*36d0*/  @P4 F2FP.F16.F32.PACK_AB R130, RZ, R130 ;  /* 0x00000082ff82423e */ /* 0x000fe400000000ff */
[----:B------:R-:W-:Y:S02]  /*36e0*/  @P4 PRMT R116, R200, 0x7610, R116 ;  /* 0x00007610c8744816 */ /* 0x000fe40000000074 */
[----:B------:R-:W-:Y:S02]  /*36f0*/  @!P2 ISETP.NE.AND.EX P0, PT, R0, RZ, PT, P0 ;  /* 0x000000ff0000a20c */ /* 0x000fe40003f05300 */
[----:B------:R-:W-:Y:S02]  /*3700*/  @P4 PRMT R117, R206, 0x7610, R117 ;  /* 0x00007610ce754816 */ /* 0x000fe40000000075 */
[----:B------:R-:W-:Y:S02]  /*3710*/  @P4 PRMT R116, R116, 0x5410, R204 ;  /* 0x0000541074744816 */ /* 0x000fe400000000cc */
[----:B------:R-:W-:-:S02]  /*3720*/  @P4 PRMT R117, R117, 0x5410, R130 ;  /* 0x0000541075754816 */ /* 0x000fc40000000082 */
        /* <DEDUP_REMOVED lines=9> */
.L_x_7522:
[----:B------:R-:W-:Y:S05]  /*37c0*/  BSYNC B0 ;  /* 0x0000000000007941 */ /* 0x000fea0003800000 */
.L_x_7521:
[----:B------:R-:W0:Y:S01]  /*37d0*/  @P4 LDC.64 R130, c[0x0][0x298] ;  /* 0x0000a600ff824b82 */ /* 0x000e220000000a00 */
[----:B------:R-:W-:Y:S01]  /*37e0*/  @P4 FMUL.FTZ R129, R200, R129 ;  /* 0x00000081c8814220 */ /* 0x000fe20000410000 */
[----:B------:R-:W-:Y:S01]  /*37f0*/  @P4 LOP3.LUT P0, RZ, R161, 0xff00, RZ, 0xc0, !PT ;  /* 0x0000ff00a1ff4812 */ /* 0x000fe2000780c0ff */
[----:B------:R-:W-:Y:S01]  /*3800*/  BSSY B0, `(.L_x_7523) ;  /* 0x0000019000007945 */ /* 0x000fe20003800000 */
[----:B------:R-:W-:Y:S01]  /*3810*/  @P4 IADD3 R125, R201, 0x100, RZ ;  /* 0x00000100c97d4810 */ /* 0x000fe20007ffe0ff */
[----:B------:R-:W-:Y:S01]  /*3820*/  @P4 FMUL.FTZ R128, R129, R128 ;  /* 0x0000008081804220 */ /* 0x000fe20000410000 */
[----:B------:R-:W-:Y:S02]  /*3830*/  @P4 PRMT R118, R124, 0x7610, R118 ;  /* 0x000076107c764816 */ /* 0x000fe40000000076 */
[----:B------:R-:W-:Y:S01]  /*3840*/  @P4 F2FP.F16.F32.PACK_AB R147, RZ, R147 ;  /* 0x00000093ff93423e */ /* 0x000fe200000000ff */
[----:B------:R-:W-:Y:S01]  /*3850*/  @P4 IMAD.WIDE.U32 R196, R125, 0x10, R196 ;  /* 0x000000107dc44825 */ /* 0x000fe200078e00c4 */
[----:B------:R-:W-:-:S02]  /*3860*/  @P4 FSEL R128, R128, RZ, P0 ;  /* 0x000000ff80804208 */ /* 0x000fc40000000000 */
[----:B------:R-:W-:Y:S02]  /*3870*/  @!P2 ISETP.NE.U32.AND P0, PT, R2, RZ, PT ;  /* 0x000000ff0200a20c */ /* 0x000fe40003f05070 */
[----:B------:R-:W-:Y:S02]  /*3880*/  @P4 F2FP.F16.F32.PACK_AB R138, RZ, R138 ;  /* 0x0000008aff8a423e */ /* 0x000fe400000000ff */
[----:B------:R-:W-:Y:S02]  /*3890*/  @!P2 ISETP.NE.AND.EX P0, PT, R0, RZ, PT, P0 ;  /* 0x000000ff0000a20c */ /* 0x000fe40003f05300 */
[----:B------:R-:W-:Y:S02]  /*38a0*/  @P4 PRMT R118, R118, 0x5410, R147 ;  /* 0x0000541076764816 */ /* 0x000fe40000000093 */
[----:B------:R-:W-:Y:S02]  /*38b0*/  @P4 PRMT R119, R138, 0x7610, R119 ;  /* 0x000076108a774816 */ /* 0x000fe40000000077 */
        /* <DEDUP_REMOVED lines=13> */
.L_x_7524:
[----:B------:R-:W-:Y:S05]  /*3990*/  BSYNC B0 ;  /* 0x0000000000007941 */ /* 0x000fea0003800000 */
.L_x_7523:
[----:B0-----:R-:W-:Y:S01]  /*39a0*/  @P4 FMUL.FTZ R131, R129, R131 ;  /* 0x0000008381834220 */ /* 0x001fe20000410000 */
[----:B------:R-:W-:Y:S01]  /*39b0*/  @P4 LOP3.LUT P0, RZ, R161, 0xff0000, RZ, 0xc0, !PT ;  /* 0x00ff0000a1ff4812 */ /* 0x000fe2000780c0ff */
[----:B------:R-:W-:Y:S01]  /*39c0*/  @P1 STG.E.128 desc[UR4][R194.64+0x10], R124 ;  /* 0x0000107cc2001986 */ /* 0x000fe2000c101d04 */
[----:B------:R-:W-:Y:S01]  /*39d0*/  @P4 PRMT R119, R119, 0x5410, R164 ;  /* 0x0000541077774816 */ /* 0x000fe200000000a4 */
[----:B------:R-:W-:Y:S01]  /*39e0*/  @P4 FMUL.FTZ R130, R131, R130 ;  /* 0x0000008283824220 */ /* 0x000fe20000410000 */
[----:B------:R-:W-:Y:S01]  /*39f0*/  @P4 F2FP.F16.F32.PACK_AB R172, RZ, R172 ;  /* 0x000000acffac423e */ /* 0x000fe200000000ff */
[----:B------:R-:W-:Y:S01]  /*3a00*/  BSSY B0, `(.L_x_7525) ;  /* 0x0000021000007945 */ /* 0x000fe20003800000 */
[----:B------:R-:W-:Y:S01]  /*3a10*/  @P4 F2FP.F16.F32.PACK_AB R162, RZ, R162 ;  /* 0x000000a2ffa2423e */ /* 0x000fe200000000ff */
[----:B------:R0:W-:Y:S01]  /*3a20*/  @P4 STG.E.128 desc[UR4][R196.64], R116 ;  /* 0x00000074c4004986 */ /* 0x0001e2000c101d04 */
[----:B------:R-:W-:Y:S02]  /*3a30*/  @P4 FSEL R130, R130, RZ, P0 ;  /* 0x000000ff82824208 */ /* 0x000fe40000000000 */
[----:B------:R-:W-:-:S02]  /*3a40*/  @P4 F2FP.F16.F32.PACK_AB R182, RZ, R182 ;  /* 0x000000b6ffb6423e */ /* 0x000fc400000000ff */
[----:B------:R-:W-:Y:S02]  /*3a50*/  @!P2 ISETP.NE.U32.AND P0, PT, R2, RZ, PT ;  /* 0x000000ff0200a20c */ /* 0x000fe40003f05070 */
[----:B------:R-:W-:Y:S02]  /*3a60*/  @P4 F2FP.F16.F32.PACK_AB R139, RZ, R139 ;  /* 0x0000008bff8b423e */ /* 0x000fe400000000ff */
[----:B------:R-:W-:Y:S02]  /*3a70*/  @P4 F2FP.F16.F32.PACK_AB R180, RZ, R180 ;  /* 0x000000b4ffb4423e */ /* 0x000fe400000000ff */
[----:B------:R-:W-:Y:S02]  /*3a80*/  @P4 F2FP.F16.F32.PACK_AB R128, RZ, R128 ;  /* 0x00000080ff80423e */ /* 0x000fe400000000ff */
[----:B------:R-:W-:Y:S02]  /*3a90*/  @P4 F2FP.F16.F32.PACK_AB R130, RZ, R130 ;  /* 0x00000082ff82423e */ /* 0x000fe400000000ff */
        /* <DEDUP_REMOVED lines=23> */
.L_x_7526:
[----:B------:R-:W-:Y:S05]  /*3c10*/  BSYNC B0 ;  /* 0x0000000000007941 */ /* 0x000fea0003800000 */
.L_x_7525:
        /* <DEDUP_REMOVED lines=11> */
[----:B------:R-:W-:Y:S01]  /*3cd0*/  @P4 F2FP.F16.F32.PACK_AB R5, RZ, R5 ;  /* 0x00000005ff05423e */ /* 0x000fe200000000ff */
[----:B------:R1:W-:Y:S01]  /*3ce0*/  @P1 STG.E.128 desc[UR4][R126.64], R112 ;  /* 0x000000707e001986 */ /* 0x0003e2000c101d04 */
[----:B--2---:R-:W-:Y:S02]  /*3cf0*/  @P4 IMAD.WIDE.U32 R124, R201, 0x10, R124 ;  /* 0x00000010c97c4825 */ /* 0x004fe400078e007c */
[----:B------:R-:W-:Y:S01]  /*3d00*/  @P4 PRMT R119, R119, 0x5410, R5 ;  /* 0x0000541077774816 */ /* 0x000fe20000000005 */
[----:B------:R1:W-:Y:S04]  /*3d10*/  @P1 STG.E.128 desc[UR4][R126.64+0x10], R120 ;  /* 0x000010787e001986 */ /* 0x0003e8000c101d04 */
[----:B------:R1:W-:Y:S01]  /*3d20*/  @P4 STG.E.128 desc[UR4][R124.64], R116 ;  /* 0x000000747c004986 */ /* 0x0003e2000c101d04 */
[----:B------:R-:W-:Y:S05]  /*3d30*/  @!P3 BRA `(.L_x_7527) ;  /* 0xffffffc8002cb947 */ /* 0x000fea000383ffff */
.L_x_7474:
        /* <DEDUP_REMOVED lines=23> */
.L_x_7478:
[----:B------:R-:W-:Y:S01]  /*3eb0*/  HFMA2.MMA R136, -RZ, RZ, 0, 9.5367431640625e-07 ;  /* 0x00000010ff887435 */ /* 0x000fe200000001ff */
[----:B------:R-:W-:Y:S02]  /*3ec0*/  MOV R135, R128 ;  /* 0x0000008000877202 */ /* 0x000fe40000000f00 */
[----:B------:R-:W-:Y:S02]  /*3ed0*/  MOV R137, 0x1f ;  /* 0x0000001f00897802 */ /* 0x000fe40000000f00 */
[----:B------:R-:W-:-:S07]  /*3ee0*/  MOV R134, 0xffffffff ;  /* 0xffffffff00867802 */ /* 0x000fce0000000f00 */
[----:B------:R-:W-:Y:S05]  /*3ef0*/  WARPSYNC.COLLECTIVE R134, `(.L_x_7528) ;  /* 0x0000000086087348 */ /* 0x000fea0003c00000 */
[----:B------:R0:W1:Y:S02]  /*3f00*/  SHFL.DOWN P1, R173, R135, R136, R137 ;  /* 0x0800008887ad7389 */ /* 0x0000640000020089 */
[----:B01----:R-:W-:Y:S01]  /*3f10*/  ENDCOLLECTIVE ;  /* 0x000000000000791b */ /* 0x003fe20003800000 */
.L_x_7528:
[----:B------:R-:W-:Y:S02]  /*3f20*/  MOV R135, R126 ;  /* 0x0000007e00877202 */ /* 0x000fe40000000f00 */
[----:B------:R-:W-:-:S07]  /*3f30*/  MOV R127, R173 ;  /* 0x000000ad007f7202 */ /* 0x000fce0000000f00 */
[----:B------:R-:W-:Y:S05]  /*3f40*/  WARPSYNC.COLLECTIVE R134, `(.L_x_7529) ;  /* 0x0000000086087348 */ /* 0x000fea0003c00000 */
[----:B------:R0:W1:Y:S02]  /*3f50*/  SHFL.DOWN P1, R173, R135, R136, R137 ;  /* 0x0800008887ad7389 */ /* 0x0000640000020089 */
[----:B01----:R-:W-:Y:S01]  /*3f60*/  ENDCOLLECTIVE ;  /* 0x000000000000791b */ /* 0x003fe20003800000 */
.L_x_7529:
[----:B------:R-:W-:Y:S01]  /*3f70*/  FADD.FTZ R127, R127, R128 ;  /* 0x000000807f7f7221 */ /* 0x000fe20000010000 */
[----:B------:R-:W-:-:S04]  /*3f80*/  HFMA2.MMA R136, -RZ, RZ, 0, 4.76837158203125e-07 ;  /* 0x00000008ff887435 */ /* 0x000fc800000001ff */
[----:B------:R-:W-:Y:S02]  /*3f90*/  MOV R135, R127 ;  /* 0x0000007f00877202 */ /* 0x000fe40000000f00 */
[----:B------:R-:W-:-:S07]  /*3fa0*/  MOV R129, R173 ;  /* 0x000000ad00817202 */ /* 0x000fce0000000f00 */
[----:B------:R-:W-:Y:S05]  /*3fb0*/  WARPSYNC.COLLECTIVE R134, `(.L_x_7530) ;  /* 0x0000000086087348 */ /* 0x000fea0003c00000 */
[----:B------:R0:W1:Y:S02]  /*3fc0*/  SHFL.DOWN P1, R173, R135, R136, R137 ;  /* 0x0800008887ad7389 */ /* 0x0000640000020089 */
[----:B01----:R-:W-:Y:S01]  /*3fd0*/  ENDCOLLECTIVE ;  /* 0x000000000000791b */ /* 0x003fe20003800000 */
.L_x_7530:
[----:B------:R-:W-:-:S05]  /*3fe0*/  FADD.FTZ R129, R129, R126 ;  /* 0x0000007e81817221 */ /* 0x000fca0000010000 */
[----:B------:R-:W-:Y:S02]  /*3ff0*/  MOV R135, R129 ;  /* 0x0000008100877202 */ /* 0x000fe40000000f00 */
[----:B------:R-:W-:-:S07]  /*4000*/  MOV R130, R173 ;  /* 0x000000ad00827202 */ /* 0x000fce0000000f00 */
[----:B------:R-:W-:Y:S05]  /*4010*/  WARPSYNC.COLLECTIVE R134, `(.L_x_7531) ;  /* 0x0000000086087348 */ /* 0x000fea0003c00000 */
[----:B------:R0:W1:Y:S02]  /*4020*/  SHFL.DOWN P1, R173, R135, R136, R137 ;  /* 0x0800008887ad7389 */ /* 0x0000640000020089 */
[----:B01----:R-:W-:Y:S01]  /*4030*/  ENDCOLLECTIVE ;  /* 0x000000000000791b */ /* 0x003fe20003800000 */
.L_x_7531:
[----:B------:R-:W-:Y:S01]  /*4040*/  FADD.FTZ R130, R127, R130 ;  /* 0x000000827f827221 */ /* 0x000fe20000010000 */
[----:B------:R-:W-:-:S04]  /*4050*/  HFMA2.MMA R136, -RZ, RZ, 0, 2.384185791015625e-07 ;  /* 0x00000004ff887435 */ /* 0x000fc800000001ff */
[----:B------:R-:W-:Y:S02]  /*4060*/  MOV R135, R130 ;  /* 0x0000008200877202 */ /* 0x000fe40000000f00 */
[----:B------:R-:W-:-:S07]  /*4070*/  MOV R132, R173 ;  /* 0x000000ad00847202 */ /* 0x000fce0000000f00 */
[----:B------:R-:W-:Y:S05]  /*4080*/  WARPSYNC.COLLECTIVE R134, `(.L_x_7532) ;  /* 0x0000000086087348 */ /* 0x000fea0003c00000 */
[----:B------:R0:W1:Y:S02]  /*4090*/  SHFL.DOWN P1, R173, R135, R136, R137 ;  /* 0x0800008887ad7389 */ /* 0x0000640000020089 */
[----:B01----:R-:W-:Y:S01]  /*40a0*/  ENDCOLLECTIVE ;  /* 0x000000000000791b */ /* 0x003fe20003800000 */
.L_x_7532:
[----:B------:R-:W-:-:S05]  /*40b0*/  FADD.FTZ R132, R129, R132 ;  /* 0x0000008481847221 */ /* 0x000fca0000010000 */
[----:B------:R-:W-:Y:S02]  /*40c0*/  MOV R135, R132 ;  /* 0x0000008400877202 */ /* 0x000fe40000000f00 */
[----:B------:R-:W-:-:S07]  /*40d0*/  MOV R131, R173 ;  /* 0x000000ad00837202 */ /* 0x000fce0000000f00 */
[----:B------:R-:W-:Y:S05]  /*40e0*/  WARPSYNC.COLLECTIVE R134, `(.L_x_7533) ;  /* 0x0000000086087348 */ /* 0x000fea0003c00000 */
[----:B------:R0:W1:Y:S02]  /*40f0*/  SHFL.DOWN P1, R173, R135, R136, R137 ;  /* 0x0800008887ad7389 */ /* 0x0000640000020089 */
[----:B01----:R-:W-:Y:S01]  /*4100*/  ENDCOLLECTIVE ;  /* 0x000000000000791b */ /* 0x003fe20003800000 */
.L_x_7533:
[----:B------:R-:W-:Y:S01]  /*4110*/  FADD.FTZ R131, R130, R131 ;  /* 0x0000008382837221 */ /* 0x000fe20000010000 */
[----:B------:R-:W-:-:S04]  /*4120*/  HFMA2.MMA R136, -RZ, RZ, 0, 1.1920928955078125e-07 ;  /* 0x00000002ff887435 */ /* 0x000fc800000001ff */
[----:B------:R-:W-:Y:S02]  /*4130*/  MOV R135, R131 ;  /* 0x0000008300877202 */ /* 0x000fe40000000f00 */
[----:B------:R-:W-:-:S07]  /*4140*/  MOV R133, R173 ;  /* 0x000000ad00857202 */ /* 0x000fce0000000f00 */
[----:B------:R-:W-:Y:S05]  /*4150*/  WARPSYNC.COLLECTIVE R134, `(.L_x_7534) ;  /* 0x0000000086087348 */ /* 0x000fea0003c00000 */
[----:B------:R0:W1:Y:S02]  /*4160*/  SHFL.DOWN P1, R173, R135, R136, R137 ;  /* 0x0800008887ad7389 */ /* 0x0000640000020089 */
[----:B01----:R-:W-:Y:S01]  /*4170*/  ENDCOLLECTIVE ;  /* 0x000000000000791b */ /* 0x003fe20003800000 */
.L_x_7534:
[----:B------:R-:W-:-:S05]  /*4180*/  FADD.FTZ R133, R132, R133 ;  /* 0x0000008584857221 */ /* 0x000fca0000010000 */
[----:B------:R-:W-:Y:S02]  /*4190*/  MOV R135, R133 ;  /* 0x0000008500877202 */ /* 0x000fe40000000f00 */
[----:B------:R-:W-:-:S07]  /*41a0*/  MOV R126, R173 ;  /* 0x000000ad007e7202 */ /* 0x000fce0000000f00 */
[----:B------:R-:W-:Y:S05]  /*41b0*/  WARPSYNC.COLLECTIVE R134, `(.L_x_7535) ;  /* 0x0000000086087348 */ /* 0x000fea0003c00000 */
[----:B------:R0:W1:Y:S02]  /*41c0*/  SHFL.DOWN P1, R173, R135, R136, R137 ;  /* 0x0800008887ad7389 */ /* 0x0000640000020089 */
[----:B01----:R-:W-:Y:S01]  /*41d0*/  ENDCOLLECTIVE ;  /* 0x000000000000791b */ /* 0x003fe20003800000 */
.L_x_7535:
[----:B------:R-:W-:Y:S01]  /*41e0*/  FADD.FTZ R126, R131, R126 ;  /* 0x0000007e837e7221 */ /* 0x000fe20000010000 */
[----:B------:R-:W-:-:S04]  /*41f0*/  HFMA2.MMA R136, -RZ, RZ, 0, 5.9604644775390625e-08 ;  /* 0x00000001ff887435 */ /* 0x000fc800000001ff */
[----:B------:R-:W-:Y:S02]  /*4200*/  MOV R135, R126 ;  /* 0x0000007e00877202 */ /* 0x000fe40000000f00 */
[----:B------:R-:W-:-:S07]  /*4210*/  MOV R128, R173 ;  /* 0x000000ad00807202 */ /* 0x000fce0000000f00 */
[----:B------:R-:W-:Y:S05]  /*4220*/  WARPSYNC.COLLECTIVE R134, `(.L_x_7536) ;  /* 0x0000000086087348 */ /* 0x000fea0003c00000 */
[----:B------:R0:W1:Y:S02]  /*4230*/  SHFL.DOWN P1, R173, R135, R136, R137 ;  /* 0x0800008887ad7389 */ /* 0x0000640000020089 */
[----:B01----:R-:W-:Y:S01]  /*4240*/  ENDCOLLECTIVE ;  /* 0x000000000000791b */ /* 0x003fe20003800000 */
.L_x_7536:
[----:B------:R-:W-:-:S05]  /*4250*/  FADD.FTZ R128, R133, R128 ;  /* 0x0000008085807221 */ /* 0x000fca0000010000 */
[----:B------:R-:W-:Y:S02]  /*4260*/  MOV R135, R128 ;  /* 0x0000008000877202 */ /* 0x000fe40000000f00 */
[----:B------:R-:W-:-:S07]  /*4270*/  MOV R127, R173 ;  /* 0x000000ad007f7202 */ /* 0x000fce0000000f00 */
[----:B------:R-:W-:Y:S05]  /*4280*/  WARPSYNC.COLLECTIVE R134, `(.L_x_7537) ;  /* 0x0000000086087348 */ /* 0x000fea0003c00000 */
[----:B------:R0:W1:Y:S02]  /*4290*/  SHFL.DOWN P1, R173, R135, R136, R137 ;  /* 0x0800008887ad7389 */ /* 0x0000640000020089 */
[----:B01----:R-:W-:Y:S01]  /*42a0*/  ENDCOLLECTIVE ;  /* 0x000000000000791b */ /* 0x003fe20003800000 */
.L_x_7537:
[----:B------:R-:W-:Y:S05]  /*42b0*/  BRA `(.L_x_7538) ;  /* 0xffffffd800047947 */ /* 0x000fea000383ffff */
.L_x_7539:
        /* <DEDUP_REMOVED lines=12> */
.L_x_11392:


//--------------------- .text._ZN10layer_norm13ln_bwd_kernelINS_13Kernel_traitsI6__halfS2_fS2_fjLj6144ELj1ELj1ELj8ELj16ENS_18Kernel_traits_baseILj6144ES2_S2_fS2_fjLj256EEEEELb1ELb1ELb0ELb0EEEvNS_9BwdParamsE --------------------------
	.section	.text._ZN10layer_norm13ln_bwd_kernelINS_13Kernel_traitsI6__halfS2_fS2_fjLj6144ELj1ELj1ELj8ELj16ENS_18Kernel_traits_baseILj6144ES2_S2_fS2_fjLj256EEEEELb1ELb1ELb0ELb0EEEvNS_9BwdParamsE,"ax",@progbits
	.align	128
        .global         _ZN10layer_norm13ln_bwd_kernelINS_13Kernel_traitsI6__halfS2_fS2_fjLj6144ELj1ELj1ELj8ELj16ENS_18Kernel_traits_baseILj6144ES2_S2_fS2_fjLj256EEEEELb1ELb1ELb0ELb0EEEvNS_9BwdParamsE
        .type           _ZN10layer_norm13ln_bwd_kernelINS_13Kernel_traitsI6__halfS2_fS2_fjLj6144ELj1ELj1ELj8ELj16ENS_18Kernel_traits_baseILj6144ES2_S2_fS2_fjLj256EEEEELb1ELb1ELb0ELb0EEEvNS_9BwdParamsE,@function
        .size           _ZN10layer_norm13ln_bwd_kernelINS_13Kernel_traitsI6__halfS2_fS2_fjLj6144ELj1ELj1ELj8ELj16ENS_18Kernel_traits_baseILj6144ES2_S2_fS2_fjLj256EEEEELb1ELb1ELb0ELb0EEEvNS_9BwdParamsE,(.L_x_11393 - _ZN10layer_norm13ln_bwd_kernelINS_13Kernel_traitsI6__halfS2_fS2_fjLj6144ELj1ELj1ELj8ELj16ENS_18Kernel_traits_baseILj6144ES2_S2_fS2_fjLj256EEEEELb1ELb1ELb0ELb0EEEvNS_9BwdParamsE)
        .other          _ZN10layer_norm13ln_bwd_kernelINS_13Kernel_traitsI6__halfS2_fS2_fjLj6144ELj1ELj1ELj8ELj16ENS_18Kernel_traits_baseILj6144ES2_S2_fS2_fjLj256EEEEELb1ELb1ELb0ELb0EEEvNS_9BwdParamsE,@"STO_CUDA_ENTRY STV_DEFAULT"
_ZN10layer_norm13ln_bwd_kernelINS_13Kernel_traitsI6__halfS2_fS2_fjLj6144ELj1ELj1ELj8ELj16ENS_18Kernel_traits_baseILj6144ES2_S2_fS2_fjLj256EEEEELb1ELb1ELb0ELb0EEEvNS_9BwdParamsE:
.text._ZN10layer_norm13ln_bwd_kernelINS_13Kernel_traitsI6__halfS2_fS2_fjLj6144ELj1ELj1ELj8ELj16ENS_18Kernel_traits_baseILj6144ES2_S2_fS2_fjLj256EEEEELb1ELb1ELb0ELb0EEEvNS_9BwdParamsE:
        /* <DEDUP_REMOVED lines=140> */
.L_x_7554:
        /* <DEDUP_REMOVED lines=19> */
[----:B------:R-:W-:Y:S02]  /*09f0*/  MOV R155, RZ ;  /* 0x000000ff009b7202 */ /* 0x000fe40000000f00 */
[----:B------:R-:W-:Y:S02]  /*0a00*/  MOV R196, RZ ;  /* 0x000000ff00c47202 */ /* 0x000fe40000000f00 */
[----:B------:R-:W-:-:S02]  /*0a10*/  MOV R197, R174 ;  /* 0x000000ae00c57202 */ /* 0x000fc40000000f00 */
[----:B--2---:R-:W-:Y:S01]  /*0a20*/  FSEL R154, R142, RZ, !P5 ;  /* 0x000000ff8e9a7208 */ /* 0x004fe20006800000 */
[----:B-1----:R-:W-:Y:S06]  /*0a30*/  @!P0 BRA `(.L_x_7542) ;  /* 0x0000000400448947 */ /* 0x002fec0003800000 */
        /* <DEDUP_REMOVED lines=16> */
[----:B0-----:R-:W-:Y:S01]  /*0b40*/  IADD3 R197, R174, 0x100, RZ ;  /* 0x00000100aec57810 */ /* 0x001fe20007ffe0ff */
        /* <DEDUP_REMOVED lines=64> */
.L_x_7542:
[----:B------:R-:W-:Y:S05]  /*0f50*/  BSYNC B0 ;  /* 0x0000000000007941 */ /* 0x000fea0003800000 */
.L_x_7541:
        /* <DEDUP_REMOVED lines=22> */
[----:B------:R-:W-:Y:S02]  /*10c0*/  FADD.FTZ R143, -R154, R143 ;  /* 0x0000008f9a8f7221 */ /* 0x000fe40000010100 */
[C---:B0----5:R-:W-:Y:S01]  /*10d0*/  FMUL.FTZ R179, R176.reuse, R183 ;  /* 0x000000b7b0b37220 */ /* 0x061fe20000410000 */
        /* <DEDUP_REMOVED lines=33> */
[----:B------:R-:W-:-:S02]  /*12f0*/  HADD2.F32 R225, -RZ, R147.H0_H0 ;  /* 0x20000093ffe17230 */ /* 0x000fc40000004100 */
        /* <DEDUP_REMOVED lines=25> */
.L_x_7544:
[----:B------:R-:W-:Y:S05]  /*1490*/  BSYNC B0 ;  /* 0x0000000000007941 */ /* 0x000fea0003800000 */
.L_x_7543:
        /* <DEDUP_REMOVED lines=82> */
.L_x_7546:
[----:B------:R-:W-:Y:S05]  /*19c0*/  BSYNC B0 ;  /* 0x0000000000007941 */ /* 0x000fea0003800000 */
.L_x_7545:
        /* <DEDUP_REMOVED lines=27> */
.L_x_7569:
        /* <DEDUP_REMOVED lines=49> */
[----:B------:R-:W-:Y:S02]  /*1e90*/  CS2R R234, SRZ ;  /* 0x0000000000ea7805 */ /* 0x000fe4000001ff00 */
[----:B------:R-:W-:Y:S01]  /*1ea0*/  LOP3.LUT P6, RZ, R148, 0xff, RZ, 0xc0, !PT ;  /* 0x000000ff94ff7812 */ /* 0x000fe200078cc0ff */
[----:B------:R-:W-:Y:S01]  /*1eb0*/  FADD.FTZ R147, R226, -R147 ;  /* 0x80000093e2937221 */ /* 0x000fe20000010000 */
[----:B------:R-:W-:-:S03]  /*1ec0*/  FFMA.FTZ R238, R214, R150, R145 ;  /* 0x00000096d6ee7223 */ /* 0x000fc60000010091 */
[----:B------:R-:W-:Y:S01]  /*1ed0*/  FMUL.FTZ R147, R176, R147 ;  /* 0x00000093b0937220 */ /* 0x000fe20000410000 */
[----:B------:R-:W-:-:S03]  /*1ee0*/  FADD.FTZ R239, R209, -R238 ;  /* 0x800000eed1ef7221 */ /* 0x000fc60000010000 */
[----:B------:R-:W-:-:S04]  /*1ef0*/  @P5 FADD.FTZ R147, R108, R147 ;  /* 0x000000936c935221 */ /* 0x000fc80000010000 */
[----:B------:R-:W-:-:S04]  /*1f00*/  FMUL.FTZ R146, R147, R225 ;  /* 0x000000e193927220 */ /* 0x000fc80000410000 */
[----:B------:R-:W-:-:S04]  /*1f10*/  FMUL.FTZ R149, R146, UR15 ;  /* 0x0000000f92957c20 */ /* 0x000fc80008410000 */
[----:B------:R-:W-:Y:S01]  /*1f20*/  @P6 FMUL.FTZ R144, R18, R149 ;  /* 0x0000009512906220 */ /* 0x000fe20000410000 */
[----:B--2---:R-:W-:-:S05]  /*1f30*/  @P6 HADD2.F32 R148, -RZ, R140.H0_H0 ;  /* 0x2000008cff946230 */ /* 0x004fca0000004100 */
        /* <DEDUP_REMOVED lines=9> */
[----:B------:R-:W-:-:S04]  /*1fd0*/  FMUL.FTZ R148, R148, UR15 ;  /* 0x0000000f94947c20 */ /* 0x000fc80008410000 */
[----:B------:R-:W-:Y:S01]  /*1fe0*/  @P6 FMUL.FTZ R152, R148, R140 ;  /* 0x0000008c94986220 */ /* 0x000fe20000410000 */
[----:B------:R-:W-:Y:S01]  /*1ff0*/  FFMA.FTZ R140, R223, R150, R145 ;  /* 0x00000096df8c7223 */ /* 0x000fe20000010091 */
[----:B------:R-:W-:Y:S01]  /*2000*/  @P6 FMUL.FTZ R155, R17, R148 ;  /* 0x00000094119b6220 */ /* 0x000fe20000410000 */
[----:B------:R-:W-:Y:S01]  /*2010*/  LOP3.LUT P6, RZ, R232, 0xff0000, RZ, 0xc0, !PT ;  /* 0x00ff0000e8ff7812 */ /* 0x000fe200078cc0ff */
[----:B------:R-:W-:Y:S01]  /*2020*/  FADD.FTZ R57, R57, R152 ;  /* 0x0000009839397221 */ /* 0x000fe20000010000 */
[----:B------:R-:W-:Y:S02]  /*2030*/  FADD.FTZ R149, R221, -R140 ;  /* 0x8000008cdd957221 */ /* 0x000fe40000010000 */
        /* <DEDUP_REMOVED lines=12> */
[----:B------:R-:W-:Y:S01]  /*2100*/  FMUL.FTZ R140, R176, R227 ;  /* 0x000000e3b08c7220 */ /* 0x000fe20000410000 */
[----:B------:R-:W-:-:S03]  /*2110*/  MOV R227, RZ ;  /* 0x000000ff00e37202 */ /* 0x000fc60000000f00 */
[----:B------:R-:W-:Y:S02]  /*2120*/  @P5 FADD.FTZ R140, R111, R140 ;  /* 0x0000008c6f8c5221 */ /* 0x000fe40000010000 */
[----:B------:R-:W-:Y:S02]  /*2130*/  @P6 HADD2.F32 R141, -RZ, R141.H1_H1 ;  /* 0x3000008dff8d6230 */ /* 0x000fe40000004100 */
        /* <DEDUP_REMOVED lines=9> */
[----:B------:R-:W-:-:S04]  /*21d0*/  @P5 FADD.FTZ R141, R112, R141 ;  /* 0x0000008d708d5221 */ /* 0x000fc80000010000 */
[----:B------:R-:W-:-:S04]  /*21e0*/  FMUL.FTZ R148, R141, R225 ;  /* 0x000000e18d947220 */ /* 0x000fc80000410000 */
[----:B------:R-:W-:Y:S01]  /*21f0*/  FMUL.FTZ R237, R148, UR15 ;  /* 0x0000000f94ed7c20 */ /* 0x000fe20008410000 */
[----:B------:R-:W-:-:S03]  /*2200*/  @P6 HADD2.F32 R148, -RZ, R142.H0_H0 ;  /* 0x2000008eff946230 */ /* 0x000fc60000004100 */
        /* <DEDUP_REMOVED lines=8> */
[----:B------:R-:W-:Y:S01]  /*2290*/  @P6 HADD2.F32 R237, -RZ, R142.H1_H1 ;  /* 0x3000008effed6230 */ /* 0x000fe20000004100 */
[----:B------:R-:W-:Y:S01]  /*22a0*/  HFMA2.MMA R142, -RZ, RZ, 0, 0 ;  /* 0x00000000ff8e7435 */ /* 0x000fe200000001ff */
[----:B------:R-:W-:-:S04]  /*22b0*/  FMUL.FTZ R236, R148, R225 ;  /* 0x000000e194ec7220 */ /* 0x000fc80000410000 */
[----:B------:R-:W-:-:S04]  /*22c0*/  FMUL.FTZ R236, R236, UR15 ;  /* 0x0000000fecec7c20 */ /* 0x000fc80008410000 */
[----:B------:R-:W-:Y:S01]  /*22d0*/  @P6 FMUL.FTZ R142, R236, R237 ;  /* 0x000000edec8e6220 */ /* 0x000fe20000410000 */
[----:B------:R-:W-:Y:S01]  /*22e0*/  MOV R237, RZ ;  /* 0x000000ff00ed7202 */ /* 0x000fe20000000f00 */
[----:B------:R-:W-:Y:S01]  /*22f0*/  @P6 FMUL.FTZ R237, R13, R236 ;  /* 0x000000ec0ded6220 */ /* 0x000fe20000410000 */
[----:B------:R-:W-:Y:S01]  /*2300*/  FFMA.FTZ R236, R213, R150, R145 ;  /* 0x00000096d5ec7223 */ /* 0x000fe20000010091 */
[----:B------:R-:W-:-:S03]  /*2310*/  FADD.FTZ R53, R53, R142 ;  /* 0x0000008e35357221 */ /* 0x000fc60000010000 */
[----:B------:R-:W-:Y:S01]  /*2320*/  FADD.FTZ R145, R211, -R236 ;  /* 0x800000ecd3917221 */ /* 0x000fe20000010000 */
[C---:B------:R-:W-:Y:S01]  /*2330*/  FMUL.FTZ R236, R176.reuse, R239 ;  /* 0x000000efb0ec7220 */ /* 0x040fe20000410000 */
[----:B------:R-:W-:Y:S02]  /*2340*/  HFMA2.MMA R239, -RZ, RZ, 0, 0 ;  /* 0x00000000ffef7435 */ /* 0x000fe400000001ff */
[----:B------:R-:W-:Y:S01]  /*2350*/  FMUL.FTZ R145, R176, R145 ;  /* 0x00000091b0917220 */ /* 0x000fe20000410000 */
[----:B------:R-:W-:-:S03]  /*2360*/  @P5 FADD.FTZ R236, R115, R236 ;  /* 0x000000ec73ec5221 */ /* 0x000fc60000010000 */
[----:B------:R-:W-:Y:S01]  /*2370*/  @P5 FADD.FTZ R145, R114, R145 ;  /* 0x0000009172915221 */ /* 0x000fe20000010000 */
[----:B------:R-:W-:-:S04]  /*2380*/  ISETP.NE.U32.AND P5, PT, RZ, UR16, PT ;  /* 0x00000010ff007c0c */ /* 0x000fc8000bfa5070 */
[----:B------:R-:W-:-:S04]  /*2390*/  ISETP.NE.AND.EX P5, PT, RZ, UR17, PT, P5 ;  /* 0x00000011ff007c0c */ /* 0x000fc8000bfa5350 */
[----:B------:R-:W-:Y:S02]  /*23a0*/  SEL R132, R147, R132, P5 ;  /* 0x0000008493847207 */ /* 0x000fe40002800000 */
[----:B------:R-:W-:Y:S02]  /*23b0*/  SEL R133, R146, R133, P5 ;  /* 0x0000008592857207 */ /* 0x000fe40002800000 */
[----:B------:R-:W-:Y:S02]  /*23c0*/  CS2R R146, SRZ ;  /* 0x0000000000927805 */ /* 0x000fe4000001ff00 */
[----:B------:R-:W-:Y:S02]  /*23d0*/  SEL R134, R149, R134, P5 ;  /* 0x0000008695867207 */ /* 0x000fe40002800000 */
[----:B------:R-:W-:Y:S02]  /*23e0*/  SEL R135, R140, R135, P5 ;  /* 0x000000878c877207 */ /* 0x000fe40002800000 */
[----:B------:R-:W-:-:S02]  /*23f0*/  SEL R136, R141, R136, P5 ;  /* 0x000000888d887207 */ /* 0x000fc40002800000 */
[----:B------:R-:W-:Y:S02]  /*2400*/  SEL R137, R148, R137, P5 ;  /* 0x0000008994897207 */ /* 0x000fe40002800000 */
[C---:B------:R-:W-:Y:S01]  /*2410*/  SEL R138, R145.reuse, R138, P5 ;  /* 0x0000008a918a7207 */ /* 0x040fe20002800000 */
[----:B------:R-:W-:Y:S01]  /*2420*/  FMUL.FTZ R145, R145, R225 ;  /* 0x000000e191917220 */ /* 0x000fe20000410000 */
[C---:B------:R-:W-:Y:S01]  /*2430*/  SEL R139, R236.reuse, R139, P5 ;  /* 0x0000008bec8b7207 */ /* 0x040fe20002800000 */
[----:B------:R-:W-:Y:S01]  /*2440*/  FMUL.FTZ R236, R236, R225 ;  /* 0x000000e1ecec7220 */ /* 0x000fe20000410000 */
[----:B------:R-:W-:Y:S01]  /*2450*/  LOP3.LUT P5, RZ, R233, 0xff0000, RZ, 0xc0, !PT ;  /* 0x00ff0000e9ff7812 */ /* 0x000fe200078ac0ff */
[----:B------:R-:W-:Y:S02]  /*2460*/  FMUL.FTZ R145, R145, UR15 ;  /* 0x0000000f91917c20 */ /* 0x000fe40008410000 */
[----:B------:R-:W-:-:S10]  /*2470*/  FMUL.FTZ R236, R236, UR15 ;  /* 0x0000000fecec7c20 */ /* 0x000fd40008410000 */
[----:B------:R-:W-:Y:S02]  /*2480*/  @P5 HADD2.F32 R140, -RZ, R143.H0_H0 ;  /* 0x2000008fff8c5230 */ /* 0x000fe40000004100 */
[----:B------:R-:W-:-:S03]  /*2490*/  @P5 FMUL.FTZ R147, R12, R145 ;  /* 0x000000910c935220 */ /* 0x000fc60000410000 */
[----:B------:R-:W-:Y:S01]  /*24a0*/  @P5 FMUL.FTZ R239, R145, R140 ;  /* 0x0000008c91ef5220 */ /* 0x000fe20000410000 */
[----:B------:R-:W-:Y:S02]  /*24b0*/  ISETP.NE.U32.AND P5, PT, RZ, UR16, PT ;  /* 0x00000010ff007c0c */ /* 0x000fe4000bfa5070 */
[----:B------:R-:W-:Y:S01]  /*24c0*/  F2FP.F16.F32.PACK_AB R145, R227, R196 ;  /* 0x000000c4e391723e */ /* 0x000fe200000000ff */
        /* <DEDUP_REMOVED lines=9> */
[----:B------:R-:W-:Y:S02]  /*2560*/  @P5 HADD2.F32 R143, -RZ, R143.H1_H1 ;  /* 0x3000008fff8f5230 */ /* 0x000fe40000004100 */
[----:B0-----:R-:W-:Y:S01]  /*2570*/  IMAD.WIDE.U32 R140, R174, 0x10, R140 ;  /* 0x00000010ae8c7825 */ /* 0x001fe200078e008c */
[----:B-1----:R-:W-:Y:S02]  /*2580*/  MOV R148, RZ ;  /* 0x000000ff00947202 */ /* 0x002fe40000000f00 */
[----:B------:R-:W-:Y:S01]  /*2590*/  F2FP.F16.F32.PACK_AB R147, R146, R147 ;  /* 0x000000939293723e */ /* 0x000fe200000000ff */
[----:B------:R-:W-:Y:S01]  /*25a0*/  @P5 FMUL.FTZ R148, R236, R143 ;  /* 0x0000008fec945220 */ /* 0x000fe20000410000 */
[----:B------:R-:W-:Y:S02]  /*25b0*/  F2FP.F16.F32.PACK_AB R146, R237, R234 ;  /* 0x000000eaed92723e */ /* 0x000fe400000000ff */
[----:B------:R-:W-:Y:S01]  /*25c0*/  IADD3 R174, R174, 0x100, RZ ;  /* 0x00000100aeae7810 */ /* 0x000fe20007ffe0ff */
[----:B------:R-:W-:-:S02]  /*25d0*/  FADD.FTZ R55, R55, R148 ;  /* 0x0000009437377221 */ /* 0x000fc40000010000 */
[----:B------:R0:W-:Y:S05]  /*25e0*/  STG.E.128 desc[UR4][R140.64], R144 ;  /* 0x000000908c007986 */ /* 0x0001ea000c101d04 */
.L_x_7549:
[----:B------:R-:W-:Y:S05]  /*25f0*/  BSYNC B0 ;  /* 0x0000000000007941 */ /* 0x000fea0003800000 */
.L_x_7548:
        /* <DEDUP_REMOVED lines=18> */
[----:B------:R-:W-:Y:S01]  /*2720*/  FFMA.FTZ R239, R183, R150, R145 ;  /* 0x00000096b7ef7223 */ /* 0x000fe20000010091 */
[----:B------:R-:W-:Y:S02]  /*2730*/  HFMA2.MMA R241, -RZ, RZ, 0, 0 ;  /* 0x00000000fff17435 */ /* 0x000fe400000001ff */
[----:B------:R-:W-:Y:S01]  /*2740*/  FMUL.FTZ R147, R176, R147 ;  /* 0x00000093b0937220 */ /* 0x000fe20000410000 */
[----:B------:R-:W-:-:S03]  /*2750*/  FADD.FTZ R239, R182, -R239 ;  /* 0x800000efb6ef7221 */ /* 0x000fc60000010000 */
[----:B------:R-:W-:Y:S01]  /*2760*/  @P5 FADD.FTZ R147, R116, R147 ;  /* 0x0000009374935221 */ /* 0x000fe20000010000 */
[----:B------:R-:W-:-:S03]  /*2770*/  FMUL.FTZ R239, R176, R239 ;  /* 0x000000efb0ef7220 */ /* 0x000fc60000410000 */
[----:B------:R-:W-:Y:S01]  /*2780*/  FMUL.FTZ R146, R147, R225 ;  /* 0x000000e193927220 */ /* 0x000fe20000410000 */
[----:B------:R-:W-:-:S03]  /*2790*/  @P5 FADD.FTZ R239, R122, R239 ;  /* 0x000000ef7aef5221 */ /* 0x000fc60000010000 */
        /* <DEDUP_REMOVED lines=24> */
[----:B------:R-:W-:Y:S01]  /*2920*/  FMUL.FTZ R227, R140, UR15 ;  /* 0x0000000f8ce37c20 */ /* 0x000fe20008410000 */
[----:B------:R-:W-:-:S03]  /*2930*/  FFMA.FTZ R140, R206, R150, R145 ;  /* 0x00000096ce8c7223 */ /* 0x000fc60000010091 */
[----:B------:R-:W-:Y:S01]  /*2940*/  @P6 FMUL.FTZ R196, R8, R227 ;  /* 0x000000e308c46220 */ /* 0x000fe20000410000 */
[----:B------:R-:W-:Y:S01]  /*2950*/  @P6 FMUL.FTZ R197, R227, R148 ;  /* 0x00000094e3c56220 */ /* 0x000fe20000410000 */
[----:B------:R-:W-:Y:S01]  /*2960*/  FADD.FTZ R227, R203, -R140 ;  /* 0x8000008ccbe37221 */ /* 0x000fe20000010000 */
[----:B------:R-:W-:Y:S02]  /*2970*/  LOP3.LUT P6, RZ, R230, 0xff000000, RZ, 0xc0, !PT ;  /* 0xff000000e6ff7812 */ /* 0x000fe400078cc0ff */
[----:B------:R-:W-:Y:S01]  /*2980*/  FADD.FTZ R50, R50, R197 ;  /* 0x000000c532327221 */ /* 0x000fe20000010000 */
[----:B------:R-:W-:Y:S01]  /*2990*/  FMUL.FTZ R140, R176, R227 ;  /* 0x000000e3b08c7220 */ /* 0x000fe20000410000 */
[----:B------:R-:W-:-:S03]  /*29a0*/  MOV R227, RZ ;  /* 0x000000ff00e37202 */ /* 0x000fc60000000f00 */
[----:B------:R-:W-:-:S04]  /*29b0*/  @P5 FADD.FTZ R140, R119, R140 ;  /* 0x0000008c778c5221 */ /* 0x000fc80000010000 */
[----:B------:R-:W-:Y:S02]  /*29c0*/  FMUL.FTZ R148, R140, R225 ;  /* 0x000000e18c947220 */ /* 0x000fe40000410000 */
[----:B------:R-:W-:Y:S02]  /*29d0*/  @P6 HADD2.F32 R141, -RZ, R141.H1_H1 ;  /* 0x3000008dff8d6230 */ /* 0x000fe40000004100 */
        /* <DEDUP_REMOVED lines=14> */
[-CC-:B------:R-:W-:Y:S01]  /*2ac0*/  FFMA.FTZ R148, R180, R150.reuse, R145.reuse ;  /* 0x00000096b4947223 */ /* 0x180fe20000010091 */
[----:B------:R-:W-:Y:S01]  /*2ad0*/  LOP3.LUT P6, RZ, R231, 0xff00, RZ, 0xc0, !PT ;  /* 0x0000ff00e7ff7812 */ /* 0x000fe200078cc0ff */
[----:B------:R-:W-:Y:S01]  /*2ae0*/  FFMA.FTZ R145, R186, R150, R145 ;  /* 0x00000096ba917223 */ /* 0x000fe20000010091 */
[----:B------:R-:W-:Y:S01]  /*2af0*/  FADD.FTZ R44, R44, R235 ;  /* 0x000000eb2c2c7221 */ /* 0x000fe20000010000 */
[----:B------:R-:W-:Y:S02]  /*2b00*/  FADD.FTZ R237, R181, -R148 ;  /* 0x80000094b5ed7221 */ /* 0x000fe40000010000 */
[----:B------:R-:W-:Y:S02]  /*2b10*/  FADD.FTZ R145, R184, -R145 ;  /* 0x80000091b8917221 */ /* 0x000fe40000010000 */
        /* <DEDUP_REMOVED lines=9> */
[----:B------:R-:W-:Y:S01]  /*2bb0*/  FMUL.FTZ R236, R176, R145 ;  /* 0x00000091b0ec7220 */ /* 0x000fe20000410000 */
[----:B------:R-:W-:Y:S01]  /*2bc0*/  F2FP.F16.F32.PACK_AB R145, R227, R196 ;  /* 0x000000c4e391723e */ /* 0x000fe200000000ff */
[----:B------:R-:W-:Y:S02]  /*2bd0*/  FADD.FTZ R45, R45, R142 ;  /* 0x0000008e2d2d7221 */ /* 0x000fe40000010000 */
        /* <DEDUP_REMOVED lines=32> */
[----:B------:R-:W-:Y:S01]  /*2de0*/  @P5 HADD2.F32 R143, -RZ, R143.H1_H1 ;  /* 0x3000008fff8f5230 */ /* 0x000fe20000004100 */
[----:B0-----:R-:W-:-:S03]  /*2df0*/  MOV R148, RZ ;  /* 0x000000ff00947202 */ /* 0x001fc60000000f00 */
[----:B------:R-:W-:Y:S01]  /*2e00*/  F2FP.F16.F32.PACK_AB R147, R146, R147 ;  /* 0x000000939293723e */ /* 0x000fe200000000ff */
[----:B------:R-:W-:Y:S01]  /*2e10*/  @P5 FMUL.FTZ R148, R236, R143 ;  /* 0x0000008fec945220 */ /* 0x000fe20000410000 */
[----:B------:R-:W-:-:S03]  /*2e20*/  F2FP.F16.F32.PACK_AB R146, R237, R234 ;  /* 0x000000eaed92723e */ /* 0x000fc600000000ff */
[----:B------:R-:W-:Y:S02]  /*2e30*/  FADD.FTZ R47, R47, R148 ;  /* 0x000000942f2f7221 */ /* 0x000fe40000010000 */
[----:B------:R1:W-:Y:S05]  /*2e40*/  STG.E.128 desc[UR4][R140.64], R144 ;  /* 0x000000908c007986 */ /* 0x0003ea000c101d04 */
.L_x_7551:
[----:B------:R-:W-:Y:S05]  /*2e50*/  BSYNC B0 ;  /* 0x0000000000007941 */ /* 0x000fea0003800000 */
.L_x_7550:
        /* <DEDUP_REMOVED lines=8> */
[----:B------:R-:W-:Y:S02]  /*2ee0*/  ISETP.NE.U32.AND P5, PT, RZ, UR8, PT ;  /* 0x00000008ff007c0c */ /* 0x000fe4000bfa5070 */
[----:B------:R-:W-:Y:S02]  /*2ef0*/  CS2R R152, SRZ ;  /* 0x0000000000987805 */ /* 0x000fe4000001ff00 */
[----:B------:R-:W-:Y:S01]  /*2f00*/  MOV R148, R228 ;  /* 0x000000e400947202 */ /* 0x000fe20000000f00 */
[----:B------:R-:W-:Y:S01]  /*2f10*/  FFMA.FTZ R147, R177, R150, R145 ;  /* 0x00000096b1937223 */ /* 0x000fe20000010091 */
[----:B------:R-:W-:Y:S02]  /*2f20*/  ISETP.NE.AND.EX P5, PT, RZ, UR9, PT, P5 ;  /* 0x00000009ff007c0c */ /* 0x000fe4000bfa5350 */
[----:B------:R-:W-:-:S02]  /*2f30*/  CS2R R154, SRZ ;  /* 0x00000000009a7805 */ /* 0x000fc4000001ff00 */
[----:B------:R-:W-:Y:S01]  /*2f40*/  LOP3.LUT P6, RZ, R148, 0xff, RZ, 0xc0, !PT ;  /* 0x000000ff94ff7812 */ /* 0x000fe200078cc0ff */
[----:B------:R-:W-:Y:S01]  /*2f50*/  FADD.FTZ R147, R190, -R147 ;  /* 0x80000093be937221 */ /* 0x000fe20000010000 */
[----:B------:R-:W-:Y:S02]  /*2f60*/  MOV R144, RZ ;  /* 0x000000ff00907202 */ /* 0x000fe40000000f00 */
[----:B------:R-:W-:Y:S02]  /*2f70*/  CS2R R196, SRZ ;  /* 0x0000000000c47805 */ /* 0x000fe4000001ff00 */
[----:B------:R-:W-:Y:S01]  /*2f80*/  CS2R R234, SRZ ;  /* 0x0000000000ea7805 */ /* 0x000fe2000001ff00 */
[----:B------:R-:W-:Y:S01]  /*2f90*/  FMUL.FTZ R147, R176, R147 ;  /* 0x00000093b0937220 */ /* 0x000fe20000410000 */
[----:B------:R-:W-:-:S03]  /*2fa0*/  MOV R237, RZ ;  /* 0x000000ff00ed7202 */ /* 0x000fc60000000f00 */
[----:B------:R-:W-:-:S04]  /*2fb0*/  @P5 FADD.FTZ R147, R124, R147 ;  /* 0x000000937c935221 */ /* 0x000fc80000010000 */
[----:B------:R-:W-:-:S04]  /*2fc0*/  FMUL.FTZ R146, R147, R225 ;  /* 0x000000e193927220 */ /* 0x000fc80000410000 */
[----:B------:R-:W-:Y:S01]  /*2fd0*/  FMUL.FTZ R149, R146, UR15 ;  /* 0x0000000f92957c20 */ /* 0x000fe20008410000 */
[----:B------:R-:W-:-:S03]  /*2fe0*/  FFMA.FTZ R146, R188, R150, R145 ;  /* 0x00000096bc927223 */ /* 0x000fc60000010091 */
[----:B------:R-:W-:Y:S01]  /*2ff0*/  @P6 FMUL.FTZ R144, R0, R149 ;  /* 0x0000009500906220 */ /* 0x000fe20000410000 */
[----:B--2---:R-:W-:-:S05]  /*3000*/  @P6 HADD2.F32 R148, -RZ, R140.H0_H0 ;  /* 0x2000008cff946230 */ /* 0x004fca0000004100 */
[----:B------:R-:W-:Y:S01]  /*3010*/  @P6 FMUL.FTZ R151, R149, R148 ;  /* 0x0000009495976220 */ /* 0x000fe20000410000 */
[----:B------:R-:W-:Y:S01]  /*3020*/  FADD.FTZ R149, R187, -R146 ;  /* 0x80000092bb957221 */ /* 0x000fe20000010000 */
[----:B------:R-:W-:Y:S02]  /*3030*/  LOP3.LUT P6, RZ, R228, 0xff00, RZ, 0xc0, !PT ;  /* 0x0000ff00e4ff7812 */ /* 0x000fe400078cc0ff */
[----:B------:R-:W-:Y:S01]  /*3040*/  FADD.FTZ R40, R40, R151 ;  /* 0x0000009728287221 */ /* 0x000fe20000010000 */
[----:B------:R-:W-:Y:S01]  /*3050*/  FMUL.FTZ R146, R176, R149 ;  /* 0x00000095b0927220 */ /* 0x000fe20000410000 */
[----:B------:R-:W-:-:S03]  /*3060*/  FFMA.FTZ R149, R185, R150, R145 ;  /* 0x00000096b9957223 */ /* 0x000fc60000010091 */
[----:B------:R-:W-:Y:S01]  /*3070*/  @P5 FADD.FTZ R146, R125, R146 ;  /* 0x000000927d925221 */ /* 0x000fe20000010000 */
[----:B------:R-:W-:-:S03]  /*3080*/  FADD.FTZ R149, R194, -R149 ;  /* 0x80000095c2957221 */ /* 0x000fc60000010000 */
[----:B------:R-:W-:Y:S01]  /*3090*/  FMUL.FTZ R148, R146, R225 ;  /* 0x000000e192947220 */ /* 0x000fe20000410000 */
[----:B------:R-:W-:Y:S01]  /*30a0*/  FMUL.FTZ R227, R176, R149 ;  /* 0x00000095b0e37220 */ /* 0x000fe20000410000 */
[----:B------:R-:W-:Y:S02]  /*30b0*/  @P6 HADD2.F32 R140, -RZ, R140.H1_H1 ;  /* 0x3000008cff8c6230 */ /* 0x000fe40000004100 */
[----:B------:R-:W-:Y:S01]  /*30c0*/  FMUL.FTZ R148, R148, UR15 ;  /* 0x0000000f94947c20 */ /* 0x000fe20008410000 */
[----:B------:R-:W-:-:S03]  /*30d0*/  @P5 FADD.FTZ R227, R126, R227 ;  /* 0x000000e37ee35221 */ /* 0x000fc60000010000 */
[----:B------:R-:W-:Y:S01]  /*30e0*/  @P6 FMUL.FTZ R153, R167, R148 ;  /* 0x00000094a7996220 */ /* 0x000fe20000410000 */
[----:B------:R-:W-:Y:S01]  /*30f0*/  @P6 FMUL.FTZ R152, R148, R140 ;  /* 0x0000008c94986220 */ /* 0x000fe20000410000 */
[----:B------:R-:W-:Y:S01]  /*3100*/  LOP3.LUT P6, RZ, R228, 0xff0000, RZ, 0xc0, !PT ;  /* 0x00ff0000e4ff7812 */ /* 0x000fe200078cc0ff */
[----:B------:R-:W-:Y:S02]  /*3110*/  FMUL.FTZ R140, R227, R225 ;  /* 0x000000e1e38c7220 */ /* 0x000fe40000410000 */
[----:B------:R-:W-:Y:S01]  /*3120*/  F2FP.F16.F32.PACK_AB R144, R153, R144 ;  /* 0x000000909990723e */ /* 0x000fe200000000ff */
[----:B------:R-:W-:Y:S01]  /*3130*/  FADD.FTZ R41, R41, R152 ;  /* 0x0000009829297221 */ /* 0x000fe20000010000 */
[----:B------:R-:W-:Y:S01]  /*3140*/  FMUL.FTZ R149, R140, UR15 ;  /* 0x0000000f8c957c20 */ /* 0x000fe20008410000 */
[----:B------:R-:W-:-:S07]  /*3150*/  FFMA.FTZ R140, R192, R150, R145 ;  /* 0x00000096c08c7223 */ /* 0x000fce0000010091 */
[----:B------:R-:W-:Y:S02]  /*3160*/  @P6 HADD2.F32 R148, -RZ, R141.H0_H0 ;  /* 0x2000008dff946230 */ /* 0x000fe40000004100 */
[----:B------:R-:W-:-:S03]  /*3170*/  @P6 FMUL.FTZ R154, R166, R149 ;  /* 0x00000095a69a6220 */ /* 0x000fc60000410000 */
[----:B------:R-:W-:Y:S01]  /*3180*/  @P6 FMUL.FTZ R155, R149, R148 ;  /* 0x00000094959b6220 */ /* 0x000fe20000410000 */
[----:B------:R-:W-:Y:S01]  /*3190*/  FADD.FTZ R149, R189, -R140 ;  /* 0x8000008cbd957221 */ /* 0x000fe20000010000 */
[----:B------:R-:W-:Y:S02]  /*31a0*/  LOP3.LUT P6, RZ, R228, 0xff000000, RZ, 0xc0, !PT ;  /* 0xff000000e4ff7812 */ /* 0x000fe400078cc0ff */
[----:B------:R-:W-:Y:S01]  /*31b0*/  FADD.FTZ R42, R42, R155 ;  /* 0x0000009b2a2a7221 */ /* 0x000fe20000010000 */
[----:B------:R-:W-:-:S04]  /*31c0*/  FMUL.FTZ R140, R176, R149 ;  /* 0x00000095b08c7220 */ /* 0x000fc80000410000 */
        /* <DEDUP_REMOVED lines=46> */
[----:B------:R-:W-:Y:S02]  /*34b0*/  CS2R R146, SRZ ;  /* 0x0000000000927805 */ /* 0x000fe4000001ff00 */
[----:B------:R-:W-:Y:S01]  /*34c0*/  SEL R134, R227, R134, P6 ;  /* 0x00000086e3867207 */ /* 0x000fe20003000000 */
[----:B------:R-:W-:Y:S01]  /*34d0*/  HFMA2.MMA R227, -RZ, RZ, 0, 0 ;  /* 0x00000000ffe37435 */ /* 0x000fe200000001ff */
        /* <DEDUP_REMOVED lines=9> */
[----:B------:R-:W-:Y:S02]  /*3570*/  FMUL.FTZ R145, R145, UR15 ;  /* 0x0000000f91917c20 */ /* 0x000fe40008410000 */
[----:B------:R0:W-:Y:S01]  /*3580*/  @P5 STG.E.128 desc[UR4][R148.64+0x10], R136 ;  /* 0x0000108894005986 */ /* 0x0001e2000c101d04 */
[----:B------:R-:W-:-:S09]  /*3590*/  FMUL.FTZ R176, R176, UR15 ;  /* 0x0000000fb0b07c20 */ /* 0x000fd20008410000 */
[----:B------:R-:W-:Y:S02]  /*35a0*/  @P6 HADD2.F32 R140, -RZ, R143.H0_H0 ;  /* 0x2000008fff8c6230 */ /* 0x000fe40000004100 */
[----:B------:R-:W-:-:S03]  /*35b0*/  @P6 FMUL.FTZ R147, R171, R145 ;  /* 0x00000091ab936220 */ /* 0x000fc60000410000 */
[----:B------:R-:W-:Y:S01]  /*35c0*/  @P6 FMUL.FTZ R227, R145, R140 ;  /* 0x0000008c91e36220 */ /* 0x000fe20000410000 */
[----:B------:R-:W-:Y:S02]  /*35d0*/  LEA R140, P5, R174, UR18, 0x4 ;  /* 0x00000012ae8c7c11 */ /* 0x000fe4000f8a20ff */
[----:B------:R-:W-:Y:S01]  /*35e0*/  F2FP.F16.F32.PACK_AB R145, R197, R154 ;  /* 0x0000009ac591723e */ /* 0x000fe200000000ff */
[----:B------:R-:W-:Y:S01]  /*35f0*/  FADD.FTZ R38, R38, R227 ;  /* 0x000000e326267221 */ /* 0x000fe20000010000 */
[----:B------:R-:W-:Y:S02]  /*3600*/  LEA.HI.X R141, R174, UR19, RZ, 0x4, P5 ;  /* 0x00000013ae8d7c11 */ /* 0x000fe4000a8f24ff */
[----:B------:R-:W-:Y:S02]  /*3610*/  LOP3.LUT P5, RZ, R229, 0xff000000, RZ, 0xc0, !PT ;  /* 0xff000000e5ff7812 */ /* 0x000fe400078ac0ff */
[----:B0-----:R-:W-:-:S11]  /*3620*/  MOV R148, RZ ;  /* 0x000000ff00947202 */ /* 0x001fd60000000f00 */
[----:B------:R-:W-:Y:S01]  /*3630*/  @P5 FMUL.FTZ R146, R173, R176 ;  /* 0x000000b0ad925220 */ /* 0x000fe20000410000 */
[----:B------:R-:W-:-:S04]  /*3640*/  @P5 HADD2.F32 R143, -RZ, R143.H1_H1 ;  /* 0x3000008fff8f5230 */ /* 0x000fc80000004100 */
[----:B------:R-:W-:Y:S01]  /*3650*/  F2FP.F16.F32.PACK_AB R147, R146, R147 ;  /* 0x000000939293723e */ /* 0x000fe200000000ff */
[----:B------:R-:W-:Y:S01]  /*3660*/  @P5 FMUL.FTZ R148, R176, R143 ;  /* 0x0000008fb0945220 */ /* 0x000fe20000410000 */
[----:B------:R-:W-:-:S03]  /*3670*/  F2FP.F16.F32.PACK_AB R146, R237, R234 ;  /* 0x000000eaed92723e */ /* 0x000fc600000000ff */
[----:B------:R-:W-:Y:S02]  /*3680*/  FADD.FTZ R39, R39, R148 ;  /* 0x0000009427277221 */ /* 0x000fe40000010000 */
[----:B------:R2:W-:Y:S05]  /*3690*/  STG.E.128 desc[UR4][R140.64], R144 ;  /* 0x000000908c007986 */ /* 0x0005ea000c101d04 */
.L_x_7553:
[----:B------:R-:W-:Y:S05]  /*36a0*/  BSYNC B0 ;  /* 0x0000000000007941 */ /* 0x000fea0003800000 */
.L_x_7552:
[----:B------:R-:W-:Y:S02]  /*36b0*/  IADD3 R175, R175, UR20, RZ ;  /* 0x00000014afaf7c10 */ /* 0x000fe4000fffe0ff */
[----:B------:R-:W-:Y:S02]  /*36c0*/  SEL R152, RZ, 0x1, P4 ;  /* 0x00000001ff987807 */ /* 0x000fe40002000000 */
[----:B------:R-:W-:-:S13]  /*36d0*/  ISETP.GE.AND P5, PT, R175, UR21, PT ;  /* 0x00000015af007c0c */ /* 0x000fda000bfa6270 */
[----:B------:R-:W-:Y:S05]  /*36e0*/  @!P5 BRA `(.L_x_7554) ;  /* 0xffffffd00074d947 */ /* 0x000fea000383ffff */
.L_x_7540:
        /* <DEDUP_REMOVED lines=20> */
.L_x_7556:
[----:B------:R-:W-:Y:S05]  /*3830*/  BSYNC B0 ;  /* 0x0000000000007941 */ /* 0x000fea0003800000 */
.L_x_7555:
        /* <DEDUP_REMOVED lines=15> */
.L_x_7558:
[----:B------:R-:W-:Y:S05]  /*3930*/  BSYNC B0 ;  /* 0x0000000000007941 */ /* 0x000fea0003800000 */
.L_x_7557:
        /* <DEDUP_REMOVED lines=14> */
.L_x_7547:
[----:B------:R-:W-:Y:S02]  /*3a20*/  MOV R151, 0x10 ;  /* 0x0000001000977802 */ /* 0x000fe40000000f00 */
[----:B------:R-:W-:Y:S02]  /*3a30*/  MOV R152, 0x1f ;  /* 0x0000001f00987802 */ /* 0x000fe40000000f00 */
[----:B------:R-:W-:-:S07]  /*3a40*/  MOV R150, 0xffffffff ;  /* 0xffffffff00967802 */ /* 0x000fce0000000f00 */
[----:B------:R-:W-:Y:S05]  /*3a50*/  WARPSYNC.COLLECTIVE R150, `(.L_x_7559) ;  /* 0x0000000096087348 */ /* 0x000fea0003c00000 */
[----:B------:R0:W1:Y:S02]  /*3a60*/  SHFL.DOWN P6, R197, R155, R151, R152 ;  /* 0x080000979bc57389 */ /* 0x00006400000c0098 */
[----:B01----:R-:W-:Y:S01]  /*3a70*/  ENDCOLLECTIVE ;  /* 0x000000000000791b */ /* 0x003fe20003800000 */
.L_x_7559:
[----:B------:R-:W-:-:S05]  /*3a80*/  MOV R142, R197 ;  /* 0x000000c5008e7202 */ /* 0x000fca0000000f00 */
[----:B------:R-:W-:Y:S01]  /*3a90*/  FADD.FTZ R142, R142, R155 ;  /* 0x0000009b8e8e7221 */ /* 0x000fe20000010000 */
[----:B------:R-:W-:-:S07]  /*3aa0*/  MOV R155, R196 ;  /* 0x000000c4009b7202 */ /* 0x000fce0000000f00 */
[----:B------:R-:W-:Y:S05]  /*3ab0*/  WARPSYNC.COLLECTIVE R150, `(.L_x_7560) ;  /* 0x0000000096087348 */ /* 0x000fea0003c00000 */
[----:B------:R0:W1:Y:S02]  /*3ac0*/  SHFL.DOWN P6, R197, R155, R151, R152 ;  /* 0x080000979bc57389 */ /* 0x00006400000c0098 */
[----:B01----:R-:W-:Y:S01]  /*3ad0*/  ENDCOLLECTIVE ;  /* 0x000000000000791b */ /* 0x003fe20003800000 */
.L_x_7560:
[----:B------:R-:W-:Y:S02]  /*3ae0*/  MOV R155, R142 ;  /* 0x0000008e009b7202 */ /* 0x000fe40000000f00 */
[----:B------:R-:W-:Y:S02]  /*3af0*/  MOV R151, 0x8 ;  /* 0x0000000800977802 */ /* 0x000fe40000000f00 */
[----:B------:R-:W-:-:S07]  /*3b00*/  MOV R143, R197 ;  /* 0x000000c5008f7202 */ /* 0x000fce0000000f00 */
[----:B------:R-:W-:Y:S05]  /*3b10*/  WARPSYNC.COLLECTIVE R150, `(.L_x_7561) ;  /* 0x0000000096087348 */ /* 0x000fea0003c00000 */
[----:B------:R0:W1:Y:S02]  /*3b20*/  SHFL.DOWN P6, R197, R155, R151, R152 ;  /* 0x080000979bc57389 */ /* 0x00006400000c0098 */
[----:B01----:R-:W-:Y:S01]  /*3b30*/  ENDCOLLECTIVE ;  /* 0x000000000000791b */ /* 0x003fe20003800000 */
.L_x_7561:
[----:B------:R-:W-:-:S05]  /*3b40*/  FADD.FTZ R143, R143, R196 ;  /* 0x000000c48f8f7221 */ /* 0x000fca0000010000 */
[----:B------:R-:W-:Y:S02]  /*3b50*/  MOV R155, R143 ;  /* 0x0000008f009b7202 */ /* 0x000fe40000000f00 */
[----:B------:R-:W-:-:S07]  /*3b60*/  MOV R145, R197 ;  /* 0x000000c500917202 */ /* 0x000fce0000000f00 */
[----:B------:R-:W-:Y:S05]  /*3b70*/  WARPSYNC.COLLECTIVE R150, `(.L_x_7562) ;  /* 0x0000000096087348 */ /* 0x000fea0003c00000 */
[----:B------:R0:W1:Y:S02]  /*3b80*/  SHFL.DOWN P6, R197, R155, R151, R152 ;  /* 0x080000979bc57389 */ /* 0x00006400000c0098 */
[----:B01----:R-:W-:Y:S01]  /*3b90*/  ENDCOLLECTIVE ;  /* 0x000000000000791b */ /* 0x003fe20003800000 */
.L_x_7562:
[----:B------:R-:W-:-:S05]  /*3ba0*/  FADD.FTZ R145, R142, R145 ;  /* 0x000000918e917221 */ /* 0x000fca0000010000 */
[----:B------:R-:W-:Y:S02]  /*3bb0*/  MOV R155, R145 ;  /* 0x00000091009b7202 */ /* 0x000fe40000000f00 */
[----:B------:R-:W-:Y:S02]  /*3bc0*/  MOV R151, 0x4 ;  /* 0x0000000400977802 */ /* 0x000fe40000000f00 */
[----:B------:R-:W-:-:S07]  /*3bd0*/  MOV R144, R197 ;  /* 0x000000c500907202 */ /* 0x000fce0000000f00 */
[----:B------:R-:W-:Y:S05]  /*3be0*/  WARPSYNC.COLLECTIVE R150, `(.L_x_7563) ;  /* 0x0000000096087348 */ /* 0x000fea0003c00000 */
[----:B------:R0:W1:Y:S02]  /*3bf0*/  SHFL.DOWN P6, R197, R155, R151, R152 ;  /* 0x080000979bc57389 */ /* 0x00006400000c0098 */
[----:B01----:R-:W-:Y:S01]  /*3c00*/  ENDCOLLECTIVE ;  /* 0x000000000000791b */ /* 0x003fe20003800000 */
.L_x_7563:
[----:B------:R-:W-:-:S05]  /*3c10*/  FADD.FTZ R144, R143, R144 ;  /* 0x000000908f907221 */ /* 0x000fca0000010000 */
[----:B------:R-:W-:Y:S02]  /*3c20*/  MOV R155, R144 ;  /* 0x00000090009b7202 */ /* 0x000fe40000000f00 */
[----:B------:R-:W-:-:S07]  /*3c30*/  MOV R146, R197 ;  /* 0x000000c500927202 */ /* 0x000fce0000000f00 */
[----:B------:R-:W-:Y:S05]  /*3c40*/  WARPSYNC.COLLECTIVE R150, `(.L_x_7564) ;  /* 0x0000000096087348 */ /* 0x000fea0003c00000 */
[----:B------:R0:W1:Y:S02]  /*3c50*/  SHFL.DOWN P6, R197, R155, R151, R152 ;  /* 0x080000979bc57389 */ /* 0x00006400000c0098 */
[----:B01----:R-:W-:Y:S01]  /*3c60*/  ENDCOLLECTIVE ;  /* 0x000000000000791b */ /* 0x003fe20003800000 */
.L_x_7564:
[----:B------:R-:W-:-:S05]  /*3c70*/  FADD.FTZ R146, R145, R146 ;  /* 0x0000009291927221 */ /* 0x000fca0000010000 */
[----:B------:R-:W-:Y:S02]  /*3c80*/  MOV R155, R146 ;  /* 0x00000092009b7202 */ /* 0x000fe40000000f00 */
[----:B------:R-:W-:Y:S02]  /*3c90*/  MOV R151, 0x2 ;  /* 0x0000000200977802 */ /* 0x000fe40000000f00 */
[----:B------:R-:W-:-:S07]  /*3ca0*/  MOV R147, R197 ;  /* 0x000000c500937202 */ /* 0x000fce0000000f00 */
[----:B------:R-:W-:Y:S05]  /*3cb0*/  WARPSYNC.COLLECTIVE R150, `(.L_x_7565) ;  /* 0x0000000096087348 */ /* 0x000fea0003c00000 */
[----:B------:R0:W1:Y:S02]  /*3cc0*/  SHFL.DOWN P6, R197, R155, R151, R152 ;  /* 0x080000979bc57389 */ /* 0x00006400000c0098 */
[----:B01----:R-:W-:Y:S01]  /*3cd0*/  ENDCOLLECTIVE ;  /* 0x000000000000791b */ /* 0x003fe20003800000 */
.L_x_7565:
[----:B------:R-:W-:-:S05]  /*3ce0*/  FADD.FTZ R147, R144, R147 ;  /* 0x0000009390937221 */ /* 0x000fca0000010000 */
[----:B------:R-:W-:Y:S02]  /*3cf0*/  MOV R155, R147 ;  /* 0x00000093009b7202 */ /* 0x000fe40000000f00 */
[----:B------:R-:W-:-:S07]  /*3d00*/  MOV R149, R197 ;  /* 0x000000c500957202 */ /* 0x000fce0000000f00 */
[----:B------:R-:W-:Y:S05]  /*3d10*/  WARPSYNC.COLLECTIVE R150, `(.L_x_7566) ;  /* 0x0000000096087348 */ /* 0x000fea0003c00000 */
[----:B------:R0:W1:Y:S02]  /*3d20*/  SHFL.DOWN P6, R197, R155, R151, R152 ;  /* 0x080000979bc57389 */ /* 0x00006400000c0098 */
[----:B01----:R-:W-:Y:S01]  /*3d30*/  ENDCOLLECTIVE ;  /* 0x000000000000791b */ /* 0x003fe20003800000 */
.L_x_7566:
[----:B------:R-:W-:-:S05]  /*3d40*/  FADD.FTZ R149, R146, R149 ;  /* 0x0000009592957221 */ /* 0x000fca0000010000 */
[----:B------:R-:W-:Y:S02]  /*3d50*/  MOV R155, R149 ;  /* 0x00000095009b7202 */ /* 0x000fe40000000f00 */
[----:B------:R-:W-:Y:S02]  /*3d60*/  MOV R151, 0x1 ;  /* 0x0000000100977802 */ /* 0x000fe40000000f00 */
[----:B------:R-:W-:-:S07]  /*3d70*/  MOV R148, R197 ;  /* 0x000000c500947202 */ /* 0x000fce0000000f00 */
[----:B------:R-:W-:Y:S05]  /*3d80*/  WARPSYNC.COLLECTIVE R150, `(.L_x_7567) ;  /* 0x0000000096087348 */ /* 0x000fea0003c00000 */
[----:B------:R0:W1:Y:S02]  /*3d90*/  SHFL.DOWN P6, R197, R155, R151, R152 ;  /* 0x080000979bc57389 */ /* 0x00006400000c0098 */
[----:B01----:R-:W-:Y:S01]  /*3da0*/  ENDCOLLECTIVE ;  /* 0x000000000000791b */ /* 0x003fe20003800000 */
.L_x_7567:
[----:B------:R-:W-:-:S05]  /*3db0*/  FADD.FTZ R148, R147, R148 ;  /* 0x0000009493947221 */ /* 0x000fca0000010000 */
[----:B------:R-:W-:Y:S02]  /*3dc0*/  MOV R155, R148 ;  /* 0x00000094009b7202 */ /* 0x000fe40000000f00 */
[----:B------:R-:W-:-:S07]  /*3dd0*/  MOV R196, R197 ;  /* 0x000000c500c47202 */ /* 0x000fce0000000f00 */
[----:B------:R-:W-:Y:S05]  /*3de0*/  WARPSYNC.COLLECTIVE R150, `(.L_x_7568) ;  /* 0x0000000096087348 */ /* 0x000fea0003c00000 */
[----:B------:R0:W1:Y:S02]  /*3df0*/  SHFL.DOWN P6, R197, R155, R151, R152 ;  /* 0x080000979bc57389 */ /* 0x00006400000c0098 */
[----:B01----:R-:W-:Y:S01]  /*3e00*/  ENDCOLLECTIVE ;  /* 0x000000000000791b */ /* 0x003fe20003800000 */
.L_x_7568:
[----:B------:R-:W-:Y:S05]  /*3e10*/  BRA `(.L_x_7569) ;  /* 0xffffffdc00587947 */ /* 0x000fea000383ffff */
.L_x_7570:
        /* <DEDUP_REMOVED lines=14> */
.L_x_11393:


//--------------------- .text._ZN10layer_norm13ln_bwd_kernelINS_13Kernel_traitsI6__halfS2_fS2_fjLj6144ELj1ELj1ELj8ELj16ENS_18Kernel_traits_baseILj6144ES2_S2_fS2_fjLj256EEEEELb1ELb1ELb0ELb1EEEvNS_9BwdParamsE --------------------------
	.section	.text._ZN10layer_norm13ln_bwd_kernelINS_13Kernel_traitsI6__halfS2_fS2_fjLj6144ELj1ELj1ELj8ELj16ENS_18Kernel_traits_baseILj6144ES2_S2_fS2_fjLj256EEEEELb1ELb1ELb0ELb1EEEvNS_9BwdParamsE,"ax",@progbits
	.align	128
        .global         _ZN10layer_norm13ln_bwd_kernelINS_13Kernel_traitsI6__halfS2_fS2_fjLj6144ELj1ELj1ELj8ELj16ENS_18Kernel_traits_baseILj6144ES2_S2_fS2_fjLj256EEEEELb1ELb1ELb0ELb1EEEvNS_9BwdParamsE
        .type           _ZN10layer_norm13ln_bwd_kernelINS_13Kernel_traitsI6__halfS2_fS2_fjLj6144ELj1ELj1ELj8ELj16ENS_18Kernel_traits_baseILj6144ES2_S2_fS2_fjLj256EEEEELb1ELb1ELb0ELb1EEEvNS_9BwdParamsE,@function
        .size           _ZN10layer_norm13ln_bwd_kernelINS_13Kernel_traitsI6__halfS2_fS2_fjLj6144ELj1ELj1ELj8ELj16ENS_18Kernel_traits_baseILj6144ES2_S2_fS2_fjLj256EEEEELb1ELb1ELb0ELb1EEEvNS_9BwdParamsE,(.L_x_11394 - _ZN10layer_norm13ln_bwd_kernelINS_13Kernel_traitsI6__halfS2_fS2_fjLj6144ELj1ELj1ELj8ELj16ENS_18Kernel_traits_baseILj6144ES2_S2_fS2_fjLj256EEEEELb1ELb1ELb0ELb1EEEvNS_9BwdParamsE)
        .other          _ZN10layer_norm13ln_bwd_kernelINS_13Kernel_traitsI6__halfS2_fS2_fjLj6144ELj1ELj1ELj8ELj16ENS_18Kernel_traits_baseILj6144ES2_S2_fS2_fjLj256EEEEELb1ELb1ELb0ELb1EEEvNS_9BwdParamsE,@"STO_CUDA_ENTRY STV_DEFAULT"
_ZN10layer_norm13ln_bwd_kernelINS_13Kernel_traitsI6__halfS2_fS2_fjLj6144ELj1ELj1ELj8ELj16ENS_18Kernel_traits_baseILj6144ES2_S2_fS2_fjLj256EEEEELb1ELb1ELb0ELb1EEEvNS_9BwdParamsE:
.text._ZN10layer_norm13ln_bwd_kernelINS_13Kernel_traitsI6__halfS2_fS2_fjLj6144ELj1ELj1ELj8ELj16ENS_18Kernel_traits_baseILj6144ES2_S2_fS2_fjLj256EEEEELb1ELb1ELb0ELb1EEEvNS_9BwdParamsE:
        /* <DEDUP_REMOVED lines=61> */
.L_x_7571:
        /* <DEDUP_REMOVED lines=16> */
[----:B0-----:R-:W-:Y:S02]  /*04d0*/  CS2R R2, SRZ ;  /* 0x0000000000027805 */ /* 0x001fe4000001ff00 */
        /* <DEDUP_REMOVED lines=54> */
.L_x_7574:
[----:B0-----:R-:W0:Y:S01]  /*0840*/  LDC.64 R106, c[0x0][0x250] ;  /* 0x00009400ff6a7b82 */ /* 0x001e220000000a00 */
[----:B------:R-:W-:-:S05]  /*0850*/  IMAD R88, R162, UR9, RZ ;  /* 0x00000009a2587c24 */ /* 0x000fca000f8e02ff */
        /* <DEDUP_REMOVED lines=9> */
[----:B------:R-:W4:Y:S01]  /*08f0*/  LDG.E R198, desc[UR4][R106.64] ;  /* 0x000000046ac67981 */ /* 0x000f22000c1e1900 */
[C---:B-1----:R-:W-:Y:S01]  /*0900*/  IMAD.WIDE.U32 R120, R199.reuse, 0x20, R158 ;  /* 0x00000020c7787825 */ /* 0x042fe200078e009e */
[C---:B------:R-:W-:Y:S02]  /*0910*/  IADD3 R197, R199.reuse, 0x100, RZ ;  /* 0x00000100c7c57810 */ /* 0x040fe40007ffe0ff */
[C---:B------:R-:W-:Y:S02]  /*0920*/  IADD3 R191, R199.reuse, 0x200, RZ ;  /* 0x00000200c7bf7810 */ /* 0x040fe40007ffe0ff */
[----:B------:R-:W4:Y:S01]  /*0930*/  LDG.E.128 R96, desc[UR4][R120.64+0x10] ;  /* 0x0000100478607981 */ /* 0x000f22000c1e1d00 */
[----:B--2---:R-:W-:Y:S01]  /*0940*/  IMAD.WIDE.U32 R92, R199, 0x10, R116 ;  /* 0x00000010c75c7825 */ /* 0x004fe200078e0074 */
[----:B------:R-:W1:Y:S03]  /*0950*/  LDC.64 R156, c[0x0][0x2c8] ;  /* 0x0000b200ff9c7b82 */ /* 0x000e660000000a00 */
[----:B------:R-:W-:-:S02]  /*0960*/  IMAD.WIDE.U32 R188, R197, 0x20, R158 ;  /* 0x00000020c5bc7825 */ /* 0x000fc400078e009e */
[----:B------:R-:W2:Y:S01]  /*0970*/  LDG.E.128 R92, desc[UR4][R92.64] ;  /* 0x000000045c5c7981 */ /* 0x000ea2000c1e1d00 */
[C---:B---3--:R-:W-:Y:S01]  /*0980*/  @P0 LEA R108, P1, R162.reuse, R108, 0x1 ;  /* 0x0000006ca26c0211 */ /* 0x048fe200078208ff */
[----:B------:R-:W-:Y:S02]  /*0990*/  IMAD.WIDE.U32 R158, R191, 0x20, R158 ;  /* 0x00000020bf9e7825 */ /* 0x000fe400078e009e */
[----:B------:R-:W3:Y:S01]  /*09a0*/  LDG.E.128 R100, desc[UR4][R188.64] ;  /* 0x00000004bc647981 */ /* 0x000ee2000c1e1d00 */
[C---:B------:R-:W-:Y:S01]  /*09b0*/  @P0 LEA.HI.X R109, R162.reuse, R109, R88, 0x1, P1 ;  /* 0x0000006da26d0211 */ /* 0x040fe200008f0c58 */
[----:B------:R-:W-:Y:S02]  /*09c0*/  IMAD.WIDE.U32 R104, R197, 0x10, R116 ;  /* 0x00000010c5687825 */ /* 0x000fe400078e0074 */
[----:B------:R-:W3:Y:S02]  /*09d0*/  LDG.E.128 R88, desc[UR4][R120.64] ;  /* 0x0000000478587981 */ /* 0x000ee4000c1e1d00 */
[----:B0-----:R-:W-:-:S02]  /*09e0*/  IMAD.WIDE R148, R162, 0x4, R140 ;  /* 0x00000004a2947825 */ /* 0x001fc400078e028c */
[----:B------:R-:W3:Y:S01]  /*09f0*/  LDG.E.128 R112, desc[UR4][R158.64] ;  /* 0x000000049e707981 */ /* 0x000ee2000c1e1d00 */
[----:B------:R-:W0:Y:S03]  /*0a00*/  LDC.64 R140, c[0x0][0x240] ;  /* 0x00009000ff8c7b82 */ /* 0x000e260000000a00 */
[----:B------:R-:W3:Y:S04]  /*0a10*/  LDG.E R190, desc[UR4][R148.64] ;  /* 0x0000000494be7981 */ /* 0x000ee8000c1e1900 */
[----:B------:R-:W3:Y:S04]  /*0a20*/  LDG.E.128 R104, desc[UR4][R104.64] ;  /* 0x0000000468687981 */ /* 0x000ee8000c1e1d00 */
[----:B------:R-:W3:Y:S04]  /*0a30*/  @P0 LDG.E.U16 R150, desc[UR4][R108.64] ;  /* 0x000000046c960981 */ /* 0x000ee8000c1e1500 */
[----:B------:R0:W3:Y:S04]  /*0a40*/  LDG.E.128 R120, desc[UR4][R158.64+0x10] ;  /* 0x000010049e787981 */ /* 0x0000e8000c1e1d00 */
[----:B------:R1:W3:Y:S01]  /*0a50*/  LDG.E.128 R108, desc[UR4][R188.64+0x10] ;  /* 0x00001004bc6c7981 */ /* 0x0002e2000c1e1d00 */
[----:B------:R-:W-:-:S06]  /*0a60*/  IMAD.WIDE.U32 R116, R191, 0x10, R116 ;  /* 0x00000010bf747825 */ /* 0x000fcc00078e0074 */
[----:B------:R-:W3:Y:S01]  /*0a70*/  LDG.E.128 R116, desc[UR4][R116.64] ;  /* 0x0000000474747981 */ /* 0x000ee2000c1e1d00 */
[----:B0-----:R-:W-:-:S04]  /*0a80*/  IMAD.WIDE.U32 R158, R199, 0x8, R140 ;  /* 0x00000008c79e7825 */ /* 0x001fc800078e008c */
[--C-:B------:R-:W-:Y:S02]  /*0a90*/  IMAD.WIDE.U32 R148, R197, 0x8, R140.reuse ;  /* 0x00000008c5947825 */ /* 0x100fe400078e008c */
[----:B-----5:R-:W5:Y:S02]  /*0aa0*/  LDG.E.64 R158, desc[UR4][R158.64] ;  /* 0x000000049e9e7981 */ /* 0x020f64000c1e1b00 */
[----:B------:R-:W-:Y:S02]  /*0ab0*/  IMAD.WIDE.U32 R140, R191, 0x8, R140 ;  /* 0x00000008bf8c7825 */ /* 0x000fe400078e008c */
[----:B------:R-:W5:Y:S04]  /*0ac0*/  LDG.E.64 R148, desc[UR4][R148.64] ;  /* 0x0000000494947981 */ /* 0x000f68000c1e1b00 */
[----:B------:R-:W5:Y:S01]  /*0ad0*/  LDG.E.64 R140, desc[UR4][R140.64] ;  /* 0x000000048c8c7981 */ /* 0x000f62000c1e1b00 */
[----:B-1----:R-:W-:-:S04]  /*0ae0*/  ISETP.NE.U32.AND P1, PT, R156, RZ, PT ;  /* 0x000000ff9c00720c */ /* 0x002fc80003f25070 */
[----:B------:R-:W-:-:S13]  /*0af0*/  ISETP.NE.AND.EX P1, PT, R157, RZ, PT, P1 ;  /* 0x000000ff9d00720c */ /* 0x000fda0003f25310 */
[----:B------:R-:W0:Y:S08]  /*0b00*/  @P1 LDC.64 R192, c[0x0][0x2c8] ;  /* 0x0000b200ffc01b82 */ /* 0x000e300000000a00 */
[----:B------:R-:W1:Y:S01]  /*0b10*/  @P1 LDC.64 R188, c[0x0][0x2c8] ;  /* 0x0000b200ffbc1b82 */ /* 0x000e620000000a00 */
[----:B------:R-:W-:Y:S02]  /*0b20*/  ISETP.NE.AND P3, PT, RZ, UR8, PT ;  /* 0x00000008ff007c0c */ /* 0x000fe4000bf65270 */
[----:B------:R-:W-:-:S05]  /*0b30*/  LOP3.LUT P4, RZ, R196, 0xff, RZ, 0xc0, !PT ;  /* 0x000000ffc4ff7812 */ /* 0x000fca000788c0ff */
[----:B------:R-:W1:Y:S01]  /*0b40*/  @P1 LDC.64 R194, c[0x0][0x2c8] ;  /* 0x0000b200ffc21b82 */ /* 0x000e620000000a00 */
[----:B0-----:R-:W-:-:S05]  /*0b50*/  @P1 IMAD.WIDE.U32 R192, R197, 0x20, R192 ;  /* 0x00000020c5c01825 */ /* 0x001fca00078e00c0 */
[----:B------:R-:W5:Y:S01]  /*0b60*/  @P1 LDG.E.128 R64, desc[UR4][R192.64] ;  /* 0x00000004c0401981 */ /* 0x000f62000c1e1d00 */
[----:B-1----:R-:W-:-:S03]  /*0b70*/  @P1 IMAD.WIDE.U32 R188, R191, 0x20, R188 ;  /* 0x00000020bfbc1825 */ /* 0x002fc600078e00bc */
[----:B------:R-:W5:Y:S04]  /*0b80*/  @P1 LDG.E.128 R68, desc[UR4][R192.64+0x10] ;  /* 0x00001004c0441981 */ /* 0x000f68000c1e1d00 */
[----:B------:R-:W5:Y:S04]  /*0b90*/  @P1 LDG.E.128 R72, desc[UR4][R188.64] ;  /* 0x00000004bc481981 */ /* 0x000f68000c1e1d00 */
[----:B------:R-:W5:Y:S01]  /*0ba0*/  @P1 LDG.E.128 R76, desc[UR4][R188.64+0x10] ;  /* 0x00001004bc4c1981 */ /* 0x000f62000c1e1d00 */
[----:B------:R-:W-:-:S05]  /*0bb0*/  @P1 IMAD.WIDE.U32 R194, R199, 0x20, R194 ;  /* 0x00000020c7c21825 */ /* 0x000fca00078e00c2 */
[----:B------:R-:W5:Y:S04]  /*0bc0*/  @P1 LDG.E.128 R56, desc[UR4][R194.64] ;  /* 0x00000004c2381981 */ /* 0x000f68000c1e1d00 */
[----:B------:R0:W5:Y:S02]  /*0bd0*/  @P1 LDG.E.128 R60, desc[UR4][R194.64+0x10] ;  /* 0x00001004c23c1981 */ /* 0x000164000c1e1d00 */
[----:B0-----:R-:W-:Y:S01]  /*0be0*/  MOV R194, 0x3f800000 ;  /* 0x3f80000000c27802 */ /* 0x001fe20000000f00 */
[----:B------:R-:W-:Y:S01]  /*0bf0*/  UMOV UR6, 0xffffffff ;  /* 0xffffffff00067882 */ /* 0x000fe20000000000 */
[----:B----4-:R-:W-:-:S05]  /*0c00*/  FSEL R208, R198, RZ, !P3 ;  /* 0x000000ffc6d07208 */ /* 0x010fca0005800000 */
[C---:B------:R-:W-:Y:S01]  /*0c10*/  FADD.FTZ R207, -R208.reuse, R98 ;  /* 0x00000062d0cf7221 */ /* 0x040fe20000010100 */
[C---:B------:R-:W-:Y:S01]  /*0c20*/  FADD.FTZ R203, -R208.reuse, R97 ;  /* 0x00000061d0cb7221 */ /* 0x040fe20000010100 */
[--C-:B--2---:R-:W-:Y:S02]  /*0c30*/  HADD2.F32 R196, -RZ, R92.reuse.H0_H0 ;  /* 0x2000005cffc47230 */ /* 0x104fe40000004100 */
[----:B------:R-:W-:Y:S02]  /*0c40*/  HADD2.F32 R200, -RZ, R95.H0_H0 ;  /* 0x2000005fffc87230 */ /* 0x000fe40000004100 */
[----:B------:R-:W-:Y:S02]  /*0c50*/  HADD2.F32 R226, -RZ, R92.H1_H1 ;  /* 0x3000005cffe27230 */ /* 0x000fe40000004100 */
[C---:B---3--:R-:W-:Y:S01]  /*0c60*/  FADD.FTZ R231, -R208.reuse, R89 ;  /* 0x00000059d0e77221 */ /* 0x048fe20000010100 */
[C---:B------:R-:W-:Y:S01]  /*0c70*/  FADD.FTZ R193, -R208.reuse, R88 ;  /* 0x00000058d0c17221 */ /* 0x040fe20000010100 */
[C---:B------:R-:W-:Y:S01]  /*0c80*/  FADD.FTZ R229, -R208.reuse, R90 ;  /* 0x0000005ad0e57221 */ /* 0x040fe20000010100 */
[----:B------:R-:W-:Y:S01]  /*0c90*/  FADD.FTZ R221, -R208, R103 ;  /* 0x00000067d0dd7221 */ /* 0x000fe20000010100 */
[----:B------:R-:W-:-:S02]  /*0ca0*/  HADD2.F32 R198, -RZ, R93.H0_H0 ;  /* 0x2000005dffc67230 */ /* 0x000fc40000004100 */
[----:B------:R-:W-:Y:S01]  /*0cb0*/  FADD.FTZ R97, -R208, R112 ;  /* 0x00000070d0617221 */ /* 0x000fe20000010100 */
[----:B------:R-:W-:Y:S01]  /*0cc0*/  FMUL.FTZ R227, R163, R196 ;  /* 0x000000c4a3e37220 */ /* 0x000fe20000410000 */
[C---:B------:R-:W-:Y:S01]  /*0cd0*/  FMUL.FTZ R218, R190.reuse, R207 ;  /* 0x000000cfbeda7220 */ /* 0x040fe20000410000 */
[C---:B------:R-:W-:Y:S01]  /*0ce0*/  FMUL.FTZ R231, R190.reuse, R231 ;  /* 0x000000e7bee77220 */ /* 0x040fe20000410000 */
[C---:B------:R-:W-:Y:S01]  /*0cf0*/  FMUL.FTZ R112, R190.reuse, R193 ;  /* 0x000000c1be707220 */ /* 0x040fe20000410000 */
[C---:B------:R-:W-:Y:S01]  /*0d00*/  FMUL.FTZ R229, R190.reuse, R229 ;  /* 0x000000e5bee57220 */ /* 0x040fe20000410000 */
[----:B------:R-:W-:Y:S01]  /*0d10*/  FMUL.FTZ R222, R190, R203 ;  /* 0x000000cbbede7220 */ /* 0x000fe20000410000 */
[----:B------:R-:W-:Y:S01]  /*0d20*/  FADD.FTZ R215, -R208, R101 ;  /* 0x00000065d0d77221 */ /* 0x000fe20000010100 */
[--C-:B------:R-:W-:Y:S02]  /*0d30*/  HADD2.F32 R98, -RZ, R105.reuse.H1_H1 ;  /* 0x30000069ff627230 */ /* 0x100fe40000004100 */
[----:B------:R-:W-:Y:S01]  /*0d40*/  FADD.FTZ R142, R200, R142 ;  /* 0x0000008ec88e7221 */ /* 0x000fe20000010000 */
[-C--:B------:R-:W-:Y:S01]  /*0d50*/  FFMA.FTZ R143, R218, R200.reuse, R143 ;  /* 0x000000c8da8f7223 */ /* 0x080fe2000001008f */
[----:B------:R-:W-:Y:S01]  /*0d60*/  FMUL.FTZ R203, R169, R200 ;  /* 0x000000c8a9cb7220 */ /* 0x000fe20000410000 */
[----:B------:R-:W-:Y:S01]  /*0d70*/  FADD.FTZ R189, -R208, R91 ;  /* 0x0000005bd0bd7221 */ /* 0x000fe20000010100 */
[----:B------:R-:W-:-:S02]  /*0d80*/  HADD2.F32 R204, -RZ, R105.H0_H0 ;  /* 0x20000069ffcc7230 */ /* 0x000fc40000004100 */
[----:B------:R-:W-:Y:S01]  /*0d90*/  FADD.FTZ R155, R226, R155 ;  /* 0x0000009be29b7221 */ /* 0x000fe20000010000 */
[-C--:B------:R-:W-:Y:S01]  /*0da0*/  FFMA.FTZ R160, R231, R226.reuse, R160 ;  /* 0x000000e2e7a07223 */ /* 0x080fe200000100a0 */
[----:B------:R-:W-:Y:S01]  /*0db0*/  FMUL.FTZ R200, R190, R221 ;  /* 0x000000ddbec87220 */ /* 0x000fe20000410000 */
[----:B------:R-:W-:Y:S01]  /*0dc0*/  FADD.FTZ R201, -R208, R96 ;  /* 0x00000060d0c97221 */ /* 0x000fe20000010100 */
[----:B------:R-:W-:Y:S01]  /*0dd0*/  FMUL.FTZ R226, R164, R226 ;  /* 0x000000e2a4e27220 */ /* 0x000fe20000410000 */
[----:B------:R-:W-:Y:S01]  /*0de0*/  FADD.FTZ R105, RZ, R227 ;  /* 0x000000e3ff697221 */ /* 0x000fe20000010000 */
[----:B------:R-:W-:Y:S01]  /*0df0*/  FADD.FTZ R153, R198, R153 ;  /* 0x00000099c6997221 */ /* 0x000fe20000010000 */
[-C--:B------:R-:W-:Y:S01]  /*0e00*/  FFMA.FTZ R154, R229, R198.reuse, R154 ;  /* 0x000000c6e59a7223 */ /* 0x080fe2000001009a */
[----:B------:R-:W-:Y:S01]  /*0e10*/  FMUL.FTZ R225, R165, R198 ;  /* 0x000000c6a5e17220 */ /* 0x000fe20000410000 */
[----:B------:R-:W-:Y:S01]  /*0e20*/  FFMA.FTZ R96, R112, R227, RZ ;  /* 0x000000e370607223 */ /* 0x000fe200000100ff */
[----:B------:R-:W-:-:S02]  /*0e30*/  HADD2.F32 R223, -RZ, R93.H1_H1 ;  /* 0x3000005dffdf7230 */ /* 0x000fc40000004100 */
[C---:B------:R-:W-:Y:S01]  /*0e40*/  FMUL.FTZ R198, R190.reuse, R215 ;  /* 0x000000d7bec67220 */ /* 0x040fe20000410000 */
[----:B------:R-:W-:Y:S01]  /*0e50*/  FMUL.FTZ R228, R190, R189 ;  /* 0x000000bdbee47220 */ /* 0x000fe20000410000 */
[----:B------:R-:W-:Y:S01]  /*0e60*/  FADD.FTZ R39, R98, R39 ;  /* 0x0000002762277221 */ /* 0x000fe20000010000 */
[-C--:B------:R-:W-:Y:S01]  /*0e70*/  FFMA.FTZ R135, R200, R98.reuse, R135 ;  /* 0x00000062c8877223 */ /* 0x080fe20000010087 */
[----:B------:R-:W-:Y:S01]  /*0e80*/  FMUL.FTZ R215, R174, R98 ;  /* 0x00000062aed77220 */ /* 0x000fe20000410000 */
[----:B------:R-:W-:Y:S01]  /*0e90*/  FADD.FTZ R98, R105, R226 ;  /* 0x000000e269627221 */ /* 0x000fe20000010000 */
[----:B------:R-:W-:Y:S01]  /*0ea0*/  FFMA.FTZ R96, R231, R226, R96 ;  /* 0x000000e2e7607223 */ /* 0x000fe20000010060 */
[----:B------:R-:W-:Y:S02]  /*0eb0*/  HADD2.F32 R220, -RZ, R94.H0_H0 ;  /* 0x2000005effdc7230 */ /* 0x000fe40000004100 */
[----:B------:R-:W-:Y:S01]  /*0ec0*/  FADD.FTZ R109, -R208, R109 ;  /* 0x0000006dd06d7221 */ /* 0x000fe20000010100 */
[----:B------:R-:W-:Y:S01]  /*0ed0*/  FADD.FTZ R151, R223, R151 ;  /* 0x00000097df977221 */ /* 0x000fe20000010000 */
[----:B------:R-:W-:Y:S01]  /*0ee0*/  FMUL.FTZ R224, R190, R201 ;  /* 0x000000c9bee07220 */ /* 0x000fe20000410000 */
[-C--:B------:R-:W-:Y:S01]  /*0ef0*/  FFMA.FTZ R152, R228, R223.reuse, R152 ;  /* 0x000000dfe4987223 */ /* 0x080fe20000010098 */
[----:B------:R-:W-:Y:S01]  /*0f00*/  FADD.FTZ R209, -R208, R99 ;  /* 0x00000063d0d17221 */ /* 0x000fe20000010100 */
[----:B------:R-:W-:Y:S01]  /*0f10*/  FMUL.FTZ R223, R166, R223 ;  /* 0x000000dfa6df7220 */ /* 0x000fe20000410000 */
[----:B------:R-:W-:Y:S01]  /*0f20*/  FADD.FTZ R98, R98, R225 ;  /* 0x000000e162627221 */ /* 0x000fe20000010000 */
[----:B------:R-:W-:-:S02]  /*0f30*/  HADD2.F32 R211, -RZ, R95.H1_H1 ;  /* 0x3000005fffd37230 */ /* 0x000fc40000004100 */
[C---:B------:R-:W-:Y:S01]  /*0f40*/  FADD.FTZ R99, -R208.reuse, R113 ;  /* 0x00000071d0637221 */ /* 0x040fe20000010100 */
        /* <DEDUP_REMOVED lines=19> */
[----:B------:R-:W-:Y:S02]  /*1080*/  FMUL.FTZ R216, R168, R205 ;  /* 0x000000cda8d87220 */ /* 0x000fe40000410000 */
        /* <DEDUP_REMOVED lines=27> */
[----:B------:R-:W-:Y:S01]  /*1240*/  FMUL.FTZ R116, R190, R99 ;  /* 0x00000063be747220 */ /* 0x000fe20000410000 */
[----:B------:R-:W-:Y:S01]  /*1250*/  FMUL.FTZ R204, R173, R204 ;  /* 0x000000ccadcc7220 */ /* 0x000fe20000410000 */
[----:B------:R-:W-:Y:S01]  /*1260*/  FADD.FTZ R99, R96, R211 ;  /* 0x000000d360637221 */ /* 0x000fe20000010000 */
[----:B------:R-:W-:Y:S01]  /*1270*/  FFMA.FTZ R96, R198, R211, R97 ;  /* 0x000000d3c6607223 */ /* 0x000fe20000010061 */
[----:B------:R-:W-:Y:S02]  /*1280*/  HADD2.F32 R206, -RZ, R106.H0_H0 ;  /* 0x2000006affce7230 */ /* 0x000fe40000004100 */
[----:B------:R-:W-:Y:S01]  /*1290*/  FMUL.FTZ R213, R190, R233 ;  /* 0x000000e9bed57220 */ /* 0x000fe20000410000 */
[----:B------:R-:W-:-:S02]  /*12a0*/  HADD2.F32 R90, -RZ, R119.H0_H0 ;  /* 0x20000077ff5a7230 */ /* 0x000fc40000004100 */
[----:B------:R-:W-:Y:S01]  /*12b0*/  FADD.FTZ R32, R94, R32 ;  /* 0x000000205e207221 */ /* 0x000fe20000010000 */
[----:B------:R-:W-:Y:S02]  /*12c0*/  HADD2.F32 R89, -RZ, R119.H1_H1 ;  /* 0x30000077ff597230 */ /* 0x000fe40000004100 */
        /* <DEDUP_REMOVED lines=16> */
[----:B------:R-:W-:Y:S01]  /*13d0*/  FADD.FTZ R34, R210, R34 ;  /* 0x00000022d2227221 */ /* 0x000fe20000010000 */
[-C--:B------:R-:W-:Y:S01]  /*13e0*/  FFMA.FTZ R130, R219, R210.reuse, R130 ;  /* 0x000000d2db827223 */ /* 0x080fe20000010082 */
[----:B------:R-:W-:Y:S02]  /*13f0*/  @P0 HADD2.F32 R194, -RZ, R150.H0_H0 ;  /* 0x20000096ffc20230 */ /* 0x000fe40000004100 */
[----:B------:R-:W-:Y:S01]  /*1400*/  FMUL.FTZ R210, R177, R210 ;  /* 0x000000d2b1d27220 */ /* 0x000fe20000410000 */
[----:B------:R-:W-:Y:S01]  /*1410*/  FADD.FTZ R99, R96, R217 ;  /* 0x000000d960637221 */ /* 0x000fe20000010000 */
[----:B------:R-:W0:Y:S01]  /*1420*/  S2R R150, SR_TID.X ;  /* 0x0000000000967919 */ /* 0x000e220000002100 */
[----:B------:R-:W-:Y:S01]  /*1430*/  FFMA.FTZ R94, R208, R217, R97 ;  /* 0x000000d9d05e7223 */ /* 0x000fe20000010061 */
[----:B------:R-:W-:Y:S01]  /*1440*/  FMUL.FTZ R221, R178, R107 ;  /* 0x0000006bb2dd7220 */ /* 0x000fe20000410000 */
[----:B------:R-:W-:Y:S01]  /*1450*/  FADD.FTZ R96, R99, R210 ;  /* 0x000000d263607221 */ /* 0x000fe20000010000 */
[----:B------:R-:W-:Y:S01]  /*1460*/  FMUL.FTZ R212, R190, R111 ;  /* 0x0000006fbed47220 */ /* 0x000fe20000410000 */
[----:B------:R-:W-:-:S02]  /*1470*/  FFMA.FTZ R97, R219, R210, R94 ;  /* 0x000000d2db617223 */ /* 0x000fc4000001005e */
[----:B------:R-:W-:Y:S01]  /*1480*/  FADD.FTZ R94, R96, R221 ;  /* 0x000000dd605e7221 */ /* 0x000fe20000010000 */
[--C-:B------:R-:W-:Y:S02]  /*1490*/  HADD2.F32 R192, -RZ, R117.reuse.H0_H0 ;  /* 0x20000075ffc07230 */ /* 0x100fe40000004100 */
        /* <DEDUP_REMOVED lines=8> */
[----:B------:R-:W-:-:S02]  /*1520*/  HADD2.F32 R117, -RZ, R117.H1_H1 ;  /* 0x30000075ff757230 */ /* 0x000fc40000004100 */
[----:B------:R-:W-:Y:S01]  /*1530*/  FADD.FTZ R30, R192, R30 ;  /* 0x0000001ec01e7221 */ /* 0x000fe20000010000 */
[-C--:B------:R-:W-:Y:S01]  /*1540*/  FFMA.FTZ R126, R115, R192.reuse, R126 ;  /* 0x000000c0737e7223 */ /* 0x080fe2000001007e */
[C---:B------:R-:W-:Y:S01]  /*1550*/  FMUL.FTZ R120, R190.reuse, R93 ;  /* 0x0000005dbe787220 */ /* 0x040fe20000410000 */
[----:B------:R-:W-:Y:S01]  /*1560*/  FMUL.FTZ R114, R190, R103 ;  /* 0x00000067be727220 */ /* 0x000fe20000410000 */
[----:B------:R-:W-:Y:S01]  /*1570*/  FMUL.FTZ R192, R181, R192 ;  /* 0x000000c0b5c07220 */ /* 0x000fe20000410000 */
[----:B------:R-:W-:Y:S01]  /*1580*/  FADD.FTZ R93, R94, R195 ;  /* 0x000000c35e5d7221 */ /* 0x000fe20000010000 */
[----:B------:R-:W-:Y:S01]  /*1590*/  FFMA.FTZ R94, R116, R195, R95 ;  /* 0x000000c3745e7223 */ /* 0x000fe2000001005f */
[--C-:B------:R-:W-:Y:S02]  /*15a0*/  HADD2.F32 R188, -RZ, R118.reuse.H0_H0 ;  /* 0x20000076ffbc7230 */ /* 0x100fe40000004100 */
[----:B------:R-:W-:Y:S01]  /*15b0*/  FADD.FTZ R31, R117, R31 ;  /* 0x0000001f751f7221 */ /* 0x000fe20000010000 */
[-C--:B------:R-:W-:Y:S01]  /*15c0*/  FFMA.FTZ R127, R114, R117.reuse, R127 ;  /* 0x00000075727f7223 */ /* 0x080fe2000001007f */
        /* <DEDUP_REMOVED lines=61> */
.L_x_7585:
        /* <DEDUP_REMOVED lines=16> */
[C---:B-----5:R-:W-:Y:S01]  /*1aa0*/  LOP3.LUT P6, RZ, R158.reuse, 0xff0000, RZ, 0xc0, !PT ;  /* 0x00ff00009eff7812 */ /* 0x060fe200078cc0ff */
        /* <DEDUP_REMOVED lines=39> */
[C---:B------:R-:W-:Y:S01]  /*1d20*/  FMUL.FTZ R94, R190.reuse, R231 ;  /* 0x000000e7be5e7220 */ /* 0x040fe20000410000 */
[----:B------:R-:W-:Y:S01]  /*1d30*/  FMUL.FTZ R95, R190, R95 ;  /* 0x0000005fbe5f7220 */ /* 0x000fe20000410000 */
[----:B------:R-:W-:Y:S01]  /*1d40*/  FFMA.FTZ R99, R222, R196, R205 ;  /* 0x000000c4de637223 */ /* 0x000fe200000100cd */
[----:B------:R-:W-:Y:S01]  /*1d50*/  @P2 FADD.FTZ R93, R56, R93 ;  /* 0x0000005d385d2221 */ /* 0x000fe20000010000 */
[----:B------:R-:W-:Y:S01]  /*1d60*/  @P2 FADD.FTZ R94, R57, R94 ;  /* 0x0000005e395e2221 */ /* 0x000fe20000010000 */
[----:B------:R-:W-:Y:S01]  /*1d70*/  HFMA2.MMA R97, -RZ, RZ, 0, 0 ;  /* 0x00000000ff617435 */ /* 0x000fe200000001ff */
[----:B------:R-:W-:-:S02]  /*1d80*/  @P1 HADD2.F32 R96, -RZ, R52.H0_H0 ;  /* 0x20000034ff601230 */ /* 0x000fc40000004100 */
[-C--:B------:R-:W-:Y:S01]  /*1d90*/  FMUL.FTZ R92, R93, R194.reuse ;  /* 0x000000c25d5c7220 */ /* 0x080fe20000410000 */
[----:B------:R-:W-:Y:S01]  /*1da0*/  FMUL.FTZ R98, R94, R194 ;  /* 0x000000c25e627220 */ /* 0x000fe20000410000 */
[----:B------:R-:W-:Y:S01]  /*1db0*/  @P2 FADD.FTZ R95, R58, R95 ;  /* 0x0000005f3a5f2221 */ /* 0x000fe20000010000 */
[----:B------:R-:W-:Y:S01]  /*1dc0*/  FADD.FTZ R105, R216, -R99 ;  /* 0x80000063d8697221 */ /* 0x000fe20000010000 */
[----:B------:R-:W-:Y:S01]  /*1dd0*/  FMUL.FTZ R111, R92, UR11 ;  /* 0x0000000b5c6f7c20 */ /* 0x000fe20008410000 */
[----:B------:R-:W-:Y:S02]  /*1de0*/  @P3 HADD2.F32 R99, -RZ, R52.H1_H1 ;  /* 0x30000034ff633230 */ /* 0x000fe40000004100 */
[--C-:B------:R-:W-:Y:S01]  /*1df0*/  FFMA.FTZ R214, R214, R196, R205.reuse ;  /* 0x000000c4d6d67223 */ /* 0x100fe200000100cd */
[----:B------:R-:W-:Y:S01]  /*1e00*/  FMUL.FTZ R102, R98, UR11 ;  /* 0x0000000b62667c20 */ /* 0x000fe20008410000 */
[----:B------:R-:W-:Y:S01]  /*1e10*/  @P1 FMUL.FTZ R97, R111, R96 ;  /* 0x000000606f611220 */ /* 0x000fe20000410000 */
[----:B------:R-:W-:Y:S01]  /*1e20*/  FMUL.FTZ R96, R95, R194 ;  /* 0x000000c25f607220 */ /* 0x000fe20000410000 */
[----:B------:R-:W-:Y:S01]  /*1e30*/  FFMA.FTZ R228, R228, R196, R205 ;  /* 0x000000c4e4e47223 */ /* 0x000fe200000100cd */
[----:B------:R-:W-:Y:S01]  /*1e40*/  FADD.FTZ R225, R201, -R214 ;  /* 0x800000d6c9e17221 */ /* 0x000fe20000010000 */
[----:B------:R-:W-:Y:S01]  /*1e50*/  @P3 FMUL.FTZ R100, R102, R99 ;  /* 0x0000006366643220 */ /* 0x000fe20000410000 */
[----:B------:R-:W-:Y:S01]  /*1e60*/  FMUL.FTZ R99, R96, UR11 ;  /* 0x0000000b60637c20 */ /* 0x000fe20008410000 */
[----:B------:R-:W-:Y:S01]  /*1e70*/  HFMA2.MMA R201, -RZ, RZ, 0, 0 ;  /* 0x00000000ffc97435 */ /* 0x000fe200000001ff */
[----:B------:R-:W-:-:S02]  /*1e80*/  @P6 HADD2.F32 R98, -RZ, R53.H0_H0 ;  /* 0x20000035ff626230 */ /* 0x000fc40000004100 */
[----:B------:R-:W-:Y:S01]  /*1e90*/  FADD.FTZ R223, R223, -R228 ;  /* 0x800000e4dfdf7221 */ /* 0x000fe20000010000 */
[----:B------:R-:W-:Y:S01]  /*1ea0*/  FMUL.FTZ R103, R190, R103 ;  /* 0x00000067be677220 */ /* 0x000fe20000410000 */
[----:B------:R-:W-:Y:S01]  /*1eb0*/  MOV R112, RZ ;  /* 0x000000ff00707202 */ /* 0x000fe20000000f00 */
[----:B------:R-:W-:Y:S01]  /*1ec0*/  FFMA.FTZ R218, R218, R196, R205 ;  /* 0x000000c4dada7223 */ /* 0x000fe200000100cd */
[----:B------:R-:W-:Y:S01]  /*1ed0*/  @P6 FMUL.FTZ R101, R99, R98 ;  /* 0x0000006263656220 */ /* 0x000fe20000410000 */
[----:B------:R-:W-:Y:S01]  /*1ee0*/  @P2 FADD.FTZ R103, R60, R103 ;  /* 0x000000673c672221 */ /* 0x000fe20000010000 */
[C---:B------:R-:W-:Y:S01]  /*1ef0*/  FMUL.FTZ R106, R190.reuse, R105 ;  /* 0x00000069be6a7220 */ /* 0x040fe20000410000 */
[----:B------:R-:W-:Y:S01]  /*1f00*/  FADD.FTZ R107, R203, -R218 ;  /* 0x800000dacb6b7221 */ /* 0x000fe20000010000 */
[----:B------:R-:W-:Y:S01]  /*1f10*/  HFMA2.MMA R203, -RZ, RZ, 0, 0 ;  /* 0x00000000ffcb7435 */ /* 0x000fe200000001ff */
[----:B------:R-:W-:Y:S02]  /*1f20*/  @P5 HADD2.F32 R98, -RZ, R53.H1_H1 ;  /* 0x30000035ff625230 */ /* 0x000fe40000004100 */
[----:B------:R-:W-:Y:S01]  /*1f30*/  @P2 FADD.FTZ R106, R61, R106 ;  /* 0x0000006a3d6a2221 */ /* 0x000fe20000010000 */
[C---:B------:R-:W-:Y:S01]  /*1f40*/  FMUL.FTZ R107, R190.reuse, R107 ;  /* 0x0000006bbe6b7220 */ /* 0x040fe20000410000 */
[----:B------:R-:W-:Y:S01]  /*1f50*/  HFMA2.MMA R158, -RZ, RZ, 0, 0 ;  /* 0x00000000ff9e7435 */ /* 0x000fe200000001ff */
[----:B------:R-:W-:Y:S01]  /*1f60*/  FMUL.FTZ R214, R190, R225 ;  /* 0x000000e1bed67220 */ /* 0x000fe20000410000 */
[----:B------:R-:W-:Y:S01]  /*1f70*/  F2FP.F16.F32.PACK_AB R100, R100, R97 ;  /* 0x000000616464723e */ /* 0x000fe200000000ff */
[----:B------:R-:W-:-:S02]  /*1f80*/  @P2 FADD.FTZ R107, R62, R107 ;  /* 0x0000006b3e6b2221 */ /* 0x000fc40000010000 */
[----:B------:R-:W-:Y:S01]  /*1f90*/  @P2 FADD.FTZ R214, R63, R214 ;  /* 0x000000d63fd62221 */ /* 0x000fe20000010000 */
[--C-:B--2---:R-:W-:Y:S02]  /*1fa0*/  @P6 HADD2.F32 R96, -RZ, R89.reuse.H0_H0 ;  /* 0x20000059ff606230 */ /* 0x104fe40000004100 */
[--C-:B------:R-:W-:Y:S02]  /*1fb0*/  @P1 HADD2.F32 R92, -RZ, R88.reuse.H0_H0 ;  /* 0x20000058ff5c1230 */ /* 0x100fe40000004100 */
[----:B------:R-:W-:Y:S02]  /*1fc0*/  @P3 HADD2.F32 R88, -RZ, R88.H1_H1 ;  /* 0x30000058ff583230 */ /* 0x000fe40000004100 */
[----:B------:R-:W-:Y:S01]  /*1fd0*/  @P6 FMUL.FTZ R201, R99, R96 ;  /* 0x0000006063c96220 */ /* 0x000fe20000410000 */
[----:B------:R-:W-:Y:S01]  /*1fe0*/  LOP3.LUT P6, RZ, R159, 0xff, RZ, 0xc0, !PT ;  /* 0x000000ff9fff7812 */ /* 0x000fe200078cc0ff */
[----:B------:R-:W-:Y:S01]  /*1ff0*/  @P1 FMUL.FTZ R157, R111, R92 ;  /* 0x0000005c6f9d1220 */ /* 0x000fe20000410000 */
[----:B------:R-:W-:Y:S01]  /*2000*/  FMUL.FTZ R96, R190, R223 ;  /* 0x000000dfbe607220 */ /* 0x000fe20000410000 */
[----:B------:R-:W-:Y:S01]  /*2010*/  ISETP.NE.U32.AND P1, PT, RZ, UR12, PT ;  /* 0x0000000cff007c0c */ /* 0x000fe2000bf25070 */
[----:B------:R-:W-:Y:S01]  /*2020*/  @P3 FMUL.FTZ R112, R102, R88 ;  /* 0x0000005866703220 */ /* 0x000fe20000410000 */
[----:B------:R-:W-:Y:S01]  /*2030*/  LOP3.LUT P3, RZ, R159, 0xff00, RZ, 0xc0, !PT ;  /* 0x0000ff009fff7812 */ /* 0x000fe2000786c0ff */
[----:B------:R-:W-:Y:S01]  /*2040*/  @P2 FADD.FTZ R96, R59, R96 ;  /* 0x000000603b602221 */ /* 0x000fe20000010000 */
[----:B------:R-:W-:Y:S01]  /*2050*/  ISETP.NE.AND.EX P1, PT, RZ, UR13, PT, P1 ;  /* 0x0000000dff007c0c */ /* 0x000fe2000bf25310 */
[----:B------:R-:W-:Y:S01]  /*2060*/  FMUL.FTZ R99, R103, R194 ;  /* 0x000000c267637220 */ /* 0x000fe20000410000 */
[----:B------:R-:W-:-:S02]  /*2070*/  @P5 HADD2.F32 R89, -RZ, R89.H1_H1 ;  /* 0x30000059ff595230 */ /* 0x000fc40000004100 */
[----:B------:R-:W-:Y:S01]  /*2080*/  FMUL.FTZ R88, R96, R194 ;  /* 0x000000c260587220 */ /* 0x000fe20000410000 */
[----:B------:R-:W-:Y:S01]  /*2090*/  MOV R92, RZ ;  /* 0x000000ff005c7202 */ /* 0x000fe20000000f00 */
[----:B------:R-:W-:Y:S01]  /*20a0*/  FMUL.FTZ R99, R99, UR11 ;  /* 0x0000000b63637c20 */ /* 0x000fe20008410000 */
[----:B------:R-:W-:Y:S02]  /*20b0*/  @P6 HADD2.F32 R104, -RZ, R54.H0_H0 ;  /* 0x20000036ff686230 */ /* 0x000fe40000004100 */
[----:B------:R-:W-:Y:S01]  /*20c0*/  FMUL.FTZ R110, R88, UR11 ;  /* 0x0000000b586e7c20 */ /* 0x000fe20008410000 */
[--C-:B------:R-:W-:Y:S01]  /*20d0*/  @P6 HADD2.F32 R88, -RZ, R90.reuse.H0_H0 ;  /* 0x2000005aff586230 */ /* 0x100fe20000004100 */
[----:B------:R-:W-:Y:S02]  /*20e0*/  MOV R102, RZ ;  /* 0x000000ff00667202 */ /* 0x000fe40000000f00 */
[C---:B------:R-:W-:Y:S01]  /*20f0*/  @P5 FMUL.FTZ R156, R110.reuse, R89 ;  /* 0x000000596e9c5220 */ /* 0x040fe20000410000 */
[----:B------:R-:W-:Y:S01]  /*2100*/  @P5 FMUL.FTZ R92, R110, R98 ;  /* 0x000000626e5c5220 */ /* 0x000fe20000410000 */
[C---:B------:R-:W-:Y:S01]  /*2110*/  @P6 FMUL.FTZ R102, R99.reuse, R104 ;  /* 0x0000006863666220 */ /* 0x040fe20000410000 */
[----:B------:R-:W-:Y:S01]  /*2120*/  @P6 FMUL.FTZ R203, R99, R88 ;  /* 0x0000005863cb6220 */ /* 0x000fe20000410000 */
[-C--:B------:R-:W-:Y:S01]  /*2130*/  FMUL.FTZ R98, R106, R194.reuse ;  /* 0x000000c26a627220 */ /* 0x080fe20000410000 */
[----:B------:R-:W0:Y:S01]  /*2140*/  @P1 LDC.64 R110, c[0x0][0x308] ;  /* 0x0000c200ff6e1b82 */ /* 0x000e220000000a00 */
[C---:B------:R-:W-:Y:S01]  /*2150*/  LOP3.LUT P6, RZ, R159.reuse, 0xff0000, RZ, 0xc0, !PT ;  /* 0x00ff00009fff7812 */ /* 0x040fe200078cc0ff */
[----:B------:R-:W-:Y:S01]  /*2160*/  @P3 HADD2.F32 R90, -RZ, R90.H1_H1 ;  /* 0x3000005aff5a3230 */ /* 0x000fe20000004100 */
[----:B------:R-:W-:Y:S01]  /*2170*/  LOP3.LUT P5, RZ, R159, 0xff000000, RZ, 0xc0, !PT ;  /* 0xff0000009fff7812 */ /* 0x000fe200078ac0ff */
[----:B------:R-:W-:Y:S01]  /*2180*/  FMUL.FTZ R227, R98, UR11 ;  /* 0x0000000b62e37c20 */ /* 0x000fe20008410000 */
[----:B------:R-:W-:Y:S01]  /*2190*/  @P3 HADD2.F32 R98, -RZ, R54.H1_H1 ;  /* 0x30000036ff623230 */ /* 0x000fe20000004100 */
[----:B------:R-:W-:Y:S01]  /*21a0*/  MOV R99, RZ ;  /* 0x000000ff00637202 */ /* 0x000fe20000000f00 */
[----:B------:R-:W-:Y:S01]  /*21b0*/  FMUL.FTZ R159, R214, R194 ;  /* 0x000000c2d69f7220 */ /* 0x000fe20000410000 */
[----:B------:R-:W1:Y:S01]  /*21c0*/  LDC.64 R88, c[0x0][0x2f8] ;  /* 0x0000be00ff587b82 */ /* 0x000e620000000a00 */
[----:B------:R-:W-:Y:S01]  /*21d0*/  @P3 FMUL.FTZ R158, R227, R90 ;  /* 0x0000005ae39e3220 */ /* 0x000fe20000410000 */
[----:B------:R-:W-:Y:S01]  /*21e0*/  FMUL.FTZ R90, R107, R194 ;  /* 0x000000c26b5a7220 */ /* 0x000fe20000410000 */
[----:B------:R-:W-:Y:S01]  /*21f0*/  @P3 FMUL.FTZ R99, R227, R98 ;  /* 0x00000062e3633220 */ /* 0x000fe20000410000 */
[----:B------:R-:W-:Y:S01]  /*2200*/  ISETP.NE.U32.AND P3, PT, RZ, UR12, PT ;  /* 0x0000000cff007c0c */ /* 0x000fe2000bf65070 */
[----:B------:R-:W-:Y:S01]  /*2210*/  HFMA2.MMA R104, -RZ, RZ, 0, 0 ;  /* 0x00000000ff687435 */ /* 0x000fe200000001ff */
[----:B------:R-:W-:-:S02]  /*2220*/  @P6 HADD2.F32 R105, -RZ, R55.H0_H0 ;  /* 0x20000037ff696230 */ /* 0x000fc40000004100 */
[----:B------:R-:W-:Y:S01]  /*2230*/  FMUL.FTZ R216, R90, UR11 ;  /* 0x0000000b5ad87c20 */ /* 0x000fe20008410000 */
[----:B------:R-:W-:Y:S02]  /*2240*/  @P5 HADD2.F32 R225, -RZ, R55.H1_H1 ;  /* 0x30000037ffe15230 */ /* 0x000fe40000004100 */
[----:B------:R-:W-:Y:S01]  /*2250*/  FMUL.FTZ R90, R159, UR11 ;  /* 0x0000000b9f5a7c20 */ /* 0x000fe20008410000 */
[----:B------:R-:W-:Y:S01]  /*2260*/  ISETP.NE.AND.EX P3, PT, RZ, UR13, PT, P3 ;  /* 0x0000000dff007c0c */ /* 0x000fe2000bf65330 */
[----:B------:R-:W-:Y:S01]  /*2270*/  @P6 FMUL.FTZ R104, R216, R105 ;  /* 0x00000069d8686220 */ /* 0x000fe20000410000 */
[----:B------:R-:W-:Y:S01]  /*2280*/  MOV R223, RZ ;  /* 0x000000ff00df7202 */ /* 0x000fe20000000f00 */
[----:B------:R-:W-:Y:S01]  /*2290*/  @P5 FMUL.FTZ R223, R90, R225 ;  /* 0x000000e15adf5220 */ /* 0x000fe20000410000 */
[----:B------:R-:W-:Y:S02]  /*22a0*/  F2FP.F16.F32.PACK_AB R101, R92, R101 ;  /* 0x000000655c65723e */ /* 0x000fe400000000ff */
[----:B------:R-:W-:Y:S01]  /*22b0*/  SEL R92, R93, R80, P3 ;  /* 0x000000505d5c7207 */ /* 0x000fe20001800000 */
[----:B0-----:R-:W-:Y:S01]  /*22c0*/  @P1 IMAD.WIDE.U32 R110, R199, 0x20, R110 ;  /* 0x00000020c76e1825 */ /* 0x001fe200078e006e */
[----:B------:R-:W-:-:S02]  /*22d0*/  SEL R93, R94, R81, P3 ;  /* 0x000000515e5d7207 */ /* 0x000fc40001800000 */
[----:B------:R-:W-:Y:S02]  /*22e0*/  SEL R94, R95, R82, P3 ;  /* 0x000000525f5e7207 */ /* 0x000fe40001800000 */
[----:B------:R-:W-:Y:S02]  /*22f0*/  SEL R95, R96, R83, P3 ;  /* 0x00000053605f7207 */ /* 0x000fe40001800000 */
[----:B------:R-:W-:Y:S01]  /*2300*/  F2FP.F16.F32.PACK_AB R102, R99, R102 ;  /* 0x000000666366723e */ /* 0x000fe200000000ff */
[----:B-1----:R-:W-:Y:S01]  /*2310*/  IMAD.WIDE.U32 R88, R199, 0x10, R88 ;  /* 0x00000010c7587825 */ /* 0x002fe200078e0058 */
[----:B------:R-:W-:Y:S01]  /*2320*/  SEL R96, R103, R84, P3 ;  /* 0x0000005467607207 */ /* 0x000fe20001800000 */
[----:B------:R-:W-:Y:S01]  /*2330*/  @P1 STG.E.128 desc[UR4][R110.64], R92 ;  /* 0x0000005c6e001986 */ /* 0x000fe2000c101d04 */
[----:B------:R-:W-:Y:S02]  /*2340*/  SEL R97, R106, R85, P3 ;  /* 0x000000556a617207 */ /* 0x000fe40001800000 */
[----:B------:R-:W-:-:S02]  /*2350*/  SEL R98, R107, R86, P3 ;  /* 0x000000566b627207 */ /* 0x000fc40001800000 */
[----:B------:R-:W-:Y:S02]  /*2360*/  SEL R99, R214, R87, P3 ;  /* 0x00000057d6637207 */ /* 0x000fe40001800000 */
[----:B------:R-:W-:Y:S01]  /*2370*/  F2FP.F16.F32.PACK_AB R103, R223, R104 ;  /* 0x00000068df67723e */ /* 0x000fe200000000ff */
[----:B------:R-:W-:Y:S02]  /*2380*/  IMAD.WIDE.U32 R104, R197, 0x10, R108 ;  /* 0x00000010c5687825 */ /* 0x000fe400078e006c */
[----:B------:R-:W-:Y:S04]  /*2390*/  @P1 STG.E.128 desc[UR4][R110.64+0x10], R96 ;  /* 0x000010606e001986 */ /* 0x000fe8000c101d04 */
[----:B------:R0:W-:Y:S04]  /*23a0*/  STG.E.128 desc[UR4][R88.64], R100 ;  /* 0x0000006458007986 */ /* 0x0001e8000c101d04 */
[----:B------:R-:W2:Y:S01]  /*23b0*/  LDG.E.128 R104, desc[UR4][R104.64] ;  /* 0x0000000468687981 */ /* 0x000ea2000c1e1d00 */
[----:B------:R-:W-:Y:S01]  /*23c0*/  HFMA2.MMA R159, -RZ, RZ, 0, 0 ;  /* 0x00000000ff9f7435 */ /* 0x000fe200000001ff */
[----:B------:R-:W-:-:S02]  /*23d0*/  @P6 HADD2.F32 R199, -RZ, R91.H0_H0 ;  /* 0x2000005bffc76230 */ /* 0x000fc40000004100 */
[--C-:B------:R-:W-:Y:S01]  /*23e0*/  FFMA.FTZ R207, R207, R196, R205.reuse ;  /* 0x000000c4cfcf7223 */ /* 0x100fe200000100cd */
[----:B------:R-:W-:Y:S01]  /*23f0*/  MOV R214, R148 ;  /* 0x0000009400d67202 */ /* 0x000fe20000000f00 */
[----:B------:R-:W-:Y:S02]  /*2400*/  @P5 HADD2.F32 R91, -RZ, R91.H1_H1 ;  /* 0x3000005bff5b5230 */ /* 0x000fe40000004100 */
[-C--:B------:R-:W-:Y:S01]  /*2410*/  FFMA.FTZ R198, R198, R196.reuse, R205 ;  /* 0x000000c4c6c67223 */ /* 0x080fe200000100cd */
[----:B------:R-:W-:Y:S01]  /*2420*/  FADD.FTZ R207, R202, -R207 ;  /* 0x800000cfcacf7221 */ /* 0x000fe20000010000 */
[----:B------:R-:W-:Y:S01]  /*2430*/  @P6 FMUL.FTZ R159, R216, R199 ;  /* 0x000000c7d89f6220 */ /* 0x000fe20000410000 */
[----:B------:R-:W-:Y:S01]  /*2440*/  LOP3.LUT P6, RZ, R214, 0xff, RZ, 0xc0, !PT ;  /* 0x000000ffd6ff7812 */ /* 0x000fe200078cc0ff */
[----:B------:R-:W-:Y:S01]  /*2450*/  HFMA2.MMA R202, -RZ, RZ, 0, 0 ;  /* 0x00000000ffca7435 */ /* 0x000fe200000001ff */
[----:B------:R-:W-:Y:S01]  /*2460*/  FADD.FTZ R211, R211, -R198 ;  /* 0x800000c6d3d37221 */ /* 0x000fe20000010000 */
[-C--:B------:R-:W-:Y:S01]  /*2470*/  FFMA.FTZ R209, R209, R196.reuse, R205 ;  /* 0x000000c4d1d17223 */ /* 0x080fe200000100cd */
[----:B------:R-:W-:Y:S01]  /*2480*/  CS2R R198, SRZ ;  /* 0x0000000000c67805 */ /* 0x000fe2000001ff00 */
[----:B0-----:R-:W-:Y:S01]  /*2490*/  FMUL.FTZ R89, R190, R207 ;  /* 0x000000cfbe597220 */ /* 0x001fe20000410000 */
[----:B------:R-:W-:Y:S01]  /*24a0*/  MOV R96, RZ ;  /* 0x000000ff00607202 */ /* 0x000fe20000000f00 */
[----:B------:R-:W-:Y:S01]  /*24b0*/  @P5 FMUL.FTZ R202, R90, R91 ;  /* 0x0000005b5aca5220 */ /* 0x000fe20000410000 */
[----:B------:R-:W-:Y:S01]  /*24c0*/  LOP3.LUT P5, RZ, R148, 0xff00, RZ, 0xc0, !PT ;  /* 0x0000ff0094ff7812 */ /* 0x000fe200078ac0ff */
[----:B------:R-:W-:Y:S01]  /*24d0*/  @P2 FADD.FTZ R89, R64, R89 ;  /* 0x0000005940592221 */ /* 0x000fe20000010000 */
[----:B------:R-:W-:Y:S01]  /*24e0*/  FMUL.FTZ R90, R190, R211 ;  /* 0x000000d3be5a7220 */ /* 0x000fe20000410000 */
[----:B------:R-:W-:Y:S01]  /*24f0*/  FADD.FTZ R209, R204, -R209 ;  /* 0x800000d1ccd17221 */ /* 0x000fe20000010000 */
[----:B------:R-:W-:Y:S01]  /*2500*/  FFMA.FTZ R200, R200, R196, R205 ;  /* 0x000000c4c8c87223 */ /* 0x000fe200000100cd */
[----:B------:R-:W-:Y:S01]  /*2510*/  FMUL.FTZ R88, R89, R194 ;  /* 0x000000c259587220 */ /* 0x000fe20000410000 */
[----:B------:R-:W-:-:S02]  /*2520*/  @P6 HADD2.F32 R92, -RZ, R48.H0_H0 ;  /* 0x20000030ff5c6230 */ /* 0x000fc40000004100 */
[----:B------:R-:W-:Y:S01]  /*2530*/  @P2 FADD.FTZ R90, R65, R90 ;  /* 0x0000005a415a2221 */ /* 0x000fe20000010000 */
[----:B------:R-:W-:Y:S01]  /*2540*/  FMUL.FTZ R93, R190, R209 ;  /* 0x000000d1be5d7220 */ /* 0x000fe20000410000 */
[----:B------:R-:W-:Y:S01]  /*2550*/  FMUL.FTZ R88, R88, UR11 ;  /* 0x0000000b58587c20 */ /* 0x000fe20008410000 */
[----:B------:R-:W-:Y:S01]  /*2560*/  FADD.FTZ R215, R215, -R200 ;  /* 0x800000c8d7d77221 */ /* 0x000fe20000010000 */
[----:B------:R-:W-:Y:S01]  /*2570*/  HFMA2.MMA R97, -RZ, RZ, 0, 0 ;  /* 0x00000000ff617435 */ /* 0x000fe200000001ff */
[----:B------:R-:W-:Y:S01]  /*2580*/  @P2 FADD.FTZ R93, R66, R93 ;  /* 0x0000005d425d2221 */ /* 0x000fe20000010000 */
[----:B------:R-:W-:Y:S01]  /*2590*/  @P6 FMUL.FTZ R96, R88, R92 ;  /* 0x0000005c58606220 */ /* 0x000fe20000410000 */
[----:B------:R-:W-:Y:S02]  /*25a0*/  @P5 HADD2.F32 R92, -RZ, R48.H1_H1 ;  /* 0x30000030ff5c5230 */ /* 0x000fe40000004100 */
[----:B------:R-:W-:Y:S01]  /*25b0*/  FMUL.FTZ R98, R190, R215 ;  /* 0x000000d7be627220 */ /* 0x000fe20000410000 */
[-CC-:B------:R-:W-:Y:S01]  /*25c0*/  FFMA.FTZ R213, R213, R196.reuse, R205.reuse ;  /* 0x000000c4d5d57223 */ /* 0x180fe200000100cd */
[----:B------:R-:W-:Y:S01]  /*25d0*/  MOV R207, RZ ;  /* 0x000000ff00cf7202 */ /* 0x000fe20000000f00 */
[-C--:B------:R-:W-:Y:S01]  /*25e0*/  FFMA.FTZ R208, R208, R196.reuse, R205 ;  /* 0x000000c4d0d07223 */ /* 0x080fe200000100cd */
[----:B------:R-:W-:Y:S01]  /*25f0*/  @P2 FADD.FTZ R98, R67, R98 ;  /* 0x0000006243622221 */ /* 0x000fe20000010000 */
[----:B------:R-:W-:Y:S01]  /*2600*/  FADD.FTZ R213, R206, -R213 ;  /* 0x800000d5ced57221 */ /* 0x000fe20000010000 */
[----:B------:R-:W-:Y:S01]  /*2610*/  MOV R209, RZ ;  /* 0x000000ff00d17202 */ /* 0x000fe20000000f00 */
[----:B------:R-:W-:Y:S01]  /*2620*/  FADD.FTZ R217, R217, -R208 ;  /* 0x800000d0d9d97221 */ /* 0x000fe20000010000 */
[----:B------:R-:W-:Y:S01]  /*2630*/  HFMA2.MMA R99, -RZ, RZ, 0, 0 ;  /* 0x00000000ff637435 */ /* 0x000fe200000001ff */
[C---:B------:R-:W-:Y:S01]  /*2640*/  FMUL.FTZ R213, R190.reuse, R213 ;  /* 0x000000d5bed57220 */ /* 0x040fe20000410000 */
[----:B------:R-:W-:Y:S01]  /*2650*/  HFMA2.MMA R102, -RZ, RZ, 0, 0 ;  /* 0x00000000ff667435 */ /* 0x000fe200000001ff */
[----:B------:R-:W-:Y:S01]  /*2660*/  FMUL.FTZ R100, R190, R217 ;  /* 0x000000d9be647220 */ /* 0x000fe20000410000 */
[-C--:B------:R-:W-:Y:S01]  /*2670*/  FFMA.FTZ R219, R219, R196.reuse, R205 ;  /* 0x000000c4dbdb7223 */ /* 0x080fe200000100cd */
[----:B------:R-:W-:Y:S01]  /*2680*/  @P2 FADD.FTZ R213, R68, R213 ;  /* 0x000000d544d52221 */ /* 0x000fe20000010000 */
[----:B------:R-:W-:Y:S01]  /*2690*/  FFMA.FTZ R212, R212, R196, R205 ;  /* 0x000000c4d4d47223 */ /* 0x000fe200000100cd */
[----:B------:R-:W-:Y:S01]  /*26a0*/  @P2 FADD.FTZ R100, R69, R100 ;  /* 0x0000006445642221 */ /* 0x000fe20000010000 */
[----:B------:R-:W-:Y:S01]  /*26b0*/  FADD.FTZ R219, R210, -R219 ;  /* 0x800000dbd2db7221 */ /* 0x000fe20000010000 */
[----:B------:R-:W-:Y:S01]  /*26c0*/  MOV R200, RZ ;  /* 0x000000ff00c87202 */ /* 0x000fe20000000f00 */
[----:B------:R-:W-:Y:S01]  /*26d0*/  FADD.FTZ R221, R221, -R212 ;  /* 0x800000d4dddd7221 */ /* 0x000fe20000010000 */
[----:B------:R-:W0:Y:S01]  /*26e0*/  @P1 LDC.64 R110, c[0x0][0x308] ;  /* 0x0000c200ff6e1b82 */ /* 0x000e220000000a00 */
[----:B------:R-:W-:Y:S01]  /*26f0*/  FMUL.FTZ R219, R190, R219 ;  /* 0x000000dbbedb7220 */ /* 0x000fe20000410000 */
[----:B------:R-:W-:-:S03]  /*2700*/  HFMA2.MMA R204, -RZ, RZ, 0, 0 ;  /* 0x00000000ffcc7435 */ /* 0x000fc600000001ff */
[----:B------:R-:W-:Y:S01]  /*2710*/  @P2 FADD.FTZ R219, R70, R219 ;  /* 0x000000db46db2221 */ /* 0x000fe20000010000 */
[----:B0-----:R-:W-:-:S04]  /*2720*/  @P1 IMAD.WIDE.U32 R110, R197, 0x20, R110 ;  /* 0x00000020c56e1825 */ /* 0x001fc800078e006e */
[--C-:B--2---:R-:W-:Y:S02]  /*2730*/  @P6 HADD2.F32 R91, -RZ, R104.reuse.H0_H0 ;  /* 0x20000068ff5b6230 */ /* 0x104fe40000004100 */
[----:B------:R-:W-:-:S03]  /*2740*/  @P5 HADD2.F32 R104, -RZ, R104.H1_H1 ;  /* 0x30000068ff685230 */ /* 0x000fc60000004100 */
[----:B------:R-:W-:Y:S01]  /*2750*/  @P6 FMUL.FTZ R199, R88, R91 ;  /* 0x0000005b58c76220 */ /* 0x000fe20000410000 */
[----:B------:R-:W-:Y:S01]  /*2760*/  LOP3.LUT P6, RZ, R148, 0xff0000, RZ, 0xc0, !PT ;  /* 0x00ff000094ff7812 */ /* 0x000fe200078cc0ff */
[----:B------:R-:W-:Y:S01]  /*2770*/  FMUL.FTZ R88, R90, R194 ;  /* 0x000000c25a587220 */ /* 0x000fe20000410000 */
[----:B------:R-:W-:-:S03]  /*2780*/  HFMA2.MMA R91, -RZ, RZ, 0, 0 ;  /* 0x00000000ff5b7435 */ /* 0x000fc600000001ff */
[----:B------:R-:W-:Y:S01]  /*2790*/  FMUL.FTZ R95, R88, UR11 ;  /* 0x0000000b585f7c20 */ /* 0x000fe20008410000 */
[----:B------:R-:W-:-:S03]  /*27a0*/  FMUL.FTZ R88, R93, R194 ;  /* 0x000000c25d587220 */ /* 0x000fc60000410000 */
[C---:B------:R-:W-:Y:S01]  /*27b0*/  @P5 FMUL.FTZ R198, R95.reuse, R104 ;  /* 0x000000685fc65220 */ /* 0x040fe20000410000 */
[----:B------:R-:W-:Y:S01]  /*27c0*/  @P5 FMUL.FTZ R91, R95, R92 ;  /* 0x0000005c5f5b5220 */ /* 0x000fe20000410000 */
[----:B------:R-:W-:Y:S01]  /*27d0*/  LOP3.LUT P5, RZ, R148, 0xff000000, RZ, 0xc0, !PT ;  /* 0xff00000094ff7812 */ /* 0x000fe200078ac0ff */
[----:B------:R-:W-:Y:S01]  /*27e0*/  FMUL.FTZ R95, R88, UR11 ;  /* 0x0000000b585f7c20 */ /* 0x000fe20008410000 */
[----:B------:R-:W-:Y:S02]  /*27f0*/  @P6 HADD2.F32 R94, -RZ, R49.H0_H0 ;  /* 0x20000031ff5e6230 */ /* 0x000fe40000004100 */
[----:B------:R-:W-:Y:S01]  /*2800*/  FMUL.FTZ R88, R98, R194 ;  /* 0x000000c262587220 */ /* 0x000fe20000410000 */
[----:B------:R-:W-:Y:S01]  /*2810*/  @P6 HADD2.F32 R92, -RZ, R105.H0_H0 ;  /* 0x20000069ff5c6230 */ /* 0x000fe20000004100 */
[----:B------:R-:W-:Y:S01]  /*2820*/  MOV R148, RZ ;  /* 0x000000ff00947202 */ /* 0x000fe20000000f00 */
[----:B------:R-:W-:Y:S01]  /*2830*/  @P6 FMUL.FTZ R97, R95, R94 ;  /* 0x0000005e5f616220 */ /* 0x000fe20000410000 */
[----:B------:R-:W-:-:S02]  /*2840*/  FMUL.FTZ R88, R88, UR11 ;  /* 0x0000000b58587c20 */ /* 0x000fc40008410000 */
[----:B------:R-:W-:Y:S01]  /*2850*/  @P6 FMUL.FTZ R207, R95, R92 ;  /* 0x0000005c5fcf6220 */ /* 0x000fe20000410000 */
[----:B------:R-:W-:Y:S01]  /*2860*/  LOP3.LUT P6, RZ, R149, 0xff, RZ, 0xc0, !PT ;  /* 0x000000ff95ff7812 */ /* 0x000fe200078cc0ff */
[----:B------:R-:W-:Y:S01]  /*2870*/  HFMA2.MMA R92, -RZ, RZ, 0, 0 ;  /* 0x00000000ff5c7435 */ /* 0x000fe200000001ff */
[----:B------:R-:W-:Y:S01]  /*2880*/  F2FP.F16.F32.PACK_AB R96, R91, R96 ;  /* 0x000000605b60723e */ /* 0x000fe200000000ff */
[----:B------:R-:W-:Y:S01]  /*2890*/  @P5 HADD2.F32 R94, -RZ, R49.H1_H1 ;  /* 0x30000031ff5e5230 */ /* 0x000fe20000004100 */
[----:B------:R-:W-:Y:S01]  /*28a0*/  SEL R91, R98, R83, P3 ;  /* 0x00000053625b7207 */ /* 0x000fe20001800000 */
[----:B------:R-:W-:-:S03]  /*28b0*/  @P5 HADD2.F32 R105, -RZ, R105.H1_H1 ;  /* 0x30000069ff695230 */ /* 0x000fc60000004100 */
[C---:B------:R-:W-:Y:S02]  /*28c0*/  @P5 FMUL.FTZ R92, R88.reuse, R94 ;  /* 0x0000005e585c5220 */ /* 0x040fe40000410000 */
[----:B------:R-:W-:Y:S01]  /*28d0*/  @P5 FMUL.FTZ R148, R88, R105 ;  /* 0x0000006958945220 */ /* 0x000fe20000410000 */
[----:B------:R-:W-:Y:S01]  /*28e0*/  FMUL.FTZ R88, R213, R194 ;  /* 0x000000c2d5587220 */ /* 0x000fe20000410000 */
[----:B------:R-:W-:Y:S01]  /*28f0*/  LOP3.LUT P5, RZ, R149, 0xff00, RZ, 0xc0, !PT ;  /* 0x0000ff0095ff7812 */ /* 0x000fe200078ac0ff */
[----:B------:R-:W-:Y:S01]  /*2900*/  @P6 HADD2.F32 R94, -RZ, R106.H0_H0 ;  /* 0x2000006aff5e6230 */ /* 0x000fe20000004100 */
[----:B------:R-:W-:Y:S01]  /*2910*/  F2FP.F16.F32.PACK_AB R97, R92, R97 ;  /* 0x000000615c61723e */ /* 0x000fe200000000ff */
[----:B------:R-:W-:Y:S01]  /*2920*/  FMUL.FTZ R95, R88, UR11 ;  /* 0x0000000b585f7c20 */ /* 0x000fe20008410000 */
[----:B------:R-:W-:Y:S01]  /*2930*/  @P6 HADD2.F32 R88, -RZ, R50.H0_H0 ;  /* 0x20000032ff586230 */ /* 0x000fe20000004100 */
[----:B------:R-:W-:Y:S02]  /*2940*/  SEL R92, R213, R84, P3 ;  /* 0x00000054d55c7207 */ /* 0x000fe40001800000 */
[C---:B------:R-:W-:Y:S01]  /*2950*/  @P6 FMUL.FTZ R209, R95.reuse, R94 ;  /* 0x0000005e5fd16220 */ /* 0x040fe20000410000 */
[----:B------:R-:W-:Y:S01]  /*2960*/  FMUL.FTZ R94, R100, R194 ;  /* 0x000000c2645e7220 */ /* 0x000fe20000410000 */
[----:B------:R-:W-:Y:S01]  /*2970*/  @P6 FMUL.FTZ R99, R95, R88 ;  /* 0x000000585f636220 */ /* 0x000fe20000410000 */
[----:B------:R-:W-:Y:S01]  /*2980*/  LEA R104, P6, R197, UR14, 0x4 ;  /* 0x0000000ec5687c11 */ /* 0x000fe2000f8c20ff */
[----:B------:R-:W-:Y:S01]  /*2990*/  FMUL.FTZ R88, R219, R194 ;  /* 0x000000c2db587220 */ /* 0x000fe20000410000 */
[----:B------:R-:W-:Y:S01]  /*29a0*/  FMUL.FTZ R101, R94, UR11 ;  /* 0x0000000b5e657c20 */ /* 0x000fe20008410000 */
[----:B------:R-:W-:Y:S01]  /*29b0*/  @P5 HADD2.F32 R106, -RZ, R106.H1_H1 ;  /* 0x3000006aff6a5230 */ /* 0x000fe20000004100 */
[----:B------:R-:W-:Y:S01]  /*29c0*/  LEA.HI.X R105, R197, UR15, RZ, 0x4, P6 ;  /* 0x0000000fc5697c11 */ /* 0x000fe2000b0f24ff */
[----:B------:R-:W-:Y:S01]  /*29d0*/  @P5 HADD2.F32 R94, -RZ, R50.H1_H1 ;  /* 0x30000032ff5e5230 */ /* 0x000fe20000004100 */
[----:B------:R-:W-:Y:S01]  /*29e0*/  LOP3.LUT P6, RZ, R149, 0xff000000, RZ, 0xc0, !PT ;  /* 0xff00000095ff7812 */ /* 0x000fe200078cc0ff */
[----:B------:R-:W-:Y:S01]  /*29f0*/  FMUL.FTZ R211, R88, UR11 ;  /* 0x0000000b58d37c20 */ /* 0x000fe20008410000 */
[C---:B------:R-:W-:Y:S01]  /*2a00*/  @P5 FMUL.FTZ R200, R101.reuse, R106 ;  /* 0x0000006a65c85220 */ /* 0x040fe20000410000 */
[----:B------:R-:W-:Y:S01]  /*2a10*/  FMUL.FTZ R106, R190, R221 ;  /* 0x000000ddbe6a7220 */ /* 0x000fe20000410000 */
[----:B------:R-:W-:Y:S01]  /*2a20*/  @P5 FMUL.FTZ R102, R101, R94 ;  /* 0x0000005e65665220 */ /* 0x000fe20000410000 */
[----:B------:R-:W-:-:S02]  /*2a30*/  LOP3.LUT P5, RZ, R149, 0xff0000, RZ, 0xc0, !PT ;  /* 0x00ff000095ff7812 */ /* 0x000fc400078ac0ff */
[----:B------:R-:W-:Y:S01]  /*2a40*/  @P2 FADD.FTZ R106, R71, R106 ;  /* 0x0000006a476a2221 */ /* 0x000fe20000010000 */
[----:B------:R-:W-:Y:S02]  /*2a50*/  MOV R101, RZ ;  /* 0x000000ff00657202 */ /* 0x000fe40000000f00 */
[----:B------:R-:W-:Y:S01]  /*2a60*/  SEL R88, R89, R80, P3 ;  /* 0x0000005059587207 */ /* 0x000fe20001800000 */
[----:B------:R-:W-:Y:S01]  /*2a70*/  FMUL.FTZ R95, R106, R194 ;  /* 0x000000c26a5f7220 */ /* 0x000fe20000410000 */
[----:B------:R-:W-:Y:S01]  /*2a80*/  SEL R89, R90, R81, P3 ;  /* 0x000000515a597207 */ /* 0x000fe20001800000 */
[--C-:B------:R-:W-:Y:S01]  /*2a90*/  @P6 HADD2.F32 R103, -RZ, R51.reuse.H1_H1 ;  /* 0x30000033ff676230 */ /* 0x100fe20000004100 */
[----:B------:R-:W-:Y:S01]  /*2aa0*/  SEL R90, R93, R82, P3 ;  /* 0x000000525d5a7207 */ /* 0x000fe20001800000 */
[----:B------:R-:W-:Y:S01]  /*2ab0*/  FMUL.FTZ R206, R95, UR11 ;  /* 0x0000000b5fce7c20 */ /* 0x000fe20008410000 */
[----:B------:R-:W-:Y:S02]  /*2ac0*/  F2FP.F16.F32.PACK_AB R98, R102, R99 ;  /* 0x000000636662723e */ /* 0x000fe400000000ff */
[----:B------:R-:W-:-:S02]  /*2ad0*/  @P5 HADD2.F32 R94, -RZ, R51.H0_H0 ;  /* 0x20000033ff5e5230 */ /* 0x000fc40000004100 */
[----:B------:R-:W-:Y:S01]  /*2ae0*/  @P6 FMUL.FTZ R204, R206, R103 ;  /* 0x00000067cecc6220 */ /* 0x000fe20000410000 */
[----:B------:R-:W-:Y:S01]  /*2af0*/  SEL R93, R100, R85, P3 ;  /* 0x00000055645d7207 */ /* 0x000fe20001800000 */
[----:B------:R-:W-:Y:S01]  /*2b00*/  @P1 STG.E.128 desc[UR4][R110.64], R88 ;  /* 0x000000586e001986 */ /* 0x000fe2000c101d04 */
[----:B------:R-:W-:Y:S01]  /*2b10*/  SEL R95, R106, R87, P3 ;  /* 0x000000576a5f7207 */ /* 0x000fe20001800000 */
[----:B------:R-:W-:Y:S01]  /*2b20*/  @P5 FMUL.FTZ R101, R211, R94 ;  /* 0x0000005ed3655220 */ /* 0x000fe20000410000 */
[----:B------:R-:W-:-:S04]  /*2b30*/  SEL R94, R219, R86, P3 ;  /* 0x00000056db5e7207 */ /* 0x000fc80001800000 */
[----:B------:R-:W-:Y:S01]  /*2b40*/  F2FP.F16.F32.PACK_AB R99, R204, R101 ;  /* 0x00000065cc63723e */ /* 0x000fe200000000ff */
[----:B------:R-:W-:Y:S01]  /*2b50*/  IMAD.WIDE.U32 R100, R191, 0x10, R108 ;  /* 0x00000010bf647825 */ /* 0x000fe200078e006c */
[----:B------:R0:W-:Y:S04]  /*2b60*/  @P1 STG.E.128 desc[UR4][R110.64+0x10], R92 ;  /* 0x0000105c6e001986 */ /* 0x0001e8000c101d04 */
[----:B------:R1:W-:Y:S04]  /*2b70*/  STG.E.128 desc[UR4][R104.64], R96 ;  /* 0x0000006068007986 */ /* 0x0003e8000c101d04 */
[----:B------:R-:W2:Y:S01]  /*2b80*/  LDG.E.128 R100, desc[UR4][R100.64] ;  /* 0x0000000464647981 */ /* 0x000ea2000c1e1d00 */
[--C-:B------:R-:W-:Y:S01]  /*2b90*/  FFMA.FTZ R108, R123, R196, R205.reuse ;  /* 0x000000c47b6c7223 */ /* 0x100fe200000100cd */
[--C-:B------:R-:W-:Y:S01]  /*2ba0*/  @P5 HADD2.F32 R106, -RZ, R107.reuse.H0_H0 ;  /* 0x2000006bff6a5230 */ /* 0x100fe20000004100 */
[----:B------:R-:W-:Y:S01]  /*2bb0*/  MOV R149, R140 ;  /* 0x0000008c00957202 */ /* 0x000fe20000000f00 */
[--C-:B------:R-:W-:Y:S01]  /*2bc0*/  FFMA.FTZ R115, R115, R196, R205.reuse ;  /* 0x000000c473737223 */ /* 0x100fe200000100cd */
[----:B------:R-:W-:Y:S01]  /*2bd0*/  FADD.FTZ R119, R119, -R108 ;  /* 0x8000006c77777221 */ /* 0x000fe20000010000 */
[----:B------:R-:W-:Y:S01]  /*2be0*/  MOV R109, RZ ;  /* 0x000000ff006d7202 */ /* 0x000fe20000000f00 */
[----:B------:R-:W-:Y:S01]  /*2bf0*/  @P5 FMUL.FTZ R109, R211, R106 ;  /* 0x0000006ad36d5220 */ /* 0x000fe20000410000 */
[----:B------:R-:W-:Y:S01]  /*2c00*/  LOP3.LUT P5, RZ, R149, 0xff, RZ, 0xc0, !PT ;  /* 0x000000ff95ff7812 */ /* 0x000fe200078ac0ff */
[----:B------:R-:W-:Y:S01]  /*2c10*/  FMUL.FTZ R119, R190, R119 ;  /* 0x00000077be777220 */ /* 0x000fe20000410000 */
[----:B0-----:R-:W-:Y:S01]  /*2c20*/  CS2R R94, SRZ ;  /* 0x00000000005e7805 */ /* 0x001fe2000001ff00 */
[----:B------:R-:W-:Y:S01]  /*2c30*/  HFMA2.MMA R90, -RZ, RZ, 0, 0 ;  /* 0x00000000ff5a7435 */ /* 0x000fe200000001ff */
[----:B------:R-:W-:Y:S01]  /*2c40*/  FFMA.FTZ R116, R116, R196, R205 ;  /* 0x000000c474747223 */ /* 0x000fe200000100cd */
[----:B------:R-:W-:Y:S01]  /*2c50*/  @P2 FADD.FTZ R119, R72, R119 ;  /* 0x0000007748772221 */ /* 0x000fe20000010000 */
[----:B------:R-:W-:-:S02]  /*2c60*/  @P6 HADD2.F32 R107, -RZ, R107.H1_H1 ;  /* 0x3000006bff6b6230 */ /* 0x000fc40000004100 */
[----:B------:R-:W-:Y:S01]  /*2c70*/  FADD.FTZ R115, R192, -R115 ;  /* 0x80000073c0737221 */ /* 0x000fe20000010000 */
[----:B------:R-:W-:Y:S01]  /*2c80*/  FADD.FTZ R195, R195, -R116 ;  /* 0x80000074c3c37221 */ /* 0x000fe20000010000 */
[----:B------:R-:W-:Y:S01]  /*2c90*/  FMUL.FTZ R88, R119, R194 ;  /* 0x000000c277587220 */ /* 0x000fe20000410000 */
[-CC-:B------:R-:W-:Y:S01]  /*2ca0*/  FFMA.FTZ R114, R114, R196.reuse, R205.reuse ;  /* 0x000000c472727223 */ /* 0x180fe200000100cd */
[----:B------:R-:W-:Y:S01]  /*2cb0*/  @P6 FMUL.FTZ R90, R206, R107 ;  /* 0x0000006bce5a6220 */ /* 0x000fe20000410000 */
[----:B------:R-:W-:Y:S01]  /*2cc0*/  FMUL.FTZ R115, R190, R115 ;  /* 0x00000073be737220 */ /* 0x000fe20000410000 */
[--C-:B------:R-:W-:Y:S02]  /*2cd0*/  @P5 HADD2.F32 R91, -RZ, R44.reuse.H0_H0 ;  /* 0x2000002cff5b5230 */ /* 0x100fe40000004100 */
[----:B------:R-:W-:Y:S01]  /*2ce0*/  FMUL.FTZ R88, R88, UR11 ;  /* 0x0000000b58587c20 */ /* 0x000fe20008410000 */
[-CC-:B------:R-:W-:Y:S01]  /*2cf0*/  FFMA.FTZ R121, R121, R196.reuse, R205.reuse ;  /* 0x000000c479797223 */ /* 0x180fe200000100cd */
[-CC-:B------:R-:W-:Y:S01]  /*2d00*/  FFMA.FTZ R120, R120, R196.reuse, R205.reuse ;  /* 0x000000c478787223 */ /* 0x180fe200000100cd */
[-CC-:B------:R-:W-:Y:S01]  /*2d10*/  FFMA.FTZ R113, R113, R196.reuse, R205.reuse ;  /* 0x000000c471717223 */ /* 0x180fe200000100cd */
[----:B------:R-:W-:Y:S01]  /*2d20*/  @P5 FMUL.FTZ R94, R88, R91 ;  /* 0x0000005b585e5220 */ /* 0x000fe20000410000 */
[----:B------:R-:W-:Y:S01]  /*2d30*/  LOP3.LUT P6, RZ, R140, 0xff00, RZ, 0xc0, !PT ;  /* 0x0000ff008cff7812 */ /* 0x000fe200078cc0ff */
[----:B------:R-:W-:Y:S01]  /*2d40*/  FFMA.FTZ R118, R118, R196, R205 ;  /* 0x000000c476767223 */ /* 0x000fe200000100cd */
[----:B------:R-:W-:Y:S01]  /*2d50*/  FMUL.FTZ R92, R190, R195 ;  /* 0x000000c3be5c7220 */ /* 0x000fe20000410000 */
[----:B------:R-:W-:Y:S01]  /*2d60*/  @P2 FADD.FTZ R115, R74, R115 ;  /* 0x000000734a732221 */ /* 0x000fe20000010000 */
[----:B------:R-:W-:Y:S01]  /*2d70*/  FADD.FTZ R117, R117, -R114 ;  /* 0x8000007275757221 */ /* 0x000fe20000010000 */
[----:B------:R-:W-:Y:S01]  /*2d80*/  FADD.FTZ R121, R188, -R121 ;  /* 0x80000079bc797221 */ /* 0x000fe20000010000 */
[----:B------:R-:W-:Y:S01]  /*2d90*/  FADD.FTZ R193, R193, -R120 ;  /* 0x80000078c1c17221 */ /* 0x000fe20000010000 */
[----:B------:R-:W-:Y:S01]  /*2da0*/  FADD.FTZ R113, R122, -R113 ;  /* 0x800000717a717221 */ /* 0x000fe20000010000 */
[----:B------:R-:W-:Y:S01]  /*2db0*/  FADD.FTZ R189, R189, -R118 ;  /* 0x80000076bdbd7221 */ /* 0x000fe20000010000 */
[----:B------:R-:W-:Y:S01]  /*2dc0*/  @P2 FADD.FTZ R92, R73, R92 ;  /* 0x0000005c495c2221 */ /* 0x000fe20000010000 */
[-C--:B-1----:R-:W-:Y:S01]  /*2dd0*/  FMUL.FTZ R96, R115, R194.reuse ;  /* 0x000000c273607220 */ /* 0x082fe20000410000 */
[C---:B------:R-:W-:Y:S01]  /*2de0*/  FMUL.FTZ R104, R190.reuse, R117 ;  /* 0x00000075be687220 */ /* 0x040fe20000410000 */
[C---:B------:R-:W-:Y:S01]  /*2df0*/  FMUL.FTZ R121, R190.reuse, R121 ;  /* 0x00000079be797220 */ /* 0x040fe20000410000 */
[C---:B------:R-:W-:Y:S01]  /*2e00*/  FMUL.FTZ R106, R190.reuse, R193 ;  /* 0x000000c1be6a7220 */ /* 0x040fe20000410000 */
[C---:B------:R-:W-:Y:S01]  /*2e10*/  FMUL.FTZ R113, R190.reuse, R113 ;  /* 0x00000071be717220 */ /* 0x040fe20000410000 */
[----:B------:R-:W-:Y:S01]  /*2e20*/  HFMA2.MMA R98, -RZ, RZ, 0, 0 ;  /* 0x00000000ff627435 */ /* 0x000fe200000001ff */
[----:B------:R-:W-:Y:S01]  /*2e30*/  FMUL.FTZ R190, R190, R189 ;  /* 0x000000bdbebe7220 */ /* 0x000fe20000410000 */
[----:B------:R-:W-:Y:S01]  /*2e40*/  FMUL.FTZ R91, R92, R194 ;  /* 0x000000c25c5b7220 */ /* 0x000fe20000410000 */
[----:B------:R-:W-:Y:S01]  /*2e50*/  FMUL.FTZ R108, R96, UR11 ;  /* 0x0000000b606c7c20 */ /* 0x000fe20008410000 */
[----:B------:R-:W-:-:S02]  /*2e60*/  @P6 HADD2.F32 R93, -RZ, R44.H1_H1 ;  /* 0x3000002cff5d6230 */ /* 0x000fc40000004100 */
[----:B------:R-:W-:Y:S01]  /*2e70*/  @P2 FADD.FTZ R104, R75, R104 ;  /* 0x000000684b682221 */ /* 0x000fe20000010000 */
[----:B------:R-:W-:Y:S01]  /*2e80*/  @P2 FADD.FTZ R121, R76, R121 ;  /* 0x000000794c792221 */ /* 0x000fe20000010000 */
[----:B------:R-:W-:Y:S01]  /*2e90*/  @P2 FADD.FTZ R106, R77, R106 ;  /* 0x0000006a4d6a2221 */ /* 0x000fe20000010000 */
[----:B------:R-:W-:Y:S01]  /*2ea0*/  @P2 FADD.FTZ R113, R78, R113 ;  /* 0x000000714e712221 */ /* 0x000fe20000010000 */
[----:B------:R-:W-:Y:S01]  /*2eb0*/  @P2 FADD.FTZ R190, R79, R190 ;  /* 0x000000be4fbe2221 */ /* 0x000fe20000010000 */
[----:B------:R-:W-:Y:S01]  /*2ec0*/  FMUL.FTZ R105, R91, UR11 ;  /* 0x0000000b5b697c20 */ /* 0x000fe20008410000 */
[----:B------:R-:W-:Y:S01]  /*2ed0*/  MOV R97, RZ ;  /* 0x000000ff00617202 */ /* 0x000fe20000000f00 */
[----:B------:R-:W-:Y:S01]  /*2ee0*/  FADD.FTZ R11, R90, R11 ;  /* 0x0000000b5a0b7221 */ /* 0x000fe20000010000 */
[----:B------:R-:W-:Y:S01]  /*2ef0*/  MOV R96, RZ ;  /* 0x000000ff00607202 */ /* 0x000fe20000000f00 */
[----:B------:R-:W-:Y:S01]  /*2f00*/  @P6 FMUL.FTZ R97, R105, R93 ;  /* 0x0000005d69616220 */ /* 0x000fe20000410000 */
[----:B------:R-:W-:Y:S01]  /*2f10*/  LOP3.LUT P2, RZ, R140, 0xff000000, RZ, 0xc0, !PT ;  /* 0xff0000008cff7812 */ /* 0x000fe2000784c0ff */
[----:B------:R-:W-:Y:S01]  /*2f20*/  FADD.FTZ R24, R157, R24 ;  /* 0x000000189d187221 */ /* 0x000fe20000010000 */
[----:B------:R-:W-:Y:S01]  /*2f30*/  SEL R80, R119, R80, P3 ;  /* 0x0000005077507207 */ /* 0x000fe20001800000 */
[----:B------:R-:W-:Y:S01]  /*2f40*/  FADD.FTZ R25, R112, R25 ;  /* 0x0000001970197221 */ /* 0x000fe20000010000 */
[----:B------:R-:W-:Y:S01]  /*2f50*/  SEL R81, R92, R81, P3 ;  /* 0x000000515c517207 */ /* 0x000fe20001800000 */
[----:B------:R-:W-:Y:S01]  /*2f60*/  FADD.FTZ R22, R201, R22 ;  /* 0x00000016c9167221 */ /* 0x000fe20000010000 */
[----:B------:R-:W-:Y:S01]  /*2f70*/  SEL R82, R115, R82, P3 ;  /* 0x0000005273527207 */ /* 0x000fe20001800000 */
[----:B------:R-:W-:Y:S01]  /*2f80*/  FADD.FTZ R23, R156, R23 ;  /* 0x000000179c177221 */ /* 0x000fe20000010000 */
[C---:B------:R-:W-:Y:S01]  /*2f90*/  SEL R83, R104.reuse, R83, P3 ;  /* 0x0000005368537207 */ /* 0x040fe20001800000 */
[----:B------:R-:W-:Y:S01]  /*2fa0*/  FMUL.FTZ R104, R104, R194 ;  /* 0x000000c268687220 */ /* 0x000fe20000410000 */
[C---:B------:R-:W-:Y:S01]  /*2fb0*/  SEL R84, R121.reuse, R84, P3 ;  /* 0x0000005479547207 */ /* 0x040fe20001800000 */
[----:B------:R-:W-:Y:S01]  /*2fc0*/  FMUL.FTZ R121, R121, R194 ;  /* 0x000000c279797220 */ /* 0x000fe20000410000 */
[----:B------:R-:W-:Y:S01]  /*2fd0*/  SEL R85, R106, R85, P3 ;  /* 0x000000556a557207 */ /* 0x000fe20001800000 */
[----:B------:R-:W-:Y:S01]  /*2fe0*/  FMUL.FTZ R110, R104, UR11 ;  /* 0x0000000b686e7c20 */ /* 0x000fe20008410000 */
[C---:B------:R-:W-:Y:S01]  /*2ff0*/  SEL R86, R113.reuse, R86, P3 ;  /* 0x0000005671567207 */ /* 0x040fe20001800000 */
[-C--:B------:R-:W-:Y:S01]  /*3000*/  FMUL.FTZ R106, R106, R194.reuse ;  /* 0x000000c26a6a7220 */ /* 0x080fe20000410000 */
[C---:B------:R-:W-:Y:S01]  /*3010*/  SEL R87, R190.reuse, R87, P3 ;  /* 0x00000057be577207 */ /* 0x040fe20001800000 */
[-C--:B------:R-:W-:Y:S01]  /*3020*/  FMUL.FTZ R113, R113, R194.reuse ;  /* 0x000000c271717220 */ /* 0x080fe20000410000 */
[----:B------:R-:W-:Y:S01]  /*3030*/  LOP3.LUT P3, RZ, R141, 0xff00, RZ, 0xc0, !PT ;  /* 0x0000ff008dff7812 */ /* 0x000fe2000786c0ff */
[----:B------:R-:W-:Y:S01]  /*3040*/  FMUL.FTZ R190, R190, R194 ;  /* 0x000000c2bebe7220 */ /* 0x000fe20000410000 */
[----:B------:R-:W-:Y:S01]  /*3050*/  FMUL.FTZ R121, R121, UR11 ;  /* 0x0000000b79797c20 */ /* 0x000fe20008410000 */
[----:B------:R-:W-:Y:S01]  /*3060*/  FMUL.FTZ R114, R106, UR11 ;  /* 0x0000000b6a727c20 */ /* 0x000fe20008410000 */
[----:B------:R-:W-:Y:S01]  /*3070*/  FMUL.FTZ R113, R113, UR11 ;  /* 0x0000000b71717c20 */ /* 0x000fe20008410000 */
[----:B------:R-:W-:Y:S01]  /*3080*/  FMUL.FTZ R190, R190, UR11 ;  /* 0x0000000bbebe7c20 */ /* 0x000fe20008410000 */
[----:B------:R-:W-:Y:S01]  /*3090*/  MOV R107, RZ ;  /* 0x000000ff006b7202 */ /* 0x000fe20000000f00 */
[----:B------:R-:W-:Y:S01]  /*30a0*/  HFMA2.MMA R106, -RZ, RZ, 0, 0 ;  /* 0x00000000ff6a7435 */ /* 0x000fe200000001ff */
[----:B------:R-:W-:Y:S01]  /*30b0*/  MOV R111, RZ ;  /* 0x000000ff006f7202 */ /* 0x000fe20000000f00 */
        /* <DEDUP_REMOVED lines=12> */
[----:B------:R-:W-:Y:S01]  /*3180*/  SEL R196, RZ, 0x1, P4 ;  /* 0x00000001ffc47807 */ /* 0x000fe20002000000 */
[----:B--2---:R-:W-:-:S02]  /*3190*/  @P5 HADD2.F32 R89, -RZ, R100.H0_H0 ;  /* 0x20000064ff595230 */ /* 0x004fc40000004100 */
[----:B------:R-:W-:-:S03]  /*31a0*/  @P6 HADD2.F32 R100, -RZ, R100.H1_H1 ;  /* 0x30000064ff646230 */ /* 0x000fc60000004100 */
[----:B------:R-:W-:Y:S01]  /*31b0*/  @P5 FMUL.FTZ R95, R88, R89 ;  /* 0x00000059585f5220 */ /* 0x000fe20000410000 */
[----:B------:R-:W-:Y:S01]  /*31c0*/  LOP3.LUT P5, RZ, R140, 0xff0000, RZ, 0xc0, !PT ;  /* 0x00ff00008cff7812 */ /* 0x000fe200078ac0ff */
[----:B------:R-:W0:Y:S01]  /*31d0*/  @P1 LDC.64 R88, c[0x0][0x308] ;  /* 0x0000c200ff581b82 */ /* 0x000e220000000a00 */
[----:B------:R-:W-:Y:S01]  /*31e0*/  @P6 FMUL.FTZ R96, R105, R100 ;  /* 0x0000006469606220 */ /* 0x000fe20000410000 */
[----:B------:R-:W-:Y:S01]  /*31f0*/  LEA R92, P6, R191, UR14, 0x4 ;  /* 0x0000000ebf5c7c11 */ /* 0x000fe2000f8c20ff */
[----:B------:R-:W-:Y:S01]  /*3200*/  HFMA2.MMA R100, -RZ, RZ, 0, 0 ;  /* 0x00000000ff647435 */ /* 0x000fe200000001ff */
[----:B------:R-:W-:Y:S01]  /*3210*/  MOV R105, RZ ;  /* 0x000000ff00697202 */ /* 0x000fe20000000f00 */
[----:B------:R-:W-:Y:S01]  /*3220*/  FADD.FTZ R8, R95, R8 ;  /* 0x000000085f087221 */ /* 0x000fe20000010000 */
[----:B------:R-:W-:Y:S01]  /*3230*/  LEA.HI.X R93, R191, UR15, RZ, 0x4, P6 ;  /* 0x0000000fbf5d7c11 */ /* 0x000fe2000b0f24ff */
[----:B------:R-:W-:Y:S01]  /*3240*/  FADD.FTZ R9, R96, R9 ;  /* 0x0000000960097221 */ /* 0x000fe20000010000 */
[----:B------:R-:W-:-:S04]  /*3250*/  LOP3.LUT P6, RZ, R141, 0xff000000, RZ, 0xc0, !PT ;  /* 0xff0000008dff7812 */ /* 0x000fc800078cc0ff */
[----:B------:R-:W-:Y:S02]  /*3260*/  @P5 HADD2.F32 R99, -RZ, R45.H0_H0 ;  /* 0x2000002dff635230 */ /* 0x000fe40000004100 */
[--C-:B------:R-:W-:Y:S02]  /*3270*/  @P5 HADD2.F32 R91, -RZ, R101.reuse.H0_H0 ;  /* 0x20000065ff5b5230 */ /* 0x100fe40000004100 */
[----:B------:R-:W-:Y:S02]  /*3280*/  @P2 HADD2.F32 R101, -RZ, R101.H1_H1 ;  /* 0x30000065ff652230 */ /* 0x000fe40000004100 */
[----:B------:R-:W-:Y:S01]  /*3290*/  @P5 FMUL.FTZ R98, R108, R99 ;  /* 0x000000636c625220 */ /* 0x000fe20000410000 */
[----:B------:R-:W-:Y:S01]  /*32a0*/  HFMA2.MMA R99, -RZ, RZ, 0, 0 ;  /* 0x00000000ff637435 */ /* 0x000fe200000001ff */
[----:B0-----:R-:W-:-:S05]  /*32b0*/  @P1 IMAD.WIDE.U32 R88, R191, 0x20, R88 ;  /* 0x00000020bf581825 */ /* 0x001fca00078e0058 */
[----:B------:R-:W-:Y:S01]  /*32c0*/  @P5 FMUL.FTZ R99, R108, R91 ;  /* 0x0000005b6c635220 */ /* 0x000fe20000410000 */
[----:B------:R-:W-:Y:S01]  /*32d0*/  LOP3.LUT P5, RZ, R141, 0xff, RZ, 0xc0, !PT ;  /* 0x000000ff8dff7812 */ /* 0x000fe200078ac0ff */
[----:B------:R-:W-:Y:S01]  /*32e0*/  @P2 HADD2.F32 R91, -RZ, R45.H1_H1 ;  /* 0x3000002dff5b2230 */ /* 0x000fe20000004100 */
[----:B------:R-:W-:Y:S01]  /*32f0*/  @P1 STG.E.128 desc[UR4][R88.64], R80 ;  /* 0x0000005058001986 */ /* 0x000fe2000c101d04 */
[----:B------:R-:W-:Y:S02]  /*3300*/  @P6 HADD2.F32 R108, -RZ, R47.H1_H1 ;  /* 0x3000002fff6c6230 */ /* 0x000fe40000004100 */
[----:B------:R-:W-:Y:S01]  /*3310*/  FADD.FTZ R6, R99, R6 ;  /* 0x0000000663067221 */ /* 0x000fe20000010000 */
[----:B------:R0:W-:Y:S01]  /*3320*/  @P1 STG.E.128 desc[UR4][R88.64+0x10], R84 ;  /* 0x0000105458001986 */ /* 0x0001e2000c101d04 */
[----:B------:R-:W-:Y:S01]  /*3330*/  LOP3.LUT P1, RZ, R141, 0xff0000, RZ, 0xc0, !PT ;  /* 0x00ff00008dff7812 */ /* 0x000fe2000782c0ff */
[----:B------:R-:W-:Y:S01]  /*3340*/  @P2 FMUL.FTZ R105, R110, R91 ;  /* 0x0000005b6e692220 */ /* 0x000fe20000410000 */
[----:B------:R-:W-:-:S02]  /*3350*/  @P3 HADD2.F32 R91, -RZ, R46.H1_H1 ;  /* 0x3000002eff5b3230 */ /* 0x000fc40000004100 */
[----:B------:R-:W-:-:S03]  /*3360*/  @P6 FMUL.FTZ R111, R190, R108 ;  /* 0x0000006cbe6f6220 */ /* 0x000fc60000410000 */
[----:B------:R-:W-:-:S06]  /*3370*/  @P3 FMUL.FTZ R107, R114, R91 ;  /* 0x0000005b726b3220 */ /* 0x000fcc0000410000 */
[----:B------:R-:W-:Y:S01]  /*3380*/  @P1 HADD2.F32 R104, -RZ, R47.H0_H0 ;  /* 0x2000002fff681230 */ /* 0x000fe20000004100 */
[----:B0-----:R-:W-:Y:S01]  /*3390*/  HFMA2.MMA R88, -RZ, RZ, 0, 0 ;  /* 0x00000000ff587435 */ /* 0x001fe200000001ff */
[----:B------:R-:W-:-:S03]  /*33a0*/  @P5 HADD2.F32 R89, -RZ, R46.H0_H0 ;  /* 0x2000002eff595230 */ /* 0x000fc60000004100 */
[----:B------:R-:W-:Y:S01]  /*33b0*/  @P1 FMUL.FTZ R100, R113, R104 ;  /* 0x0000006871641220 */ /* 0x000fe20000410000 */
[--C-:B------:R-:W-:Y:S02]  /*33c0*/  @P1 HADD2.F32 R104, -RZ, R103.reuse.H0_H0 ;  /* 0x20000067ff681230 */ /* 0x100fe40000004100 */
[----:B------:R-:W-:Y:S02]  /*33d0*/  @P5 FMUL.FTZ R88, R121, R89 ;  /* 0x0000005979585220 */ /* 0x000fe40000410000 */
[----:B------:R-:W-:Y:S01]  /*33e0*/  F2FP.F16.F32.PACK_AB R91, R111, R100 ;  /* 0x000000646f5b723e */ /* 0x000fe200000000ff */
[----:B------:R-:W-:Y:S01]  /*33f0*/  HFMA2.MMA R100, -RZ, RZ, 0, 0 ;  /* 0x00000000ff647435 */ /* 0x000fe200000001ff */
[----:B------:R-:W-:Y:S01]  /*3400*/  F2FP.F16.F32.PACK_AB R89, R105, R98 ;  /* 0x000000626959723e */ /* 0x000fe200000000ff */
[----:B------:R-:W-:Y:S01]  /*3410*/  @P6 HADD2.F32 R105, -RZ, R103.H1_H1 ;  /* 0x30000067ff696230 */ /* 0x000fe20000004100 */
[----:B------:R-:W-:Y:S01]  /*3420*/  F2FP.F16.F32.PACK_AB R90, R107, R88 ;  /* 0x000000586b5a723e */ /* 0x000fe200000000ff */
[--C-:B------:R-:W-:Y:S01]  /*3430*/  @P5 HADD2.F32 R98, -RZ, R102.reuse.H0_H0 ;  /* 0x20000066ff625230 */ /* 0x100fe20000004100 */
[----:B------:R-:W-:Y:S01]  /*3440*/  F2FP.F16.F32.PACK_AB R88, R97, R94 ;  /* 0x0000005e6158723e */ /* 0x000fe200000000ff */
[----:B------:R-:W-:Y:S01]  /*3450*/  HFMA2.MMA R94, -RZ, RZ, 0, 0 ;  /* 0x00000000ff5e7435 */ /* 0x000fe200000001ff */
[----:B------:R-:W-:Y:S01]  /*3460*/  MOV R103, RZ ;  /* 0x000000ff00677202 */ /* 0x000fe20000000f00 */
[----:B------:R-:W-:Y:S01]  /*3470*/  @P1 FMUL.FTZ R103, R113, R104 ;  /* 0x0000006871671220 */ /* 0x000fe20000410000 */
[----:B------:R-:W-:Y:S01]  /*3480*/  ISETP.GE.AND P1, PT, R162, UR17, PT ;  /* 0x00000011a2007c0c */ /* 0x000fe2000bf26270 */
[----:B------:R0:W-:Y:S01]  /*3490*/  STG.E.128 desc[UR4][R92.64], R88 ;  /* 0x000000585c007986 */ /* 0x0001e2000c101d04 */
[----:B------:R-:W-:Y:S01]  /*34a0*/  @P3 HADD2.F32 R102, -RZ, R102.H1_H1 ;  /* 0x30000066ff663230 */ /* 0x000fe20000004100 */
[----:B------:R-:W-:Y:S01]  /*34b0*/  MOV R97, RZ ;  /* 0x000000ff00617202 */ /* 0x000fe20000000f00 */
[----:B------:R-:W-:Y:S01]  /*34c0*/  @P2 FMUL.FTZ R94, R110, R101 ;  /* 0x000000656e5e2220 */ /* 0x000fe20000410000 */
[----:B------:R-:W-:Y:S01]  /*34d0*/  @P5 FMUL.FTZ R97, R121, R98 ;  /* 0x0000006279615220 */ /* 0x000fe20000410000 */
[----:B------:R-:W-:Y:S01]  /*34e0*/  @P6 FMUL.FTZ R106, R190, R105 ;  /* 0x00000069be6a6220 */ /* 0x000fe20000410000 */
[----:B------:R-:W-:Y:S01]  /*34f0*/  @P3 FMUL.FTZ R100, R114, R102 ;  /* 0x0000006672643220 */ /* 0x000fe20000410000 */
[----:B------:R-:W-:Y:S01]  /*3500*/  FADD.FTZ R7, R94, R7 ;  /* 0x000000075e077221 */ /* 0x000fe20000010000 */
[----:B------:R-:W-:Y:S01]  /*3510*/  FADD.FTZ R4, R97, R4 ;  /* 0x0000000461047221 */ /* 0x000fe20000010000 */
        /* <DEDUP_REMOVED lines=52> */
.L_x_7572:
        /* <DEDUP_REMOVED lines=30> */
.L_x_7573:
[----:B------:R-:W-:Y:S01]  /*3a40*/  HFMA2.MMA R99, -RZ, RZ, 0, 9.5367431640625e-07 ;  /* 0x00000010ff637435 */ /* 0x000fe200000001ff */
[----:B------:R-:W-:Y:S02]  /*3a50*/  MOV R100, R94 ;  /* 0x0000005e00647202 */ /* 0x000fe40000000f00 */
[----:B------:R-:W-:Y:S02]  /*3a60*/  MOV R102, 0x1f ;  /* 0x0000001f00667802 */ /* 0x000fe40000000f00 */
[----:B------:R-:W-:-:S07]  /*3a70*/  MOV R97, 0xffffffff ;  /* 0xffffffff00617802 */ /* 0x000fce0000000f00 */
[----:B-----5:R-:W-:Y:S05]  /*3a80*/  WARPSYNC.COLLECTIVE R97, `(.L_x_7575) ;  /* 0x0000000061087348 */ /* 0x020fea0003c00000 */
[----:B------:R0:W1:Y:S02]  /*3a90*/  SHFL.DOWN P2, R111, R100, R99, R102 ;  /* 0x08000063646f7389 */ /* 0x0000640000040066 */
[----:B01---5:R-:W-:Y:S01]  /*3aa0*/  ENDCOLLECTIVE ;  /* 0x000000000000791b */ /* 0x023fe20003800000 */
.L_x_7575:
[----:B------:R-:W-:Y:S02]  /*3ab0*/  MOV R100, R90 ;  /* 0x0000005a00647202 */ /* 0x000fe40000000f00 */
[----:B------:R-:W-:-:S07]  /*3ac0*/  MOV R89, R111 ;  /* 0x0000006f00597202 */ /* 0x000fce0000000f00 */
[----:B------:R-:W-:Y:S05]  /*3ad0*/  WARPSYNC.COLLECTIVE R97, `(.L_x_7576) ;  /* 0x0000000061087348 */ /* 0x000fea0003c00000 */
[----:B------:R0:W1:Y:S02]  /*3ae0*/  SHFL.DOWN P2, R111, R100, R99, R102 ;  /* 0x08000063646f7389 */ /* 0x0000640000040066 */
[----:B01----:R-:W-:Y:S01]  /*3af0*/  ENDCOLLECTIVE ;  /* 0x000000000000791b */ /* 0x003fe20003800000 */
.L_x_7576:
[----:B------:R-:W-:Y:S01]  /*3b00*/  FADD.FTZ R89, R94, R89 ;  /* 0x000000595e597221 */ /* 0x000fe20000010000 */
[----:B------:R-:W-:-:S04]  /*3b10*/  HFMA2.MMA R99, -RZ, RZ, 0, 4.76837158203125e-07 ;  /* 0x00000008ff637435 */ /* 0x000fc800000001ff */
[----:B------:R-:W-:Y:S02]  /*3b20*/  MOV R100, R89 ;  /* 0x0000005900647202 */ /* 0x000fe40000000f00 */
[----:B------:R-:W-:-:S07]  /*3b30*/  MOV R91, R111 ;  /* 0x0000006f005b7202 */ /* 0x000fce0000000f00 */
[----:B------:R-:W-:Y:S05]  /*3b40*/  WARPSYNC.COLLECTIVE R97, `(.L_x_7577) ;  /* 0x0000000061087348 */ /* 0x000fea0003c00000 */
[----:B------:R0:W1:Y:S02]  /*3b50*/  SHFL.DOWN P2, R111, R100, R99, R102 ;  /* 0x08000063646f7389 */ /* 0x0000640000040066 */
[----:B01----:R-:W-:Y:S01]  /*3b60*/  ENDCOLLECTIVE ;  /* 0x000000000000791b */ /* 0x003fe20003800000 */
.L_x_7577:
[----:B------:R-:W-:-:S05]  /*3b70*/  FADD.FTZ R91, R90, R91 ;  /* 0x0000005b5a5b7221 */ /* 0x000fca0000010000 */
[----:B------:R-:W-:Y:S02]  /*3b80*/  MOV R100, R91 ;  /* 0x0000005b00647202 */ /* 0x000fe40000000f00 */
[----:B------:R-:W-:-:S07]  /*3b90*/  MOV R96, R111 ;  /* 0x0000006f00607202 */ /* 0x000fce0000000f00 */
[----:B------:R-:W-:Y:S05]  /*3ba0*/  WARPSYNC.COLLECTIVE R97, `(.L_x_7578) ;  /* 0x0000000061087348 */ /* 0x000fea0003c00000 */
[----:B------:R0:W1:Y:S02]  /*3bb0*/  SHFL.DOWN P2, R111, R100, R99, R102 ;  /* 0x08000063646f7389 */ /* 0x0000640000040066 */
[----:B01----:R-:W-:Y:S01]  /*3bc0*/  ENDCOLLECTIVE ;  /* 0x000000000000791b */ /* 0x003fe20003800000 */
.L_x_7578:
[----:B------:R-:W-:Y:S01]  /*3bd0*/  FADD.FTZ R96, R89, R96 ;  /* 0x0000006059607221 */ /* 0x000fe20000010000 */
[----:B------:R-:W-:-:S04]  /*3be0*/  HFMA2.MMA R99, -RZ, RZ, 0, 2.384185791015625e-07 ;  /* 0x00000004ff637435 */ /* 0x000fc800000001ff */
[----:B------:R-:W-:Y:S02]  /*3bf0*/  MOV R100, R96 ;  /* 0x0000006000647202 */ /* 0x000fe40000000f00 */
[----:B------:R-:W-:-:S07]  /*3c00*/  MOV R98, R111 ;  /* 0x0000006f00627202 */ /* 0x000fce0000000f00 */
[----:B------:R-:W-:Y:S05]  /*3c10*/  WARPSYNC.COLLECTIVE R97, `(.L_x_7579) ;  /* 0x0000000061087348 */ /* 0x000fea0003c00000 */
[----:B------:R0:W1:Y:S02]  /*3c20*/  SHFL.DOWN P2, R111, R100, R99, R102 ;  /* 0x08000063646f7389 */ /* 0x0000640000040066 */
[----:B01----:R-:W-:Y:S01]  /*3c30*/  ENDCOLLECTIVE ;  /* 0x000000000000791b */ /* 0x003fe20003800000 */
.L_x_7579:
[----:B------:R-:W-:-:S05]  /*3c40*/  FADD.FTZ R98, R91, R98 ;  /* 0x000000625b627221 */ /* 0x000fca0000010000 */
[----:B------:R-:W-:Y:S02]  /*3c50*/  MOV R100, R98 ;  /* 0x0000006200647202 */ /* 0x000fe40000000f00 */
[----:B------:R-:W-:-:S07]  /*3c60*/  MOV R93, R111 ;  /* 0x0000006f005d7202 */ /* 0x000fce0000000f00 */
[----:B------:R-:W-:Y:S05]  /*3c70*/  WARPSYNC.COLLECTIVE R97, `(.L_x_7580) ;  /* 0x0000000061087348 */ /* 0x000fea0003c00000 */
[----:B------:R0:W1:Y:S02]  /*3c80*/  SHFL.DOWN P2, R111, R100, R99, R102 ;  /* 0x08000063646f7389 */ /* 0x0000640000040066 */
[----:B01----:R-:W-:Y:S01]  /*3c90*/  ENDCOLLECTIVE ;  /* 0x000000000000791b */ /* 0x003fe20003800000 */
.L_x_7580:
[----:B------:R-:W-:Y:S01]  /*3ca0*/  FADD.FTZ R93, R96, R93 ;  /* 0x0000005d605d7221 */ /* 0x000fe20000010000 */
[----:B------:R-:W-:-:S04]  /*3cb0*/  HFMA2.MMA R99, -RZ, RZ, 0, 1.1920928955078125e-07 ;  /* 0x00000002ff637435 */ /* 0x000fc800000001ff */
[----:B------:R-:W-:Y:S02]  /*3cc0*/  MOV R100, R93 ;  /* 0x0000005d00647202 */ /* 0x000fe40000000f00 */
[----:B------:R-:W-:-:S07]  /*3cd0*/  MOV R95, R111 ;  /* 0x0000006f005f7202 */ /* 0x000fce0000000f00 */
[----:B------:R-:W-:Y:S05]  /*3ce0*/  WARPSYNC.COLLECTIVE R97, `(.L_x_7581) ;  /* 0x0000000061087348 */ /* 0x000fea0003c00000 */
[----:B------:R0:W1:Y:S02]  /*3cf0*/  SHFL.DOWN P2, R111, R100, R99, R102 ;  /* 0x08000063646f7389 */ /* 0x0000640000040066 */
[----:B01----:R-:W-:Y:S01]  /*3d00*/  ENDCOLLECTIVE ;  /* 0x000000000000791b */ /* 0x003fe20003800000 */
.L_x_7581:
[----:B------:R-:W-:-:S05]  /*3d10*/  FADD.FTZ R95, R98, R95 ;  /* 0x0000005f625f7221 */ /* 0x000fca0000010000 */
[----:B------:R-:W-:Y:S02]  /*3d20*/  MOV R100, R95 ;  /* 0x0000005f00647202 */ /* 0x000fe40000000f00 */
[----:B------:R-:W-:-:S07]  /*3d30*/  MOV R90, R111 ;  /* 0x0000006f005a7202 */ /* 0x000fce0000000f00 */
[----:B------:R-:W-:Y:S05]  /*3d40*/  WARPSYNC.COLLECTIVE R97, `(.L_x_7582) ;  /* 0x0000000061087348 */ /* 0x000fea0003c00000 */
[----:B------:R0:W1:Y:S02]  /*3d50*/  SHFL.DOWN P2, R111, R100, R99, R102 ;  /* 0x08000063646f7389 */ /* 0x0000640000040066 */
[----:B01----:R-:W-:Y:S01]  /*3d60*/  ENDCOLLECTIVE ;  /* 0x000000000000791b */ /* 0x003fe20003800000 */
.L_x_7582:
[----:B------:R-:W-:Y:S01]  /*3d70*/  FADD.FTZ R90, R93, R90 ;  /* 0x0000005a5d5a7221 */ /* 0x000fe20000010000 */
[----:B------:R-:W-:-:S04]  /*3d80*/  HFMA2.MMA R99, -RZ, RZ, 0, 5.9604644775390625e-08 ;  /* 0x00000001ff637435 */ /* 0x000fc800000001ff */
[----:B------:R-:W-:Y:S02]  /*3d90*/  MOV R100, R90 ;  /* 0x0000005a00647202 */ /* 0x000fe40000000f00 */
[----:B------:R-:W-:-:S07]  /*3da0*/  MOV R94, R111 ;  /* 0x0000006f005e7202 */ /* 0x000fce0000000f00 */
[----:B------:R-:W-:Y:S05]  /*3db0*/  WARPSYNC.COLLECTIVE R97, `(.L_x_7583) ;  /* 0x0000000061087348 */ /* 0x000fea0003c00000 */
[----:B------:R0:W1:Y:S02]  /*3dc0*/  SHFL.DOWN P2, R111, R100, R99, R102 ;  /* 0x08000063646f7389 */ /* 0x0000640000040066 */
[----:B01----:R-:W-:Y:S01]  /*3dd0*/  ENDCOLLECTIVE ;  /* 0x000000000000791b */ /* 0x003fe20003800000 */
.L_x_7583:
[----:B------:R-:W-:-:S05]  /*3de0*/  FADD.FTZ R94, R95, R94 ;  /* 0x0000005e5f5e7221 */ /* 0x000fca0000010000 */
[----:B------:R-:W-:Y:S02]  /*3df0*/  MOV R100, R94 ;  /* 0x0000005e00647202 */ /* 0x000fe40000000f00 */
[----:B------:R-:W-:-:S07]  /*3e00*/  MOV R89, R111 ;  /* 0x0000006f00597202 */ /* 0x000fce0000000f00 */
[----:B------:R-:W-:Y:S05]  /*3e10*/  WARPSYNC.COLLECTIVE R97, `(.L_x_7584) ;  /* 0x0000000061087348 */ /* 0x000fea0003c00000 */
[----:B------:R0:W1:Y:S02]  /*3e20*/  SHFL.DOWN P2, R111, R100, R99, R102 ;  /* 0x08000063646f7389 */ /* 0x0000640000040066 */
[----:B01----:R-:W-:Y:S01]  /*3e30*/  ENDCOLLECTIVE ;  /* 0x000000000000791b */ /* 0x003fe20003800000 */
.L_x_7584:
[----:B------:R-:W-:Y:S05]  /*3e40*/  BRA `(.L_x_7585) ;  /* 0xffffffd800d47947 */ /* 0x000fea000383ffff */
.L_x_7586:
        /* <DEDUP_REMOVED lines=11> */
.L_x_11394:


//--------------------- .text._ZN10layer_norm22ln_bwd_finalize_kernelINS_22Kernel_traits_finalizeILj6144E6__halfS2_fS2_fjLb1ELj1024ELj4ENS_18Kernel_traits_baseILj6144ES2_S2_fS2_fjLj1024EEEEELb1ELb0EEEvNS_9BwdParamsE --------------------------
	.section	.text._ZN10layer_norm22ln_bwd_finalize_kernelINS_22Kernel_traits_finalizeILj6144E6__halfS2_fS2_fjLb1ELj1024ELj4ENS_18Kernel_traits_baseILj6144ES2_S2_fS2_fjLj1024EEEEELb1ELb0EEEvNS_9BwdParamsE,"ax",@progbits
	.align	128
        .global         _ZN10layer_norm22ln_bwd_finalize_kernelINS_22Kernel_traits_finalizeILj6144E6__halfS2_fS2_fjLb1ELj1024ELj4ENS_18Kernel_traits_baseILj6144ES2_S2_fS2_fjLj1024EEEEELb1ELb0EEEvNS_9BwdParamsE
        .type           _ZN10layer_norm22ln_bwd_finalize_kernelINS_22Kernel_traits_finalizeILj6144E6__halfS2_fS2_fjLb1ELj1024ELj4ENS_18Kernel_traits_baseILj6144ES2_S2_fS2_fjLj1024EEEEELb1ELb0EEEvNS_9BwdParamsE,@function
        .size           _ZN10layer_norm22ln_bwd_finalize_kernelINS_22Kernel_traits_finalizeILj6144E6__halfS2_fS2_fjLb1ELj1024ELj4ENS_18Kernel_traits_baseILj6144ES2_S2_fS2_fjLj1024EEEEELb1ELb0EEEvNS_9BwdParamsE,(.L_x_11395 - _ZN10layer_norm22ln_bwd_finalize_kernelINS_22Kernel_traits_finalizeILj6144E6__halfS2_fS2_fjLb1ELj1024ELj4ENS_18Kernel_traits_baseILj6144ES2_S2_fS2_fjLj1024EEEEELb1ELb0EEEvNS_9BwdParamsE)
        .other          _ZN10layer_norm22ln_bwd_finalize_kernelINS_22Kernel_traits_finalizeILj6144E6__halfS2_fS2_fjLb1ELj1024ELj4ENS_18Kernel_traits_baseILj6144ES2_S2_fS2_fjLj1024EEEEELb1ELb0EEEvNS_9BwdParamsE,@"STO_CUDA_ENTRY STV_DEFAULT"
_ZN10layer_norm22ln_bwd_finalize_kernelINS_22Kernel_traits_finalizeILj6144E6__halfS2_fS2_fjLb1ELj1024ELj4ENS_18Kernel_traits_baseILj6144ES2_S2_fS2_fjLj1024EEEEELb1ELb0EEEvNS_9BwdParamsE:
.text._ZN10layer_norm22ln_bwd_finalize_kernelINS_22Kernel_traits_finalizeILj6144E6__halfS2_fS2_fjLb1ELj1024ELj4ENS_18Kernel_traits_baseILj6144ES2_S2_fS2_fjLj1024EEEEELb1ELb0EEEvNS_9BwdParamsE:
        /* <DEDUP_REMOVED lines=24> */
.L_x_7599:
        /* <DEDUP_REMOVED lines=36> */
.L_x_7591:
        /* <DEDUP_REMOVED lines=49> */
.L_x_7590:
[----:B------:R-:W-:Y:S05]  /*06d0*/  BSYNC B1 ;  /* 0x0000000000017941 */ /* 0x000fea0003800000 */
.L_x_7589:
        /* <DEDUP_REMOVED lines=31> */
.L_x_7593:
[----:B------:R-:W-:Y:S05]  /*08d0*/  BSYNC B1 ;  /* 0x0000000000017941 */ /* 0x000fea0003800000 */
.L_x_7592:
        /* <DEDUP_REMOVED lines=16> */
.L_x_7594:
[----:B------:R-:W-:Y:S05]  /*09e0*/  BSYNC B1 ;  /* 0x0000000000017941 */ /* 0x000fea0003800000 */
.L_x_7588:
[----:B------:R-:W-:Y:S05]  /*09f0*/  BSYNC B0 ;  /* 0x0000000000007941 */ /* 0x000fea0003800000 */
.L_x_7587:
        /* <DEDUP_REMOVED lines=40> */
.L_x_7615:
        /* <DEDUP_REMOVED lines=8> */
.L_x_7595:
        /* <DEDUP_REMOVED lines=23> */
.L_x_7598:
[----:B------:R-:W-:Y:S05]  /*0e70*/  BSYNC B0 ;  /* 0x0000000000007941 */ /* 0x000fea0003800000 */
.L_x_7597:
[C---:B------:R-:W-:Y:S01]  /*0e80*/  ISETP.GT.U32.AND P1, PT, R4.reuse, -0x1801, PT ;  /* 0xffffe7ff0400780c */ /* 0x040fe20003f24070 */
[----:B------:R-:W-:Y:S01]  /*0e90*/  VIADD R4, R4, 0x1800 ;  /* 0x0000180004047836 */ /* 0x000fe20000000000 */
[----:B------:R-:W-:-:S11]  /*0ea0*/  IADD3 R5, R5, 0xc00, RZ ;  /* 0x00000c0005057810 */ /* 0x000fd60007ffe0ff */
[----:B------:R-:W-:Y:S05]  /*0eb0*/  @P1 BRA `(.L_x_7599) ;  /* 0xfffffff000b01947 */ /* 0x000fea000383ffff */
[----:B------:R-:W-:Y:S05]  /*0ec0*/  EXIT ;  /* 0x000000000000794d */ /* 0x000fea0003800000 */
.L_x_7596:
[----:B0-----:R-:W-:Y:S01]  /*0ed0*/  HFMA2.MMA R24, -RZ, RZ, 0, 5.9604644775390625e-08 ;  /* 0x00000001ff187435 */ /* 0x001fe200000001ff */
[----:B----4-:R-:W-:Y:S02]  /*0ee0*/  MOV R23, R10 ;  /* 0x0000000a00177202 */ /* 0x010fe40000000f00 */
[----:B------:R-:W-:Y:S02]  /*0ef0*/  MOV R25, 0x1f ;  /* 0x0000001f00197802 */ /* 0x000fe40000000f00 */
[----:B------:R-:W-:-:S07]  /*0f00*/  MOV R20, 0xffffffff ;  /* 0xffffffff00147802 */ /* 0x000fce0000000f00 */
[----:B-123--:R-:W-:Y:S05]  /*0f10*/  WARPSYNC.COLLECTIVE R20, `(.L_x_7600) ;  /* 0x0000000014087348 */ /* 0x00efea0003c00000 */
[----:B------:R0:W4:Y:S02]  /*0f20*/  SHFL.BFLY P2, R22, R23, R24, R25 ;  /* 0x0c00001817167389 */ /* 0x0001240000040019 */
[----:B01234-:R-:W-:Y:S01]  /*0f30*/  ENDCOLLECTIVE ;  /* 0x000000000000791b */ /* 0x01ffe20003800000 */
.L_x_7600:
[----:B------:R-:W-:Y:S01]  /*0f40*/  HFMA2.MMA R24, -RZ, RZ, 0, 1.1920928955078125e-07 ;  /* 0x00000002ff187435 */ /* 0x000fe200000001ff */
[----:B------:R-:W-:-:S05]  /*0f50*/  MOV R11, R22 ;  /* 0x00000016000b7202 */ /* 0x000fca0000000f00 */
[----:B------:R-:W-:-:S04]  /*0f60*/  FADD.FTZ R11, R10, R11 ;  /* 0x0000000b0a0b7221 */ /* 0x000fc80000010000 */
[----:B------:R-:W-:-:S07]  /*0f70*/  IMAD.MOV.U32 R23, RZ, RZ, R11 ;  /* 0x000000ffff177224 */ /* 0x000fce00078e000b */
[----:B------:R-:W-:Y:S05]  /*0f80*/  WARPSYNC.COLLECTIVE R20, `(.L_x_7601) ;  /* 0x0000000014087348 */ /* 0x000fea0003c00000 */
[----:B------:R0:W1:Y:S02]  /*0f90*/  SHFL.BFLY P2, R22, R23, R24, R25 ;  /* 0x0c00001817167389 */ /* 0x0000640000040019 */
[----:B01----:R-:W-:Y:S01]  /*0fa0*/  ENDCOLLECTIVE ;  /* 0x000000000000791b */ /* 0x003fe20003800000 */
.L_x_7601:
[----:B------:R-:W-:Y:S01]  /*0fb0*/  HFMA2.MMA R24, -RZ, RZ, 0, 2.384185791015625e-07 ;  /* 0x00000004ff187435 */ /* 0x000fe200000001ff */
[----:B------:R-:W-:-:S05]  /*0fc0*/  MOV R14, R22 ;  /* 0x00000016000e7202 */ /* 0x000fca0000000f00 */
[----:B------:R-:W-:-:S05]  /*0fd0*/  FADD.FTZ R14, R11, R14 ;  /* 0x0000000e0b0e7221 */ /* 0x000fca0000010000 */
[----:B------:R-:W-:-:S07]  /*0fe0*/  MOV R23, R14 ;  /* 0x0000000e00177202 */ /* 0x000fce0000000f00 */
[----:B------:R-:W-:Y:S05]  /*0ff0*/  WARPSYNC.COLLECTIVE R20, `(.L_x_7602) ;  /* 0x0000000014087348 */ /* 0x000fea0003c00000 */
[----:B------:R0:W1:Y:S02]  /*1000*/  SHFL.BFLY P2, R22, R23, R24, R25 ;  /* 0x0c00001817167389 */ /* 0x0000640000040019 */
[----:B01----:R-:W-:Y:S01]  /*1010*/  ENDCOLLECTIVE ;  /* 0x000000000000791b */ /* 0x003fe20003800000 */
.L_x_7602:
[----:B------:R-:W-:Y:S01]  /*1020*/  IMAD.MOV.U32 R24, RZ, RZ, 0x8 ;  /* 0x00000008ff187424 */ /* 0x000fe200078e00ff */
[----:B------:R-:W-:-:S05]  /*1030*/  MOV R13, R22 ;  /* 0x00000016000d7202 */ /* 0x000fca0000000f00 */
[----:B------:R-:W-:-:S05]  /*1040*/  FADD.FTZ R13, R14, R13 ;  /* 0x0000000d0e0d7221 */ /* 0x000fca0000010000 */
[----:B------:R-:W-:-:S07]  /*1050*/  MOV R23, R13 ;  /* 0x0000000d00177202 */ /* 0x000fce0000000f00 */
[----:B------:R-:W-:Y:S05]  /*1060*/  WARPSYNC.COLLECTIVE R20, `(.L_x_7603) ;  /* 0x0000000014087348 */ /* 0x000fea0003c00000 */
[----:B------:R0:W1:Y:S02]  /*1070*/  SHFL.BFLY P2, R22, R23, R24, R25 ;  /* 0x0c00001817167389 */ /* 0x0000640000040019 */
[----:B01----:R-:W-:Y:S01]  /*1080*/  ENDCOLLECTIVE ;  /* 0x000000000000791b */ /* 0x003fe20003800000 */
.L_x_7603:
[----:B------:R-:W-:Y:S01]  /*1090*/  HFMA2.MMA R24, -RZ, RZ, 0, 9.5367431640625e-07 ;  /* 0x00000010ff187435 */ /* 0x000fe200000001ff */
[----:B------:R-:W-:-:S05]  /*10a0*/  MOV R10, R22 ;  /* 0x00000016000a7202 */ /* 0x000fca0000000f00 */
[----:B------:R-:W-:-:S05]  /*10b0*/  FADD.FTZ R11, R13, R10 ;  /* 0x0000000a0d0b7221 */ /* 0x000fca0000010000 */
[----:B------:R-:W-:-:S07]  /*10c0*/  MOV R23, R11 ;  /* 0x0000000b00177202 */ /* 0x000fce0000000f00 */
[----:B------:R-:W-:Y:S05]  /*10d0*/  WARPSYNC.COLLECTIVE R20, `(.L_x_7604) ;  /* 0x0000000014087348 */ /* 0x000fea0003c00000 */
[----:B------:R0:W1:Y:S02]  /*10e0*/  SHFL.BFLY P2, R22, R23, R24, R25 ;  /* 0x0c00001817167389 */ /* 0x0000640000040019 */
[----:B01----:R-:W-:Y:S01]  /*10f0*/  ENDCOLLECTIVE ;  /* 0x000000000000791b */ /* 0x003fe20003800000 */
.L_x_7604:
[----:B------:R-:W-:Y:S01]  /*1100*/  HFMA2.MMA R24, -RZ, RZ, 0, 5.9604644775390625e-08 ;  /* 0x00000001ff187435 */ /* 0x000fe200000001ff */
[----:B------:R-:W-:Y:S02]  /*1110*/  MOV R23, R12 ;  /* 0x0000000c00177202 */ /* 0x000fe40000000f00 */
[----:B------:R-:W-:-:S08]  /*1120*/  MOV R10, R22 ;  /* 0x00000016000a7202 */ /* 0x000fd00000000f00 */
[----:B------:R-:W-:Y:S05]  /*1130*/  WARPSYNC.COLLECTIVE R20, `(.L_x_7605) ;  /* 0x0000000014087348 */ /* 0x000fea0003c00000 */
[----:B------:R0:W1:Y:S02]  /*1140*/  SHFL.BFLY P2, R22, R23, R24, R25 ;  /* 0x0c00001817167389 */ /* 0x0000640000040019 */
[----:B01----:R-:W-:Y:S01]  /*1150*/  ENDCOLLECTIVE ;  /* 0x000000000000791b */ /* 0x003fe20003800000 */
.L_x_7605:
[----:B------:R-:W-:Y:S01]  /*1160*/  HFMA2.MMA R24, -RZ, RZ, 0, 1.1920928955078125e-07 ;  /* 0x00000002ff187435 */ /* 0x000fe200000001ff */
[----:B------:R-:W-:-:S04]  /*1170*/  IMAD.MOV.U32 R13, RZ, RZ, R22 ;  /* 0x000000ffff0d7224 */ /* 0x000fc800078e0016 */
[----:B------:R-:W-:-:S05]  /*1180*/  FADD.FTZ R15, R12, R13 ;  /* 0x0000000d0c0f7221 */ /* 0x000fca0000010000 */
[----:B------:R-:W-:-:S07]  /*1190*/  MOV R23, R15 ;  /* 0x0000000f00177202 */ /* 0x000fce0000000f00 */
[----:B------:R-:W-:Y:S05]  /*11a0*/  WARPSYNC.COLLECTIVE R20, `(.L_x_7606) ;  /* 0x0000000014087348 */ /* 0x000fea0003c00000 */
[----:B------:R0:W1:Y:S02]  /*11b0*/  SHFL.BFLY P2, R22, R23, R24, R25 ;  /* 0x0c00001817167389 */ /* 0x0000640000040019 */
[----:B01----:R-:W-:Y:S01]  /*11c0*/  ENDCOLLECTIVE ;  /* 0x000000000000791b */ /* 0x003fe20003800000 */
.L_x_7606:
[----:B------:R-:W-:Y:S01]  /*11d0*/  HFMA2.MMA R24, -RZ, RZ, 0, 2.384185791015625e-07 ;  /* 0x00000004ff187435 */ /* 0x000fe200000001ff */
[----:B------:R-:W-:-:S05]  /*11e0*/  MOV R16, R22 ;  /* 0x0000001600107202 */ /* 0x000fca0000000f00 */
[----:B------:R-:W-:-:S05]  /*11f0*/  FADD.FTZ R16, R15, R16 ;  /* 0x000000100f107221 */ /* 0x000fca0000010000 */
[----:B------:R-:W-:-:S07]  /*1200*/  MOV R23, R16 ;  /* 0x0000001000177202 */ /* 0x000fce0000000f00 */
[----:B------:R-:W-:Y:S05]  /*1210*/  WARPSYNC.COLLECTIVE R20, `(.L_x_7607) ;  /* 0x0000000014087348 */ /* 0x000fea0003c00000 */
[----:B------:R0:W1:Y:S02]  /*1220*/  SHFL.BFLY P2, R22, R23, R24, R25 ;  /* 0x0c00001817167389 */ /* 0x0000640000040019 */
[----:B01----:R-:W-:Y:S01]  /*1230*/  ENDCOLLECTIVE ;  /* 0x000000000000791b */ /* 0x003fe20003800000 */
.L_x_7607:
[----:B------:R-:W-:Y:S01]  /*1240*/  HFMA2.MMA R24, -RZ, RZ, 0, 4.76837158203125e-07 ;  /* 0x00000008ff187435 */ /* 0x000fe200000001ff */
[----:B------:R-:W-:-:S05]  /*1250*/  MOV R17, R22 ;  /* 0x0000001600117202 */ /* 0x000fca0000000f00 */
[----:B------:R-:W-:-:S04]  /*1260*/  FADD.FTZ R17, R16, R17 ;  /* 0x0000001110117221 */ /* 0x000fc80000010000 */
[----:B------:R-:W-:-:S07]  /*1270*/  IMAD.MOV.U32 R23, RZ, RZ, R17 ;  /* 0x000000ffff177224 */ /* 0x000fce00078e0011 */
[----:B------:R-:W-:Y:S05]  /*1280*/  WARPSYNC.COLLECTIVE R20, `(.L_x_7608) ;  /* 0x0000000014087348 */ /* 0x000fea0003c00000 */
[----:B------:R0:W1:Y:S02]  /*1290*/  SHFL.BFLY P2, R22, R23, R24, R25 ;  /* 0x0c00001817167389 */ /* 0x0000640000040019 */
[----:B01----:R-:W-:Y:S01]  /*12a0*/  ENDCOLLECTIVE ;  /* 0x000000000000791b */ /* 0x003fe20003800000 */
.L_x_7608:
[----:B------:R-:W-:Y:S01]  /*12b0*/  HFMA2.MMA R24, -RZ, RZ, 0, 9.5367431640625e-07 ;  /* 0x00000010ff187435 */ /* 0x000fe200000001ff */
[----:B------:R-:W-:-:S05]  /*12c0*/  MOV R12, R22 ;  /* 0x00000016000c7202 */ /* 0x000fca0000000f00 */
[----:B------:R-:W-:-:S05]  /*12d0*/  FADD.FTZ R12, R17, R12 ;  /* 0x0000000c110c7221 */ /* 0x000fca0000010000 */
[----:B------:R-:W-:-:S07]  /*12e0*/  MOV R23, R12 ;  /* 0x0000000c00177202 */ /* 0x000fce0000000f00 */
[----:B------:R-:W-:Y:S05]  /*12f0*/  WARPSYNC.COLLECTIVE R20, `(.L_x_7609) ;  /* 0x0000000014087348 */ /* 0x000fea0003c00000 */
[----:B------:R0:W1:Y:S02]  /*1300*/  SHFL.BFLY P2, R22, R23, R24, R25 ;  /* 0x0c00001817167389 */ /* 0x0000640000040019 */
[----:B01----:R-:W-:Y:S01]  /*1310*/  ENDCOLLECTIVE ;  /* 0x000000000000791b */ /* 0x003fe20003800000 */
.L_x_7609:
[----:B------:R-:W-:Y:S01]  /*1320*/  MOV R23, R8 ;  /* 0x0000000800177202 */ /* 0x000fe20000000f00 */
[----:B------:R-:W-:Y:S01]  /*1330*/  IMAD.MOV.U32 R24, RZ, RZ, 0x1 ;  /* 0x00000001ff187424 */ /* 0x000fe200078e00ff */
[----:B------:R-:W-:-:S07]  /*1340*/  MOV R15, R22 ;  /* 0x00000016000f7202 */ /* 0x000fce0000000f00 */
[----:B------:R-:W-:Y:S05]  /*1350*/  WARPSYNC.COLLECTIVE R20, `(.L_x_7610) ;  /* 0x0000000014087348 */ /* 0x000fea0003c00000 */
[----:B------:R0:W1:Y:S02]  /*1360*/  SHFL.BFLY P2, R22, R23, R24, R25 ;  /* 0x0c00001817167389 */ /* 0x0000640000040019 */
[----:B01----:R-:W-:Y:S01]  /*1370*/  ENDCOLLECTIVE ;  /* 0x000000000000791b */ /* 0x003fe20003800000 */
.L_x_7610:
[----:B------:R-:W-:Y:S01]  /*1380*/  HFMA2.MMA R24, -RZ, RZ, 0, 1.1920928955078125e-07 ;  /* 0x00000002ff187435 */ /* 0x000fe200000001ff */
[----:B------:R-:W-:-:S05]  /*1390*/  MOV R17, R22 ;  /* 0x0000001600117202 */ /* 0x000fca0000000f00 */
[----:B------:R-:W-:-:S05]  /*13a0*/  FADD.FTZ R18, R8, R17 ;  /* 0x0000001108127221 */ /* 0x000fca0000010000 */
[----:B------:R-:W-:-:S07]  /*13b0*/  MOV R23, R18 ;  /* 0x0000001200177202 */ /* 0x000fce0000000f00 */
[----:B------:R-:W-:Y:S05]  /*13c0*/  WARPSYNC.COLLECTIVE R20, `(.L_x_7611) ;  /* 0x0000000014087348 */ /* 0x000fea0003c00000 */
[----:B------:R0:W1:Y:S02]  /*13d0*/  SHFL.BFLY P2, R22, R23, R24, R25 ;  /* 0x0c00001817167389 */ /* 0x0000640000040019 */
[----:B01----:R-:W-:Y:S01]  /*13e0*/  ENDCOLLECTIVE ;  /* 0x000000000000791b */ /* 0x003fe20003800000 */
.L_x_7611:
[----:B------:R-:W-:Y:S01]  /*13f0*/  HFMA2.MMA R24, -RZ, RZ, 0, 2.384185791015625e-07 ;  /* 0x00000004ff187435 */ /* 0x000fe200000001ff */
[----:B------:R-:W-:-:S05]  /*1400*/  MOV R13, R22 ;  /* 0x00000016000d7202 */ /* 0x000fca0000000f00 */
[----:B------:R-:W-:-:S05]  /*1410*/  FADD.FTZ R19, R18, R13 ;  /* 0x0000000d12137221 */ /* 0x000fca0000010000 */
[----:B------:R-:W-:-:S07]  /*1420*/  MOV R23, R19 ;  /* 0x0000001300177202 */ /* 0x000fce0000000f00 */
[----:B------:R-:W-:Y:S05]  /*1430*/  WARPSYNC.COLLECTIVE R20, `(.L_x_7612) ;  /* 0x0000000014087348 */ /* 0x000fea0003c00000 */
[----:B------:R0:W1:Y:S02]  /*1440*/  SHFL.BFLY P2, R22, R23, R24, R25 ;  /* 0x0c00001817167389 */ /* 0x0000640000040019 */
[----:B01----:R-:W-:Y:S01]  /*1450*/  ENDCOLLECTIVE ;  /* 0x000000000000791b */ /* 0x003fe20003800000 */
.L_x_7612:
[----:B------:R-:W-:Y:S01]  /*1460*/  HFMA2.MMA R24, -RZ, RZ, 0, 4.76837158203125e-07 ;  /* 0x00000008ff187435 */ /* 0x000fe200000001ff */
[----:B------:R-:W-:-:S04]  /*1470*/  IMAD.MOV.U32 R8, RZ, RZ, R22 ;  /* 0x000000ffff087224 */ /* 0x000fc800078e0016 */
[----:B------:R-:W-:-:S05]  /*1480*/  FADD.FTZ R8, R19, R8 ;  /* 0x0000000813087221 */ /* 0x000fca0000010000 */
[----:B------:R-:W-:-:S07]  /*1490*/  MOV R23, R8 ;  /* 0x0000000800177202 */ /* 0x000fce0000000f00 */
[----:B------:R-:W-:Y:S05]  /*14a0*/  WARPSYNC.COLLECTIVE R20, `(.L_x_7613) ;  /* 0x0000000014087348 */ /* 0x000fea0003c00000 */
[----:B------:R0:W1:Y:S02]  /*14b0*/  SHFL.BFLY P2, R22, R23, R24, R25 ;  /* 0x0c00001817167389 */ /* 0x0000640000040019 */
[----:B01----:R-:W-:Y:S01]  /*14c0*/  ENDCOLLECTIVE ;  /* 0x000000000000791b */ /* 0x003fe20003800000 */
.L_x_7613:
[----:B------:R-:W-:Y:S01]  /*14d0*/  HFMA2.MMA R24, -RZ, RZ, 0, 9.5367431640625e-07 ;  /* 0x00000010ff187435 */ /* 0x000fe200000001ff */
[----:B------:R-:W-:-:S05]  /*14e0*/  MOV R21, R22 ;  /* 0x0000001600157202 */ /* 0x000fca0000000f00 */
[----:B------:R-:W-:-:S05]  /*14f0*/  FADD.FTZ R21, R8, R21 ;  /* 0x0000001508157221 */ /* 0x000fca0000010000 */
[----:B------:R-:W-:-:S07]  /*1500*/  MOV R23, R21 ;  /* 0x0000001500177202 */ /* 0x000fce0000000f00 */
[----:B------:R-:W-:Y:S05]  /*1510*/  WARPSYNC.COLLECTIVE R20, `(.L_x_7614) ;  /* 0x0000000014087348 */ /* 0x000fea0003c00000 */
[----:B------:R0:W1:Y:S02]  /*1520*/  SHFL.BFLY P2, R22, R23, R24, R25 ;  /* 0x0c00001817167389 */ /* 0x0000640000040019 */
[----:B01----:R-:W-:Y:S01]  /*1530*/  ENDCOLLECTIVE ;  /* 0x000000000000791b */ /* 0x003fe20003800000 */
.L_x_7614:
[----:B------:R-:W-:Y:S01]  /*1540*/  MOV R14, R22 ;  /* 0x00000016000e7202 */ /* 0x000fe20000000f00 */
[----:B------:R-:W-:Y:S06]  /*1550*/  BRA `(.L_x_7615) ;  /* 0xfffffff400c87947 */ /* 0x000fec000383ffff */
.L_x_7616:
        /* <DEDUP_REMOVED lines=10> */
.L_x_11395:


//--------------------- .text._ZN10layer_norm13ln_bwd_kernelINS_13Kernel_traitsI6__halfS2_fS2_fjLj6144ELj1ELj1ELj8ELj16ENS_18Kernel_traits_baseILj6144ES2_S2_fS2_fjLj256EEEEELb1ELb1ELb1ELb0EEEvNS_9BwdParamsE --------------------------
	.section	.text._ZN10layer_norm13ln_bwd_kernelINS_13Kernel_traitsI6__halfS2_fS2_fjLj6144ELj1ELj1ELj8ELj16ENS_18Kernel_traits_baseILj6144ES2_S2_fS2_fjLj256EEEEELb1ELb1ELb1ELb0EEEvNS_9BwdParamsE,"ax",@progbits
	.align	128
        .global         _ZN10layer_norm13ln_bwd_kernelINS_13Kernel_traitsI6__halfS2_fS2_fjLj6144ELj1ELj1ELj8ELj16ENS_18Kernel_traits_baseILj6144ES2_S2_fS2_fjLj256EEEEELb1ELb1ELb1ELb0EEEvNS_9BwdParamsE
        .type           _ZN10layer_norm13ln_bwd_kernelINS_13Kernel_traitsI6__halfS2_fS2_fjLj6144ELj1ELj1ELj8ELj16ENS_18Kernel_traits_baseILj6144ES2_S2_fS2_fjLj256EEEEELb1ELb1ELb1ELb0EEEvNS_9BwdParamsE,@function
        .size           _ZN10layer_norm13ln_bwd_kernelINS_13Kernel_traitsI6__halfS2_fS2_fjLj6144ELj1ELj1ELj8ELj16ENS_18Kernel_traits_baseILj6144ES2_S2_fS2_fjLj256EEEEELb1ELb1ELb1ELb0EEEvNS_9BwdParamsE,(.L_x_11396 - _ZN10layer_norm13ln_bwd_kernelINS_13Kernel_traitsI6__halfS2_fS2_fjLj6144ELj1ELj1ELj8ELj16ENS_18Kernel_traits_baseILj6144ES2_S2_fS2_fjLj256EEEEELb1ELb1ELb1ELb0EEEvNS_9BwdParamsE)
        .other          _ZN10layer_norm13ln_bwd_kernelINS_13Kernel_traitsI6__halfS2_fS2_fjLj6144ELj1ELj1ELj8ELj16ENS_18Kernel_traits_baseILj6144ES2_S2_fS2_fjLj256EEEEELb1ELb1ELb1ELb0EEEvNS_9BwdParamsE,@"STO_CUDA_ENTRY STV_DEFAULT"
_ZN10layer_norm13ln_bwd_kernelINS_13Kernel_traitsI6__halfS2_fS2_fjLj6144ELj1ELj1ELj8ELj16ENS_18Kernel_traits_baseILj6144ES2_S2_fS2_fjLj256EEEEELb1ELb1ELb1ELb0EEEvNS_9BwdParamsE:
.text._ZN10layer_norm13ln_bwd_kernelINS_13Kernel_traitsI6__halfS2_fS2_fjLj6144ELj1ELj1ELj8ELj16ENS_18Kernel_traits_baseILj6144ES2_S2_fS2_fjLj256EEEEELb1ELb1ELb1ELb0EEEvNS_9BwdParamsE:
        /* <DEDUP_REMOVED lines=131> */
.L_x_7738:
[----:B01----:R-:W0:Y:S08]  /*0830*/  LDC.64 R146, c[0x0][0x288] ;  /* 0x0000a200ff927b82 */ /* 0x003e300000000a00 */
[----:B--2---:R-:W1:Y:S08]  /*0840*/  LDC.64 R148, c[0x0][0x258] ;  /* 0x00009600ff947b82 */ /* 0x004e700000000a00 */
[----:B------:R-:W2:Y:S01]  /*0850*/  LDC.64 R144, c[0x0][0x280] ;  /* 0x0000a000ff907b82 */ /* 0x000ea20000000a00 */
[----:B0-----:R-:W-:Y:S01]  /*0860*/  IMAD.WIDE R146, R187, 0x4, R146 ;  /* 0x00000004bb927825 */ /* 0x001fe200078e0292 */
[----:B------:R-:W0:Y:S01]  /*0870*/  S2R R156, SR_TID.X ;  /* 0x00000000009c7919 */ /* 0x000e220000002100 */
[----:B------:R-:W-:-:S05]  /*0880*/  MOV R0, UR14 ;  /* 0x0000000e00007c02 */ /* 0x000fca0008000f00 */
[----:B------:R-:W3:Y:S01]  /*0890*/  LDC.64 R242, c[0x0][0x2c8] ;  /* 0x0000b200fff27b82 */ /* 0x000ee20000000a00 */
[----:B------:R-:W4:Y:S01]  /*08a0*/  LDG.E R147, desc[UR4][R146.64] ;  /* 0x0000000492937981 */ /* 0x000f22000c1e1900 */
[----:B-1----:R-:W-:-:S05]  /*08b0*/  IMAD.WIDE R148, R187, 0x4, R148 ;  /* 0x00000004bb947825 */ /* 0x002fca00078e0294 */
[----:B-----5:R1:W5:Y:S01]  /*08c0*/  LDG.E R185, desc[UR4][R148.64] ;  /* 0x0000000494b97981 */ /* 0x020362000c1e1900 */
[----:B--2---:R-:W-:-:S05]  /*08d0*/  IMAD.WIDE R144, R187, 0x4, R144 ;  /* 0x00000004bb907825 */ /* 0x004fca00078e0290 */
[----:B------:R1:W5:Y:S01]  /*08e0*/  LDG.E R238, desc[UR4][R144.64] ;  /* 0x0000000490ee7981 */ /* 0x000362000c1e1900 */
[----:B------:R-:W-:-:S05]  /*08f0*/  IMAD R2, R187, R0, RZ ;  /* 0x00000000bb027224 */ /* 0x000fca00078e02ff */
[----:B------:R-:W-:-:S04]  /*0900*/  SHF.R.S32.HI R151, RZ, 0x1f, R2 ;  /* 0x0000001fff977819 */ /* 0x000fc80000011402 */
[----:B------:R-:W-:Y:S02]  /*0910*/  LEA.HI R151, R151, R2, RZ, 0x3 ;  /* 0x0000000297977211 */ /* 0x000fe400078f18ff */
[----:B0-----:R-:W-:Y:S01]  /*0920*/  LOP3.LUT R2, R156, 0xff, RZ, 0xc0, !PT ;  /* 0x000000ff9c027812 */ /* 0x001fe200078ec0ff */
[----:B------:R-:W-:Y:S03]  /*0930*/  BSSY B0, `(.L_x_7618) ;  /* 0x000013e000007945 */ /* 0x000fe60003800000 */
[----:B------:R-:W-:-:S05]  /*0940*/  LEA.HI.SX32 R188, R151, R2, 0x1d ;  /* 0x0000000297bc7211 */ /* 0x000fca00078feaff */
[----:B---3--:R-:W-:Y:S01]  /*0950*/  IMAD.WIDE.U32 R244, R188, 0x20, R242 ;  /* 0x00000020bcf47825 */ /* 0x008fe200078e00f2 */
[----:B----4-:R-:W-:-:S13]  /*0960*/  ISETP.GT.AND P1, PT, R147, RZ, PT ;  /* 0x000000ff9300720c */ /* 0x010fda0003f24270 */
        /* <DEDUP_REMOVED lines=20> */
.L_x_7621:
[----:B------:R-:W-:Y:S05]  /*0ab0*/  BSYNC B1 ;  /* 0x0000000000017941 */ /* 0x000fea0003800000 */
.L_x_7620:
        /* <DEDUP_REMOVED lines=12> */
.L_x_7623:
[----:B------:R-:W-:Y:S05]  /*0b80*/  BSYNC B1 ;  /* 0x0000000000017941 */ /* 0x000fea0003800000 */
.L_x_7622:
        /* <DEDUP_REMOVED lines=10> */
[----:B------:R-:W-:Y:S01]  /*0c30*/  HFMA2.MMA R200, -RZ, RZ, 0, 0 ;  /* 0x00000000ffc87435 */ /* 0x000fe200000001ff */
[----:B------:R-:W-:Y:S10]  /*0c40*/  BRA `(.L_x_7624) ;  /* 0x0000001000307947 */ /* 0x000ff40003800000 */
.L_x_7619:
        /* <DEDUP_REMOVED lines=48> */
[----:B------:R-:W-:Y:S01]  /*0f50*/  FADD.FTZ R232, -R157, R147 ;  /* 0x000000939de87221 */ /* 0x000fe20000010100 */
        /* <DEDUP_REMOVED lines=53> */
.L_x_7626:
[----:B------:R-:W-:Y:S05]  /*12b0*/  BSYNC B1 ;  /* 0x0000000000017941 */ /* 0x000fea0003800000 */
.L_x_7625:
        /* <DEDUP_REMOVED lines=43> */
[----:B------:R-:W-:-:S02]  /*1570*/  HADD2.F32 R192, -RZ, R150.H0_H0 ;  /* 0x20000096ffc07230 */ /* 0x000fc40000004100 */
[C---:B------:R-:W-:Y:S01]  /*1580*/  FMUL.FTZ R189, R185.reuse, R152 ;  /* 0x00000098b9bd7220 */ /* 0x040fe20000410000 */
[----:B0-----:R-:W-:Y:S01]  /*1590*/  FMUL.FTZ R190, R14, R149 ;  /* 0x000000950ebe7220 */ /* 0x001fe20000410000 */
[----:B------:R-:W-:Y:S01]  /*15a0*/  FADD.FTZ R145, R144, R215 ;  /* 0x000000d790917221 */ /* 0x000fe20000010000 */
[----:B------:R-:W-:Y:S01]  /*15b0*/  FMUL.FTZ R218, R185, R218 ;  /* 0x000000dab9da7220 */ /* 0x000fe20000410000 */
[----:B------:R-:W-:Y:S01]  /*15c0*/  FFMA.FTZ R147, R217, R215, R146 ;  /* 0x000000d7d9937223 */ /* 0x000fe20000010092 */
[----:B------:R-:W-:Y:S01]  /*15d0*/  FADD.FTZ R64, R64, R192 ;  /* 0x000000c040407221 */ /* 0x000fe20000010000 */
[-C--:B------:R-:W-:Y:S01]  /*15e0*/  FFMA.FTZ R88, R189, R192.reuse, R88 ;  /* 0x000000c0bd587223 */ /* 0x080fe20000010058 */
[----:B------:R-:W-:Y:S02]  /*15f0*/  HADD2.F32 R150, -RZ, R150.H1_H1 ;  /* 0x30000096ff967230 */ /* 0x000fe40000004100 */
[----:B------:R-:W-:Y:S01]  /*1600*/  FADD.FTZ R154, -R157, R154 ;  /* 0x0000009a9d9a7221 */ /* 0x000fe20000010100 */
[----:B------:R-:W-:Y:S01]  /*1610*/  FMUL.FTZ R192, R15, R192 ;  /* 0x000000c00fc07220 */ /* 0x000fe20000410000 */
[----:B------:R-:W-:Y:S01]  /*1620*/  FADD.FTZ R145, R145, R190 ;  /* 0x000000be91917221 */ /* 0x000fe20000010000 */
[----:B------:R-:W-:Y:S01]  /*1630*/  FADD.FTZ R194, -R157, R153 ;  /* 0x000000999dc27221 */ /* 0x000fe20000010100 */
[----:B------:R-:W-:Y:S01]  /*1640*/  FFMA.FTZ R144, R218, R190, R147 ;  /* 0x000000beda907223 */ /* 0x000fe20000010093 */
[----:B------:R-:W-:-:S02]  /*1650*/  HADD2.F32 R196, -RZ, R151.H0_H0 ;  /* 0x20000097ffc47230 */ /* 0x000fc40000004100 */
[----:B------:R-:W-:Y:S01]  /*1660*/  FMUL.FTZ R193, R185, R154 ;  /* 0x0000009ab9c17220 */ /* 0x000fe20000410000 */
[----:B------:R-:W-:Y:S01]  /*1670*/  FADD.FTZ R146, R145, R192 ;  /* 0x000000c091927221 */ /* 0x000fe20000010000 */
[----:B------:R-:W-:Y:S01]  /*1680*/  FMUL.FTZ R194, R185, R194 ;  /* 0x000000c2b9c27220 */ /* 0x000fe20000410000 */
        /* <DEDUP_REMOVED lines=23> */
.L_x_7628:
[----:B------:R-:W-:Y:S05]  /*1800*/  BSYNC B1 ;  /* 0x0000000000017941 */ /* 0x000fea0003800000 */
.L_x_7627:
        /* <DEDUP_REMOVED lines=27> */
[----:B0-----:R-:W-:Y:S01]  /*19c0*/  FMUL.FTZ R203, R20, R148 ;  /* 0x0000009414cb7220 */ /* 0x001fe20000410000 */
[----:B------:R-:W-:Y:S01]  /*19d0*/  FADD.FTZ R144, R201, R206 ;  /* 0x000000cec9907221 */ /* 0x000fe20000010000 */
[----:B------:R-:W-:Y:S01]  /*19e0*/  FMUL.FTZ R202, R185, R158 ;  /* 0x0000009eb9ca7220 */ /* 0x000fe20000410000 */
[----:B------:R-:W-:Y:S01]  /*19f0*/  FFMA.FTZ R145, R197, R206, R200 ;  /* 0x000000cec5917223 */ /* 0x000fe200000100c8 */
[C---:B------:R-:W-:Y:S01]  /*1a00*/  FADD.FTZ R204, -R157.reuse, R147 ;  /* 0x000000939dcc7221 */ /* 0x040fe20000010100 */
[----:B------:R-:W-:Y:S02]  /*1a10*/  HADD2.F32 R149, -RZ, R149.H1_H1 ;  /* 0x30000095ff957230 */ /* 0x000fe40000004100 */
[----:B------:R-:W-:Y:S01]  /*1a20*/  FADD.FTZ R152, -R157, R152 ;  /* 0x000000989d987221 */ /* 0x000fe20000010100 */
        /* <DEDUP_REMOVED lines=46> */
.L_x_7624:
[----:B------:R-:W-:Y:S05]  /*1d10*/  BSYNC B0 ;  /* 0x0000000000007941 */ /* 0x000fea0003800000 */
.L_x_7618:
        /* <DEDUP_REMOVED lines=26> */
.L_x_7753:
[----:B------:R-:W4:Y:S01]  /*1ec0*/  S2R R147, SR_CgaCtaId ;  /* 0x0000000000937919 */ /* 0x000f220000008800 */
[----:B------:R-:W-:Y:S01]  /*1ed0*/  MOV R146, 0x400 ;  /* 0x0000040000927802 */ /* 0x000fe20000000f00 */
[----:B-1----:R-:W-:Y:S01]  /*1ee0*/  FADD.FTZ R200, R153, R200 ;  /* 0x000000c899c87221 */ /* 0x002fe20000010000 */
[----:B------:R-:W-:Y:S01]  /*1ef0*/  @!P5 LOP3.LUT R145, R145, 0x7, RZ, 0xc0, !PT ;  /* 0x000000079191d812 */ /* 0x000fe200078ec0ff */
[----:B--2---:R-:W-:Y:S01]  /*1f00*/  FADD.FTZ R201, R152, R201 ;  /* 0x000000c998c97221 */ /* 0x004fe20000010000 */
[----:B------:R-:W-:Y:S05]  /*1f10*/  WARPSYNC.ALL ;  /* 0x0000000000007948 */ /* 0x000fea0003800000 */
[----:B------:R-:W-:Y:S01]  /*1f20*/  @!P5 IADD3 R145, R144, R145, RZ ;  /* 0x000000919091d210 */ /* 0x000fe20007ffe0ff */
        /* <DEDUP_REMOVED lines=21> */
[----:B0-----:R-:W-:Y:S01]  /*2080*/  FADD.FTZ R243, R243, R152 ;  /* 0x00000098f3f37221 */ /* 0x001fe20000010000 */
[----:B------:R-:W-:Y:S01]  /*2090*/  FADD.FTZ R144, R144, R153 ;  /* 0x0000009990907221 */ /* 0x000fe20000010000 */
[----:B------:R-:W-:Y:S01]  /*20a0*/  HFMA2.MMA R153, -RZ, RZ, 0, 0 ;  /* 0x00000000ff997435 */ /* 0x000fe200000001ff */
[----:B------:R-:W-:Y:S01]  /*20b0*/  @P0 LEA.HI R145, R146, R145, RZ, 0x3 ;  /* 0x0000009192910211 */ /* 0x000fe200078f18ff */
        /* <DEDUP_REMOVED lines=19> */
.L_x_7633:
[----:B------:R-:W-:Y:S05]  /*21f0*/  BSYNC B1 ;  /* 0x0000000000017941 */ /* 0x000fea0003800000 */
.L_x_7632:
        /* <DEDUP_REMOVED lines=13> */
.L_x_7635:
[----:B------:R-:W-:Y:S05]  /*22d0*/  BSYNC B1 ;  /* 0x0000000000017941 */ /* 0x000fea0003800000 */
.L_x_7634:
[----:B------:R-:W-:Y:S04]  /*22e0*/  BSSY B1, `(.L_x_7636) ;  /* 0x000000c000017945 */ /* 0x000fe80003800000 */
[----:B------:R-:W-:Y:S05]  /*22f0*/  @!P0 BRA `(.L_x_7637) ;  /* 0x0000000000288947 */ /* 0x000fea0003800000 */
[----:B------:R-:W-:Y:S01]  /*2300*/  LOP3.LUT P5, RZ, R170, 0xff, RZ, 0xc0, !PT ;  /* 0x000000ffaaff7812 */ /* 0x000fe200078ac0ff */
        /* <DEDUP_REMOVED lines=9> */
.L_x_7637:
[----:B------:R-:W-:Y:S05]  /*23a0*/  BSYNC B1 ;  /* 0x0000000000017941 */ /* 0x000fea0003800000 */
.L_x_7636:
        /* <DEDUP_REMOVED lines=13> */
.L_x_7639:
[----:B------:R-:W-:Y:S05]  /*2480*/  BSYNC B1 ;  /* 0x0000000000017941 */ /* 0x000fea0003800000 */
.L_x_7638:
[----:B------:R-:W-:Y:S04]  /*2490*/  BSSY B1, `(.L_x_7640) ;  /* 0x000000d000017945 */ /* 0x000fe80003800000 */
[----:B------:R-:W-:Y:S05]  /*24a0*/  @!P0 BRA `(.L_x_7641) ;  /* 0x00000000002c8947 */ /* 0x000fea0003800000 */
[----:B------:R-:W-:Y:S01]  /*24b0*/  LOP3.LUT P5, RZ, R170, 0xff00, RZ, 0xc0, !PT ;  /* 0x0000ff00aaff7812 */ /* 0x000fe200078ac0ff */
[----:B------:R-:W-:Y:S01]  /*24c0*/  FMUL.FTZ R150, R148, UR11 ;  /* 0x0000000b94967c20 */ /* 0x000fe20008410000 */
[----:B------:R-:W-:-:S03]  /*24d0*/  MOV R156, RZ ;  /* 0x000000ff009c7202 */ /* 0x000fc60000000f00 */
[----:B------:R-:W-:Y:S01]  /*24e0*/  FMUL.FTZ R155, R150, UR10 ;  /* 0x0000000a969b7c20 */ /* 0x000fe20008410000 */
[----:B------:R-:W-:-:S07]  /*24f0*/  HFMA2.MMA R150, -RZ, RZ, 0, 0 ;  /* 0x00000000ff967435 */ /* 0x000fce00000001ff */
[----:B------:R-:W-:Y:S02]  /*2500*/  @P5 HADD2.F32 R151, -RZ, R128.H1_H1 ;  /* 0x30000080ff975230 */ /* 0x000fe40000004100 */
[----:B------:R-:W-:-:S03]  /*2510*/  @P5 FMUL.FTZ R150, R28, R155 ;  /* 0x0000009b1c965220 */ /* 0x000fc60000410000 */
[----:B------:R-:W-:Y:S02]  /*2520*/  @P5 FMUL.FTZ R156, R155, R151 ;  /* 0x000000979b9c5220 */ /* 0x000fe40000410000 */
[----:B------:R-:W-:Y:S02]  /*2530*/  F2FP.F16.F32.PACK_AB R150, RZ, R150 ;  /* 0x00000096ff96723e */ /* 0x000fe400000000ff */
[----:B------:R-:W-:Y:S02]  /*2540*/  FADD.FTZ R53, R53, R156 ;  /* 0x0000009c35357221 */ /* 0x000fe40000010000 */
[----:B------:R-:W-:-:S07]  /*2550*/  PRMT R132, R132, 0x5410, R150 ;  /* 0x0000541084847816 */ /* 0x000fce0000000096 */
.L_x_7641:
[----:B------:R-:W-:Y:S05]  /*2560*/  BSYNC B1 ;  /* 0x0000000000017941 */ /* 0x000fea0003800000 */
.L_x_7640:
        /* <DEDUP_REMOVED lines=13> */
.L_x_7643:
[----:B------:R-:W-:Y:S05]  /*2640*/  BSYNC B1 ;  /* 0x0000000000017941 */ /* 0x000fea0003800000 */
.L_x_7642:
[----:B------:R-:W-:Y:S04]  /*2650*/  BSSY B1, `(.L_x_7644) ;  /* 0x000000d000017945 */ /* 0x000fe80003800000 */
[----:B------:R-:W-:Y:S05]  /*2660*/  @!P0 BRA `(.L_x_7645) ;  /* 0x00000000002c8947 */ /* 0x000fea0003800000 */
[----:B------:R-:W-:Y:S01]  /*2670*/  LOP3.LUT P5, RZ, R170, 0xff0000, RZ, 0xc0, !PT ;  /* 0x00ff0000aaff7812 */ /* 0x000fe200078ac0ff */
[----:B------:R-:W-:Y:S01]  /*2680*/  FMUL.FTZ R150, R151, UR11 ;  /* 0x0000000b97967c20 */ /* 0x000fe20008410000 */
[----:B------:R-:W-:-:S03]  /*2690*/  MOV R155, RZ ;  /* 0x000000ff009b7202 */ /* 0x000fc60000000f00 */
[----:B------:R-:W-:Y:S01]  /*26a0*/  FMUL.FTZ R157, R150, UR10 ;  /* 0x0000000a969d7c20 */ /* 0x000fe20008410000 */
[----:B------:R-:W-:-:S07]  /*26b0*/  HFMA2.MMA R150, -RZ, RZ, 0, 0 ;  /* 0x00000000ff967435 */ /* 0x000fce00000001ff */
[----:B------:R-:W-:Y:S02]  /*26c0*/  @P5 HADD2.F32 R156, -RZ, R129.H0_H0 ;  /* 0x20000081ff9c5230 */ /* 0x000fe40000004100 */
[----:B------:R-:W-:-:S03]  /*26d0*/  @P5 FMUL.FTZ R150, R29, R157 ;  /* 0x0000009d1d965220 */ /* 0x000fc60000410000 */
[----:B------:R-:W-:Y:S02]  /*26e0*/  @P5 FMUL.FTZ R155, R157, R156 ;  /* 0x0000009c9d9b5220 */ /* 0x000fe40000410000 */
[----:B------:R-:W-:Y:S02]  /*26f0*/  F2FP.F16.F32.PACK_AB R150, RZ, R150 ;  /* 0x00000096ff96723e */ /* 0x000fe400000000ff */
[----:B------:R-:W-:Y:S02]  /*2700*/  FADD.FTZ R54, R54, R155 ;  /* 0x0000009b36367221 */ /* 0x000fe40000010000 */
[----:B------:R-:W-:-:S07]  /*2710*/  PRMT R133, R150, 0x7610, R133 ;  /* 0x0000761096857816 */ /* 0x000fce0000000085 */
.L_x_7645:
[----:B------:R-:W-:Y:S05]  /*2720*/  BSYNC B1 ;  /* 0x0000000000017941 */ /* 0x000fea0003800000 */
.L_x_7644:
        /* <DEDUP_REMOVED lines=13> */
.L_x_7647:
[----:B------:R-:W-:Y:S05]  /*2800*/  BSYNC B1 ;  /* 0x0000000000017941 */ /* 0x000fea0003800000 */
.L_x_7646:
        /* <DEDUP_REMOVED lines=13> */
.L_x_7649:
[----:B------:R-:W-:Y:S05]  /*28e0*/  BSYNC B1 ;  /* 0x0000000000017941 */ /* 0x000fea0003800000 */
.L_x_7648:
        /* <DEDUP_REMOVED lines=13> */
.L_x_7651:
[----:B------:R-:W-:Y:S05]  /*29c0*/  BSYNC B1 ;  /* 0x0000000000017941 */ /* 0x000fea0003800000 */
.L_x_7650:
[----:B------:R-:W-:Y:S04]  /*29d0*/  BSSY B1, `(.L_x_7652) ;  /* 0x000000c000017945 */ /* 0x000fe80003800000 */
[----:B------:R-:W-:Y:S05]  /*29e0*/  @!P0 BRA `(.L_x_7653) ;  /* 0x0000000000288947 */ /* 0x000fea0003800000 */
[----:B------:R-:W-:Y:S01]  /*29f0*/  LOP3.LUT P5, RZ, R171, 0xff, RZ, 0xc0, !PT ;  /* 0x000000ffabff7812 */ /* 0x000fe200078ac0ff */
[----:B------:R-:W-:-:S04]  /*2a00*/  FMUL.FTZ R156, R155, UR11 ;  /* 0x0000000b9b9c7c20 */ /* 0x000fc80008410000 */
[----:B------:R-:W-:Y:S01]  /*2a10*/  FMUL.FTZ R159, R156, UR10 ;  /* 0x0000000a9c9f7c20 */ /* 0x000fe20008410000 */
[----:B------:R-:W-:-:S07]  /*2a20*/  CS2R R156, SRZ ;  /* 0x00000000009c7805 */ /* 0x000fce000001ff00 */
[----:B------:R-:W-:Y:S02]  /*2a30*/  @P5 HADD2.F32 R158, -RZ, R130.H0_H0 ;  /* 0x20000082ff9e5230 */ /* 0x000fe40000004100 */
[----:B------:R-:W-:-:S03]  /*2a40*/  @P5 FMUL.FTZ R156, R31, R159 ;  /* 0x0000009f1f9c5220 */ /* 0x000fc60000410000 */
[----:B------:R-:W-:Y:S02]  /*2a50*/  @P5 FMUL.FTZ R157, R159, R158 ;  /* 0x0000009e9f9d5220 */ /* 0x000fe40000410000 */
[----:B------:R-:W-:Y:S02]  /*2a60*/  F2FP.F16.F32.PACK_AB R156, RZ, R156 ;  /* 0x0000009cff9c723e */ /* 0x000fe400000000ff */
[----:B------:R-:W-:Y:S02]  /*2a70*/  FADD.FTZ R48, R48, R157 ;  /* 0x0000009d30307221 */ /* 0x000fe40000010000 */
[----:B------:R-:W-:-:S07]  /*2a80*/  PRMT R134, R156, 0x7610, R134 ;  /* 0x000076109c867816 */ /* 0x000fce0000000086 */
.L_x_7653:
[----:B------:R-:W-:Y:S05]  /*2a90*/  BSYNC B1 ;  /* 0x0000000000017941 */ /* 0x000fea0003800000 */
.L_x_7652:
        /* <DEDUP_REMOVED lines=13> */
.L_x_7655:
[----:B------:R-:W-:Y:S05]  /*2b70*/  BSYNC B1 ;  /* 0x0000000000017941 */ /* 0x000fea0003800000 */
.L_x_7654:
        /* <DEDUP_REMOVED lines=13> */
.L_x_7657:
[----:B------:R-:W-:Y:S05]  /*2c50*/  BSYNC B1 ;  /* 0x0000000000017941 */ /* 0x000fea0003800000 */
.L_x_7656:
        /* <DEDUP_REMOVED lines=13> */
.L_x_7659:
[----:B------:R-:W-:Y:S05]  /*2d30*/  BSYNC B1 ;  /* 0x0000000000017941 */ /* 0x000fea0003800000 */
.L_x_7658:
        /* <DEDUP_REMOVED lines=12> */
.L_x_7661:
[----:B------:R-:W-:Y:S05]  /*2e00*/  BSYNC B1 ;  /* 0x0000000000017941 */ /* 0x000fea0003800000 */
.L_x_7660:
        /* <DEDUP_REMOVED lines=13> */
.L_x_7663:
[----:B------:R-:W-:Y:S05]  /*2ee0*/  BSYNC B1 ;  /* 0x0000000000017941 */ /* 0x000fea0003800000 */
.L_x_7662:
        /* <DEDUP_REMOVED lines=23> */
.L_x_7665:
[----:B------:R-:W-:Y:S05]  /*3060*/  BSYNC B1 ;  /* 0x0000000000017941 */ /* 0x000fea0003800000 */
.L_x_7664:
        /* <DEDUP_REMOVED lines=11> */
.L_x_7631:
[----:B------:R-:W-:Y:S05]  /*3120*/  BSYNC B0 ;  /* 0x0000000000007941 */ /* 0x000fea0003800000 */
.L_x_7630:
        /* <DEDUP_REMOVED lines=11> */
.L_x_7669:
[----:B------:R-:W-:Y:S05]  /*31e0*/  BSYNC B1 ;  /* 0x0000000000017941 */ /* 0x000fea0003800000 */
.L_x_7668:
        /* <DEDUP_REMOVED lines=13> */
.L_x_7671:
[----:B------:R-:W-:Y:S05]  /*32c0*/  BSYNC B1 ;  /* 0x0000000000017941 */ /* 0x000fea0003800000 */
.L_x_7670:
        /* <DEDUP_REMOVED lines=12> */
.L_x_7673:
[----:B------:R-:W-:Y:S05]  /*3390*/  BSYNC B1 ;  /* 0x0000000000017941 */ /* 0x000fea0003800000 */
.L_x_7672:
        /* <DEDUP_REMOVED lines=13> */
.L_x_7675:
[----:B------:R-:W-:Y:S05]  /*3470*/  BSYNC B1 ;  /* 0x0000000000017941 */ /* 0x000fea0003800000 */
.L_x_7674:
[----:B------:R-:W-:Y:S04]  /*3480*/  BSSY B1, `(.L_x_7676) ;  /* 0x000000d000017945 */ /* 0x000fe80003800000 */
[----:B------:R-:W-:Y:S05]  /*3490*/  @!P0 BRA `(.L_x_7677) ;  /* 0x00000000002c8947 */ /* 0x000fea0003800000 */
        /* <DEDUP_REMOVED lines=11> */
.L_x_7677:
[----:B------:R-:W-:Y:S05]  /*3550*/  BSYNC B1 ;  /* 0x0000000000017941 */ /* 0x000fea0003800000 */
.L_x_7676:
        /* <DEDUP_REMOVED lines=13> */
.L_x_7679:
[----:B------:R-:W-:Y:S05]  /*3630*/  BSYNC B1 ;  /* 0x0000000000017941 */ /* 0x000fea0003800000 */
.L_x_7678:
        /* <DEDUP_REMOVED lines=13> */
.L_x_7681:
[----:B------:R-:W-:Y:S05]  /*3710*/  BSYNC B1 ;  /* 0x0000000000017941 */ /* 0x000fea0003800000 */
.L_x_7680:
        /* <DEDUP_REMOVED lines=13> */
.L_x_7683:
[----:B------:R-:W-:Y:S05]  /*37f0*/  BSYNC B1 ;  /* 0x0000000000017941 */ /* 0x000fea0003800000 */
.L_x_7682:
        /* <DEDUP_REMOVED lines=13> */
.L_x_7685:
[----:B------:R-:W-:Y:S05]  /*38d0*/  BSYNC B1 ;  /* 0x0000000000017941 */ /* 0x000fea0003800000 */
.L_x_7684:
        /* <DEDUP_REMOVED lines=13> */
.L_x_7687:
[----:B------:R-:W-:Y:S05]  /*39b0*/  BSYNC B1 ;  /* 0x0000000000017941 */ /* 0x000fea0003800000 */
.L_x_7686:
        /* <DEDUP_REMOVED lines=12> */
.L_x_7689:
[----:B------:R-:W-:Y:S05]  /*3a80*/  BSYNC B1 ;  /* 0x0000000000017941 */ /* 0x000fea0003800000 */
.L_x_7688:
        /* <DEDUP_REMOVED lines=13> */
.L_x_7691:
[----:B------:R-:W-:Y:S05]  /*3b60*/  BSYNC B1 ;  /* 0x0000000000017941 */ /* 0x000fea0003800000 */
.L_x_7690:
        /* <DEDUP_REMOVED lines=13> */
.L_x_7693:
[----:B------:R-:W-:Y:S05]  /*3c40*/  BSYNC B1 ;  /* 0x0000000000017941 */ /* 0x000fea0003800000 */
.L_x_7692:
        /* <DEDUP_REMOVED lines=13> */
.L_x_7695:
[----:B------:R-:W-:Y:S05]  /*3d20*/  BSYNC B1 ;  /* 0x0000000000017941 */ /* 0x000fea0003800000 */
.L_x_7694:
        /* <DEDUP_REMOVED lines=12> */
.L_x_7697:
[----:B------:R-:W-:Y:S05]  /*3df0*/  BSYNC B1 ;  /* 0x0000000000017941 */ /* 0x000fea0003800000 */
.L_x_7696:
        /* <DEDUP_REMOVED lines=17> */
.L_x_7699:
[----:B------:R-:W-:Y:S05]  /*3f10*/  BSYNC B1 ;  /* 0x0000000000017941 */ /* 0x000fea0003800000 */
.L_x_7698:
        /* <DEDUP_REMOVED lines=19> */
.L_x_7701:
[----:B------:R-:W-:Y:S05]  /*4050*/  BSYNC B1 ;  /* 0x0000000000017941 */ /* 0x000fea0003800000 */
.L_x_7700:
        /* <DEDUP_REMOVED lines=11> */
.L_x_7667:
[----:B------:R-:W-:Y:S05]  /*4110*/  BSYNC B0 ;  /* 0x0000000000007941 */ /* 0x000fea0003800000 */
.L_x_7666:
        /* <DEDUP_REMOVED lines=11> */
.L_x_7705:
[----:B------:R-:W-:Y:S05]  /*41d0*/  BSYNC B1 ;  /* 0x0000000000017941 */ /* 0x000fea0003800000 */
.L_x_7704:
        /* <DEDUP_REMOVED lines=13> */
.L_x_7707:
[----:B------:R-:W-:Y:S05]  /*42b0*/  BSYNC B1 ;  /* 0x0000000000017941 */ /* 0x000fea0003800000 */
.L_x_7706:
[----:B------:R-:W-:Y:S04]  /*42c0*/  BSSY B1, `(.L_x_7708) ;  /* 0x000000d000017945 */ /* 0x000fe80003800000 */
[----:B------:R-:W-:Y:S05]  /*42d0*/  @!P0 BRA `(.L_x_7709) ;  /* 0x00000000002c8947 */ /* 0x000fea0003800000 */
[----:B------:R-:W-:Y:S01]  /*42e0*/  LOP3.LUT P5, RZ, R174, 0xff, RZ, 0xc0, !PT ;  /* 0x000000ffaeff7812 */ /* 0x000fe200078ac0ff */
[----:B------:R-:W-:Y:S01]  /*42f0*/  FMUL.FTZ R148, R155, UR11 ;  /* 0x0000000b9b947c20 */ /* 0x000fe20008410000 */
[----:B------:R-:W-:Y:S01]  /*4300*/  HFMA2.MMA R149, -RZ, RZ, 0, 0 ;  /* 0x00000000ff957435 */ /* 0x000fe200000001ff */
[----:B------:R-:W-:Y:S02]  /*4310*/  MOV R151, RZ ;  /* 0x000000ff00977202 */ /* 0x000fe40000000f00 */
[----:B------:R-:W-:-:S08]  /*4320*/  FMUL.FTZ R157, R148, UR10 ;  /* 0x0000000a949d7c20 */ /* 0x000fd00008410000 */
[----:B------:R-:W-:Y:S02]  /*4330*/  @P5 HADD2.F32 R150, -RZ, R128.H0_H0 ;  /* 0x20000080ff965230 */ /* 0x000fe40000004100 */
[----:B------:R-:W-:-:S03]  /*4340*/  @P5 FMUL.FTZ R149, R178, R157 ;  /* 0x0000009db2955220 */ /* 0x000fc60000410000 */
[----:B------:R-:W-:Y:S02]  /*4350*/  @P5 FMUL.FTZ R151, R150, R157 ;  /* 0x0000009d96975220 */ /* 0x000fe40000410000 */
[----:B------:R-:W-:Y:S02]  /*4360*/  F2FP.F16.F32.PACK_AB R149, RZ, R149 ;  /* 0x00000095ff95723e */ /* 0x000fe400000000ff */
[----:B------:R-:W-:Y:S02]  /*4370*/  FADD.FTZ R36, R36, R151 ;  /* 0x0000009724247221 */ /* 0x000fe40000010000 */
[----:B------:R-:W-:-:S07]  /*4380*/  PRMT R132, R149, 0x7610, R132 ;  /* 0x0000761095847816 */ /* 0x000fce0000000084 */
.L_x_7709:
[----:B------:R-:W-:Y:S05]  /*4390*/  BSYNC B1 ;  /* 0x0000000000017941 */ /* 0x000fea0003800000 */
.L_x_7708:
        /* <DEDUP_REMOVED lines=13> */
.L_x_7711:
[----:B------:R-:W-:Y:S05]  /*4470*/  BSYNC B1 ;  /* 0x0000000000017941 */ /* 0x000fea0003800000 */
.L_x_7710:
        /* <DEDUP_REMOVED lines=13> */
.L_x_7713:
[----:B------:R-:W-:Y:S05]  /*4550*/  BSYNC B1 ;  /* 0x0000000000017941 */ /* 0x000fea0003800000 */
.L_x_7712:
        /* <DEDUP_REMOVED lines=13> */
.L_x_7715:
[----:B------:R-:W-:Y:S05]  /*4630*/  BSYNC B1 ;  /* 0x0000000000017941 */ /* 0x000fea0003800000 */
.L_x_7714:
        /* <DEDUP_REMOVED lines=12> */
.L_x_7717:
[----:B------:R-:W-:Y:S05]  /*4700*/  BSYNC B1 ;  /* 0x0000000000017941 */ /* 0x000fea0003800000 */
.L_x_7716:
        /* <DEDUP_REMOVED lines=13> */
.L_x_7719:
[----:B------:R-:W-:Y:S05]  /*47e0*/  BSYNC B1 ;  /* 0x0000000000017941 */ /* 0x000fea0003800000 */
.L_x_7718:
        /* <DEDUP_REMOVED lines=13> */
.L_x_7721:
[----:B------:R-:W-:Y:S05]  /*48c0*/  BSYNC B1 ;  /* 0x0000000000017941 */ /* 0x000fea0003800000 */
.L_x_7720:
        /* <DEDUP_REMOVED lines=13> */
.L_x_7723:
[----:B------:R-:W-:Y:S05]  /*49a0*/  BSYNC B1 ;  /* 0x0000000000017941 */ /* 0x000fea0003800000 */
.L_x_7722:
        /* <DEDUP_REMOVED lines=12> */
.L_x_7725:
[----:B------:R-:W-:Y:S05]  /*4a70*/  BSYNC B1 ;  /* 0x0000000000017941 */ /* 0x000fea0003800000 */
.L_x_7724:
        /* <DEDUP_REMOVED lines=13> */
.L_x_7727:
[----:B------:R-:W-:Y:S05]  /*4b50*/  BSYNC B1 ;  /* 0x0000000000017941 */ /* 0x000fea0003800000 */
.L_x_7726:
        /* <DEDUP_REMOVED lines=13> */
.L_x_7729:
[----:B------:R-:W-:Y:S05]  /*4c30*/  BSYNC B1 ;  /* 0x0000000000017941 */ /* 0x000fea0003800000 */
.L_x_7728:
        /* <DEDUP_REMOVED lines=13> */
.L_x_7731:
[----:B------:R-:W-:Y:S05]  /*4d10*/  BSYNC B1 ;  /* 0x0000000000017941 */ /* 0x000fea0003800000 */
.L_x_7730:
        /* <DEDUP_REMOVED lines=12> */
.L_x_7733:
[----:B------:R-:W-:Y:S05]  /*4de0*/  BSYNC B1 ;  /* 0x0000000000017941 */ /* 0x000fea0003800000 */
.L_x_7732:
        /* <DEDUP_REMOVED lines=17> */
.L_x_7735:
[----:B------:R-:W-:Y:S05]  /*4f00*/  BSYNC B1 ;  /* 0x0000000000017941 */ /* 0x000fea0003800000 */
.L_x_7734:
        /* <DEDUP_REMOVED lines=25> */
.L_x_7737:
[----:B------:R-:W-:Y:S05]  /*50a0*/  BSYNC B1 ;  /* 0x0000000000017941 */ /* 0x000fea0003800000 */
.L_x_7736:
[----:B------:R2:W-:Y:S04]  /*50b0*/  @P5 STG.E.128 desc[UR4][R150.64], R136 ;  /* 0x0000008896005986 */ /* 0x0005e8000c101d04 */
[----:B------:R2:W-:Y:S04]  /*50c0*/  @P5 STG.E.128 desc[UR4][R150.64+0x10], R140 ;  /* 0x0000108c96005986 */ /* 0x0005e8000c101d04 */
[----:B------:R2:W-:Y:S02]  /*50d0*/  @P0 STG.E.128 desc[UR4][R148.64], R132 ;  /* 0x0000008494000986 */ /* 0x0005e4000c101d04 */
.L_x_7703:
[----:B------:R-:W-:Y:S05]  /*50e0*/  BSYNC B0 ;  /* 0x0000000000007941 */ /* 0x000fea0003800000 */
.L_x_7702:
[----:B------:R-:W-:Y:S02]  /*50f0*/  IADD3 R187, R187, UR12, RZ ;  /* 0x0000000cbbbb7c10 */ /* 0x000fe4000fffe0ff */
[----:B------:R-:W-:Y:S02]  /*5100*/  ISETP.NE.AND P1, PT, R240, RZ, PT ;  /* 0x000000fff000720c */ /* 0x000fe40003f25270 */
[----:B------:R-:W-:Y:S02]  /*5110*/  ISETP.GE.AND P0, PT, R187, UR13, PT ;  /* 0x0000000dbb007c0c */ /* 0x000fe4000bf06270 */
[----:B------:R-:W-:-:S11]  /*5120*/  SEL R159, RZ, 0x1, P1 ;  /* 0x00000001ff9f7807 */ /* 0x000fd60000800000 */
[----:B------:R-:W-:Y:S05]  /*5130*/  @!P0 BRA `(.L_x_7738) ;  /* 0xffffffb400bc8947 */ /* 0x000fea000383ffff */
.L_x_7617:
        /* <DEDUP_REMOVED lines=20> */
.L_x_7740:
[----:B------:R-:W-:Y:S05]  /*5280*/  BSYNC B0 ;  /* 0x0000000000007941 */ /* 0x000fea0003800000 */
.L_x_7739:
        /* <DEDUP_REMOVED lines=15> */
.L_x_7742:
[----:B------:R-:W-:Y:S05]  /*5380*/  BSYNC B0 ;  /* 0x0000000000007941 */ /* 0x000fea0003800000 */
.L_x_7741:
        /* <DEDUP_REMOVED lines=14> */
.L_x_7629:
[----:B------:R-:W-:Y:S01]  /*5470*/  HFMA2.MMA R156, -RZ, RZ, 0, 9.5367431640625e-07 ;  /* 0x00000010ff9c7435 */ /* 0x000fe200000001ff */
[----:B------:R-:W-:Y:S02]  /*5480*/  MOV R157, R201 ;  /* 0x000000c9009d7202 */ /* 0x000fe40000000f00 */
[----:B------:R-:W-:Y:S02]  /*5490*/  MOV R159, 0x1f ;  /* 0x0000001f009f7802 */ /* 0x000fe40000000f00 */
[----:B------:R-:W-:-:S07]  /*54a0*/  MOV R154, 0xffffffff ;  /* 0xffffffff009a7802 */ /* 0x000fce0000000f00 */
[----:B---3-5:R-:W-:Y:S05]  /*54b0*/  WARPSYNC.COLLECTIVE R154, `(.L_x_7743) ;  /* 0x000000009a087348 */ /* 0x028fea0003c00000 */
[----:B------:R0:W1:Y:S02]  /*54c0*/  SHFL.DOWN P6, R155, R157, R156, R159 ;  /* 0x0800009c9d9b7389 */ /* 0x00006400000c009f */
[----:B01-3-5:R-:W-:Y:S01]  /*54d0*/  ENDCOLLECTIVE ;  /* 0x000000000000791b */ /* 0x02bfe20003800000 */
.L_x_7743:
[----:B------:R-:W-:Y:S02]  /*54e0*/  MOV R157, R200 ;  /* 0x000000c8009d7202 */ /* 0x000fe40000000f00 */
[----:B------:R-:W-:-:S07]  /*54f0*/  MOV R146, R155 ;  /* 0x0000009b00927202 */ /* 0x000fce0000000f00 */
[----:B------:R-:W-:Y:S05]  /*5500*/  WARPSYNC.COLLECTIVE R154, `(.L_x_7744) ;  /* 0x000000009a087348 */ /* 0x000fea0003c00000 */
[----:B------:R0:W1:Y:S02]  /*5510*/  SHFL.DOWN P6, R155, R157, R156, R159 ;  /* 0x0800009c9d9b7389 */ /* 0x00006400000c009f */
[----:B01----:R-:W-:Y:S01]  /*5520*/  ENDCOLLECTIVE ;  /* 0x000000000000791b */ /* 0x003fe20003800000 */
.L_x_7744:
[----:B------:R-:W-:Y:S01]  /*5530*/  FADD.FTZ R146, R146, R201 ;  /* 0x000000c992927221 */ /* 0x000fe20000010000 */
[----:B------:R-:W-:-:S04]  /*5540*/  HFMA2.MMA R156, -RZ, RZ, 0, 4.76837158203125e-07 ;  /* 0x00000008ff9c7435 */ /* 0x000fc800000001ff */
[----:B------:R-:W-:Y:S02]  /*5550*/  MOV R157, R146 ;  /* 0x00000092009d7202 */ /* 0x000fe40000000f00 */
[----:B------:R-:W-:-:S07]  /*5560*/  MOV R147, R155 ;  /* 0x0000009b00937202 */ /* 0x000fce0000000f00 */
[----:B------:R-:W-:Y:S05]  /*5570*/  WARPSYNC.COLLECTIVE R154, `(.L_x_7745) ;  /* 0x000000009a087348 */ /* 0x000fea0003c00000 */
[----:B------:R0:W1:Y:S02]  /*5580*/  SHFL.DOWN P6, R155, R157, R156, R159 ;  /* 0x0800009c9d9b7389 */ /* 0x00006400000c009f */
[----:B01----:R-:W-:Y:S01]  /*5590*/  ENDCOLLECTIVE ;  /* 0x000000000000791b */ /* 0x003fe20003800000 */
.L_x_7745:
[----:B------:R-:W-:-:S05]  /*55a0*/  FADD.FTZ R147, R147, R200 ;  /* 0x000000c893937221 */ /* 0x000fca0000010000 */
[----:B------:R-:W-:Y:S02]  /*55b0*/  MOV R157, R147 ;  /* 0x00000093009d7202 */ /* 0x000fe40000000f00 */
[----:B------:R-:W-:-:S07]  /*55c0*/  MOV R149, R155 ;  /* 0x0000009b00957202 */ /* 0x000fce0000000f00 */
[----:B------:R-:W-:Y:S05]  /*55d0*/  WARPSYNC.COLLECTIVE R154, `(.L_x_7746) ;  /* 0x000000009a087348 */ /* 0x000fea0003c00000 */
[----:B------:R0:W1:Y:S02]  /*55e0*/  SHFL.DOWN P6, R155, R157, R156, R159 ;  /* 0x0800009c9d9b7389 */ /* 0x00006400000c009f */
[----:B01----:R-:W-:Y:S01]  /*55f0*/  ENDCOLLECTIVE ;  /* 0x000000000000791b */ /* 0x003fe20003800000 */
.L_x_7746:
[----:B------:R-:W-:Y:S01]  /*5600*/  FADD.FTZ R149, R146, R149 ;  /* 0x0000009592957221 */ /* 0x000fe20000010000 */
[----:B------:R-:W-:-:S04]  /*5610*/  HFMA2.MMA R156, -RZ, RZ, 0, 2.384185791015625e-07 ;  /* 0x00000004ff9c7435 */ /* 0x000fc800000001ff */
[----:B------:R-:W-:Y:S02]  /*5620*/  MOV R157, R149 ;  /* 0x00000095009d7202 */ /* 0x000fe40000000f00 */
[----:B------:R-:W-:-:S07]  /*5630*/  MOV R148, R155 ;  /* 0x0000009b00947202 */ /* 0x000fce0000000f00 */
[----:B------:R-:W-:Y:S05]  /*5640*/  WARPSYNC.COLLECTIVE R154, `(.L_x_7747) ;  /* 0x000000009a087348 */ /* 0x000fea0003c00000 */
[----:B------:R0:W1:Y:S02]  /*5650*/  SHFL.DOWN P6, R155, R157, R156, R159 ;  /* 0x0800009c9d9b7389 */ /* 0x00006400000c009f */
[----:B01----:R-:W-:Y:S01]  /*5660*/  ENDCOLLECTIVE ;  /* 0x000000000000791b */ /* 0x003fe20003800000 */
.L_x_7747:
[----:B------:R-:W-:-:S05]  /*5670*/  FADD.FTZ R148, R147, R148 ;  /* 0x0000009493947221 */ /* 0x000fca0000010000 */
[----:B------:R-:W-:Y:S02]  /*5680*/  MOV R157, R148 ;  /* 0x00000094009d7202 */ /* 0x000fe40000000f00 */
[----:B------:R-:W-:-:S07]  /*5690*/  MOV R150, R155 ;  /* 0x0000009b00967202 */ /* 0x000fce0000000f00 */
[----:B------:R-:W-:Y:S05]  /*56a0*/  WARPSYNC.COLLECTIVE R154, `(.L_x_7748) ;  /* 0x000000009a087348 */ /* 0x000fea0003c00000 */
[----:B------:R0:W1:Y:S02]  /*56b0*/  SHFL.DOWN P6, R155, R157, R156, R159 ;  /* 0x0800009c9d9b7389 */ /* 0x00006400000c009f */
[----:B01----:R-:W-:Y:S01]  /*56c0*/  ENDCOLLECTIVE ;  /* 0x000000000000791b */ /* 0x003fe20003800000 */
.L_x_7748:
[----:B------:R-:W-:Y:S01]  /*56d0*/  FADD.FTZ R150, R149, R150 ;  /* 0x0000009695967221 */ /* 0x000fe20000010000 */
[----:B------:R-:W-:-:S04]  /*56e0*/  HFMA2.MMA R156, -RZ, RZ, 0, 1.1920928955078125e-07 ;  /* 0x00000002ff9c7435 */ /* 0x000fc800000001ff */
[----:B------:R-:W-:Y:S02]  /*56f0*/  MOV R157, R150 ;  /* 0x00000096009d7202 */ /* 0x000fe40000000f00 */
[----:B------:R-:W-:-:S07]  /*5700*/  MOV R151, R155 ;  /* 0x0000009b00977202 */ /* 0x000fce0000000f00 */
[----:B------:R-:W-:Y:S05]  /*5710*/  WARPSYNC.COLLECTIVE R154, `(.L_x_7749) ;  /* 0x000000009a087348 */ /* 0x000fea0003c00000 */
[----:B------:R0:W1:Y:S02]  /*5720*/  SHFL.DOWN P6, R155, R157, R156, R159 ;  /* 0x0800009c9d9b7389 */ /* 0x00006400000c009f */
[----:B01----:R-:W-:Y:S01]  /*5730*/  ENDCOLLECTIVE ;  /* 0x000000000000791b */ /* 0x003fe20003800000 */
.L_x_7749:
[----:B------:R-:W-:-:S05]  /*5740*/  FADD.FTZ R151, R148, R151 ;  /* 0x0000009794977221 */ /* 0x000fca0000010000 */
[----:B------:R-:W-:Y:S02]  /*5750*/  MOV R157, R151 ;  /* 0x00000097009d7202 */ /* 0x000fe40000000f00 */
[----:B------:R-:W-:-:S07]  /*5760*/  MOV R153, R155 ;  /* 0x0000009b00997202 */ /* 0x000fce0000000f00 */
[----:B------:R-:W-:Y:S05]  /*5770*/  WARPSYNC.COLLECTIVE R154, `(.L_x_7750) ;  /* 0x000000009a087348 */ /* 0x000fea0003c00000 */
[----:B------:R0:W1:Y:S02]  /*5780*/  SHFL.DOWN P6, R155, R157, R156, R159 ;  /* 0x0800009c9d9b7389 */ /* 0x00006400000c009f */
[----:B01----:R-:W-:Y:S01]  /*5790*/  ENDCOLLECTIVE ;  /* 0x000000000000791b */ /* 0x003fe20003800000 */
.L_x_7750:
[----:B------:R-:W-:Y:S01]  /*57a0*/  FADD.FTZ R153, R150, R153 ;  /* 0x0000009996997221 */ /* 0x000fe20000010000 */
[----:B------:R-:W-:-:S04]  /*57b0*/  HFMA2.MMA R156, -RZ, RZ, 0, 5.9604644775390625e-08 ;  /* 0x00000001ff9c7435 */ /* 0x000fc800000001ff */
[----:B------:R-:W-:Y:S02]  /*57c0*/  MOV R157, R153 ;  /* 0x00000099009d7202 */ /* 0x000fe40000000f00 */
[----:B------:R-:W-:-:S07]  /*57d0*/  MOV R152, R155 ;  /* 0x0000009b00987202 */ /* 0x000fce0000000f00 */
[----:B------:R-:W-:Y:S05]  /*57e0*/  WARPSYNC.COLLECTIVE R154, `(.L_x_7751) ;  /* 0x000000009a087348 */ /* 0x000fea0003c00000 */
[----:B------:R0:W1:Y:S02]  /*57f0*/  SHFL.DOWN P6, R155, R157, R156, R159 ;  /* 0x0800009c9d9b7389 */ /* 0x00006400000c009f */
[----:B01----:R-:W-:Y:S01]  /*5800*/  ENDCOLLECTIVE ;  /* 0x000000000000791b */ /* 0x003fe20003800000 */
.L_x_7751:
[----:B------:R-:W-:-:S05]  /*5810*/  FADD.FTZ R152, R151, R152 ;  /* 0x0000009897987221 */ /* 0x000fca0000010000 */
[----:B------:R-:W-:Y:S02]  /*5820*/  MOV R157, R152 ;  /* 0x00000098009d7202 */ /* 0x000fe40000000f00 */
[----:B------:R-:W-:-:S07]  /*5830*/  MOV R200, R155 ;  /* 0x0000009b00c87202 */ /* 0x000fce0000000f00 */
[----:B------:R-:W-:Y:S05]  /*5840*/  WARPSYNC.COLLECTIVE R154, `(.L_x_7752) ;  /* 0x000000009a087348 */ /* 0x000fea0003c00000 */
[----:B------:R0:W1:Y:S02]  /*5850*/  SHFL.DOWN P6, R155, R157, R156, R159 ;  /* 0x0800009c9d9b7389 */ /* 0x00006400000c009f */
[----:B01----:R-:W-:Y:S01]  /*5860*/  ENDCOLLECTIVE ;  /* 0x000000000000791b */ /* 0x003fe20003800000 */
.L_x_7752:
[----:B------:R-:W-:Y:S01]  /*5870*/  MOV R201, R155 ;  /* 0x0000009b00c97202 */ /* 0x000fe20000000f00 */
[----:B------:R-:W-:Y:S06]  /*5880*/  BRA `(.L_x_7753) ;  /* 0xffffffc4008c7947 */ /* 0x000fec000383ffff */
.L_x_7754:
        /* <DEDUP_REMOVED lines=15> */
.L_x_11396:


//--------------------- .text._ZN10layer_norm22ln_bwd_finalize_kernelINS_22Kernel_traits_finalizeILj6144E6__halfS2_fS2_fjLb1ELj1024ELj4ENS_18Kernel_traits_baseILj6144ES2_S2_fS2_fjLj1024EEEEELb1ELb1EEEvNS_9BwdParamsE --------------------------
	.section	.text._ZN10layer_norm22ln_bwd_finalize_kernelINS_22Kernel_traits_finalizeILj6144E6__halfS2_fS2_fjLb1ELj1024ELj4ENS_18Kernel_traits_baseILj6144ES2_S2_fS2_fjLj1024EEEEELb1ELb1EEEvNS_9BwdParamsE,"ax",@progbits
	.align	128
        .global         _ZN10layer_norm22ln_bwd_finalize_kernelINS_22Kernel_traits_finalizeILj6144E6__halfS2_fS2_fjLb1ELj1024ELj4ENS_18Kernel_traits_baseILj6144ES2_S2_fS2_fjLj1024EEEEELb1ELb1EEEvNS_9BwdParamsE
        .type           _ZN10layer_norm22ln_bwd_finalize_kernelINS_22Kernel_traits_finalizeILj6144E6__halfS2_fS2_fjLb1ELj1024ELj4ENS_18Kernel_traits_baseILj6144ES2_S2_fS2_fjLj1024EEEEELb1ELb1EEEvNS_9BwdParamsE,@function
        .size           _ZN10layer_norm22ln_bwd_finalize_kernelINS_22Kernel_traits_finalizeILj6144E6__halfS2_fS2_fjLb1ELj1024ELj4ENS_18Kernel_traits_baseILj6144ES2_S2_fS2_fjLj1024EEEEELb1ELb1EEEvNS_9BwdParamsE,(.L_x_11397 - _ZN10layer_norm22ln_bwd_finalize_kernelINS_22Kernel_traits_finalizeILj6144E6__halfS2_fS2_fjLb1ELj1024ELj4ENS_18Kernel_traits_baseILj6144ES2_S2_fS2_fjLj1024EEEEELb1ELb1EEEvNS_9BwdParamsE)
        .other          _ZN10layer_norm22ln_bwd_finalize_kernelINS_22Kernel_traits_finalizeILj6144E6__halfS2_fS2_fjLb1ELj1024ELj4ENS_18Kernel_traits_baseILj6144ES2_S2_fS2_fjLj1024EEEEELb1ELb1EEEvNS_9BwdParamsE,@"STO_CUDA_ENTRY STV_DEFAULT"
_ZN10layer_norm22ln_bwd_finalize_kernelINS_22Kernel_traits_finalizeILj6144E6__halfS2_fS2_fjLb1ELj1024ELj4ENS_18Kernel_traits_baseILj6144ES2_S2_fS2_fjLj1024EEEEELb1ELb1EEEvNS_9BwdParamsE:
.text._ZN10layer_norm22ln_bwd_finalize_kernelINS_22Kernel_traits_finalizeILj6144E6__halfS2_fS2_fjLb1ELj1024ELj4ENS_18Kernel_traits_baseILj6144ES2_S2_fS2_fjLj1024EEEEELb1ELb1EEEvNS_9BwdParamsE:
        /* <DEDUP_REMOVED lines=25> */
.L_x_7766:
        /* <DEDUP_REMOVED lines=33> */
.L_x_7759:
        /* <DEDUP_REMOVED lines=49> */
.L_x_7758:
[----:B------:R-:W-:Y:S05]  /*06b0*/  BSYNC B1 ;  /* 0x0000000000017941 */ /* 0x000fea0003800000 */
.L_x_7757:
        /* <DEDUP_REMOVED lines=32> */
.L_x_7761:
[----:B------:R-:W-:Y:S05]  /*08c0*/  BSYNC B1 ;  /* 0x0000000000017941 */ /* 0x000fea0003800000 */
.L_x_7760:
        /* <DEDUP_REMOVED lines=16> */
.L_x_7756:
[----:B------:R-:W-:Y:S05]  /*09d0*/  BSYNC B0 ;  /* 0x0000000000007941 */ /* 0x000fea0003800000 */
.L_x_7755:
        /* <DEDUP_REMOVED lines=40> */
.L_x_7782:
        /* <DEDUP_REMOVED lines=8> */
.L_x_7762:
        /* <DEDUP_REMOVED lines=21> */
.L_x_7765:
[----:B------:R-:W-:Y:S05]  /*0e30*/  BSYNC B0 ;  /* 0x0000000000007941 */ /* 0x000fea0003800000 */
.L_x_7764:
[C---:B------:R-:W-:Y:S02]  /*0e40*/  ISETP.GT.U32.AND P1, PT, R4.reuse, -0x1801, PT ;  /* 0xffffe7ff0400780c */ /* 0x040fe40003f24070 */
[----:B------:R-:W-:Y:S02]  /*0e50*/  IADD3 R4, R4, 0x1800, RZ ;  /* 0x0000180004047810 */ /* 0x000fe40007ffe0ff */
[----:B------:R-:W-:-:S09]  /*0e60*/  IADD3 R5, R5, 0xc00, RZ ;  /* 0x00000c0005057810 */ /* 0x000fd20007ffe0ff */
[----:B------:R-:W-:Y:S05]  /*0e70*/  @P1 BRA `(.L_x_7766) ;  /* 0xfffffff000c41947 */ /* 0x000fea000383ffff */
[----:B------:R-:W-:Y:S05]  /*0e80*/  EXIT ;  /* 0x000000000000794d */ /* 0x000fea0003800000 */
.L_x_7763:
[----:B------:R-:W-:Y:S01]  /*0e90*/  HFMA2.MMA R22, -RZ, RZ, 0, 5.9604644775390625e-08 ;  /* 0x00000001ff167435 */ /* 0x000fe200000001ff */
[----:B---3--:R-:W-:Y:S01]  /*0ea0*/  MOV R23, R8 ;  /* 0x0000000800177202 */ /* 0x008fe20000000f00 */
[----:B------:R-:W-:Y:S01]  /*0eb0*/  IMAD.MOV.U32 R20, RZ, RZ, -0x1 ;  /* 0xffffffffff147424 */ /* 0x000fe200078e00ff */
[----:B------:R-:W-:-:S08]  /*0ec0*/  MOV R25, 0x1f ;  /* 0x0000001f00197802 */ /* 0x000fd00000000f00 */
[----:B012---:R-:W-:Y:S05]  /*0ed0*/  WARPSYNC.COLLECTIVE R20, `(.L_x_7767) ;  /* 0x0000000014087348 */ /* 0x007fea0003c00000 */
[----:B------:R3:W4:Y:S02]  /*0ee0*/  SHFL.BFLY P2, R21, R23, R22, R25 ;  /* 0x0c00001617157389 */ /* 0x0007240000040019 */
[----:B01234-:R-:W-:Y:S01]  /*0ef0*/  ENDCOLLECTIVE ;  /* 0x000000000000791b */ /* 0x01ffe20003800000 */
.L_x_7767:
[----:B------:R-:W-:Y:S01]  /*0f00*/  HFMA2.MMA R22, -RZ, RZ, 0, 1.1920928955078125e-07 ;  /* 0x00000002ff167435 */ /* 0x000fe200000001ff */
[----:B------:R-:W-:-:S05]  /*0f10*/  MOV R9, R21 ;  /* 0x0000001500097202 */ /* 0x000fca0000000f00 */
[----:B------:R-:W-:-:S05]  /*0f20*/  FADD.FTZ R9, R8, R9 ;  /* 0x0000000908097221 */ /* 0x000fca0000010000 */
[----:B------:R-:W-:-:S07]  /*0f30*/  MOV R23, R9 ;  /* 0x0000000900177202 */ /* 0x000fce0000000f00 */
[----:B------:R-:W-:Y:S05]  /*0f40*/  WARPSYNC.COLLECTIVE R20, `(.L_x_7768) ;  /* 0x0000000014087348 */ /* 0x000fea0003c00000 */
[----:B------:R0:W1:Y:S02]  /*0f50*/  SHFL.BFLY P2, R21, R23, R22, R25 ;  /* 0x0c00001617157389 */ /* 0x0000640000040019 */
[----:B01----:R-:W-:Y:S01]  /*0f60*/  ENDCOLLECTIVE ;  /* 0x000000000000791b */ /* 0x003fe20003800000 */
.L_x_7768:
[----:B------:R-:W-:Y:S01]  /*0f70*/  HFMA2.MMA R22, -RZ, RZ, 0, 2.384185791015625e-07 ;  /* 0x00000004ff167435 */ /* 0x000fe200000001ff */
[----:B------:R-:W-:-:S05]  /*0f80*/  MOV R12, R21 ;  /* 0x00000015000c7202 */ /* 0x000fca0000000f00 */
[----:B------:R-:W-:-:S05]  /*0f90*/  FADD.FTZ R12, R9, R12 ;  /* 0x0000000c090c7221 */ /* 0x000fca0000010000 */
[----:B------:R-:W-:-:S07]  /*0fa0*/  MOV R23, R12 ;  /* 0x0000000c00177202 */ /* 0x000fce0000000f00 */
[----:B------:R-:W-:Y:S05]  /*0fb0*/  WARPSYNC.COLLECTIVE R20, `(.L_x_7769) ;  /* 0x0000000014087348 */ /* 0x000fea0003c00000 */
[----:B------:R0:W1:Y:S02]  /*0fc0*/  SHFL.BFLY P2, R21, R23, R22, R25 ;  /* 0x0c00001617157389 */ /* 0x0000640000040019 */
[----:B01----:R-:W-:Y:S01]  /*0fd0*/  ENDCOLLECTIVE ;  /* 0x000000000000791b */ /* 0x003fe20003800000 */
.L_x_7769:
[----:B------:R-:W-:Y:S01]  /*0fe0*/  HFMA2.MMA R22, -RZ, RZ, 0, 4.76837158203125e-07 ;  /* 0x00000008ff167435 */ /* 0x000fe200000001ff */
[----:B------:R-:W-:-:S05]  /*0ff0*/  MOV R13, R21 ;  /* 0x00000015000d7202 */ /* 0x000fca0000000f00 */
[----:B------:R-:W-:-:S04]  /*1000*/  FADD.FTZ R13, R12, R13 ;  /* 0x0000000d0c0d7221 */ /* 0x000fc80000010000 */
[----:B------:R-:W-:-:S07]  /*1010*/  IMAD.MOV.U32 R23, RZ, RZ, R13 ;  /* 0x000000ffff177224 */ /* 0x000fce00078e000d */
[----:B------:R-:W-:Y:S05]  /*1020*/  WARPSYNC.COLLECTIVE R20, `(.L_x_7770) ;  /* 0x0000000014087348 */ /* 0x000fea0003c00000 */
[----:B------:R0:W1:Y:S02]  /*1030*/  SHFL.BFLY P2, R21, R23, R22, R25 ;  /* 0x0c00001617157389 */ /* 0x0000640000040019 */
[----:B01----:R-:W-:Y:S01]  /*1040*/  ENDCOLLECTIVE ;  /* 0x000000000000791b */ /* 0x003fe20003800000 */
.L_x_7770:
[----:B------:R-:W-:Y:S01]  /*1050*/  HFMA2.MMA R22, -RZ, RZ, 0, 9.5367431640625e-07 ;  /* 0x00000010ff167435 */ /* 0x000fe200000001ff */
[----:B------:R-:W-:-:S05]  /*1060*/  MOV R8, R21 ;  /* 0x0000001500087202 */ /* 0x000fca0000000f00 */
[----:B------:R-:W-:-:S05]  /*1070*/  FADD.FTZ R9, R13, R8 ;  /* 0x000000080d097221 */ /* 0x000fca0000010000 */
[----:B------:R-:W-:-:S07]  /*1080*/  MOV R23, R9 ;  /* 0x0000000900177202 */ /* 0x000fce0000000f00 */
[----:B------:R-:W-:Y:S05]  /*1090*/  WARPSYNC.COLLECTIVE R20, `(.L_x_7771) ;  /* 0x0000000014087348 */ /* 0x000fea0003c00000 */
[----:B------:R0:W1:Y:S02]  /*10a0*/  SHFL.BFLY P2, R21, R23, R22, R25 ;  /* 0x0c00001617157389 */ /* 0x0000640000040019 */
[----:B01----:R-:W-:Y:S01]  /*10b0*/  ENDCOLLECTIVE ;  /* 0x000000000000791b */ /* 0x003fe20003800000 */
.L_x_7771:
[----:B------:R-:W-:Y:S01]  /*10c0*/  HFMA2.MMA R22, -RZ, RZ, 0, 5.9604644775390625e-08 ;  /* 0x00000001ff167435 */ /* 0x000fe200000001ff */
[----:B------:R-:W-:Y:S02]  /*10d0*/  MOV R23, R11 ;  /* 0x0000000b00177202 */ /* 0x000fe40000000f00 */
[----:B------:R-:W-:-:S08]  /*10e0*/  MOV R8, R21 ;  /* 0x0000001500087202 */ /* 0x000fd00000000f00 */
[----:B------:R-:W-:Y:S05]  /*10f0*/  WARPSYNC.COLLECTIVE R20, `(.L_x_7772) ;  /* 0x0000000014087348 */ /* 0x000fea0003c00000 */
[----:B------:R0:W1:Y:S02]  /*1100*/  SHFL.BFLY P2, R21, R23, R22, R25 ;  /* 0x0c00001617157389 */ /* 0x0000640000040019 */
[----:B01----:R-:W-:Y:S01]  /*1110*/  ENDCOLLECTIVE ;  /* 0x000000000000791b */ /* 0x003fe20003800000 */
.L_x_7772:
[----:B------:R-:W-:Y:S01]  /*1120*/  HFMA2.MMA R22, -RZ, RZ, 0, 1.1920928955078125e-07 ;  /* 0x00000002ff167435 */ /* 0x000fe200000001ff */
[----:B------:R-:W-:-:S05]  /*1130*/  MOV R12, R21 ;  /* 0x00000015000c7202 */ /* 0x000fca0000000f00 */
[----:B------:R-:W-:-:S04]  /*1140*/  FADD.FTZ R14, R11, R12 ;  /* 0x0000000c0b0e7221 */ /* 0x000fc80000010000 */
[----:B------:R-:W-:-:S07]  /*1150*/  IMAD.MOV.U32 R23, RZ, RZ, R14 ;  /* 0x000000ffff177224 */ /* 0x000fce00078e000e */
[----:B------:R-:W-:Y:S05]  /*1160*/  WARPSYNC.COLLECTIVE R20, `(.L_x_7773) ;  /* 0x0000000014087348 */ /* 0x000fea0003c00000 */
[----:B------:R0:W1:Y:S02]  /*1170*/  SHFL.BFLY P2, R21, R23, R22, R25 ;  /* 0x0c00001617157389 */ /* 0x0000640000040019 */
[----:B01----:R-:W-:Y:S01]  /*1180*/  ENDCOLLECTIVE ;  /* 0x000000000000791b */ /* 0x003fe20003800000 */
.L_x_7773:
[----:B------:R-:W-:Y:S01]  /*1190*/  HFMA2.MMA R22, -RZ, RZ, 0, 2.384185791015625e-07 ;  /* 0x00000004ff167435 */ /* 0x000fe200000001ff */
[----:B------:R-:W-:-:S05]  /*11a0*/  MOV R13, R21 ;  /* 0x00000015000d7202 */ /* 0x000fca0000000f00 */
[----:B------:R-:W-:-:S05]  /*11b0*/  FADD.FTZ R15, R14, R13 ;  /* 0x0000000d0e0f7221 */ /* 0x000fca0000010000 */
[----:B------:R-:W-:-:S07]  /*11c0*/  MOV R23, R15 ;  /* 0x0000000f00177202 */ /* 0x000fce0000000f00 */
[----:B------:R-:W-:Y:S05]  /*11d0*/  WARPSYNC.COLLECTIVE R20, `(.L_x_7774) ;  /* 0x0000000014087348 */ /* 0x000fea0003c00000 */
[----:B------:R0:W1:Y:S02]  /*11e0*/  SHFL.BFLY P2, R21, R23, R22, R25 ;  /* 0x0c00001617157389 */ /* 0x0000640000040019 */
[----:B01----:R-:W-:Y:S01]  /*11f0*/  ENDCOLLECTIVE ;  /* 0x000000000000791b */ /* 0x003fe20003800000 */
.L_x_7774:
[----:B------:R-:W-:Y:S01]  /*1200*/  HFMA2.MMA R22, -RZ, RZ, 0, 4.76837158203125e-07 ;  /* 0x00000008ff167435 */ /* 0x000fe200000001ff */
[----:B------:R-:W-:-:S05]  /*1210*/  MOV R16, R21 ;  /* 0x0000001500107202 */ /* 0x000fca0000000f00 */
[----:B------:R-:W-:-:S05]  /*1220*/  FADD.FTZ R16, R15, R16 ;  /* 0x000000100f107221 */ /* 0x000fca0000010000 */
[----:B------:R-:W-:-:S07]  /*1230*/  MOV R23, R16 ;  /* 0x0000001000177202 */ /* 0x000fce0000000f00 */
[----:B------:R-:W-:Y:S05]  /*1240*/  WARPSYNC.COLLECTIVE R20, `(.L_x_7775) ;  /* 0x0000000014087348 */ /* 0x000fea0003c00000 */
[----:B------:R0:W1:Y:S02]  /*1250*/  SHFL.BFLY P2, R21, R23, R22, R25 ;  /* 0x0c00001617157389 */ /* 0x0000640000040019 */
[----:B01----:R-:W-:Y:S01]  /*1260*/  ENDCOLLECTIVE ;  /* 0x000000000000791b */ /* 0x003fe20003800000 */
.L_x_7775:
[----:B------:R-:W-:Y:S01]  /*1270*/  HFMA2.MMA R22, -RZ, RZ, 0, 9.5367431640625e-07 ;  /* 0x00000010ff167435 */ /* 0x000fe200000001ff */
[----:B------:R-:W-:-:S05]  /*1280*/  MOV R11, R21 ;  /* 0x00000015000b7202 */ /* 0x000fca0000000f00 */
[----:B------:R-:W-:-:S04]  /*1290*/  FADD.FTZ R11, R16, R11 ;  /* 0x0000000b100b7221 */ /* 0x000fc80000010000 */
[----:B------:R-:W-:-:S07]  /*12a0*/  IMAD.MOV.U32 R23, RZ, RZ, R11 ;  /* 0x000000ffff177224 */ /* 0x000fce00078e000b */
[----:B------:R-:W-:Y:S05]  /*12b0*/  WARPSYNC.COLLECTIVE R20, `(.L_x_7776) ;  /* 0x0000000014087348 */ /* 0x000fea0003c00000 */
[----:B------:R0:W1:Y:S02]  /*12c0*/  SHFL.BFLY P2, R21, R23, R22, R25 ;  /* 0x0c00001617157389 */ /* 0x0000640000040019 */
[----:B01----:R-:W-:Y:S01]  /*12d0*/  ENDCOLLECTIVE ;  /* 0x000000000000791b */ /* 0x003fe20003800000 */
.L_x_7776:
[----:B------:R-:W-:Y:S01]  /*12e0*/  HFMA2.MMA R22, -RZ, RZ, 0, 5.9604644775390625e-08 ;  /* 0x00000001ff167435 */ /* 0x000fe200000001ff */
[----:B------:R-:W-:Y:S02]  /*12f0*/  MOV R23, R10 ;  /* 0x0000000a00177202 */ /* 0x000fe40000000f00 */
[----:B------:R-:W-:-:S08]  /*1300*/  MOV R12, R21 ;  /* 0x00000015000c7202 */ /* 0x000fd00000000f00 */
[----:B------:R-:W-:Y:S05]  /*1310*/  WARPSYNC.COLLECTIVE R20, `(.L_x_7777) ;  /* 0x0000000014087348 */ /* 0x000fea0003c00000 */
[----:B------:R0:W1:Y:S02]  /*1320*/  SHFL.BFLY P2, R21, R23, R22, R25 ;  /* 0x0c00001617157389 */ /* 0x0000640000040019 */
[----:B01----:R-:W-:Y:S01]  /*1330*/  ENDCOLLECTIVE ;  /* 0x000000000000791b */ /* 0x003fe20003800000 */
.L_x_7777:
[----:B------:R-:W-:Y:S01]  /*1340*/  HFMA2.MMA R22, -RZ, RZ, 0, 1.1920928955078125e-07 ;  /* 0x00000002ff167435 */ /* 0x000fe200000001ff */
[----:B------:R-:W-:-:S05]  /*1350*/  MOV R13, R21 ;  /* 0x00000015000d7202 */ /* 0x000fca0000000f00 */
[----:B------:R-:W-:-:S05]  /*1360*/  FADD.FTZ R17, R10, R13 ;  /* 0x0000000d0a117221 */ /* 0x000fca0000010000 */
[----:B------:R-:W-:-:S07]  /*1370*/  MOV R23, R17 ;  /* 0x0000001100177202 */ /* 0x000fce0000000f00 */
[----:B------:R-:W-:Y:S05]  /*1380*/  WARPSYNC.COLLECTIVE R20, `(.L_x_7778) ;  /* 0x0000000014087348 */ /* 0x000fea0003c00000 */
[----:B------:R0:W1:Y:S02]  /*1390*/  SHFL.BFLY P2, R21, R23, R22, R25 ;  /* 0x0c00001617157389 */ /* 0x0000640000040019 */
[----:B01----:R-:W-:Y:S01]  /*13a0*/  ENDCOLLECTIVE ;  /* 0x000000000000791b */ /* 0x003fe20003800000 */
.L_x_7778:
[----:B------:R-:W-:Y:S01]  /*13b0*/  HFMA2.MMA R22, -RZ, RZ, 0, 2.384185791015625e-07 ;  /* 0x00000004ff167435 */ /* 0x000fe200000001ff */
[----:B------:R-:W-:-:S05]  /*13c0*/  MOV R16, R21 ;  /* 0x0000001500107202 */ /* 0x000fca0000000f00 */
[----:B------:R-:W-:-:S04]  /*13d0*/  FADD.FTZ R18, R17, R16 ;  /* 0x0000001011127221 */ /* 0x000fc80000010000 */
[----:B------:R-:W-:-:S07]  /*13e0*/  IMAD.MOV.U32 R23, RZ, RZ, R18 ;  /* 0x000000ffff177224 */ /* 0x000fce00078e0012 */
[----:B------:R-:W-:Y:S05]  /*13f0*/  WARPSYNC.COLLECTIVE R20, `(.L_x_7779) ;  /* 0x0000000014087348 */ /* 0x000fea0003c00000 */
[----:B------:R0:W1:Y:S02]  /*1400*/  SHFL.BFLY P2, R21, R23, R22, R25 ;  /* 0x0c00001617157389 */ /* 0x0000640000040019 */
[----:B01----:R-:W-:Y:S01]  /*1410*/  ENDCOLLECTIVE ;  /* 0x000000000000791b */ /* 0x003fe20003800000 */
.L_x_7779:
[----:B------:R-:W-:Y:S01]  /*1420*/  HFMA2.MMA R22, -RZ, RZ, 0, 4.76837158203125e-07 ;  /* 0x00000008ff167435 */ /* 0x000fe200000001ff */
[----:B------:R-:W-:-:S05]  /*1430*/  MOV R19, R21 ;  /* 0x0000001500137202 */ /* 0x000fca0000000f00 */
[----:B------:R-:W-:-:S05]  /*1440*/  FADD.FTZ R19, R18, R19 ;  /* 0x0000001312137221 */ /* 0x000fca0000010000 */
[----:B------:R-:W-:-:S07]  /*1450*/  MOV R23, R19 ;  /* 0x0000001300177202 */ /* 0x000fce0000000f00 */
[----:B------:R-:W-:Y:S05]  /*1460*/  WARPSYNC.COLLECTIVE R20, `(.L_x_7780) ;  /* 0x0000000014087348 */ /* 0x000fea0003c00000 */
[----:B------:R0:W1:Y:S02]  /*1470*/  SHFL.BFLY P2, R21, R23, R22, R25 ;  /* 0x0c00001617157389 */ /* 0x0000640000040019 */
[----:B01----:R-:W-:Y:S01]  /*1480*/  ENDCOLLECTIVE ;  /* 0x000000000000791b */ /* 0x003fe20003800000 */
.L_x_7780:
[----:B------:R-:W-:Y:S01]  /*1490*/  HFMA2.MMA R22, -RZ, RZ, 0, 9.5367431640625e-07 ;  /* 0x00000010ff167435 */ /* 0x000fe200000001ff */
[----:B------:R-:W-:-:S05]  /*14a0*/  MOV R10, R21 ;  /* 0x00000015000a7202 */ /* 0x000fca0000000f00 */
[----:B------:R-:W-:-:S05]  /*14b0*/  FADD.FTZ R10, R19, R10 ;  /* 0x0000000a130a7221 */ /* 0x000fca0000010000 */
[----:B------:R-:W-:-:S07]  /*14c0*/  MOV R23, R10 ;  /* 0x0000000a00177202 */ /* 0x000fce0000000f00 */
[----:B------:R-:W-:Y:S05]  /*14d0*/  WARPSYNC.COLLECTIVE R20, `(.L_x_7781) ;  /* 0x0000000014087348 */ /* 0x000fea0003c00000 */
[----:B------:R0:W1:Y:S02]  /*14e0*/  SHFL.BFLY P2, R21, R23, R22, R25 ;  /* 0x0c00001617157389 */ /* 0x0000640000040019 */
[----:B01----:R-:W-:Y:S01]  /*14f0*/  ENDCOLLECTIVE ;  /* 0x000000000000791b */ /* 0x003fe20003800000 */
.L_x_7781:
[----:B------:R-:W-:Y:S01]  /*1500*/  MOV R15, R21 ;  /* 0x00000015000f7202 */ /* 0x000fe20000000f00 */
[----:B------:R-:W-:Y:S06]  /*1510*/  BRA `(.L_x_7782) ;  /* 0xfffffff400d07947 */ /* 0x000fec000383ffff */
.L_x_7783:
        /* <DEDUP_REMOVED lines=14> */
.L_x_11397:


//--------------------- .text._ZN10layer_norm13ln_bwd_kernelINS_13Kernel_traitsI6__halfS2_fS2_fjLj6144ELj1ELj1ELj8ELj16ENS_18Kernel_traits_baseILj6144ES2_S2_fS2_fjLj256EEEEELb1ELb1ELb1ELb1EEEvNS_9BwdParamsE --------------------------
	.section	.text._ZN10layer_norm13ln_bwd_kernelINS_13Kernel_traitsI6__halfS2_fS2_fjLj6144ELj1ELj1ELj8ELj16ENS_18Kernel_traits_baseILj6144ES2_S2_fS2_fjLj256EEEEELb1ELb1ELb1ELb1EEEvNS_9BwdParamsE,"ax",@progbits
	.align	128
        .global         _ZN10layer_norm13ln_bwd_kernelINS_13Kernel_traitsI6__halfS2_fS2_fjLj6144ELj1ELj1ELj8ELj16ENS_18Kernel_traits_baseILj6144ES2_S2_fS2_fjLj256EEEEELb1ELb1ELb1ELb1EEEvNS_9BwdParamsE
        .type           _ZN10layer_norm13ln_bwd_kernelINS_13Kernel_traitsI6__halfS2_fS2_fjLj6144ELj1ELj1ELj8ELj16ENS_18Kernel_traits_baseILj6144ES2_S2_fS2_fjLj256EEEEELb1ELb1ELb1ELb1EEEvNS_9BwdParamsE,@function
        .size           _ZN10layer_norm13ln_bwd_kernelINS_13Kernel_traitsI6__halfS2_fS2_fjLj6144ELj1ELj1ELj8ELj16ENS_18Kernel_traits_baseILj6144ES2_S2_fS2_fjLj256EEEEELb1ELb1ELb1ELb1EEEvNS_9BwdParamsE,(.L_x_11398 - _ZN10layer_norm13ln_bwd_kernelINS_13Kernel_traitsI6__halfS2_fS2_fjLj6144ELj1ELj1ELj8ELj16ENS_18Kernel_traits_baseILj6144ES2_S2_fS2_fjLj256EEEEELb1ELb1ELb1ELb1EEEvNS_9BwdParamsE)
        .other          _ZN10layer_norm13ln_bwd_kernelINS_13Kernel_traitsI6__halfS2_fS2_fjLj6144ELj1ELj1ELj8ELj16ENS_18Kernel_traits_baseILj6144ES2_S2_fS2_fjLj256EEEEELb1ELb1ELb1ELb1EEEvNS_9BwdParamsE,@"STO_CUDA_ENTRY STV_DEFAULT"
_ZN10layer_norm13ln_bwd_kernelINS_13Kernel_traitsI6__halfS2_fS2_fjLj6144ELj1ELj1ELj8ELj16ENS_18Kernel_traits_baseILj6144ES2_S2_fS2_fjLj256EEEEELb1ELb1ELb1ELb1EEEvNS_9BwdParamsE:
.text._ZN10layer_norm13ln_bwd_kernelINS_13Kernel_traitsI6__halfS2_fS2_fjLj6144ELj1ELj1ELj8ELj16ENS_18Kernel_traits_baseILj6144ES2_S2_fS2_fjLj256EEEEELb1ELb1ELb1ELb1EEEvNS_9BwdParamsE:
        /* <DEDUP_REMOVED lines=59> */
.L_x_7784:
        /* <DEDUP_REMOVED lines=68> */
.L_x_7890:
        /* <DEDUP_REMOVED lines=21> */
[C---:B---3--:R-:W-:Y:S01]  /*0940*/  IMAD.WIDE.U32 R236, R198.reuse, 0x20, R204 ;  /* 0x00000020c6ec7825 */ /* 0x048fe200078e00cc */
[----:B------:R-:W-:-:S03]  /*0950*/  IADD3 R4, R198, 0x200, RZ ;  /* 0x00000200c6047810 */ /* 0x000fc60007ffe0ff */
[----:B------:R-:W-:-:S04]  /*0960*/  IMAD.WIDE.U32 R206, R197, 0x20, R204 ;  /* 0x00000020c5ce7825 */ /* 0x000fc800078e00cc */
[----:B------:R-:W-:Y:S01]  /*0970*/  IMAD.WIDE.U32 R204, R4, 0x20, R204 ;  /* 0x0000002004cc7825 */ /* 0x000fe200078e00cc */
[----:B----4-:R-:W-:-:S13]  /*0980*/  ISETP.GT.AND P3, PT, R148, RZ, PT ;  /* 0x000000ff9400720c */ /* 0x010fda0003f64270 */
[----:B0-----:R-:W-:Y:S05]  /*0990*/  @P3 BRA `(.L_x_7787) ;  /* 0x0000000000743947 */ /* 0x001fea0003800000 */
[----:B-----5:R-:W-:Y:S01]  /*09a0*/  ISETP.GE.AND P5, PT, R202, 0x1, PT ;  /* 0x00000001ca00780c */ /* 0x020fe20003fa6270 */
[----:B------:R-:W0:Y:S01]  /*09b0*/  LDC.64 R190, c[0x0][0x240] ;  /* 0x00009000ffbe7b82 */ /* 0x000e220000000a00 */
[----:B------:R-:W-:Y:S02]  /*09c0*/  MOV R2, UR16 ;  /* 0x0000001000027c02 */ /* 0x000fe40008000f00 */
[----:B------:R-:W-:Y:S02]  /*09d0*/  MOV R201, RZ ;  /* 0x000000ff00c97202 */ /* 0x000fe40000000f00 */
[----:B------:R-:W-:-:S07]  /*09e0*/  ISETP.NE.U32.AND P0, PT, R2, RZ, PT ;  /* 0x000000ff0200720c */ /* 0x000fce0003f05070 */
[----:B------:R-:W-:-:S05]  /*09f0*/  @P5 IADD3 R0, R202, -0x1, RZ ;  /* 0xffffffffca005810 */ /* 0x000fca0007ffe0ff */
[----:B------:R-:W-:Y:S01]  /*0a00*/  @P5 IMAD R148, R0, R199, RZ ;  /* 0x000000c700945224 */ /* 0x000fe200078e02ff */
[----:B------:R-:W-:-:S04]  /*0a10*/  MOV R0, UR17 ;  /* 0x0000001100007c02 */ /* 0x000fc80008000f00 */
[----:B------:R-:W-:Y:S02]  /*0a20*/  @P5 SHF.R.S32.HI R149, RZ, 0x1f, R148 ;  /* 0x0000001fff955819 */ /* 0x000fe40000011494 */
[----:B------:R-:W-:Y:S02]  /*0a30*/  ISETP.NE.AND.EX P0, PT, R0, RZ, PT, P0 ;  /* 0x000000ff0000720c */ /* 0x000fe40003f05300 */
[----:B------:R-:W-:-:S04]  /*0a40*/  @P5 LEA.HI R148, R149, R148, RZ, 0x3 ;  /* 0x0000009495945211 */ /* 0x000fc800078f18ff */
[----:B------:R-:W-:-:S04]  /*0a50*/  @P5 LEA.HI.SX32 R201, R148, R193, 0x1d ;  /* 0x000000c194c95211 */ /* 0x000fc800078feaff */
[C---:B------:R-:W-:Y:S02]  /*0a60*/  IADD3 R195, R201.reuse, 0x100, RZ ;  /* 0x00000100c9c37810 */ /* 0x040fe40007ffe0ff */
[C---:B------:R-:W-:Y:S01]  /*0a70*/  IADD3 R149, R201.reuse, 0x200, RZ ;  /* 0x00000200c9957810 */ /* 0x040fe20007ffe0ff */
        /* <DEDUP_REMOVED lines=12> */
[----:B------:R-:W-:Y:S01]  /*0b40*/  HFMA2.MMA R150, -RZ, RZ, 0, 0 ;  /* 0x00000000ff967435 */ /* 0x000fe200000001ff */
[----:B------:R-:W-:Y:S01]  /*0b50*/  MOV R149, RZ ;  /* 0x000000ff00957202 */ /* 0x000fe20000000f00 */
[----:B0-----:R-:W-:Y:S09]  /*0b60*/  BRA `(.L_x_7788) ;  /* 0x0000000c00d47947 */ /* 0x001ff20003800000 */
.L_x_7787:
[----:B------:R-:W0:Y:S01]  /*0b70*/  LDC.64 R2, c[0x0][0x2b8] ;  /* 0x0000ae00ff027b82 */ /* 0x000e220000000a00 */
[----:B------:R-:W-:Y:S01]  /*0b80*/  IADD3 R0, R148, -0x1, RZ ;  /* 0xffffffff94007810 */ /* 0x000fe20007ffe0ff */
[----:B------:R1:W2:Y:S04]  /*0b90*/  LDG.E R210, desc[UR4][R190.64] ;  /* 0x00000004bed27981 */ /* 0x0002a8000c1e1900 */
[----:B------:R-:W-:Y:S02]  /*0ba0*/  IMAD R0, R0, R199, RZ ;  /* 0x000000c700007224 */ /* 0x000fe400078e02ff */
[----:B------:R-:W3:Y:S03]  /*0bb0*/  LDC.64 R208, c[0x0][0x238] ;  /* 0x00008e00ffd07b82 */ /* 0x000ee60000000a00 */
[----:B------:R-:W-:-:S04]  /*0bc0*/  SHF.R.S32.HI R149, RZ, 0x1f, R0 ;  /* 0x0000001fff957819 */ /* 0x000fc80000011400 */
[----:B------:R-:W-:Y:S01]  /*0bd0*/  LEA.HI R0, R149, R0, RZ, 0x3 ;  /* 0x0000000095007211 */ /* 0x000fe200078f18ff */
[----:B-1----:R-:W1:Y:S03]  /*0be0*/  LDC.64 R190, c[0x0][0x240] ;  /* 0x00009000ffbe7b82 */ /* 0x002e660000000a00 */
[----:B------:R-:W-:-:S04]  /*0bf0*/  LEA.HI.SX32 R177, R0, R193, 0x1d ;  /* 0x000000c100b17211 */ /* 0x000fc800078feaff */
[C---:B------:R-:W-:Y:S01]  /*0c00*/  IADD3 R165, R177.reuse, 0x100, RZ ;  /* 0x00000100b1a57810 */ /* 0x040fe20007ffe0ff */
[----:B0-----:R-:W-:-:S04]  /*0c10*/  IMAD.WIDE.U32 R152, R177, 0x10, R2 ;  /* 0x00000010b1987825 */ /* 0x001fc800078e0002 */
[----:B------:R-:W-:Y:S02]  /*0c20*/  IMAD.WIDE.U32 R164, R165, 0x10, R2 ;  /* 0x00000010a5a47825 */ /* 0x000fe400078e0002 */
[----:B------:R-:W4:Y:S02]  /*0c30*/  LDG.E.128 R152, desc[UR4][R152.64] ;  /* 0x0000000498987981 */ /* 0x000f24000c1e1d00 */
[--C-:B---3--:R-:W-:Y:S02]  /*0c40*/  IMAD.WIDE.U32 R194, R198, 0x20, R208.reuse ;  /* 0x00000020c6c27825 */ /* 0x108fe400078e00d0 */
[----:B------:R-:W3:Y:S02]  /*0c50*/  LDG.E.128 R164, desc[UR4][R164.64] ;  /* 0x00000004a4a47981 */ /* 0x000ee4000c1e1d00 */
[--C-:B------:R-:W-:Y:S02]  /*0c60*/  IMAD.WIDE.U32 R200, R197, 0x20, R208.reuse ;  /* 0x00000020c5c87825 */ /* 0x100fe400078e00d0 */
[----:B------:R-:W3:Y:S04]  /*0c70*/  LDG.E.128 R148, desc[UR4][R194.64] ;  /* 0x00000004c2947981 */ /* 0x000ee8000c1e1d00 */
[----:B------:R-:W3:Y:S01]  /*0c80*/  LDG.E.128 R156, desc[UR4][R194.64+0x10] ;  /* 0x00001004c29c7981 */ /* 0x000ee2000c1e1d00 */
[----:B------:R-:W-:-:S03]  /*0c90*/  IMAD.WIDE.U32 R208, R4, 0x20, R208 ;  /* 0x0000002004d07825 */ /* 0x000fc600078e00d0 */
[----:B------:R-:W3:Y:S04]  /*0ca0*/  LDG.E.128 R168, desc[UR4][R200.64+0x10] ;  /* 0x00001004c8a87981 */ /* 0x000ee8000c1e1d00 */
[----:B------:R0:W3:Y:S04]  /*0cb0*/  LDG.E.128 R160, desc[UR4][R200.64] ;  /* 0x00000004c8a07981 */ /* 0x0000e8000c1e1d00 */
[----:B------:R-:W3:Y:S04]  /*0cc0*/  LDG.E.128 R180, desc[UR4][R208.64+0x10] ;  /* 0x00001004d0b47981 */ /* 0x000ee8000c1e1d00 */
[----:B------:R-:W3:Y:S01]  /*0cd0*/  LDG.E.128 R172, desc[UR4][R208.64] ;  /* 0x00000004d0ac7981 */ /* 0x000ee2000c1e1d00 */
[----:B------:R-:W-:-:S05]  /*0ce0*/  IADD3 R177, R177, 0x200, RZ ;  /* 0x00000200b1b17810 */ /* 0x000fca0007ffe0ff */
[----:B------:R-:W-:-:S06]  /*0cf0*/  IMAD.WIDE.U32 R176, R177, 0x10, R2 ;  /* 0x00000010b1b07825 */ /* 0x000fcc00078e0002 */
[----:B------:R-:W3:Y:S01]  /*0d00*/  LDG.E.128 R176, desc[UR4][R176.64] ;  /* 0x00000004b0b07981 */ /* 0x000ee2000c1e1d00 */
[----:B-----5:R-:W-:Y:S01]  /*0d10*/  ISETP.GE.AND P5, PT, R202, 0x1, PT ;  /* 0x00000001ca00780c */ /* 0x020fe20003fa6270 */
[----:B0-----:R-:W-:-:S12]  /*0d20*/  HFMA2.MMA R201, -RZ, RZ, 0, 0 ;  /* 0x00000000ffc97435 */ /* 0x001fd800000001ff */
[----:B------:R-:W-:-:S05]  /*0d30*/  @P5 IADD3 R0, R202, -0x1, RZ ;  /* 0xffffffffca005810 */ /* 0x000fca0007ffe0ff */
[----:B------:R-:W-:-:S05]  /*0d40*/  @P5 IMAD R3, R0, R199, RZ ;  /* 0x000000c700035224 */ /* 0x000fca00078e02ff */
[----:B------:R-:W-:-:S04]  /*0d50*/  @P5 SHF.R.S32.HI R194, RZ, 0x1f, R3 ;  /* 0x0000001fffc25819 */ /* 0x000fc80000011403 */
[----:B------:R-:W-:-:S04]  /*0d60*/  @P5 LEA.HI R194, R194, R3, RZ, 0x3 ;  /* 0x00000003c2c25211 */ /* 0x000fc800078f18ff */
[----:B------:R-:W-:-:S04]  /*0d70*/  @P5 LEA.HI.SX32 R201, R194, R193, 0x1d ;  /* 0x000000c1c2c95211 */ /* 0x000fc800078feaff */
[C---:B------:R-:W-:Y:S02]  /*0d80*/  IADD3 R195, R201.reuse, 0x100, RZ ;  /* 0x00000100c9c37810 */ /* 0x040fe40007ffe0ff */
[C---:B------:R-:W-:Y:S01]  /*0d90*/  IADD3 R3, R201.reuse, 0x200, RZ ;  /* 0x00000200c9037810 */ /* 0x040fe20007ffe0ff */
[----:B-1----:R-:W-:-:S04]  /*0da0*/  IMAD.WIDE.U32 R200, R201, 0x8, R190 ;  /* 0x00000008c9c87825 */ /* 0x002fc800078e00be */
        /* <DEDUP_REMOVED lines=16> */
[----:B--2---:R-:W-:Y:S01]  /*0eb0*/  FSEL R234, R210, RZ, !P0 ;  /* 0x000000ffd2ea7208 */ /* 0x004fe20004000000 */
[--C-:B----4-:R-:W-:Y:S02]  /*0ec0*/  HADD2.F32 R211, -RZ, R152.reuse.H0_H0 ;  /* 0x20000098ffd37230 */ /* 0x110fe40000004100 */
[----:B------:R-:W-:Y:S02]  /*0ed0*/  HADD2.F32 R212, -RZ, R152.H1_H1 ;  /* 0x30000098ffd47230 */ /* 0x000fe40000004100 */
[--C-:B0-----:R-:W-:Y:S02]  /*0ee0*/  HADD2.F32 R207, -RZ, R153.reuse.H0_H0 ;  /* 0x20000099ffcf7230 */ /* 0x101fe40000004100 */
[C---:B---3--:R-:W-:Y:S01]  /*0ef0*/  FADD.FTZ R208, -R234.reuse, R148 ;  /* 0x00000094ead07221 */ /* 0x048fe20000010100 */
[C---:B------:R-:W-:Y:S01]  /*0f00*/  FADD.FTZ R210, -R234.reuse, R149 ;  /* 0x00000095ead27221 */ /* 0x040fe20000010100 */
[C---:B------:R-:W-:Y:S01]  /*0f10*/  FADD.FTZ R226, -R234.reuse, R159 ;  /* 0x0000009feae27221 */ /* 0x040fe20000010100 */
[----:B------:R-:W-:Y:S01]  /*0f20*/  FADD.FTZ R224, -R234, R158 ;  /* 0x0000009eeae07221 */ /* 0x000fe20000010100 */
[----:B------:R-:W-:-:S02]  /*0f30*/  HADD2.F32 R206, -RZ, R153.H1_H1 ;  /* 0x30000099ffce7230 */ /* 0x000fc40000004100 */
[C---:B------:R-:W-:Y:S01]  /*0f40*/  FADD.FTZ R216, -R234.reuse, R151 ;  /* 0x00000097ead87221 */ /* 0x040fe20000010100 */
[--C-:B------:R-:W-:Y:S02]  /*0f50*/  HADD2.F32 R152, -RZ, R155.reuse.H1_H1 ;  /* 0x3000009bff987230 */ /* 0x100fe40000004100 */
[C---:B------:R-:W-:Y:S01]  /*0f60*/  FADD.FTZ R242, -R234.reuse, R170 ;  /* 0x000000aaeaf27221 */ /* 0x040fe20000010100 */
[--C-:B------:R-:W-:Y:S02]  /*0f70*/  HADD2.F32 R219, -RZ, R164.reuse.H0_H0 ;  /* 0x200000a4ffdb7230 */ /* 0x100fe40000004100 */
[C---:B------:R-:W-:Y:S01]  /*0f80*/  FADD.FTZ R218, -R234.reuse, R156 ;  /* 0x0000009ceada7221 */ /* 0x040fe20000010100 */
[----:B------:R-:W-:Y:S02]  /*0f90*/  HADD2.F32 R220, -RZ, R164.H1_H1 ;  /* 0x300000a4ffdc7230 */ /* 0x000fe40000004100 */
[----:B------:R-:W-:Y:S01]  /*0fa0*/  FADD.FTZ R240, -R234, R169 ;  /* 0x000000a9eaf07221 */ /* 0x000fe20000010100 */
[----:B------:R-:W-:-:S02]  /*0fb0*/  HADD2.F32 R153, -RZ, R155.H0_H0 ;  /* 0x2000009bff997230 */ /* 0x000fc40000004100 */
[C---:B------:R-:W-:Y:S01]  /*0fc0*/  FMUL.FTZ R3, R5.reuse, R208 ;  /* 0x000000d005037220 */ /* 0x040fe20000410000 */
[C---:B------:R-:W-:Y:S01]  /*0fd0*/  FMUL.FTZ R164, R5.reuse, R210 ;  /* 0x000000d205a47220 */ /* 0x040fe20000410000 */
[C---:B------:R-:W-:Y:S01]  /*0fe0*/  FMUL.FTZ R170, R5.reuse, R226 ;  /* 0x000000e205aa7220 */ /* 0x040fe20000410000 */
[----:B------:R-:W-:Y:S01]  /*0ff0*/  FMUL.FTZ R169, R5, R224 ;  /* 0x000000e005a97220 */ /* 0x000fe20000410000 */
[-C--:B------:R-:W-:Y:S01]  /*1000*/  FMUL.FTZ R210, R192, R211.reuse ;  /* 0x000000d3c0d27220 */ /* 0x080fe20000410000 */
[C---:B------:R-:W-:Y:S01]  /*1010*/  FADD.FTZ R214, -R234.reuse, R150 ;  /* 0x00000096ead67221 */ /* 0x040fe20000010100 */
[----:B-1----:R-:W-:Y:S02]  /*1020*/  HADD2.F32 R205, -RZ, R154.H0_H0 ;  /* 0x2000009affcd7230 */ /* 0x002fe40000004100 */
[----:B------:R-:W-:Y:S01]  /*1030*/  FADD.FTZ R222, -R234, R157 ;  /* 0x0000009deade7221 */ /* 0x000fe20000010100 */
[--C-:B------:R-:W-:Y:S02]  /*1040*/  HADD2.F32 R151, -RZ, R166.reuse.H0_H0 ;  /* 0x200000a6ff977230 */ /* 0x100fe40000004100 */
[----:B------:R-:W-:Y:S01]  /*1050*/  FFMA.FTZ R116, R3, R211, R116 ;  /* 0x000000d303747223 */ /* 0x000fe20000010074 */
[----:B------:R-:W-:-:S02]  /*1060*/  HADD2.F32 R150, -RZ, R166.H1_H1 ;  /* 0x300000a6ff967230 */ /* 0x000fc40000004100 */
[C---:B------:R-:W-:Y:S01]  /*1070*/  FMUL.FTZ R166, R5.reuse, R216 ;  /* 0x000000d805a67220 */ /* 0x040fe20000410000 */
[--C-:B------:R-:W-:Y:S02]  /*1080*/  HADD2.F32 R149, -RZ, R167.reuse.H0_H0 ;  /* 0x200000a7ff957230 */ /* 0x100fe40000004100 */
[----:B------:R-:W-:Y:S01]  /*1090*/  FADD.FTZ R112, R112, R211 ;  /* 0x000000d370707221 */ /* 0x000fe20000010000 */
[----:B------:R-:W-:Y:S02]  /*10a0*/  HADD2.F32 R148, -RZ, R167.H1_H1 ;  /* 0x300000a7ff947230 */ /* 0x000fe40000004100 */
[----:B------:R-:W-:Y:S01]  /*10b0*/  FMUL.FTZ R167, R5, R218 ;  /* 0x000000da05a77220 */ /* 0x000fe20000410000 */
[----:B------:R-:W-:Y:S01]  /*10c0*/  FADD.FTZ R123, R123, R152 ;  /* 0x000000987b7b7221 */ /* 0x000fe20000010000 */
[-C--:B------:R-:W-:Y:S01]  /*10d0*/  FFMA.FTZ R67, R170, R152.reuse, R67 ;  /* 0x00000098aa437223 */ /* 0x080fe20000010043 */
[----:B------:R-:W-:Y:S01]  /*10e0*/  FMUL.FTZ R217, R23, R152 ;  /* 0x0000009817d97220 */ /* 0x000fe20000410000 */
[----:B------:R-:W-:-:S02]  /*10f0*/  HADD2.F32 R204, -RZ, R154.H1_H1 ;  /* 0x3000009affcc7230 */ /* 0x000fc40000004100 */
[----:B------:R-:W-:Y:S01]  /*1100*/  FMUL.FTZ R211, R189, R212 ;  /* 0x000000d4bdd37220 */ /* 0x000fe20000410000 */
[----:B------:R-:W-:Y:S01]  /*1110*/  FADD.FTZ R122, R122, R153 ;  /* 0x000000997a7a7221 */ /* 0x000fe20000010000 */
[-C--:B------:R-:W-:Y:S01]  /*1120*/  FFMA.FTZ R66, R169, R153.reuse, R66 ;  /* 0x00000099a9427223 */ /* 0x080fe20000010042 */
[----:B------:R-:W-:Y:S01]  /*1130*/  FMUL.FTZ R216, R184, R153 ;  /* 0x00000099b8d87220 */ /* 0x000fe20000410000 */
[----:B------:R-:W-:Y:S01]  /*1140*/  FADD.FTZ R152, RZ, R210 ;  /* 0x000000d2ff987221 */ /* 0x000fe20000010000 */
[C---:B------:R-:W-:Y:S01]  /*1150*/  FADD.FTZ R228, -R234.reuse, R160 ;  /* 0x000000a0eae47221 */ /* 0x040fe20000010100 */
[--C-:B------:R-:W-:Y:S02]  /*1160*/  HADD2.F32 R155, -RZ, R165.reuse.H0_H0 ;  /* 0x200000a5ff9b7230 */ /* 0x100fe40000004100 */
[C---:B------:R-:W-:Y:S01]  /*1170*/  FADD.FTZ R209, -R234.reuse, R180 ;  /* 0x000000b4ead17221 */ /* 0x040fe20000010100 */
[----:B------:R-:W-:Y:S02]  /*1180*/  HADD2.F32 R154, -RZ, R165.H1_H1 ;  /* 0x300000a5ff9a7230 */ /* 0x000fe40000004100 */
[----:B------:R-:W-:Y:S01]  /*1190*/  FFMA.FTZ R153, R3, R210, RZ ;  /* 0x000000d203997223 */ /* 0x000fe200000100ff */
[C---:B------:R-:W-:Y:S01]  /*11a0*/  FADD.FTZ R230, -R234.reuse, R161 ;  /* 0x000000a1eae67221 */ /* 0x040fe20000010100 */
[C---:B------:R-:W-:Y:S01]  /*11b0*/  FADD.FTZ R238, -R234.reuse, R168 ;  /* 0x000000a8eaee7221 */ /* 0x040fe20000010100 */
[C---:B------:R-:W-:Y:S01]  /*11c0*/  FADD.FTZ R215, -R234.reuse, R182 ;  /* 0x000000b6ead77221 */ /* 0x040fe20000010100 */
[C---:B------:R-:W-:Y:S01]  /*11d0*/  FMUL.FTZ R165, R5.reuse, R214 ;  /* 0x000000d605a57220 */ /* 0x040fe20000410000 */
        /* <DEDUP_REMOVED lines=11> */
[----:B------:R-:W-:Y:S01]  /*1290*/  FADD.FTZ R120, R120, R205 ;  /* 0x000000cd78787221 */ /* 0x000fe20000010000 */
[-C--:B------:R-:W-:Y:S01]  /*12a0*/  FFMA.FTZ R64, R167, R205.reuse, R64 ;  /* 0x000000cda7407223 */ /* 0x080fe20000010040 */
[----:B------:R-:W-:Y:S01]  /*12b0*/  FMUL.FTZ R214, R186, R205 ;  /* 0x000000cdbad67220 */ /* 0x000fe20000410000 */
[----:B------:R-:W-:Y:S01]  /*12c0*/  FADD.FTZ R234, -R234, R183 ;  /* 0x000000b7eaea7221 */ /* 0x000fe20000010100 */
[----:B------:R-:W-:Y:S01]  /*12d0*/  FMUL.FTZ R212, R188, R207 ;  /* 0x000000cfbcd47220 */ /* 0x000fe20000410000 */
[----:B------:R-:W-:Y:S01]  /*12e0*/  FADD.FTZ R205, R152, R211 ;  /* 0x000000d398cd7221 */ /* 0x000fe20000010000 */
[C---:B------:R-:W-:Y:S01]  /*12f0*/  FMUL.FTZ R171, R5.reuse, R228 ;  /* 0x000000e405ab7220 */ /* 0x040fe20000410000 */
[C---:B------:R-:W-:Y:S01]  /*1300*/  FMUL.FTZ R183, R5.reuse, R209 ;  /* 0x000000d105b77220 */ /* 0x040fe20000410000 */
[----:B------:R-:W-:Y:S01]  /*1310*/  FFMA.FTZ R152, R164, R211, R153 ;  /* 0x000000d3a4987223 */ /* 0x000fe20000010099 */
[C---:B------:R-:W-:Y:S01]  /*1320*/  FMUL.FTZ R172, R5.reuse, R230 ;  /* 0x000000e605ac7220 */ /* 0x040fe20000410000 */
[C---:B------:R-:W-:Y:S01]  /*1330*/  FMUL.FTZ R209, R5.reuse, R215 ;  /* 0x000000d705d17220 */ /* 0x040fe20000410000 */
[C---:B------:R-:W-:Y:S01]  /*1340*/  FMUL.FTZ R173, R5.reuse, R232 ;  /* 0x000000e805ad7220 */ /* 0x040fe20000410000 */
[----:B------:R-:W-:Y:S01]  /*1350*/  FMUL.FTZ R208, R5, R213 ;  /* 0x000000d505d07220 */ /* 0x000fe20000410000 */
[----:B------:R-:W-:Y:S01]  /*1360*/  FADD.FTZ R121, R121, R204 ;  /* 0x000000cc79797221 */ /* 0x000fe20000010000 */
[-C--:B------:R-:W-:Y:S01]  /*1370*/  FFMA.FTZ R65, R168, R204.reuse, R65 ;  /* 0x000000cca8417223 */ /* 0x080fe20000010041 */
[----:B------:R-:W-:Y:S01]  /*1380*/  FMUL.FTZ R215, R185, R204 ;  /* 0x000000ccb9d77220 */ /* 0x000fe20000410000 */
        /* <DEDUP_REMOVED lines=15> */
[----:B------:R-:W-:Y:S01]  /*1480*/  FFMA.FTZ R153, R167, R214, R152 ;  /* 0x000000d6a7997223 */ /* 0x000fe20000010098 */
[C---:B------:R-:W-:Y:S01]  /*1490*/  FMUL.FTZ R174, R5.reuse, R236 ;  /* 0x000000ec05ae7220 */ /* 0x040fe20000410000 */
[----:B------:R-:W-:Y:S01]  /*14a0*/  FMUL.FTZ R175, R5, R238 ;  /* 0x000000ee05af7220 */ /* 0x000fe20000410000 */
[----:B------:R-:W-:Y:S01]  /*14b0*/  FADD.FTZ R155, R204, R215 ;  /* 0x000000d7cc9b7221 */ /* 0x000fe20000010000 */
[----:B------:R-:W-:Y:S01]  /*14c0*/  FFMA.FTZ R152, R168, R215, R153 ;  /* 0x000000d7a8987223 */ /* 0x000fe20000010099 */
[-C--:B------:R-:W-:Y:S01]  /*14d0*/  FFMA.FTZ R107, R174, R154.reuse, R107 ;  /* 0x0000009aae6b7223 */ /* 0x080fe2000001006b */
[----:B------:R-:W-:Y:S01]  /*14e0*/  FADD.FTZ R111, R111, R154 ;  /* 0x0000009a6f6f7221 */ /* 0x000fe20000010000 */
[----:B------:R-:W-:Y:S01]  /*14f0*/  FMUL.FTZ R221, R19, R154 ;  /* 0x0000009a13dd7220 */ /* 0x000fe20000410000 */
        /* <DEDUP_REMOVED lines=50> */
[----:B------:R-:W-:Y:S01]  /*1820*/  FADD.FTZ R151, R148, R227 ;  /* 0x000000e394977221 */ /* 0x000fe20000010000 */
[----:B------:R-:W-:Y:S01]  /*1830*/  FMUL.FTZ R228, R12, R161 ;  /* 0x000000a10ce47220 */ /* 0x000fe20000410000 */
        /* <DEDUP_REMOVED lines=40> */
.L_x_7788:
[----:B------:R-:W-:Y:S05]  /*1ac0*/  BSYNC B0 ;  /* 0x0000000000007941 */ /* 0x000fea0003800000 */
.L_x_7786:
        /* <DEDUP_REMOVED lines=32> */
.L_x_7901:
[----:B------:R-:W3:Y:S01]  /*1cd0*/  S2R R155, SR_CgaCtaId ;  /* 0x00000000009b7919 */ /* 0x000ee20000008800 */
[----:B------:R-:W-:Y:S01]  /*1ce0*/  MOV R154, 0x400 ;  /* 0x00000400009a7802 */ /* 0x000fe20000000f00 */
[----:B-1----:R-:W-:Y:S01]  /*1cf0*/  FADD.FTZ R204, R150, R153 ;  /* 0x0000009996cc7221 */ /* 0x002fe20000010000 */
[----:B------:R-:W-:Y:S01]  /*1d00*/  @!P0 LOP3.LUT R151, R151, 0x7, RZ, 0xc0, !PT ;  /* 0x0000000797978812 */ /* 0x000fe200078ec0ff */
[----:B--2---:R-:W-:Y:S01]  /*1d10*/  FADD.FTZ R205, R149, R152 ;  /* 0x0000009895cd7221 */ /* 0x004fe20000010000 */
[----:B------:R-:W-:Y:S05]  /*1d20*/  WARPSYNC.ALL ;  /* 0x0000000000007948 */ /* 0x000fea0003800000 */
[----:B------:R-:W-:-:S02]  /*1d30*/  @!P0 IADD3 R151, R148, R151, RZ ;  /* 0x0000009794978210 */ /* 0x000fc40007ffe0ff */
[----:B------:R-:W-:Y:S02]  /*1d40*/  @P5 IADD3 R202, R202, -0x1, RZ ;  /* 0xffffffffcaca5810 */ /* 0x000fe40007ffe0ff */
[----:B------:R-:W-:-:S03]  /*1d50*/  @!P3 ISETP.NE.U32.AND P1, PT, R2, RZ, PT ;  /* 0x000000ff0200b20c */ /* 0x000fc60003f25070 */
[----:B------:R-:W-:Y:S01]  /*1d60*/  @P5 IMAD R202, R202, R199, RZ ;  /* 0x000000c7caca5224 */ /* 0x000fe200078e02ff */
[----:B------:R-:W-:Y:S02]  /*1d70*/  @!P3 ISETP.NE.AND.EX P1, PT, R0, RZ, PT, P1 ;  /* 0x000000ff0000b20c */ /* 0x000fe40003f25310 */
[----:B---3--:R-:W-:-:S04]  /*1d80*/  LEA R154, R155, R154, 0x18 ;  /* 0x0000009a9b9a7211 */ /* 0x008fc800078ec0ff */
[-C--:B------:R-:W-:Y:S02]  /*1d90*/  @!P0 LEA R236, R151, R154.reuse, 0x3 ;  /* 0x0000009a97ec8211 */ /* 0x080fe400078e18ff */
[----:B------:R-:W-:-:S03]  /*1da0*/  LEA R237, R148, R154, 0x3 ;  /* 0x0000009a94ed7211 */ /* 0x000fc600078e18ff */
        /* <DEDUP_REMOVED lines=43> */
.L_x_7791:
[----:B------:R-:W-:Y:S05]  /*2060*/  BSYNC B0 ;  /* 0x0000000000007941 */ /* 0x000fea0003800000 */
.L_x_7790:
[----:B------:R-:W-:Y:S01]  /*2070*/  @!P3 ISETP.NE.U32.AND P2, PT, R2, RZ, PT ;  /* 0x000000ff0200b20c */ /* 0x000fe20003f45070 */
[----:B------:R-:W-:Y:S01]  /*2080*/  BSSY B0, `(.L_x_7792) ;  /* 0x0000010000007945 */ /* 0x000fe20003800000 */
[C---:B------:R-:W-:Y:S02]  /*2090*/  @!P3 ISETP.NE.AND.EX P1, PT, R0.reuse, RZ, PT, P0 ;  /* 0x000000ff0000b20c */ /* 0x040fe40003f25300 */
[----:B------:R-:W-:Y:S01]  /*20a0*/  @!P3 ISETP.NE.AND.EX P2, PT, R0, RZ, PT, P2 ;  /* 0x000000ff0000b20c */ /* 0x000fe20003f45320 */
[----:B------:R-:W-:-:S12]  /*20b0*/  @!P5 BRA `(.L_x_7793) ;  /* 0x000000000030d947 */ /* 0x000fd80003800000 */
[----:B------:R-:W-:Y:S01]  /*20c0*/  LOP3.LUT P0, RZ, R235, 0xff, RZ, 0xc0, !PT ;  /* 0x000000ffebff7812 */ /* 0x000fe2000780c0ff */
[----:B0-----:R-:W-:Y:S01]  /*20d0*/  FMUL.FTZ R148, R151, UR13 ;  /* 0x0000000d97947c20 */ /* 0x001fe20008410000 */
[----:B------:R-:W-:Y:S01]  /*20e0*/  HFMA2.MMA R149, -RZ, RZ, 0, 0 ;  /* 0x00000000ff957435 */ /* 0x000fe200000001ff */
[----:B------:R-:W-:Y:S02]  /*20f0*/  MOV R153, RZ ;  /* 0x000000ff00997202 */ /* 0x000fe40000000f00 */
        /* <DEDUP_REMOVED lines=8> */
.L_x_7793:
[----:B------:R-:W-:Y:S05]  /*2180*/  BSYNC B0 ;  /* 0x0000000000007941 */ /* 0x000fea0003800000 */
.L_x_7792:
        /* <DEDUP_REMOVED lines=28> */
.L_x_7795:
[----:B------:R-:W-:Y:S05]  /*2350*/  BSYNC B0 ;  /* 0x0000000000007941 */ /* 0x000fea0003800000 */
.L_x_7794:
[----:B------:R-:W-:Y:S04]  /*2360*/  BSSY B0, `(.L_x_7796) ;  /* 0x000000e000007945 */ /* 0x000fe80003800000 */
[----:B------:R-:W-:Y:S05]  /*2370*/  @!P5 BRA `(.L_x_7797) ;  /* 0x000000000030d947 */ /* 0x000fea0003800000 */
[----:B------:R-:W-:Y:S01]  /*2380*/  LOP3.LUT P0, RZ, R200, 0xff00, RZ, 0xc0, !PT ;  /* 0x0000ff00c8ff7812 */ /* 0x000fe2000780c0ff */
[----:B0-----:R-:W-:Y:S01]  /*2390*/  FMUL.FTZ R148, R150, UR13 ;  /* 0x0000000d96947c20 */ /* 0x001fe20008410000 */
        /* <DEDUP_REMOVED lines=10> */
.L_x_7797:
[----:B------:R-:W-:Y:S05]  /*2440*/  BSYNC B0 ;  /* 0x0000000000007941 */ /* 0x000fea0003800000 */
.L_x_7796:
        /* <DEDUP_REMOVED lines=10> */
.L_x_7799:
[----:B------:R-:W-:Y:S05]  /*24f0*/  BSYNC B0 ;  /* 0x0000000000007941 */ /* 0x000fea0003800000 */
.L_x_7798:
[----:B------:R-:W-:Y:S04]  /*2500*/  BSSY B0, `(.L_x_7800) ;  /* 0x000000e000007945 */ /* 0x000fe80003800000 */
[----:B------:R-:W-:Y:S05]  /*2510*/  @!P5 BRA `(.L_x_7801) ;  /* 0x000000000030d947 */ /* 0x000fea0003800000 */
        /* <DEDUP_REMOVED lines=12> */
.L_x_7801:
[----:B------:R-:W-:Y:S05]  /*25e0*/  BSYNC B0 ;  /* 0x0000000000007941 */ /* 0x000fea0003800000 */
.L_x_7800:
        /* <DEDUP_REMOVED lines=10> */
.L_x_7803:
[----:B------:R-:W-:Y:S05]  /*2690*/  BSYNC B0 ;  /* 0x0000000000007941 */ /* 0x000fea0003800000 */
.L_x_7802:
        /* <DEDUP_REMOVED lines=14> */
.L_x_7805:
[----:B------:R-:W-:Y:S05]  /*2780*/  BSYNC B0 ;  /* 0x0000000000007941 */ /* 0x000fea0003800000 */
.L_x_7804:
        /* <DEDUP_REMOVED lines=10> */
.L_x_7807:
[----:B------:R-:W-:Y:S05]  /*2830*/  BSYNC B0 ;  /* 0x0000000000007941 */ /* 0x000fea0003800000 */
.L_x_7806:
        /* <DEDUP_REMOVED lines=14> */
.L_x_7809:
[----:B------:R-:W-:Y:S05]  /*2920*/  BSYNC B0 ;  /* 0x0000000000007941 */ /* 0x000fea0003800000 */
.L_x_7808:
        /* <DEDUP_REMOVED lines=10> */
.L_x_7811:
[----:B------:R-:W-:Y:S05]  /*29d0*/  BSYNC B0 ;  /* 0x0000000000007941 */ /* 0x000fea0003800000 */
.L_x_7810:
        /* <DEDUP_REMOVED lines=14> */
.L_x_7813:
[----:B------:R-:W-:Y:S05]  /*2ac0*/  BSYNC B0 ;  /* 0x0000000000007941 */ /* 0x000fea0003800000 */
.L_x_7812:
        /* <DEDUP_REMOVED lines=10> */
.L_x_7815:
[----:B------:R-:W-:Y:S05]  /*2b70*/  BSYNC B0 ;  /* 0x0000000000007941 */ /* 0x000fea0003800000 */
.L_x_7814:
        /* <DEDUP_REMOVED lines=14> */
.L_x_7817:
[----:B------:R-:W-:Y:S05]  /*2c60*/  BSYNC B0 ;  /* 0x0000000000007941 */ /* 0x000fea0003800000 */
.L_x_7816:
        /* <DEDUP_REMOVED lines=10> */
.L_x_7819:
[----:B------:R-:W-:Y:S05]  /*2d10*/  BSYNC B0 ;  /* 0x0000000000007941 */ /* 0x000fea0003800000 */
.L_x_7818:
        /* <DEDUP_REMOVED lines=17> */
.L_x_7821:
[----:B------:R-:W-:Y:S05]  /*2e30*/  BSYNC B0 ;  /* 0x0000000000007941 */ /* 0x000fea0003800000 */
.L_x_7820:
        /* <DEDUP_REMOVED lines=48> */
[----:B------:R-:W-:-:S05]  /*3140*/  IADD3 R147, R205, 0x100, RZ ;  /* 0x00000100cd937810 */ /* 0x000fca0007ffe0ff */
[----:B-1----:R-:W-:-:S06]  /*3150*/  IMAD.WIDE.U32 R144, R147, 0x10, R144 ;  /* 0x0000001093907825 */ /* 0x002fcc00078e0090 */
[----:B------:R-:W5:Y:S02]  /*3160*/  LDG.E.128 R144, desc[UR4][R144.64] ;  /* 0x0000000490907981 */ /* 0x000f64000c1e1d00 */
.L_x_7823:
[----:B------:R-:W-:Y:S05]  /*3170*/  BSYNC B0 ;  /* 0x0000000000007941 */ /* 0x000fea0003800000 */
.L_x_7822:
        /* <DEDUP_REMOVED lines=10> */
.L_x_7825:
[----:B------:R-:W-:Y:S05]  /*3220*/  BSYNC B0 ;  /* 0x0000000000007941 */ /* 0x000fea0003800000 */
.L_x_7824:
        /* <DEDUP_REMOVED lines=14> */
.L_x_7827:
[----:B------:R-:W-:Y:S05]  /*3310*/  BSYNC B0 ;  /* 0x0000000000007941 */ /* 0x000fea0003800000 */
.L_x_7826:
        /* <DEDUP_REMOVED lines=10> */
.L_x_7829:
[----:B------:R-:W-:Y:S05]  /*33c0*/  BSYNC B0 ;  /* 0x0000000000007941 */ /* 0x000fea0003800000 */
.L_x_7828:
        /* <DEDUP_REMOVED lines=14> */
.L_x_7831:
[----:B------:R-:W-:Y:S05]  /*34b0*/  BSYNC B0 ;  /* 0x0000000000007941 */ /* 0x000fea0003800000 */
.L_x_7830:
        /* <DEDUP_REMOVED lines=10> */
.L_x_7833:
[----:B------:R-:W-:Y:S05]  /*3560*/  BSYNC B0 ;  /* 0x0000000000007941 */ /* 0x000fea0003800000 */
.L_x_7832:
        /* <DEDUP_REMOVED lines=14> */
.L_x_7835:
[----:B------:R-:W-:Y:S05]  /*3650*/  BSYNC B0 ;  /* 0x0000000000007941 */ /* 0x000fea0003800000 */
.L_x_7834:
        /* <DEDUP_REMOVED lines=10> */
.L_x_7837:
[----:B------:R-:W-:Y:S05]  /*3700*/  BSYNC B0 ;  /* 0x0000000000007941 */ /* 0x000fea0003800000 */
.L_x_7836:
        /* <DEDUP_REMOVED lines=14> */
.L_x_7839:
[----:B------:R-:W-:Y:S05]  /*37f0*/  BSYNC B0 ;  /* 0x0000000000007941 */ /* 0x000fea0003800000 */
.L_x_7838:
        /* <DEDUP_REMOVED lines=10> */
.L_x_7841:
[----:B------:R-:W-:Y:S05]  /*38a0*/  BSYNC B0 ;  /* 0x0000000000007941 */ /* 0x000fea0003800000 */
.L_x_7840:
        /* <DEDUP_REMOVED lines=14> */
.L_x_7843:
[----:B------:R-:W-:Y:S05]  /*3990*/  BSYNC B0 ;  /* 0x0000000000007941 */ /* 0x000fea0003800000 */
.L_x_7842:
        /* <DEDUP_REMOVED lines=10> */
.L_x_7845:
[----:B------:R-:W-:Y:S05]  /*3a40*/  BSYNC B0 ;  /* 0x0000000000007941 */ /* 0x000fea0003800000 */
.L_x_7844:
        /* <DEDUP_REMOVED lines=14> */
.L_x_7847:
[----:B------:R-:W-:Y:S05]  /*3b30*/  BSYNC B0 ;  /* 0x0000000000007941 */ /* 0x000fea0003800000 */
.L_x_7846:
        /* <DEDUP_REMOVED lines=10> */
.L_x_7849:
[----:B------:R-:W-:Y:S05]  /*3be0*/  BSYNC B0 ;  /* 0x0000000000007941 */ /* 0x000fea0003800000 */
.L_x_7848:
        /* <DEDUP_REMOVED lines=14> */
.L_x_7851:
[----:B------:R-:W-:Y:S05]  /*3cd0*/  BSYNC B0 ;  /* 0x0000000000007941 */ /* 0x000fea0003800000 */
.L_x_7850:
        /* <DEDUP_REMOVED lines=10> */
.L_x_7853:
[----:B------:R-:W-:Y:S05]  /*3d80*/  BSYNC B0 ;  /* 0x0000000000007941 */ /* 0x000fea0003800000 */
.L_x_7852:
        /* <DEDUP_REMOVED lines=14> */
.L_x_7855:
[----:B------:R-:W-:Y:S05]  /*3e70*/  BSYNC B0 ;  /* 0x0000000000007941 */ /* 0x000fea0003800000 */
.L_x_7854:
        /* <DEDUP_REMOVED lines=40> */
.L_x_7857:
[----:B------:R-:W-:Y:S05]  /*4100*/  BSYNC B0 ;  /* 0x0000000000007941 */ /* 0x000fea0003800000 */
.L_x_7856:
        /* <DEDUP_REMOVED lines=10> */
.L_x_7859:
[----:B------:R-:W-:Y:S05]  /*41b0*/  BSYNC B0 ;  /* 0x0000000000007941 */ /* 0x000fea0003800000 */
.L_x_7858:
[----:B------:R-:W-:Y:S01]  /*41c0*/  BSSY B0, `(.L_x_7860) ;  /* 0x000000e000007945 */ /* 0x000fe20003800000 */
[----:B------:R-:W-:-:S03]  /*41d0*/  SEL R128, R163, R128, P1 ;  /* 0x00000080a3807207 */ /* 0x000fc60000800000 */
        /* <DEDUP_REMOVED lines=12> */
.L_x_7861:
[----:B------:R-:W-:Y:S05]  /*42a0*/  BSYNC B0 ;  /* 0x0000000000007941 */ /* 0x000fea0003800000 */
.L_x_7860:
        /* <DEDUP_REMOVED lines=10> */
.L_x_7863:
[----:B------:R-:W-:Y:S05]  /*4350*/  BSYNC B0 ;  /* 0x0000000000007941 */ /* 0x000fea0003800000 */
.L_x_7862:
[----:B------:R-:W-:Y:S01]  /*4360*/  BSSY B0, `(.L_x_7864) ;  /* 0x000000f000007945 */ /* 0x000fe20003800000 */
[----:B------:R-:W-:-:S03]  /*4370*/  SEL R129, R236, R129, P1 ;  /* 0x00000081ec817207 */ /* 0x000fc60000800000 */
        /* <DEDUP_REMOVED lines=13> */
.L_x_7865:
[----:B------:R-:W-:Y:S05]  /*4450*/  BSYNC B0 ;  /* 0x0000000000007941 */ /* 0x000fea0003800000 */
.L_x_7864:
        /* <DEDUP_REMOVED lines=10> */
.L_x_7867:
[----:B------:R-:W-:Y:S05]  /*4500*/  BSYNC B0 ;  /* 0x0000000000007941 */ /* 0x000fea0003800000 */
.L_x_7866:
        /* <DEDUP_REMOVED lines=14> */
.L_x_7869:
[----:B------:R-:W-:Y:S05]  /*45f0*/  BSYNC B0 ;  /* 0x0000000000007941 */ /* 0x000fea0003800000 */
.L_x_7868:
        /* <DEDUP_REMOVED lines=10> */
.L_x_7871:
[----:B------:R-:W-:Y:S05]  /*46a0*/  BSYNC B0 ;  /* 0x0000000000007941 */ /* 0x000fea0003800000 */
.L_x_7870:
        /* <DEDUP_REMOVED lines=14> */
.L_x_7873:
[----:B------:R-:W-:Y:S05]  /*4790*/  BSYNC B0 ;  /* 0x0000000000007941 */ /* 0x000fea0003800000 */
.L_x_7872:
        /* <DEDUP_REMOVED lines=10> */
.L_x_7875:
[----:B------:R-:W-:Y:S05]  /*4840*/  BSYNC B0 ;  /* 0x0000000000007941 */ /* 0x000fea0003800000 */
.L_x_7874:
        /* <DEDUP_REMOVED lines=14> */
.L_x_7877:
[----:B------:R-:W-:Y:S05]  /*4930*/  BSYNC B0 ;  /* 0x0000000000007941 */ /* 0x000fea0003800000 */
.L_x_7876:
        /* <DEDUP_REMOVED lines=10> */
.L_x_7879:
[----:B------:R-:W-:Y:S05]  /*49e0*/  BSYNC B0 ;  /* 0x0000000000007941 */ /* 0x000fea0003800000 */
.L_x_7878:
        /* <DEDUP_REMOVED lines=14> */
.L_x_7881:
[----:B------:R-:W-:Y:S05]  /*4ad0*/  BSYNC B0 ;  /* 0x0000000000007941 */ /* 0x000fea0003800000 */
.L_x_7880:
        /* <DEDUP_REMOVED lines=10> */
.L_x_7883:
[----:B------:R-:W-:Y:S05]  /*4b80*/  BSYNC B0 ;  /* 0x0000000000007941 */ /* 0x000fea0003800000 */
.L_x_7882:
        /* <DEDUP_REMOVED lines=14> */
.L_x_7885:
[----:B------:R-:W-:Y:S05]  /*4c70*/  BSYNC B0 ;  /* 0x0000000000007941 */ /* 0x000fea0003800000 */
.L_x_7884:
        /* <DEDUP_REMOVED lines=10> */
.L_x_7887:
[----:B------:R-:W-:Y:S05]  /*4d20*/  BSYNC B0 ;  /* 0x0000000000007941 */ /* 0x000fea0003800000 */
.L_x_7886:
        /* <DEDUP_REMOVED lines=20> */
.L_x_7889:
[----:B------:R-:W-:Y:S05]  /*4e70*/  BSYNC B0 ;  /* 0x0000000000007941 */ /* 0x000fea0003800000 */
.L_x_7888:
        /* <DEDUP_REMOVED lines=9> */
.L_x_7785:
        /* <DEDUP_REMOVED lines=30> */
.L_x_7789:
[----:B------:R-:W-:Y:S01]  /*50f0*/  HFMA2.MMA R160, -RZ, RZ, 0, 9.5367431640625e-07 ;  /* 0x00000010ffa07435 */ /* 0x000fe200000001ff */
[----:B------:R-:W-:Y:S02]  /*5100*/  MOV R161, R150 ;  /* 0x0000009600a17202 */ /* 0x000fe40000000f00 */
[----:B------:R-:W-:Y:S02]  /*5110*/  MOV R163, 0x1f ;  /* 0x0000001f00a37802 */ /* 0x000fe40000000f00 */
[----:B------:R-:W-:-:S07]  /*5120*/  MOV R158, 0xffffffff ;  /* 0xffffffff009e7802 */ /* 0x000fce0000000f00 */
[----:B------:R-:W-:Y:S05]  /*5130*/  WARPSYNC.COLLECTIVE R158, `(.L_x_7891) ;  /* 0x000000009e087348 */ /* 0x000fea0003c00000 */
[----:B------:R0:W1:Y:S02]  /*5140*/  SHFL.DOWN P1, R159, R161, R160, R163 ;  /* 0x080000a0a19f7389 */ /* 0x00006400000200a3 */
[----:B01----:R-:W-:Y:S01]  /*5150*/  ENDCOLLECTIVE ;  /* 0x000000000000791b */ /* 0x003fe20003800000 */
.L_x_7891:
[----:B------:R-:W-:Y:S02]  /*5160*/  MOV R161, R149 ;  /* 0x0000009500a17202 */ /* 0x000fe40000000f00 */
[----:B------:R-:W-:-:S07]  /*5170*/  MOV R153, R159 ;  /* 0x0000009f00997202 */ /* 0x000fce0000000f00 */
[----:B------:R-:W-:Y:S05]  /*5180*/  WARPSYNC.COLLECTIVE R158, `(.L_x_7892) ;  /* 0x000000009e087348 */ /* 0x000fea0003c00000 */
[----:B------:R0:W1:Y:S02]  /*5190*/  SHFL.DOWN P1, R159, R161, R160, R163 ;  /* 0x080000a0a19f7389 */ /* 0x00006400000200a3 */
[----:B01----:R-:W-:Y:S01]  /*51a0*/  ENDCOLLECTIVE ;  /* 0x000000000000791b */ /* 0x003fe20003800000 */
.L_x_7892:
[----:B------:R-:W-:Y:S01]  /*51b0*/  FADD.FTZ R153, R153, R150 ;  /* 0x0000009699997221 */ /* 0x000fe20000010000 */
[----:B------:R-:W-:-:S04]  /*51c0*/  HFMA2.MMA R160, -RZ, RZ, 0, 4.76837158203125e-07 ;  /* 0x00000008ffa07435 */ /* 0x000fc800000001ff */
[----:B------:R-:W-:Y:S02]  /*51d0*/  MOV R161, R153 ;  /* 0x0000009900a17202 */ /* 0x000fe40000000f00 */
[----:B------:R-:W-:-:S07]  /*51e0*/  MOV R152, R159 ;  /* 0x0000009f00987202 */ /* 0x000fce0000000f00 */
[----:B------:R-:W-:Y:S05]  /*51f0*/  WARPSYNC.COLLECTIVE R158, `(.L_x_7893) ;  /* 0x000000009e087348 */ /* 0x000fea0003c00000 */
[----:B------:R0:W1:Y:S02]  /*5200*/  SHFL.DOWN P1, R159, R161, R160, R163 ;  /* 0x080000a0a19f7389 */ /* 0x00006400000200a3 */
[----:B01----:R-:W-:Y:S01]  /*5210*/  ENDCOLLECTIVE ;  /* 0x000000000000791b */ /* 0x003fe20003800000 */
.L_x_7893:
[----:B------:R-:W-:-:S05]  /*5220*/  FADD.FTZ R152, R152, R149 ;  /* 0x0000009598987221 */ /* 0x000fca0000010000 */
[----:B------:R-:W-:Y:S02]  /*5230*/  MOV R161, R152 ;  /* 0x0000009800a17202 */ /* 0x000fe40000000f00 */
[----:B------:R-:W-:-:S07]  /*5240*/  MOV R154, R159 ;  /* 0x0000009f009a7202 */ /* 0x000fce0000000f00 */
[----:B------:R-:W-:Y:S05]  /*5250*/  WARPSYNC.COLLECTIVE R158, `(.L_x_7894) ;  /* 0x000000009e087348 */ /* 0x000fea0003c00000 */
[----:B------:R0:W1:Y:S02]  /*5260*/  SHFL.DOWN P1, R159, R161, R160, R163 ;  /* 0x080000a0a19f7389 */ /* 0x00006400000200a3 */
[----:B01----:R-:W-:Y:S01]  /*5270*/  ENDCOLLECTIVE ;  /* 0x000000000000791b */ /* 0x003fe20003800000 */
.L_x_7894:
[----:B------:R-:W-:Y:S01]  /*5280*/  FADD.FTZ R154, R153, R154 ;  /* 0x0000009a999a7221 */ /* 0x000fe20000010000 */
[----:B------:R-:W-:-:S04]  /*5290*/  HFMA2.MMA R160, -RZ, RZ, 0, 2.384185791015625e-07 ;  /* 0x00000004ffa07435 */ /* 0x000fc800000001ff */
[----:B------:R-:W-:Y:S02]  /*52a0*/  MOV R161, R154 ;  /* 0x0000009a00a17202 */ /* 0x000fe40000000f00 */
[----:B------:R-:W-:-:S07]  /*52b0*/  MOV R155, R159 ;  /* 0x0000009f009b7202 */ /* 0x000fce0000000f00 */
[----:B------:R-:W-:Y:S05]  /*52c0*/  WARPSYNC.COLLECTIVE R158, `(.L_x_7895) ;  /* 0x000000009e087348 */ /* 0x000fea0003c00000 */
[----:B------:R0:W1:Y:S02]  /*52d0*/  SHFL.DOWN P1, R159, R161, R160, R163 ;  /* 0x080000a0a19f7389 */ /* 0x00006400000200a3 */
[----:B01----:R-:W-:Y:S01]  /*52e0*/  ENDCOLLECTIVE ;  /* 0x000000000000791b */ /* 0x003fe20003800000 */
.L_x_7895:
[----:B------:R-:W-:-:S05]  /*52f0*/  FADD.FTZ R155, R152, R155 ;  /* 0x0000009b989b7221 */ /* 0x000fca0000010000 */
[----:B------:R-:W-:Y:S02]  /*5300*/  MOV R161, R155 ;  /* 0x0000009b00a17202 */ /* 0x000fe40000000f00 */
[----:B------:R-:W-:-:S07]  /*5310*/  MOV R157, R159 ;  /* 0x0000009f009d7202 */ /* 0x000fce0000000f00 */
[----:B------:R-:W-:Y:S05]  /*5320*/  WARPSYNC.COLLECTIVE R158, `(.L_x_7896) ;  /* 0x000000009e087348 */ /* 0x000fea0003c00000 */
[----:B------:R0:W1:Y:S02]  /*5330*/  SHFL.DOWN P1, R159, R161, R160, R163 ;  /* 0x080000a0a19f7389 */ /* 0x00006400000200a3 */
[----:B01----:R-:W-:Y:S01]  /*5340*/  ENDCOLLECTIVE ;  /* 0x000000000000791b */ /* 0x003fe20003800000 */
.L_x_7896:
[----:B------:R-:W-:Y:S01]  /*5350*/  FADD.FTZ R157, R154, R157 ;  /* 0x0000009d9a9d7221 */ /* 0x000fe20000010000 */
[----:B------:R-:W-:-:S04]  /*5360*/  HFMA2.MMA R160, -RZ, RZ, 0, 1.1920928955078125e-07 ;  /* 0x00000002ffa07435 */ /* 0x000fc800000001ff */
[----:B------:R-:W-:Y:S02]  /*5370*/  MOV R161, R157 ;  /* 0x0000009d00a17202 */ /* 0x000fe40000000f00 */
[----:B------:R-:W-:-:S07]  /*5380*/  MOV R156, R159 ;  /* 0x0000009f009c7202 */ /* 0x000fce0000000f00 */
[----:B------:R-:W-:Y:S05]  /*5390*/  WARPSYNC.COLLECTIVE R158, `(.L_x_7897) ;  /* 0x000000009e087348 */ /* 0x000fea0003c00000 */
[----:B------:R0:W1:Y:S02]  /*53a0*/  SHFL.DOWN P1, R159, R161, R160, R163 ;  /* 0x080000a0a19f7389 */ /* 0x00006400000200a3 */
[----:B01----:R-:W-:Y:S01]  /*53b0*/  ENDCOLLECTIVE ;  /* 0x000000000000791b */ /* 0x003fe20003800000 */
.L_x_7897:
[----:B------:R-:W-:-:S05]  /*53c0*/  FADD.FTZ R156, R155, R156 ;  /* 0x0000009c9b9c7221 */ /* 0x000fca0000010000 */
[----:B------:R-:W-:Y:S02]  /*53d0*/  MOV R161, R156 ;  /* 0x0000009c00a17202 */ /* 0x000fe40000000f00 */
[----:B------:R-:W-:-:S07]  /*53e0*/  MOV R150, R159 ;  /* 0x0000009f00967202 */ /* 0x000fce0000000f00 */
[----:B------:R-:W-:Y:S05]  /*53f0*/  WARPSYNC.COLLECTIVE R158, `(.L_x_7898) ;  /* 0x000000009e087348 */ /* 0x000fea0003c00000 */
[----:B------:R0:W1:Y:S02]  /*5400*/  SHFL.DOWN P1, R159, R161, R160, R163 ;  /* 0x080000a0a19f7389 */ /* 0x00006400000200a3 */
[----:B01----:R-:W-:Y:S01]  /*5410*/  ENDCOLLECTIVE ;  /* 0x000000000000791b */ /* 0x003fe20003800000 */
.L_x_7898:
[----:B------:R-:W-:Y:S01]  /*5420*/  FADD.FTZ R150, R157, R150 ;  /* 0x000000969d967221 */ /* 0x000fe20000010000 */
[----:B------:R-:W-:-:S04]  /*5430*/  HFMA2.MMA R160, -RZ, RZ, 0, 5.9604644775390625e-08 ;  /* 0x00000001ffa07435 */ /* 0x000fc800000001ff */
[----:B------:R-:W-:Y:S02]  /*5440*/  MOV R161, R150 ;  /* 0x0000009600a17202 */ /* 0x000fe40000000f00 */
[----:B------:R-:W-:-:S07]  /*5450*/  MOV R149, R159 ;  /* 0x0000009f00957202 */ /* 0x000fce0000000f00 */
[----:B------:R-:W-:Y:S05]  /*5460*/  WARPSYNC.COLLECTIVE R158, `(.L_x_7899) ;  /* 0x000000009e087348 */ /* 0x000fea0003c00000 */
[----:B------:R0:W1:Y:S02]  /*5470*/  SHFL.DOWN P1, R159, R161, R160, R163 ;  /* 0x080000a0a19f7389 */ /* 0x00006400000200a3 */
[----:B01----:R-:W-:Y:S01]  /*5480*/  ENDCOLLECTIVE ;  /* 0x000000000000791b */ /* 0x003fe20003800000 */
.L_x_7899:
[----:B------:R-:W-:-:S05]  /*5490*/  FADD.FTZ R149, R156, R149 ;  /* 0x000000959c957221 */ /* 0x000fca0000010000 */
[----:B------:R-:W-:Y:S02]  /*54a0*/  MOV R161, R149 ;  /* 0x0000009500a17202 */ /* 0x000fe40000000f00 */
[----:B------:R-:W-:-:S07]  /*54b0*/  MOV R153, R159 ;  /* 0x0000009f00997202 */ /* 0x000fce0000000f00 */
[----:B------:R-:W-:Y:S05]  /*54c0*/  WARPSYNC.COLLECTIVE R158, `(.L_x_7900) ;  /* 0x000000009e087348 */ /* 0x000fea0003c00000 */
[----:B------:R0:W1:Y:S02]  /*54d0*/  SHFL.DOWN P1, R159, R161, R160, R163 ;  /* 0x080000a0a19f7389 */ /* 0x00006400000200a3 */
[----:B01----:R-:W-:Y:S01]  /*54e0*/  ENDCOLLECTIVE ;  /* 0x000000000000791b */ /* 0x003fe20003800000 */
.L_x_7900:
[----:B------:R-:W-:Y:S01]  /*54f0*/  MOV R152, R159 ;  /* 0x0000009f00987202 */ /* 0x000fe20000000f00 */
[----:B------:R-:W-:Y:S06]  /*5500*/  BRA `(.L_x_7901) ;  /* 0xffffffc400f07947 */ /* 0x000fec000383ffff */
.L_x_7902:
        /* <DEDUP_REMOVED lines=15> */
.L_x_11398:


//--------------------- .text._ZN10layer_norm13ln_bwd_kernelINS_13Kernel_traitsIf6__halffS2_fjLj6144ELj1ELj1ELj8ELj16ENS_18Kernel_traits_baseILj6144EfS2_fS2_fjLj256EEEEELb0ELb0ELb0ELb0EEEvNS_9BwdParamsE --------------------------
	.section	.text._ZN10layer_norm13ln_bwd_kernelINS_13Kernel_traitsIf6__halffS2_fjLj6144ELj1ELj1ELj8ELj16ENS_18Kernel_traits_baseILj6144EfS2_fS2_fjLj256EEEEELb0ELb0ELb0ELb0EEEvNS_9BwdParamsE,"ax",@progbits
	.align	128
        .global         _ZN10layer_norm13ln_bwd_kernelINS_13Kernel_traitsIf6__halffS2_fjLj6144ELj1ELj1ELj8ELj16ENS_18Kernel_traits_baseILj6144EfS2_fS2_fjLj256EEEEELb0ELb0ELb0ELb0EEEvNS_9BwdParamsE
        .type           _ZN10layer_norm13ln_bwd_kernelINS_13Kernel_traitsIf6__halffS2_fjLj6144ELj1ELj1ELj8ELj16ENS_18Kernel_traits_baseILj6144EfS2_fS2_fjLj256EEEEELb0ELb0ELb0ELb0EEEvNS_9BwdParamsE,@function
        .size           _ZN10layer_norm13ln_bwd_kernelINS_13Kernel_traitsIf6__halffS2_fjLj6144ELj1ELj1ELj8ELj16ENS_18Kernel_traits_baseILj6144EfS2_fS2_fjLj256EEEEELb0ELb0ELb0ELb0EEEvNS_9BwdParamsE,(.L_x_11399 - _ZN10layer_norm13ln_bwd_kernelINS_13Kernel_traitsIf6__halffS2_fjLj6144ELj1ELj1ELj8ELj16ENS_18Kernel_traits_baseILj6144EfS2_fS2_fjLj256EEEEELb0ELb0ELb0ELb0EEEvNS_9BwdParamsE)
        .other          _ZN10layer_norm13ln_bwd_kernelINS_13Kernel_traitsIf6__halffS2_fjLj6144ELj1ELj1ELj8ELj16ENS_18Kernel_traits_baseILj6144EfS2_fS2_fjLj256EEEEELb0ELb0ELb0ELb0EEEvNS_9BwdParamsE,@"STO_CUDA_ENTRY STV_DEFAULT"
_ZN10layer_norm13ln_bwd_kernelINS_13Kernel_traitsIf6__halffS2_fjLj6144ELj1ELj1ELj8ELj16ENS_18Kernel_traits_baseILj6144EfS2_fS2_fjLj256EEEEELb0ELb0ELb0ELb0EEEvNS_9BwdParamsE:
.text._ZN10layer_norm13ln_bwd_kernelINS_13Kernel_traitsIf6__halffS2_fjLj6144ELj1ELj1ELj8ELj16ENS_18Kernel_traits_baseILj6144EfS2_fS2_fjLj256EEEEELb0ELb0ELb0ELb0EEEvNS_9BwdParamsE:
        /* <DEDUP_REMOVED lines=69> */
.L_x_7917:
        /* <DEDUP_REMOVED lines=103> */
.L_x_7905:
[----:B------:R-:W-:Y:S05]  /*0ac0*/  BSYNC B0 ;  /* 0x0000000000007941 */ /* 0x000fea0003800000 */
.L_x_7904:
        /* <DEDUP_REMOVED lines=33> */
[----:B------:R-:W-:Y:S01]  /*0ce0*/  FADD.FTZ R108, R123, R146 ;  /* 0x000000927b6c7221 */ /* 0x000fe20000010000 */
[----:B------:R-:W-:Y:S01]  /*0cf0*/  FFMA.FTZ R109, R141, R146, R178 ;  /* 0x000000928d6d7223 */ /* 0x000fe200000100b2 */
        /* <DEDUP_REMOVED lines=45> */
.L_x_7907:
[----:B------:R-:W-:Y:S05]  /*0fd0*/  BSYNC B0 ;  /* 0x0000000000007941 */ /* 0x000fea0003800000 */
.L_x_7906:
        /* <DEDUP_REMOVED lines=79> */
.L_x_7909:
[----:B------:R-:W-:Y:S05]  /*14d0*/  BSYNC B0 ;  /* 0x0000000000007941 */ /* 0x000fea0003800000 */
.L_x_7908:
        /* <DEDUP_REMOVED lines=27> */
.L_x_7932:
        /* <DEDUP_REMOVED lines=102> */
.L_x_7912:
[----:B------:R-:W-:Y:S05]  /*1cf0*/  BSYNC B0 ;  /* 0x0000000000007941 */ /* 0x000fea0003800000 */
.L_x_7911:
        /* <DEDUP_REMOVED lines=66> */
.L_x_7914:
[----:B------:R-:W-:Y:S05]  /*2120*/  BSYNC B0 ;  /* 0x0000000000007941 */ /* 0x000fea0003800000 */
.L_x_7913:
        /* <DEDUP_REMOVED lines=65> */
.L_x_7916:
[----:B------:R-:W-:Y:S05]  /*2540*/  BSYNC B0 ;  /* 0x0000000000007941 */ /* 0x000fea0003800000 */
.L_x_7915:
[----:B------:R-:W-:Y:S02]  /*2550*/  IADD3 R125, R125, UR16, RZ ;  /* 0x000000107d7d7c10 */ /* 0x000fe4000fffe0ff */
[----:B------:R-:W-:Y:S02]  /*2560*/  SEL R120, RZ, 0x1, P4 ;  /* 0x00000001ff787807 */ /* 0x000fe40002000000 */
[----:B------:R-:W-:-:S13]  /*2570*/  ISETP.GE.AND P5, PT, R125, UR17, PT ;  /* 0x000000117d007c0c */ /* 0x000fda000bfa6270 */
[----:B------:R-:W-:Y:S05]  /*2580*/  @!P5 BRA `(.L_x_7917) ;  /* 0xffffffdc00b0d947 */ /* 0x000fea000383ffff */
.L_x_7903:
        /* <DEDUP_REMOVED lines=16> */
.L_x_7919:
[----:B------:R-:W-:Y:S05]  /*2690*/  BSYNC B0 ;  /* 0x0000000000007941 */ /* 0x000fea0003800000 */
.L_x_7918:
        /* <DEDUP_REMOVED lines=11> */
.L_x_7921:
[----:B------:R-:W-:Y:S05]  /*2750*/  BSYNC B0 ;  /* 0x0000000000007941 */ /* 0x000fea0003800000 */
.L_x_7920:
        /* <DEDUP_REMOVED lines=10> */
.L_x_7910:
[----:B------:R-:W-:Y:S02]  /*2800*/  MOV R121, R123 ;  /* 0x0000007b00797202 */ /* 0x000fe40000000f00 */
[----:B------:R-:W-:Y:S02]  /*2810*/  MOV R120, 0x10 ;  /* 0x0000001000787802 */ /* 0x000fe40000000f00 */
[----:B------:R-:W-:Y:S02]  /*2820*/  MOV R177, 0x1f ;  /* 0x0000001f00b17802 */ /* 0x000fe40000000f00 */
[----:B------:R-:W-:-:S07]  /*2830*/  MOV R118, 0xffffffff ;  /* 0xffffffff00767802 */ /* 0x000fce0000000f00 */
[----:B------:R-:W-:Y:S05]  /*2840*/  WARPSYNC.COLLECTIVE R118, `(.L_x_7922) ;  /* 0x0000000076087348 */ /* 0x000fea0003c00000 */
[----:B------:R0:W1:Y:S02]  /*2850*/  SHFL.DOWN P6, R119, R121, R120, R177 ;  /* 0x0800007879777389 */ /* 0x00006400000c00b1 */
[----:B01----:R-:W-:Y:S01]  /*2860*/  ENDCOLLECTIVE ;  /* 0x000000000000791b */ /* 0x003fe20003800000 */
.L_x_7922:
[----:B------:R-:W-:Y:S02]  /*2870*/  MOV R121, R178 ;  /* 0x000000b200797202 */ /* 0x000fe40000000f00 */
[----:B------:R-:W-:-:S07]  /*2880*/  MOV R110, R119 ;  /* 0x00000077006e7202 */ /* 0x000fce0000000f00 */
[----:B------:R-:W-:Y:S05]  /*2890*/  WARPSYNC.COLLECTIVE R118, `(.L_x_7923) ;  /* 0x0000000076087348 */ /* 0x000fea0003c00000 */
[----:B------:R0:W1:Y:S02]  /*28a0*/  SHFL.DOWN P6, R119, R121, R120, R177 ;  /* 0x0800007879777389 */ /* 0x00006400000c00b1 */
[----:B01----:R-:W-:Y:S01]  /*28b0*/  ENDCOLLECTIVE ;  /* 0x000000000000791b */ /* 0x003fe20003800000 */
.L_x_7923:
[----:B------:R-:W-:-:S05]  /*28c0*/  FADD.FTZ R110, R110, R123 ;  /* 0x0000007b6e6e7221 */ /* 0x000fca0000010000 */
[----:B------:R-:W-:Y:S02]  /*28d0*/  MOV R121, R110 ;  /* 0x0000006e00797202 */ /* 0x000fe40000000f00 */
[----:B------:R-:W-:Y:S02]  /*28e0*/  MOV R120, 0x8 ;  /* 0x0000000800787802 */ /* 0x000fe40000000f00 */
[----:B------:R-:W-:-:S07]  /*28f0*/  MOV R111, R119 ;  /* 0x00000077006f7202 */ /* 0x000fce0000000f00 */
[----:B------:R-:W-:Y:S05]  /*2900*/  WARPSYNC.COLLECTIVE R118, `(.L_x_7924) ;  /* 0x0000000076087348 */ /* 0x000fea0003c00000 */
[----:B------:R0:W1:Y:S02]  /*2910*/  SHFL.DOWN P6, R119, R121, R120, R177 ;  /* 0x0800007879777389 */ /* 0x00006400000c00b1 */
[----:B01----:R-:W-:Y:S01]  /*2920*/  ENDCOLLECTIVE ;  /* 0x000000000000791b */ /* 0x003fe20003800000 */
.L_x_7924:
[----:B------:R-:W-:-:S05]  /*2930*/  FADD.FTZ R111, R111, R178 ;  /* 0x000000b26f6f7221 */ /* 0x000fca0000010000 */
[----:B------:R-:W-:Y:S02]  /*2940*/  MOV R121, R111 ;  /* 0x0000006f00797202 */ /* 0x000fe40000000f00 */
[----:B------:R-:W-:-:S07]  /*2950*/  MOV R113, R119 ;  /* 0x0000007700717202 */ /* 0x000fce0000000f00 */
[----:B------:R-:W-:Y:S05]  /*2960*/  WARPSYNC.COLLECTIVE R118, `(.L_x_7925) ;  /* 0x0000000076087348 */ /* 0x000fea0003c00000 */
[----:B------:R0:W1:Y:S02]  /*2970*/  SHFL.DOWN P6, R119, R121, R120, R177 ;  /* 0x0800007879777389 */ /* 0x00006400000c00b1 */
[----:B01----:R-:W-:Y:S01]  /*2980*/  ENDCOLLECTIVE ;  /* 0x000000000000791b */ /* 0x003fe20003800000 */
.L_x_7925:
[----:B------:R-:W-:-:S05]  /*2990*/  FADD.FTZ R113, R110, R113 ;  /* 0x000000716e717221 */ /* 0x000fca0000010000 */
[----:B------:R-:W-:Y:S02]  /*29a0*/  MOV R121, R113 ;  /* 0x0000007100797202 */ /* 0x000fe40000000f00 */
[----:B------:R-:W-:Y:S02]  /*29b0*/  MOV R120, 0x4 ;  /* 0x0000000400787802 */ /* 0x000fe40000000f00 */
[----:B------:R-:W-:-:S07]  /*29c0*/  MOV R112, R119 ;  /* 0x0000007700707202 */ /* 0x000fce0000000f00 */
[----:B------:R-:W-:Y:S05]  /*29d0*/  WARPSYNC.COLLECTIVE R118, `(.L_x_7926) ;  /* 0x0000000076087348 */ /* 0x000fea0003c00000 */
[----:B------:R0:W1:Y:S02]  /*29e0*/  SHFL.DOWN P6, R119, R121, R120, R177 ;  /* 0x0800007879777389 */ /* 0x00006400000c00b1 */
[----:B01----:R-:W-:Y:S01]  /*29f0*/  ENDCOLLECTIVE ;  /* 0x000000000000791b */ /* 0x003fe20003800000 */
.L_x_7926:
[----:B------:R-:W-:-:S05]  /*2a00*/  FADD.FTZ R112, R111, R112 ;  /* 0x000000706f707221 */ /* 0x000fca0000010000 */
[----:B------:R-:W-:Y:S02]  /*2a10*/  MOV R121, R112 ;  /* 0x0000007000797202 */ /* 0x000fe40000000f00 */
[----:B------:R-:W-:-:S07]  /*2a20*/  MOV R114, R119 ;  /* 0x0000007700727202 */ /* 0x000fce0000000f00 */
[----:B------:R-:W-:Y:S05]  /*2a30*/  WARPSYNC.COLLECTIVE R118, `(.L_x_7927) ;  /* 0x0000000076087348 */ /* 0x000fea0003c00000 */
[----:B------:R0:W1:Y:S02]  /*2a40*/  SHFL.DOWN P6, R119, R121, R120, R177 ;  /* 0x0800007879777389 */ /* 0x00006400000c00b1 */
[----:B01----:R-:W-:Y:S01]  /*2a50*/  ENDCOLLECTIVE ;  /* 0x000000000000791b */ /* 0x003fe20003800000 */
.L_x_7927:
[----:B------:R-:W-:-:S05]  /*2a60*/  FADD.FTZ R114, R113, R114 ;  /* 0x0000007271727221 */ /* 0x000fca0000010000 */
[----:B------:R-:W-:Y:S02]  /*2a70*/  MOV R121, R114 ;  /* 0x0000007200797202 */ /* 0x000fe40000000f00 */
[----:B------:R-:W-:Y:S02]  /*2a80*/  MOV R120, 0x2 ;  /* 0x0000000200787802 */ /* 0x000fe40000000f00 */
[----:B------:R-:W-:-:S07]  /*2a90*/  MOV R115, R119 ;  /* 0x0000007700737202 */ /* 0x000fce0000000f00 */
[----:B------:R-:W-:Y:S05]  /*2aa0*/  WARPSYNC.COLLECTIVE R118, `(.L_x_7928) ;  /* 0x0000000076087348 */ /* 0x000fea0003c00000 */
[----:B------:R0:W1:Y:S02]  /*2ab0*/  SHFL.DOWN P6, R119, R121, R120, R177 ;  /* 0x0800007879777389 */ /* 0x00006400000c00b1 */
[----:B01----:R-:W-:Y:S01]  /*2ac0*/  ENDCOLLECTIVE ;  /* 0x000000000000791b */ /* 0x003fe20003800000 */
.L_x_7928:
[----:B------:R-:W-:-:S05]  /*2ad0*/  FADD.FTZ R115, R112, R115 ;  /* 0x0000007370737221 */ /* 0x000fca0000010000 */
[----:B------:R-:W-:Y:S02]  /*2ae0*/  MOV R121, R115 ;  /* 0x0000007300797202 */ /* 0x000fe40000000f00 */
[----:B------:R-:W-:-:S07]  /*2af0*/  MOV R117, R119 ;  /* 0x0000007700757202 */ /* 0x000fce0000000f00 */
[----:B------:R-:W-:Y:S05]  /*2b00*/  WARPSYNC.COLLECTIVE R118, `(.L_x_7929) ;  /* 0x0000000076087348 */ /* 0x000fea0003c00000 */
[----:B------:R0:W1:Y:S02]  /*2b10*/  SHFL.DOWN P6, R119, R121, R120, R177 ;  /* 0x0800007879777389 */ /* 0x00006400000c00b1 */
[----:B01----:R-:W-:Y:S01]  /*2b20*/  ENDCOLLECTIVE ;  /* 0x000000000000791b */ /* 0x003fe20003800000 */
.L_x_7929:
[----:B------:R-:W-:-:S05]  /*2b30*/  FADD.FTZ R117, R114, R117 ;  /* 0x0000007572757221 */ /* 0x000fca0000010000 */
[----:B------:R-:W-:Y:S02]  /*2b40*/  MOV R121, R117 ;  /* 0x0000007500797202 */ /* 0x000fe40000000f00 */
[----:B------:R-:W-:Y:S02]  /*2b50*/  MOV R120, 0x1 ;  /* 0x0000000100787802 */ /* 0x000fe40000000f00 */
[----:B------:R-:W-:-:S07]  /*2b60*/  MOV R116, R119 ;  /* 0x0000007700747202 */ /* 0x000fce0000000f00 */
[----:B------:R-:W-:Y:S05]  /*2b70*/  WARPSYNC.COLLECTIVE R118, `(.L_x_7930) ;  /* 0x0000000076087348 */ /* 0x000fea0003c00000 */
[----:B------:R0:W1:Y:S02]  /*2b80*/  SHFL.DOWN P6, R119, R121, R120, R177 ;  /* 0x0800007879777389 */ /* 0x00006400000c00b1 */
[----:B01----:R-:W-:Y:S01]  /*2b90*/  ENDCOLLECTIVE ;  /* 0x000000000000791b */ /* 0x003fe20003800000 */
.L_x_7930:
[----:B------:R-:W-:-:S05]  /*2ba0*/  FADD.FTZ R116, R115, R116 ;  /* 0x0000007473747221 */ /* 0x000fca0000010000 */
[----:B------:R-:W-:Y:S02]  /*2bb0*/  MOV R121, R116 ;  /* 0x0000007400797202 */ /* 0x000fe40000000f00 */
[----:B------:R-:W-:-:S07]  /*2bc0*/  MOV R110, R119 ;  /* 0x00000077006e7202 */ /* 0x000fce0000000f00 */
[----:B------:R-:W-:Y:S05]  /*2bd0*/  WARPSYNC.COLLECTIVE R118, `(.L_x_7931) ;  /* 0x0000000076087348 */ /* 0x000fea0003c00000 */
[----:B------:R0:W1:Y:S02]  /*2be0*/  SHFL.DOWN P6, R119, R121, R120, R177 ;  /* 0x0800007879777389 */ /* 0x00006400000c00b1 */
[----:B01----:R-:W-:Y:S01]  /*2bf0*/  ENDCOLLECTIVE ;  /* 0x000000000000791b */ /* 0x003fe20003800000 */
.L_x_7931:
[----:B------:R-:W-:Y:S01]  /*2c00*/  MOV R111, R119 ;  /* 0x00000077006f7202 */ /* 0x000fe20000000f00 */
[----:B------:R-:W-:Y:S06]  /*2c10*/  BRA `(.L_x_7932) ;  /* 0xffffffe8009c7947 */ /* 0x000fec000383ffff */
.L_x_7933:
        /* <DEDUP_REMOVED lines=14> */
.L_x_11399:


//--------------------- .text._ZN10layer_norm13ln_bwd_kernelINS_13Kernel_traitsIf6__halffS2_fjLj6144ELj1ELj1ELj8ELj16ENS_18Kernel_traits_baseILj6144EfS2_fS2_fjLj256EEEEELb0ELb0ELb0ELb1EEEvNS_9BwdParamsE --------------------------
	.section	.text._ZN10layer_norm13ln_bwd_kernelINS_13Kernel_traitsIf6__halffS2_fjLj6144ELj1ELj1ELj8ELj16ENS_18Kernel_traits_baseILj6144EfS2_fS2_fjLj256EEEEELb0ELb0ELb0ELb1EEEvNS_9BwdParamsE,"ax",@progbits
	.align	128
        .global         _ZN10layer_norm13ln_bwd_kernelINS_13Kernel_traitsIf6__halffS2_fjLj6144ELj1ELj1ELj8ELj16ENS_18Kernel_traits_baseILj6144EfS2_fS2_fjLj256EEEEELb0ELb0ELb0ELb1EEEvNS_9BwdParamsE
        .type           _ZN10layer_norm13ln_bwd_kernelINS_13Kernel_traitsIf6__halffS2_fjLj6144ELj1ELj1ELj8ELj16ENS_18Kernel_traits_baseILj6144EfS2_fS2_fjLj256EEEEELb0ELb0ELb0ELb1EEEvNS_9BwdParamsE,@function
        .size           _ZN10layer_norm13ln_bwd_kernelINS_13Kernel_traitsIf6__halffS2_fjLj6144ELj1ELj1ELj8ELj16ENS_18Kernel_traits_baseILj6144EfS2_fS2_fjLj256EEEEELb0ELb0ELb0ELb1EEEvNS_9BwdParamsE,(.L_x_11400 - _ZN10layer_norm13ln_bwd_kernelINS_13Kernel_traitsIf6__halffS2_fjLj6144ELj1ELj1ELj8ELj16ENS_18Kernel_traits_baseILj6144EfS2_fS2_fjLj256EEEEELb0ELb0ELb0ELb1EEEvNS_9BwdParamsE)
        .other          _ZN10layer_norm13ln_bwd_kernelINS_13Kernel_traitsIf6__halffS2_fjLj6144ELj1ELj1ELj8ELj16ENS_18Kernel_traits_baseILj6144EfS2_fS2_fjLj256EEEEELb0ELb0ELb0ELb1EEEvNS_9BwdParamsE,@"STO_CUDA_ENTRY STV_DEFAULT"
_ZN10layer_norm13ln_bwd_kernelINS_13Kernel_traitsIf6__halffS2_fjLj6144ELj1ELj1ELj8ELj16ENS_18Kernel_traits_baseILj6144EfS2_fS2_fjLj256EEEEELb0ELb0ELb0ELb1EEEvNS_9BwdParamsE:
.text._ZN10layer_norm13ln_bwd_kernelINS_13Kernel_traitsIf6__halffS2_fjLj6144ELj1ELj1ELj8ELj16ENS_18Kernel_traits_baseILj6144EfS2_fS2_fjLj256EEEEELb0ELb0ELb0ELb1EEEvNS_9BwdParamsE:
        /* <DEDUP_REMOVED lines=40> */
.L_x_7934:
        /* <DEDUP_REMOVED lines=40> */
.L_x_7938:
        /* <DEDUP_REMOVED lines=12> */
[----:B-1----:R-:W-:Y:S01]  /*05c0*/  @P0 LEA R78, P1, R145, R78, 0x1 ;  /* 0x0000004e914e0211 */ /* 0x002fe200078208ff */
[----:B------:R1:W4:Y:S01]  /*05d0*/  LDG.E R164, desc[UR6][R2.64] ;  /* 0x0000000602a47981 */ /* 0x000322000c1e1900 */
[----:B------:R-:W-:Y:S02]  /*05e0*/  IADD3 R148, R149, 0x100, RZ ;  /* 0x0000010095947810 */ /* 0x000fe40007ffe0ff */
[----:B------:R-:W-:Y:S02]  /*05f0*/  @P0 LEA.HI.X R79, R145, R79, R60, 0x1, P1 ;  /* 0x0000004f914f0211 */ /* 0x000fe400008f0c3c */
[C---:B------:R-:W-:Y:S01]  /*0600*/  LEA R154, P1, R148.reuse, UR10, 0x5 ;  /* 0x0000000a949a7c11 */ /* 0x040fe2000f8228ff */
[C---:B--2---:R-:W-:Y:S01]  /*0610*/  IMAD.WIDE.U32 R88, R149.reuse, 0x20, R88 ;  /* 0x0000002095587825 */ /* 0x044fe200078e0058 */
[C---:B------:R-:W-:Y:S01]  /*0620*/  IADD3 R146, R149.reuse, 0x200, RZ ;  /* 0x0000020095927810 */ /* 0x040fe20007ffe0ff */
[----:B------:R-:W2:Y:S01]  /*0630*/  @P0 LDG.E.U16 R0, desc[UR6][R78.64] ;  /* 0x000000064e000981 */ /* 0x000ea2000c1e1500 */
[----:B------:R-:W-:Y:S01]  /*0640*/  LEA.HI.X R155, R148, UR11, RZ, 0x5, P1 ;  /* 0x0000000b949b7c11 */ /* 0x000fe200088f2cff */
        /* <DEDUP_REMOVED lines=8> */
[----:B------:R-:W-:-:S03]  /*06d0*/  LEA R160, P1, R146, UR10, 0x5 ;  /* 0x0000000a92a07c11 */ /* 0x000fc6000f8228ff */
[----:B------:R-:W3:Y:S04]  /*06e0*/  LDG.E R150, desc[UR6][R152.64] ;  /* 0x0000000698967981 */ /* 0x000ee8000c1e1900 */
[----:B------:R0:W3:Y:S01]  /*06f0*/  LDG.E.128 R72, desc[UR6][R154.64] ;  /* 0x000000069a487981 */ /* 0x0000e2000c1e1d00 */
[----:B------:R-:W-:-:S03]  /*0700*/  LEA.HI.X R161, R146, UR11, RZ, 0x5, P1 ;  /* 0x0000000b92a17c11 */ /* 0x000fc600088f2cff */
[----:B------:R-:W3:Y:S04]  /*0710*/  LDG.E.128 R76, desc[UR6][R76.64] ;  /* 0x000000064c4c7981 */ /* 0x000ee8000c1e1d00 */
[----:B------:R-:W3:Y:S01]  /*0720*/  LDG.E.128 R84, desc[UR6][R160.64] ;  /* 0x00000006a0547981 */ /* 0x000ee2000c1e1d00 */
[----:B------:R-:W-:-:S03]  /*0730*/  IMAD.WIDE.U32 R90, R146, 0x10, R90 ;  /* 0x00000010925a7825 */ /* 0x000fc600078e005a */
[----:B------:R-:W3:Y:S04]  /*0740*/  LDG.E.128 R92, desc[UR6][R160.64+0x10] ;  /* 0x00001006a05c7981 */ /* 0x000ee8000c1e1d00 */
[----:B------:R-:W3:Y:S01]  /*0750*/  LDG.E.128 R88, desc[UR6][R90.64] ;  /* 0x000000065a587981 */ /* 0x000ee2000c1e1d00 */
[----:B-1----:R-:W-:-:S04]  /*0760*/  ISETP.NE.U32.AND P1, PT, R2, RZ, PT ;  /* 0x000000ff0200720c */ /* 0x002fc80003f25070 */
[----:B------:R-:W-:-:S13]  /*0770*/  ISETP.NE.AND.EX P1, PT, R3, RZ, PT, P1 ;  /* 0x000000ff0300720c */ /* 0x000fda0003f25310 */
[----:B------:R-:W0:Y:S01]  /*0780*/  @P1 LDC.64 R162, c[0x0][0x2c8] ;  /* 0x0000b200ffa21b82 */ /* 0x000e220000000a00 */
[-C--:B------:R-:W-:Y:S02]  /*0790*/  @P1 LEA R158, P3, R146, R2.reuse, 0x5 ;  /* 0x00000002929e1211 */ /* 0x080fe400078628ff */
[----:B------:R-:W-:Y:S02]  /*07a0*/  @P1 LEA R156, P2, R148, R2, 0x5 ;  /* 0x00000002949c1211 */ /* 0x000fe400078428ff */
[-C--:B------:R-:W-:Y:S02]  /*07b0*/  @P1 LEA.HI.X R159, R146, R3.reuse, RZ, 0x5, P3 ;  /* 0x00000003929f1211 */ /* 0x080fe400018f2cff */
[----:B------:R-:W-:Y:S02]  /*07c0*/  ISETP.NE.AND P3, PT, RZ, UR8, PT ;  /* 0x00000008ff007c0c */ /* 0x000fe4000bf65270 */
[----:B------:R-:W-:Y:S01]  /*07d0*/  @P1 LEA.HI.X R157, R148, R3, RZ, 0x5, P2 ;  /* 0x00000003949d1211 */ /* 0x000fe200010f2cff */
[----:B-----5:R-:W5:Y:S04]  /*07e0*/  @P1 LDG.E.128 R36, desc[UR6][R158.64] ;  /* 0x000000069e241981 */ /* 0x020f68000c1e1d00 */
[----:B------:R-:W5:Y:S04]  /*07f0*/  @P1 LDG.E.128 R28, desc[UR6][R156.64] ;  /* 0x000000069c1c1981 */ /* 0x000f68000c1e1d00 */
[----:B------:R2:W5:Y:S01]  /*0800*/  @P1 LDG.E.128 R32, desc[UR6][R156.64+0x10] ;  /* 0x000010069c201981 */ /* 0x000562000c1e1d00 */
[----:B------:R-:W-:-:S03]  /*0810*/  MOV R147, 0x3f800000 ;  /* 0x3f80000000937802 */ /* 0x000fc60000000f00 */
[----:B------:R1:W5:Y:S01]  /*0820*/  @P1 LDG.E.128 R40, desc[UR6][R158.64+0x10] ;  /* 0x000010069e281981 */ /* 0x000362000c1e1d00 */
[----:B0-----:R-:W-:-:S05]  /*0830*/  @P1 IMAD.WIDE.U32 R154, R149, 0x20, R162 ;  /* 0x00000020959a1825 */ /* 0x001fca00078e00a2 */
[----:B------:R-:W5:Y:S04]  /*0840*/  @P1 LDG.E.128 R44, desc[UR6][R154.64] ;  /* 0x000000069a2c1981 */ /* 0x000f68000c1e1d00 */
[----:B------:R0:W5:Y:S01]  /*0850*/  @P1 LDG.E.128 R48, desc[UR6][R154.64+0x10] ;  /* 0x000010069a301981 */ /* 0x000162000c1e1d00 */
[----:B------:R-:W-:Y:S01]  /*0860*/  UMOV UR4, 0xffffffff ;  /* 0xffffffff00047882 */ /* 0x000fe20000000000 */
[----:B------:R-:W-:Y:S02]  /*0870*/  LOP3.LUT P1, RZ, R96, 0x1f, RZ, 0xc0, !PT ;  /* 0x0000001f60ff7812 */ /* 0x000fe4000782c0ff */
[----:B----4-:R-:W-:-:S05]  /*0880*/  FSEL R178, R164, RZ, !P3 ;  /* 0x000000ffa4b27208 */ /* 0x010fca0005800000 */
[C---:B--2---:R-:W-:Y:S01]  /*0890*/  FADD.FTZ R157, -R178.reuse, R62 ;  /* 0x0000003eb29d7221 */ /* 0x044fe20000010100 */
[C---:B------:R-:W-:Y:S01]  /*08a0*/  FADD.FTZ R153, -R178.reuse, R60 ;  /* 0x0000003cb2997221 */ /* 0x040fe20000010100 */
[----:B------:R-:W-:Y:S02]  /*08b0*/  @P0 HADD2.F32 R147, -RZ, R0.H0_H0 ;  /* 0x20000000ff930230 */ /* 0x000fe40000004100 */
[C---:B------:R-:W-:Y:S01]  /*08c0*/  FADD.FTZ R161, -R178.reuse, R61 ;  /* 0x0000003db2a17221 */ /* 0x040fe20000010100 */
[--C-:B---3--:R-:W-:Y:S02]  /*08d0*/  HADD2.F32 R62, -RZ, R64.reuse.H0_H0 ;  /* 0x20000040ff3e7230 */ /* 0x108fe40000004100 */
[--C-:B------:R-:W-:Y:S02]  /*08e0*/  HADD2.F32 R156, -RZ, R67.reuse.H0_H0 ;  /* 0x20000043ff9c7230 */ /* 0x100fe40000004100 */
[----:B-1----:R-:W-:Y:S02]  /*08f0*/  HADD2.F32 R158, -RZ, R67.H1_H1 ;  /* 0x30000043ff9e7230 */ /* 0x002fe40000004100 */
[----:B------:R-:W-:Y:S01]  /*0900*/  FADD.FTZ R67, -R178, R68 ;  /* 0x00000044b2437221 */ /* 0x000fe20000010100 */
[----:B------:R-:W-:-:S02]  /*0910*/  HADD2.F32 R64, -RZ, R64.H1_H1 ;  /* 0x30000040ff407230 */ /* 0x000fc40000004100 */
[----:B------:R-:W-:Y:S01]  /*0920*/  FADD.FTZ R171, -R178, R81 ;  /* 0x00000051b2ab7221 */ /* 0x000fe20000010100 */
[----:B------:R-:W-:Y:S01]  /*0930*/  FMUL.FTZ R0, R150, R153 ;  /* 0x0000009996007220 */ /* 0x000fe20000410000 */
[----:B------:R-:W-:Y:S01]  /*0940*/  FMUL.FTZ R81, R24, R62 ;  /* 0x0000003e18517220 */ /* 0x000fe20000410000 */
[C---:B------:R-:W-:Y:S01]  /*0950*/  FADD.FTZ R169, -R178.reuse, R80 ;  /* 0x00000050b2a97221 */ /* 0x040fe20000010100 */
[C---:B------:R-:W-:Y:S01]  /*0960*/  FADD.FTZ R165, -R178.reuse, R72 ;  /* 0x00000048b2a57221 */ /* 0x040fe20000010100 */
[----:B------:R-:W-:Y:S01]  /*0970*/  FADD.FTZ R167, -R178, R74 ;  /* 0x0000004ab2a77221 */ /* 0x000fe20000010100 */
[----:B------:R-:W-:Y:S02]  /*0980*/  HADD2.F32 R152, -RZ, R65.H0_H0 ;  /* 0x20000041ff987230 */ /* 0x000fe40000004100 */
[----:B------:R-:W-:Y:S01]  /*0990*/  FMUL.FTZ R80, R150, R67 ;  /* 0x0000004396507220 */ /* 0x000fe20000410000 */
[--C-:B------:R-:W-:Y:S02]  /*09a0*/  HADD2.F32 R72, -RZ, R77.reuse.H0_H0 ;  /* 0x2000004dff487230 */ /* 0x100fe40000004100 */
[----:B------:R-:W-:-:S02]  /*09b0*/  HADD2.F32 R74, -RZ, R77.H1_H1 ;  /* 0x3000004dff4a7230 */ /* 0x000fc40000004100 */
[----:B------:R-:W-:Y:S01]  /*09c0*/  FMUL.FTZ R77, R150, R161 ;  /* 0x000000a1964d7220 */ /* 0x000fe20000410000 */
[--C-:B------:R-:W-:Y:S02]  /*09d0*/  HADD2.F32 R160, -RZ, R78.reuse.H0_H0 ;  /* 0x2000004effa07230 */ /* 0x100fe40000004100 */
[----:B------:R-:W-:Y:S01]  /*09e0*/  FADD.FTZ R119, R62, R119 ;  /* 0x000000773e777221 */ /* 0x000fe20000010000 */
[----:B------:R-:W-:Y:S02]  /*09f0*/  HADD2.F32 R162, -RZ, R78.H1_H1 ;  /* 0x3000004effa27230 */ /* 0x000fe40000004100 */
[C---:B------:R-:W-:Y:S01]  /*0a00*/  FFMA.FTZ R143, R0.reuse, R62, R143 ;  /* 0x0000003e008f7223 */ /* 0x040fe2000001008f */
[----:B------:R-:W-:Y:S01]  /*0a10*/  FMUL.FTZ R78, R25, R64 ;  /* 0x00000040194e7220 */ /* 0x000fe20000410000 */
[----:B------:R-:W-:Y:S01]  /*0a20*/  FADD.FTZ R67, RZ, R81 ;  /* 0x00000051ff437221 */ /* 0x000fe20000010000 */
[----:B------:R-:W-:Y:S01]  /*0a30*/  FFMA.FTZ R62, R0, R81, RZ ;  /* 0x00000051003e7223 */ /* 0x000fe200000100ff */
[----:B0-----:R-:W-:-:S02]  /*0a40*/  HADD2.F32 R154, -RZ, R65.H1_H1 ;  /* 0x30000041ff9a7230 */ /* 0x001fc40000004100 */
[C---:B------:R-:W-:Y:S01]  /*0a50*/  FADD.FTZ R69, -R178.reuse, R69 ;  /* 0x00000045b2457221 */ /* 0x040fe20000010100 */
[C---:B------:R-:W-:Y:S01]  /*0a60*/  FADD.FTZ R159, -R178.reuse, R70 ;  /* 0x00000046b29f7221 */ /* 0x040fe20000010100 */
[----:B------:R-:W-:Y:S01]  /*0a70*/  FADD.FTZ R177, -R178, R83 ;  /* 0x00000053b2b17221 */ /* 0x000fe20000010100 */
        /* <DEDUP_REMOVED lines=9> */
[----:B------:R-:W-:Y:S01]  /*0b10*/  FADD.FTZ R181, -R178, R85 ;  /* 0x00000055b2b57221 */ /* 0x000fe20000010100 */
[----:B------:R-:W-:-:S02]  /*0b20*/  HADD2.F32 R155, -RZ, R66.H0_H0 ;  /* 0x20000042ff9b7230 */ /* 0x000fc40000004100 */
[----:B------:R-:W-:Y:S01]  /*0b30*/  FADD.FTZ R173, -R178, R82 ;  /* 0x00000052b2ad7221 */ /* 0x000fe20000010100 */
[----:B------:R-:W-:Y:S01]  /*0b40*/  FMUL.FTZ R85, R150, R69 ;  /* 0x0000004596557220 */ /* 0x000fe20000410000 */
[--C-:B------:R-:W-:Y:S02]  /*0b50*/  HADD2.F32 R164, -RZ, R79.reuse.H0_H0 ;  /* 0x2000004fffa47230 */ /* 0x100fe40000004100 */
[----:B------:R-:W-:Y:S01]  /*0b60*/  FMUL.FTZ R82, R27, R154 ;  /* 0x0000009a1b527220 */ /* 0x000fe20000410000 */
[----:B------:R-:W-:Y:S02]  /*0b70*/  HADD2.F32 R166, -RZ, R79.H1_H1 ;  /* 0x3000004fffa67230 */ /* 0x000fe40000004100 */
[----:B------:R-:W-:Y:S01]  /*0b80*/  FADD.FTZ R69, R64, R83 ;  /* 0x0000005340457221 */ /* 0x000fe20000010000 */
[----:B------:R-:W-:Y:S01]  /*0b90*/  FMUL.FTZ R79, R150, R163 ;  /* 0x000000a3964f7220 */ /* 0x000fe20000410000 */
[----:B------:R-:W-:Y:S01]  /*0ba0*/  FFMA.FTZ R62, R76, R83, R67 ;  /* 0x000000534c3e7223 */ /* 0x000fe20000010043 */
[----:B------:R-:W-:-:S02]  /*0bb0*/  HADD2.F32 R66, -RZ, R66.H1_H1 ;  /* 0x30000042ff427230 */ /* 0x000fc40000004100 */
[----:B------:R-:W-:Y:S01]  /*0bc0*/  FADD.FTZ R185, -R178, R87 ;  /* 0x00000057b2b97221 */ /* 0x000fe20000010100 */
[----:B------:R-:W-:Y:S01]  /*0bd0*/  FMUL.FTZ R87, R20, R155 ;  /* 0x0000009b14577220 */ /* 0x000fe20000410000 */
[----:B------:R-:W-:Y:S01]  /*0be0*/  FADD.FTZ R64, R69, R82 ;  /* 0x0000005245407221 */ /* 0x000fe20000010000 */
[----:B------:R-:W-:Y:S01]  /*0bf0*/  FFMA.FTZ R67, R79, R82, R62 ;  /* 0x000000524f437223 */ /* 0x000fe2000001003e */
[----:B------:R-:W-:Y:S01]  /*0c00*/  FADD.FTZ R183, -R178, R86 ;  /* 0x00000056b2b77221 */ /* 0x000fe20000010100 */
[----:B------:R-:W-:Y:S01]  /*0c10*/  FMUL.FTZ R86, R21, R66 ;  /* 0x0000004215567220 */ /* 0x000fe20000410000 */
[----:B------:R-:W-:Y:S01]  /*0c20*/  FADD.FTZ R69, R64, R87 ;  /* 0x0000005740457221 */ /* 0x000fe20000010000 */
[----:B------:R-:W-:Y:S01]  /*0c30*/  FFMA.FTZ R62, R80, R87, R67 ;  /* 0x00000057503e7223 */ /* 0x000fe20000010043 */
[C---:B------:R-:W-:Y:S01]  /*0c40*/  FADD.FTZ R175, -R178.reuse, R93 ;  /* 0x0000005db2af7221 */ /* 0x040fe20000010100 */
[----:B------:R-:W-:Y:S01]  /*0c50*/  FADD.FTZ R179, -R178, R84 ;  /* 0x00000054b2b37221 */ /* 0x000fe20000010100 */
[----:B------:R-:W-:Y:S01]  /*0c60*/  FMUL.FTZ R93, R22, R156 ;  /* 0x0000009c165d7220 */ /* 0x000fe20000410000 */
[----:B------:R-:W-:Y:S01]  /*0c70*/  FADD.FTZ R64, R69, R86 ;  /* 0x0000005645407221 */ /* 0x000fe20000010000 */
[----:B------:R-:W-:Y:S01]  /*0c80*/  FADD.FTZ R71, -R178, R71 ;  /* 0x00000047b2477221 */ /* 0x000fe20000010100 */
        /* <DEDUP_REMOVED lines=9> */
[----:B------:R-:W-:Y:S01]  /*0d20*/  FMUL.FTZ R89, R150, R71 ;  /* 0x0000004796597220 */ /* 0x000fe20000410000 */
[----:B------:R-:W-:-:S02]  /*0d30*/  HADD2.F32 R168, -RZ, R88.H0_H0 ;  /* 0x20000058ffa87230 */ /* 0x000fc40000004100 */
[----:B------:R-:W-:Y:S01]  /*0d40*/  FADD.FTZ R65, -R178, R94 ;  /* 0x0000005eb2417221 */ /* 0x000fe20000010100 */
[----:B------:R-:W-:Y:S02]  /*0d50*/  HADD2.F32 R170, -RZ, R88.H1_H1 ;  /* 0x30000058ffaa7230 */ /* 0x000fe40000004100 */
[----:B------:R-:W-:Y:S01]  /*0d60*/  FMUL.FTZ R88, R16, R68 ;  /* 0x0000004410587220 */ /* 0x000fe20000410000 */
[----:B------:R-:W-:Y:S01]  /*0d70*/  FADD.FTZ R67, R69, R90 ;  /* 0x0000005a45437221 */ /* 0x000fe20000010000 */
        /* <DEDUP_REMOVED lines=133> */
.L_x_7949:
        /* <DEDUP_REMOVED lines=13> */
.L_x_7937:
        /* <DEDUP_REMOVED lines=67> */
[----:B------:R-:W-:Y:S01]  /*1ad0*/  FMUL.FTZ R81, R150, R81 ;  /* 0x0000005196517220 */ /* 0x000fe20000410000 */
[----:B------:R-:W-:Y:S01]  /*1ae0*/  FADD.FTZ R67, R88, -R63 ;  /* 0x8000003f58437221 */ /* 0x000fe20000010000 */
[----:B------:R-:W-:Y:S01]  /*1af0*/  FMUL.FTZ R66, R150, R77 ;  /* 0x0000004d96427220 */ /* 0x000fe20000410000 */
[----:B------:R-:W-:Y:S01]  /*1b00*/  FADD.FTZ R93, R93, -R84 ;  /* 0x800000545d5d7221 */ /* 0x000fe20000010000 */
[----:B-----5:R-:W-:Y:S01]  /*1b10*/  @P1 FADD.FTZ R81, R44, R81 ;  /* 0x000000512c511221 */ /* 0x020fe20000010000 */
[----:B------:R-:W-:Y:S01]  /*1b20*/  FADD.FTZ R89, R90, -R89 ;  /* 0x800000595a597221 */ /* 0x000fe20000010000 */
[----:B------:R-:W-:Y:S01]  /*1b30*/  @P1 FADD.FTZ R66, R45, R66 ;  /* 0x000000422d421221 */ /* 0x000fe20000010000 */
[----:B------:R-:W-:Y:S01]  /*1b40*/  FADD.FTZ R83, R83, -R76 ;  /* 0x8000004c53537221 */ /* 0x000fe20000010000 */
[-C--:B------:R-:W-:Y:S01]  /*1b50*/  FMUL.FTZ R0, R81, R147.reuse ;  /* 0x0000009351007220 */ /* 0x080fe20000410000 */
[----:B------:R-:W-:Y:S01]  /*1b60*/  FADD.FTZ R65, R82, -R79 ;  /* 0x8000004f52417221 */ /* 0x000fe20000010000 */
[----:B------:R-:W-:Y:S01]  /*1b70*/  FMUL.FTZ R63, R66, R147 ;  /* 0x00000093423f7220 */ /* 0x000fe20000410000 */
[----:B------:R-:W-:Y:S01]  /*1b80*/  FADD.FTZ R87, R87, -R80 ;  /* 0x8000005057577221 */ /* 0x000fe20000010000 */
[----:B------:R-:W-:Y:S01]  /*1b90*/  FADD.FTZ R85, R86, -R85 ;  /* 0x8000005556557221 */ /* 0x000fe20000010000 */
[----:B------:R-:W-:Y:S01]  /*1ba0*/  FADD.FTZ R177, R177, -R72 ;  /* 0x80000048b1b17221 */ /* 0x000fe20000010000 */
[C---:B------:R-:W-:Y:S01]  /*1bb0*/  FMUL.FTZ R93, R150.reuse, R93 ;  /* 0x0000005d965d7220 */ /* 0x040fe20000410000 */
[C---:B------:R-:W-:Y:S01]  /*1bc0*/  FMUL.FTZ R72, R150.reuse, R89 ;  /* 0x0000005996487220 */ /* 0x040fe20000410000 */
[----:B------:R-:W-:Y:S01]  /*1bd0*/  FADD.FTZ R173, R173, -R70 ;  /* 0x80000046adad7221 */ /* 0x000fe20000010000 */
[C---:B------:R-:W-:Y:S01]  /*1be0*/  FMUL.FTZ R83, R150.reuse, R83 ;  /* 0x0000005396537220 */ /* 0x040fe20000410000 */
[C---:B------:R-:W-:Y:S01]  /*1bf0*/  FMUL.FTZ R87, R150.reuse, R87 ;  /* 0x0000005796577220 */ /* 0x040fe20000410000 */
[----:B------:R-:W-:Y:S01]  /*1c00*/  FMUL.FTZ R70, R150, R85 ;  /* 0x0000005596467220 */ /* 0x000fe20000410000 */
[----:B------:R-:W-:Y:S01]  /*1c10*/  @P1 FADD.FTZ R93, R50, R93 ;  /* 0x0000005d325d1221 */ /* 0x000fe20000010000 */
[----:B-1----:R-:W-:Y:S01]  /*1c20*/  @P2 IMAD.WIDE.U32 R76, R149, 0x20, R60 ;  /* 0x00000020954c2825 */ /* 0x002fe200078e003c */
[----:B------:R-:W-:-:S03]  /*1c30*/  F2FP.F16.F32.PACK_AB R60, R63, R0 ;  /* 0x000000003f3c723e */ /* 0x000fc600000000ff */
[----:B------:R-:W-:Y:S01]  /*1c40*/  FMUL.FTZ R0, R150, R65 ;  /* 0x0000004196007220 */ /* 0x000fe20000410000 */
[----:B------:R-:W-:Y:S01]  /*1c50*/  @P1 FADD.FTZ R72, R51, R72 ;  /* 0x0000004833481221 */ /* 0x000fe20000010000 */
[----:B------:R-:W-:Y:S01]  /*1c60*/  @P1 FADD.FTZ R83, R46, R83 ;  /* 0x000000532e531221 */ /* 0x000fe20000010000 */
[----:B------:R-:W-:Y:S01]  /*1c70*/  @P1 FADD.FTZ R87, R48, R87 ;  /* 0x0000005730571221 */ /* 0x000fe20000010000 */
[----:B------:R-:W-:Y:S01]  /*1c80*/  @P1 FADD.FTZ R0, R47, R0 ;  /* 0x000000002f001221 */ /* 0x000fe20000010000 */
[----:B------:R-:W-:Y:S01]  /*1c90*/  @P1 FADD.FTZ R70, R49, R70 ;  /* 0x0000004631461221 */ /* 0x000fe20000010000 */
[----:B------:R-:W-:Y:S01]  /*1ca0*/  FADD.FTZ R161, R161, -R64 ;  /* 0x80000040a1a17221 */ /* 0x000fe20000010000 */
[----:B------:R-:W-:Y:S01]  /*1cb0*/  FADD.FTZ R69, R152, -R69 ;  /* 0x8000004598457221 */ /* 0x000fe20000010000 */
        /* <DEDUP_REMOVED lines=15> */
[----:B------:R-:W-:Y:S01]  /*1db0*/  FMUL.FTZ R89, R150, R69 ;  /* 0x0000004596597220 */ /* 0x000fe20000410000 */
[----:B------:R-:W-:Y:S01]  /*1dc0*/  FADD.FTZ R169, R169, -R68 ;  /* 0x80000044a9a97221 */ /* 0x000fe20000010000 */
[----:B------:R-:W-:Y:S01]  /*1dd0*/  F2FP.F16.F32.PACK_AB R63, R64, R63 ;  /* 0x0000003f403f723e */ /* 0x000fe200000000ff */
        /* <DEDUP_REMOVED lines=13> */
[----:B------:R-:W-:Y:S01]  /*1eb0*/  FADD.FTZ R75, R168, -R75 ;  /* 0x8000004ba84b7221 */ /* 0x000fe20000010000 */
[----:B------:R-:W-:Y:S01]  /*1ec0*/  SEL R67, R0, R55, P3 ;  /* 0x0000003700437207 */ /* 0x000fe20001800000 */
[----:B------:R-:W-:Y:S01]  /*1ed0*/  @P1 FADD.FTZ R85, R28, R85 ;  /* 0x000000551c551221 */ /* 0x000fe20000010000 */
[----:B------:R-:W-:Y:S01]  /*1ee0*/  SEL R68, R87, R56, P3 ;  /* 0x0000003857447207 */ /* 0x000fe20001800000 */
[----:B------:R-:W-:Y:S01]  /*1ef0*/  @P1 FADD.FTZ R80, R29, R80 ;  /* 0x000000501d501221 */ /* 0x000fe20000010000 */
[----:B------:R-:W-:Y:S01]  /*1f00*/  SEL R70, R93, R58, P3 ;  /* 0x0000003a5d467207 */ /* 0x000fe20001800000 */
[----:B------:R-:W-:Y:S01]  /*1f10*/  @P1 FADD.FTZ R82, R31, R82 ;  /* 0x000000521f521221 */ /* 0x000fe20000010000 */
[----:B------:R-:W-:Y:S01]  /*1f20*/  SEL R71, R72, R59, P3 ;  /* 0x0000003b48477207 */ /* 0x000fe20001800000 */
[----:B------:R-:W-:Y:S01]  /*1f30*/  @P1 FADD.FTZ R155, R32, R155 ;  /* 0x0000009b209b1221 */ /* 0x000fe20000010000 */
[----:B------:R-:W-:Y:S01]  /*1f40*/  F2FP.F16.F32.PACK_AB R61, R2, R61 ;  /* 0x0000003d023d723e */ /* 0x000fe200000000ff */
[----:B------:R-:W-:Y:S01]  /*1f50*/  @P1 FADD.FTZ R84, R33, R84 ;  /* 0x0000005421541221 */ /* 0x000fe20000010000 */
[----:B------:R-:W-:Y:S01]  /*1f60*/  F2FP.F16.F32.PACK_AB R62, R3, R62 ;  /* 0x0000003e033e723e */ /* 0x000fe200000000ff */
[----:B------:R0:W-:Y:S01]  /*1f70*/  @P2 STG.E.128 desc[UR6][R76.64], R64 ;  /* 0x000000404c002986 */ /* 0x0001e2000c101d06 */
[----:B------:R-:W-:Y:S01]  /*1f80*/  @P2 LEA R2, P5, R148, UR14, 0x5 ;  /* 0x0000000e94022c11 */ /* 0x000fe2000f8a28ff */
[----:B------:R-:W-:Y:S01]  /*1f90*/  @P1 FADD.FTZ R89, R30, R89 ;  /* 0x000000591e591221 */ /* 0x000fe20000010000 */
[----:B------:R-:W-:Y:S01]  /*1fa0*/  @P1 FADD.FTZ R91, R34, R91 ;  /* 0x0000005b225b1221 */ /* 0x000fe20000010000 */
[----:B------:R1:W-:Y:S01]  /*1fb0*/  @P2 STG.E.128 desc[UR6][R76.64+0x10], R68 ;  /* 0x000010444c002986 */ /* 0x0003e2000c101d06 */
[----:B------:R-:W-:Y:S01]  /*1fc0*/  @P1 FADD.FTZ R86, R35, R86 ;  /* 0x0000005623561221 */ /* 0x000fe20000010000 */
[----:B------:R-:W-:Y:S01]  /*1fd0*/  @P1 FADD.FTZ R95, R36, R95 ;  /* 0x0000005f245f1221 */ /* 0x000fe20000010000 */
[----:B------:R-:W-:Y:S01]  /*1fe0*/  @P1 FADD.FTZ R88, R37, R88 ;  /* 0x0000005825581221 */ /* 0x000fe20000010000 */
[----:B------:R2:W-:Y:S01]  /*1ff0*/  STG.E.128 desc[UR6][R78.64], R60 ;  /* 0x0000003c4e007986 */ /* 0x0005e2000c101d06 */
[C---:B------:R-:W-:Y:S01]  /*2000*/  FMUL.FTZ R149, R150.reuse, R75 ;  /* 0x0000004b96957220 */ /* 0x040fe20000410000 */
[----:B------:R-:W-:Y:S01]  /*2010*/  FMUL.FTZ R90, R150, R169 ;  /* 0x000000a9965a7220 */ /* 0x000fe20000410000 */
[----:B------:R-:W-:Y:S01]  /*2020*/  SEL R75, R82, R55, P3 ;  /* 0x00000037524b7207 */ /* 0x000fe20001800000 */
[----:B------:R-:W-:Y:S01]  /*2030*/  FADD.FTZ R157, R176, -R157 ;  /* 0x8000009db09d7221 */ /* 0x000fe20000010000 */
[----:B------:R-:W-:Y:S01]  /*2040*/  @P2 LEA.HI.X R3, R148, UR15, RZ, 0x5, P5 ;  /* 0x0000000f94032c11 */ /* 0x000fe2000a8f2cff */
[-C--:B------:R-:W-:Y:S01]  /*2050*/  FMUL.FTZ R82, R82, R147.reuse ;  /* 0x0000009352527220 */ /* 0x080fe20000410000 */
[----:B------:R-:W-:Y:S01]  /*2060*/  FMUL.FTZ R0, R86, R147 ;  /* 0x0000009356007220 */ /* 0x000fe20000410000 */
        /* <DEDUP_REMOVED lines=9> */
[----:B------:R-:W-:Y:S01]  /*2100*/  @P1 FADD.FTZ R149, R38, R149 ;  /* 0x0000009526951221 */ /* 0x000fe20000010000 */
[-C--:B--2---:R-:W-:Y:S01]  /*2110*/  FMUL.FTZ R61, R80, R147.reuse ;  /* 0x00000093503d7220 */ /* 0x084fe20000410000 */
[----:B------:R-:W-:Y:S01]  /*2120*/  FMUL.FTZ R63, R84, R147 ;  /* 0x00000093543f7220 */ /* 0x000fe20000410000 */
[----:B------:R-:W-:Y:S01]  /*2130*/  @P1 FADD.FTZ R90, R39, R90 ;  /* 0x0000005a275a1221 */ /* 0x000fe20000010000 */
[C---:B------:R-:W-:Y:S01]  /*2140*/  FMUL.FTZ R157, R150.reuse, R157 ;  /* 0x0000009d969d7220 */ /* 0x040fe20000410000 */
[----:B------:R-:W-:Y:S01]  /*2150*/  SEL R72, R85, R52, P3 ;  /* 0x0000003455487207 */ /* 0x000fe20001800000 */
[----:B------:R-:W-:Y:S01]  /*2160*/  FMUL.FTZ R150, R150, R177 ;  /* 0x000000b196967220 */ /* 0x000fe20000410000 */
[----:B------:R-:W-:Y:S01]  /*2170*/  F2FP.F16.F32.PACK_AB R64, R61, R64 ;  /* 0x000000403d40723e */ /* 0x000fe200000000ff */
[----:B------:R-:W-:Y:S01]  /*2180*/  @P1 FADD.FTZ R151, R40, R151 ;  /* 0x0000009728971221 */ /* 0x000fe20000010000 */
[----:B------:R-:W-:Y:S01]  /*2190*/  F2FP.F16.F32.PACK_AB R66, R63, R66 ;  /* 0x000000423f42723e */ /* 0x000fe200000000ff */
        /* <DEDUP_REMOVED lines=10> */
[----:B------:R-:W-:Y:S02]  /*2240*/  F2FP.F16.F32.PACK_AB R65, R82, R65 ;  /* 0x000000415241723e */ /* 0x000fe400000000ff */
[----:B------:R-:W-:Y:S01]  /*2250*/  LEA.HI.X R71, R148, UR17, RZ, 0x4, P5 ;  /* 0x0000001194477c11 */ /* 0x000fe2000a8f24ff */
[----:B------:R0:W-:Y:S01]  /*2260*/  @P2 STG.E.128 desc[UR6][R2.64+0x10], R60 ;  /* 0x0000103c02002986 */ /* 0x0001e2000c101d06 */
[----:B------:R-:W-:Y:S01]  /*2270*/  F2FP.F16.F32.PACK_AB R67, R0, R67 ;  /* 0x000000430043723e */ /* 0x000fe200000000ff */
[-C--:B------:R-:W-:Y:S01]  /*2280*/  FMUL.FTZ R0, R90, R147.reuse ;  /* 0x000000935a007220 */ /* 0x080fe20000410000 */
[----:B------:R-:W-:Y:S01]  /*2290*/  F2FP.F16.F32.PACK_AB R68, R69, R68 ;  /* 0x000000444544723e */ /* 0x000fe200000000ff */
[----:B------:R-:W-:Y:S01]  /*22a0*/  FMUL.FTZ R69, R149, R147 ;  /* 0x0000009395457220 */ /* 0x000fe20000410000 */
[----:B------:R-:W-:Y:S01]  /*22b0*/  SEL R52, R95, R52, P3 ;  /* 0x000000345f347207 */ /* 0x000fe20001800000 */
[----:B------:R1:W-:Y:S01]  /*22c0*/  STG.E.128 desc[UR6][R70.64], R64 ;  /* 0x0000004046007986 */ /* 0x0003e2000c101d06 */
[----:B------:R-:W-:-:S02]  /*22d0*/  SEL R53, R88, R53, P3 ;  /* 0x0000003558357207 */ /* 0x000fc40001800000 */
[----:B------:R-:W-:Y:S01]  /*22e0*/  F2FP.F16.F32.PACK_AB R69, R0, R69 ;  /* 0x000000450045723e */ /* 0x000fe200000000ff */
        /* <DEDUP_REMOVED lines=13> */
[----:B------:R-:W-:Y:S02]  /*23c0*/  F2FP.F16.F32.PACK_AB R70, R3, R70 ;  /* 0x000000460346723e */ /* 0x000fe400000000ff */
[----:B------:R-:W-:-:S02]  /*23d0*/  @P2 LEA.HI.X R3, R146, UR15, RZ, 0x5, P1 ;  /* 0x0000000f92032c11 */ /* 0x000fc400088f2cff */
[----:B------:R-:W-:Y:S02]  /*23e0*/  F2FP.F16.F32.PACK_AB R71, R0, R71 ;  /* 0x000000470047723e */ /* 0x000fe400000000ff */
        /* <DEDUP_REMOVED lines=53> */
[----:B------:R-:W-:-:S07]  /*2740*/  MOV R55, R98 ;  /* 0x0000006200377202 */ /* 0x000fce0000000f00 */
.L_x_7935:
        /* <DEDUP_REMOVED lines=23> */
.L_x_7936:
[----:B------:R-:W-:Y:S01]  /*28c0*/  HFMA2.MMA R70, -RZ, RZ, 0, 9.5367431640625e-07 ;  /* 0x00000010ff467435 */ /* 0x000fe200000001ff */
[----:B------:R-:W-:Y:S02]  /*28d0*/  MOV R71, R60 ;  /* 0x0000003c00477202 */ /* 0x000fe40000000f00 */
[----:B------:R-:W-:Y:S02]  /*28e0*/  MOV R73, 0x1f ;  /* 0x0000001f00497802 */ /* 0x000fe40000000f00 */
[----:B------:R-:W-:-:S07]  /*28f0*/  MOV R68, 0xffffffff ;  /* 0xffffffff00447802 */ /* 0x000fce0000000f00 */
[----:B-----5:R-:W-:Y:S05]  /*2900*/  WARPSYNC.COLLECTIVE R68, `(.L_x_7939) ;  /* 0x0000000044087348 */ /* 0x020fea0003c00000 */
[----:B------:R0:W1:Y:S02]  /*2910*/  SHFL.DOWN P2, R69, R71, R70, R73 ;  /* 0x0800004647457389 */ /* 0x0000640000040049 */
[----:B01---5:R-:W-:Y:S01]  /*2920*/  ENDCOLLECTIVE ;  /* 0x000000000000791b */ /* 0x023fe20003800000 */
.L_x_7939:
[----:B------:R-:W-:Y:S02]  /*2930*/  MOV R71, R62 ;  /* 0x0000003e00477202 */ /* 0x000fe40000000f00 */
[----:B------:R-:W-:-:S07]  /*2940*/  MOV R61, R69 ;  /* 0x00000045003d7202 */ /* 0x000fce0000000f00 */
[----:B------:R-:W-:Y:S05]  /*2950*/  WARPSYNC.COLLECTIVE R68, `(.L_x_7940) ;  /* 0x0000000044087348 */ /* 0x000fea0003c00000 */
[----:B------:R0:W1:Y:S02]  /*2960*/  SHFL.DOWN P2, R69, R71, R70, R73 ;  /* 0x0800004647457389 */ /* 0x0000640000040049 */
[----:B01----:R-:W-:Y:S01]  /*2970*/  ENDCOLLECTIVE ;  /* 0x000000000000791b */ /* 0x003fe20003800000 */
.L_x_7940:
[----:B------:R-:W-:Y:S01]  /*2980*/  FADD.FTZ R61, R60, R61 ;  /* 0x0000003d3c3d7221 */ /* 0x000fe20000010000 */
[----:B------:R-:W-:-:S04]  /*2990*/  HFMA2.MMA R70, -RZ, RZ, 0, 4.76837158203125e-07 ;  /* 0x00000008ff467435 */ /* 0x000fc800000001ff */
[----:B------:R-:W-:Y:S02]  /*29a0*/  MOV R71, R61 ;  /* 0x0000003d00477202 */ /* 0x000fe40000000f00 */
[----:B------:R-:W-:-:S07]  /*29b0*/  MOV R63, R69 ;  /* 0x00000045003f7202 */ /* 0x000fce0000000f00 */
[----:B------:R-:W-:Y:S05]  /*29c0*/  WARPSYNC.COLLECTIVE R68, `(.L_x_7941) ;  /* 0x0000000044087348 */ /* 0x000fea0003c00000 */
[----:B------:R0:W1:Y:S02]  /*29d0*/  SHFL.DOWN P2, R69, R71, R70, R73 ;  /* 0x0800004647457389 */ /* 0x0000640000040049 */
[----:B01----:R-:W-:Y:S01]  /*29e0*/  ENDCOLLECTIVE ;  /* 0x000000000000791b */ /* 0x003fe20003800000 */
.L_x_7941:
[----:B------:R-:W-:-:S05]  /*29f0*/  FADD.FTZ R63, R62, R63 ;  /* 0x0000003f3e3f7221 */ /* 0x000fca0000010000 */
[----:B------:R-:W-:Y:S02]  /*2a00*/  MOV R71, R63 ;  /* 0x0000003f00477202 */ /* 0x000fe40000000f00 */
[----:B------:R-:W-:-:S07]  /*2a10*/  MOV R64, R69 ;  /* 0x0000004500407202 */ /* 0x000fce0000000f00 */
[----:B------:R-:W-:Y:S05]  /*2a20*/  WARPSYNC.COLLECTIVE R68, `(.L_x_7942) ;  /* 0x0000000044087348 */ /* 0x000fea0003c00000 */
[----:B------:R0:W1:Y:S02]  /*2a30*/  SHFL.DOWN P2, R69, R71, R70, R73 ;  /* 0x0800004647457389 */ /* 0x0000640000040049 */
[----:B01----:R-:W-:Y:S01]  /*2a40*/  ENDCOLLECTIVE ;  /* 0x000000000000791b */ /* 0x003fe20003800000 */
.L_x_7942:
[----:B------:R-:W-:Y:S01]  /*2a50*/  FADD.FTZ R64, R61, R64 ;  /* 0x000000403d407221 */ /* 0x000fe20000010000 */
[----:B------:R-:W-:-:S04]  /*2a60*/  HFMA2.MMA R70, -RZ, RZ, 0, 2.384185791015625e-07 ;  /* 0x00000004ff467435 */ /* 0x000fc800000001ff */
[----:B------:R-:W-:Y:S02]  /*2a70*/  MOV R71, R64 ;  /* 0x0000004000477202 */ /* 0x000fe40000000f00 */
[----:B------:R-:W-:-:S07]  /*2a80*/  MOV R66, R69 ;  /* 0x0000004500427202 */ /* 0x000fce0000000f00 */
[----:B------:R-:W-:Y:S05]  /*2a90*/  WARPSYNC.COLLECTIVE R68, `(.L_x_7943) ;  /* 0x0000000044087348 */ /* 0x000fea0003c00000 */
[----:B------:R0:W1:Y:S02]  /*2aa0*/  SHFL.DOWN P2, R69, R71, R70, R73 ;  /* 0x0800004647457389 */ /* 0x0000640000040049 */
[----:B01----:R-:W-:Y:S01]  /*2ab0*/  ENDCOLLECTIVE ;  /* 0x000000000000791b */ /* 0x003fe20003800000 */
.L_x_7943:
[----:B------:R-:W-:-:S05]  /*2ac0*/  FADD.FTZ R66, R63, R66 ;  /* 0x000000423f427221 */ /* 0x000fca0000010000 */
[----:B------:R-:W-:Y:S02]  /*2ad0*/  MOV R71, R66 ;  /* 0x0000004200477202 */ /* 0x000fe40000000f00 */
[----:B------:R-:W-:-:S07]  /*2ae0*/  MOV R65, R69 ;  /* 0x0000004500417202 */ /* 0x000fce0000000f00 */
[----:B------:R-:W-:Y:S05]  /*2af0*/  WARPSYNC.COLLECTIVE R68, `(.L_x_7944) ;  /* 0x0000000044087348 */ /* 0x000fea0003c00000 */
[----:B------:R0:W1:Y:S02]  /*2b00*/  SHFL.DOWN P2, R69, R71, R70, R73 ;  /* 0x0800004647457389 */ /* 0x0000640000040049 */
[----:B01----:R-:W-:Y:S01]  /*2b10*/  ENDCOLLECTIVE ;  /* 0x000000000000791b */ /* 0x003fe20003800000 */
.L_x_7944:
[----:B------:R-:W-:Y:S01]  /*2b20*/  FADD.FTZ R65, R64, R65 ;  /* 0x0000004140417221 */ /* 0x000fe20000010000 */
[----:B------:R-:W-:-:S04]  /*2b30*/  HFMA2.MMA R70, -RZ, RZ, 0, 1.1920928955078125e-07 ;  /* 0x00000002ff467435 */ /* 0x000fc800000001ff */
[----:B------:R-:W-:Y:S02]  /*2b40*/  MOV R71, R65 ;  /* 0x0000004100477202 */ /* 0x000fe40000000f00 */
[----:B------:R-:W-:-:S07]  /*2b50*/  MOV R67, R69 ;  /* 0x0000004500437202 */ /* 0x000fce0000000f00 */
[----:B------:R-:W-:Y:S05]  /*2b60*/  WARPSYNC.COLLECTIVE R68, `(.L_x_7945) ;  /* 0x0000000044087348 */ /* 0x000fea0003c00000 */
[----:B------:R0:W1:Y:S02]  /*2b70*/  SHFL.DOWN P2, R69, R71, R70, R73 ;  /* 0x0800004647457389 */ /* 0x0000640000040049 */
[----:B01----:R-:W-:Y:S01]  /*2b80*/  ENDCOLLECTIVE ;  /* 0x000000000000791b */ /* 0x003fe20003800000 */
.L_x_7945:
[----:B------:R-:W-:-:S05]  /*2b90*/  FADD.FTZ R67, R66, R67 ;  /* 0x0000004342437221 */ /* 0x000fca0000010000 */
[----:B------:R-:W-:Y:S02]  /*2ba0*/  MOV R71, R67 ;  /* 0x0000004300477202 */ /* 0x000fe40000000f00 */
[----:B------:R-:W-:-:S07]  /*2bb0*/  MOV R60, R69 ;  /* 0x00000045003c7202 */ /* 0x000fce0000000f00 */
[----:B------:R-:W-:Y:S05]  /*2bc0*/  WARPSYNC.COLLECTIVE R68, `(.L_x_7946) ;  /* 0x0000000044087348 */ /* 0x000fea0003c00000 */
[----:B------:R0:W1:Y:S02]  /*2bd0*/  SHFL.DOWN P2, R69, R71, R70, R73 ;  /* 0x0800004647457389 */ /* 0x0000640000040049 */
[----:B01----:R-:W-:Y:S01]  /*2be0*/  ENDCOLLECTIVE ;  /* 0x000000000000791b */ /* 0x003fe20003800000 */
.L_x_7946:
[----:B------:R-:W-:Y:S01]  /*2bf0*/  FADD.FTZ R60, R65, R60 ;  /* 0x0000003c413c7221 */ /* 0x000fe20000010000 */
[----:B------:R-:W-:-:S04]  /*2c00*/  HFMA2.MMA R70, -RZ, RZ, 0, 5.9604644775390625e-08 ;  /* 0x00000001ff467435 */ /* 0x000fc800000001ff */
[----:B------:R-:W-:Y:S02]  /*2c10*/  MOV R71, R60 ;  /* 0x0000003c00477202 */ /* 0x000fe40000000f00 */
[----:B------:R-:W-:-:S07]  /*2c20*/  MOV R62, R69 ;  /* 0x00000045003e7202 */ /* 0x000fce0000000f00 */
[----:B------:R-:W-:Y:S05]  /*2c30*/  WARPSYNC.COLLECTIVE R68, `(.L_x_7947) ;  /* 0x0000000044087348 */ /* 0x000fea0003c00000 */
[----:B------:R0:W1:Y:S02]  /*2c40*/  SHFL.DOWN P2, R69, R71, R70, R73 ;  /* 0x0800004647457389 */ /* 0x0000640000040049 */
[----:B01----:R-:W-:Y:S01]  /*2c50*/  ENDCOLLECTIVE ;  /* 0x000000000000791b */ /* 0x003fe20003800000 */
.L_x_7947:
[----:B------:R-:W-:-:S05]  /*2c60*/  FADD.FTZ R62, R67, R62 ;  /* 0x0000003e433e7221 */ /* 0x000fca0000010000 */
[----:B------:R-:W-:Y:S02]  /*2c70*/  MOV R71, R62 ;  /* 0x0000003e00477202 */ /* 0x000fe40000000f00 */
[----:B------:R-:W-:-:S07]  /*2c80*/  MOV R61, R69 ;  /* 0x00000045003d7202 */ /* 0x000fce0000000f00 */
[----:B------:R-:W-:Y:S05]  /*2c90*/  WARPSYNC.COLLECTIVE R68, `(.L_x_7948) ;  /* 0x0000000044087348 */ /* 0x000fea0003c00000 */
[----:B------:R0:W1:Y:S02]  /*2ca0*/  SHFL.DOWN P2, R69, R71, R70, R73 ;  /* 0x0800004647457389 */ /* 0x0000640000040049 */
[----:B01----:R-:W-:Y:S01]  /*2cb0*/  ENDCOLLECTIVE ;  /* 0x000000000000791b */ /* 0x003fe20003800000 */
.L_x_7948:
[----:B------:R-:W-:Y:S01]  /*2cc0*/  MOV R63, R69 ;  /* 0x00000045003f7202 */ /* 0x000fe20000000f00 */
[----:B------:R-:W-:Y:S06]  /*2cd0*/  BRA `(.L_x_7949) ;  /* 0xffffffe8003c7947 */ /* 0x000fec000383ffff */
.L_x_7950:
        /* <DEDUP_REMOVED lines=10> */
.L_x_11400:


//--------------------- .text._ZN10layer_norm13ln_bwd_kernelINS_13Kernel_traitsIf6__halffS2_fjLj6144ELj1ELj1ELj8ELj16ENS_18Kernel_traits_baseILj6144EfS2_fS2_fjLj256EEEEELb0ELb0ELb1ELb0EEEvNS_9BwdParamsE --------------------------
	.section	.text._ZN10layer_norm13ln_bwd_kernelINS_13Kernel_traitsIf6__halffS2_fjLj6144ELj1ELj1ELj8ELj16ENS_18Kernel_traits_baseILj6144EfS2_fS2_fjLj256EEEEELb0ELb0ELb1ELb0EEEvNS_9BwdParamsE,"ax",@progbits
	.align	128
        .global         _ZN10layer_norm13ln_bwd_kernelINS_13Kernel_traitsIf6__halffS2_fjLj6144ELj1ELj1ELj8ELj16ENS_18Kernel_traits_baseILj6144EfS2_fS2_fjLj256EEEEELb0ELb0ELb1ELb0EEEvNS_9BwdParamsE
        .type           _ZN10layer_norm13ln_bwd_kernelINS_13Kernel_traitsIf6__halffS2_fjLj6144ELj1ELj1ELj8ELj16ENS_18Kernel_traits_baseILj6144EfS2_fS2_fjLj256EEEEELb0ELb0ELb1ELb0EEEvNS_9BwdParamsE,@function
        .size           _ZN10layer_norm13ln_bwd_kernelINS_13Kernel_traitsIf6__halffS2_fjLj6144ELj1ELj1ELj8ELj16ENS_18Kernel_traits_baseILj6144EfS2_fS2_fjLj256EEEEELb0ELb0ELb1ELb0EEEvNS_9BwdParamsE,(.L_x_11401 - _ZN10layer_norm13ln_bwd_kernelINS_13Kernel_traitsIf6__halffS2_fjLj6144ELj1ELj1ELj8ELj16ENS_18Kernel_traits_baseILj6144EfS2_fS2_fjLj256EEEEELb0ELb0ELb1ELb0EEEvNS_9BwdParamsE)
        .other          _ZN10layer_norm13ln_bwd_kernelINS_13Kernel_traitsIf6__halffS2_fjLj6144ELj1ELj1ELj8ELj16ENS_18Kernel_traits_baseILj6144EfS2_fS2_fjLj256EEEEELb0ELb0ELb1ELb0EEEvNS_9BwdParamsE,@"STO_CUDA_ENTRY STV_DEFAULT"
_ZN10layer_norm13ln_bwd_kernelINS_13Kernel_traitsIf6__halffS2_fjLj6144ELj1ELj1ELj8ELj16ENS_18Kernel_traits_baseILj6144EfS2_fS2_fjLj256EEEEELb0ELb0ELb1ELb0EEEvNS_9BwdParamsE:
.text._ZN10layer_norm13ln_bwd_kernelINS_13Kernel_traitsIf6__halffS2_fjLj6144ELj1ELj1ELj8ELj16ENS_18Kernel_traits_baseILj6144EfS2_fS2_fjLj256EEEEELb0ELb0ELb1ELb0EEEvNS_9BwdParamsE:
        /* <DEDUP_REMOVED lines=71> */
.L_x_8020:
        /* <DEDUP_REMOVED lines=28> */
.L_x_7956:
[----:B------:R-:W-:-:S07]  /*0630*/  IADD3 R115, R128, 0x100, RZ ;  /* 0x0000010080737810 */ /* 0x000fce0007ffe0ff */
.L_x_7955:
[----:B------:R-:W-:Y:S05]  /*0640*/  BSYNC B1 ;  /* 0x0000000000017941 */ /* 0x000fea0003800000 */
.L_x_7954:
        /* <DEDUP_REMOVED lines=8> */
.L_x_7959:
[----:B------:R-:W-:-:S07]  /*06d0*/  IADD3 R115, R115, 0x100, RZ ;  /* 0x0000010073737810 */ /* 0x000fce0007ffe0ff */
.L_x_7958:
[----:B------:R-:W-:Y:S05]  /*06e0*/  BSYNC B1 ;  /* 0x0000000000017941 */ /* 0x000fea0003800000 */
.L_x_7957:
        /* <DEDUP_REMOVED lines=8> */
.L_x_7953:
        /* <DEDUP_REMOVED lines=30> */
[C---:B------:R-:W-:Y:S01]  /*0950*/  FADD.FTZ R3, -R180.reuse, R112 ;  /* 0x00000070b4037221 */ /* 0x040fe20000010100 */
[----:B------:R-:W-:-:S02]  /*0960*/  FADD.FTZ R135, -R180, R114 ;  /* 0x00000072b4877221 */ /* 0x000fc40000010100 */
[C---:B-----5:R-:W-:Y:S01]  /*0970*/  FMUL.FTZ R134, R130.reuse, R137 ;  /* 0x0000008982867220 */ /* 0x060fe20000410000 */
[--C-:B----4-:R-:W-:Y:S02]  /*0980*/  HADD2.F32 R113, -RZ, R116.reuse.H0_H0 ;  /* 0x20000074ff717230 */ /* 0x110fe40000004100 */
[--C-:B------:R-:W-:Y:S02]  /*0990*/  HADD2.F32 R112, -RZ, R117.reuse.H1_H1 ;  /* 0x30000075ff707230 */ /* 0x100fe40000004100 */
[----:B------:R-:W-:Y:S01]  /*09a0*/  FMUL.FTZ R3, R130, R3 ;  /* 0x0000000382037220 */ /* 0x000fe20000410000 */
[----:B------:R-:W-:Y:S02]  /*09b0*/  HADD2.F32 R116, -RZ, R116.H1_H1 ;  /* 0x30000074ff747230 */ /* 0x000fe40000004100 */
[----:B------:R-:W-:Y:S01]  /*09c0*/  FMUL.FTZ R136, R96, R113 ;  /* 0x0000007160887220 */ /* 0x000fe20000410000 */
[----:B------:R-:W-:Y:S02]  /*09d0*/  HADD2.F32 R115, -RZ, R117.H0_H0 ;  /* 0x20000075ff737230 */ /* 0x000fe40000004100 */
[C---:B0-----:R-:W-:Y:S01]  /*09e0*/  FMUL.FTZ R132, R130.reuse, R131 ;  /* 0x0000008382847220 */ /* 0x041fe20000410000 */
[----:B------:R-:W-:Y:S01]  /*09f0*/  FMUL.FTZ R131, R130, R135 ;  /* 0x0000008782837220 */ /* 0x000fe20000410000 */
[----:B------:R-:W-:Y:S01]  /*0a00*/  FADD.FTZ R51, R51, R112 ;  /* 0x0000007033337221 */ /* 0x000fe20000010000 */
[-C--:B------:R-:W-:Y:S01]  /*0a10*/  FFMA.FTZ R75, R134, R112.reuse, R75 ;  /* 0x00000070864b7223 */ /* 0x080fe2000001004b */
[----:B------:R-:W-:Y:S01]  /*0a20*/  FMUL.FTZ R137, R99, R112 ;  /* 0x0000007063897220 */ /* 0x000fe20000410000 */
[----:B------:R-:W-:Y:S01]  /*0a30*/  FADD.FTZ R48, R48, R113 ;  /* 0x0000007130307221 */ /* 0x000fe20000010000 */
[----:B------:R-:W-:Y:S01]  /*0a40*/  FFMA.FTZ R72, R3, R113, R72 ;  /* 0x0000007103487223 */ /* 0x000fe20000010048 */
[----:B------:R-:W-:Y:S01]  /*0a50*/  FMUL.FTZ R133, R97, R116 ;  /* 0x0000007461857220 */ /* 0x000fe20000410000 */
[----:B------:R-:W-:Y:S01]  /*0a60*/  FADD.FTZ R112, RZ, R136 ;  /* 0x00000088ff707221 */ /* 0x000fe20000010000 */
[----:B------:R-:W-:Y:S01]  /*0a70*/  FFMA.FTZ R113, R3, R136, RZ ;  /* 0x0000008803717223 */ /* 0x000fe200000100ff */
        /* <DEDUP_REMOVED lines=15> */
[----:B-1----:R-:W-:-:S02]  /*0b70*/  HADD2.F32 R127, -RZ, R119.H0_H0 ;  /* 0x20000077ff7f7230 */ /* 0x002fc40000004100 */
        /* <DEDUP_REMOVED lines=27> */
.L_x_7962:
[----:B------:R-:W-:Y:S05]  /*0d30*/  BSYNC B1 ;  /* 0x0000000000017941 */ /* 0x000fea0003800000 */
.L_x_7961:
        /* <DEDUP_REMOVED lines=16> */
[C---:B---3--:R-:W-:Y:S01]  /*0e40*/  FADD.FTZ R147, -R180.reuse, R113 ;  /* 0x00000071b4937221 */ /* 0x048fe20000010100 */
[C---:B------:R-:W-:Y:S01]  /*0e50*/  FADD.FTZ R153, -R180.reuse, R115 ;  /* 0x00000073b4997221 */ /* 0x040fe20000010100 */
[----:B------:R-:W-:Y:S01]  /*0e60*/  FADD.FTZ R145, -R180, R112 ;  /* 0x00000070b4917221 */ /* 0x000fe20000010100 */
[----:B----4-:R-:W-:-:S02]  /*0e70*/  HADD2.F32 R113, -RZ, R116.H0_H0 ;  /* 0x20000074ff717230 */ /* 0x010fc40000004100 */
[----:B------:R-:W-:Y:S01]  /*0e80*/  FADD.FTZ R151, -R180, R114 ;  /* 0x00000072b4977221 */ /* 0x000fe20000010100 */
[--C-:B------:R-:W-:Y:S02]  /*0e90*/  HADD2.F32 R112, -RZ, R117.reuse.H1_H1 ;  /* 0x30000075ff707230 */ /* 0x100fe40000004100 */
[C---:B-----5:R-:W-:Y:S01]  /*0ea0*/  FMUL.FTZ R150, R130.reuse, R153 ;  /* 0x0000009982967220 */ /* 0x060fe20000410000 */
[----:B------:R-:W-:Y:S02]  /*0eb0*/  HADD2.F32 R116, -RZ, R116.H1_H1 ;  /* 0x30000074ff747230 */ /* 0x000fe40000004100 */
[----:B------:R-:W-:Y:S01]  /*0ec0*/  FMUL.FTZ R145, R130, R145 ;  /* 0x0000009182917220 */ /* 0x000fe20000410000 */
        /* <DEDUP_REMOVED lines=18> */
[----:B--2---:R-:W-:Y:S01]  /*0ff0*/  FADD.FTZ R117, -R180, R120 ;  /* 0x00000078b4757221 */ /* 0x004fe20000010100 */
        /* <DEDUP_REMOVED lines=36> */
.L_x_7964:
[----:B------:R-:W-:Y:S05]  /*1240*/  BSYNC B1 ;  /* 0x0000000000017941 */ /* 0x000fea0003800000 */
.L_x_7963:
        /* <DEDUP_REMOVED lines=18> */
[----:B-----5:R-:W-:Y:S01]  /*1370*/  FMUL.FTZ R166, R130, R167 ;  /* 0x000000a782a67220 */ /* 0x020fe20000410000 */
[----:B----4-:R-:W-:-:S02]  /*1380*/  HADD2.F32 R113, -RZ, R116.H0_H0 ;  /* 0x20000074ff717230 */ /* 0x010fc40000004100 */
[--C-:B------:R-:W-:Y:S02]  /*1390*/  HADD2.F32 R112, -RZ, R117.reuse.H1_H1 ;  /* 0x30000075ff707230 */ /* 0x100fe40000004100 */
[----:B------:R-:W-:Y:S01]  /*13a0*/  FMUL.FTZ R161, R130, R161 ;  /* 0x000000a182a17220 */ /* 0x000fe20000410000 */
[----:B------:R-:W-:Y:S02]  /*13b0*/  HADD2.F32 R116, -RZ, R116.H1_H1 ;  /* 0x30000074ff747230 */ /* 0x000fe40000004100 */
[----:B------:R-:W-:Y:S01]  /*13c0*/  FMUL.FTZ R168, R80, R113 ;  /* 0x0000007150a87220 */ /* 0x000fe20000410000 */
[----:B------:R-:W-:Y:S02]  /*13d0*/  HADD2.F32 R115, -RZ, R117.H0_H0 ;  /* 0x20000075ff737230 */ /* 0x000fe40000004100 */
[C---:B------:R-:W-:Y:S01]  /*13e0*/  FMUL.FTZ R164, R130.reuse, R163 ;  /* 0x000000a382a47220 */ /* 0x040fe20000410000 */
        /* <DEDUP_REMOVED lines=24> */
[----:B0-----:R-:W-:-:S02]  /*1570*/  HADD2.F32 R125, -RZ, R119.H0_H0 ;  /* 0x20000077ff7d7230 */ /* 0x001fc40000004100 */
        /* <DEDUP_REMOVED lines=27> */
.L_x_7960:
[----:B------:R-:W-:Y:S05]  /*1730*/  BSYNC B0 ;  /* 0x0000000000007941 */ /* 0x000fea0003800000 */
.L_x_7952:
        /* <DEDUP_REMOVED lines=25> */
.L_x_8035:
        /* <DEDUP_REMOVED lines=9> */
[-C--:B------:R-:W-:Y:S02]  /*1960*/  @!P4 LEA R179, R112, R116.reuse, 0x3 ;  /* 0x0000007470b3c211 */ /* 0x080fe400078e18ff */
[----:B------:R-:W-:-:S03]  /*1970*/  LEA R180, R113, R116, 0x3 ;  /* 0x0000007471b47211 */ /* 0x000fc600078e18ff */
        /* <DEDUP_REMOVED lines=48> */
.L_x_7969:
[----:B------:R-:W-:Y:S05]  /*1c80*/  BSYNC B1 ;  /* 0x0000000000017941 */ /* 0x000fea0003800000 */
.L_x_7968:
        /* <DEDUP_REMOVED lines=11> */
.L_x_7971:
[----:B------:R-:W-:Y:S05]  /*1d40*/  BSYNC B1 ;  /* 0x0000000000017941 */ /* 0x000fea0003800000 */
.L_x_7970:
        /* <DEDUP_REMOVED lines=11> */
.L_x_7973:
[----:B------:R-:W-:Y:S05]  /*1e00*/  BSYNC B1 ;  /* 0x0000000000017941 */ /* 0x000fea0003800000 */
.L_x_7972:
        /* <DEDUP_REMOVED lines=11> */
.L_x_7975:
[----:B------:R-:W-:Y:S05]  /*1ec0*/  BSYNC B1 ;  /* 0x0000000000017941 */ /* 0x000fea0003800000 */
.L_x_7974:
        /* <DEDUP_REMOVED lines=11> */
.L_x_7977:
[----:B------:R-:W-:Y:S05]  /*1f80*/  BSYNC B1 ;  /* 0x0000000000017941 */ /* 0x000fea0003800000 */
.L_x_7976:
        /* <DEDUP_REMOVED lines=11> */
.L_x_7979:
[----:B------:R-:W-:Y:S05]  /*2040*/  BSYNC B1 ;  /* 0x0000000000017941 */ /* 0x000fea0003800000 */
.L_x_7978:
        /* <DEDUP_REMOVED lines=11> */
.L_x_7981:
[----:B------:R-:W-:Y:S05]  /*2100*/  BSYNC B1 ;  /* 0x0000000000017941 */ /* 0x000fea0003800000 */
.L_x_7980:
        /* <DEDUP_REMOVED lines=16> */
.L_x_7983:
[----:B------:R-:W-:Y:S05]  /*2210*/  BSYNC B1 ;  /* 0x0000000000017941 */ /* 0x000fea0003800000 */
.L_x_7982:
        /* <DEDUP_REMOVED lines=49> */
.L_x_7967:
[----:B------:R-:W-:Y:S05]  /*2530*/  BSYNC B0 ;  /* 0x0000000000007941 */ /* 0x000fea0003800000 */
.L_x_7966:
        /* <DEDUP_REMOVED lines=16> */
.L_x_7987:
[----:B------:R-:W-:Y:S05]  /*2640*/  BSYNC B1 ;  /* 0x0000000000017941 */ /* 0x000fea0003800000 */
.L_x_7986:
        /* <DEDUP_REMOVED lines=11> */
.L_x_7989:
[----:B------:R-:W-:Y:S05]  /*2700*/  BSYNC B1 ;  /* 0x0000000000017941 */ /* 0x000fea0003800000 */
.L_x_7988:
        /* <DEDUP_REMOVED lines=11> */
.L_x_7991:
[----:B------:R-:W-:Y:S05]  /*27c0*/  BSYNC B1 ;  /* 0x0000000000017941 */ /* 0x000fea0003800000 */
.L_x_7990:
        /* <DEDUP_REMOVED lines=11> */
.L_x_7993:
[----:B------:R-:W-:Y:S05]  /*2880*/  BSYNC B1 ;  /* 0x0000000000017941 */ /* 0x000fea0003800000 */
.L_x_7992:
        /* <DEDUP_REMOVED lines=11> */
.L_x_7995:
[----:B------:R-:W-:Y:S05]  /*2940*/  BSYNC B1 ;  /* 0x0000000000017941 */ /* 0x000fea0003800000 */
.L_x_7994:
        /* <DEDUP_REMOVED lines=11> */
.L_x_7997:
[----:B------:R-:W-:Y:S05]  /*2a00*/  BSYNC B1 ;  /* 0x0000000000017941 */ /* 0x000fea0003800000 */
.L_x_7996:
        /* <DEDUP_REMOVED lines=11> */
.L_x_7999:
[----:B------:R-:W-:Y:S05]  /*2ac0*/  BSYNC B1 ;  /* 0x0000000000017941 */ /* 0x000fea0003800000 */
.L_x_7998:
        /* <DEDUP_REMOVED lines=16> */
.L_x_8001:
[----:B------:R-:W-:Y:S05]  /*2bd0*/  BSYNC B1 ;  /* 0x0000000000017941 */ /* 0x000fea0003800000 */
.L_x_8000:
        /* <DEDUP_REMOVED lines=49> */
.L_x_7985:
[----:B------:R-:W-:Y:S05]  /*2ef0*/  BSYNC B0 ;  /* 0x0000000000007941 */ /* 0x000fea0003800000 */
.L_x_7984:
        /* <DEDUP_REMOVED lines=17> */
.L_x_8005:
[----:B------:R-:W-:Y:S05]  /*3010*/  BSYNC B1 ;  /* 0x0000000000017941 */ /* 0x000fea0003800000 */
.L_x_8004:
        /* <DEDUP_REMOVED lines=11> */
.L_x_8007:
[----:B------:R-:W-:Y:S05]  /*30d0*/  BSYNC B1 ;  /* 0x0000000000017941 */ /* 0x000fea0003800000 */
.L_x_8006:
        /* <DEDUP_REMOVED lines=11> */
.L_x_8009:
[----:B------:R-:W-:Y:S05]  /*3190*/  BSYNC B1 ;  /* 0x0000000000017941 */ /* 0x000fea0003800000 */
.L_x_8008:
        /* <DEDUP_REMOVED lines=11> */
.L_x_8011:
[----:B------:R-:W-:Y:S05]  /*3250*/  BSYNC B1 ;  /* 0x0000000000017941 */ /* 0x000fea0003800000 */
.L_x_8010:
        /* <DEDUP_REMOVED lines=11> */
.L_x_8013:
[----:B------:R-:W-:Y:S05]  /*3310*/  BSYNC B1 ;  /* 0x0000000000017941 */ /* 0x000fea0003800000 */
.L_x_8012:
        /* <DEDUP_REMOVED lines=11> */
.L_x_8015:
[----:B------:R-:W-:Y:S05]  /*33d0*/  BSYNC B1 ;  /* 0x0000000000017941 */ /* 0x000fea0003800000 */
.L_x_8014:
        /* <DEDUP_REMOVED lines=11> */
.L_x_8017:
[----:B------:R-:W-:Y:S05]  /*3490*/  BSYNC B1 ;  /* 0x0000000000017941 */ /* 0x000fea0003800000 */
.L_x_8016:
        /* <DEDUP_REMOVED lines=15> */
.L_x_8019:
[----:B------:R-:W-:Y:S05]  /*3590*/  BSYNC B1 ;  /* 0x0000000000017941 */ /* 0x000fea0003800000 */
.L_x_8018:
        /* <DEDUP_REMOVED lines=36> */
[----:B-1----:R-:W-:Y:S01]  /*37e0*/  @P4 FMUL.FTZ R124, R124, R127 ;  /* 0x0000007f7c7c4220 */ /* 0x002fe20000410000 */
[----:B------:R-:W-:-:S04]  /*37f0*/  @P4 PRMT R109, R109, 0x5410, R122 ;  /* 0x000054106d6d4816 */ /* 0x000fc8000000007a */
[----:B------:R-:W-:Y:S01]  /*3800*/  @P4 F2FP.F16.F32.PACK_AB R124, RZ, R124 ;  /* 0x0000007cff7c423e */ /* 0x000fe200000000ff */
[----:B--2---:R-:W-:-:S03]  /*3810*/  @P4 FMUL.FTZ R180, R180, R177 ;  /* 0x000000b1b4b44220 */ /* 0x004fc60000410000 */
        /* <DEDUP_REMOVED lines=8> */
.L_x_8003:
[----:B------:R-:W-:Y:S05]  /*38a0*/  BSYNC B0 ;  /* 0x0000000000007941 */ /* 0x000fea0003800000 */
.L_x_8002:
[----:B------:R-:W-:Y:S02]  /*38b0*/  IADD3 R0, R0, UR10, RZ ;  /* 0x0000000a00007c10 */ /* 0x000fe4000fffe0ff */
[----:B------:R-:W-:Y:S02]  /*38c0*/  SEL R179, RZ, 0x1, P3 ;  /* 0x00000001ffb37807 */ /* 0x000fe40001800000 */
[----:B------:R-:W-:-:S13]  /*38d0*/  ISETP.GE.AND P2, PT, R0, UR11, PT ;  /* 0x0000000b00007c0c */ /* 0x000fda000bf46270 */
[----:B------:R-:W-:Y:S05]  /*38e0*/  @!P2 BRA `(.L_x_8020) ;  /* 0xffffffc800e0a947 */ /* 0x000fea000383ffff */
.L_x_7951:
        /* <DEDUP_REMOVED lines=16> */
.L_x_8022:
[----:B------:R-:W-:Y:S05]  /*39f0*/  BSYNC B0 ;  /* 0x0000000000007941 */ /* 0x000fea0003800000 */
.L_x_8021:
        /* <DEDUP_REMOVED lines=11> */
.L_x_8024:
[----:B------:R-:W-:Y:S05]  /*3ab0*/  BSYNC B0 ;  /* 0x0000000000007941 */ /* 0x000fea0003800000 */
.L_x_8023:
        /* <DEDUP_REMOVED lines=11> */
.L_x_7965:
[----:B---3--:R-:W-:Y:S01]  /*3b70*/  HFMA2.MMA R124, -RZ, RZ, 0, 9.5367431640625e-07 ;  /* 0x00000010ff7c7435 */ /* 0x008fe200000001ff */
[----:B------:R-:W-:Y:S02]  /*3b80*/  MOV R125, R185 ;  /* 0x000000b9007d7202 */ /* 0x000fe40000000f00 */
[----:B-1----:R-:W-:Y:S02]  /*3b90*/  MOV R127, 0x1f ;  /* 0x0000001f007f7802 */ /* 0x002fe40000000f00 */
[----:B------:R-:W-:-:S07]  /*3ba0*/  MOV R122, 0xffffffff ;  /* 0xffffffff007a7802 */ /* 0x000fce0000000f00 */
[----:B0----5:R-:W-:Y:S05]  /*3bb0*/  WARPSYNC.COLLECTIVE R122, `(.L_x_8025) ;  /* 0x000000007a087348 */ /* 0x021fea0003c00000 */
[----:B------:R1:W2:Y:S02]  /*3bc0*/  SHFL.DOWN P5, R123, R125, R124, R127 ;  /* 0x0800007c7d7b7389 */ /* 0x0002a400000a007f */
[----:B012--5:R-:W-:Y:S01]  /*3bd0*/  ENDCOLLECTIVE ;  /* 0x000000000000791b */ /* 0x027fe20003800000 */
.L_x_8025:
[----:B------:R-:W-:Y:S02]  /*3be0*/  MOV R125, R182 ;  /* 0x000000b6007d7202 */ /* 0x000fe40000000f00 */
[----:B------:R-:W-:-:S07]  /*3bf0*/  MOV R114, R123 ;  /* 0x0000007b00727202 */ /* 0x000fce0000000f00 */
[----:B------:R-:W-:Y:S05]  /*3c00*/  WARPSYNC.COLLECTIVE R122, `(.L_x_8026) ;  /* 0x000000007a087348 */ /* 0x000fea0003c00000 */
[----:B------:R0:W1:Y:S02]  /*3c10*/  SHFL.DOWN P5, R123, R125, R124, R127 ;  /* 0x0800007c7d7b7389 */ /* 0x00006400000a007f */
[----:B01----:R-:W-:Y:S01]  /*3c20*/  ENDCOLLECTIVE ;  /* 0x000000000000791b */ /* 0x003fe20003800000 */
.L_x_8026:
[----:B------:R-:W-:Y:S01]  /*3c30*/  FADD.FTZ R114, R114, R185 ;  /* 0x000000b972727221 */ /* 0x000fe20000010000 */
[----:B------:R-:W-:-:S04]  /*3c40*/  HFMA2.MMA R124, -RZ, RZ, 0, 4.76837158203125e-07 ;  /* 0x00000008ff7c7435 */ /* 0x000fc800000001ff */
[----:B------:R-:W-:Y:S02]  /*3c50*/  MOV R125, R114 ;  /* 0x00000072007d7202 */ /* 0x000fe40000000f00 */
[----:B------:R-:W-:-:S07]  /*3c60*/  MOV R115, R123 ;  /* 0x0000007b00737202 */ /* 0x000fce0000000f00 */
[----:B------:R-:W-:Y:S05]  /*3c70*/  WARPSYNC.COLLECTIVE R122, `(.L_x_8027) ;  /* 0x000000007a087348 */ /* 0x000fea0003c00000 */
[----:B------:R0:W1:Y:S02]  /*3c80*/  SHFL.DOWN P5, R123, R125, R124, R127 ;  /* 0x0800007c7d7b7389 */ /* 0x00006400000a007f */
[----:B01----:R-:W-:Y:S01]  /*3c90*/  ENDCOLLECTIVE ;  /* 0x000000000000791b */ /* 0x003fe20003800000 */
.L_x_8027:
[----:B------:R-:W-:-:S05]  /*3ca0*/  FADD.FTZ R115, R115, R182 ;  /* 0x000000b673737221 */ /* 0x000fca0000010000 */
[----:B------:R-:W-:Y:S02]  /*3cb0*/  MOV R125, R115 ;  /* 0x00000073007d7202 */ /* 0x000fe40000000f00 */
[----:B------:R-:W-:-:S07]  /*3cc0*/  MOV R117, R123 ;  /* 0x0000007b00757202 */ /* 0x000fce0000000f00 */
[----:B------:R-:W-:Y:S05]  /*3cd0*/  WARPSYNC.COLLECTIVE R122, `(.L_x_8028) ;  /* 0x000000007a087348 */ /* 0x000fea0003c00000 */
[----:B------:R0:W1:Y:S02]  /*3ce0*/  SHFL.DOWN P5, R123, R125, R124, R127 ;  /* 0x0800007c7d7b7389 */ /* 0x00006400000a007f */
[----:B01----:R-:W-:Y:S01]  /*3cf0*/  ENDCOLLECTIVE ;  /* 0x000000000000791b */ /* 0x003fe20003800000 */
.L_x_8028:
[----:B------:R-:W-:Y:S01]  /*3d00*/  FADD.FTZ R117, R114, R117 ;  /* 0x0000007572757221 */ /* 0x000fe20000010000 */
[----:B------:R-:W-:-:S04]  /*3d10*/  HFMA2.MMA R124, -RZ, RZ, 0, 2.384185791015625e-07 ;  /* 0x00000004ff7c7435 */ /* 0x000fc800000001ff */
[----:B------:R-:W-:Y:S02]  /*3d20*/  MOV R125, R117 ;  /* 0x00000075007d7202 */ /* 0x000fe40000000f00 */
[----:B------:R-:W-:-:S07]  /*3d30*/  MOV R116, R123 ;  /* 0x0000007b00747202 */ /* 0x000fce0000000f00 */
[----:B------:R-:W-:Y:S05]  /*3d40*/  WARPSYNC.COLLECTIVE R122, `(.L_x_8029) ;  /* 0x000000007a087348 */ /* 0x000fea0003c00000 */
[----:B------:R0:W1:Y:S02]  /*3d50*/  SHFL.DOWN P5, R123, R125, R124, R127 ;  /* 0x0800007c7d7b7389 */ /* 0x00006400000a007f */
[----:B01----:R-:W-:Y:S01]  /*3d60*/  ENDCOLLECTIVE ;  /* 0x000000000000791b */ /* 0x003fe20003800000 */
.L_x_8029:
[----:B------:R-:W-:-:S05]  /*3d70*/  FADD.FTZ R116, R115, R116 ;  /* 0x0000007473747221 */ /* 0x000fca0000010000 */
[----:B------:R-:W-:Y:S02]  /*3d80*/  MOV R125, R116 ;  /* 0x00000074007d7202 */ /* 0x000fe40000000f00 */
[----:B------:R-:W-:-:S07]  /*3d90*/  MOV R118, R123 ;  /* 0x0000007b00767202 */ /* 0x000fce0000000f00 */
[----:B------:R-:W-:Y:S05]  /*3da0*/  WARPSYNC.COLLECTIVE R122, `(.L_x_8030) ;  /* 0x000000007a087348 */ /* 0x000fea0003c00000 */
[----:B------:R0:W1:Y:S02]  /*3db0*/  SHFL.DOWN P5, R123, R125, R124, R127 ;  /* 0x0800007c7d7b7389 */ /* 0x00006400000a007f */
[----:B01----:R-:W-:Y:S01]  /*3dc0*/  ENDCOLLECTIVE ;  /* 0x000000000000791b */ /* 0x003fe20003800000 */
.L_x_8030:
[----:B------:R-:W-:Y:S01]  /*3dd0*/  FADD.FTZ R118, R117, R118 ;  /* 0x0000007675767221 */ /* 0x000fe20000010000 */
[----:B------:R-:W-:-:S04]  /*3de0*/  HFMA2.MMA R124, -RZ, RZ, 0, 1.1920928955078125e-07 ;  /* 0x00000002ff7c7435 */ /* 0x000fc800000001ff */
[----:B------:R-:W-:Y:S02]  /*3df0*/  MOV R125, R118 ;  /* 0x00000076007d7202 */ /* 0x000fe40000000f00 */
[----:B------:R-:W-:-:S07]  /*3e00*/  MOV R119, R123 ;  /* 0x0000007b00777202 */ /* 0x000fce0000000f00 */
[----:B------:R-:W-:Y:S05]  /*3e10*/  WARPSYNC.COLLECTIVE R122, `(.L_x_8031) ;  /* 0x000000007a087348 */ /* 0x000fea0003c00000 */
[----:B------:R0:W1:Y:S02]  /*3e20*/  SHFL.DOWN P5, R123, R125, R124, R127 ;  /* 0x0800007c7d7b7389 */ /* 0x00006400000a007f */
[----:B01----:R-:W-:Y:S01]  /*3e30*/  ENDCOLLECTIVE ;  /* 0x000000000000791b */ /* 0x003fe20003800000 */
.L_x_8031:
[----:B------:R-:W-:-:S05]  /*3e40*/  FADD.FTZ R119, R116, R119 ;  /* 0x0000007774777221 */ /* 0x000fca0000010000 */
[----:B------:R-:W-:Y:S02]  /*3e50*/  MOV R125, R119 ;  /* 0x00000077007d7202 */ /* 0x000fe40000000f00 */
[----:B------:R-:W-:-:S07]  /*3e60*/  MOV R121, R123 ;  /* 0x0000007b00797202 */ /* 0x000fce0000000f00 */
[----:B------:R-:W-:Y:S05]  /*3e70*/  WARPSYNC.COLLECTIVE R122, `(.L_x_8032) ;  /* 0x000000007a087348 */ /* 0x000fea0003c00000 */
[----:B------:R0:W1:Y:S02]  /*3e80*/  SHFL.DOWN P5, R123, R125, R124, R127 ;  /* 0x0800007c7d7b7389 */ /* 0x00006400000a007f */
[----:B01----:R-:W-:Y:S01]  /*3e90*/  ENDCOLLECTIVE ;  /* 0x000000000000791b */ /* 0x003fe20003800000 */
.L_x_8032:
[----:B------:R-:W-:Y:S01]  /*3ea0*/  FADD.FTZ R121, R118, R121 ;  /* 0x0000007976797221 */ /* 0x000fe20000010000 */
[----:B------:R-:W-:-:S04]  /*3eb0*/  HFMA2.MMA R124, -RZ, RZ, 0, 5.9604644775390625e-08 ;  /* 0x00000001ff7c7435 */ /* 0x000fc800000001ff */
[----:B------:R-:W-:Y:S02]  /*3ec0*/  MOV R125, R121 ;  /* 0x00000079007d7202 */ /* 0x000fe40000000f00 */
[----:B------:R-:W-:-:S07]  /*3ed0*/  MOV R120, R123 ;  /* 0x0000007b00787202 */ /* 0x000fce0000000f00 */
[----:B------:R-:W-:Y:S05]  /*3ee0*/  WARPSYNC.COLLECTIVE R122, `(.L_x_8033) ;  /* 0x000000007a087348 */ /* 0x000fea0003c00000 */
[----:B------:R0:W1:Y:S02]  /*3ef0*/  SHFL.DOWN P5, R123, R125, R124, R127 ;  /* 0x0800007c7d7b7389 */ /* 0x00006400000a007f */
[----:B01----:R-:W-:Y:S01]  /*3f00*/  ENDCOLLECTIVE ;  /* 0x000000000000791b */ /* 0x003fe20003800000 */
.L_x_8033:
[----:B------:R-:W-:-:S05]  /*3f10*/  FADD.FTZ R120, R119, R120 ;  /* 0x0000007877787221 */ /* 0x000fca0000010000 */
[----:B------:R-:W-:Y:S02]  /*3f20*/  MOV R125, R120 ;  /* 0x00000078007d7202 */ /* 0x000fe40000000f00 */
[----:B------:R-:W-:-:S07]  /*3f30*/  MOV R114, R123 ;  /* 0x0000007b00727202 */ /* 0x000fce0000000f00 */
[----:B------:R-:W-:Y:S05]  /*3f40*/  WARPSYNC.COLLECTIVE R122, `(.L_x_8034) ;  /* 0x000000007a087348 */ /* 0x000fea0003c00000 */
[----:B------:R0:W1:Y:S02]  /*3f50*/  SHFL.DOWN P5, R123, R125, R124, R127 ;  /* 0x0800007c7d7b7389 */ /* 0x00006400000a007f */
[----:B01----:R-:W-:Y:S01]  /*3f60*/  ENDCOLLECTIVE ;  /* 0x000000000000791b */ /* 0x003fe20003800000 */
.L_x_8034:
[----:B------:R-:W-:Y:S01]  /*3f70*/  MOV R115, R123 ;  /* 0x0000007b00737202 */ /* 0x000fe20000000f00 */
[----:B------:R-:W-:Y:S06]  /*3f80*/  BRA `(.L_x_8035) ;  /* 0xffffffd800507947 */ /* 0x000fec000383ffff */
.L_x_8036:
        /* <DEDUP_REMOVED lines=15> */
.L_x_11401:


//--------------------- .text._ZN10layer_norm13ln_bwd_kernelINS_13Kernel_traitsIf6__halffS2_fjLj6144ELj1ELj1ELj8ELj16ENS_18Kernel_traits_baseILj6144EfS2_fS2_fjLj256EEEEELb0ELb0ELb1ELb1EEEvNS_9BwdParamsE --------------------------
	.section	.text._ZN10layer_norm13ln_bwd_kernelINS_13Kernel_traitsIf6__halffS2_fjLj6144ELj1ELj1ELj8ELj16ENS_18Kernel_traits_baseILj6144EfS2_fS2_fjLj256EEEEELb0ELb0ELb1ELb1EEEvNS_9BwdParamsE,"ax",@progbits
	.align	128
        .global         _ZN10layer_norm13ln_bwd_kernelINS_13Kernel_traitsIf6__halffS2_fjLj6144ELj1ELj1ELj8ELj16ENS_18Kernel_traits_baseILj6144EfS2_fS2_fjLj256EEEEELb0ELb0ELb1ELb1EEEvNS_9BwdParamsE
        .type           _ZN10layer_norm13ln_bwd_kernelINS_13Kernel_traitsIf6__halffS2_fjLj6144ELj1ELj1ELj8ELj16ENS_18Kernel_traits_baseILj6144EfS2_fS2_fjLj256EEEEELb0ELb0ELb1ELb1EEEvNS_9BwdParamsE,@function
        .size           _ZN10layer_norm13ln_bwd_kernelINS_13Kernel_traitsIf6__halffS2_fjLj6144ELj1ELj1ELj8ELj16ENS_18Kernel_traits_baseILj6144EfS2_fS2_fjLj256EEEEELb0ELb0ELb1ELb1EEEvNS_9BwdParamsE,(.L_x_11402 - _ZN10layer_norm13ln_bwd_kernelINS_13Kernel_traitsIf6__halffS2_fjLj6144ELj1ELj1ELj8ELj16ENS_18Kernel_traits_baseILj6144EfS2_fS2_fjLj256EEEEELb0ELb0ELb1ELb1EEEvNS_9BwdParamsE)
        .other          _ZN10layer_norm13ln_bwd_kernelINS_13Kernel_traitsIf6__halffS2_fjLj6144ELj1ELj1ELj8ELj16ENS_18Kernel_traits_baseILj6144EfS2_fS2_fjLj256EEEEELb0ELb0ELb1ELb1EEEvNS_9BwdParamsE,@"STO_CUDA_ENTRY STV_DEFAULT"
_ZN10layer_norm13ln_bwd_kernelINS_13Kernel_traitsIf6__halffS2_fjLj6144ELj1ELj1ELj8ELj16ENS_18Kernel_traits_baseILj6144EfS2_fS2_fjLj256EEEEELb0ELb0ELb1ELb1EEEvNS_9BwdParamsE:
.text._ZN10layer_norm13ln_bwd_kernelINS_13Kernel_traitsIf6__halffS2_fjLj6144ELj1ELj1ELj8ELj16ENS_18Kernel_traits_baseILj6144EfS2_fS2_fjLj256EEEEELb0ELb0ELb1ELb1EEEvNS_9BwdParamsE:
        /* <DEDUP_REMOVED lines=37> */
.L_x_8037:
        /* <DEDUP_REMOVED lines=37> */
.L_x_8091:
        /* <DEDUP_REMOVED lines=40> */
.L_x_8040:
        /* <DEDUP_REMOVED lines=9> */
[----:B------:R-:W-:-:S03]  /*07b0*/  IADD3 R149, R119, 0x100, RZ ;  /* 0x0000010077957810 */ /* 0x000fc60007ffe0ff */
        /* <DEDUP_REMOVED lines=17> */
[----:B0-----:R-:W-:-:S02]  /*08d0*/  MOV R2, UR14 ;  /* 0x0000000e00027c02 */ /* 0x001fc40008000f00 */
        /* <DEDUP_REMOVED lines=12> */
[----:B------:R-:W-:Y:S02]  /*09a0*/  HADD2.F32 R120, -RZ, R120.H1_H1 ;  /* 0x30000078ff787230 */ /* 0x000fe40000004100 */
[----:B--2---:R-:W-:Y:S02]  /*09b0*/  HADD2.F32 R194, -RZ, R149.H1_H1 ;  /* 0x30000095ffc27230 */ /* 0x004fe40000004100 */
[C---:B------:R-:W-:Y:S01]  /*09c0*/  FADD.FTZ R162, -R3.reuse, R162 ;  /* 0x000000a203a27221 */ /* 0x040fe20000010100 */
[--C-:B0-----:R-:W-:Y:S02]  /*09d0*/  HADD2.F32 R117, -RZ, R122.reuse.H0_H0 ;  /* 0x2000007aff757230 */ /* 0x101fe40000004100 */
[----:B------:R-:W-:Y:S01]  /*09e0*/  FADD.FTZ R116, -R3, R140 ;  /* 0x0000008c03747221 */ /* 0x000fe20000010100 */
[----:B------:R-:W-:-:S02]  /*09f0*/  HADD2.F32 R174, -RZ, R122.H1_H1 ;  /* 0x3000007affae7230 */ /* 0x000fc40000004100 */
[C---:B------:R-:W-:Y:S01]  /*0a00*/  FADD.FTZ R124, -R3.reuse, R124 ;  /* 0x0000007c037c7221 */ /* 0x040fe20000010100 */
[----:B------:R-:W-:Y:S01]  /*0a10*/  FADD.FTZ R170, -R3, R127 ;  /* 0x0000007f03aa7221 */ /* 0x000fe20000010100 */
[----:B------:R-:W-:Y:S02]  /*0a20*/  HADD2.F32 R127, -RZ, R149.H0_H0 ;  /* 0x20000095ff7f7230 */ /* 0x000fe40000004100 */
        /* <DEDUP_REMOVED lines=23> */
[----:B------:R-:W-:Y:S01]  /*0ba0*/  FMUL.FTZ R3, R129, R124 ;  /* 0x0000007c81037220 */ /* 0x000fe20000410000 */
[----:B------:R-:W-:-:S02]  /*0bb0*/  HADD2.F32 R177, -RZ, R153.H0_H0 ;  /* 0x20000099ffb17230 */ /* 0x000fc40000004100 */
[----:B------:R-:W-:Y:S02]  /*0bc0*/  HADD2.F32 R210, -RZ, R153.H1_H1 ;  /* 0x30000099ffd27230 */ /* 0x000fe40000004100 */
[----:B------:R-:W-:Y:S01]  /*0bd0*/  FMUL.FTZ R153, R129, R166 ;  /* 0x000000a681997220 */ /* 0x000fe20000410000 */
[----:B------:R-:W-:Y:S02]  /*0be0*/  HADD2.F32 R125, -RZ, R121.H0_H0 ;  /* 0x20000079ff7d7230 */ /* 0x000fe40000004100 */
[----:B------:R-:W-:Y:S01]  /*0bf0*/  FMUL.FTZ R159, R49, R120 ;  /* 0x00000078319f7220 */ /* 0x000fe20000410000 */
[----:B------:R-:W-:Y:S01]  /*0c00*/  FADD.FTZ R92, R92, R117 ;  /* 0x000000755c5c7221 */ /* 0x000fe20000010000 */
[-C--:B------:R-:W-:Y:S01]  /*0c10*/  FFMA.FTZ R56, R139, R117.reuse, R56 ;  /* 0x000000758b387223 */ /* 0x080fe20000010038 */
[----:B------:R-:W-:Y:S01]  /*0c20*/  FMUL.FTZ R166, R44, R117 ;  /* 0x000000752ca67220 */ /* 0x000fe20000410000 */
[----:B------:R-:W-:Y:S01]  /*0c30*/  FADD.FTZ R116, RZ, R162 ;  /* 0x000000a2ff747221 */ /* 0x000fe20000010000 */
[----:B------:R-:W-:Y:S01]  /*0c40*/  FMUL.FTZ R140, R129, R168 ;  /* 0x000000a8818c7220 */ /* 0x000fe20000410000 */
[----:B------:R-:W-:Y:S01]  /*0c50*/  FFMA.FTZ R117, R3, R162, RZ ;  /* 0x000000a203757223 */ /* 0x000fe200000100ff */
[----:B------:R-:W-:-:S02]  /*0c60*/  HADD2.F32 R173, -RZ, R151.H0_H0 ;  /* 0x20000097ffad7230 */ /* 0x000fc40000004100 */
[----:B------:R-:W-:Y:S01]  /*0c70*/  FFMA.FTZ R52, R3, R119, R52 ;  /* 0x0000007703347223 */ /* 0x000fe20000010034 */
[----:B------:R-:W-:Y:S02]  /*0c80*/  HADD2.F32 R202, -RZ, R151.H1_H1 ;  /* 0x30000097ffca7230 */ /* 0x000fe40000004100 */
[C---:B------:R-:W-:Y:S01]  /*0c90*/  FMUL.FTZ R151, R129.reuse, R164 ;  /* 0x000000a481977220 */ /* 0x040fe20000410000 */
[----:B------:R-:W-:Y:S02]  /*0ca0*/  HADD2.F32 R172, -RZ, R121.H1_H1 ;  /* 0x30000079ffac7230 */ /* 0x000fe40000004100 */
[----:B------:R-:W-:Y:S01]  /*0cb0*/  FADD.FTZ R96, R96, R119 ;  /* 0x0000007760607221 */ /* 0x000fe20000010000 */
[----:B------:R-:W-:Y:S01]  /*0cc0*/  FMUL.FTZ R164, R50, R125 ;  /* 0x0000007d32a47220 */ /* 0x000fe20000410000 */
[----:B------:R-:W-:Y:S01]  /*0cd0*/  FADD.FTZ R119, R116, R159 ;  /* 0x0000009f74777221 */ /* 0x000fe20000010000 */
[----:B------:R-:W-:Y:S01]  /*0ce0*/  FMUL.FTZ R137, R129, R126 ;  /* 0x0000007e81897220 */ /* 0x000fe20000410000 */
[C---:B------:R-:W-:Y:S01]  /*0cf0*/  FFMA.FTZ R116, R140.reuse, R159, R117 ;  /* 0x0000009f8c747223 */ /* 0x040fe20000010075 */
[----:B------:R-:W-:Y:S01]  /*0d00*/  FFMA.FTZ R53, R140, R120, R53 ;  /* 0x000000788c357223 */ /* 0x000fe20000010035 */
[----:B------:R-:W-:Y:S01]  /*0d10*/  FADD.FTZ R97, R97, R120 ;  /* 0x0000007861617221 */ /* 0x000fe20000010000 */
        /* <DEDUP_REMOVED lines=8> */
[----:B------:R-:W-:Y:S01]  /*0da0*/  FADD.FTZ R120, R119, R166 ;  /* 0x000000a677787221 */ /* 0x000fe20000010000 */
[----:B------:R-:W-:Y:S01]  /*0db0*/  FMUL.FTZ R144, R129, R122 ;  /* 0x0000007a81907220 */ /* 0x000fe20000410000 */
[----:B------:R-:W-:Y:S01]  /*0dc0*/  FFMA.FTZ R117, R139, R166, R116 ;  /* 0x000000a68b757223 */ /* 0x000fe20000010074 */
[----:B------:R-:W-:Y:S02]  /*0dd0*/  HADD2.F32 R180, -RZ, R123.H1_H1 ;  /* 0x3000007bffb47230 */ /* 0x000fe40000004100 */
        /* <DEDUP_REMOVED lines=65> */
[----:B------:R-:W-:Y:S01]  /*11f0*/  FADD.FTZ R95, R95, R180 ;  /* 0x000000b45f5f7221 */ /* 0x000fe20000010000 */
[----:B------:R-:W-:Y:S02]  /*1200*/  HADD2.F32 R112, -RZ, R155.H1_H1 ;  /* 0x3000009bff707230 */ /* 0x000fe40000004100 */
        /* <DEDUP_REMOVED lines=9> */
[-C--:B------:R-:W-:Y:S01]  /*12a0*/  FFMA.FTZ R72, R155, R115.reuse, R72 ;  /* 0x000000739b487223 */ /* 0x080fe20000010048 */
        /* <DEDUP_REMOVED lines=46> */
.L_x_8041:
[----:B------:R-:W-:Y:S05]  /*1590*/  BSYNC B0 ;  /* 0x0000000000007941 */ /* 0x000fea0003800000 */
.L_x_8039:
        /* <DEDUP_REMOVED lines=25> */
.L_x_8102:
        /* <DEDUP_REMOVED lines=24> */
[----:B------:R-:W4:Y:S04]  /*18b0*/  LDS.128 R112, [R185+0x6000] ;  /* 0x00600000b9707984 */ /* 0x000f280000000c00 */
[----:B0-----:R-:W0:Y:S04]  /*18c0*/  LDS.128 R116, [R185+0x6010] ;  /* 0x00601000b9747984 */ /* 0x001e280000000c00 */
[----:B------:R-:W1:Y:S04]  /*18d0*/  LDS.128 R120, [R185+0x6020] ;  /* 0x00602000b9787984 */ /* 0x000e680000000c00 */
[----:B------:R2:W3:Y:S02]  /*18e0*/  LDS.128 R124, [R185+0x6030] ;  /* 0x00603000b97c7984 */ /* 0x0004e40000000c00 */
[----:B--2---:R-:W2:Y:S01]  /*18f0*/  @P5 LDC R185, c[0x0][0x29c] ;  /* 0x0000a700ffb95b82 */ /* 0x004ea20000000800 */
[----:B----4-:R-:W-:Y:S01]  /*1900*/  FADD.FTZ R187, RZ, R112 ;  /* 0x00000070ffbb7221 */ /* 0x010fe20000010000 */
[----:B------:R-:W-:Y:S01]  /*1910*/  FADD.FTZ R112, RZ, R113 ;  /* 0x00000071ff707221 */ /* 0x000fe20000010000 */
[----:B------:R-:W-:-:S02]  /*1920*/  @P5 IADD3 R113, R136, -0x1, RZ ;  /* 0xffffffff88715810 */ /* 0x000fc40007ffe0ff */
[----:B------:R-:W-:Y:S01]  /*1930*/  FADD.FTZ R187, R114, R187 ;  /* 0x000000bb72bb7221 */ /* 0x000fe20000010000 */
[----:B------:R-:W-:Y:S02]  /*1940*/  FADD.FTZ R112, R115, R112 ;  /* 0x0000007073707221 */ /* 0x000fe40000010000 */
[----:B------:R-:W4:Y:S01]  /*1950*/  @P5 LDC R136, c[0x0][0x29c] ;  /* 0x0000a700ff885b82 */ /* 0x000f220000000800 */
[----:B------:R-:W-:Y:S02]  /*1960*/  @P5 IMAD R138, R113, R138, RZ ;  /* 0x0000008a718a5224 */ /* 0x000fe400078e02ff */
[----:B0-----:R-:W-:Y:S01]  /*1970*/  FADD.FTZ R187, R187, R116 ;  /* 0x00000074bbbb7221 */ /* 0x001fe20000010000 */
[----:B------:R-:W-:Y:S01]  /*1980*/  FADD.FTZ R112, R112, R117 ;  /* 0x0000007570707221 */ /* 0x000fe20000010000 */
[----:B------:R-:W-:Y:S02]  /*1990*/  @!P3 FSEL R117, R24, RZ, P2 ;  /* 0x000000ff1875b208 */ /* 0x000fe40001000000 */
[----:B------:R-:W-:Y:S01]  /*19a0*/  FADD.FTZ R187, R118, R187 ;  /* 0x000000bb76bb7221 */ /* 0x000fe20000010000 */
[----:B------:R-:W-:Y:S01]  /*19b0*/  FADD.FTZ R112, R119, R112 ;  /* 0x0000007077707221 */ /* 0x000fe20000010000 */
[----:B------:R-:W0:Y:S01]  /*19c0*/  @P5 LDC R118, c[0x0][0x29c] ;  /* 0x0000a700ff765b82 */ /* 0x000e220000000800 */
[----:B------:R-:W-:Y:S01]  /*19d0*/  @P5 SHF.R.S32.HI R115, RZ, 0x1f, R138 ;  /* 0x0000001fff735819 */ /* 0x000fe2000001148a */
[----:B-1----:R-:W-:Y:S01]  /*19e0*/  FADD.FTZ R187, R187, R120 ;  /* 0x00000078bbbb7221 */ /* 0x002fe20000010000 */
[----:B------:R-:W-:Y:S01]  /*19f0*/  FADD.FTZ R112, R112, R121 ;  /* 0x0000007970707221 */ /* 0x000fe20000010000 */
[----:B------:R-:W-:-:S02]  /*1a00*/  @!P3 FSEL R116, R25, RZ, P1 ;  /* 0x000000ff1974b208 */ /* 0x000fc40000800000 */
[----:B------:R-:W-:Y:S01]  /*1a10*/  FADD.FTZ R187, R122, R187 ;  /* 0x000000bb7abb7221 */ /* 0x000fe20000010000 */
[----:B------:R-:W-:Y:S01]  /*1a20*/  FADD.FTZ R114, R123, R112 ;  /* 0x000000707b727221 */ /* 0x000fe20000010000 */
[----:B------:R-:W1:Y:S01]  /*1a30*/  @P5 LDC.64 R120, c[0x0][0x2f8] ;  /* 0x0000be00ff785b82 */ /* 0x000e620000000a00 */
[----:B------:R-:W-:Y:S01]  /*1a40*/  @!P3 ISETP.NE.U32.AND P2, PT, R2, RZ, PT ;  /* 0x000000ff0200b20c */ /* 0x000fe20003f45070 */
[----:B---3--:R-:W-:Y:S01]  /*1a50*/  FADD.FTZ R187, R187, R124 ;  /* 0x0000007cbbbb7221 */ /* 0x008fe20000010000 */
[----:B------:R-:W-:Y:S01]  /*1a60*/  FADD.FTZ R114, R114, R125 ;  /* 0x0000007d72727221 */ /* 0x000fe20000010000 */
[----:B------:R-:W-:Y:S02]  /*1a70*/  @!P3 ISETP.NE.U32.AND P1, PT, R2, RZ, PT ;  /* 0x000000ff0200b20c */ /* 0x000fe40003f25070 */
[----:B------:R-:W-:Y:S01]  /*1a80*/  FADD.FTZ R126, R126, R187 ;  /* 0x000000bb7e7e7221 */ /* 0x000fe20000010000 */
[----:B------:R-:W-:Y:S01]  /*1a90*/  FADD.FTZ R114, R127, R114 ;  /* 0x000000727f727221 */ /* 0x000fe20000010000 */
[----:B------:R-:W3:Y:S01]  /*1aa0*/  @P5 LDC R123, c[0x0][0x29c] ;  /* 0x0000a700ff7b5b82 */ /* 0x000ee20000000800 */
[----:B------:R-:W-:Y:S01]  /*1ab0*/  @P5 LEA.HI R115, R115, R138, RZ, 0x3 ;  /* 0x0000008a73735211 */ /* 0x000fe200078f18ff */
[----:B------:R-:W-:Y:S01]  /*1ac0*/  FMUL.FTZ R124, R126, UR8 ;  /* 0x000000087e7c7c20 */ /* 0x000fe20008410000 */
[----:B------:R-:W-:-:S04]  /*1ad0*/  FMUL.FTZ R125, R114, UR8 ;  /* 0x00000008727d7c20 */ /* 0x000fc80008410000 */
[----:B------:R-:W-:Y:S01]  /*1ae0*/  FSEL R124, R124, RZ, !P6 ;  /* 0x000000ff7c7c7208 */ /* 0x000fe20007000000 */
[----:B------:R-:W0:Y:S01]  /*1af0*/  @P5 LDC R187, c[0x0][0x29c] ;  /* 0x0000a700ffbb5b82 */ /* 0x000e220000000800 */
[----:B------:R-:W-:-:S04]  /*1b00*/  @!P3 ISETP.NE.U32.AND P6, PT, R2, RZ, PT ;  /* 0x000000ff0200b20c */ /* 0x000fc80003fc5070 */
[----:B------:R-:W-:-:S03]  /*1b10*/  @!P3 ISETP.NE.AND.EX P6, PT, R0, RZ, PT, P6 ;  /* 0x000000ff0000b20c */ /* 0x000fc60003fc5360 */
[----:B------:R-:W0:Y:S01]  /*1b20*/  @P0 LDC.64 R112, c[0x0][0x308] ;  /* 0x0000c200ff700b82 */ /* 0x000e220000000a00 */
[----:B------:R-:W-:Y:S01]  /*1b30*/  @!P3 FSEL R119, R26, RZ, P6 ;  /* 0x000000ff1a77b208 */ /* 0x000fe20003000000 */
[----:B--2---:R-:W-:Y:S08]  /*1b40*/  @!P3 BRA `(.L_x_8044) ;  /* 0x000000000018b947 */ /* 0x004ff00003800000 */
[----:B------:R-:W-:Y:S01]  /*1b50*/  ISETP.NE.U32.AND P6, PT, R2, RZ, PT ;  /* 0x000000ff0200720c */ /* 0x000fe20003fc5070 */
[----:B------:R-:W-:-:S03]  /*1b60*/  FFMA.FTZ R117, R3, R125, R124 ;  /* 0x0000007d03757223 */ /* 0x000fc6000001007c */
[----:B------:R-:W-:Y:S01]  /*1b70*/  ISETP.NE.AND.EX P6, PT, R0, RZ, PT, P6 ;  /* 0x000000ff0000720c */ /* 0x000fe20003fc5360 */
[----:B------:R-:W-:-:S04]  /*1b80*/  FADD.FTZ R114, R162, -R117 ;  /* 0x80000075a2727221 */ /* 0x000fc80000010000 */
[----:B------:R-:W-:-:S08]  /*1b90*/  FMUL.FTZ R117, R129, R114 ;  /* 0x0000007281757220 */ /* 0x000fd00000410000 */
[----:B------:R-:W-:-:S07]  /*1ba0*/  @P6 FADD.FTZ R117, R24, R117 ;  /* 0x0000007518756221 */ /* 0x000fce0000010000 */
.L_x_8044:
[----:B------:R-:W-:Y:S05]  /*1bb0*/  BSYNC B0 ;  /* 0x0000000000007941 */ /* 0x000fea0003800000 */
.L_x_8043:
        /* <DEDUP_REMOVED lines=8> */
.L_x_8046:
[----:B------:R-:W-:Y:S05]  /*1c40*/  BSYNC B0 ;  /* 0x0000000000007941 */ /* 0x000fea0003800000 */
.L_x_8045:
[----:B------:R-:W-:Y:S01]  /*1c50*/  HFMA2.MMA R127, -RZ, RZ, 0, 0 ;  /* 0x00000000ff7f7435 */ /* 0x000fe200000001ff */
[----:B0-----:R-:W-:Y:S01]  /*1c60*/  @P5 FMUL.FTZ R114, R117, R118 ;  /* 0x0000007675725220 */ /* 0x001fe20000410000 */
[----:B---3--:R-:W-:Y:S01]  /*1c70*/  @P5 FMUL.FTZ R118, R116, R123 ;  /* 0x0000007b74765220 */ /* 0x008fe20000410000 */
        /* <DEDUP_REMOVED lines=14> */
.L_x_8048:
[----:B------:R-:W-:Y:S05]  /*1d60*/  BSYNC B0 ;  /* 0x0000000000007941 */ /* 0x000fea0003800000 */
.L_x_8047:
        /* <DEDUP_REMOVED lines=8> */
.L_x_8050:
[----:B------:R-:W-:Y:S05]  /*1df0*/  BSYNC B0 ;  /* 0x0000000000007941 */ /* 0x000fea0003800000 */
.L_x_8049:
[----:B------:R-:W-:Y:S01]  /*1e00*/  @!P3 ISETP.NE.U32.AND P2, PT, R2, RZ, PT ;  /* 0x000000ff0200b20c */ /* 0x000fe20003f45070 */
[----:B----4-:R-:W-:Y:S01]  /*1e10*/  @P5 FMUL.FTZ R115, R119, R136 ;  /* 0x0000008877735220 */ /* 0x010fe20000410000 */
[----:B------:R-:W-:Y:S01]  /*1e20*/  @P5 FMUL.FTZ R122, R126, R183 ;  /* 0x000000b77e7a5220 */ /* 0x000fe20000410000 */
[----:B------:R-:W-:Y:S01]  /*1e30*/  @P5 PRMT R100, R114, 0x7610, R100 ;  /* 0x0000761072645816 */ /* 0x000fe20000000064 */
[----:B------:R-:W-:Y:S01]  /*1e40*/  BSSY B0, `(.L_x_8051) ;  /* 0x000000f000007945 */ /* 0x000fe20003800000 */
[C---:B------:R-:W-:Y:S02]  /*1e50*/  @!P3 ISETP.NE.AND.EX P2, PT, R0.reuse, RZ, PT, P2 ;  /* 0x000000ff0000b20c */ /* 0x040fe40003f45320 */
[C---:B------:R-:W-:Y:S02]  /*1e60*/  @!P3 ISETP.NE.AND.EX P1, PT, R0.reuse, RZ, PT, P1 ;  /* 0x000000ff0000b20c */ /* 0x040fe40003f25310 */
[----:B------:R-:W-:Y:S02]  /*1e70*/  @!P3 ISETP.NE.AND.EX P6, PT, R0, RZ, PT, P6 ;  /* 0x000000ff0000b20c */ /* 0x000fe40003fc5360 */
[----:B------:R-:W-:-:S02]  /*1e80*/  @P5 PRMT R100, R100, 0x5410, R118 ;  /* 0x0000541064645816 */ /* 0x000fc40000000076 */
        /* <DEDUP_REMOVED lines=10> */
.L_x_8052:
[----:B------:R-:W-:Y:S05]  /*1f30*/  BSYNC B0 ;  /* 0x0000000000007941 */ /* 0x000fea0003800000 */
.L_x_8051:
        /* <DEDUP_REMOVED lines=10> */
.L_x_8054:
[----:B------:R-:W-:Y:S05]  /*1fe0*/  BSYNC B0 ;  /* 0x0000000000007941 */ /* 0x000fea0003800000 */
.L_x_8053:
        /* <DEDUP_REMOVED lines=10> */
.L_x_8056:
[----:B------:R-:W-:Y:S05]  /*2090*/  BSYNC B0 ;  /* 0x0000000000007941 */ /* 0x000fea0003800000 */
.L_x_8055:
[----:B------:R-:W-:Y:S01]  /*20a0*/  @P5 F2FP.F16.F32.PACK_AB R114, RZ, R114 ;  /* 0x00000072ff72523e */ /* 0x000fe200000000ff */
[----:B------:R-:W-:Y:S01]  /*20b0*/  @P5 FMUL.FTZ R134, R185, R190 ;  /* 0x000000beb9865220 */ /* 0x000fe20000410000 */
[----:B------:R-:W-:Y:S01]  /*20c0*/  ISETP.NE.U32.AND P1, PT, RZ, UR10, PT ;  /* 0x0000000aff007c0c */ /* 0x000fe2000bf25070 */
[----:B------:R-:W-:Y:S01]  /*20d0*/  BSSY B0, `(.L_x_8057) ;  /* 0x0000018000007945 */ /* 0x000fe20003800000 */
[----:B------:R-:W-:Y:S02]  /*20e0*/  @!P3 ISETP.NE.U32.AND P2, PT, R2, RZ, PT ;  /* 0x000000ff0200b20c */ /* 0x000fe40003f45070 */
[----:B------:R-:W-:Y:S02]  /*20f0*/  @P5 PRMT R101, R115, 0x7610, R101 ;  /* 0x0000761073655816 */ /* 0x000fe40000000065 */
[----:B------:R-:W-:Y:S02]  /*2100*/  @P5 F2FP.F16.F32.PACK_AB R123, RZ, R123 ;  /* 0x0000007bff7b523e */ /* 0x000fe400000000ff */
[----:B------:R-:W-:-:S02]  /*2110*/  @P5 PRMT R102, R114, 0x7610, R102 ;  /* 0x0000761072665816 */ /* 0x000fc40000000066 */
[----:B------:R-:W-:Y:S02]  /*2120*/  ISETP.NE.AND.EX P1, PT, RZ, UR11, PT, P1 ;  /* 0x0000000bff007c0c */ /* 0x000fe4000bf25310 */
[----:B------:R-:W-:Y:S02]  /*2130*/  @P5 F2FP.F16.F32.PACK_AB R134, RZ, R134 ;  /* 0x00000086ff86523e */ /* 0x000fe400000000ff */
        /* <DEDUP_REMOVED lines=17> */
.L_x_8058:
[----:B------:R-:W-:Y:S05]  /*2250*/  BSYNC B0 ;  /* 0x0000000000007941 */ /* 0x000fea0003800000 */
.L_x_8057:
[----:B------:R-:W-:Y:S01]  /*2260*/  @P5 FMUL.FTZ R134, R126, R187 ;  /* 0x000000bb7e865220 */ /* 0x000fe20000410000 */
[----:B------:R-:W-:Y:S01]  /*2270*/  SEL R117, R118, R109, P1 ;  /* 0x0000006d76757207 */ /* 0x000fe20000800000 */
[----:B-1----:R-:W-:Y:S01]  /*2280*/  @P5 IMAD.WIDE.U32 R120, R127, 0x10, R120 ;  /* 0x000000107f785825 */ /* 0x002fe200078e0078 */
        /* <DEDUP_REMOVED lines=38> */
.L_x_8060:
[----:B------:R-:W-:Y:S05]  /*24f0*/  BSYNC B0 ;  /* 0x0000000000007941 */ /* 0x000fea0003800000 */
.L_x_8059:
        /* <DEDUP_REMOVED lines=8> */
.L_x_8062:
[----:B------:R-:W-:Y:S05]  /*2580*/  BSYNC B0 ;  /* 0x0000000000007941 */ /* 0x000fea0003800000 */
.L_x_8061:
[----:B------:R-:W-:Y:S01]  /*2590*/  @P5 FMUL.FTZ R114, R115, R134 ;  /* 0x0000008673725220 */ /* 0x000fe20000410000 */
        /* <DEDUP_REMOVED lines=14> */
.L_x_8064:
[----:B------:R-:W-:Y:S05]  /*2680*/  BSYNC B0 ;  /* 0x0000000000007941 */ /* 0x000fea0003800000 */
.L_x_8063:
        /* <DEDUP_REMOVED lines=8> */
.L_x_8066:
[----:B------:R-:W-:Y:S05]  /*2710*/  BSYNC B0 ;  /* 0x0000000000007941 */ /* 0x000fea0003800000 */
.L_x_8065:
        /* <DEDUP_REMOVED lines=8> */
.L_x_8068:
[----:B------:R-:W-:Y:S05]  /*27a0*/  BSYNC B0 ;  /* 0x0000000000007941 */ /* 0x000fea0003800000 */
.L_x_8067:
        /* <DEDUP_REMOVED lines=19> */
.L_x_8070:
[----:B------:R-:W-:Y:S05]  /*28e0*/  BSYNC B0 ;  /* 0x0000000000007941 */ /* 0x000fea0003800000 */
.L_x_8069:
        /* <DEDUP_REMOVED lines=10> */
.L_x_8072:
[----:B------:R-:W-:Y:S05]  /*2990*/  BSYNC B0 ;  /* 0x0000000000007941 */ /* 0x000fea0003800000 */
.L_x_8071:
[----:B------:R-:W0:Y:S01]  /*29a0*/  @P5 LDC.64 R120, c[0x0][0x2f8] ;  /* 0x0000be00ff785b82 */ /* 0x000e220000000a00 */
[----:B------:R-:W-:Y:S01]  /*29b0*/  @P5 FMUL.FTZ R123, R183, R188 ;  /* 0x000000bcb77b5220 */ /* 0x000fe20000410000 */
[----:B------:R-:W-:Y:S01]  /*29c0*/  @P5 F2FP.F16.F32.PACK_AB R117, RZ, R117 ;  /* 0x00000075ff75523e */ /* 0x000fe200000000ff */
[----:B------:R-:W-:Y:S01]  /*29d0*/  BSSY B0, `(.L_x_8073) ;  /* 0x0000019000007945 */ /* 0x000fe20003800000 */
[----:B------:R-:W-:Y:S02]  /*29e0*/  @P5 F2FP.F16.F32.PACK_AB R122, RZ, R122 ;  /* 0x0000007aff7a523e */ /* 0x000fe400000000ff */
[----:B------:R-:W-:Y:S02]  /*29f0*/  @P5 F2FP.F16.F32.PACK_AB R123, RZ, R123 ;  /* 0x0000007bff7b523e */ /* 0x000fe400000000ff */
        /* <DEDUP_REMOVED lines=22> */
.L_x_8074:
[----:B------:R-:W-:Y:S05]  /*2b60*/  BSYNC B0 ;  /* 0x0000000000007941 */ /* 0x000fea0003800000 */
.L_x_8073:
        /* <DEDUP_REMOVED lines=41> */
.L_x_8076:
[----:B------:R-:W-:Y:S05]  /*2e00*/  BSYNC B0 ;  /* 0x0000000000007941 */ /* 0x000fea0003800000 */
.L_x_8075:
        /* <DEDUP_REMOVED lines=9> */
.L_x_8078:
[----:B------:R-:W-:Y:S05]  /*2ea0*/  BSYNC B0 ;  /* 0x0000000000007941 */ /* 0x000fea0003800000 */
.L_x_8077:
        /* <DEDUP_REMOVED lines=9> */
.L_x_8080:
[----:B------:R-:W-:Y:S05]  /*2f40*/  BSYNC B0 ;  /* 0x0000000000007941 */ /* 0x000fea0003800000 */
.L_x_8079:
        /* <DEDUP_REMOVED lines=8> */
.L_x_8082:
[----:B------:R-:W-:Y:S05]  /*2fd0*/  BSYNC B0 ;  /* 0x0000000000007941 */ /* 0x000fea0003800000 */
.L_x_8081:
        /* <DEDUP_REMOVED lines=8> */
.L_x_8084:
[----:B------:R-:W-:Y:S05]  /*3060*/  BSYNC B0 ;  /* 0x0000000000007941 */ /* 0x000fea0003800000 */
.L_x_8083:
[----:B------:R-:W-:Y:S01]  /*3070*/  @!P3 ISETP.NE.U32.AND P6, PT, R2, RZ, PT ;  /* 0x000000ff0200b20c */ /* 0x000fe20003fc5070 */
[----:B------:R-:W-:Y:S01]  /*3080*/  BSSY B0, `(.L_x_8085) ;  /* 0x0000010000007945 */ /* 0x000fe20003800000 */
[----:B--2---:R-:W-:Y:S01]  /*3090*/  @P5 FMUL.FTZ R120, R119, R122 ;  /* 0x0000007a77785220 */ /* 0x004fe20000410000 */
[C---:B------:R-:W-:Y:S01]  /*30a0*/  @!P3 ISETP.NE.AND.EX P2, PT, R0.reuse, RZ, PT, P2 ;  /* 0x000000ff0000b20c */ /* 0x040fe20003f45320 */
[----:B------:R-:W-:Y:S01]  /*30b0*/  @P5 FMUL.FTZ R116, R115, R134 ;  /* 0x0000008673745220 */ /* 0x000fe20000410000 */
[----:B------:R-:W-:Y:S01]  /*30c0*/  @!P3 ISETP.NE.AND.EX P6, PT, R0, RZ, PT, P6 ;  /* 0x000000ff0000b20c */ /* 0x000fe20003fc5360 */
[----:B0-----:R-:W-:Y:S01]  /*30d0*/  @P5 FMUL.FTZ R117, R118, R183 ;  /* 0x000000b776755220 */ /* 0x001fe20000410000 */
        /* <DEDUP_REMOVED lines=10> */
.L_x_8086:
[----:B------:R-:W-:Y:S05]  /*3180*/  BSYNC B0 ;  /* 0x0000000000007941 */ /* 0x000fea0003800000 */
.L_x_8085:
        /* <DEDUP_REMOVED lines=10> */
.L_x_8088:
[----:B------:R-:W-:Y:S05]  /*3230*/  BSYNC B0 ;  /* 0x0000000000007941 */ /* 0x000fea0003800000 */
.L_x_8087:
        /* <DEDUP_REMOVED lines=31> */
.L_x_8090:
[----:B------:R-:W-:Y:S05]  /*3430*/  BSYNC B0 ;  /* 0x0000000000007941 */ /* 0x000fea0003800000 */
.L_x_8089:
        /* <DEDUP_REMOVED lines=17> */
.L_x_8038:
        /* <DEDUP_REMOVED lines=23> */
.L_x_8042:
[----:B------:R-:W-:Y:S01]  /*36c0*/  HFMA2.MMA R124, -RZ, RZ, 0, 9.5367431640625e-07 ;  /* 0x00000010ff7c7435 */ /* 0x000fe200000001ff */
[----:B------:R-:W-:Y:S02]  /*36d0*/  MOV R125, R119 ;  /* 0x00000077007d7202 */ /* 0x000fe40000000f00 */
[----:B------:R-:W-:Y:S02]  /*36e0*/  MOV R127, 0x1f ;  /* 0x0000001f007f7802 */ /* 0x000fe40000000f00 */
[----:B------:R-:W-:-:S07]  /*36f0*/  MOV R122, 0xffffffff ;  /* 0xffffffff007a7802 */ /* 0x000fce0000000f00 */
[----:B-----5:R-:W-:Y:S05]  /*3700*/  WARPSYNC.COLLECTIVE R122, `(.L_x_8092) ;  /* 0x000000007a087348 */ /* 0x020fea0003c00000 */
[----:B------:R0:W1:Y:S02]  /*3710*/  SHFL.DOWN P1, R123, R125, R124, R127 ;  /* 0x0800007c7d7b7389 */ /* 0x000064000002007f */
[----:B01---5:R-:W-:Y:S01]  /*3720*/  ENDCOLLECTIVE ;  /* 0x000000000000791b */ /* 0x023fe20003800000 */
.L_x_8092:
[----:B------:R-:W-:Y:S02]  /*3730*/  MOV R125, R120 ;  /* 0x00000078007d7202 */ /* 0x000fe40000000f00 */
[----:B------:R-:W-:-:S07]  /*3740*/  MOV R114, R123 ;  /* 0x0000007b00727202 */ /* 0x000fce0000000f00 */
[----:B------:R-:W-:Y:S05]  /*3750*/  WARPSYNC.COLLECTIVE R122, `(.L_x_8093) ;  /* 0x000000007a087348 */ /* 0x000fea0003c00000 */
[----:B------:R0:W1:Y:S02]  /*3760*/  SHFL.DOWN P1, R123, R125, R124, R127 ;  /* 0x0800007c7d7b7389 */ /* 0x000064000002007f */
[----:B01----:R-:W-:Y:S01]  /*3770*/  ENDCOLLECTIVE ;  /* 0x000000000000791b */ /* 0x003fe20003800000 */
.L_x_8093:
[----:B------:R-:W-:Y:S01]  /*3780*/  FADD.FTZ R114, R114, R119 ;  /* 0x0000007772727221 */ /* 0x000fe20000010000 */
[----:B------:R-:W-:-:S04]  /*3790*/  HFMA2.MMA R124, -RZ, RZ, 0, 4.76837158203125e-07 ;  /* 0x00000008ff7c7435 */ /* 0x000fc800000001ff */
[----:B------:R-:W-:Y:S02]  /*37a0*/  MOV R125, R114 ;  /* 0x00000072007d7202 */ /* 0x000fe40000000f00 */
[----:B------:R-:W-:-:S07]  /*37b0*/  MOV R115, R123 ;  /* 0x0000007b00737202 */ /* 0x000fce0000000f00 */
[----:B------:R-:W-:Y:S05]  /*37c0*/  WARPSYNC.COLLECTIVE R122, `(.L_x_8094) ;  /* 0x000000007a087348 */ /* 0x000fea0003c00000 */
[----:B------:R0:W1:Y:S02]  /*37d0*/  SHFL.DOWN P1, R123, R125, R124, R127 ;  /* 0x0800007c7d7b7389 */ /* 0x000064000002007f */
[----:B01----:R-:W-:Y:S01]  /*37e0*/  ENDCOLLECTIVE ;  /* 0x000000000000791b */ /* 0x003fe20003800000 */
.L_x_8094:
[----:B------:R-:W-:-:S05]  /*37f0*/  FADD.FTZ R115, R115, R120 ;  /* 0x0000007873737221 */ /* 0x000fca0000010000 */
[----:B------:R-:W-:Y:S02]  /*3800*/  MOV R125, R115 ;  /* 0x00000073007d7202 */ /* 0x000fe40000000f00 */
[----:B------:R-:W-:-:S07]  /*3810*/  MOV R117, R123 ;  /* 0x0000007b00757202 */ /* 0x000fce0000000f00 */
[----:B------:R-:W-:Y:S05]  /*3820*/  WARPSYNC.COLLECTIVE R122, `(.L_x_8095) ;  /* 0x000000007a087348 */ /* 0x000fea0003c00000 */
[----:B------:R0:W1:Y:S02]  /*3830*/  SHFL.DOWN P1, R123, R125, R124, R127 ;  /* 0x0800007c7d7b7389 */ /* 0x000064000002007f */
[----:B01----:R-:W-:Y:S01]  /*3840*/  ENDCOLLECTIVE ;  /* 0x000000000000791b */ /* 0x003fe20003800000 */
.L_x_8095:
[----:B------:R-:W-:Y:S01]  /*3850*/  FADD.FTZ R117, R114, R117 ;  /* 0x0000007572757221 */ /* 0x000fe20000010000 */
[----:B------:R-:W-:-:S04]  /*3860*/  HFMA2.MMA R124, -RZ, RZ, 0, 2.384185791015625e-07 ;  /* 0x00000004ff7c7435 */ /* 0x000fc800000001ff */
[----:B------:R-:W-:Y:S02]  /*3870*/  MOV R125, R117 ;  /* 0x00000075007d7202 */ /* 0x000fe40000000f00 */
[----:B------:R-:W-:-:S07]  /*3880*/  MOV R116, R123 ;  /* 0x0000007b00747202 */ /* 0x000fce0000000f00 */
[----:B------:R-:W-:Y:S05]  /*3890*/  WARPSYNC.COLLECTIVE R122, `(.L_x_8096) ;  /* 0x000000007a087348 */ /* 0x000fea0003c00000 */
[----:B------:R0:W1:Y:S02]  /*38a0*/  SHFL.DOWN P1, R123, R125, R124, R127 ;  /* 0x0800007c7d7b7389 */ /* 0x000064000002007f */
[----:B01----:R-:W-:Y:S01]  /*38b0*/  ENDCOLLECTIVE ;  /* 0x000000000000791b */ /* 0x003fe20003800000 */
.L_x_8096:
[----:B------:R-:W-:-:S05]  /*38c0*/  FADD.FTZ R116, R115, R116 ;  /* 0x0000007473747221 */ /* 0x000fca0000010000 */
[----:B------:R-:W-:Y:S02]  /*38d0*/  MOV R125, R116 ;  /* 0x00000074007d7202 */ /* 0x000fe40000000f00 */
[----:B------:R-:W-:-:S07]  /*38e0*/  MOV R118, R123 ;  /* 0x0000007b00767202 */ /* 0x000fce0000000f00 */
[----:B------:R-:W-:Y:S05]  /*38f0*/  WARPSYNC.COLLECTIVE R122, `(.L_x_8097) ;  /* 0x000000007a087348 */ /* 0x000fea0003c00000 */
[----:B------:R0:W1:Y:S02]  /*3900*/  SHFL.DOWN P1, R123, R125, R124, R127 ;  /* 0x0800007c7d7b7389 */ /* 0x000064000002007f */
[----:B01----:R-:W-:Y:S01]  /*3910*/  ENDCOLLECTIVE ;  /* 0x000000000000791b */ /* 0x003fe20003800000 */
.L_x_8097:
[----:B------:R-:W-:Y:S01]  /*3920*/  FADD.FTZ R118, R117, R118 ;  /* 0x0000007675767221 */ /* 0x000fe20000010000 */
[----:B------:R-:W-:-:S04]  /*3930*/  HFMA2.MMA R124, -RZ, RZ, 0, 1.1920928955078125e-07 ;  /* 0x00000002ff7c7435 */ /* 0x000fc800000001ff */
[----:B------:R-:W-:Y:S02]  /*3940*/  MOV R125, R118 ;  /* 0x00000076007d7202 */ /* 0x000fe40000000f00 */
[----:B------:R-:W-:-:S07]  /*3950*/  MOV R121, R123 ;  /* 0x0000007b00797202 */ /* 0x000fce0000000f00 */
[----:B------:R-:W-:Y:S05]  /*3960*/  WARPSYNC.COLLECTIVE R122, `(.L_x_8098) ;  /* 0x000000007a087348 */ /* 0x000fea0003c00000 */
[----:B------:R0:W1:Y:S02]  /*3970*/  SHFL.DOWN P1, R123, R125, R124, R127 ;  /* 0x0800007c7d7b7389 */ /* 0x000064000002007f */
[----:B01----:R-:W-:Y:S01]  /*3980*/  ENDCOLLECTIVE ;  /* 0x000000000000791b */ /* 0x003fe20003800000 */
.L_x_8098:
[----:B------:R-:W-:-:S05]  /*3990*/  FADD.FTZ R121, R116, R121 ;  /* 0x0000007974797221 */ /* 0x000fca0000010000 */
[----:B------:R-:W-:Y:S02]  /*39a0*/  MOV R125, R121 ;  /* 0x00000079007d7202 */ /* 0x000fe40000000f00 */
[----:B------:R-:W-:-:S07]  /*39b0*/  MOV R119, R123 ;  /* 0x0000007b00777202 */ /* 0x000fce0000000f00 */
[----:B------:R-:W-:Y:S05]  /*39c0*/  WARPSYNC.COLLECTIVE R122, `(.L_x_8099) ;  /* 0x000000007a087348 */ /* 0x000fea0003c00000 */
[----:B------:R0:W1:Y:S02]  /*39d0*/  SHFL.DOWN P1, R123, R125, R124, R127 ;  /* 0x0800007c7d7b7389 */ /* 0x000064000002007f */
[----:B01----:R-:W-:Y:S01]  /*39e0*/  ENDCOLLECTIVE ;  /* 0x000000000000791b */ /* 0x003fe20003800000 */
.L_x_8099:
[----:B------:R-:W-:Y:S01]  /*39f0*/  FADD.FTZ R119, R118, R119 ;  /* 0x0000007776777221 */ /* 0x000fe20000010000 */
[----:B------:R-:W-:-:S04]  /*3a00*/  HFMA2.MMA R124, -RZ, RZ, 0, 5.9604644775390625e-08 ;  /* 0x00000001ff7c7435 */ /* 0x000fc800000001ff */
[----:B------:R-:W-:Y:S02]  /*3a10*/  MOV R125, R119 ;  /* 0x00000077007d7202 */ /* 0x000fe40000000f00 */
[----:B------:R-:W-:-:S07]  /*3a20*/  MOV R120, R123 ;  /* 0x0000007b00787202 */ /* 0x000fce0000000f00 */
[----:B------:R-:W-:Y:S05]  /*3a30*/  WARPSYNC.COLLECTIVE R122, `(.L_x_8100) ;  /* 0x000000007a087348 */ /* 0x000fea0003c00000 */
[----:B------:R0:W1:Y:S02]  /*3a40*/  SHFL.DOWN P1, R123, R125, R124, R127 ;  /* 0x0800007c7d7b7389 */ /* 0x000064000002007f */
[----:B01----:R-:W-:Y:S01]  /*3a50*/  ENDCOLLECTIVE ;  /* 0x000000000000791b */ /* 0x003fe20003800000 */
.L_x_8100:
[----:B------:R-:W-:-:S05]  /*3a60*/  FADD.FTZ R120, R121, R120 ;  /* 0x0000007879787221 */ /* 0x000fca0000010000 */
[----:B------:R-:W-:Y:S02]  /*3a70*/  MOV R125, R120 ;  /* 0x00000078007d7202 */ /* 0x000fe40000000f00 */
[----:B------:R-:W-:-:S07]  /*3a80*/  MOV R114, R123 ;  /* 0x0000007b00727202 */ /* 0x000fce0000000f00 */
[----:B------:R-:W-:Y:S05]  /*3a90*/  WARPSYNC.COLLECTIVE R122, `(.L_x_8101) ;  /* 0x000000007a087348 */ /* 0x000fea0003c00000 */
[----:B------:R0:W1:Y:S02]  /*3aa0*/  SHFL.DOWN P1, R123, R125, R124, R127 ;  /* 0x0800007c7d7b7389 */ /* 0x000064000002007f */
[----:B01----:R-:W-:Y:S01]  /*3ab0*/  ENDCOLLECTIVE ;  /* 0x000000000000791b */ /* 0x003fe20003800000 */
.L_x_8101:
[----:B------:R-:W-:Y:S01]  /*3ac0*/  MOV R115, R123 ;  /* 0x0000007b00737202 */ /* 0x000fe20000000f00 */
[----:B------:R-:W-:Y:S06]  /*3ad0*/  BRA `(.L_x_8102) ;  /* 0xffffffdc00147947 */ /* 0x000fec000383ffff */
.L_x_8103:
        /* <DEDUP_REMOVED lines=10> */
.L_x_11402:


//--------------------- .text._ZN10layer_norm13ln_bwd_kernelINS_13Kernel_traitsIf6__halffS2_fjLj6144ELj1ELj1ELj8ELj16ENS_18Kernel_traits_baseILj6144EfS2_fS2_fjLj256EEEEELb0ELb1ELb0ELb0EEEvNS_9BwdParamsE --------------------------
	.section	.text._ZN10layer_norm13ln_bwd_kernelINS_13Kernel_traitsIf6__halffS2_fjLj6144ELj1ELj1ELj8ELj16ENS_18Kernel_traits_baseILj6144EfS2_fS2_fjLj256EEEEELb0ELb1ELb0ELb0EEEvNS_9BwdParamsE,"ax",@progbits
	.align	128
        .global         _ZN10layer_norm13ln_bwd_kernelINS_13Kernel_traitsIf6__halffS2_fjLj6144ELj1ELj1ELj8ELj16ENS_18Kernel_traits_baseILj6144EfS2_fS2_fjLj256EEEEELb0ELb1ELb0ELb0EEEvNS_9BwdParamsE
        .type           _ZN10layer_norm13ln_bwd_kernelINS_13Kernel_traitsIf6__halffS2_fjLj6144ELj1ELj1ELj8ELj16ENS_18Kernel_traits_baseILj6144EfS2_fS2_fjLj256EEEEELb0ELb1ELb0ELb0EEEvNS_9BwdParamsE,@function
        .size           _ZN10layer_norm13ln_bwd_kernelINS_13Kernel_traitsIf6__halffS2_fjLj6144ELj1ELj1ELj8ELj16ENS_18Kernel_traits_baseILj6144EfS2_fS2_fjLj256EEEEELb0ELb1ELb0ELb0EEEvNS_9BwdParamsE,(.L_x_11403 - _ZN10layer_norm13ln_bwd_kernelINS_13Kernel_traitsIf6__halffS2_fjLj6144ELj1ELj1ELj8ELj16ENS_18Kernel_traits_baseILj6144EfS2_fS2_fjLj256EEEEELb0ELb1ELb0ELb0EEEvNS_9BwdParamsE)
        .other          _ZN10layer_norm13ln_bwd_kernelINS_13Kernel_traitsIf6__halffS2_fjLj6144ELj1ELj1ELj8ELj16ENS_18Kernel_traits_baseILj6144EfS2_fS2_fjLj256EEEEELb0ELb1ELb0ELb0EEEvNS_9BwdParamsE,@"STO_CUDA_ENTRY STV_DEFAULT"
_ZN10layer_norm13ln_bwd_kernelINS_13Kernel_traitsIf6__halffS2_fjLj6144ELj1ELj1ELj8ELj16ENS_18Kernel_traits_baseILj6144EfS2_fS2_fjLj256EEEEELb0ELb1ELb0ELb0EEEvNS_9BwdParamsE:
.text._ZN10layer_norm13ln_bwd_kernelINS_13Kernel_traitsIf6__halffS2_fjLj6144ELj1ELj1ELj8ELj16ENS_18Kernel_traits_baseILj6144EfS2_fS2_fjLj256EEEEELb0ELb1ELb0ELb0EEEvNS_9BwdParamsE:
        /* <DEDUP_REMOVED lines=94> */
.L_x_8118:
        /* <DEDUP_REMOVED lines=102> */
.L_x_8106:
[----:B------:R-:W-:Y:S05]  /*0c40*/  BSYNC B0 ;  /* 0x0000000000007941 */ /* 0x000fea0003800000 */
.L_x_8105:
        /* <DEDUP_REMOVED lines=80> */
.L_x_8108:
[----:B------:R-:W-:Y:S05]  /*1150*/  BSYNC B0 ;  /* 0x0000000000007941 */ /* 0x000fea0003800000 */
.L_x_8107:
        /* <DEDUP_REMOVED lines=18> */
[C---:B------:R-:W-:Y:S01]  /*1280*/  FADD.FTZ R183, -R190.reuse, R15 ;  /* 0x0000000fbeb77221 */ /* 0x040fe20000010100 */
[C---:B---3--:R-:W-:Y:S01]  /*1290*/  FADD.FTZ R21, -R190.reuse, R9 ;  /* 0x00000009be157221 */ /* 0x048fe20000010100 */
[----:B------:R-:W-:Y:S01]  /*12a0*/  FADD.FTZ R185, -R190, R10 ;  /* 0x0000000abeb97221 */ /* 0x000fe20000010100 */
[C---:B-----5:R-:W-:Y:S01]  /*12b0*/  FMUL.FTZ R9, R192.reuse, R181 ;  /* 0x000000b5c0097220 */ /* 0x060fe20000410000 */
[----:B------:R-:W-:Y:S01]  /*12c0*/  FMUL.FTZ R7, R192, R7 ;  /* 0x00000007c0077220 */ /* 0x000fe20000410000 */
[----:B------:R-:W-:Y:S01]  /*12d0*/  FADD.FTZ R191, -R190, R11 ;  /* 0x0000000bbebf7221 */ /* 0x000fe20000010100 */
[----:B----4-:R-:W-:-:S02]  /*12e0*/  HADD2.F32 R13, -RZ, R16.H0_H0 ;  /* 0x20000010ff0d7230 */ /* 0x010fc40000004100 */
[--C-:B------:R-:W-:Y:S02]  /*12f0*/  HADD2.F32 R15, -RZ, R17.reuse.H0_H0 ;  /* 0x20000011ff0f7230 */ /* 0x100fe40000004100 */
[----:B------:R-:W-:Y:S02]  /*1300*/  HADD2.F32 R16, -RZ, R16.H1_H1 ;  /* 0x30000010ff107230 */ /* 0x000fe40000004100 */
[----:B------:R-:W-:Y:S01]  /*1310*/  FMUL.FTZ R10, R132, R13 ;  /* 0x0000000d840a7220 */ /* 0x000fe20000410000 */
[----:B------:R-:W-:Y:S02]  /*1320*/  HADD2.F32 R22, -RZ, R17.H1_H1 ;  /* 0x30000011ff167230 */ /* 0x000fe40000004100 */
[----:B------:R-:W-:Y:S01]  /*1330*/  FADD.FTZ R17, -R190, R8 ;  /* 0x00000008be117221 */ /* 0x000fe20000010100 */
[--C-:B------:R-:W-:Y:S02]  /*1340*/  HADD2.F32 R177, -RZ, R18.reuse.H0_H0 ;  /* 0x20000012ffb17230 */ /* 0x100fe40000004100 */
[----:B------:R-:W-:Y:S01]  /*1350*/  FADD.FTZ R78, R78, R15 ;  /* 0x0000000f4e4e7221 */ /* 0x000fe20000010000 */
[----:B------:R-:W-:-:S02]  /*1360*/  HADD2.F32 R176, -RZ, R18.H1_H1 ;  /* 0x30000012ffb07230 */ /* 0x000fc40000004100 */
[-C--:B------:R-:W-:Y:S01]  /*1370*/  FFMA.FTZ R102, R9, R15.reuse, R102 ;  /* 0x0000000f09667223 */ /* 0x080fe20000010066 */
[----:B------:R-:W-:Y:S01]  /*1380*/  FMUL.FTZ R14, R134, R15 ;  /* 0x0000000f860e7220 */ /* 0x000fe20000410000 */
[----:B------:R-:W-:Y:S01]  /*1390*/  FMUL.FTZ R11, R133, R16 ;  /* 0x00000010850b7220 */ /* 0x000fe20000410000 */
[C---:B------:R-:W-:Y:S01]  /*13a0*/  FMUL.FTZ R15, R192.reuse, R17 ;  /* 0x00000011c00f7220 */ /* 0x040fe20000410000 */
[----:B------:R-:W-:Y:S01]  /*13b0*/  FADD.FTZ R18, R219, R10 ;  /* 0x0000000adb127221 */ /* 0x000fe20000010000 */
[C---:B------:R-:W-:Y:S01]  /*13c0*/  FMUL.FTZ R8, R192.reuse, R179 ;  /* 0x000000b3c0087220 */ /* 0x040fe20000410000 */
[----:B------:R-:W-:Y:S01]  /*13d0*/  FFMA.FTZ R17, R7, R10, R218 ;  /* 0x0000000a07117223 */ /* 0x000fe200000100da */
[--C-:B------:R-:W-:Y:S02]  /*13e0*/  HADD2.F32 R187, -RZ, R19.reuse.H0_H0 ;  /* 0x20000013ffbb7230 */ /* 0x100fe40000004100 */
[----:B------:R-:W-:Y:S01]  /*13f0*/  FMUL.FTZ R12, R192, R183 ;  /* 0x000000b7c00c7220 */ /* 0x000fe20000410000 */
[----:B------:R-:W-:-:S02]  /*1400*/  HADD2.F32 R180, -RZ, R19.H1_H1 ;  /* 0x30000013ffb47230 */ /* 0x000fc40000004100 */
        /* <DEDUP_REMOVED lines=36> */
.L_x_8110:
[----:B------:R-:W-:Y:S05]  /*1650*/  BSYNC B0 ;  /* 0x0000000000007941 */ /* 0x000fea0003800000 */
.L_x_8109:
        /* <DEDUP_REMOVED lines=27> */
.L_x_8133:
        /* <DEDUP_REMOVED lines=109> */
[----:B-1----:R-:W-:Y:S01]  /*1ee0*/  IMAD.WIDE.U32 R184, R23, 0x10, R184 ;  /* 0x0000001017b87825 */ /* 0x002fe200078e00b8 */
        /* <DEDUP_REMOVED lines=21> */
.L_x_8113:
[----:B------:R-:W-:Y:S05]  /*2040*/  BSYNC B0 ;  /* 0x0000000000007941 */ /* 0x000fea0003800000 */
.L_x_8112:
        /* <DEDUP_REMOVED lines=95> */
.L_x_8115:
[----:B------:R-:W-:Y:S05]  /*2640*/  BSYNC B0 ;  /* 0x0000000000007941 */ /* 0x000fea0003800000 */
.L_x_8114:
        /* <DEDUP_REMOVED lines=94> */
.L_x_8117:
[----:B------:R-:W-:Y:S05]  /*2c30*/  BSYNC B0 ;  /* 0x0000000000007941 */ /* 0x000fea0003800000 */
.L_x_8116:
[----:B------:R-:W-:Y:S02]  /*2c40*/  IADD3 R0, R0, UR18, RZ ;  /* 0x0000001200007c10 */ /* 0x000fe4000fffe0ff */
[----:B------:R-:W-:Y:S02]  /*2c50*/  SEL R188, RZ, 0x1, P4 ;  /* 0x00000001ffbc7807 */ /* 0x000fe40002000000 */
[----:B------:R-:W-:-:S13]  /*2c60*/  ISETP.GE.AND P5, PT, R0, UR19, PT ;  /* 0x0000001300007c0c */ /* 0x000fda000bfa6270 */
[----:B------:R-:W-:Y:S05]  /*2c70*/  @!P5 BRA `(.L_x_8118) ;  /* 0xffffffd80058d947 */ /* 0x000fea000383ffff */
.L_x_8104:
        /* <DEDUP_REMOVED lines=20> */
.L_x_8120:
[----:B------:R-:W-:Y:S05]  /*2dc0*/  BSYNC B0 ;  /* 0x0000000000007941 */ /* 0x000fea0003800000 */
.L_x_8119:
        /* <DEDUP_REMOVED lines=15> */
.L_x_8122:
[----:B------:R-:W-:Y:S05]  /*2ec0*/  BSYNC B0 ;  /* 0x0000000000007941 */ /* 0x000fea0003800000 */
.L_x_8121:
        /* <DEDUP_REMOVED lines=14> */
.L_x_8111:
[----:B------:R-:W-:Y:S02]  /*2fb0*/  MOV R189, R219 ;  /* 0x000000db00bd7202 */ /* 0x000fe40000000f00 */
[----:B------:R-:W-:Y:S02]  /*2fc0*/  MOV R188, 0x10 ;  /* 0x0000001000bc7802 */ /* 0x000fe40000000f00 */
[----:B------:R-:W-:Y:S02]  /*2fd0*/  MOV R191, 0x1f ;  /* 0x0000001f00bf7802 */ /* 0x000fe40000000f00 */
[----:B------:R-:W-:-:S07]  /*2fe0*/  MOV R186, 0xffffffff ;  /* 0xffffffff00ba7802 */ /* 0x000fce0000000f00 */
[----:B------:R-:W-:Y:S05]  /*2ff0*/  WARPSYNC.COLLECTIVE R186, `(.L_x_8123) ;  /* 0x00000000ba087348 */ /* 0x000fea0003c00000 */
[----:B------:R0:W1:Y:S02]  /*3000*/  SHFL.DOWN P6, R187, R189, R188, R191 ;  /* 0x080000bcbdbb7389 */ /* 0x00006400000c00bf */
[----:B01----:R-:W-:Y:S01]  /*3010*/  ENDCOLLECTIVE ;  /* 0x000000000000791b */ /* 0x003fe20003800000 */
.L_x_8123:
[----:B------:R-:W-:Y:S02]  /*3020*/  MOV R189, R218 ;  /* 0x000000da00bd7202 */ /* 0x000fe40000000f00 */
[----:B------:R-:W-:-:S07]  /*3030*/  MOV R178, R187 ;  /* 0x000000bb00b27202 */ /* 0x000fce0000000f00 */
[----:B------:R-:W-:Y:S05]  /*3040*/  WARPSYNC.COLLECTIVE R186, `(.L_x_8124) ;  /* 0x00000000ba087348 */ /* 0x000fea0003c00000 */
[----:B------:R0:W1:Y:S02]  /*3050*/  SHFL.DOWN P6, R187, R189, R188, R191 ;  /* 0x080000bcbdbb7389 */ /* 0x00006400000c00bf */
[----:B01----:R-:W-:Y:S01]  /*3060*/  ENDCOLLECTIVE ;  /* 0x000000000000791b */ /* 0x003fe20003800000 */
.L_x_8124:
[----:B------:R-:W-:-:S05]  /*3070*/  FADD.FTZ R178, R178, R219 ;  /* 0x000000dbb2b27221 */ /* 0x000fca0000010000 */
[----:B------:R-:W-:Y:S02]  /*3080*/  MOV R189, R178 ;  /* 0x000000b200bd7202 */ /* 0x000fe40000000f00 */
[----:B------:R-:W-:Y:S02]  /*3090*/  MOV R188, 0x8 ;  /* 0x0000000800bc7802 */ /* 0x000fe40000000f00 */
[----:B------:R-:W-:-:S07]  /*30a0*/  MOV R179, R187 ;  /* 0x000000bb00b37202 */ /* 0x000fce0000000f00 */
[----:B------:R-:W-:Y:S05]  /*30b0*/  WARPSYNC.COLLECTIVE R186, `(.L_x_8125) ;  /* 0x00000000ba087348 */ /* 0x000fea0003c00000 */
[----:B------:R0:W1:Y:S02]  /*30c0*/  SHFL.DOWN P6, R187, R189, R188, R191 ;  /* 0x080000bcbdbb7389 */ /* 0x00006400000c00bf */
[----:B01----:R-:W-:Y:S01]  /*30d0*/  ENDCOLLECTIVE ;  /* 0x000000000000791b */ /* 0x003fe20003800000 */
.L_x_8125:
[----:B------:R-:W-:-:S05]  /*30e0*/  FADD.FTZ R179, R179, R218 ;  /* 0x000000dab3b37221 */ /* 0x000fca0000010000 */
[----:B------:R-:W-:Y:S02]  /*30f0*/  MOV R189, R179 ;  /* 0x000000b300bd7202 */ /* 0x000fe40000000f00 */
[----:B------:R-:W-:-:S07]  /*3100*/  MOV R181, R187 ;  /* 0x000000bb00b57202 */ /* 0x000fce0000000f00 */
[----:B------:R-:W-:Y:S05]  /*3110*/  WARPSYNC.COLLECTIVE R186, `(.L_x_8126) ;  /* 0x00000000ba087348 */ /* 0x000fea0003c00000 */
[----:B------:R0:W1:Y:S02]  /*3120*/  SHFL.DOWN P6, R187, R189, R188, R191 ;  /* 0x080000bcbdbb7389 */ /* 0x00006400000c00bf */
[----:B01----:R-:W-:Y:S01]  /*3130*/  ENDCOLLECTIVE ;  /* 0x000000000000791b */ /* 0x003fe20003800000 */
.L_x_8126:
[----:B------:R-:W-:-:S05]  /*3140*/  FADD.FTZ R181, R178, R181 ;  /* 0x000000b5b2b57221 */ /* 0x000fca0000010000 */
[----:B------:R-:W-:Y:S02]  /*3150*/  MOV R189, R181 ;  /* 0x000000b500bd7202 */ /* 0x000fe40000000f00 */
[----:B------:R-:W-:Y:S02]  /*3160*/  MOV R188, 0x4 ;  /* 0x0000000400bc7802 */ /* 0x000fe40000000f00 */
[----:B------:R-:W-:-:S07]  /*3170*/  MOV R180, R187 ;  /* 0x000000bb00b47202 */ /* 0x000fce0000000f00 */
[----:B------:R-:W-:Y:S05]  /*3180*/  WARPSYNC.COLLECTIVE R186, `(.L_x_8127) ;  /* 0x00000000ba087348 */ /* 0x000fea0003c00000 */
[----:B------:R0:W1:Y:S02]  /*3190*/  SHFL.DOWN P6, R187, R189, R188, R191 ;  /* 0x080000bcbdbb7389 */ /* 0x00006400000c00bf */
[----:B01----:R-:W-:Y:S01]  /*31a0*/  ENDCOLLECTIVE ;  /* 0x000000000000791b */ /* 0x003fe20003800000 */
.L_x_8127:
[----:B------:R-:W-:-:S05]  /*31b0*/  FADD.FTZ R180, R179, R180 ;  /* 0x000000b4b3b47221 */ /* 0x000fca0000010000 */
[----:B------:R-:W-:Y:S02]  /*31c0*/  MOV R189, R180 ;  /* 0x000000b400bd7202 */ /* 0x000fe40000000f00 */
[----:B------:R-:W-:-:S07]  /*31d0*/  MOV R182, R187 ;  /* 0x000000bb00b67202 */ /* 0x000fce0000000f00 */
[----:B------:R-:W-:Y:S05]  /*31e0*/  WARPSYNC.COLLECTIVE R186, `(.L_x_8128) ;  /* 0x00000000ba087348 */ /* 0x000fea0003c00000 */
[----:B------:R0:W1:Y:S02]  /*31f0*/  SHFL.DOWN P6, R187, R189, R188, R191 ;  /* 0x080000bcbdbb7389 */ /* 0x00006400000c00bf */
[----:B01----:R-:W-:Y:S01]  /*3200*/  ENDCOLLECTIVE ;  /* 0x000000000000791b */ /* 0x003fe20003800000 */
.L_x_8128:
[----:B------:R-:W-:-:S05]  /*3210*/  FADD.FTZ R182, R181, R182 ;  /* 0x000000b6b5b67221 */ /* 0x000fca0000010000 */
[----:B------:R-:W-:Y:S02]  /*3220*/  MOV R189, R182 ;  /* 0x000000b600bd7202 */ /* 0x000fe40000000f00 */
[----:B------:R-:W-:Y:S02]  /*3230*/  MOV R188, 0x2 ;  /* 0x0000000200bc7802 */ /* 0x000fe40000000f00 */
[----:B------:R-:W-:-:S07]  /*3240*/  MOV R183, R187 ;  /* 0x000000bb00b77202 */ /* 0x000fce0000000f00 */
[----:B------:R-:W-:Y:S05]  /*3250*/  WARPSYNC.COLLECTIVE R186, `(.L_x_8129) ;  /* 0x00000000ba087348 */ /* 0x000fea0003c00000 */
[----:B------:R0:W1:Y:S02]  /*3260*/  SHFL.DOWN P6, R187, R189, R188, R191 ;  /* 0x080000bcbdbb7389 */ /* 0x00006400000c00bf */
[----:B01----:R-:W-:Y:S01]  /*3270*/  ENDCOLLECTIVE ;  /* 0x000000000000791b */ /* 0x003fe20003800000 */
.L_x_8129:
[----:B------:R-:W-:-:S05]  /*3280*/  FADD.FTZ R183, R180, R183 ;  /* 0x000000b7b4b77221 */ /* 0x000fca0000010000 */
[----:B------:R-:W-:Y:S02]  /*3290*/  MOV R189, R183 ;  /* 0x000000b700bd7202 */ /* 0x000fe40000000f00 */
[----:B------:R-:W-:-:S07]  /*32a0*/  MOV R185, R187 ;  /* 0x000000bb00b97202 */ /* 0x000fce0000000f00 */
[----:B------:R-:W-:Y:S05]  /*32b0*/  WARPSYNC.COLLECTIVE R186, `(.L_x_8130) ;  /* 0x00000000ba087348 */ /* 0x000fea0003c00000 */
[----:B------:R0:W1:Y:S02]  /*32c0*/  SHFL.DOWN P6, R187, R189, R188, R191 ;  /* 0x080000bcbdbb7389 */ /* 0x00006400000c00bf */
[----:B01----:R-:W-:Y:S01]  /*32d0*/  ENDCOLLECTIVE ;  /* 0x000000000000791b */ /* 0x003fe20003800000 */
.L_x_8130:
[----:B------:R-:W-:-:S05]  /*32e0*/  FADD.FTZ R185, R182, R185 ;  /* 0x000000b9b6b97221 */ /* 0x000fca0000010000 */
[----:B------:R-:W-:Y:S02]  /*32f0*/  MOV R189, R185 ;  /* 0x000000b900bd7202 */ /* 0x000fe40000000f00 */
[----:B------:R-:W-:Y:S02]  /*3300*/  MOV R188, 0x1 ;  /* 0x0000000100bc7802 */ /* 0x000fe40000000f00 */
[----:B------:R-:W-:-:S07]  /*3310*/  MOV R184, R187 ;  /* 0x000000bb00b87202 */ /* 0x000fce0000000f00 */
[----:B------:R-:W-:Y:S05]  /*3320*/  WARPSYNC.COLLECTIVE R186, `(.L_x_8131) ;  /* 0x00000000ba087348 */ /* 0x000fea0003c00000 */
[----:B------:R0:W1:Y:S02]  /*3330*/  SHFL.DOWN P6, R187, R189, R188, R191 ;  /* 0x080000bcbdbb7389 */ /* 0x00006400000c00bf */
[----:B01----:R-:W-:Y:S01]  /*3340*/  ENDCOLLECTIVE ;  /* 0x000000000000791b */ /* 0x003fe20003800000 */
.L_x_8131:
[----:B------:R-:W-:-:S05]  /*3350*/  FADD.FTZ R184, R183, R184 ;  /* 0x000000b8b7b87221 */ /* 0x000fca0000010000 */
[----:B------:R-:W-:Y:S02]  /*3360*/  MOV R189, R184 ;  /* 0x000000b800bd7202 */ /* 0x000fe40000000f00 */
[----:B------:R-:W-:-:S07]  /*3370*/  MOV R218, R187 ;  /* 0x000000bb00da7202 */ /* 0x000fce0000000f00 */
[----:B------:R-:W-:Y:S05]  /*3380*/  WARPSYNC.COLLECTIVE R186, `(.L_x_8132) ;  /* 0x00000000ba087348 */ /* 0x000fea0003c00000 */
[----:B------:R0:W1:Y:S02]  /*3390*/  SHFL.DOWN P6, R187, R189, R188, R191 ;  /* 0x080000bcbdbb7389 */ /* 0x00006400000c00bf */
[----:B01----:R-:W-:Y:S01]  /*33a0*/  ENDCOLLECTIVE ;  /* 0x000000000000791b */ /* 0x003fe20003800000 */
.L_x_8132:
[----:B------:R-:W-:Y:S01]  /*33b0*/  MOV R219, R187 ;  /* 0x000000bb00db7202 */ /* 0x000fe20000000f00 */
[----:B------:R-:W-:Y:S06]  /*33c0*/  BRA `(.L_x_8133) ;  /* 0xffffffe400107947 */ /* 0x000fec000383ffff */
.L_x_8134:
        /* <DEDUP_REMOVED lines=11> */
.L_x_11403:


//--------------------- .text._ZN10layer_norm13ln_bwd_kernelINS_13Kernel_traitsIf6__halffS2_fjLj6144ELj1ELj1ELj8ELj16ENS_18Kernel_traits_baseILj6144EfS2_fS2_fjLj256EEEEELb0ELb1ELb0ELb1EEEvNS_9BwdParamsE --------------------------
	.section	.text._ZN10layer_norm13ln_bwd_kernelINS_13Kernel_traitsIf6__halffS2_fjLj6144ELj1ELj1ELj8ELj16ENS_18Kernel_traits_baseILj6144EfS2_fS2_fjLj256EEEEELb0ELb1ELb0ELb1EEEvNS_9BwdParamsE,"ax",@progbits
	.align	128
        .global         _ZN10layer_norm13ln_bwd_kernelINS_13Kernel_traitsIf6__halffS2_fjLj6144ELj1ELj1ELj8ELj16ENS_18Kernel_traits_baseILj6144EfS2_fS2_fjLj256EEEEELb0ELb1ELb0ELb1EEEvNS_9BwdParamsE
        .type           _ZN10layer_norm13ln_bwd_kernelINS_13Kernel_traitsIf6__halffS2_fjLj6144ELj1ELj1ELj8ELj16ENS_18Kernel_traits_baseILj6144EfS2_fS2_fjLj256EEEEELb0ELb1ELb0ELb1EEEvNS_9BwdParamsE,@function
        .size           _ZN10layer_norm13ln_bwd_kernelINS_13Kernel_traitsIf6__halffS2_fjLj6144ELj1ELj1ELj8ELj16ENS_18Kernel_traits_baseILj6144EfS2_fS2_fjLj256EEEEELb0ELb1ELb0ELb1EEEvNS_9BwdParamsE,(.L_x_11404 - _ZN10layer_norm13ln_bwd_kernelINS_13Kernel_traitsIf6__halffS2_fjLj6144ELj1ELj1ELj8ELj16ENS_18Kernel_traits_baseILj6144EfS2_fS2_fjLj256EEEEELb0ELb1ELb0ELb1EEEvNS_9BwdParamsE)
        .other          _ZN10layer_norm13ln_bwd_kernelINS_13Kernel_traitsIf6__halffS2_fjLj6144ELj1ELj1ELj8ELj16ENS_18Kernel_traits_baseILj6144EfS2_fS2_fjLj256EEEEELb0ELb1ELb0ELb1EEEvNS_9BwdParamsE,@"STO_CUDA_ENTRY STV_DEFAULT"
_ZN10layer_norm13ln_bwd_kernelINS_13Kernel_traitsIf6__halffS2_fjLj6144ELj1ELj1ELj8ELj16ENS_18Kernel_traits_baseILj6144EfS2_fS2_fjLj256EEEEELb0ELb1ELb0ELb1EEEvNS_9BwdParamsE:
.text._ZN10layer_norm13ln_bwd_kernelINS_13Kernel_traitsIf6__halffS2_fjLj6144ELj1ELj1ELj8ELj16ENS_18Kernel_traits_baseILj6144EfS2_fS2_fjLj256EEEEELb0ELb1ELb0ELb1EEEvNS_9BwdParamsE:
        /* <DEDUP_REMOVED lines=51> */
.L_x_8135:
        /* <DEDUP_REMOVED lines=61> */
.L_x_8139:
        /* <DEDUP_REMOVED lines=27> */
[----:B------:R-:W3:Y:S02]  /*08b0*/  LDG.E.128 R132, desc[UR6][R132.64] ;  /* 0x0000000684847981 */ /* 0x000ee4000c1e1d00 */
[C---:B------:R-:W-:Y:S02]  /*08c0*/  IMAD.WIDE.U32 R144, R197.reuse, 0x10, R144 ;  /* 0x00000010c5907825 */ /* 0x040fe400078e0090 */
[----:B------:R-:W3:Y:S02]  /*08d0*/  LDG.E R200, desc[UR6][R202.64] ;  /* 0x00000006cac87981 */ /* 0x000ee4000c1e1900 */
[----:B------:R-:W-:-:S02]  /*08e0*/  IMAD.WIDE.U32 R204, R197, 0x20, R204 ;  /* 0x00000020c5cc7825 */ /* 0x000fc400078e00cc */
[----:B------:R-:W3:Y:S04]  /*08f0*/  LDG.E.128 R144, desc[UR6][R144.64] ;  /* 0x0000000690907981 */ /* 0x000ee8000c1e1d00 */
[----:B------:R-:W3:Y:S04]  /*0900*/  LDG.E.128 R140, desc[UR6][R204.64] ;  /* 0x00000006cc8c7981 */ /* 0x000ee8000c1e1d00 */
[----:B------:R-:W3:Y:S04]  /*0910*/  LDG.E.128 R124, desc[UR6][R148.64+0x10] ;  /* 0x00001006947c7981 */ /* 0x000ee8000c1e1d00 */
[----:B------:R0:W3:Y:S04]  /*0920*/  LDG.E.128 R136, desc[UR6][R184.64+0x10] ;  /* 0x00001006b8887981 */ /* 0x0000e8000c1e1d00 */
[----:B------:R-:W3:Y:S01]  /*0930*/  LDG.E.128 R148, desc[UR6][R204.64+0x10] ;  /* 0x00001006cc947981 */ /* 0x000ee2000c1e1d00 */
[----:B-1----:R-:W-:-:S04]  /*0940*/  ISETP.NE.U32.AND P1, PT, R176, RZ, PT ;  /* 0x000000ffb000720c */ /* 0x002fc80003f25070 */
[----:B------:R-:W-:Y:S02]  /*0950*/  ISETP.NE.AND.EX P1, PT, R177, RZ, PT, P1 ;  /* 0x000000ffb100720c */ /* 0x000fe40003f25310 */
[----:B------:R-:W-:-:S11]  /*0960*/  ISETP.NE.AND P2, PT, RZ, UR10, PT ;  /* 0x0000000aff007c0c */ /* 0x000fd6000bf45270 */
[----:B------:R-:W1:Y:S08]  /*0970*/  @P1 LDC.64 R198, c[0x0][0x2c8] ;  /* 0x0000b200ffc61b82 */ /* 0x000e700000000a00 */
[----:B------:R-:W1:Y:S08]  /*0980*/  @P1 LDC.64 R186, c[0x0][0x2c8] ;  /* 0x0000b200ffba1b82 */ /* 0x000e700000000a00 */
[----:B0-----:R-:W0:Y:S01]  /*0990*/  @P1 LDC.64 R184, c[0x0][0x2c8] ;  /* 0x0000b200ffb81b82 */ /* 0x001e220000000a00 */
[----:B-1----:R-:W-:-:S05]  /*09a0*/  @P1 IMAD.WIDE.U32 R198, R207, 0x20, R198 ;  /* 0x00000020cfc61825 */ /* 0x002fca00078e00c6 */
[----:B-----5:R-:W5:Y:S01]  /*09b0*/  @P1 LDG.E.128 R84, desc[UR6][R198.64] ;  /* 0x00000006c6541981 */ /* 0x020f62000c1e1d00 */
[----:B------:R-:W-:-:S03]  /*09c0*/  @P1 IMAD.WIDE.U32 R186, R197, 0x20, R186 ;  /* 0x00000020c5ba1825 */ /* 0x000fc600078e00ba */
[----:B------:R1:W5:Y:S04]  /*09d0*/  @P1 LDG.E.128 R88, desc[UR6][R198.64+0x10] ;  /* 0x00001006c6581981 */ /* 0x000368000c1e1d00 */
[----:B------:R-:W5:Y:S04]  /*09e0*/  @P1 LDG.E.128 R100, desc[UR6][R186.64] ;  /* 0x00000006ba641981 */ /* 0x000f68000c1e1d00 */
[----:B------:R1:W5:Y:S01]  /*09f0*/  @P1 LDG.E.128 R104, desc[UR6][R186.64+0x10] ;  /* 0x00001006ba681981 */ /* 0x000362000c1e1d00 */
[----:B0-----:R-:W-:Y:S01]  /*0a00*/  @P1 IMAD.WIDE.U32 R184, R201, 0x20, R184 ;  /* 0x00000020c9b81825 */ /* 0x001fe200078e00b8 */
[----:B------:R-:W-:-:S04]  /*0a10*/  MOV R202, 0x3f800000 ;  /* 0x3f80000000ca7802 */ /* 0x000fc80000000f00 */
[----:B------:R-:W5:Y:S04]  /*0a20*/  @P1 LDG.E.128 R92, desc[UR6][R184.64] ;  /* 0x00000006b85c1981 */ /* 0x000f68000c1e1d00 */
[----:B------:R0:W5:Y:S01]  /*0a30*/  @P1 LDG.E.128 R96, desc[UR6][R184.64+0x10] ;  /* 0x00001006b8601981 */ /* 0x000162000c1e1d00 */
[----:B------:R-:W-:Y:S01]  /*0a40*/  UMOV UR4, 0xffffffff ;  /* 0xffffffff00047882 */ /* 0x000fe20000000000 */
[----:B------:R-:W-:Y:S02]  /*0a50*/  LOP3.LUT P1, RZ, R173, 0x1f, RZ, 0xc0, !PT ;  /* 0x0000001fadff7812 */ /* 0x000fe4000782c0ff */
[----:B----4-:R-:W-:-:S05]  /*0a60*/  FSEL R210, R209, RZ, !P2 ;  /* 0x000000ffd1d27208 */ /* 0x010fca0005000000 */
[C---:B--2---:R-:W-:Y:S01]  /*0a70*/  FADD.FTZ R215, -R210.reuse, R116 ;  /* 0x00000074d2d77221 */ /* 0x044fe20000010100 */
[C---:B------:R-:W-:Y:S01]  /*0a80*/  FADD.FTZ R217, -R210.reuse, R117 ;  /* 0x00000075d2d97221 */ /* 0x040fe20000010100 */
[----:B---3--:R-:W-:Y:S01]  /*0a90*/  FADD.FTZ R251, -R210, R130 ;  /* 0x00000082d2fb7221 */ /* 0x008fe20000010100 */
[----:B------:R-:W-:Y:S02]  /*0aa0*/  HADD2.F32 R225, -RZ, R120.H0_H0 ;  /* 0x20000078ffe17230 */ /* 0x000fe40000004100 */
[--C-:B------:R-:W-:Y:S02]  /*0ab0*/  HADD2.F32 R233, -RZ, R132.reuse.H0_H0 ;  /* 0x20000084ffe97230 */ /* 0x100fe40000004100 */
[----:B------:R-:W-:Y:S02]  /*0ac0*/  HADD2.F32 R130, -RZ, R132.H1_H1 ;  /* 0x30000084ff827230 */ /* 0x000fe40000004100 */
[----:B------:R-:W-:Y:S01]  /*0ad0*/  FMUL.FTZ R132, R200, R215 ;  /* 0x000000d7c8847220 */ /* 0x000fe20000410000 */
[----:B------:R-:W-:-:S02]  /*0ae0*/  HADD2.F32 R223, -RZ, R120.H1_H1 ;  /* 0x30000078ffdf7230 */ /* 0x000fc40000004100 */
[----:B------:R-:W-:Y:S01]  /*0af0*/  FADD.FTZ R219, -R210, R118 ;  /* 0x00000076d2db7221 */ /* 0x000fe20000010100 */
[----:B------:R-:W-:Y:S01]  /*0b00*/  FMUL.FTZ R228, R200, R217 ;  /* 0x000000d9c8e47220 */ /* 0x000fe20000410000 */
[----:B------:R-:W-:Y:S01]  /*0b10*/  FADD.FTZ R194, R225, R194 ;  /* 0x000000c2e1c27221 */ /* 0x000fe20000010000 */
[-C--:B------:R-:W-:Y:S01]  /*0b20*/  FFMA.FTZ R195, R132, R225.reuse, R195 ;  /* 0x000000e184c37223 */ /* 0x080fe200000100c3 */
[----:B------:R-:W-:Y:S01]  /*0b30*/  FMUL.FTZ R225, R80, R225 ;  /* 0x000000e150e17220 */ /* 0x000fe20000410000 */
[----:B------:R-:W-:Y:S02]  /*0b40*/  HADD2.F32 R221, -RZ, R121.H0_H0 ;  /* 0x20000079ffdd7230 */ /* 0x000fe40000004100 */
[----:B------:R-:W-:Y:S01]  /*0b50*/  FADD.FTZ R249, -R210, R129 ;  /* 0x00000081d2f97221 */ /* 0x000fe20000010100 */
[--C-:B------:R-:W-:Y:S02]  /*0b60*/  HADD2.F32 R239, -RZ, R122.reuse.H0_H0 ;  /* 0x2000007affef7230 */ /* 0x100fe40000004100 */
[----:B------:R-:W-:Y:S01]  /*0b70*/  FMUL.FTZ R226, R200, R219 ;  /* 0x000000dbc8e27220 */ /* 0x000fe20000410000 */
[----:B-1----:R-:W-:-:S02]  /*0b80*/  HADD2.F32 R198, -RZ, R122.H1_H1 ;  /* 0x3000007affc67230 */ /* 0x002fc40000004100 */
[----:B------:R-:W-:Y:S01]  /*0b90*/  FADD.FTZ R192, R223, R192 ;  /* 0x000000c0dfc07221 */ /* 0x000fe20000010000 */
[--C-:B------:R-:W-:Y:S02]  /*0ba0*/  HADD2.F32 R129, -RZ, R144.reuse.H0_H0 ;  /* 0x20000090ff817230 */ /* 0x100fe40000004100 */
[-C--:B------:R-:W-:Y:S01]  /*0bb0*/  FFMA.FTZ R193, R228, R223.reuse, R193 ;  /* 0x000000dfe4c17223 */ /* 0x080fe200000100c1 */
[----:B------:R-:W-:Y:S02]  /*0bc0*/  HADD2.F32 R122, -RZ, R144.H1_H1 ;  /* 0x30000090ff7a7230 */ /* 0x000fe40000004100 */
[----:B------:R-:W-:Y:S01]  /*0bd0*/  FADD.FTZ R187, -R210, R143 ;  /* 0x0000008fd2bb7221 */ /* 0x000fe20000010100 */
[----:B------:R-:W-:Y:S01]  /*0be0*/  FMUL.FTZ R223, R81, R223 ;  /* 0x000000df51df7220 */ /* 0x000fe20000410000 */
[----:B------:R-:W-:Y:S01]  /*0bf0*/  FADD.FTZ R144, RZ, R225 ;  /* 0x000000e1ff907221 */ /* 0x000fe20000010000 */
[----:B------:R-:W-:Y:S01]  /*0c00*/  FFMA.FTZ R143, R132, R225, RZ ;  /* 0x000000e1848f7223 */ /* 0x000fe200000100ff */
[----:B------:R-:W-:-:S02]  /*0c10*/  HADD2.F32 R186, -RZ, R121.H1_H1 ;  /* 0x30000079ffba7230 */ /* 0x000fc40000004100 */
[----:B------:R-:W-:Y:S01]  /*0c20*/  FADD.FTZ R190, R221, R190 ;  /* 0x000000beddbe7221 */ /* 0x000fe20000010000 */
[-C--:B------:R-:W-:Y:S01]  /*0c30*/  FFMA.FTZ R191, R226, R221.reuse, R191 ;  /* 0x000000dde2bf7223 */ /* 0x080fe200000100bf */
[----:B------:R-:W-:Y:S01]  /*0c40*/  FMUL.FTZ R221, R82, R221 ;  /* 0x000000dd52dd7220 */ /* 0x000fe20000410000 */
[----:B------:R-:W-:Y:S01]  /*0c50*/  FADD.FTZ R144, R144, R223 ;  /* 0x000000df90907221 */ /* 0x000fe20000010000 */
[----:B------:R-:W-:Y:S01]  /*0c60*/  FADD.FTZ R235, -R210, R119 ;  /* 0x00000077d2eb7221 */ /* 0x000fe20000010100 */
[----:B------:R-:W-:Y:S01]  /*0c70*/  FFMA.FTZ R143, R228, R223, R143 ;  /* 0x000000dfe48f7223 */ /* 0x000fe2000001008f */
[----:B------:R-:W-:Y:S01]  /*0c80*/  FADD.FTZ R241, -R210, R125 ;  /* 0x0000007dd2f17221 */ /* 0x000fe20000010100 */
        /* <DEDUP_REMOVED lines=8> */
[----:B------:R-:W-:Y:S01]  /*0d10*/  FMUL.FTZ R217, R76, R239 ;  /* 0x000000ef4cd97220 */ /* 0x000fe20000410000 */
[----:B------:R-:W-:Y:S01]  /*0d20*/  FADD.FTZ R144, R144, R219 ;  /* 0x000000db90907221 */ /* 0x000fe20000010000 */
[----:B------:R-:W-:Y:S01]  /*0d30*/  FADD.FTZ R245, -R210, R127 ;  /* 0x0000007fd2f57221 */ /* 0x000fe20000010100 */
[----:B------:R-:W-:Y:S01]  /*0d40*/  FMUL.FTZ R222, R200, R237 ;  /* 0x000000edc8de7220 */ /* 0x000fe20000410000 */
[----:B------:R-:W-:Y:S01]  /*0d50*/  FFMA.FTZ R145, R224, R219, R145 ;  /* 0x000000dbe0917223 */ /* 0x000fe20000010091 */
[----:B------:R-:W-:-:S02]  /*0d60*/  HADD2.F32 R127, -RZ, R135.H0_H0 ;  /* 0x20000087ff7f7230 */ /* 0x000fc40000004100 */
[----:B------:R-:W-:Y:S01]  /*0d70*/  FADD.FTZ R229, -R210, R137 ;  /* 0x00000089d2e57221 */ /* 0x000fe20000010100 */
[----:B------:R-:W-:Y:S02]  /*0d80*/  HADD2.F32 R231, -RZ, R123.H0_H0 ;  /* 0x2000007bffe77230 */ /* 0x000fe40000004100 */
[----:B------:R-:W-:Y:S01]  /*0d90*/  FMUL.FTZ R209, R200, R209 ;  /* 0x000000d1c8d17220 */ /* 0x000fe20000410000 */
[----:B------:R-:W-:Y:S01]  /*0da0*/  FMUL.FTZ R215, R77, R198 ;  /* 0x000000c64dd77220 */ /* 0x000fe20000410000 */
[----:B------:R-:W-:Y:S01]  /*0db0*/  FADD.FTZ R144, R144, R217 ;  /* 0x000000d990907221 */ /* 0x000fe20000010000 */
[----:B------:R-:W-:Y:S01]  /*0dc0*/  FADD.FTZ R243, -R210, R126 ;  /* 0x0000007ed2f37221 */ /* 0x000fe20000010100 */
[----:B------:R-:W-:Y:S01]  /*0dd0*/  FMUL.FTZ R220, R200, R241 ;  /* 0x000000f1c8dc7220 */ /* 0x000fe20000410000 */
[----:B------:R-:W-:Y:S01]  /*0de0*/  FFMA.FTZ R145, R222, R217, R145 ;  /* 0x000000d9de917223 */ /* 0x000fe20000010091 */
[----:B------:R-:W-:Y:S02]  /*0df0*/  @P0 HADD2.F32 R202, -RZ, R208.H0_H0 ;  /* 0x200000d0ffca0230 */ /* 0x000fe40000004100 */
[----:B------:R-:W-:Y:S01]  /*0e00*/  FMUL.FTZ R212, R200, R229 ;  /* 0x000000e5c8d47220 */ /* 0x000fe20000410000 */
[----:B------:R-:W-:-:S02]  /*0e10*/  HADD2.F32 R126, -RZ, R134.H1_H1 ;  /* 0x30000086ff7e7230 */ /* 0x000fc40000004100 */
[----:B------:R-:W-:Y:S01]  /*0e20*/  FADD.FTZ R24, R127, R24 ;  /* 0x000000187f187221 */ /* 0x000fe20000010000 */
[----:B0-----:R-:W-:Y:S02]  /*0e30*/  HADD2.F32 R184, -RZ, R123.H1_H1 ;  /* 0x3000007bffb87230 */ /* 0x001fe40000004100 */
[-C--:B------:R-:W-:Y:S01]  /*0e40*/  FFMA.FTZ R8, R209, R127.reuse, R8 ;  /* 0x0000007fd1087223 */ /* 0x080fe20000010008 */
[----:B------:R-:W-:Y:S01]  /*0e50*/  FMUL.FTZ R208, R70, R127 ;  /* 0x0000007f46d07220 */ /* 0x000fe20000410000 */
        /* <DEDUP_REMOVED lines=9> */
[C---:B------:R-:W-:Y:S01]  /*0ef0*/  FADD.FTZ R211, -R210.reuse, R139 ;  /* 0x0000008bd2d37221 */ /* 0x040fe20000010100 */
[----:B------:R-:W-:Y:S01]  /*0f00*/  FMUL.FTZ R141, R79, R184 ;  /* 0x000000b84f8d7220 */ /* 0x000fe20000410000 */
[----:B------:R-:W-:Y:S01]  /*0f10*/  FADD.FTZ R126, R127, R214 ;  /* 0x000000d67f7e7221 */ /* 0x000fe20000010000 */
[----:B------:R-:W-:Y:S01]  /*0f20*/  FADD.FTZ R247, -R210, R128 ;  /* 0x00000080d2f77221 */ /* 0x000fe20000010100 */
[----:B------:R-:W-:Y:S01]  /*0f30*/  FMUL.FTZ R216, R200, R245 ;  /* 0x000000f5c8d87220 */ /* 0x000fe20000410000 */
[----:B------:R-:W-:Y:S01]  /*0f40*/  FFMA.FTZ R145, R218, R214, R145 ;  /* 0x000000d6da917223 */ /* 0x000fe20000010091 */
[----:B------:R-:W-:-:S02]  /*0f50*/  HADD2.F32 R213, -RZ, R133.H0_H0 ;  /* 0x20000085ffd57230 */ /* 0x000fc40000004100 */
[C---:B------:R-:W-:Y:S01]  /*0f60*/  FADD.FTZ R203, -R210.reuse, R140 ;  /* 0x0000008cd2cb7221 */ /* 0x040fe20000010100 */
[----:B------:R-:W-:Y:S02]  /*0f70*/  HADD2.F32 R128, -RZ, R133.H1_H1 ;  /* 0x30000085ff807230 */ /* 0x000fe40000004100 */
[C---:B------:R-:W-:Y:S01]  /*0f80*/  FADD.FTZ R133, -R210.reuse, R136 ;  /* 0x00000088d2857221 */ /* 0x040fe20000010100 */
[----:B------:R-:W-:Y:S02]  /*0f90*/  HADD2.F32 R124, -RZ, R135.H1_H1 ;  /* 0x30000087ff7c7230 */ /* 0x000fe40000004100 */
[C---:B------:R-:W-:Y:S01]  /*0fa0*/  FADD.FTZ R205, -R210.reuse, R142 ;  /* 0x0000008ed2cd7221 */ /* 0x040fe20000010100 */
[C---:B------:R-:W-:Y:S01]  /*0fb0*/  FADD.FTZ R185, -R210.reuse, R148 ;  /* 0x00000094d2b97221 */ /* 0x040fe20000010100 */
[C---:B------:R-:W-:Y:S01]  /*0fc0*/  FADD.FTZ R123, -R210.reuse, R149 ;  /* 0x00000095d27b7221 */ /* 0x040fe20000010100 */
[C---:B------:R-:W-:Y:S01]  /*0fd0*/  FADD.FTZ R199, -R210.reuse, R150 ;  /* 0x00000096d2c77221 */ /* 0x040fe20000010100 */
[----:B------:R-:W-:Y:S01]  /*0fe0*/  FADD.FTZ R119, -R210, R151 ;  /* 0x00000097d2777221 */ /* 0x000fe20000010100 */
[----:B------:R-:W-:-:S02]  /*0ff0*/  HADD2.F32 R117, -RZ, R147.H0_H0 ;  /* 0x20000093ff757230 */ /* 0x000fc40000004100 */
[----:B------:R-:W-:Y:S01]  /*1000*/  FMUL.FTZ R139, R72, R233 ;  /* 0x000000e9488b7220 */ /* 0x000fe20000410000 */
[----:B------:R-:W-:Y:S02]  /*1010*/  HADD2.F32 R116, -RZ, R147.H1_H1 ;  /* 0x30000093ff747230 */ /* 0x000fe40000004100 */
[----:B------:R-:W-:Y:S01]  /*1020*/  FMUL.FTZ R210, R200, R211 ;  /* 0x000000d3c8d27220 */ /* 0x000fe20000410000 */
[----:B------:R-:W-:Y:S01]  /*1030*/  FADD.FTZ R126, R126, R141 ;  /* 0x0000008d7e7e7221 */ /* 0x000fe20000010000 */
[----:B------:R-:W-:Y:S01]  /*1040*/  FMUL.FTZ R140, R200, R247 ;  /* 0x000000f7c88c7220 */ /* 0x000fe20000410000 */
        /* <DEDUP_REMOVED lines=9> */
[-C--:B------:R-:W-:Y:S01]  /*10e0*/  FMUL.FTZ R135, R74, R213.reuse ;  /* 0x000000d54a877220 */ /* 0x080fe20000410000 */
[----:B------:R-:W-:Y:S01]  /*10f0*/  FADD.FTZ R126, R127, R138 ;  /* 0x0000008a7f7e7221 */ /* 0x000fe20000010000 */
[----:B------:R-:W-:Y:S01]  /*1100*/  FFMA.FTZ R127, R137, R138, R124 ;  /* 0x0000008a897f7223 */ /* 0x000fe2000001007c */
        /* <DEDUP_REMOVED lines=29> */
[--C-:B------:R-:W-:Y:S02]  /*12e0*/  HADD2.F32 R121, -RZ, R146.reuse.H0_H0 ;  /* 0x20000092ff797230 */ /* 0x100fe40000004100 */
[----:B------:R-:W-:Y:S02]  /*12f0*/  HADD2.F32 R118, -RZ, R146.H1_H1 ;  /* 0x30000092ff767230 */ /* 0x000fe40000004100 */
        /* <DEDUP_REMOVED lines=75> */
.L_x_8150:
        /* <DEDUP_REMOVED lines=13> */
.L_x_8138:
        /* <DEDUP_REMOVED lines=41> */
[----:B------:R-:W-:Y:S01]  /*1b10*/  FADD.FTZ R119, R223, -R228 ;  /* 0x800000e4df777221 */ /* 0x000fe20000010000 */
[-CC-:B------:R-:W-:Y:S01]  /*1b20*/  FFMA.FTZ R223, R137, R206.reuse, R205.reuse ;  /* 0x000000ce89df7223 */ /* 0x180fe200000100cd */
[-CC-:B------:R-:W-:Y:S01]  /*1b30*/  FFMA.FTZ R116, R136, R206.reuse, R205.reuse ;  /* 0x000000ce88747223 */ /* 0x180fe200000100cd */
[-CC-:B------:R-:W-:Y:S01]  /*1b40*/  FFMA.FTZ R140, R140, R206.reuse, R205.reuse ;  /* 0x000000ce8c8c7223 */ /* 0x180fe200000100cd */
[----:B------:R-:W0:Y:S01]  /*1b50*/  LDC.64 R136, c[0x0][0x220] ;  /* 0x00008800ff887b82 */ /* 0x000e220000000a00 */
[-CC-:B------:R-:W-:Y:S01]  /*1b60*/  FFMA.FTZ R216, R216, R206.reuse, R205.reuse ;  /* 0x000000ced8d87223 */ /* 0x180fe200000100cd */
        /* <DEDUP_REMOVED lines=9> */
[----:B------:R-:W1:Y:S01]  /*1c00*/  @P2 LDC.64 R140, c[0x0][0x308] ;  /* 0x0000c200ff8c2b82 */ /* 0x000e620000000a00 */
[----:B------:R-:W-:Y:S01]  /*1c10*/  FMUL.FTZ R122, R200, R219 ;  /* 0x000000dbc87a7220 */ /* 0x000fe20000410000 */
        /* <DEDUP_REMOVED lines=20> */
[----:B------:R-:W-:Y:S01]  /*1d60*/  FFMA.FTZ R134, R134, R206, R205 ;  /* 0x000000ce86867223 */ /* 0x000fe200000100cd */
        /* <DEDUP_REMOVED lines=21> */
[----:B------:R-:W-:Y:S02]  /*1ec0*/  LEA R138, P5, R207, UR16, 0x4 ;  /* 0x00000010cf8a7c11 */ /* 0x000fe4000f8a20ff */
[----:B------:R-:W-:Y:S02]  /*1ed0*/  SEL R128, R129, R112, P3 ;  /* 0x0000007081807207 */ /* 0x000fe40001800000 */
[----:B------:R-:W-:Y:S01]  /*1ee0*/  SEL R129, R130, R113, P3 ;  /* 0x0000007182817207 */ /* 0x000fe20001800000 */
[----:B-1----:R-:W-:Y:S01]  /*1ef0*/  @P2 IMAD.WIDE.U32 R140, R207, 0x20, R140 ;  /* 0x00000020cf8c2825 */ /* 0x002fe200078e008c */
[----:B------:R-:W-:-:S02]  /*1f00*/  F2FP.F16.F32.PACK_AB R132, R119, R132 ;  /* 0x000000847784723e */ /* 0x000fc400000000ff */
[----:B------:R-:W-:Y:S01]  /*1f10*/  SEL R130, R131, R114, P3 ;  /* 0x0000007283827207 */ /* 0x000fe20001800000 */
[----:B------:R-:W2:Y:S01]  /*1f20*/  LDG.E.128 R116, desc[UR6][R116.64] ;  /* 0x0000000674747981 */ /* 0x000ea2000c1e1d00 */
[----:B------:R-:W-:Y:S01]  /*1f30*/  SEL R126, R123, R110, P3 ;  /* 0x0000006e7b7e7207 */ /* 0x000fe20001800000 */
[-CC-:B------:R-:W-:Y:S01]  /*1f40*/  FFMA.FTZ R213, R213, R206.reuse, R205.reuse ;  /* 0x000000ced5d57223 */ /* 0x180fe200000100cd */
[----:B------:R-:W-:Y:S01]  /*1f50*/  SEL R127, R122, R111, P3 ;  /* 0x0000006f7a7f7207 */ /* 0x000fe20001800000 */
[----:B------:R-:W-:Y:S01]  /*1f60*/  FFMA.FTZ R212, R212, R206, R205 ;  /* 0x000000ced4d47223 */ /* 0x000fe200000100cd */
[----:B------:R-:W-:Y:S02]  /*1f70*/  SEL R131, R220, R115, P3 ;  /* 0x00000073dc837207 */ /* 0x000fe40001800000 */
        /* <DEDUP_REMOVED lines=13> */
[----:B------:R-:W-:Y:S01]  /*2050*/  FMUL.FTZ R221, R200, R221 ;  /* 0x000000ddc8dd7220 */ /* 0x000fe20000410000 */
[----:B------:R-:W-:Y:S01]  /*2060*/  FADD.FTZ R229, R208, -R209 ;  /* 0x800000d1d0e57221 */ /* 0x000fe20000010000 */
[C---:B0-----:R-:W-:Y:S01]  /*2070*/  FMUL.FTZ R126, R200.reuse, R223 ;  /* 0x000000dfc87e7220 */ /* 0x041fe20000410000 */
[C---:B------:R-:W-:Y:S01]  /*2080*/  FMUL.FTZ R225, R200.reuse, R225 ;  /* 0x000000e1c8e17220 */ /* 0x040fe20000410000 */
[C---:B-1----:R-:W-:Y:S01]  /*2090*/  FMUL.FTZ R129, R200.reuse, R213 ;  /* 0x000000d5c8817220 */ /* 0x042fe20000410000 */
[C---:B------:R-:W-:Y:S01]  /*20a0*/  FMUL.FTZ R130, R200.reuse, R207 ;  /* 0x000000cfc8827220 */ /* 0x040fe20000410000 */
        /* <DEDUP_REMOVED lines=51> */
[-C--:B------:R-:W-:Y:S01]  /*23e0*/  FFMA.FTZ R146, R146, R206.reuse, R205 ;  /* 0x000000ce92927223 */ /* 0x080fe200000100cd */
[----:B------:R-:W-:Y:S01]  /*23f0*/  FADD.FTZ R145, R148, -R145 ;  /* 0x8000009194917221 */ /* 0x000fe20000010000 */
[----:B------:R-:W-:Y:S01]  /*2400*/  FADD.FTZ R149, R149, -R144 ;  /* 0x8000009095957221 */ /* 0x000fe20000010000 */
[-CC-:B------:R-:W-:Y:S01]  /*2410*/  FFMA.FTZ R185, R185, R206.reuse, R205.reuse ;  /* 0x000000ceb9b97223 */ /* 0x180fe200000100cd */
[-CC-:B------:R-:W-:Y:S01]  /*2420*/  FFMA.FTZ R186, R186, R206.reuse, R205.reuse ;  /* 0x000000cebaba7223 */ /* 0x180fe200000100cd */
[-C--:B------:R-:W-:Y:S01]  /*2430*/  FFMA.FTZ R199, R199, R206.reuse, R205 ;  /* 0x000000cec7c77223 */ /* 0x080fe200000100cd */
        /* <DEDUP_REMOVED lines=41> */
[----:B------:R-:W-:Y:S01]  /*26d0*/  SEL R206, RZ, 0x1, P4 ;  /* 0x00000001ffce7807 */ /* 0x000fe20002000000 */
[--C-:B--2---:R-:W-:Y:S02]  /*26e0*/  HADD2.F32 R126, -RZ, R118.reuse.H0_H0 ;  /* 0x20000076ff7e7230 */ /* 0x104fe40000004100 */
[--C-:B------:R-:W-:Y:S02]  /*26f0*/  HADD2.F32 R127, -RZ, R119.reuse.H0_H0 ;  /* 0x20000077ff7f7230 */ /* 0x100fe40000004100 */
[----:B------:R-:W-:Y:S02]  /*2700*/  HADD2.F32 R118, -RZ, R118.H1_H1 ;  /* 0x30000076ff767230 */ /* 0x000fe40000004100 */
[----:B------:R-:W-:Y:S01]  /*2710*/  FFMA.FTZ R154, R219, R126, R154 ;  /* 0x0000007edb9a7223 */ /* 0x000fe2000001009a */
[----:B------:R-:W-:-:S02]  /*2720*/  HADD2.F32 R119, -RZ, R119.H1_H1 ;  /* 0x30000077ff777230 */ /* 0x000fc40000004100 */
[----:B------:R-:W-:Y:S01]  /*2730*/  FMUL.FTZ R126, R37, R132 ;  /* 0x00000084257e7220 */ /* 0x000fe20000410000 */
[--C-:B------:R-:W-:Y:S02]  /*2740*/  HADD2.F32 R124, -RZ, R116.reuse.H0_H0 ;  /* 0x20000074ff7c7230 */ /* 0x100fe40000004100 */
[----:B------:R-:W-:Y:S01]  /*2750*/  FFMA.FTZ R153, R218, R118, R153 ;  /* 0x00000076da997223 */ /* 0x000fe20000010099 */
[--C-:B------:R-:W-:Y:S02]  /*2760*/  HADD2.F32 R125, -RZ, R117.reuse.H0_H0 ;  /* 0x20000075ff7d7230 */ /* 0x100fe40000004100 */
[----:B------:R-:W-:Y:S01]  /*2770*/  FFMA.FTZ R155, R216, R119, R155 ;  /* 0x00000077d89b7223 */ /* 0x000fe2000001009b */
[----:B------:R-:W-:Y:S02]  /*2780*/  HADD2.F32 R116, -RZ, R116.H1_H1 ;  /* 0x30000074ff747230 */ /* 0x000fe40000004100 */
[----:B------:R-:W-:Y:S01]  /*2790*/  FFMA.FTZ R34, R177, R124, R34 ;  /* 0x0000007cb1227223 */ /* 0x000fe20000010022 */
[----:B------:R-:W-:-:S02]  /*27a0*/  HADD2.F32 R117, -RZ, R117.H1_H1 ;  /* 0x30000075ff757230 */ /* 0x000fc40000004100 */
[----:B------:R-:W-:Y:S01]  /*27b0*/  FFMA.FTZ R152, R215, R125, R152 ;  /* 0x0000007dd7987223 */ /* 0x000fe20000010098 */
[----:B------:R-:W-:Y:S01]  /*27c0*/  FMUL.FTZ R125, R38, R199 ;  /* 0x000000c7267d7220 */ /* 0x000fe20000410000 */
[----:B------:R-:W-:Y:S01]  /*27d0*/  FFMA.FTZ R33, R176, R116, R33 ;  /* 0x00000074b0217223 */ /* 0x000fe20000010021 */
[----:B------:R-:W-:Y:S01]  /*27e0*/  FFMA.FTZ R156, R217, R127, R156 ;  /* 0x0000007fd99c7223 */ /* 0x000fe2000001009c */
[----:B------:R-:W-:Y:S01]  /*27f0*/  FFMA.FTZ R35, R214, R117, R35 ;  /* 0x00000075d6237223 */ /* 0x000fe20000010023 */
[----:B----4-:R-:W-:Y:S02]  /*2800*/  HADD2.F32 R118, -RZ, R122.H0_H0 ;  /* 0x2000007aff767230 */ /* 0x010fe40000004100 */
[----:B------:R-:W-:Y:S02]  /*2810*/  HADD2.F32 R119, -RZ, R123.H0_H0 ;  /* 0x2000007bff777230 */ /* 0x000fe40000004100 */
[----:B------:R-:W-:Y:S02]  /*2820*/  HADD2.F32 R116, -RZ, R120.H0_H0 ;  /* 0x20000078ff747230 */ /* 0x000fe40000004100 */
[----:B------:R-:W-:Y:S01]  /*2830*/  FFMA.FTZ R162, R211, R118, R162 ;  /* 0x00000076d3a27223 */ /* 0x000fe200000100a2 */
[----:B------:R-:W-:-:S02]  /*2840*/  HADD2.F32 R117, -RZ, R121.H0_H0 ;  /* 0x20000079ff757230 */ /* 0x000fc40000004100 */
[----:B------:R-:W-:Y:S01]  /*2850*/  FFMA.FTZ R164, R213, R119, R164 ;  /* 0x00000077d5a47223 */ /* 0x000fe200000100a4 */
[----:B------:R-:W-:Y:S01]  /*2860*/  HADD2.F32 R122, -RZ, R122.H1_H1 ;  /* 0x3000007aff7a7230 */ /* 0x000fe20000004100 */
[----:B------:R-:W0:Y:S01]  /*2870*/  @P2 LDC.64 R118, c[0x0][0x308] ;  /* 0x0000c200ff762b82 */ /* 0x000e220000000a00 */
[----:B------:R-:W-:Y:S01]  /*2880*/  FFMA.FTZ R158, R207, R116, R158 ;  /* 0x00000074cf9e7223 */ /* 0x000fe2000001009e */
[----:B------:R-:W-:Y:S01]  /*2890*/  FFMA.FTZ R160, R209, R117, R160 ;  /* 0x00000075d1a07223 */ /* 0x000fe200000100a0 */
[----:B------:R-:W-:Y:S01]  /*28a0*/  FMUL.FTZ R116, R40, R145 ;  /* 0x0000009128747220 */ /* 0x000fe20000410000 */
[----:B------:R-:W-:Y:S01]  /*28b0*/  FMUL.FTZ R117, R41, R128 ;  /* 0x0000008029757220 */ /* 0x000fe20000410000 */
[----:B------:R-:W-:Y:S02]  /*28c0*/  HADD2.F32 R121, -RZ, R121.H1_H1 ;  /* 0x30000079ff797230 */ /* 0x000fe40000004100 */
[----:B------:R-:W-:Y:S01]  /*28d0*/  FFMA.FTZ R161, R220, R122, R161 ;  /* 0x0000007adca17223 */ /* 0x000fe200000100a1 */
[----:B------:R-:W-:-:S02]  /*28e0*/  HADD2.F32 R120, -RZ, R120.H1_H1 ;  /* 0x30000078ff787230 */ /* 0x000fc40000004100 */
        /* <DEDUP_REMOVED lines=85> */
.L_x_8136:
        /* <DEDUP_REMOVED lines=31> */
.L_x_8137:
[----:B------:R-:W-:Y:S01]  /*3030*/  HFMA2.MMA R126, -RZ, RZ, 0, 9.5367431640625e-07 ;  /* 0x00000010ff7e7435 */ /* 0x000fe200000001ff */
[----:B------:R-:W-:Y:S02]  /*3040*/  MOV R127, R120 ;  /* 0x00000078007f7202 */ /* 0x000fe40000000f00 */
[----:B------:R-:W-:Y:S02]  /*3050*/  MOV R129, 0x1f ;  /* 0x0000001f00817802 */ /* 0x000fe40000000f00 */
[----:B------:R-:W-:-:S07]  /*3060*/  MOV R124, 0xffffffff ;  /* 0xffffffff007c7802 */ /* 0x000fce0000000f00 */
[----:B-----5:R-:W-:Y:S05]  /*3070*/  WARPSYNC.COLLECTIVE R124, `(.L_x_8140) ;  /* 0x000000007c087348 */ /* 0x020fea0003c00000 */
[----:B------:R0:W1:Y:S02]  /*3080*/  SHFL.DOWN P3, R125, R127, R126, R129 ;  /* 0x0800007e7f7d7389 */ /* 0x0000640000060081 */
[----:B01---5:R-:W-:Y:S01]  /*3090*/  ENDCOLLECTIVE ;  /* 0x000000000000791b */ /* 0x023fe20003800000 */
.L_x_8140:
[----:B------:R-:W-:Y:S02]  /*30a0*/  MOV R127, R118 ;  /* 0x00000076007f7202 */ /* 0x000fe40000000f00 */
[----:B------:R-:W-:-:S07]  /*30b0*/  MOV R117, R125 ;  /* 0x0000007d00757202 */ /* 0x000fce0000000f00 */
[----:B------:R-:W-:Y:S05]  /*30c0*/  WARPSYNC.COLLECTIVE R124, `(.L_x_8141) ;  /* 0x000000007c087348 */ /* 0x000fea0003c00000 */
[----:B------:R0:W1:Y:S02]  /*30d0*/  SHFL.DOWN P3, R125, R127, R126, R129 ;  /* 0x0800007e7f7d7389 */ /* 0x0000640000060081 */
[----:B01----:R-:W-:Y:S01]  /*30e0*/  ENDCOLLECTIVE ;  /* 0x000000000000791b */ /* 0x003fe20003800000 */
.L_x_8141:
[----:B------:R-:W-:Y:S01]  /*30f0*/  FADD.FTZ R117, R120, R117 ;  /* 0x0000007578757221 */ /* 0x000fe20000010000 */
[----:B------:R-:W-:-:S04]  /*3100*/  HFMA2.MMA R126, -RZ, RZ, 0, 4.76837158203125e-07 ;  /* 0x00000008ff7e7435 */ /* 0x000fc800000001ff */
[----:B------:R-:W-:Y:S02]  /*3110*/  MOV R127, R117 ;  /* 0x00000075007f7202 */ /* 0x000fe40000000f00 */
[----:B------:R-:W-:-:S07]  /*3120*/  MOV R119, R125 ;  /* 0x0000007d00777202 */ /* 0x000fce0000000f00 */
[----:B------:R-:W-:Y:S05]  /*3130*/  WARPSYNC.COLLECTIVE R124, `(.L_x_8142) ;  /* 0x000000007c087348 */ /* 0x000fea0003c00000 */
[----:B------:R0:W1:Y:S02]  /*3140*/  SHFL.DOWN P3, R125, R127, R126, R129 ;  /* 0x0800007e7f7d7389 */ /* 0x0000640000060081 */
[----:B01----:R-:W-:Y:S01]  /*3150*/  ENDCOLLECTIVE ;  /* 0x000000000000791b */ /* 0x003fe20003800000 */
.L_x_8142:
[----:B------:R-:W-:-:S05]  /*3160*/  FADD.FTZ R119, R118, R119 ;  /* 0x0000007776777221 */ /* 0x000fca0000010000 */
[----:B------:R-:W-:Y:S02]  /*3170*/  MOV R127, R119 ;  /* 0x00000077007f7202 */ /* 0x000fe40000000f00 */
[----:B------:R-:W-:-:S07]  /*3180*/  MOV R116, R125 ;  /* 0x0000007d00747202 */ /* 0x000fce0000000f00 */
[----:B------:R-:W-:Y:S05]  /*3190*/  WARPSYNC.COLLECTIVE R124, `(.L_x_8143) ;  /* 0x000000007c087348 */ /* 0x000fea0003c00000 */
[----:B------:R0:W1:Y:S02]  /*31a0*/  SHFL.DOWN P3, R125, R127, R126, R129 ;  /* 0x0800007e7f7d7389 */ /* 0x0000640000060081 */
[----:B01----:R-:W-:Y:S01]  /*31b0*/  ENDCOLLECTIVE ;  /* 0x000000000000791b */ /* 0x003fe20003800000 */
.L_x_8143:
[----:B------:R-:W-:Y:S01]  /*31c0*/  FADD.FTZ R116, R117, R116 ;  /* 0x0000007475747221 */ /* 0x000fe20000010000 */
[----:B------:R-:W-:-:S04]  /*31d0*/  HFMA2.MMA R126, -RZ, RZ, 0, 2.384185791015625e-07 ;  /* 0x00000004ff7e7435 */ /* 0x000fc800000001ff */
[----:B------:R-:W-:Y:S02]  /*31e0*/  MOV R127, R116 ;  /* 0x00000074007f7202 */ /* 0x000fe40000000f00 */
[----:B------:R-:W-:-:S07]  /*31f0*/  MOV R122, R125 ;  /* 0x0000007d007a7202 */ /* 0x000fce0000000f00 */
[----:B------:R-:W-:Y:S05]  /*3200*/  WARPSYNC.COLLECTIVE R124, `(.L_x_8144) ;  /* 0x000000007c087348 */ /* 0x000fea0003c00000 */
[----:B------:R0:W1:Y:S02]  /*3210*/  SHFL.DOWN P3, R125, R127, R126, R129 ;  /* 0x0800007e7f7d7389 */ /* 0x0000640000060081 */
[----:B01----:R-:W-:Y:S01]  /*3220*/  ENDCOLLECTIVE ;  /* 0x000000000000791b */ /* 0x003fe20003800000 */
.L_x_8144:
[----:B------:R-:W-:-:S05]  /*3230*/  FADD.FTZ R122, R119, R122 ;  /* 0x0000007a777a7221 */ /* 0x000fca0000010000 */
[----:B------:R-:W-:Y:S02]  /*3240*/  MOV R127, R122 ;  /* 0x0000007a007f7202 */ /* 0x000fe40000000f00 */
[----:B------:R-:W-:-:S07]  /*3250*/  MOV R121, R125 ;  /* 0x0000007d00797202 */ /* 0x000fce0000000f00 */
[----:B------:R-:W-:Y:S05]  /*3260*/  WARPSYNC.COLLECTIVE R124, `(.L_x_8145) ;  /* 0x000000007c087348 */ /* 0x000fea0003c00000 */
[----:B------:R0:W1:Y:S02]  /*3270*/  SHFL.DOWN P3, R125, R127, R126, R129 ;  /* 0x0800007e7f7d7389 */ /* 0x0000640000060081 */
[----:B01----:R-:W-:Y:S01]  /*3280*/  ENDCOLLECTIVE ;  /* 0x000000000000791b */ /* 0x003fe20003800000 */
.L_x_8145:
[----:B------:R-:W-:Y:S01]  /*3290*/  FADD.FTZ R121, R116, R121 ;  /* 0x0000007974797221 */ /* 0x000fe20000010000 */
[----:B------:R-:W-:-:S04]  /*32a0*/  HFMA2.MMA R126, -RZ, RZ, 0, 1.1920928955078125e-07 ;  /* 0x00000002ff7e7435 */ /* 0x000fc800000001ff */
[----:B------:R-:W-:Y:S02]  /*32b0*/  MOV R127, R121 ;  /* 0x00000079007f7202 */ /* 0x000fe40000000f00 */
[----:B------:R-:W-:-:S07]  /*32c0*/  MOV R123, R125 ;  /* 0x0000007d007b7202 */ /* 0x000fce0000000f00 */
[----:B------:R-:W-:Y:S05]  /*32d0*/  WARPSYNC.COLLECTIVE R124, `(.L_x_8146) ;  /* 0x000000007c087348 */ /* 0x000fea0003c00000 */
[----:B------:R0:W1:Y:S02]  /*32e0*/  SHFL.DOWN P3, R125, R127, R126, R129 ;  /* 0x0800007e7f7d7389 */ /* 0x0000640000060081 */
[----:B01----:R-:W-:Y:S01]  /*32f0*/  ENDCOLLECTIVE ;  /* 0x000000000000791b */ /* 0x003fe20003800000 */
.L_x_8146:
[----:B------:R-:W-:-:S05]  /*3300*/  FADD.FTZ R123, R122, R123 ;  /* 0x0000007b7a7b7221 */ /* 0x000fca0000010000 */
[----:B------:R-:W-:Y:S02]  /*3310*/  MOV R127, R123 ;  /* 0x0000007b007f7202 */ /* 0x000fe40000000f00 */
[----:B------:R-:W-:-:S07]  /*3320*/  MOV R118, R125 ;  /* 0x0000007d00767202 */ /* 0x000fce0000000f00 */
[----:B------:R-:W-:Y:S05]  /*3330*/  WARPSYNC.COLLECTIVE R124, `(.L_x_8147) ;  /* 0x000000007c087348 */ /* 0x000fea0003c00000 */
[----:B------:R0:W1:Y:S02]  /*3340*/  SHFL.DOWN P3, R125, R127, R126, R129 ;  /* 0x0800007e7f7d7389 */ /* 0x0000640000060081 */
[----:B01----:R-:W-:Y:S01]  /*3350*/  ENDCOLLECTIVE ;  /* 0x000000000000791b */ /* 0x003fe20003800000 */
.L_x_8147:
[----:B------:R-:W-:Y:S01]  /*3360*/  FADD.FTZ R118, R121, R118 ;  /* 0x0000007679767221 */ /* 0x000fe20000010000 */
[----:B------:R-:W-:-:S04]  /*3370*/  HFMA2.MMA R126, -RZ, RZ, 0, 5.9604644775390625e-08 ;  /* 0x00000001ff7e7435 */ /* 0x000fc800000001ff */
[----:B------:R-:W-:Y:S02]  /*3380*/  MOV R127, R118 ;  /* 0x00000076007f7202 */ /* 0x000fe40000000f00 */
[----:B------:R-:W-:-:S07]  /*3390*/  MOV R120, R125 ;  /* 0x0000007d00787202 */ /* 0x000fce0000000f00 */
[----:B------:R-:W-:Y:S05]  /*33a0*/  WARPSYNC.COLLECTIVE R124, `(.L_x_8148) ;  /* 0x000000007c087348 */ /* 0x000fea0003c00000 */
[----:B------:R0:W1:Y:S02]  /*33b0*/  SHFL.DOWN P3, R125, R127, R126, R129 ;  /* 0x0800007e7f7d7389 */ /* 0x0000640000060081 */
[----:B01----:R-:W-:Y:S01]  /*33c0*/  ENDCOLLECTIVE ;  /* 0x000000000000791b */ /* 0x003fe20003800000 */
.L_x_8148:
[----:B------:R-:W-:-:S05]  /*33d0*/  FADD.FTZ R120, R123, R120 ;  /* 0x000000787b787221 */ /* 0x000fca0000010000 */
[----:B------:R-:W-:Y:S02]  /*33e0*/  MOV R127, R120 ;  /* 0x00000078007f7202 */ /* 0x000fe40000000f00 */
[----:B------:R-:W-:-:S07]  /*33f0*/  MOV R117, R125 ;  /* 0x0000007d00757202 */ /* 0x000fce0000000f00 */
[----:B------:R-:W-:Y:S05]  /*3400*/  WARPSYNC.COLLECTIVE R124, `(.L_x_8149) ;  /* 0x000000007c087348 */ /* 0x000fea0003c00000 */
[----:B------:R0:W1:Y:S02]  /*3410*/  SHFL.DOWN P3, R125, R127, R126, R129 ;  /* 0x0800007e7f7d7389 */ /* 0x0000640000060081 */
[----:B01----:R-:W-:Y:S01]  /*3420*/  ENDCOLLECTIVE ;  /* 0x000000000000791b */ /* 0x003fe20003800000 */
.L_x_8149:
[----:B------:R-:W-:Y:S01]  /*3430*/  MOV R119, R125 ;  /* 0x0000007d00777202 */ /* 0x000fe20000000f00 */
[----:B------:R-:W-:Y:S06]  /*3440*/  BRA `(.L_x_8150) ;  /* 0xffffffe000d87947 */ /* 0x000fec000383ffff */
.L_x_8151:
        /* <DEDUP_REMOVED lines=11> */
.L_x_11404:


//--------------------- .text._ZN10layer_norm13ln_bwd_kernelINS_13Kernel_traitsIf6__halffS2_fjLj6144ELj1ELj1ELj8ELj16ENS_18Kernel_traits_baseILj6144EfS2_fS2_fjLj256EEEEELb0ELb1ELb1ELb0EEEvNS_9BwdParamsE --------------------------
	.section	.text._ZN10layer_norm13ln_bwd_kernelINS_13Kernel_traitsIf6__halffS2_fjLj6144ELj1ELj1ELj8ELj16ENS_18Kernel_traits_baseILj6144EfS2_fS2_fjLj256EEEEELb0ELb1ELb1ELb0EEEvNS_9BwdParamsE,"ax",@progbits
	.align	128
        .global         _ZN10layer_norm13ln_bwd_kernelINS_13Kernel_traitsIf6__halffS2_fjLj6144ELj1ELj1ELj8ELj16ENS_18Kernel_traits_baseILj6144EfS2_fS2_fjLj256EEEEELb0ELb1ELb1ELb0EEEvNS_9BwdParamsE
        .type           _ZN10layer_norm13ln_bwd_kernelINS_13Kernel_traitsIf6__halffS2_fjLj6144ELj1ELj1ELj8ELj16ENS_18Kernel_traits_baseILj6144EfS2_fS2_fjLj256EEEEELb0ELb1ELb1ELb0EEEvNS_9BwdParamsE,@function
        .size           _ZN10layer_norm13ln_bwd_kernelINS_13Kernel_traitsIf6__halffS2_fjLj6144ELj1ELj1ELj8ELj16ENS_18Kernel_traits_baseILj6144EfS2_fS2_fjLj256EEEEELb0ELb1ELb1ELb0EEEvNS_9BwdParamsE,(.L_x_11405 - _ZN10layer_norm13ln_bwd_kernelINS_13Kernel_traitsIf6__halffS2_fjLj6144ELj1ELj1ELj8ELj16ENS_18Kernel_traits_baseILj6144EfS2_fS2_fjLj256EEEEELb0ELb1ELb1ELb0EEEvNS_9BwdParamsE)
        .other          _ZN10layer_norm13ln_bwd_kernelINS_13Kernel_traitsIf6__halffS2_fjLj6144ELj1ELj1ELj8ELj16ENS_18Kernel_traits_baseILj6144EfS2_fS2_fjLj256EEEEELb0ELb1ELb1ELb0EEEvNS_9BwdParamsE,@"STO_CUDA_ENTRY STV_DEFAULT"
_ZN10layer_norm13ln_bwd_kernelINS_13Kernel_traitsIf6__halffS2_fjLj6144ELj1ELj1ELj8ELj16ENS_18Kernel_traits_baseILj6144EfS2_fS2_fjLj256EEEEELb0ELb1ELb1ELb0EEEvNS_9BwdParamsE:
.text._ZN10layer_norm13ln_bwd_kernelINS_13Kernel_traitsIf6__halffS2_fjLj6144ELj1ELj1ELj8ELj16ENS_18Kernel_traits_baseILj6144EfS2_fS2_fjLj256EEEEELb0ELb1ELb1ELb0EEEvNS_9BwdParamsE:
        /* <DEDUP_REMOVED lines=36> */
[C---:B----4-:R-:W-:Y:S01]  /*0240*/  @P1 IMAD.WIDE.U32 R18, R9.reuse, 0x20, R14 ;  /* 0x0000002009121825 */ /* 0x050fe200078e000e */
[----:B------:R-:W-:-:S02]  /*0250*/  @P1 IADD3 R9, R9, 0x100, RZ ;  /* 0x0000010009091810 */ /* 0x000fc40007ffe0ff */
[----:B------:R2:W5:Y:S04]  /*0260*/  @P1 LDG.E.128 R140, desc[UR4][R16.64+0x10] ;  /* 0x00001004108c1981 */ /* 0x000568000c1e1d00 */
        /* <DEDUP_REMOVED lines=55> */
.L_x_8227:
[----:B-1----:R-:W1:Y:S08]  /*05e0*/  LDC.64 R182, c[0x0][0x288] ;  /* 0x0000a200ffb67b82 */ /* 0x002e700000000a00 */
[----:B------:R-:W2:Y:S08]  /*05f0*/  LDC.64 R184, c[0x0][0x258] ;  /* 0x00009600ffb87b82 */ /* 0x000eb00000000a00 */
[----:B0-----:R-:W3:Y:S01]  /*0600*/  LDC.64 R180, c[0x0][0x280] ;  /* 0x0000a000ffb47b82 */ /* 0x001ee20000000a00 */
        /* <DEDUP_REMOVED lines=25> */
.L_x_8157:
[----:B------:R-:W-:-:S07]  /*07a0*/  IADD3 R183, R9, 0x100, RZ ;  /* 0x0000010009b77810 */ /* 0x000fce0007ffe0ff */
.L_x_8156:
[----:B------:R-:W-:Y:S05]  /*07b0*/  BSYNC B1 ;  /* 0x0000000000017941 */ /* 0x000fea0003800000 */
.L_x_8155:
        /* <DEDUP_REMOVED lines=8> */
.L_x_8160:
[----:B------:R-:W-:-:S07]  /*0840*/  IADD3 R183, R183, 0x100, RZ ;  /* 0x00000100b7b77810 */ /* 0x000fce0007ffe0ff */
.L_x_8159:
[----:B------:R-:W-:Y:S05]  /*0850*/  BSYNC B1 ;  /* 0x0000000000017941 */ /* 0x000fea0003800000 */
.L_x_8158:
        /* <DEDUP_REMOVED lines=8> */
.L_x_8154:
        /* <DEDUP_REMOVED lines=92> */
.L_x_8163:
[----:B------:R-:W-:Y:S05]  /*0ea0*/  BSYNC B1 ;  /* 0x0000000000017941 */ /* 0x000fea0003800000 */
.L_x_8162:
        /* <DEDUP_REMOVED lines=17> */
[----:B------:R-:W-:-:S03]  /*0fc0*/  FADD.FTZ R215, -R192, R182 ;  /* 0x000000b6c0d77221 */ /* 0x000fc60000010100 */
[----:B-----5:R-:W-:Y:S01]  /*0fd0*/  FMUL.FTZ R217, R2, R217 ;  /* 0x000000d902d97220 */ /* 0x020fe20000410000 */
[C---:B------:R-:W-:Y:S01]  /*0fe0*/  FADD.FTZ R207, -R192.reuse, R183 ;  /* 0x000000b7c0cf7221 */ /* 0x040fe20000010100 */
[--C-:B----4-:R-:W-:Y:S02]  /*0ff0*/  HADD2.F32 R213, -RZ, R184.reuse.H0_H0 ;  /* 0x200000b8ffd57230 */ /* 0x110fe40000004100 */
[----:B------:R-:W-:Y:S01]  /*1000*/  FADD.FTZ R181, -R192, R181 ;  /* 0x000000b5c0b57221 */ /* 0x000fe20000010100 */
[----:B------:R-:W-:Y:S02]  /*1010*/  HADD2.F32 R184, -RZ, R184.H1_H1 ;  /* 0x300000b8ffb87230 */ /* 0x000fe40000004100 */
[----:B------:R-:W-:Y:S01]  /*1020*/  FMUL.FTZ R215, R2, R215 ;  /* 0x000000d702d77220 */ /* 0x000fe20000410000 */
[--C-:B------:R-:W-:Y:S02]  /*1030*/  HADD2.F32 R183, -RZ, R185.reuse.H0_H0 ;  /* 0x200000b9ffb77230 */ /* 0x100fe40000004100 */
[----:B------:R-:W-:Y:S01]  /*1040*/  FADD.FTZ R80, R80, R213 ;  /* 0x000000d550507221 */ /* 0x000fe20000010000 */
[-C--:B------:R-:W-:Y:S01]  /*1050*/  FFMA.FTZ R104, R217, R213.reuse, R104 ;  /* 0x000000d5d9687223 */ /* 0x080fe20000010068 */
[----:B------:R-:W-:Y:S01]  /*1060*/  FMUL.FTZ R213, R144, R213 ;  /* 0x000000d590d57220 */ /* 0x000fe20000410000 */
[----:B------:R-:W-:-:S02]  /*1070*/  HADD2.F32 R180, -RZ, R185.H1_H1 ;  /* 0x300000b9ffb47230 */ /* 0x000fc40000004100 */
        /* <DEDUP_REMOVED lines=18> */
[C---:B------:R-:W-:Y:S01]  /*11a0*/  FADD.FTZ R205, -R192.reuse, R190 ;  /* 0x000000bec0cd7221 */ /* 0x040fe20000010100 */
[----:B------:R-:W-:Y:S01]  /*11b0*/  FADD.FTZ R189, -R192, R189 ;  /* 0x000000bdc0bd7221 */ /* 0x000fe20000010100 */
[----:B------:R-:W-:Y:S01]  /*11c0*/  FMUL.FTZ R211, R2, R211 ;  /* 0x000000d302d37220 */ /* 0x000fe20000410000 */
[----:B------:R-:W-:Y:S01]  /*11d0*/  FMUL.FTZ R207, R140, R185 ;  /* 0x000000b98ccf7220 */ /* 0x000fe20000410000 */
[----:B------:R-:W-:Y:S01]  /*11e0*/  FADD.FTZ R182, R182, R209 ;  /* 0x000000d1b6b67221 */ /* 0x000fe20000010000 */
[----:B------:R-:W-:Y:S01]  /*11f0*/  FFMA.FTZ R180, R214, R209, R181 ;  /* 0x000000d1d6b47223 */ /* 0x000fe200000100b5 */
[----:B0-----:R-:W-:-:S02]  /*1200*/  HADD2.F32 R203, -RZ, R187.H0_H0 ;  /* 0x200000bbffcb7230 */ /* 0x001fc40000004100 */
        /* <DEDUP_REMOVED lines=26> */
.L_x_8165:
[----:B------:R-:W-:Y:S05]  /*13b0*/  BSYNC B1 ;  /* 0x0000000000017941 */ /* 0x000fea0003800000 */
.L_x_8164:
        /* <DEDUP_REMOVED lines=17> */
[--C-:B----4-:R-:W-:Y:S02]  /*14d0*/  HADD2.F32 R197, -RZ, R16.reuse.H0_H0 ;  /* 0x20000010ffc57230 */ /* 0x110fe40000004100 */
[C---:B------:R-:W-:Y:S01]  /*14e0*/  FADD.FTZ R13, -R192.reuse, R13 ;  /* 0x0000000dc00d7221 */ /* 0x040fe20000010100 */
[--C-:B0-----:R-:W-:Y:S02]  /*14f0*/  HADD2.F32 R11, -RZ, R17.reuse.H0_H0 ;  /* 0x20000011ff0b7230 */ /* 0x101fe40000004100 */
[----:B------:R-:W-:Y:S01]  /*1500*/  FADD.FTZ R15, -R192, R15 ;  /* 0x0000000fc00f7221 */ /* 0x000fe20000010100 */
[----:B------:R-:W-:Y:S02]  /*1510*/  HADD2.F32 R16, -RZ, R16.H1_H1 ;  /* 0x30000010ff107230 */ /* 0x000fe40000004100 */
[----:B------:R-:W-:Y:S01]  /*1520*/  FMUL.FTZ R199, R2, R199 ;  /* 0x000000c702c77220 */ /* 0x000fe20000410000 */
[----:B------:R-:W-:Y:S01]  /*1530*/  FADD.FTZ R72, R72, R197 ;  /* 0x000000c548487221 */ /* 0x000fe20000010000 */
[-C--:B------:R-:W-:Y:S01]  /*1540*/  FFMA.FTZ R96, R201, R197.reuse, R96 ;  /* 0x000000c5c9607223 */ /* 0x080fe20000010060 */
[----:B------:R-:W-:Y:S01]  /*1550*/  FMUL.FTZ R197, R128, R197 ;  /* 0x000000c580c57220 */ /* 0x000fe20000410000 */
[----:B------:R-:W-:-:S02]  /*1560*/  HADD2.F32 R10, -RZ, R17.H1_H1 ;  /* 0x30000011ff0a7230 */ /* 0x000fc40000004100 */
[C---:B------:R-:W-:Y:S01]  /*1570*/  FMUL.FTZ R200, R2.reuse, R13 ;  /* 0x0000000d02c87220 */ /* 0x040fe20000410000 */
[--C-:B------:R-:W-:Y:S02]  /*1580*/  HADD2.F32 R189, -RZ, R19.reuse.H0_H0 ;  /* 0x20000013ffbd7230 */ /* 0x100fe40000004100 */
[----:B------:R-:W-:Y:S01]  /*1590*/  FMUL.FTZ R198, R2, R15 ;  /* 0x0000000f02c67220 */ /* 0x000fe20000410000 */
[----:B------:R-:W-:Y:S02]  /*15a0*/  HADD2.F32 R184, -RZ, R19.H1_H1 ;  /* 0x30000013ffb87230 */ /* 0x000fe40000004100 */
        /* <DEDUP_REMOVED lines=11> */
[----:B------:R-:W-:Y:S01]  /*1660*/  FADD.FTZ R10, R11, R196 ;  /* 0x000000c40b0a7221 */ /* 0x000fe20000010000 */
[----:B------:R-:W-:Y:S01]  /*1670*/  FFMA.FTZ R12, R200, R196, R13 ;  /* 0x000000c4c80c7223 */ /* 0x000fe2000001000d */
[C---:B---3--:R-:W-:Y:S01]  /*1680*/  FADD.FTZ R181, -R192.reuse, R181 ;  /* 0x000000b5c0b57221 */ /* 0x048fe20000010100 */
[----:B------:R-:W-:Y:S01]  /*1690*/  FADD.FTZ R17, -R192, R180 ;  /* 0x000000b4c0117221 */ /* 0x000fe20000010100 */
        /* <DEDUP_REMOVED lines=32> */
.L_x_8161:
[----:B------:R-:W-:Y:S05]  /*18a0*/  BSYNC B0 ;  /* 0x0000000000007941 */ /* 0x000fea0003800000 */
.L_x_8153:
        /* <DEDUP_REMOVED lines=25> */
.L_x_8242:
        /* <DEDUP_REMOVED lines=13> */
[----:B-----5:R-:W-:-:S05]  /*1b10*/  ISETP.GE.AND P4, PT, R236, 0x1, PT ;  /* 0x00000001ec00780c */ /* 0x020fca0003f86270 */
[----:B------:R-:W0:Y:S04]  /*1b20*/  LDS.128 R180, [R238+0x6000] ;  /* 0x00600000eeb47984 */ /* 0x000e280000000c00 */
[----:B--2---:R-:W1:Y:S04]  /*1b30*/  LDS.128 R184, [R238+0x6010] ;  /* 0x00601000eeb87984 */ /* 0x004e680000000c00 */
[----:B------:R-:W2:Y:S04]  /*1b40*/  LDS.128 R188, [R238+0x6020] ;  /* 0x00602000eebc7984 */ /* 0x000ea80000000c00 */
        /* <DEDUP_REMOVED lines=35> */
.L_x_8170:
[----:B------:R-:W-:Y:S05]  /*1d80*/  BSYNC B1 ;  /* 0x0000000000017941 */ /* 0x000fea0003800000 */
.L_x_8169:
        /* <DEDUP_REMOVED lines=12> */
.L_x_8172:
[----:B------:R-:W-:Y:S05]  /*1e50*/  BSYNC B1 ;  /* 0x0000000000017941 */ /* 0x000fea0003800000 */
.L_x_8171:
        /* <DEDUP_REMOVED lines=13> */
.L_x_8174:
[----:B------:R-:W-:Y:S05]  /*1f30*/  BSYNC B1 ;  /* 0x0000000000017941 */ /* 0x000fea0003800000 */
.L_x_8173:
        /* <DEDUP_REMOVED lines=13> */
.L_x_8176:
[----:B------:R-:W-:Y:S05]  /*2010*/  BSYNC B1 ;  /* 0x0000000000017941 */ /* 0x000fea0003800000 */
.L_x_8175:
        /* <DEDUP_REMOVED lines=13> */
.L_x_8178:
[----:B------:R-:W-:Y:S05]  /*20f0*/  BSYNC B1 ;  /* 0x0000000000017941 */ /* 0x000fea0003800000 */
.L_x_8177:
        /* <DEDUP_REMOVED lines=13> */
.L_x_8180:
[----:B------:R-:W-:Y:S05]  /*21d0*/  BSYNC B1 ;  /* 0x0000000000017941 */ /* 0x000fea0003800000 */
.L_x_8179:
        /* <DEDUP_REMOVED lines=13> */
.L_x_8182:
[----:B------:R-:W-:Y:S05]  /*22b0*/  BSYNC B1 ;  /* 0x0000000000017941 */ /* 0x000fea0003800000 */
.L_x_8181:
        /* <DEDUP_REMOVED lines=13> */
.L_x_8184:
[----:B------:R-:W-:Y:S05]  /*2390*/  BSYNC B1 ;  /* 0x0000000000017941 */ /* 0x000fea0003800000 */
.L_x_8183:
        /* <DEDUP_REMOVED lines=18> */
.L_x_8186:
[----:B------:R-:W-:Y:S05]  /*24c0*/  BSYNC B1 ;  /* 0x0000000000017941 */ /* 0x000fea0003800000 */
.L_x_8185:
        /* <DEDUP_REMOVED lines=73> */
.L_x_8168:
[----:B------:R-:W-:Y:S05]  /*2960*/  BSYNC B0 ;  /* 0x0000000000007941 */ /* 0x000fea0003800000 */
.L_x_8167:
        /* <DEDUP_REMOVED lines=11> */
.L_x_8190:
[----:B------:R-:W-:Y:S05]  /*2a20*/  BSYNC B1 ;  /* 0x0000000000017941 */ /* 0x000fea0003800000 */
.L_x_8189:
        /* <DEDUP_REMOVED lines=12> */
.L_x_8192:
[----:B------:R-:W-:Y:S05]  /*2af0*/  BSYNC B1 ;  /* 0x0000000000017941 */ /* 0x000fea0003800000 */
.L_x_8191:
        /* <DEDUP_REMOVED lines=13> */
.L_x_8194:
[----:B------:R-:W-:Y:S05]  /*2bd0*/  BSYNC B1 ;  /* 0x0000000000017941 */ /* 0x000fea0003800000 */
.L_x_8193:
        /* <DEDUP_REMOVED lines=13> */
.L_x_8196:
[----:B------:R-:W-:Y:S05]  /*2cb0*/  BSYNC B1 ;  /* 0x0000000000017941 */ /* 0x000fea0003800000 */
.L_x_8195:
        /* <DEDUP_REMOVED lines=13> */
.L_x_8198:
[----:B------:R-:W-:Y:S05]  /*2d90*/  BSYNC B1 ;  /* 0x0000000000017941 */ /* 0x000fea0003800000 */
.L_x_8197:
        /* <DEDUP_REMOVED lines=13> */
.L_x_8200:
[----:B------:R-:W-:Y:S05]  /*2e70*/  BSYNC B1 ;  /* 0x0000000000017941 */ /* 0x000fea0003800000 */
.L_x_8199:
        /* <DEDUP_REMOVED lines=13> */
.L_x_8202:
[----:B------:R-:W-:Y:S05]  /*2f50*/  BSYNC B1 ;  /* 0x0000000000017941 */ /* 0x000fea0003800000 */
.L_x_8201:
        /* <DEDUP_REMOVED lines=13> */
.L_x_8204:
[----:B------:R-:W-:Y:S05]  /*3030*/  BSYNC B1 ;  /* 0x0000000000017941 */ /* 0x000fea0003800000 */
.L_x_8203:
        /* <DEDUP_REMOVED lines=18> */
.L_x_8206:
[----:B------:R-:W-:Y:S05]  /*3160*/  BSYNC B1 ;  /* 0x0000000000017941 */ /* 0x000fea0003800000 */
.L_x_8205:
        /* <DEDUP_REMOVED lines=29> */
[----:B------:R-:W-:Y:S01]  /*3340*/  @P4 FMUL.FTZ R191, R136, R189 ;  /* 0x000000bd88bf4220 */ /* 0x000fe20000410000 */
[----:B--2---:R-:W-:-:S04]  /*3350*/  @P4 FMUL.FTZ R188, R188, R223 ;  /* 0x000000dfbcbc4220 */ /* 0x004fc80000410000 */
[----:B------:R-:W-:-:S04]  /*3360*/  @P4 F2FP.F16.F32.PACK_AB R191, RZ, R191 ;  /* 0x000000bfffbf423e */ /* 0x000fc800000000ff */
[----:B------:R-:W-:Y:S01]  /*3370*/  @P4 PRMT R178, R191, 0x7610, R178 ;  /* 0x00007610bfb24816 */ /* 0x000fe200000000b2 */
[----:B-----5:R-:W-:Y:S02]  /*3380*/  @P4 HADD2.F32 R191, -RZ, R164.H0_H0 ;  /* 0x200000a4ffbf4230 */ /* 0x020fe40000004100 */
[----:B0-----:R-:W-:-:S03]  /*3390*/  @P4 FMUL.FTZ R190, R190, R237 ;  /* 0x000000edbebe4220 */ /* 0x001fc60000410000 */
[----:B------:R-:W-:Y:S01]  /*33a0*/  @P4 FFMA.FTZ R56, R191, R187, R56 ;  /* 0x000000bbbf384223 */ /* 0x000fe20000010038 */
[----:B-1----:R-:W-:Y:S01]  /*33b0*/  @P4 FMUL.FTZ R180, R133, R182 ;  /* 0x000000b685b44220 */ /* 0x002fe20000410000 */
[----:B------:R-:W-:Y:S01]  /*33c0*/  @P4 FMUL.FTZ R181, R134, R183 ;  /* 0x000000b786b54220 */ /* 0x000fe20000410000 */
[----:B------:R-:W-:Y:S02]  /*33d0*/  @P4 HADD2.F32 R187, -RZ, R167.H0_H0 ;  /* 0x200000a7ffbb4230 */ /* 0x000fe40000004100 */
[----:B---3--:R-:W-:Y:S01]  /*33e0*/  @P4 FMUL.FTZ R222, R192, R239 ;  /* 0x000000efc0de4220 */ /* 0x008fe20000410000 */
        /* <DEDUP_REMOVED lines=8> */
[-C--:B------:R-:W-:Y:S01]  /*3470*/  @P4 FMUL.FTZ R194, R138, R195.reuse ;  /* 0x000000c38ac24220 */ /* 0x080fe20000410000 */
[----:B------:R-:W-:Y:S01]  /*3480*/  @P4 F2FP.F16.F32.PACK_AB R192, RZ, R192 ;  /* 0x000000c0ffc0423e */ /* 0x000fe200000000ff */
[----:B------:R-:W-:Y:S01]  /*3490*/  @P4 FFMA.FTZ R54, R187, R195, R54 ;  /* 0x000000c3bb364223 */ /* 0x000fe20000010036 */
[----:B------:R-:W-:-:S02]  /*34a0*/  @P4 F2FP.F16.F32.PACK_AB R193, RZ, R193 ;  /* 0x000000c1ffc1423e */ /* 0x000fc400000000ff */
[----:B------:R-:W-:Y:S02]  /*34b0*/  @P4 F2FP.F16.F32.PACK_AB R194, RZ, R194 ;  /* 0x000000c2ffc2423e */ /* 0x000fe400000000ff */
[----:B------:R-:W-:Y:S02]  /*34c0*/  @P4 F2FP.F16.F32.PACK_AB R223, RZ, R223 ;  /* 0x000000dfffdf423e */ /* 0x000fe400000000ff */
[----:B------:R-:W-:Y:S01]  /*34d0*/  @P4 PRMT R179, R194, 0x7610, R179 ;  /* 0x00007610c2b34816 */ /* 0x000fe200000000b3 */
[----:B------:R-:W-:Y:S01]  /*34e0*/  @P4 HADD2.F32 R194, -RZ, R167.H1_H1 ;  /* 0x300000a7ffc24230 */ /* 0x000fe20000004100 */
[----:B------:R-:W-:Y:S01]  /*34f0*/  @P4 PRMT R177, R177, 0x5410, R193 ;  /* 0x00005410b1b14816 */ /* 0x000fe200000000c1 */
[----:B------:R-:W-:Y:S01]  /*3500*/  @P4 HADD2.F32 R193, -RZ, R165.H0_H0 ;  /* 0x200000a5ffc14230 */ /* 0x000fe20000004100 */
[----:B------:R-:W-:Y:S01]  /*3510*/  @P4 PRMT R178, R178, 0x5410, R192 ;  /* 0x00005410b2b24816 */ /* 0x000fe200000000c0 */
[----:B------:R-:W-:Y:S01]  /*3520*/  @P4 HADD2.F32 R192, -RZ, R164.H1_H1 ;  /* 0x300000a4ffc04230 */ /* 0x000fe20000004100 */
[----:B------:R-:W-:Y:S01]  /*3530*/  @P4 PRMT R179, R179, 0x5410, R223 ;  /* 0x00005410b3b34816 */ /* 0x000fe200000000df */
[----:B------:R-:W-:Y:S01]  /*3540*/  @P4 FFMA.FTZ R55, R194, R222, R55 ;  /* 0x000000dec2374223 */ /* 0x000fe20000010037 */
[----:B------:R-:W-:Y:S01]  /*3550*/  @P4 FFMA.FTZ R58, R193, R183, R58 ;  /* 0x000000b7c13a4223 */ /* 0x000fe2000001003a */
[----:B------:R-:W-:-:S02]  /*3560*/  @P4 HADD2.F32 R183, -RZ, R166.H0_H0 ;  /* 0x200000a6ffb74230 */ /* 0x000fc40000004100 */
[----:B------:R-:W-:Y:S01]  /*3570*/  @P4 FFMA.FTZ R57, R192, R182, R57 ;  /* 0x000000b6c0394223 */ /* 0x000fe20000010039 */
[C---:B0-----:R-:W-:Y:S01]  /*3580*/  @P4 IMAD.WIDE.U32 R180, R185.reuse, 0x10, R180 ;  /* 0x00000010b9b44825 */ /* 0x041fe200078e00b4 */
[----:B------:R-:W-:-:S03]  /*3590*/  IADD3 R185, R185, 0x100, RZ ;  /* 0x00000100b9b97810 */ /* 0x000fc60007ffe0ff */
[----:B------:R-:W-:Y:S01]  /*35a0*/  @P4 FFMA.FTZ R52, R183, R189, R52 ;  /* 0x000000bdb7344223 */ /* 0x000fe20000010034 */
[----:B------:R-:W-:Y:S01]  /*35b0*/  @P4 HADD2.F32 R182, -RZ, R165.H1_H1 ;  /* 0x300000a5ffb64230 */ /* 0x000fe20000004100 */
[----:B------:R1:W-:Y:S01]  /*35c0*/  @P4 STG.E.128 desc[UR4][R180.64], R176 ;  /* 0x000000b0b4004986 */ /* 0x0003e2000c101d04 */
[----:B------:R-:W-:-:S03]  /*35d0*/  @P4 HADD2.F32 R192, -RZ, R166.H1_H1 ;  /* 0x300000a6ffc04230 */ /* 0x000fc60000004100 */
[----:B------:R-:W-:Y:S02]  /*35e0*/  @P4 FFMA.FTZ R59, R182, R188, R59 ;  /* 0x000000bcb63b4223 */ /* 0x000fe4000001003b */
[----:B------:R-:W-:-:S07]  /*35f0*/  @P4 FFMA.FTZ R53, R192, R190, R53 ;  /* 0x000000bec0354223 */ /* 0x000fce0000010035 */
.L_x_8188:
[----:B------:R-:W-:Y:S05]  /*3600*/  BSYNC B0 ;  /* 0x0000000000007941 */ /* 0x000fea0003800000 */
.L_x_8187:
        /* <DEDUP_REMOVED lines=12> */
.L_x_8210:
[----:B------:R-:W-:Y:S05]  /*36d0*/  BSYNC B1 ;  /* 0x0000000000017941 */ /* 0x000fea0003800000 */
.L_x_8209:
        /* <DEDUP_REMOVED lines=12> */
.L_x_8212:
[----:B------:R-:W-:Y:S05]  /*37a0*/  BSYNC B1 ;  /* 0x0000000000017941 */ /* 0x000fea0003800000 */
.L_x_8211:
        /* <DEDUP_REMOVED lines=13> */
.L_x_8214:
[----:B------:R-:W-:Y:S05]  /*3880*/  BSYNC B1 ;  /* 0x0000000000017941 */ /* 0x000fea0003800000 */
.L_x_8213:
        /* <DEDUP_REMOVED lines=13> */
.L_x_8216:
[----:B------:R-:W-:Y:S05]  /*3960*/  BSYNC B1 ;  /* 0x0000000000017941 */ /* 0x000fea0003800000 */
.L_x_8215:
        /* <DEDUP_REMOVED lines=13> */
.L_x_8218:
[----:B------:R-:W-:Y:S05]  /*3a40*/  BSYNC B1 ;  /* 0x0000000000017941 */ /* 0x000fea0003800000 */
.L_x_8217:
        /* <DEDUP_REMOVED lines=13> */
.L_x_8220:
[----:B------:R-:W-:Y:S05]  /*3b20*/  BSYNC B1 ;  /* 0x0000000000017941 */ /* 0x000fea0003800000 */
.L_x_8219:
        /* <DEDUP_REMOVED lines=13> */
.L_x_8222:
[----:B------:R-:W-:Y:S05]  /*3c00*/  BSYNC B1 ;  /* 0x0000000000017941 */ /* 0x000fea0003800000 */
.L_x_8221:
        /* <DEDUP_REMOVED lines=13> */
.L_x_8224:
[----:B------:R-:W-:Y:S05]  /*3ce0*/  BSYNC B1 ;  /* 0x0000000000017941 */ /* 0x000fea0003800000 */
.L_x_8223:
        /* <DEDUP_REMOVED lines=19> */
.L_x_8226:
[----:B------:R-:W-:Y:S05]  /*3e20*/  BSYNC B1 ;  /* 0x0000000000017941 */ /* 0x000fea0003800000 */
.L_x_8225:
[C---:B------:R-:W-:Y:S01]  /*3e30*/  SEL R168, R187.reuse, R168, P5 ;  /* 0x000000a8bba87207 */ /* 0x040fe20002800000 */
[----:B-1----:R-:W-:Y:S01]  /*3e40*/  @P4 FMUL.FTZ R187, R187, R222 ;  /* 0x000000debbbb4220 */ /* 0x002fe20000410000 */
[----:B------:R-:W-:Y:S01]  /*3e50*/  ISETP.NE.U32.AND P2, PT, R182, RZ, PT ;  /* 0x000000ffb600720c */ /* 0x000fe20003f45070 */
[----:B------:R-:W0:Y:S01]  /*3e60*/  @P4 LDC R238, c[0x0][0x29c] ;  /* 0x0000a700ffee4b82 */ /* 0x000e220000000800 */
[----:B--2---:R-:W-:Y:S01]  /*3e70*/  @P4 FMUL.FTZ R2, R194, R195 ;  /* 0x000000c3c2024220 */ /* 0x004fe20000410000 */
[----:B------:R-:W-:Y:S01]  /*3e80*/  @P4 FMUL.FTZ R180, R116, R187 ;  /* 0x000000bb74b44220 */ /* 0x000fe20000410000 */
[----:B------:R-:W-:Y:S02]  /*3e90*/  ISETP.NE.AND.EX P2, PT, R183, RZ, PT, P2 ;  /* 0x000000ffb700720c */ /* 0x000fe40003f45320 */
[----:B------:R-:W-:Y:S01]  /*3ea0*/  @P4 FMUL.FTZ R181, R117, R2 ;  /* 0x0000000275b54220 */ /* 0x000fe20000410000 */
[C---:B------:R-:W-:Y:S01]  /*3eb0*/  SEL R170, R189.reuse, R170, P5 ;  /* 0x000000aabdaa7207 */ /* 0x040fe20002800000 */
[----:B---3--:R-:W-:Y:S01]  /*3ec0*/  @P4 FMUL.FTZ R189, R189, R236 ;  /* 0x000000ecbdbd4220 */ /* 0x008fe20000410000 */
[----:B------:R-:W1:Y:S01]  /*3ed0*/  @P4 LDC R222, c[0x0][0x29c] ;  /* 0x0000a700ffde4b82 */ /* 0x000e620000000800 */
[----:B------:R-:W-:-:S02]  /*3ee0*/  @P4 F2FP.F16.F32.PACK_AB R180, RZ, R180 ;  /* 0x000000b4ffb4423e */ /* 0x000fc400000000ff */
[----:B------:R-:W-:Y:S01]  /*3ef0*/  @P4 F2FP.F16.F32.PACK_AB R184, RZ, R181 ;  /* 0x000000b5ffb8423e */ /* 0x000fe200000000ff */
[----:B------:R-:W-:Y:S01]  /*3f00*/  @P4 FMUL.FTZ R186, R118, R189 ;  /* 0x000000bd76ba4220 */ /* 0x000fe20000410000 */
[----:B------:R-:W-:Y:S02]  /*3f10*/  @P4 PRMT R176, R180, 0x7610, R176 ;  /* 0x00007610b4b04816 */ /* 0x000fe400000000b0 */
[----:B------:R-:W-:Y:S01]  /*3f20*/  SEL R172, R191, R172, P5 ;  /* 0x000000acbfac7207 */ /* 0x000fe20002800000 */
[----:B------:R-:W2:Y:S01]  /*3f30*/  @P4 LDC R223, c[0x0][0x29c] ;  /* 0x0000a700ffdf4b82 */ /* 0x000ea20000000800 */
[----:B------:R-:W-:Y:S02]  /*3f40*/  SEL R174, R193, R174, P5 ;  /* 0x000000aec1ae7207 */ /* 0x000fe40002800000 */
[----:B------:R-:W-:Y:S02]  /*3f50*/  @P4 F2FP.F16.F32.PACK_AB R186, RZ, R186 ;  /* 0x000000baffba423e */ /* 0x000fe400000000ff */
[----:B------:R-:W-:-:S02]  /*3f60*/  SEL R169, R194, R169, P5 ;  /* 0x000000a9c2a97207 */ /* 0x000fc40002800000 */
[----:B------:R-:W-:Y:S01]  /*3f70*/  SEL R171, R188, R171, P5 ;  /* 0x000000abbcab7207 */ /* 0x000fe20002800000 */
[----:B------:R-:W3:Y:S01]  /*3f80*/  @P4 LDC R237, c[0x0][0x29c] ;  /* 0x0000a700ffed4b82 */ /* 0x000ee20000000800 */
[----:B0-----:R-:W-:Y:S01]  /*3f90*/  @P4 FMUL.FTZ R191, R191, R238 ;  /* 0x000000eebfbf4220 */ /* 0x001fe20000410000 */
[----:B------:R-:W-:Y:S02]  /*3fa0*/  SEL R173, R190, R173, P5 ;  /* 0x000000adbead7207 */ /* 0x000fe40002800000 */
[----:B------:R-:W-:Y:S01]  /*3fb0*/  @P4 PRMT R177, R186, 0x7610, R177 ;  /* 0x00007610bab14816 */ /* 0x000fe200000000b1 */
[----:B------:R-:W-:Y:S01]  /*3fc0*/  @P4 FMUL.FTZ R186, R120, R191 ;  /* 0x000000bf78ba4220 */ /* 0x000fe20000410000 */
[----:B------:R-:W-:Y:S02]  /*3fd0*/  SEL R175, R192, R175, P5 ;  /* 0x000000afc0af7207 */ /* 0x000fe40002800000 */
[----:B------:R-:W0:Y:S01]  /*3fe0*/  @P4 LDC R239, c[0x0][0x29c] ;  /* 0x0000a700ffef4b82 */ /* 0x000e220000000800 */
[----:B-1----:R-:W-:Y:S01]  /*3ff0*/  @P4 FMUL.FTZ R193, R193, R222 ;  /* 0x000000dec1c14220 */ /* 0x002fe20000410000 */
[----:B------:R-:W-:-:S02]  /*4000*/  @P4 PRMT R176, R176, 0x5410, R184 ;  /* 0x00005410b0b04816 */ /* 0x000fc400000000b8 */
[----:B------:R-:W-:Y:S01]  /*4010*/  @P4 F2FP.F16.F32.PACK_AB R186, RZ, R186 ;  /* 0x000000baffba423e */ /* 0x000fe200000000ff */
[----:B------:R-:W-:-:S03]  /*4020*/  @P4 FMUL.FTZ R194, R122, R193 ;  /* 0x000000c17ac24220 */ /* 0x000fc60000410000 */
[----:B------:R-:W1:Y:S01]  /*4030*/  @P2 LDC.64 R182, c[0x0][0x308] ;  /* 0x0000c200ffb62b82 */ /* 0x000e620000000a00 */
[----:B--2---:R-:W-:Y:S01]  /*4040*/  @P4 FMUL.FTZ R188, R188, R223 ;  /* 0x000000dfbcbc4220 */ /* 0x004fe20000410000 */
[----:B------:R-:W-:Y:S02]  /*4050*/  @P4 F2FP.F16.F32.PACK_AB R194, RZ, R194 ;  /* 0x000000c2ffc2423e */ /* 0x000fe400000000ff */
[----:B------:R-:W-:Y:S01]  /*4060*/  @P4 PRMT R178, R186, 0x7610, R178 ;  /* 0x00007610bab24816 */ /* 0x000fe200000000b2 */
[----:B------:R-:W-:Y:S01]  /*4070*/  @P4 FMUL.FTZ R184, R119, R188 ;  /* 0x000000bc77b84220 */ /* 0x000fe20000410000 */
[----:B------:R-:W-:Y:S02]  /*4080*/  @P4 PRMT R179, R194, 0x7610, R179 ;  /* 0x00007610c2b34816 */ /* 0x000fe400000000b3 */
[----:B------:R-:W2:Y:S01]  /*4090*/  @P4 LDC.64 R180, c[0x0][0x2f8] ;  /* 0x0000be00ffb44b82 */ /* 0x000ea20000000a00 */
[----:B---3--:R-:W-:Y:S01]  /*40a0*/  @P4 FMUL.FTZ R190, R190, R237 ;  /* 0x000000edbebe4220 */ /* 0x008fe20000410000 */
[----:B------:R-:W-:-:S04]  /*40b0*/  @P4 F2FP.F16.F32.PACK_AB R184, RZ, R184 ;  /* 0x000000b8ffb8423e */ /* 0x000fc800000000ff */
[----:B------:R-:W-:Y:S01]  /*40c0*/  @P4 PRMT R177, R177, 0x5410, R184 ;  /* 0x00005410b1b14816 */ /* 0x000fe200000000b8 */
[----:B-----5:R-:W-:Y:S02]  /*40d0*/  @P4 HADD2.F32 R184, -RZ, R164.H1_H1 ;  /* 0x300000a4ffb84230 */ /* 0x020fe40000004100 */
[----:B0-----:R-:W-:Y:S01]  /*40e0*/  @P4 FMUL.FTZ R222, R192, R239 ;  /* 0x000000efc0de4220 */ /* 0x001fe20000410000 */
[----:B------:R-:W-:-:S03]  /*40f0*/  @P4 FMUL.FTZ R192, R121, R190 ;  /* 0x000000be79c04220 */ /* 0x000fc60000410000 */
[----:B------:R-:W-:Y:S01]  /*4100*/  @P4 FMUL.FTZ R195, R123, R222 ;  /* 0x000000de7bc34220 */ /* 0x000fe20000410000 */
[----:B------:R-:W-:Y:S01]  /*4110*/  @P4 FFMA.FTZ R49, R184, R2, R49 ;  /* 0x00000002b8314223 */ /* 0x000fe20000010031 */
[----:B------:R-:W-:Y:S01]  /*4120*/  @P4 F2FP.F16.F32.PACK_AB R192, RZ, R192 ;  /* 0x000000c0ffc0423e */ /* 0x000fe200000000ff */
[----:B------:R-:W-:Y:S02]  /*4130*/  @P4 HADD2.F32 R2, -RZ, R165.H1_H1 ;  /* 0x300000a5ff024230 */ /* 0x000fe40000004100 */
[----:B------:R-:W-:Y:S01]  /*4140*/  @P4 F2FP.F16.F32.PACK_AB R195, RZ, R195 ;  /* 0x000000c3ffc3423e */ /* 0x000fe200000000ff */
[----:B-1----:R-:W-:Y:S01]  /*4150*/  @P2 IMAD.WIDE.U32 R182, R9, 0x20, R182 ;  /* 0x0000002009b62825 */ /* 0x002fe200078e00b6 */
[----:B------:R-:W-:-:S03]  /*4160*/  @P4 PRMT R178, R178, 0x5410, R192 ;  /* 0x00005410b2b24816 */ /* 0x000fc600000000c0 */
[----:B------:R-:W-:Y:S01]  /*4170*/  @P4 FFMA.FTZ R51, R2, R188, R51 ;  /* 0x000000bc02334223 */ /* 0x000fe20000010033 */
[----:B------:R-:W-:Y:S01]  /*4180*/  @P4 PRMT R179, R179, 0x5410, R195 ;  /* 0x00005410b3b34816 */ /* 0x000fe200000000c3 */
[----:B------:R-:W-:Y:S01]  /*4190*/  @P4 HADD2.F32 R9, -RZ, R164.H0_H0 ;  /* 0x200000a4ff094230 */ /* 0x000fe20000004100 */
[----:B------:R-:W-:Y:S01]  /*41a0*/  @P2 STG.E.128 desc[UR4][R182.64], R168 ;  /* 0x000000a8b6002986 */ /* 0x000fe2000c101d04 */
[----:B--2---:R-:W-:-:S03]  /*41b0*/  @P4 IMAD.WIDE.U32 R180, R185, 0x10, R180 ;  /* 0x00000010b9b44825 */ /* 0x004fc600078e00b4 */
[----:B------:R0:W-:Y:S01]  /*41c0*/  @P2 STG.E.128 desc[UR4][R182.64+0x10], R172 ;  /* 0x000010acb6002986 */ /* 0x0001e2000c101d04 */
[----:B------:R-:W-:Y:S01]  /*41d0*/  @P4 FFMA.FTZ R48, R9, R187, R48 ;  /* 0x000000bb09304223 */ /* 0x000fe20000010030 */
[----:B------:R-:W-:Y:S02]  /*41e0*/  @P4 HADD2.F32 R185, -RZ, R165.H0_H0 ;  /* 0x200000a5ffb94230 */ /* 0x000fe40000004100 */
[----:B------:R2:W-:Y:S01]  /*41f0*/  @P4 STG.E.128 desc[UR4][R180.64], R176 ;  /* 0x000000b0b4004986 */ /* 0x0005e2000c101d04 */
[--C-:B------:R-:W-:Y:S02]  /*4200*/  @P4 HADD2.F32 R9, -RZ, R166.reuse.H0_H0 ;  /* 0x200000a6ff094230 */ /* 0x100fe40000004100 */
[----:B------:R-:W-:Y:S02]  /*4210*/  @P4 HADD2.F32 R184, -RZ, R166.H1_H1 ;  /* 0x300000a6ffb84230 */ /* 0x000fe40000004100 */
[----:B------:R-:W-:Y:S01]  /*4220*/  @P4 FFMA.FTZ R50, R185, R189, R50 ;  /* 0x000000bdb9324223 */ /* 0x000fe20000010032 */
[----:B------:R-:W-:-:S02]  /*4230*/  @P4 FFMA.FTZ R44, R9, R191, R44 ;  /* 0x000000bf092c4223 */ /* 0x000fc4000001002c */
[----:B------:R-:W-:Y:S01]  /*4240*/  @P4 FFMA.FTZ R45, R184, R190, R45 ;  /* 0x000000beb82d4223 */ /* 0x000fe2000001002d */
[--C-:B0-----:R-:W-:Y:S02]  /*4250*/  @P4 HADD2.F32 R183, -RZ, R167.reuse.H0_H0 ;  /* 0x200000a7ffb74230 */ /* 0x101fe40000004100 */
[----:B------:R-:W-:-:S03]  /*4260*/  @P4 HADD2.F32 R182, -RZ, R167.H1_H1 ;  /* 0x300000a7ffb64230 */ /* 0x000fc60000004100 */
[----:B------:R-:W-:Y:S02]  /*4270*/  @P4 FFMA.FTZ R46, R183, R193, R46 ;  /* 0x000000c1b72e4223 */ /* 0x000fe4000001002e */
[----:B--2---:R-:W-:-:S07]  /*4280*/  @P4 FFMA.FTZ R47, R182, R222, R47 ;  /* 0x000000deb62f4223 */ /* 0x004fce000001002f */
.L_x_8208:
[----:B------:R-:W-:Y:S05]  /*4290*/  BSYNC B0 ;  /* 0x0000000000007941 */ /* 0x000fea0003800000 */
.L_x_8207:
[----:B------:R-:W-:Y:S02]  /*42a0*/  IADD3 R3, R3, UR10, RZ ;  /* 0x0000000a03037c10 */ /* 0x000fe4000fffe0ff */
[----:B------:R-:W-:Y:S02]  /*42b0*/  SEL R193, RZ, 0x1, P3 ;  /* 0x00000001ffc17807 */ /* 0x000fe40001800000 */
[----:B------:R-:W-:-:S13]  /*42c0*/  ISETP.GE.AND P2, PT, R3, UR11, PT ;  /* 0x0000000b03007c0c */ /* 0x000fda000bf46270 */
[----:B------:R-:W-:Y:S05]  /*42d0*/  @!P2 BRA `(.L_x_8227) ;  /* 0xffffffc000c0a947 */ /* 0x000fea000383ffff */
.L_x_8152:
        /* <DEDUP_REMOVED lines=20> */
.L_x_8229:
[----:B------:R-:W-:Y:S05]  /*4420*/  BSYNC B0 ;  /* 0x0000000000007941 */ /* 0x000fea0003800000 */
.L_x_8228:
        /* <DEDUP_REMOVED lines=15> */
.L_x_8231:
[----:B------:R-:W-:Y:S05]  /*4520*/  BSYNC B0 ;  /* 0x0000000000007941 */ /* 0x000fea0003800000 */
.L_x_8230:
        /* <DEDUP_REMOVED lines=15> */
.L_x_8166:
[----:B------:R-:W-:Y:S01]  /*4620*/  HFMA2.MMA R192, -RZ, RZ, 0, 9.5367431640625e-07 ;  /* 0x00000010ffc07435 */ /* 0x000fe200000001ff */
[----:B------:R-:W-:Y:S02]  /*4630*/  MOV R191, R222 ;  /* 0x000000de00bf7202 */ /* 0x000fe40000000f00 */
[----:B------:R-:W-:Y:S02]  /*4640*/  MOV R193, 0x1f ;  /* 0x0000001f00c17802 */ /* 0x000fe40000000f00 */
[----:B------:R-:W-:-:S07]  /*4650*/  MOV R190, 0xffffffff ;  /* 0xffffffff00be7802 */ /* 0x000fce0000000f00 */
[----:B01-3-5:R-:W-:Y:S05]  /*4660*/  WARPSYNC.COLLECTIVE R190, `(.L_x_8232) ;  /* 0x00000000be087348 */ /* 0x02bfea0003c00000 */
[----:B------:R2:W4:Y:S02]  /*4670*/  SHFL.DOWN P5, R223, R191, R192, R193 ;  /* 0x080000c0bfdf7389 */ /* 0x00052400000a00c1 */
[----:B012345:R-:W-:Y:S01]  /*4680*/  ENDCOLLECTIVE ;  /* 0x000000000000791b */ /* 0x03ffe20003800000 */
.L_x_8232:
[----:B------:R-:W-:Y:S02]  /*4690*/  MOV R191, R238 ;  /* 0x000000ee00bf7202 */ /* 0x000fe40000000f00 */
[----:B------:R-:W-:-:S07]  /*46a0*/  MOV R183, R223 ;  /* 0x000000df00b77202 */ /* 0x000fce0000000f00 */
[----:B------:R-:W-:Y:S05]  /*46b0*/  WARPSYNC.COLLECTIVE R190, `(.L_x_8233) ;  /* 0x00000000be087348 */ /* 0x000fea0003c00000 */
[----:B------:R0:W1:Y:S02]  /*46c0*/  SHFL.DOWN P5, R223, R191, R192, R193 ;  /* 0x080000c0bfdf7389 */ /* 0x00006400000a00c1 */
[----:B01----:R-:W-:Y:S01]  /*46d0*/  ENDCOLLECTIVE ;  /* 0x000000000000791b */ /* 0x003fe20003800000 */
.L_x_8233:
[----:B------:R-:W-:Y:S01]  /*46e0*/  FADD.FTZ R183, R183, R222 ;  /* 0x000000deb7b77221 */ /* 0x000fe20000010000 */
[----:B------:R-:W-:-:S04]  /*46f0*/  HFMA2.MMA R192, -RZ, RZ, 0, 4.76837158203125e-07 ;  /* 0x00000008ffc07435 */ /* 0x000fc800000001ff */
[----:B------:R-:W-:Y:S02]  /*4700*/  MOV R191, R183 ;  /* 0x000000b700bf7202 */ /* 0x000fe40000000f00 */
[----:B------:R-:W-:-:S07]  /*4710*/  MOV R185, R223 ;  /* 0x000000df00b97202 */ /* 0x000fce0000000f00 */
[----:B------:R-:W-:Y:S05]  /*4720*/  WARPSYNC.COLLECTIVE R190, `(.L_x_8234) ;  /* 0x00000000be087348 */ /* 0x000fea0003c00000 */
[----:B------:R0:W1:Y:S02]  /*4730*/  SHFL.DOWN P5, R223, R191, R192, R193 ;  /* 0x080000c0bfdf7389 */ /* 0x00006400000a00c1 */
[----:B01----:R-:W-:Y:S01]  /*4740*/  ENDCOLLECTIVE ;  /* 0x000000000000791b */ /* 0x003fe20003800000 */
.L_x_8234:
[----:B------:R-:W-:-:S05]  /*4750*/  FADD.FTZ R185, R185, R238 ;  /* 0x000000eeb9b97221 */ /* 0x000fca0000010000 */
[----:B------:R-:W-:Y:S02]  /*4760*/  MOV R191, R185 ;  /* 0x000000b900bf7202 */ /* 0x000fe40000000f00 */
[----:B------:R-:W-:-:S07]  /*4770*/  MOV R182, R223 ;  /* 0x000000df00b67202 */ /* 0x000fce0000000f00 */
[----:B------:R-:W-:Y:S05]  /*4780*/  WARPSYNC.COLLECTIVE R190, `(.L_x_8235) ;  /* 0x00000000be087348 */ /* 0x000fea0003c00000 */
[----:B------:R0:W1:Y:S02]  /*4790*/  SHFL.DOWN P5, R223, R191, R192, R193 ;  /* 0x080000c0bfdf7389 */ /* 0x00006400000a00c1 */
[----:B01----:R-:W-:Y:S01]  /*47a0*/  ENDCOLLECTIVE ;  /* 0x000000000000791b */ /* 0x003fe20003800000 */
.L_x_8235:
[----:B------:R-:W-:Y:S01]  /*47b0*/  FADD.FTZ R182, R183, R182 ;  /* 0x000000b6b7b67221 */ /* 0x000fe20000010000 */
[----:B------:R-:W-:-:S04]  /*47c0*/  HFMA2.MMA R192, -RZ, RZ, 0, 2.384185791015625e-07 ;  /* 0x00000004ffc07435 */ /* 0x000fc800000001ff */
[----:B------:R-:W-:Y:S02]  /*47d0*/  MOV R191, R182 ;  /* 0x000000b600bf7202 */ /* 0x000fe40000000f00 */
[----:B------:R-:W-:-:S07]  /*47e0*/  MOV R184, R223 ;  /* 0x000000df00b87202 */ /* 0x000fce0000000f00 */
[----:B------:R-:W-:Y:S05]  /*47f0*/  WARPSYNC.COLLECTIVE R190, `(.L_x_8236) ;  /* 0x00000000be087348 */ /* 0x000fea0003c00000 */
[----:B------:R0:W1:Y:S02]  /*4800*/  SHFL.DOWN P5, R223, R191, R192, R193 ;  /* 0x080000c0bfdf7389 */ /* 0x00006400000a00c1 */
[----:B01----:R-:W-:Y:S01]  /*4810*/  ENDCOLLECTIVE ;  /* 0x000000000000791b */ /* 0x003fe20003800000 */
.L_x_8236:
[----:B------:R-:W-:-:S05]  /*4820*/  FADD.FTZ R184, R185, R184 ;  /* 0x000000b8b9b87221 */ /* 0x000fca0000010000 */
[----:B------:R-:W-:Y:S02]  /*4830*/  MOV R191, R184 ;  /* 0x000000b800bf7202 */ /* 0x000fe40000000f00 */
[----:B------:R-:W-:-:S07]  /*4840*/  MOV R187, R223 ;  /* 0x000000df00bb7202 */ /* 0x000fce0000000f00 */
[----:B------:R-:W-:Y:S05]  /*4850*/  WARPSYNC.COLLECTIVE R190, `(.L_x_8237) ;  /* 0x00000000be087348 */ /* 0x000fea0003c00000 */
[----:B------:R0:W1:Y:S02]  /*4860*/  SHFL.DOWN P5, R223, R191, R192, R193 ;  /* 0x080000c0bfdf7389 */ /* 0x00006400000a00c1 */
[----:B01----:R-:W-:Y:S01]  /*4870*/  ENDCOLLECTIVE ;  /* 0x000000000000791b */ /* 0x003fe20003800000 */
.L_x_8237:
[----:B------:R-:W-:Y:S01]  /*4880*/  FADD.FTZ R187, R182, R187 ;  /* 0x000000bbb6bb7221 */ /* 0x000fe20000010000 */
[----:B------:R-:W-:-:S04]  /*4890*/  HFMA2.MMA R192, -RZ, RZ, 0, 1.1920928955078125e-07 ;  /* 0x00000002ffc07435 */ /* 0x000fc800000001ff */
[----:B------:R-:W-:Y:S02]  /*48a0*/  MOV R191, R187 ;  /* 0x000000bb00bf7202 */ /* 0x000fe40000000f00 */
[----:B------:R-:W-:-:S07]  /*48b0*/  MOV R189, R223 ;  /* 0x000000df00bd7202 */ /* 0x000fce0000000f00 */
[----:B------:R-:W-:Y:S05]  /*48c0*/  WARPSYNC.COLLECTIVE R190, `(.L_x_8238) ;  /* 0x00000000be087348 */ /* 0x000fea0003c00000 */
[----:B------:R0:W1:Y:S02]  /*48d0*/  SHFL.DOWN P5, R223, R191, R192, R193 ;  /* 0x080000c0bfdf7389 */ /* 0x00006400000a00c1 */
[----:B01----:R-:W-:Y:S01]  /*48e0*/  ENDCOLLECTIVE ;  /* 0x000000000000791b */ /* 0x003fe20003800000 */
.L_x_8238:
[----:B------:R-:W-:-:S05]  /*48f0*/  FADD.FTZ R189, R184, R189 ;  /* 0x000000bdb8bd7221 */ /* 0x000fca0000010000 */
[----:B------:R-:W-:Y:S02]  /*4900*/  MOV R191, R189 ;  /* 0x000000bd00bf7202 */ /* 0x000fe40000000f00 */
[----:B------:R-:W-:-:S07]  /*4910*/  MOV R186, R223 ;  /* 0x000000df00ba7202 */ /* 0x000fce0000000f00 */
[----:B------:R-:W-:Y:S05]  /*4920*/  WARPSYNC.COLLECTIVE R190, `(.L_x_8239) ;  /* 0x00000000be087348 */ /* 0x000fea0003c00000 */
[----:B------:R0:W1:Y:S02]  /*4930*/  SHFL.DOWN P5, R223, R191, R192, R193 ;  /* 0x080000c0bfdf7389 */ /* 0x00006400000a00c1 */
[----:B01----:R-:W-:Y:S01]  /*4940*/  ENDCOLLECTIVE ;  /* 0x000000000000791b */ /* 0x003fe20003800000 */
.L_x_8239:
[----:B------:R-:W-:Y:S01]  /*4950*/  FADD.FTZ R186, R187, R186 ;  /* 0x000000babbba7221 */ /* 0x000fe20000010000 */
[----:B------:R-:W-:-:S04]  /*4960*/  HFMA2.MMA R192, -RZ, RZ, 0, 5.9604644775390625e-08 ;  /* 0x00000001ffc07435 */ /* 0x000fc800000001ff */
[----:B------:R-:W-:Y:S02]  /*4970*/  MOV R191, R186 ;  /* 0x000000ba00bf7202 */ /* 0x000fe40000000f00 */
[----:B------:R-:W-:-:S07]  /*4980*/  MOV R188, R223 ;  /* 0x000000df00bc7202 */ /* 0x000fce0000000f00 */
[----:B------:R-:W-:Y:S05]  /*4990*/  WARPSYNC.COLLECTIVE R190, `(.L_x_8240) ;  /* 0x00000000be087348 */ /* 0x000fea0003c00000 */
[----:B------:R0:W1:Y:S02]  /*49a0*/  SHFL.DOWN P5, R223, R191, R192, R193 ;  /* 0x080000c0bfdf7389 */ /* 0x00006400000a00c1 */
[----:B01----:R-:W-:Y:S01]  /*49b0*/  ENDCOLLECTIVE ;  /* 0x000000000000791b */ /* 0x003fe20003800000 */
.L_x_8240:
[----:B------:R-:W-:-:S05]  /*49c0*/  FADD.FTZ R188, R189, R188 ;  /* 0x000000bcbdbc7221 */ /* 0x000fca0000010000 */
[----:B------:R-:W-:Y:S02]  /*49d0*/  MOV R191, R188 ;  /* 0x000000bc00bf7202 */ /* 0x000fe40000000f00 */
[----:B------:R-:W-:-:S07]  /*49e0*/  MOV R183, R223 ;  /* 0x000000df00b77202 */ /* 0x000fce0000000f00 */
[----:B------:R-:W-:Y:S05]  /*49f0*/  WARPSYNC.COLLECTIVE R190, `(.L_x_8241) ;  /* 0x00000000be087348 */ /* 0x000fea0003c00000 */
[----:B------:R0:W1:Y:S02]  /*4a00*/  SHFL.DOWN P5, R223, R191, R192, R193 ;  /* 0x080000c0bfdf7389 */ /* 0x00006400000a00c1 */
[----:B01----:R-:W-:Y:S01]  /*4a10*/  ENDCOLLECTIVE ;  /* 0x000000000000791b */ /* 0x003fe20003800000 */
.L_x_8241:
[----:B------:R-:W-:Y:S05]  /*4a20*/  BRA `(.L_x_8242) ;  /* 0xffffffd000047947 */ /* 0x000fea000383ffff */
.L_x_8243:
        /* <DEDUP_REMOVED lines=13> */
.L_x_11405:


//--------------------- .text._ZN10layer_norm13ln_bwd_kernelINS_13Kernel_traitsIf6__halffS2_fjLj6144ELj1ELj1ELj8ELj16ENS_18Kernel_traits_baseILj6144EfS2_fS2_fjLj256EEEEELb0ELb1ELb1ELb1EEEvNS_9BwdParamsE --------------------------
	.section	.text._ZN10layer_norm13ln_bwd_kernelINS_13Kernel_traitsIf6__halffS2_fjLj6144ELj1ELj1ELj8ELj16ENS_18Kernel_traits_baseILj6144EfS2_fS2_fjLj256EEEEELb0ELb1ELb1ELb1EEEvNS_9BwdParamsE,"ax",@progbits
	.align	128
        .global         _ZN10layer_norm13ln_bwd_kernelINS_13Kernel_traitsIf6__halffS2_fjLj6144ELj1ELj1ELj8ELj16ENS_18Kernel_traits_baseILj6144EfS2_fS2_fjLj256EEEEELb0ELb1ELb1ELb1EEEvNS_9BwdParamsE
        .type           _ZN10layer_norm13ln_bwd_kernelINS_13Kernel_traitsIf6__halffS2_fjLj6144ELj1ELj1ELj8ELj16ENS_18Kernel_traits_baseILj6144EfS2_fS2_fjLj256EEEEELb0ELb1ELb1ELb1EEEvNS_9BwdParamsE,@function
        .size           _ZN10layer_norm13ln_bwd_kernelINS_13Kernel_traitsIf6__halffS2_fjLj6144ELj1ELj1ELj8ELj16ENS_18Kernel_traits_baseILj6144EfS2_fS2_fjLj256EEEEELb0ELb1ELb1ELb1EEEvNS_9BwdParamsE,(.L_x_11406 - _ZN10layer_norm13ln_bwd_kernelINS_13Kernel_traitsIf6__halffS2_fjLj6144ELj1ELj1ELj8ELj16ENS_18Kernel_traits_baseILj6144EfS2_fS2_fjLj256EEEEELb0ELb1ELb1ELb1EEEvNS_9BwdParamsE)
        .other          _ZN10layer_norm13ln_bwd_kernelINS_13Kernel_traitsIf6__halffS2_fjLj6144ELj1ELj1ELj8ELj16ENS_18Kernel_traits_baseILj6144EfS2_fS2_fjLj256EEEEELb0ELb1ELb1ELb1EEEvNS_9BwdParamsE,@"STO_CUDA_ENTRY STV_DEFAULT"
_ZN10layer_norm13ln_bwd_kernelINS_13Kernel_traitsIf6__halffS2_fjLj6144ELj1ELj1ELj8ELj16ENS_18Kernel_traits_baseILj6144EfS2_fS2_fjLj256EEEEELb0ELb1ELb1ELb1EEEvNS_9BwdParamsE:
.text._ZN10layer_norm13ln_bwd_kernelINS_13Kernel_traitsIf6__halffS2_fjLj6144ELj1ELj1ELj8ELj16ENS_18Kernel_traits_baseILj6144EfS2_fS2_fjLj256EEEEELb0ELb1ELb1ELb1EEEvNS_9BwdParamsE:
        /* <DEDUP_REMOVED lines=49> */
.L_x_8244:
        /* <DEDUP_REMOVED lines=58> */
.L_x_8298:
        /* <DEDUP_REMOVED lines=17> */
[C---:B------:R-:W-:Y:S02]  /*07c0*/  IADD3 R235, R236.reuse, 0x100, RZ ;  /* 0x00000100eceb7810 */ /* 0x040fe40007ffe0ff */
[C---:B------:R-:W-:Y:S01]  /*07d0*/  IADD3 R6, R236.reuse, 0x200, RZ ;  /* 0x00000200ec067810 */ /* 0x040fe20007ffe0ff */
[----:B0-----:R-:W-:-:S04]  /*07e0*/  IMAD.WIDE.U32 R240, R236, 0x20, R222 ;  /* 0x00000020ecf07825 */ /* 0x001fc800078e00de */
[----:B------:R-:W-:-:S04]  /*07f0*/  IMAD.WIDE.U32 R238, R235, 0x20, R222 ;  /* 0x00000020ebee7825 */ /* 0x000fc800078e00de */
[----:B------:R-:W-:Y:S01]  /*0800*/  IMAD.WIDE.U32 R222, R6, 0x20, R222 ;  /* 0x0000002006de7825 */ /* 0x000fe200078e00de */
[----:B---3--:R-:W-:-:S13]  /*0810*/  ISETP.GT.AND P3, PT, R186, RZ, PT ;  /* 0x000000ffba00720c */ /* 0x008fda0003f64270 */
[----:B----4-:R-:W-:Y:S05]  /*0820*/  @P3 BRA `(.L_x_8247) ;  /* 0x0000000000383947 */ /* 0x010fea0003800000 */
        /* <DEDUP_REMOVED lines=14> */
.L_x_8247:
        /* <DEDUP_REMOVED lines=17> */
[----:B------:R-:W-:Y:S02]  /*0a20*/  IMAD.WIDE.U32 R212, R235, 0x20, R214 ;  /* 0x00000020ebd47825 */ /* 0x000fe400078e00d6 */
        /* <DEDUP_REMOVED lines=8> */
[----:B------:R4:W2:Y:S01]  /*0ab0*/  LDG.E.128 R196, desc[UR4][R212.64+0x10] ;  /* 0x00001004d4c47981 */ /* 0x0008a2000c1e1d00 */
[----:B------:R-:W-:-:S02]  /*0ac0*/  MOV R7, UR16 ;  /* 0x0000001000077c02 */ /* 0x000fc40008000f00 */
[----:B0-----:R-:W-:Y:S02]  /*0ad0*/  MOV R8, UR17 ;  /* 0x0000001100087c02 */ /* 0x001fe40008000f00 */
        /* <DEDUP_REMOVED lines=12> */
[----:B------:R-:W-:Y:S02]  /*0ba0*/  HADD2.F32 R219, -RZ, R16.H0_H0 ;  /* 0x20000010ffdb7230 */ /* 0x000fe40000004100 */
[--C-:B------:R-:W-:Y:S02]  /*0bb0*/  HADD2.F32 R217, -RZ, R17.reuse.H0_H0 ;  /* 0x20000011ffd97230 */ /* 0x100fe40000004100 */
[C---:B--2---:R-:W-:Y:S01]  /*0bc0*/  FADD.FTZ R13, -R231.reuse, R13 ;  /* 0x0000000de70d7221 */ /* 0x044fe20000010100 */
[----:B------:R-:W-:Y:S01]  /*0bd0*/  FADD.FTZ R15, -R231, R15 ;  /* 0x0000000fe70f7221 */ /* 0x000fe20000010100 */
[----:B------:R-:W-:-:S02]  /*0be0*/  HADD2.F32 R212, -RZ, R17.H1_H1 ;  /* 0x30000011ffd47230 */ /* 0x000fc40000004100 */
[C---:B------:R-:W-:Y:S01]  /*0bf0*/  FADD.FTZ R19, -R231.reuse, R186 ;  /* 0x000000bae7137221 */ /* 0x040fe20000010100 */
[C---:B------:R-:W-:Y:S01]  /*0c00*/  FADD.FTZ R11, -R231.reuse, R184 ;  /* 0x000000b8e70b7221 */ /* 0x040fe20000010100 */
[C---:B------:R-:W-:Y:S01]  /*0c10*/  FADD.FTZ R17, -R231.reuse, R185 ;  /* 0x000000b9e7117221 */ /* 0x040fe20000010100 */
[--C-:B------:R-:W-:Y:S02]  /*0c20*/  HADD2.F32 R186, -RZ, R193.reuse.H1_H1 ;  /* 0x300000c1ffba7230 */ /* 0x100fe40000004100 */
[C---:B------:R-:W-:Y:S01]  /*0c30*/  FADD.FTZ R229, -R231.reuse, R189 ;  /* 0x000000bde7e57221 */ /* 0x040fe20000010100 */
[C---:B------:R-:W-:Y:S01]  /*0c40*/  FADD.FTZ R227, -R231.reuse, R188 ;  /* 0x000000bce7e37221 */ /* 0x040fe20000010100 */
[----:B------:R-:W-:Y:S02]  /*0c50*/  HADD2.F32 R189, -RZ, R193.H0_H0 ;  /* 0x200000c1ffbd7230 */ /* 0x000fe40000004100 */
[C---:B------:R-:W-:Y:S01]  /*0c60*/  FADD.FTZ R3, -R231.reuse, R12 ;  /* 0x0000000ce7037221 */ /* 0x040fe20000010100 */
[----:B------:R-:W-:Y:S01]  /*0c70*/  FADD.FTZ R203, -R231, R203 ;  /* 0x000000cbe7cb7221 */ /* 0x000fe20000010100 */
[----:B------:R-:W-:-:S02]  /*0c80*/  HADD2.F32 R218, -RZ, R16.H1_H1 ;  /* 0x30000010ffda7230 */ /* 0x000fc40000004100 */
[C---:B------:R-:W-:Y:S01]  /*0c90*/  FADD.FTZ R221, -R231.reuse, R187 ;  /* 0x000000bbe7dd7221 */ /* 0x040fe20000010100 */
[--C-:B0-----:R-:W-:Y:S02]  /*0ca0*/  HADD2.F32 R223, -RZ, R205.reuse.H0_H0 ;  /* 0x200000cdffdf7230 */ /* 0x101fe40000004100 */
[----:B------:R-:W-:Y:S02]  /*0cb0*/  HADD2.F32 R222, -RZ, R205.H1_H1 ;  /* 0x300000cdffde7230 */ /* 0x000fe40000004100 */
[--C-:B------:R-:W-:Y:S02]  /*0cc0*/  HADD2.F32 R193, -RZ, R207.reuse.H0_H0 ;  /* 0x200000cfffc17230 */ /* 0x100fe40000004100 */
[C---:B------:R-:W-:Y:S01]  /*0cd0*/  FADD.FTZ R205, -R231.reuse, R208 ;  /* 0x000000d0e7cd7221 */ /* 0x040fe20000010100 */
[----:B------:R-:W-:Y:S02]  /*0ce0*/  HADD2.F32 R188, -RZ, R207.H1_H1 ;  /* 0x300000cfffbc7230 */ /* 0x000fe40000004100 */
[C---:B------:R-:W-:Y:S01]  /*0cf0*/  FADD.FTZ R209, -R231.reuse, R209 ;  /* 0x000000d1e7d17221 */ /* 0x040fe20000010100 */
[C---:B------:R-:W-:Y:S01]  /*0d00*/  FADD.FTZ R207, -R231.reuse, R210 ;  /* 0x000000d2e7cf7221 */ /* 0x040fe20000010100 */
[----:B------:R-:W-:Y:S01]  /*0d10*/  FADD.FTZ R9, -R231, R14 ;  /* 0x0000000ee7097221 */ /* 0x000fe20000010100 */
[----:B------:R-:W-:-:S02]  /*0d20*/  HADD2.F32 R215, -RZ, R18.H0_H0 ;  /* 0x20000012ffd77230 */ /* 0x000fc40000004100 */
[C---:B-----5:R-:W-:Y:S01]  /*0d30*/  FMUL.FTZ R10, R0.reuse, R13 ;  /* 0x0000000d000a7220 */ /* 0x060fe20000410000 */
[----:B------:R-:W-:Y:S02]  /*0d40*/  HADD2.F32 R214, -RZ, R18.H1_H1 ;  /* 0x30000012ffd67230 */ /* 0x000fe40000004100 */
[C---:B------:R-:W-:Y:S01]  /*0d50*/  FMUL.FTZ R12, R0.reuse, R15 ;  /* 0x0000000f000c7220 */ /* 0x040fe20000410000 */
[--C-:B------:R-:W-:Y:S02]  /*0d60*/  HADD2.F32 R225, -RZ, R204.reuse.H0_H0 ;  /* 0x200000ccffe17230 */ /* 0x100fe40000004100 */
[----:B------:R-:W-:Y:S01]  /*0d70*/  FADD.FTZ R233, -R231, R190 ;  /* 0x000000bee7e97221 */ /* 0x000fe20000010100 */
[----:B------:R-:W-:Y:S02]  /*0d80*/  HADD2.F32 R228, -RZ, R204.H1_H1 ;  /* 0x300000ccffe47230 */ /* 0x000fe40000004100 */
[----:B------:R-:W-:Y:S01]  /*0d90*/  FMUL.FTZ R11, R0, R11 ;  /* 0x0000000b000b7220 */ /* 0x000fe20000410000 */
[----:B------:R-:W-:-:S02]  /*0da0*/  HADD2.F32 R185, -RZ, R195.H0_H0 ;  /* 0x200000c3ffb97230 */ /* 0x000fc40000004100 */
[C---:B------:R-:W-:Y:S01]  /*0db0*/  FMUL.FTZ R14, R0.reuse, R17 ;  /* 0x00000011000e7220 */ /* 0x040fe20000410000 */
[----:B------:R-:W-:Y:S02]  /*0dc0*/  HADD2.F32 R184, -RZ, R195.H1_H1 ;  /* 0x300000c3ffb87230 */ /* 0x000fe40000004100 */
[----:B------:R-:W-:Y:S01]  /*0dd0*/  FMUL.FTZ R204, R0, R203 ;  /* 0x000000cb00cc7220 */ /* 0x000fe20000410000 */
[----:B------:R-:W-:Y:S01]  /*0de0*/  FMUL.FTZ R208, R88, R219 ;  /* 0x000000db58d07220 */ /* 0x000fe20000410000 */
[----:B------:R-:W-:Y:S01]  /*0df0*/  FADD.FTZ R237, -R231, R191 ;  /* 0x000000bfe7ed7221 */ /* 0x000fe20000010100 */
[--C-:B------:R-:W-:Y:S02]  /*0e00*/  HADD2.F32 R195, -RZ, R206.reuse.H0_H0 ;  /* 0x200000ceffc37230 */ /* 0x100fe40000004100 */
[C---:B------:R-:W-:Y:S01]  /*0e10*/  FMUL.FTZ R3, R0.reuse, R3 ;  /* 0x0000000300037220 */ /* 0x040fe20000410000 */
[----:B------:R-:W-:Y:S02]  /*0e20*/  HADD2.F32 R190, -RZ, R206.H1_H1 ;  /* 0x300000ceffbe7230 */ /* 0x000fe40000004100 */
[C---:B------:R-:W-:Y:S01]  /*0e30*/  FMUL.FTZ R13, R0.reuse, R19 ;  /* 0x00000013000d7220 */ /* 0x040fe20000410000 */
[----:B------:R-:W-:Y:S01]  /*0e40*/  FMUL.FTZ R203, R0, R205 ;  /* 0x000000cd00cb7220 */ /* 0x000fe20000410000 */
[----:B------:R-:W-:-:S02]  /*0e50*/  HADD2.F32 R191, -RZ, R192.H0_H0 ;  /* 0x200000c0ffbf7230 */ /* 0x000fc40000004100 */
[C---:B------:R-:W-:Y:S01]  /*0e60*/  FADD.FTZ R239, -R231.reuse, R196 ;  /* 0x000000c4e7ef7221 */ /* 0x040fe20000010100 */
[C---:B------:R-:W-:Y:S01]  /*0e70*/  FADD.FTZ R197, -R231.reuse, R197 ;  /* 0x000000c5e7c57221 */ /* 0x040fe20000010100 */
[C---:B------:R-:W-:Y:S01]  /*0e80*/  FADD.FTZ R241, -R231.reuse, R198 ;  /* 0x000000c6e7f17221 */ /* 0x040fe20000010100 */
[C---:B------:R-:W-:Y:S01]  /*0e90*/  FADD.FTZ R199, -R231.reuse, R199 ;  /* 0x000000c7e7c77221 */ /* 0x040fe20000010100 */
[C---:B------:R-:W-:Y:S01]  /*0ea0*/  FADD.FTZ R243, -R231.reuse, R200 ;  /* 0x000000c8e7f37221 */ /* 0x040fe20000010100 */
[C---:B------:R-:W-:Y:S01]  /*0eb0*/  FADD.FTZ R201, -R231.reuse, R201 ;  /* 0x000000c9e7c97221 */ /* 0x040fe20000010100 */
[C---:B------:R-:W-:Y:S01]  /*0ec0*/  FADD.FTZ R245, -R231.reuse, R202 ;  /* 0x000000cae7f57221 */ /* 0x040fe20000010100 */
[C---:B------:R-:W-:Y:S01]  /*0ed0*/  FMUL.FTZ R16, R0.reuse, R221 ;  /* 0x000000dd00107220 */ /* 0x040fe20000410000 */
[C---:B------:R-:W-:Y:S01]  /*0ee0*/  FMUL.FTZ R206, R0.reuse, R209 ;  /* 0x000000d100ce7220 */ /* 0x040fe20000410000 */
[C---:B------:R-:W-:Y:S01]  /*0ef0*/  FMUL.FTZ R205, R0.reuse, R207 ;  /* 0x000000cf00cd7220 */ /* 0x040fe20000410000 */
        /* <DEDUP_REMOVED lines=10> */
[----:B------:R-:W-:Y:S01]  /*0fa0*/  FMUL.FTZ R212, R84, R215 ;  /* 0x000000d754d47220 */ /* 0x000fe20000410000 */
[----:B------:R-:W-:Y:S01]  /*0fb0*/  FADD.FTZ R121, R121, R214 ;  /* 0x000000d679797221 */ /* 0x000fe20000010000 */
[-C--:B------:R-:W-:Y:S01]  /*0fc0*/  FFMA.FTZ R97, R14, R214.reuse, R97 ;  /* 0x000000d60e617223 */ /* 0x080fe20000010061 */
[----:B------:R-:W-:Y:S01]  /*0fd0*/  FMUL.FTZ R211, R85, R214 ;  /* 0x000000d655d37220 */ /* 0x000fe20000410000 */
[----:B------:R-:W-:Y:S01]  /*0fe0*/  FADD.FTZ R218, RZ, R208 ;  /* 0x000000d0ffda7221 */ /* 0x000fe20000010000 */
[----:B------:R-:W-:Y:S01]  /*0ff0*/  FADD.FTZ R122, R122, R213 ;  /* 0x000000d57a7a7221 */ /* 0x000fe20000010000 */
[-C--:B------:R-:W-:Y:S01]  /*1000*/  FFMA.FTZ R98, R13, R213.reuse, R98 ;  /* 0x000000d50d627223 */ /* 0x080fe20000010062 */
[----:B------:R-:W-:Y:S01]  /*1010*/  FMUL.FTZ R214, R86, R213 ;  /* 0x000000d556d67220 */ /* 0x000fe20000410000 */
[----:B------:R-:W-:Y:S01]  /*1020*/  FFMA.FTZ R215, R3, R208, RZ ;  /* 0x000000d003d77223 */ /* 0x000fe200000100ff */
[----:B------:R-:W-:-:S02]  /*1030*/  HADD2.F32 R192, -RZ, R192.H1_H1 ;  /* 0x300000c0ffc07230 */ /* 0x000fc40000004100 */
[----:B------:R-:W-:Y:S01]  /*1040*/  FADD.FTZ R123, R123, R216 ;  /* 0x000000d87b7b7221 */ /* 0x000fe20000010000 */
[-C--:B------:R-:W-:Y:S01]  /*1050*/  FFMA.FTZ R99, R16, R216.reuse, R99 ;  /* 0x000000d810637223 */ /* 0x080fe20000010063 */
[----:B------:R-:W-:Y:S01]  /*1060*/  FMUL.FTZ R213, R87, R216 ;  /* 0x000000d857d57220 */ /* 0x000fe20000410000 */
        /* <DEDUP_REMOVED lines=22> */
[----:B------:R-:W-:Y:S02]  /*11d0*/  HADD2.F32 R187, -RZ, R194.H0_H0 ;  /* 0x200000c2ffbb7230 */ /* 0x000fe40000004100 */
[----:B------:R-:W-:Y:S01]  /*11e0*/  FFMA.FTZ R94, R9, R217, R94 ;  /* 0x000000d9095e7223 */ /* 0x000fe2000001005e */
[----:B------:R-:W-:Y:S01]  /*11f0*/  FADD.FTZ R118, R118, R217 ;  /* 0x000000d976767221 */ /* 0x000fe20000010000 */
        /* <DEDUP_REMOVED lines=88> */
.L_x_8248:
[----:B------:R-:W-:Y:S05]  /*1780*/  BSYNC B0 ;  /* 0x0000000000007941 */ /* 0x000fea0003800000 */
.L_x_8246:
        /* <DEDUP_REMOVED lines=25> */
.L_x_8309:
[----:B-----5:R-:W-:Y:S01]  /*1920*/  ISETP.GE.AND P5, PT, R182, 0x1, PT ;  /* 0x00000001b600780c */ /* 0x020fe20003fa6270 */
[----:B------:R-:W3:Y:S01]  /*1930*/  S2R R189, SR_CgaCtaId ;  /* 0x0000000000bd7919 */ /* 0x000ee20000008800 */
[----:B------:R-:W-:Y:S01]  /*1940*/  @!P0 LOP3.LUT R186, R186, 0x7, RZ, 0xc0, !PT ;  /* 0x00000007baba8812 */ /* 0x000fe200078ec0ff */
[----:B01----:R-:W-:Y:S01]  /*1950*/  FADD.FTZ R222, R222, R187 ;  /* 0x000000bbdede7221 */ /* 0x003fe20000010000 */
[----:B--2---:R-:W-:Y:S01]  /*1960*/  FADD.FTZ R223, R223, R188 ;  /* 0x000000bcdfdf7221 */ /* 0x004fe20000010000 */
[----:B------:R-:W-:Y:S05]  /*1970*/  WARPSYNC.ALL ;  /* 0x0000000000007948 */ /* 0x000fea0003800000 */
[----:B------:R-:W-:Y:S01]  /*1980*/  @!P0 IADD3 R186, R181, R186, RZ ;  /* 0x000000bab5ba8210 */ /* 0x000fe20007ffe0ff */
[----:B------:R-:W-:-:S02]  /*1990*/  HFMA2.MMA R233, -RZ, RZ, 0, 0 ;  /* 0x00000000ffe97435 */ /* 0x000fc400000001ff */
[----:B------:R-:W-:Y:S01]  /*19a0*/  @P5 IADD3 R182, R182, -0x1, RZ ;  /* 0xffffffffb6b65810 */ /* 0x000fe20007ffe0ff */
[----:B------:R-:W0:Y:S04]  /*19b0*/  @P5 LDC.64 R184, c[0x0][0x220] ;  /* 0x00008800ffb85b82 */ /* 0x000e280000000a00 */
[----:B------:R-:W-:-:S05]  /*19c0*/  @P5 IMAD R182, R182, R183, RZ ;  /* 0x000000b7b6b65224 */ /* 0x000fca00078e02ff */
[----:B------:R-:W-:-:S04]  /*19d0*/  @P5 SHF.R.S32.HI R183, RZ, 0x1f, R182 ;  /* 0x0000001fffb75819 */ /* 0x000fc800000114b6 */
[----:B------:R-:W-:Y:S02]  /*19e0*/  @P5 LEA.HI R183, R183, R182, RZ, 0x3 ;  /* 0x000000b6b7b75211 */ /* 0x000fe400078f18ff */
[----:B------:R-:W-:Y:S02]  /*19f0*/  MOV R182, 0x400 ;  /* 0x0000040000b67802 */ /* 0x000fe40000000f00 */
[----:B------:R-:W-:Y:S02]  /*1a00*/  @P5 LEA.HI.SX32 R233, R183, R180, 0x1d ;  /* 0x000000b4b7e95211 */ /* 0x000fe400078feaff */
[----:B---3--:R-:W-:-:S04]  /*1a10*/  LEA R182, R189, R182, 0x18 ;  /* 0x000000b6bdb67211 */ /* 0x008fc800078ec0ff */
[----:B------:R-:W-:Y:S01]  /*1a20*/  @!P0 LEA R237, R186, R182, 0x3 ;  /* 0x000000b6baed8211 */ /* 0x000fe200078e18ff */
[----:B0-----:R-:W-:-:S04]  /*1a30*/  @P5 IMAD.WIDE.U32 R238, R233, 0x10, R184 ;  /* 0x00000010e9ee5825 */ /* 0x001fc800078e00b8 */
        /* <DEDUP_REMOVED lines=49> */
.L_x_8251:
[----:B------:R-:W-:Y:S05]  /*1d50*/  BSYNC B0 ;  /* 0x0000000000007941 */ /* 0x000fea0003800000 */
.L_x_8250:
        /* <DEDUP_REMOVED lines=10> */
.L_x_8253:
[----:B------:R-:W-:Y:S05]  /*1e00*/  BSYNC B0 ;  /* 0x0000000000007941 */ /* 0x000fea0003800000 */
.L_x_8252:
        /* <DEDUP_REMOVED lines=10> */
.L_x_8255:
[----:B------:R-:W-:Y:S05]  /*1eb0*/  BSYNC B0 ;  /* 0x0000000000007941 */ /* 0x000fea0003800000 */
.L_x_8254:
        /* <DEDUP_REMOVED lines=18> */
.L_x_8257:
[----:B------:R-:W-:Y:S05]  /*1fe0*/  BSYNC B0 ;  /* 0x0000000000007941 */ /* 0x000fea0003800000 */
.L_x_8256:
        /* <DEDUP_REMOVED lines=22> */
.L_x_8259:
[----:B------:R-:W-:Y:S05]  /*2150*/  BSYNC B0 ;  /* 0x0000000000007941 */ /* 0x000fea0003800000 */
.L_x_8258:
        /* <DEDUP_REMOVED lines=10> */
.L_x_8261:
[----:B------:R-:W-:Y:S05]  /*2200*/  BSYNC B0 ;  /* 0x0000000000007941 */ /* 0x000fea0003800000 */
.L_x_8260:
        /* <DEDUP_REMOVED lines=10> */
.L_x_8263:
[----:B------:R-:W-:Y:S05]  /*22b0*/  BSYNC B0 ;  /* 0x0000000000007941 */ /* 0x000fea0003800000 */
.L_x_8262:
        /* <DEDUP_REMOVED lines=16> */
.L_x_8265:
[----:B------:R-:W-:Y:S05]  /*23c0*/  BSYNC B0 ;  /* 0x0000000000007941 */ /* 0x000fea0003800000 */
.L_x_8264:
[----:B------:R-:W1:Y:S01]  /*23d0*/  @P5 LDC R189, c[0x0][0x29c] ;  /* 0x0000a700ffbd5b82 */ /* 0x000e620000000800 */
[----:B0-----:R-:W-:Y:S01]  /*23e0*/  @P5 FMUL.FTZ R185, R185, R186 ;  /* 0x000000bab9b95220 */ /* 0x001fe20000410000 */
[----:B------:R-:W-:Y:S01]  /*23f0*/  SEL R183, R242, R175, P1 ;  /* 0x000000aff2b77207 */ /* 0x000fe20000800000 */
[--C-:B-----5:R-:W-:Y:S02]  /*2400*/  @P5 HADD2.F32 R250, -RZ, R165.reuse.H0_H0 ;  /* 0x200000a5fffa5230 */ /* 0x120fe40000004100 */
[----:B------:R-:W-:Y:S01]  /*2410*/  @P5 FMUL.FTZ R186, R64, R185 ;  /* 0x000000b940ba5220 */ /* 0x000fe20000410000 */
[----:B------:R-:W-:Y:S01]  /*2420*/  @P5 HADD2.F32 R249, -RZ, R165.H1_H1 ;  /* 0x300000a5fff95230 */ /* 0x000fe20000004100 */
[----:B------:R0:W-:Y:S01]  /*2430*/  @P0 STG.E.128 desc[UR4][R236.64+0x10], R180 ;  /* 0x000010b4ec000986 */ /* 0x0001e2000c101d04 */
[----:B------:R-:W2:Y:S01]  /*2440*/  @P5 LDC R190, c[0x0][0x29c] ;  /* 0x0000a700ffbe5b82 */ /* 0x000ea20000000800 */
[----:B------:R-:W-:Y:S01]  /*2450*/  @P5 HADD2.F32 R247, -RZ, R166.H0_H0 ;  /* 0x200000a6fff75230 */ /* 0x000fe20000004100 */
[----:B------:R-:W-:Y:S01]  /*2460*/  @P5 F2FP.F16.F32.PACK_AB R186, RZ, R186 ;  /* 0x000000baffba523e */ /* 0x000fe200000000ff */
[----:B------:R-:W-:-:S02]  /*2470*/  @P5 HADD2.F32 R239, -RZ, R167.H0_H0 ;  /* 0x200000a7ffef5230 */ /* 0x000fc40000004100 */
[----:B------:R-:W-:Y:S01]  /*2480*/  @P5 HADD2.F32 R238, -RZ, R167.H1_H1 ;  /* 0x300000a7ffee5230 */ /* 0x000fe20000004100 */
[----:B------:R-:W-:Y:S02]  /*2490*/  @P5 PRMT R176, R186, 0x7610, R176 ;  /* 0x00007610bab05816 */ /* 0x000fe400000000b0 */
        /* <DEDUP_REMOVED lines=8> */
[----:B------:R-:W-:Y:S01]  /*2520*/  @P5 F2FP.F16.F32.PACK_AB R188, RZ, R188 ;  /* 0x000000bcffbc523e */ /* 0x000fe200000000ff */
[----:B0-----:R-:W-:-:S05]  /*2530*/  @P5 FMUL.FTZ R180, R66, R251 ;  /* 0x000000fb42b45220 */ /* 0x001fca0000410000 */
[----:B------:R-:W0:Y:S01]  /*2540*/  @P5 LDC R240, c[0x0][0x29c] ;  /* 0x0000a700fff05b82 */ /* 0x000e220000000800 */
[----:B------:R-:W-:Y:S01]  /*2550*/  @P5 FMUL.FTZ R181, R67, R248 ;  /* 0x000000f843b55220 */ /* 0x000fe20000410000 */
[----:B------:R-:W-:Y:S01]  /*2560*/  @P5 PRMT R176, R176, 0x5410, R188 ;  /* 0x00005410b0b05816 */ /* 0x000fe200000000bc */
[----:B----4-:R-:W-:Y:S01]  /*2570*/  @P5 FMUL.FTZ R245, R245, R194 ;  /* 0x000000c2f5f55220 */ /* 0x010fe20000410000 */
[----:B------:R-:W-:Y:S01]  /*2580*/  @P5 F2FP.F16.F32.PACK_AB R186, RZ, R180 ;  /* 0x000000b4ffba523e */ /* 0x000fe200000000ff */
[----:B------:R-:W-:Y:S01]  /*2590*/  @P5 HADD2.F32 R194, -RZ, R164.H0_H0 ;  /* 0x200000a4ffc25230 */ /* 0x000fe20000004100 */
[----:B------:R-:W-:Y:S02]  /*25a0*/  @P5 F2FP.F16.F32.PACK_AB R188, RZ, R181 ;  /* 0x000000b5ffbc523e */ /* 0x000fe400000000ff */
[----:B------:R-:W-:Y:S01]  /*25b0*/  @!P3 ISETP.NE.U32.AND P2, PT, R7, RZ, PT ;  /* 0x000000ff0700b20c */ /* 0x000fe20003f45070 */
[----:B------:R-:W3:Y:S01]  /*25c0*/  @P5 LDC R189, c[0x0][0x29c] ;  /* 0x0000a700ffbd5b82 */ /* 0x000ee20000000800 */
[----:B------:R-:W-:Y:S01]  /*25d0*/  @P5 PRMT R177, R186, 0x7610, R177 ;  /* 0x00007610bab15816 */ /* 0x000fe200000000b1 */
[----:B-1----:R-:W-:Y:S01]  /*25e0*/  @P5 FMUL.FTZ R246, R246, R195 ;  /* 0x000000c3f6f65220 */ /* 0x002fe20000410000 */
[----:B------:R-:W-:Y:S01]  /*25f0*/  @P5 FMUL.FTZ R186, R60, R245 ;  /* 0x000000f53cba5220 */ /* 0x000fe20000410000 */
[----:B------:R-:W-:Y:S01]  /*2600*/  BSSY B0, `(.L_x_8266) ;  /* 0x000002c000007945 */ /* 0x000fe20003800000 */
[----:B------:R-:W-:Y:S01]  /*2610*/  @P5 PRMT R177, R177, 0x5410, R188 ;  /* 0x00005410b1b15816 */ /* 0x000fe200000000bc */
[----:B------:R-:W-:-:S02]  /*2620*/  @P5 HADD2.F32 R236, -RZ, R166.H1_H1 ;  /* 0x300000a6ffec5230 */ /* 0x000fc40000004100 */
[----:B--2---:R-:W-:Y:S01]  /*2630*/  @P5 FMUL.FTZ R237, R187, R222 ;  /* 0x000000debbed5220 */ /* 0x004fe20000410000 */
[----:B------:R-:W1:Y:S01]  /*2640*/  @P5 LDC.64 R180, c[0x0][0x220] ;  /* 0x00008800ffb45b82 */ /* 0x000e620000000a00 */
[----:B------:R-:W-:Y:S01]  /*2650*/  @P5 FMUL.FTZ R187, R61, R246 ;  /* 0x000000f63dbb5220 */ /* 0x000fe20000410000 */
[----:B------:R-:W-:Y:S01]  /*2660*/  @P5 F2FP.F16.F32.PACK_AB R186, RZ, R186 ;  /* 0x000000baffba523e */ /* 0x000fe200000000ff */
[----:B------:R-:W-:Y:S01]  /*2670*/  @P5 FMUL.FTZ R188, R62, R237 ;  /* 0x000000ed3ebc5220 */ /* 0x000fe20000410000 */
[----:B------:R-:W-:Y:S02]  /*2680*/  @P5 HADD2.F32 R222, -RZ, R164.H1_H1 ;  /* 0x300000a4ffde5230 */ /* 0x000fe40000004100 */
[----:B------:R-:W-:Y:S02]  /*2690*/  @P5 F2FP.F16.F32.PACK_AB R187, RZ, R187 ;  /* 0x000000bbffbb523e */ /* 0x000fe400000000ff */
[----:B------:R-:W2:Y:S01]  /*26a0*/  @P5 LDC.64 R182, c[0x0][0x2f8] ;  /* 0x0000be00ffb65b82 */ /* 0x000ea20000000a00 */
[----:B------:R-:W-:-:S02]  /*26b0*/  @P5 PRMT R178, R186, 0x7610, R178 ;  /* 0x00007610bab25816 */ /* 0x000fc400000000b2 */
[----:B------:R-:W-:Y:S02]  /*26c0*/  @P5 F2FP.F16.F32.PACK_AB R188, RZ, R188 ;  /* 0x000000bcffbc523e */ /* 0x000fe400000000ff */
[----:B------:R-:W-:Y:S02]  /*26d0*/  @P5 PRMT R178, R178, 0x5410, R187 ;  /* 0x00005410b2b25816 */ /* 0x000fe400000000bb */
[----:B------:R-:W-:Y:S01]  /*26e0*/  @P5 IADD3 R187, R233, 0x100, RZ ;  /* 0x00000100e9bb5810 */ /* 0x000fe20007ffe0ff */
[----:B---3--:R-:W-:Y:S01]  /*26f0*/  @P5 FMUL.FTZ R242, R242, R189 ;  /* 0x000000bdf2f25220 */ /* 0x008fe20000410000 */
[----:B------:R-:W-:Y:S01]  /*2700*/  @P5 PRMT R179, R188, 0x7610, R179 ;  /* 0x00007610bcb35816 */ /* 0x000fe200000000b3 */
[----:B------:R-:W3:Y:S02]  /*2710*/  @P5 LDC R195, c[0x0][0x29c] ;  /* 0x0000a700ffc35b82 */ /* 0x000ee40000000800 */
[----:B------:R-:W-:Y:S01]  /*2720*/  @P5 FMUL.FTZ R189, R63, R242 ;  /* 0x000000f23fbd5220 */ /* 0x000fe20000410000 */
[----:B-1----:R-:W-:-:S04]  /*2730*/  @P5 IMAD.WIDE.U32 R180, R187, 0x10, R180 ;  /* 0x00000010bbb45825 */ /* 0x002fc800078e00b4 */
[----:B------:R-:W-:Y:S01]  /*2740*/  @P5 F2FP.F16.F32.PACK_AB R189, RZ, R189 ;  /* 0x000000bdffbd523e */ /* 0x000fe200000000ff */
[----:B------:R-:W1:Y:S03]  /*2750*/  @P5 LDC R190, c[0x0][0x29c] ;  /* 0x0000a700ffbe5b82 */ /* 0x000e660000000800 */
[----:B------:R-:W-:Y:S01]  /*2760*/  @P5 PRMT R179, R179, 0x5410, R189 ;  /* 0x00005410b3b35816 */ /* 0x000fe200000000bd */
[----:B--2---:R-:W-:-:S04]  /*2770*/  @P5 IMAD.WIDE.U32 R182, R233, 0x10, R182 ;  /* 0x00000010e9b65825 */ /* 0x004fc800078e00b6 */
[----:B------:R-:W2:Y:S08]  /*2780*/  @P5 LDC R187, c[0x0][0x29c] ;  /* 0x0000a700ffbb5b82 */ /* 0x000eb00000000800 */
[----:B------:R-:W4:Y:S01]  /*2790*/  @P5 LDC R191, c[0x0][0x29c] ;  /* 0x0000a700ffbf5b82 */ /* 0x000f220000000800 */
[----:B------:R-:W-:Y:S01]  /*27a0*/  @!P3 ISETP.NE.AND.EX P2, PT, R8, RZ, PT, P2 ;  /* 0x000000ff0800b20c */ /* 0x000fe20003f45320 */
[----:B------:R0:W-:Y:S01]  /*27b0*/  @P5 STG.E.128 desc[UR4][R182.64], R176 ;  /* 0x000000b0b6005986 */ /* 0x0001e2000c101d04 */
[----:B------:R-:W-:Y:S01]  /*27c0*/  @P5 FFMA.FTZ R160, R185, R194, R160 ;  /* 0x000000c2b9a05223 */ /* 0x000fe200000100a0 */
[----:B------:R-:W-:-:S02]  /*27d0*/  @P5 FFMA.FTZ R161, R184, R222, R161 ;  /* 0x000000deb8a15223 */ /* 0x000fc400000100a1 */
[----:B------:R3:W5:Y:S02]  /*27e0*/  @P5 LDG.E.128 R164, desc[UR4][R180.64] ;  /* 0x00000004b4a45981 */ /* 0x000764000c1e1d00 */
[----:B------:R-:W0:Y:S08]  /*27f0*/  @P5 LDC R186, c[0x0][0x29c] ;  /* 0x0000a700ffba5b82 */ /* 0x000e300000000800 */
[----:B------:R-:W0:Y:S01]  /*2800*/  @P5 LDC R188, c[0x0][0x29c] ;  /* 0x0000a700ffbc5b82 */ /* 0x000e220000000800 */
[----:B---3--:R-:W-:-:S07]  /*2810*/  @!P3 FSEL R181, R32, RZ, P2 ;  /* 0x000000ff20b5b208 */ /* 0x008fce0001000000 */
[----:B------:R-:W3:Y:S01]  /*2820*/  @P5 LDC R189, c[0x0][0x29c] ;  /* 0x0000a700ffbd5b82 */ /* 0x000ee20000000800 */
        /* <DEDUP_REMOVED lines=9> */
.L_x_8267:
[----:B------:R-:W-:Y:S05]  /*28c0*/  BSYNC B0 ;  /* 0x0000000000007941 */ /* 0x000fea0003800000 */
.L_x_8266:
[----:B------:R-:W-:Y:S01]  /*28d0*/  @!P3 ISETP.NE.U32.AND P2, PT, R7, RZ, PT ;  /* 0x000000ff0700b20c */ /* 0x000fe20003f45070 */
[----:B------:R-:W-:Y:S01]  /*28e0*/  BSSY B0, `(.L_x_8268) ;  /* 0x000000d000007945 */ /* 0x000fe20003800000 */
[----:B0-----:R-:W-:Y:S02]  /*28f0*/  @P5 FMUL.FTZ R243, R181, R240 ;  /* 0x000000f0b5f35220 */ /* 0x001fe40000410000 */
        /* <DEDUP_REMOVED lines=11> */
.L_x_8269:
[----:B------:R-:W-:Y:S05]  /*29b0*/  BSYNC B0 ;  /* 0x0000000000007941 */ /* 0x000fea0003800000 */
.L_x_8268:
[----:B------:R-:W-:Y:S01]  /*29c0*/  @!P3 ISETP.NE.U32.AND P2, PT, R7, RZ, PT ;  /* 0x000000ff0700b20c */ /* 0x000fe20003f45070 */
[----:B------:R-:W-:Y:S01]  /*29d0*/  @P5 FMUL.FTZ R180, R56, R243 ;  /* 0x000000f338b45220 */ /* 0x000fe20000410000 */
[----:B------:R-:W-:Y:S02]  /*29e0*/  BSSY B0, `(.L_x_8270) ;  /* 0x000000d000007945 */ /* 0x000fe40003800000 */
[----:B------:R-:W-:Y:S02]  /*29f0*/  @!P3 ISETP.NE.AND.EX P2, PT, R8, RZ, PT, P2 ;  /* 0x000000ff0800b20c */ /* 0x000fe40003f45320 */
        /* <DEDUP_REMOVED lines=11> */
.L_x_8271:
[----:B------:R-:W-:Y:S05]  /*2ab0*/  BSYNC B0 ;  /* 0x0000000000007941 */ /* 0x000fea0003800000 */
.L_x_8270:
[----:B------:R-:W-:Y:S01]  /*2ac0*/  @!P3 ISETP.NE.U32.AND P2, PT, R7, RZ, PT ;  /* 0x000000ff0700b20c */ /* 0x000fe20003f45070 */
[----:B------:R-:W-:Y:S01]  /*2ad0*/  BSSY B0, `(.L_x_8272) ;  /* 0x000000f000007945 */ /* 0x000fe20003800000 */
[----:B------:R-:W-:Y:S01]  /*2ae0*/  @P5 PRMT R176, R180, 0x7610, R176 ;  /* 0x00007610b4b05816 */ /* 0x000fe200000000b0 */
[----:B------:R-:W-:Y:S01]  /*2af0*/  @P5 FMUL.FTZ R240, R182, R195 ;  /* 0x000000c3b6f05220 */ /* 0x000fe20000410000 */
[----:B------:R-:W-:Y:S01]  /*2b00*/  @!P3 ISETP.NE.AND.EX P2, PT, R8, RZ, PT, P2 ;  /* 0x000000ff0800b20c */ /* 0x000fe20003f45320 */
[----:B-1----:R-:W-:-:S03]  /*2b10*/  @P5 FMUL.FTZ R241, R183, R190 ;  /* 0x000000beb7f15220 */ /* 0x002fc60000410000 */
        /* <DEDUP_REMOVED lines=10> */
.L_x_8273:
[----:B------:R-:W-:Y:S05]  /*2bc0*/  BSYNC B0 ;  /* 0x0000000000007941 */ /* 0x000fea0003800000 */
.L_x_8272:
[----:B------:R-:W-:Y:S01]  /*2bd0*/  @!P3 ISETP.NE.U32.AND P2, PT, R7, RZ, PT ;  /* 0x000000ff0700b20c */ /* 0x000fe20003f45070 */
[----:B------:R-:W-:Y:S01]  /*2be0*/  @P5 FMUL.FTZ R185, R58, R241 ;  /* 0x000000f13ab95220 */ /* 0x000fe20000410000 */
[----:B------:R-:W-:Y:S01]  /*2bf0*/  @P5 FMUL.FTZ R180, R57, R240 ;  /* 0x000000f039b45220 */ /* 0x000fe20000410000 */
[----:B------:R-:W-:Y:S01]  /*2c00*/  BSSY B0, `(.L_x_8274) ;  /* 0x000000e000007945 */ /* 0x000fe20003800000 */
[----:B------:R-:W-:Y:S02]  /*2c10*/  @!P3 ISETP.NE.AND.EX P2, PT, R8, RZ, PT, P2 ;  /* 0x000000ff0800b20c */ /* 0x000fe40003f45320 */
[----:B------:R-:W-:Y:S02]  /*2c20*/  @P5 F2FP.F16.F32.PACK_AB R190, RZ, R185 ;  /* 0x000000b9ffbe523e */ /* 0x000fe400000000ff */
        /* <DEDUP_REMOVED lines=11> */
.L_x_8275:
[----:B------:R-:W-:Y:S05]  /*2ce0*/  BSYNC B0 ;  /* 0x0000000000007941 */ /* 0x000fea0003800000 */
.L_x_8274:
[----:B------:R-:W-:Y:S01]  /*2cf0*/  @!P3 ISETP.NE.U32.AND P2, PT, R7, RZ, PT ;  /* 0x000000ff0700b20c */ /* 0x000fe20003f45070 */
[----:B------:R-:W-:Y:S01]  /*2d00*/  BSSY B0, `(.L_x_8276) ;  /* 0x0000010000007945 */ /* 0x000fe20003800000 */
[----:B------:R-:W-:Y:S01]  /*2d10*/  @P5 FMUL.FTZ R195, R185, R186 ;  /* 0x000000bab9c35220 */ /* 0x000fe20000410000 */
[----:B------:R-:W-:Y:S01]  /*2d20*/  @P5 PRMT R176, R176, 0x5410, R180 ;  /* 0x00005410b0b05816 */ /* 0x000fe200000000b4 */
[----:B--2---:R-:W-:Y:S01]  /*2d30*/  @P5 FMUL.FTZ R244, R184, R187 ;  /* 0x000000bbb8f45220 */ /* 0x004fe20000410000 */
        /* <DEDUP_REMOVED lines=12> */
.L_x_8277:
[----:B------:R-:W-:Y:S05]  /*2e00*/  BSYNC B0 ;  /* 0x0000000000007941 */ /* 0x000fea0003800000 */
.L_x_8276:
        /* <DEDUP_REMOVED lines=17> */
.L_x_8279:
[----:B------:R-:W-:Y:S05]  /*2f20*/  BSYNC B0 ;  /* 0x0000000000007941 */ /* 0x000fea0003800000 */
.L_x_8278:
[----:B------:R-:W-:Y:S01]  /*2f30*/  @!P3 ISETP.NE.U32.AND P2, PT, R7, RZ, PT ;  /* 0x000000ff0700b20c */ /* 0x000fe20003f45070 */
[----:B------:R-:W-:Y:S01]  /*2f40*/  BSSY B0, `(.L_x_8280) ;  /* 0x0000010000007945 */ /* 0x000fe20003800000 */
[----:B------:R-:W-:Y:S01]  /*2f50*/  @P5 PRMT R178, R190, 0x7610, R178 ;  /* 0x00007610beb25816 */ /* 0x000fe200000000b2 */
[----:B----4-:R-:W-:Y:S01]  /*2f60*/  @P5 FMUL.FTZ R194, R186, R191 ;  /* 0x000000bfbac25220 */ /* 0x010fe20000410000 */
        /* <DEDUP_REMOVED lines=13> */
.L_x_8281:
[----:B------:R-:W-:Y:S05]  /*3040*/  BSYNC B0 ;  /* 0x0000000000007941 */ /* 0x000fea0003800000 */
.L_x_8280:
[----:B---3--:R-:W-:Y:S01]  /*3050*/  @P5 FMUL.FTZ R222, R190, R189 ;  /* 0x000000bdbede5220 */ /* 0x008fe20000410000 */
[----:B------:R-:W-:Y:S01]  /*3060*/  @P5 FMUL.FTZ R188, R54, R223 ;  /* 0x000000df36bc5220 */ /* 0x000fe20000410000 */
[----:B------:R-:W-:Y:S01]  /*3070*/  @P5 FMUL.FTZ R180, R53, R194 ;  /* 0x000000c235b45220 */ /* 0x000fe20000410000 */
[----:B------:R-:W-:Y:S01]  /*3080*/  @P5 FFMA.FTZ R156, R245, R247, R156 ;  /* 0x000000f7f59c5223 */ /* 0x000fe2000001009c */
[----:B------:R-:W-:Y:S01]  /*3090*/  @P5 FMUL.FTZ R189, R55, R222 ;  /* 0x000000de37bd5220 */ /* 0x000fe20000410000 */
[----:B------:R-:W-:Y:S01]  /*30a0*/  @!P3 ISETP.NE.U32.AND P2, PT, R7, RZ, PT ;  /* 0x000000ff0700b20c */ /* 0x000fe20003f45070 */
[----:B------:R-:W-:Y:S01]  /*30b0*/  @P5 FFMA.FTZ R157, R246, R236, R157 ;  /* 0x000000ecf69d5223 */ /* 0x000fe2000001009d */
[----:B------:R-:W-:Y:S01]  /*30c0*/  @P5 F2FP.F16.F32.PACK_AB R188, RZ, R188 ;  /* 0x000000bcffbc523e */ /* 0x000fe200000000ff */
[----:B-----5:R-:W-:Y:S01]  /*30d0*/  @P5 HADD2.F32 R236, -RZ, R164.H1_H1 ;  /* 0x300000a4ffec5230 */ /* 0x020fe20000004100 */
[----:B------:R-:W-:Y:S01]  /*30e0*/  @P5 F2FP.F16.F32.PACK_AB R189, RZ, R189 ;  /* 0x000000bdffbd523e */ /* 0x000fe200000000ff */
[--C-:B------:R-:W-:Y:S01]  /*30f0*/  @P5 HADD2.F32 R245, -RZ, R165.reuse.H0_H0 ;  /* 0x200000a5fff55230 */ /* 0x100fe20000004100 */
[----:B------:R-:W-:Y:S01]  /*3100*/  @P5 PRMT R179, R188, 0x7610, R179 ;  /* 0x00007610bcb35816 */ /* 0x000fe200000000b3 */
[----:B------:R-:W-:Y:S01]  /*3110*/  @P5 HADD2.F32 R246, -RZ, R165.H1_H1 ;  /* 0x300000a5fff65230 */ /* 0x000fe20000004100 */
[----:B------:R-:W-:Y:S01]  /*3120*/  @P5 F2FP.F16.F32.PACK_AB R180, RZ, R180 ;  /* 0x000000b4ffb4523e */ /* 0x000fe200000000ff */
[----:B------:R-:W-:Y:S01]  /*3130*/  @P5 FFMA.FTZ R162, R251, R250, R162 ;  /* 0x000000fafba25223 */ /* 0x000fe200000100a2 */
[----:B------:R-:W-:Y:S01]  /*3140*/  @P5 PRMT R179, R179, 0x5410, R189 ;  /* 0x00005410b3b35816 */ /* 0x000fe200000000bd */
[----:B------:R-:W-:Y:S01]  /*3150*/  @P5 FFMA.FTZ R163, R248, R249, R163 ;  /* 0x000000f9f8a35223 */ /* 0x000fe200000100a3 */
[----:B------:R-:W0:Y:S01]  /*3160*/  @P0 LDC.64 R188, c[0x0][0x308] ;  /* 0x0000c200ffbc0b82 */ /* 0x000e220000000a00 */
[----:B------:R-:W-:-:S02]  /*3170*/  @P5 PRMT R178, R178, 0x5410, R180 ;  /* 0x00005410b2b25816 */ /* 0x000fc400000000b4 */
        /* <DEDUP_REMOVED lines=8> */
[----:B------:R-:W1:Y:S01]  /*3200*/  @P5 LDC.64 R190, c[0x0][0x220] ;  /* 0x00008800ffbe5b82 */ /* 0x000e620000000a00 */
[----:B0-----:R-:W-:Y:S01]  /*3210*/  @P0 IMAD.WIDE.U32 R188, R235, 0x20, R188 ;  /* 0x00000020ebbc0825 */ /* 0x001fe200078e00bc */
[C---:B------:R-:W-:Y:S02]  /*3220*/  @P5 IADD3 R235, R233.reuse, 0x100, RZ ;  /* 0x00000100e9eb5810 */ /* 0x040fe40007ffe0ff */
[----:B------:R-:W-:Y:S02]  /*3230*/  IADD3 R233, R233, 0x200, RZ ;  /* 0x00000200e9e97810 */ /* 0x000fe40007ffe0ff */
[----:B------:R0:W-:Y:S04]  /*3240*/  @P0 STG.E.128 desc[UR4][R188.64], R180 ;  /* 0x000000b4bc000986 */ /* 0x0001e8000c101d04 */
[----:B------:R2:W-:Y:S01]  /*3250*/  @P0 STG.E.128 desc[UR4][R188.64+0x10], R184 ;  /* 0x000010b8bc000986 */ /* 0x0005e2000c101d04 */
[----:B------:R-:W-:Y:S01]  /*3260*/  @!P3 ISETP.NE.AND.EX P2, PT, R8, RZ, PT, P2 ;  /* 0x000000ff0800b20c */ /* 0x000fe20003f45320 */
[----:B------:R-:W-:Y:S01]  /*3270*/  BSSY B0, `(.L_x_8282) ;  /* 0x0000022000007945 */ /* 0x000fe20003800000 */
[----:B------:R-:W-:Y:S01]  /*3280*/  @P5 FFMA.FTZ R158, R237, R239, R158 ;  /* 0x000000efed9e5223 */ /* 0x000fe2000001009e */
[----:B------:R-:W-:Y:S01]  /*3290*/  @P5 FFMA.FTZ R159, R242, R238, R159 ;  /* 0x000000eef29f5223 */ /* 0x000fe2000001009f */
[----:B-1----:R-:W-:Y:S01]  /*32a0*/  @P5 IMAD.WIDE.U32 R190, R233, 0x10, R190 ;  /* 0x00000010e9be5825 */ /* 0x002fe200078e00be */
[----:B0-----:R-:W0:Y:S03]  /*32b0*/  @P5 LDC.64 R180, c[0x0][0x2f8] ;  /* 0x0000be00ffb45b82 */ /* 0x001e260000000a00 */
[----:B------:R-:W-:-:S02]  /*32c0*/  @P5 HADD2.F32 R183, -RZ, R166.H0_H0 ;  /* 0x200000a6ffb75230 */ /* 0x000fc40000004100 */
[----:B------:R-:W-:Y:S02]  /*32d0*/  @P5 HADD2.F32 R182, -RZ, R166.H1_H1 ;  /* 0x300000a6ffb65230 */ /* 0x000fe40000004100 */
[----:B--2---:R-:W-:Y:S01]  /*32e0*/  @P5 HADD2.F32 R185, -RZ, R164.H0_H0 ;  /* 0x200000a4ffb95230 */ /* 0x004fe20000004100 */
[----:B------:R-:W1:Y:S04]  /*32f0*/  @P5 LDC R189, c[0x0][0x29c] ;  /* 0x0000a700ffbd5b82 */ /* 0x000e680000000800 */
[----:B------:R-:W-:-:S04]  /*3300*/  @P5 FFMA.FTZ R152, R185, R243, R152 ;  /* 0x000000f3b9985223 */ /* 0x000fc80000010098 */
[----:B------:R-:W2:Y:S01]  /*3310*/  @P5 LDC R188, c[0x0][0x29c] ;  /* 0x0000a700ffbc5b82 */ /* 0x000ea20000000800 */
[----:B0-----:R-:W-:-:S07]  /*3320*/  @P5 IMAD.WIDE.U32 R180, R235, 0x10, R180 ;  /* 0x00000010ebb45825 */ /* 0x001fce00078e00b4 */
[----:B------:R-:W0:Y:S01]  /*3330*/  @P5 LDC R187, c[0x0][0x29c] ;  /* 0x0000a700ffbb5b82 */ /* 0x000e220000000800 */
[----:B------:R-:W-:Y:S01]  /*3340*/  @P5 FFMA.FTZ R153, R236, R240, R153 ;  /* 0x000000f0ec995223 */ /* 0x000fe20000010099 */
[----:B------:R3:W-:Y:S06]  /*3350*/  @P5 STG.E.128 desc[UR4][R180.64], R176 ;  /* 0x000000b0b4005986 */ /* 0x0007ec000c101d04 */
[----:B------:R-:W4:Y:S08]  /*3360*/  @P5 LDC R235, c[0x0][0x29c] ;  /* 0x0000a700ffeb5b82 */ /* 0x000f300000000800 */
[----:B------:R-:W0:Y:S01]  /*3370*/  @P5 LDC R186, c[0x0][0x29c] ;  /* 0x0000a700ffba5b82 */ /* 0x000e220000000800 */
[----:B------:R-:W-:Y:S01]  /*3380*/  @P5 FFMA.FTZ R154, R245, R241, R154 ;  /* 0x000000f1f59a5223 */ /* 0x000fe2000001009a */
[----:B------:R-:W-:Y:S01]  /*3390*/  @P5 FFMA.FTZ R155, R246, R244, R155 ;  /* 0x000000f4f69b5223 */ /* 0x000fe2000001009b */
[----:B---3--:R-:W-:-:S05]  /*33a0*/  @P5 HADD2.F32 R181, -RZ, R167.H0_H0 ;  /* 0x200000a7ffb55230 */ /* 0x008fca0000004100 */
[----:B------:R-:W3:Y:S01]  /*33b0*/  @P5 LDC R185, c[0x0][0x29c] ;  /* 0x0000a700ffb95b82 */ /* 0x000ee20000000800 */
[----:B------:R-:W-:Y:S02]  /*33c0*/  @P5 HADD2.F32 R180, -RZ, R167.H1_H1 ;  /* 0x300000a7ffb45230 */ /* 0x000fe40000004100 */
[----:B------:R1:W5:Y:S05]  /*33d0*/  @P5 LDG.E.128 R164, desc[UR4][R190.64] ;  /* 0x00000004bea45981 */ /* 0x00036a000c1e1d00 */
[----:B------:R-:W0:Y:S01]  /*33e0*/  @P5 LDC R184, c[0x0][0x29c] ;  /* 0x0000a700ffb85b82 */ /* 0x000e220000000800 */
[----:B-1----:R-:W-:Y:S01]  /*33f0*/  @!P3 FSEL R191, R24, RZ, P2 ;  /* 0x000000ff18bfb208 */ /* 0x002fe20001000000 */
[----:B--2---:R-:W-:Y:S06]  /*3400*/  @!P3 BRA `(.L_x_8283) ;  /* 0x000000000020b947 */ /* 0x004fec0003800000 */
        /* <DEDUP_REMOVED lines=8> */
.L_x_8283:
[----:B------:R-:W-:Y:S05]  /*3490*/  BSYNC B0 ;  /* 0x0000000000007941 */ /* 0x000fea0003800000 */
.L_x_8282:
        /* <DEDUP_REMOVED lines=13> */
.L_x_8285:
[----:B------:R-:W-:Y:S05]  /*3570*/  BSYNC B0 ;  /* 0x0000000000007941 */ /* 0x000fea0003800000 */
.L_x_8284:
        /* <DEDUP_REMOVED lines=13> */
.L_x_8287:
[----:B------:R-:W-:Y:S05]  /*3650*/  BSYNC B0 ;  /* 0x0000000000007941 */ /* 0x000fea0003800000 */
.L_x_8286:
        /* <DEDUP_REMOVED lines=13> */
.L_x_8289:
[----:B------:R-:W-:Y:S05]  /*3730*/  BSYNC B0 ;  /* 0x0000000000007941 */ /* 0x000fea0003800000 */
.L_x_8288:
[----:B------:R-:W-:Y:S01]  /*3740*/  @!P3 ISETP.NE.U32.AND P2, PT, R7, RZ, PT ;  /* 0x000000ff0700b20c */ /* 0x000fe20003f45070 */
[----:B------:R-:W-:Y:S01]  /*3750*/  BSSY B0, `(.L_x_8290) ;  /* 0x0000010000007945 */ /* 0x000fe20003800000 */
[C---:B------:R-:W-:Y:S01]  /*3760*/  SEL R169, R190.reuse, R169, P1 ;  /* 0x000000a9bea97207 */ /* 0x040fe20000800000 */
[----:B----4-:R-:W-:Y:S01]  /*3770*/  @P5 FMUL.FTZ R190, R190, R235 ;  /* 0x000000ebbebe5220 */ /* 0x010fe20000410000 */
[----:B------:R-:W-:Y:S01]  /*3780*/  @!P3 ISETP.NE.AND.EX P2, PT, R8, RZ, PT, P2 ;  /* 0x000000ff0800b20c */ /* 0x000fe20003f45320 */
[C---:B------:R-:W-:Y:S01]  /*3790*/  @P5 FMUL.FTZ R189, R191.reuse, R189 ;  /* 0x000000bdbfbd5220 */ /* 0x040fe20000410000 */
[----:B------:R-:W-:Y:S02]  /*37a0*/  SEL R168, R191, R168, P1 ;  /* 0x000000a8bfa87207 */ /* 0x000fe40000800000 */
        /* <DEDUP_REMOVED lines=10> */
.L_x_8291:
[----:B------:R-:W-:Y:S05]  /*3850*/  BSYNC B0 ;  /* 0x0000000000007941 */ /* 0x000fea0003800000 */
.L_x_8290:
[----:B------:R-:W-:Y:S01]  /*3860*/  @!P3 ISETP.NE.U32.AND P2, PT, R7, RZ, PT ;  /* 0x000000ff0700b20c */ /* 0x000fe20003f45070 */
[----:B------:R-:W-:Y:S01]  /*3870*/  BSSY B0, `(.L_x_8292) ;  /* 0x0000010000007945 */ /* 0x000fe20003800000 */
[C---:B------:R-:W-:Y:S01]  /*3880*/  @P5 FMUL.FTZ R191, R237.reuse, R188 ;  /* 0x000000bcedbf5220 */ /* 0x040fe20000410000 */
[C---:B------:R-:W-:Y:S01]  /*3890*/  SEL R171, R236.reuse, R171, P1 ;  /* 0x000000abecab7207 */ /* 0x040fe20000800000 */
[----:B0-----:R-:W-:Y:S01]  /*38a0*/  @P5 FMUL.FTZ R188, R236, R187 ;  /* 0x000000bbecbc5220 */ /* 0x001fe20000410000 */
[----:B------:R-:W-:Y:S02]  /*38b0*/  @!P3 ISETP.NE.AND.EX P2, PT, R8, RZ, PT, P2 ;  /* 0x000000ff0800b20c */ /* 0x000fe40003f45320 */
        /* <DEDUP_REMOVED lines=11> */
.L_x_8293:
[----:B------:R-:W-:Y:S05]  /*3970*/  BSYNC B0 ;  /* 0x0000000000007941 */ /* 0x000fea0003800000 */
.L_x_8292:
[----:B------:R-:W-:Y:S01]  /*3980*/  @!P3 ISETP.NE.U32.AND P2, PT, R7, RZ, PT ;  /* 0x000000ff0700b20c */ /* 0x000fe20003f45070 */
[----:B------:R-:W-:Y:S01]  /*3990*/  BSSY B0, `(.L_x_8294) ;  /* 0x0000010000007945 */ /* 0x000fe20003800000 */
[C---:B------:R-:W-:Y:S01]  /*39a0*/  @P5 FMUL.FTZ R187, R235.reuse, R186 ;  /* 0x000000baebbb5220 */ /* 0x040fe20000410000 */
[----:B---3--:R-:W-:Y:S01]  /*39b0*/  @P5 FMUL.FTZ R186, R236, R185 ;  /* 0x000000b9ecba5220 */ /* 0x008fe20000410000 */
        /* <DEDUP_REMOVED lines=13> */
.L_x_8295:
[----:B------:R-:W-:Y:S05]  /*3a90*/  BSYNC B0 ;  /* 0x0000000000007941 */ /* 0x000fea0003800000 */
.L_x_8294:
[----:B------:R-:W-:Y:S01]  /*3aa0*/  @P5 FFMA.FTZ R148, R183, R195, R148 ;  /* 0x000000c3b7945223 */ /* 0x000fe20000010094 */
[----:B------:R-:W-:Y:S01]  /*3ab0*/  @P5 FMUL.FTZ R183, R48, R189 ;  /* 0x000000bd30b75220 */ /* 0x000fe20000410000 */
[C---:B------:R-:W-:Y:S01]  /*3ac0*/  SEL R174, R185.reuse, R174, P1 ;  /* 0x000000aeb9ae7207 */ /* 0x040fe20000800000 */
[----:B------:R-:W-:Y:S01]  /*3ad0*/  @P5 FFMA.FTZ R149, R182, R194, R149 ;  /* 0x000000c2b6955223 */ /* 0x000fe20000010095 */
[----:B------:R-:W-:Y:S01]  /*3ae0*/  @P5 FMUL.FTZ R185, R185, R184 ;  /* 0x000000b8b9b95220 */ /* 0x000fe20000410000 */
[----:B------:R-:W-:Y:S01]  /*3af0*/  @P5 FMUL.FTZ R195, R50, R191 ;  /* 0x000000bf32c35220 */ /* 0x000fe20000410000 */
[----:B------:R-:W-:Y:S01]  /*3b00*/  @P5 F2FP.F16.F32.PACK_AB R183, RZ, R183 ;  /* 0x000000b7ffb7523e */ /* 0x000fe200000000ff */
[----:B------:R-:W-:Y:S01]  /*3b10*/  @P5 FMUL.FTZ R182, R44, R187 ;  /* 0x000000bb2cb65220 */ /* 0x000fe20000410000 */
[----:B------:R-:W-:Y:S01]  /*3b20*/  @P5 FFMA.FTZ R150, R181, R223, R150 ;  /* 0x000000dfb5965223 */ /* 0x000fe20000010096 */
[----:B------:R-:W-:Y:S01]  /*3b30*/  @P5 FFMA.FTZ R151, R180, R222, R151 ;  /* 0x000000deb4975223 */ /* 0x000fe20000010097 */
[----:B------:R-:W-:Y:S01]  /*3b40*/  @P5 PRMT R176, R183, 0x7610, R176 ;  /* 0x00007610b7b05816 */ /* 0x000fe200000000b0 */
[----:B-----5:R-:W-:-:S02]  /*3b50*/  @P5 HADD2.F32 R181, -RZ, R164.H0_H0 ;  /* 0x200000a4ffb55230 */ /* 0x020fc40000004100 */
[----:B------:R-:W-:Y:S01]  /*3b60*/  @P5 FMUL.FTZ R184, R49, R190 ;  /* 0x000000be31b85220 */ /* 0x000fe20000410000 */
[--C-:B------:R-:W-:Y:S02]  /*3b70*/  @P5 HADD2.F32 R183, -RZ, R165.reuse.H0_H0 ;  /* 0x200000a5ffb75230 */ /* 0x100fe40000004100 */
[----:B------:R-:W-:Y:S01]  /*3b80*/  @P5 FMUL.FTZ R235, R51, R188 ;  /* 0x000000bc33eb5220 */ /* 0x000fe20000410000 */
[----:B------:R-:W-:Y:S02]  /*3b90*/  @P5 HADD2.F32 R180, -RZ, R165.H1_H1 ;  /* 0x300000a5ffb45230 */ /* 0x000fe40000004100 */
[----:B------:R-:W-:Y:S01]  /*3ba0*/  @P5 FMUL.FTZ R194, R45, R186 ;  /* 0x000000ba2dc25220 */ /* 0x000fe20000410000 */
[----:B------:R-:W-:Y:S01]  /*3bb0*/  @P5 FMUL.FTZ R236, R46, R185 ;  /* 0x000000b92eec5220 */ /* 0x000fe20000410000 */
[----:B------:R-:W-:Y:S01]  /*3bc0*/  @P5 F2FP.F16.F32.PACK_AB R195, RZ, R195 ;  /* 0x000000c3ffc3523e */ /* 0x000fe200000000ff */
[----:B------:R-:W-:Y:S01]  /*3bd0*/  @P5 FFMA.FTZ R144, R181, R189, R144 ;  /* 0x000000bdb5905223 */ /* 0x000fe20000010090 */
[----:B------:R-:W-:Y:S01]  /*3be0*/  @P5 F2FP.F16.F32.PACK_AB R182, RZ, R182 ;  /* 0x000000b6ffb6523e */ /* 0x000fe200000000ff */
[----:B------:R-:W-:Y:S01]  /*3bf0*/  @P5 FFMA.FTZ R146, R183, R191, R146 ;  /* 0x000000bfb7925223 */ /* 0x000fe20000010092 */
[----:B------:R-:W-:Y:S01]  /*3c00*/  @!P3 ISETP.NE.U32.AND P2, PT, R7, RZ, PT ;  /* 0x000000ff0700b20c */ /* 0x000fe20003f45070 */
[----:B------:R-:W-:Y:S01]  /*3c10*/  @P5 FFMA.FTZ R147, R180, R188, R147 ;  /* 0x000000bcb4935223 */ /* 0x000fe20000010093 */
[----:B------:R-:W-:Y:S01]  /*3c20*/  @P5 F2FP.F16.F32.PACK_AB R184, RZ, R184 ;  /* 0x000000b8ffb8523e */ /* 0x000fe200000000ff */
[----:B------:R-:W-:Y:S01]  /*3c30*/  @P5 HADD2.F32 R238, -RZ, R164.H1_H1 ;  /* 0x300000a4ffee5230 */ /* 0x000fe20000004100 */
[----:B------:R-:W-:Y:S01]  /*3c40*/  @P5 F2FP.F16.F32.PACK_AB R235, RZ, R235 ;  /* 0x000000ebffeb523e */ /* 0x000fe200000000ff */
[--C-:B------:R-:W-:Y:S01]  /*3c50*/  @P5 HADD2.F32 R181, -RZ, R166.reuse.H0_H0 ;  /* 0x200000a6ffb55230 */ /* 0x100fe20000004100 */
[----:B------:R-:W-:Y:S01]  /*3c60*/  @P5 F2FP.F16.F32.PACK_AB R194, RZ, R194 ;  /* 0x000000c2ffc2523e */ /* 0x000fe200000000ff */
[----:B------:R-:W-:Y:S01]  /*3c70*/  @P5 HADD2.F32 R180, -RZ, R166.H1_H1 ;  /* 0x300000a6ffb45230 */ /* 0x000fe20000004100 */
[----:B------:R-:W-:Y:S01]  /*3c80*/  @P5 F2FP.F16.F32.PACK_AB R236, RZ, R236 ;  /* 0x000000ecffec523e */ /* 0x000fe200000000ff */
[----:B------:R-:W-:Y:S01]  /*3c90*/  @P5 HADD2.F32 R183, -RZ, R167.H0_H0 ;  /* 0x200000a7ffb75230 */ /* 0x000fe20000004100 */
[----:B------:R-:W-:Y:S01]  /*3ca0*/  @P5 PRMT R177, R195, 0x7610, R177 ;  /* 0x00007610c3b15816 */ /* 0x000fe200000000b1 */
[----:B------:R-:W-:Y:S01]  /*3cb0*/  BSSY B0, `(.L_x_8296) ;  /* 0x0000015000007945 */ /* 0x000fe20003800000 */
[----:B------:R-:W-:Y:S01]  /*3cc0*/  @!P3 ISETP.NE.AND.EX P2, PT, R8, RZ, PT, P2 ;  /* 0x000000ff0800b20c */ /* 0x000fe20003f45320 */
[----:B------:R-:W-:Y:S01]  /*3cd0*/  @P5 FFMA.FTZ R145, R238, R190, R145 ;  /* 0x000000beee915223 */ /* 0x000fe20000010091 */
[----:B------:R-:W-:Y:S01]  /*3ce0*/  @P5 PRMT R178, R182, 0x7610, R178 ;  /* 0x00007610b6b25816 */ /* 0x000fe200000000b2 */
[----:B------:R-:W-:Y:S01]  /*3cf0*/  @P5 FFMA.FTZ R140, R181, R187, R140 ;  /* 0x000000bbb58c5223 */ /* 0x000fe2000001008c */
[----:B------:R-:W-:Y:S01]  /*3d00*/  @P5 PRMT R176, R176, 0x5410, R184 ;  /* 0x00005410b0b05816 */ /* 0x000fe200000000b8 */
[----:B------:R-:W-:Y:S01]  /*3d10*/  @P5 FFMA.FTZ R141, R180, R186, R141 ;  /* 0x000000bab48d5223 */ /* 0x000fe2000001008d */
[----:B------:R-:W-:Y:S01]  /*3d20*/  @P5 PRMT R177, R177, 0x5410, R235 ;  /* 0x00005410b1b15816 */ /* 0x000fe200000000eb */
        /* <DEDUP_REMOVED lines=13> */
.L_x_8297:
[----:B------:R-:W-:Y:S05]  /*3e00*/  BSYNC B0 ;  /* 0x0000000000007941 */ /* 0x000fea0003800000 */
.L_x_8296:
        /* <DEDUP_REMOVED lines=8> */
[----:B------:R-:W-:-:S04]  /*3e90*/  @P5 F2FP.F16.F32.PACK_AB R8, RZ, R7 ;  /* 0x00000007ff08523e */ /* 0x000fc800000000ff */
[----:B------:R-:W-:Y:S01]  /*3ea0*/  @P5 PRMT R179, R179, 0x5410, R8 ;  /* 0x00005410b3b35816 */ /* 0x000fe20000000008 */
[----:B------:R0:W-:Y:S01]  /*3eb0*/  @P0 STG.E.128 desc[UR4][R182.64], R168 ;  /* 0x000000a8b6000986 */ /* 0x0001e2000c101d04 */
[----:B------:R-:W-:Y:S02]  /*3ec0*/  @P5 HADD2.F32 R8, -RZ, R167.H1_H1 ;  /* 0x300000a7ff085230 */ /* 0x000fe40000004100 */
[----:B--2---:R-:W-:Y:S01]  /*3ed0*/  @P5 IMAD.WIDE.U32 R6, R233, 0x10, R180 ;  /* 0x00000010e9065825 */ /* 0x004fe200078e00b4 */
[----:B------:R0:W-:Y:S01]  /*3ee0*/  @P0 STG.E.128 desc[UR4][R182.64+0x10], R172 ;  /* 0x000010acb6000986 */ /* 0x0001e2000c101d04 */
[----:B------:R-:W-:Y:S02]  /*3ef0*/  ISETP.GE.AND P0, PT, R4, UR15, PT ;  /* 0x0000000f04007c0c */ /* 0x000fe4000bf06270 */
[----:B------:R-:W-:Y:S01]  /*3f00*/  @P5 FFMA.FTZ R143, R8, R0, R143 ;  /* 0x00000000088f5223 */ /* 0x000fe2000001008f */
[----:B------:R-:W-:Y:S01]  /*3f10*/  SEL R181, RZ, 0x1, P4 ;  /* 0x00000001ffb57807 */ /* 0x000fe20002000000 */
[----:B------:R0:W-:Y:S09]  /*3f20*/  @P5 STG.E.128 desc[UR4][R6.64], R176 ;  /* 0x000000b006005986 */ /* 0x0001f2000c101d04 */
[----:B------:R-:W-:Y:S05]  /*3f30*/  @!P0 BRA `(.L_x_8298) ;  /* 0xffffffc400dc8947 */ /* 0x000fea000383ffff */
.L_x_8245:
        /* <DEDUP_REMOVED lines=31> */
.L_x_8249:
[----:B------:R-:W-:Y:S01]  /*4130*/  HFMA2.MMA R195, -RZ, RZ, 0, 9.5367431640625e-07 ;  /* 0x00000010ffc37435 */ /* 0x000fe200000001ff */
[----:B0-----:R-:W-:Y:S02]  /*4140*/  MOV R238, R185 ;  /* 0x000000b900ee7202 */ /* 0x001fe40000000f00 */
[----:B------:R-:W-:Y:S02]  /*4150*/  MOV R240, 0x1f ;  /* 0x0000001f00f07802 */ /* 0x000fe40000000f00 */
[----:B------:R-:W-:-:S07]  /*4160*/  MOV R193, 0xffffffff ;  /* 0xffffffff00c17802 */ /* 0x000fce0000000f00 */
[----:B-----5:R-:W-:Y:S05]  /*4170*/  WARPSYNC.COLLECTIVE R193, `(.L_x_8299) ;  /* 0x00000000c1087348 */ /* 0x020fea0003c00000 */
[----:B------:R0:W1:Y:S02]  /*4180*/  SHFL.DOWN P1, R194, R238, R195, R240 ;  /* 0x080000c3eec27389 */ /* 0x00006400000200f0 */
[----:B01---5:R-:W-:Y:S01]  /*4190*/  ENDCOLLECTIVE ;  /* 0x000000000000791b */ /* 0x023fe20003800000 */
.L_x_8299:
[----:B------:R-:W-:Y:S02]  /*41a0*/  MOV R238, R184 ;  /* 0x000000b800ee7202 */ /* 0x000fe40000000f00 */
[----:B------:R-:W-:-:S07]  /*41b0*/  MOV R188, R194 ;  /* 0x000000c200bc7202 */ /* 0x000fce0000000f00 */
[----:B------:R-:W-:Y:S05]  /*41c0*/  WARPSYNC.COLLECTIVE R193, `(.L_x_8300) ;  /* 0x00000000c1087348 */ /* 0x000fea0003c00000 */
[----:B------:R0:W1:Y:S02]  /*41d0*/  SHFL.DOWN P1, R194, R238, R195, R240 ;  /* 0x080000c3eec27389 */ /* 0x00006400000200f0 */
[----:B01----:R-:W-:Y:S01]  /*41e0*/  ENDCOLLECTIVE ;  /* 0x000000000000791b */ /* 0x003fe20003800000 */
.L_x_8300:
[----:B------:R-:W-:Y:S01]  /*41f0*/  FADD.FTZ R188, R188, R185 ;  /* 0x000000b9bcbc7221 */ /* 0x000fe20000010000 */
[----:B------:R-:W-:-:S04]  /*4200*/  HFMA2.MMA R195, -RZ, RZ, 0, 4.76837158203125e-07 ;  /* 0x00000008ffc37435 */ /* 0x000fc800000001ff */
[----:B------:R-:W-:Y:S02]  /*4210*/  MOV R238, R188 ;  /* 0x000000bc00ee7202 */ /* 0x000fe40000000f00 */
[----:B------:R-:W-:-:S07]  /*4220*/  MOV R187, R194 ;  /* 0x000000c200bb7202 */ /* 0x000fce0000000f00 */
[----:B------:R-:W-:Y:S05]  /*4230*/  WARPSYNC.COLLECTIVE R193, `(.L_x_8301) ;  /* 0x00000000c1087348 */ /* 0x000fea0003c00000 */
[----:B------:R0:W1:Y:S02]  /*4240*/  SHFL.DOWN P1, R194, R238, R195, R240 ;  /* 0x080000c3eec27389 */ /* 0x00006400000200f0 */
[----:B01----:R-:W-:Y:S01]  /*4250*/  ENDCOLLECTIVE ;  /* 0x000000000000791b */ /* 0x003fe20003800000 */
.L_x_8301:
[----:B------:R-:W-:-:S05]  /*4260*/  FADD.FTZ R187, R187, R184 ;  /* 0x000000b8bbbb7221 */ /* 0x000fca0000010000 */
[----:B------:R-:W-:Y:S02]  /*4270*/  MOV R238, R187 ;  /* 0x000000bb00ee7202 */ /* 0x000fe40000000f00 */
[----:B------:R-:W-:-:S07]  /*4280*/  MOV R189, R194 ;  /* 0x000000c200bd7202 */ /* 0x000fce0000000f00 */
[----:B------:R-:W-:Y:S05]  /*4290*/  WARPSYNC.COLLECTIVE R193, `(.L_x_8302) ;  /* 0x00000000c1087348 */ /* 0x000fea0003c00000 */
[----:B------:R0:W1:Y:S02]  /*42a0*/  SHFL.DOWN P1, R194, R238, R195, R240 ;  /* 0x080000c3eec27389 */ /* 0x00006400000200f0 */
[----:B01----:R-:W-:Y:S01]  /*42b0*/  ENDCOLLECTIVE ;  /* 0x000000000000791b */ /* 0x003fe20003800000 */
.L_x_8302:
[----:B------:R-:W-:Y:S01]  /*42c0*/  FADD.FTZ R189, R188, R189 ;  /* 0x000000bdbcbd7221 */ /* 0x000fe20000010000 */
[----:B------:R-:W-:-:S04]  /*42d0*/  HFMA2.MMA R195, -RZ, RZ, 0, 2.384185791015625e-07 ;  /* 0x00000004ffc37435 */ /* 0x000fc800000001ff */
[----:B------:R-:W-:Y:S02]  /*42e0*/  MOV R238, R189 ;  /* 0x000000bd00ee7202 */ /* 0x000fe40000000f00 */
[----:B------:R-:W-:-:S07]  /*42f0*/  MOV R190, R194 ;  /* 0x000000c200be7202 */ /* 0x000fce0000000f00 */
[----:B------:R-:W-:Y:S05]  /*4300*/  WARPSYNC.COLLECTIVE R193, `(.L_x_8303) ;  /* 0x00000000c1087348 */ /* 0x000fea0003c00000 */
[----:B------:R0:W1:Y:S02]  /*4310*/  SHFL.DOWN P1, R194, R238, R195, R240 ;  /* 0x080000c3eec27389 */ /* 0x00006400000200f0 */
[----:B01----:R-:W-:Y:S01]  /*4320*/  ENDCOLLECTIVE ;  /* 0x000000000000791b */ /* 0x003fe20003800000 */
.L_x_8303:
[----:B------:R-:W-:-:S05]  /*4330*/  FADD.FTZ R190, R187, R190 ;  /* 0x000000bebbbe7221 */ /* 0x000fca0000010000 */
[----:B------:R-:W-:Y:S02]  /*4340*/  MOV R238, R190 ;  /* 0x000000be00ee7202 */ /* 0x000fe40000000f00 */
[----:B------:R-:W-:-:S07]  /*4350*/  MOV R192, R194 ;  /* 0x000000c200c07202 */ /* 0x000fce0000000f00 */
[----:B------:R-:W-:Y:S05]  /*4360*/  WARPSYNC.COLLECTIVE R193, `(.L_x_8304) ;  /* 0x00000000c1087348 */ /* 0x000fea0003c00000 */
[----:B------:R0:W1:Y:S02]  /*4370*/  SHFL.DOWN P1, R194, R238, R195, R240 ;  /* 0x080000c3eec27389 */ /* 0x00006400000200f0 */
[----:B01----:R-:W-:Y:S01]  /*4380*/  ENDCOLLECTIVE ;  /* 0x000000000000791b */ /* 0x003fe20003800000 */
.L_x_8304:
[----:B------:R-:W-:Y:S01]  /*4390*/  FADD.FTZ R192, R189, R192 ;  /* 0x000000c0bdc07221 */ /* 0x000fe20000010000 */
[----:B------:R-:W-:-:S04]  /*43a0*/  HFMA2.MMA R195, -RZ, RZ, 0, 1.1920928955078125e-07 ;  /* 0x00000002ffc37435 */ /* 0x000fc800000001ff */
[----:B------:R-:W-:Y:S02]  /*43b0*/  MOV R238, R192 ;  /* 0x000000c000ee7202 */ /* 0x000fe40000000f00 */
[----:B------:R-:W-:-:S07]  /*43c0*/  MOV R191, R194 ;  /* 0x000000c200bf7202 */ /* 0x000fce0000000f00 */
[----:B------:R-:W-:Y:S05]  /*43d0*/  WARPSYNC.COLLECTIVE R193, `(.L_x_8305) ;  /* 0x00000000c1087348 */ /* 0x000fea0003c00000 */
[----:B------:R0:W1:Y:S02]  /*43e0*/  SHFL.DOWN P1, R194, R238, R195, R240 ;  /* 0x080000c3eec27389 */ /* 0x00006400000200f0 */
[----:B01----:R-:W-:Y:S01]  /*43f0*/  ENDCOLLECTIVE ;  /* 0x000000000000791b */ /* 0x003fe20003800000 */
.L_x_8305:
[----:B------:R-:W-:-:S05]  /*4400*/  FADD.FTZ R191, R190, R191 ;  /* 0x000000bfbebf7221 */ /* 0x000fca0000010000 */
[----:B------:R-:W-:Y:S02]  /*4410*/  MOV R238, R191 ;  /* 0x000000bf00ee7202 */ /* 0x000fe40000000f00 */
[----:B------:R-:W-:-:S07]  /*4420*/  MOV R185, R194 ;  /* 0x000000c200b97202 */ /* 0x000fce0000000f00 */
[----:B------:R-:W-:Y:S05]  /*4430*/  WARPSYNC.COLLECTIVE R193, `(.L_x_8306) ;  /* 0x00000000c1087348 */ /* 0x000fea0003c00000 */
[----:B------:R0:W1:Y:S02]  /*4440*/  SHFL.DOWN P1, R194, R238, R195, R240 ;  /* 0x080000c3eec27389 */ /* 0x00006400000200f0 */
[----:B01----:R-:W-:Y:S01]  /*4450*/  ENDCOLLECTIVE ;  /* 0x000000000000791b */ /* 0x003fe20003800000 */
.L_x_8306:
[----:B------:R-:W-:Y:S01]  /*4460*/  FADD.FTZ R222, R192, R185 ;  /* 0x000000b9c0de7221 */ /* 0x000fe20000010000 */
[----:B------:R-:W-:-:S04]  /*4470*/  HFMA2.MMA R195, -RZ, RZ, 0, 5.9604644775390625e-08 ;  /* 0x00000001ffc37435 */ /* 0x000fc800000001ff */
[----:B------:R-:W-:Y:S02]  /*4480*/  MOV R238, R222 ;  /* 0x000000de00ee7202 */ /* 0x000fe40000000f00 */
[----:B------:R-:W-:-:S07]  /*4490*/  MOV R184, R194 ;  /* 0x000000c200b87202 */ /* 0x000fce0000000f00 */
[----:B------:R-:W-:Y:S05]  /*44a0*/  WARPSYNC.COLLECTIVE R193, `(.L_x_8307) ;  /* 0x00000000c1087348 */ /* 0x000fea0003c00000 */
[----:B------:R0:W1:Y:S02]  /*44b0*/  SHFL.DOWN P1, R194, R238, R195, R240 ;  /* 0x080000c3eec27389 */ /* 0x00006400000200f0 */
[----:B01----:R-:W-:Y:S01]  /*44c0*/  ENDCOLLECTIVE ;  /* 0x000000000000791b */ /* 0x003fe20003800000 */
.L_x_8307:
[----:B------:R-:W-:-:S05]  /*44d0*/  FADD.FTZ R223, R191, R184 ;  /* 0x000000b8bfdf7221 */ /* 0x000fca0000010000 */
[----:B------:R-:W-:Y:S02]  /*44e0*/  MOV R238, R223 ;  /* 0x000000df00ee7202 */ /* 0x000fe40000000f00 */
[----:B------:R-:W-:-:S07]  /*44f0*/  MOV R187, R194 ;  /* 0x000000c200bb7202 */ /* 0x000fce0000000f00 */
[----:B------:R-:W-:Y:S05]  /*4500*/  WARPSYNC.COLLECTIVE R193, `(.L_x_8308) ;  /* 0x00000000c1087348 */ /* 0x000fea0003c00000 */
[----:B------:R0:W1:Y:S02]  /*4510*/  SHFL.DOWN P1, R194, R238, R195, R240 ;  /* 0x080000c3eec27389 */ /* 0x00006400000200f0 */
[----:B01----:R-:W-:Y:S01]  /*4520*/  ENDCOLLECTIVE ;  /* 0x000000000000791b */ /* 0x003fe20003800000 */
.L_x_8308:
[----:B------:R-:W-:Y:S01]  /*4530*/  MOV R188, R194 ;  /* 0x000000c200bc7202 */ /* 0x000fe20000000f00 */
[----:B------:R-:W-:Y:S06]  /*4540*/  BRA `(.L_x_8309) ;  /* 0xffffffd000f47947 */ /* 0x000fec000383ffff */
.L_x_8310:
        /* <DEDUP_REMOVED lines=11> */
.L_x_11406:


//--------------------- .text._ZN10layer_norm13ln_bwd_kernelINS_13Kernel_traitsIf6__halffS2_fjLj6144ELj1ELj1ELj8ELj16ENS_18Kernel_traits_baseILj6144EfS2_fS2_fjLj256EEEEELb1ELb0ELb0ELb0EEEvNS_9BwdParamsE --------------------------
	.section	.text._ZN10layer_norm13ln_bwd_kernelINS_13Kernel_traitsIf6__halffS2_fjLj6144ELj1ELj1ELj8ELj16ENS_18Kernel_traits_baseILj6144EfS2_fS2_fjLj256EEEEELb1ELb0ELb0ELb0EEEvNS_9BwdParamsE,"ax",@progbits
	.align	128
        .global         _ZN10layer_norm13ln_bwd_kernelINS_13Kernel_traitsIf6__halffS2_fjLj6144ELj1ELj1ELj8ELj16ENS_18Kernel_traits_baseILj6144EfS2_fS2_fjLj256EEEEELb1ELb0ELb0ELb0EEEvNS_9BwdParamsE
        .type           _ZN10layer_norm13ln_bwd_kernelINS_13Kernel_traitsIf6__halffS2_fjLj6144ELj1ELj1ELj8ELj16ENS_18Kernel_traits_baseILj6144EfS2_fS2_fjLj256EEEEELb1ELb0ELb0ELb0EEEvNS_9BwdParamsE,@function
        .size           _ZN10layer_norm13ln_bwd_kernelINS_13Kernel_traitsIf6__halffS2_fjLj6144ELj1ELj1ELj8ELj16ENS_18Kernel_traits_baseILj6144EfS2_fS2_fjLj256EEEEELb1ELb0ELb0ELb0EEEvNS_9BwdParamsE,(.L_x_11407 - _ZN10layer_norm13ln_bwd_kernelINS_13Kernel_traitsIf6__halffS2_fjLj6144ELj1ELj1ELj8ELj16ENS_18Kernel_traits_baseILj6144EfS2_fS2_fjLj256EEEEELb1ELb0ELb0ELb0EEEvNS_9BwdParamsE)
        .other          _ZN10layer_norm13ln_bwd_kernelINS_13Kernel_traitsIf6__halffS2_fjLj6144ELj1ELj1ELj8ELj16ENS_18Kernel_traits_baseILj6144EfS2_fS2_fjLj256EEEEELb1ELb0ELb0ELb0EEEvNS_9BwdParamsE,@"STO_CUDA_ENTRY STV_DEFAULT"
_ZN10layer_norm13ln_bwd_kernelINS_13Kernel_traitsIf6__halffS2_fjLj6144ELj1ELj1ELj8ELj16ENS_18Kernel_traits_baseILj6144EfS2_fS2_fjLj256EEEEELb1ELb0ELb0ELb0EEEvNS_9BwdParamsE:
.text._ZN10layer_norm13ln_bwd_kernelINS_13Kernel_traitsIf6__halffS2_fjLj6144ELj1ELj1ELj8ELj16ENS_18Kernel_traits_baseILj6144EfS2_fS2_fjLj256EEEEELb1ELb0ELb0ELb0EEEvNS_9BwdParamsE:
        /* <DEDUP_REMOVED lines=71> */
.L_x_8325:
        /* <DEDUP_REMOVED lines=44> */
[----:B---3--:R-:W-:-:S03]  /*0730*/  FADD.FTZ R108, -R122, R108 ;  /* 0x0000006c7a6c7221 */ /* 0x008fc60000010100 */
[C---:B-----5:R-:W-:Y:S01]  /*0740*/  FMUL.FTZ R3, R137.reuse, R112 ;  /* 0x0000007089037220 */ /* 0x060fe20000410000 */
[C---:B------:R-:W-:Y:S01]  /*0750*/  FADD.FTZ R152, -R122.reuse, R115 ;  /* 0x000000737a987221 */ /* 0x040fe20000010100 */
[C---:B------:R-:W-:Y:S01]  /*0760*/  FADD.FTZ R158, -R122.reuse, R109 ;  /* 0x0000006d7a9e7221 */ /* 0x040fe20000010100 */
[C---:B------:R-:W-:Y:S01]  /*0770*/  FMUL.FTZ R157, R137.reuse, R108 ;  /* 0x0000006c899d7220 */ /* 0x040fe20000410000 */
[----:B------:R-:W-:Y:S01]  /*0780*/  FADD.FTZ R114, -R122, R114 ;  /* 0x000000727a727221 */ /* 0x000fe20000010100 */
[----:B------:R-:W-:Y:S01]  /*0790*/  FMUL.FTZ R148, R137, R148 ;  /* 0x0000009489947220 */ /* 0x000fe20000410000 */
[--C-:B----4-:R-:W-:Y:S02]  /*07a0*/  HADD2.F32 R113, -RZ, R116.reuse.H0_H0 ;  /* 0x20000074ff717230 */ /* 0x110fe40000004100 */
[----:B------:R-:W-:-:S03]  /*07b0*/  HADD2.F32 R116, -RZ, R116.H1_H1 ;  /* 0x30000074ff747230 */ /* 0x000fc60000004100 */
[----:B0-----:R-:W-:Y:S01]  /*07c0*/  FMUL.FTZ R150, R96, R113 ;  /* 0x0000007160967220 */ /* 0x001fe20000410000 */
[--C-:B------:R-:W-:Y:S02]  /*07d0*/  HADD2.F32 R115, -RZ, R117.reuse.H0_H0 ;  /* 0x20000075ff737230 */ /* 0x100fe40000004100 */
[----:B------:R-:W-:Y:S01]  /*07e0*/  FMUL.FTZ R153, R97, R116 ;  /* 0x0000007461997220 */ /* 0x000fe20000410000 */
[----:B------:R-:W-:Y:S01]  /*07f0*/  FADD.FTZ R108, RZ, R150 ;  /* 0x00000096ff6c7221 */ /* 0x000fe20000010000 */
[----:B------:R-:W-:Y:S01]  /*0800*/  FFMA.FTZ R109, R3, R150, RZ ;  /* 0x00000096036d7223 */ /* 0x000fe200000100ff */
        /* <DEDUP_REMOVED lines=24> */
[C---:B------:R-:W-:Y:S01]  /*0990*/  FMUL.FTZ R161, R137.reuse, R160 ;  /* 0x000000a089a17220 */ /* 0x040fe20000410000 */
        /* <DEDUP_REMOVED lines=23> */
.L_x_8313:
[----:B------:R-:W-:Y:S05]  /*0b10*/  BSYNC B0 ;  /* 0x0000000000007941 */ /* 0x000fea0003800000 */
.L_x_8312:
        /* <DEDUP_REMOVED lines=21> */
[C---:B------:R-:W-:Y:S02]  /*0c70*/  FADD.FTZ R110, -R122.reuse, R110 ;  /* 0x0000006e7a6e7221 */ /* 0x040fe40000010100 */
[C---:B0----5:R-:W-:Y:S01]  /*0c80*/  FMUL.FTZ R166, R137.reuse, R168 ;  /* 0x000000a889a67220 */ /* 0x061fe20000410000 */
[C---:B------:R-:W-:Y:S01]  /*0c90*/  FMUL.FTZ R163, R137.reuse, R108 ;  /* 0x0000006c89a37220 */ /* 0x040fe20000410000 */
[----:B------:R-:W-:Y:S01]  /*0ca0*/  FADD.FTZ R170, -R122, R111 ;  /* 0x0000006f7aaa7221 */ /* 0x000fe20000010100 */
[----:B------:R-:W-:Y:S01]  /*0cb0*/  FMUL.FTZ R165, R137, R110 ;  /* 0x0000006e89a57220 */ /* 0x000fe20000410000 */
[----:B----4-:R-:W-:-:S02]  /*0cc0*/  HADD2.F32 R109, -RZ, R112.H0_H0 ;  /* 0x20000070ff6d7230 */ /* 0x010fc40000004100 */
        /* <DEDUP_REMOVED lines=16> */
[----:B---3--:R-:W-:Y:S01]  /*0dd0*/  FADD.FTZ R116, -R122, R116 ;  /* 0x000000747a747221 */ /* 0x008fe20000010100 */
[----:B------:R-:W-:Y:S01]  /*0de0*/  FMUL.FTZ R169, R91, R174 ;  /* 0x000000ae5ba97220 */ /* 0x000fe20000410000 */
[----:B------:R-:W-:Y:S01]  /*0df0*/  FADD.FTZ R110, R111, R172 ;  /* 0x000000ac6f6e7221 */ /* 0x000fe20000010000 */
[----:B------:R-:W-:Y:S01]  /*0e00*/  FFMA.FTZ R109, R165, R172, R108 ;  /* 0x000000aca56d7223 */ /* 0x000fe2000001006c */
[----:B------:R-:W-:Y:S02]  /*0e10*/  HADD2.F32 R114, -RZ, R114.H1_H1 ;  /* 0x30000072ff727230 */ /* 0x000fe40000004100 */
[----:B------:R-:W-:Y:S01]  /*0e20*/  FADD.FTZ R43, R43, R174 ;  /* 0x000000ae2b2b7221 */ /* 0x000fe20000010000 */
[----:B------:R-:W-:Y:S01]  /*0e30*/  FFMA.FTZ R67, R170, R174, R67 ;  /* 0x000000aeaa437223 */ /* 0x000fe20000010043 */
[----:B------:R-:W-:Y:S01]  /*0e40*/  FADD.FTZ R176, -R122, R117 ;  /* 0x000000757ab07221 */ /* 0x000fe20000010100 */
[----:B------:R-:W-:Y:S01]  /*0e50*/  FMUL.FTZ R171, R137, R116 ;  /* 0x0000007489ab7220 */ /* 0x000fe20000410000 */
[----:B------:R-:W-:Y:S01]  /*0e60*/  FMUL.FTZ R174, R84, R113 ;  /* 0x0000007154ae7220 */ /* 0x000fe20000410000 */
[----:B------:R-:W-:Y:S01]  /*0e70*/  FADD.FTZ R111, R110, R169 ;  /* 0x000000a96e6f7221 */ /* 0x000fe20000010000 */
[----:B------:R-:W-:Y:S01]  /*0e80*/  FFMA.FTZ R108, R170, R169, R109 ;  /* 0x000000a9aa6c7223 */ /* 0x000fe2000001006d */
[----:B------:R-:W-:-:S02]  /*0e90*/  HADD2.F32 R177, -RZ, R115.H0_H0 ;  /* 0x20000073ffb17230 */ /* 0x000fc40000004100 */
[C---:B------:R-:W-:Y:S01]  /*0ea0*/  FADD.FTZ R118, -R122.reuse, R118 ;  /* 0x000000767a767221 */ /* 0x040fe20000010100 */
        /* <DEDUP_REMOVED lines=26> */
.L_x_8315:
[----:B------:R-:W-:Y:S05]  /*1050*/  BSYNC B0 ;  /* 0x0000000000007941 */ /* 0x000fea0003800000 */
.L_x_8314:
        /* <DEDUP_REMOVED lines=29> */
[----:B------:R-:W-:Y:S01]  /*1230*/  FMUL.FTZ R142, R80, R113 ;  /* 0x00000071508e7220 */ /* 0x000fe20000410000 */
[--C-:B------:R-:W-:Y:S02]  /*1240*/  HADD2.F32 R115, -RZ, R117.reuse.H0_H0 ;  /* 0x20000075ff737230 */ /* 0x100fe40000004100 */
[----:B------:R-:W-:Y:S01]  /*1250*/  FMUL.FTZ R145, R81, R116 ;  /* 0x0000007451917220 */ /* 0x000fe20000410000 */
[----:B------:R-:W-:Y:S01]  /*1260*/  FADD.FTZ R108, R123, R142 ;  /* 0x0000008e7b6c7221 */ /* 0x000fe20000010000 */
[----:B------:R-:W-:Y:S01]  /*1270*/  FFMA.FTZ R109, R141, R142, R182 ;  /* 0x0000008e8d6d7223 */ /* 0x000fe200000100b6 */
[----:B------:R-:W-:Y:S01]  /*1280*/  FADD.FTZ R138, -R122, R111 ;  /* 0x0000006f7a8a7221 */ /* 0x000fe20000010100 */
[----:B------:R-:W-:Y:S02]  /*1290*/  HADD2.F32 R134, -RZ, R117.H1_H1 ;  /* 0x30000075ff867230 */ /* 0x000fe40000004100 */
[----:B------:R-:W-:Y:S01]  /*12a0*/  FADD.FTZ R111, R108, R145 ;  /* 0x000000916c6f7221 */ /* 0x000fe20000010000 */
[----:B------:R-:W-:Y:S01]  /*12b0*/  FMUL.FTZ R143, R137, R114 ;  /* 0x00000072898f7220 */ /* 0x000fe20000410000 */
[----:B------:R-:W-:Y:S01]  /*12c0*/  FMUL.FTZ R146, R82, R115 ;  /* 0x0000007352927220 */ /* 0x000fe20000410000 */
        /* <DEDUP_REMOVED lines=43> */
.L_x_8317:
[----:B------:R-:W-:Y:S05]  /*1580*/  BSYNC B0 ;  /* 0x0000000000007941 */ /* 0x000fea0003800000 */
.L_x_8316:
        /* <DEDUP_REMOVED lines=27> */
.L_x_8340:
        /* <DEDUP_REMOVED lines=76> */
[----:B------:R-:W-:Y:S02]  /*1c00*/  F2FP.F16.F32.PACK_AB R108, R111, R108 ;  /* 0x0000006c6f6c723e */ /* 0x000fe400000000ff */
        /* <DEDUP_REMOVED lines=42> */
[----:B------:R-:W-:Y:S01]  /*1eb0*/  F2FP.F16.F32.PACK_AB R109, R121, R118 ;  /* 0x00000076796d723e */ /* 0x000fe200000000ff */
[C---:B-1----:R-:W-:Y:S01]  /*1ec0*/  @P6 IMAD.WIDE.U32 R114, R130.reuse, 0x20, R114 ;  /* 0x0000002082726825 */ /* 0x042fe200078e0072 */
[----:B------:R-:W-:Y:S02]  /*1ed0*/  F2FP.F16.F32.PACK_AB R110, R119, R122 ;  /* 0x0000007a776e723e */ /* 0x000fe400000000ff */
[----:B------:R-:W-:Y:S02]  /*1ee0*/  F2FP.F16.F32.PACK_AB R111, R111, R120 ;  /* 0x000000786f6f723e */ /* 0x000fe400000000ff */
[----:B------:R0:W-:Y:S01]  /*1ef0*/  @P6 STG.E.128 desc[UR4][R114.64], R100 ;  /* 0x0000006472006986 */ /* 0x0001e2000c101d04 */
[----:B------:R-:W-:-:S03]  /*1f00*/  IADD3 R130, R130, 0x100, RZ ;  /* 0x0000010082827810 */ /* 0x000fc60007ffe0ff */
[----:B------:R0:W-:Y:S04]  /*1f10*/  @P6 STG.E.128 desc[UR4][R114.64+0x10], R104 ;  /* 0x0000106872006986 */ /* 0x0001e8000c101d04 */
[----:B------:R0:W-:Y:S02]  /*1f20*/  STG.E.128 desc[UR4][R112.64], R108 ;  /* 0x0000006c70007986 */ /* 0x0001e4000c101d04 */
.L_x_8320:
[----:B------:R-:W-:Y:S05]  /*1f30*/  BSYNC B0 ;  /* 0x0000000000007941 */ /* 0x000fea0003800000 */
.L_x_8319:
        /* <DEDUP_REMOVED lines=42> */
[----:B------:R-:W-:Y:S02]  /*21e0*/  F2FP.F16.F32.PACK_AB R108, R111, R108 ;  /* 0x0000006c6f6c723e */ /* 0x000fe400000000ff */
        /* <DEDUP_REMOVED lines=36> */
[----:B------:R-:W-:Y:S02]  /*2430*/  F2FP.F16.F32.PACK_AB R109, R121, R118 ;  /* 0x00000076796d723e */ /* 0x000fe400000000ff */
[----:B------:R-:W-:Y:S02]  /*2440*/  FSEL R120, R120, RZ, P5 ;  /* 0x000000ff78787208 */ /* 0x000fe40002800000 */
[----:B------:R-:W-:Y:S01]  /*2450*/  LOP3.LUT P5, RZ, R125, 0xff000000, RZ, 0xc0, !PT ;  /* 0xff0000007dff7812 */ /* 0x000fe200078ac0ff */
[----:B0-----:R-:W-:Y:S01]  /*2460*/  IMAD.WIDE.U32 R112, R130, 0x10, R112 ;  /* 0x0000001082707825 */ /* 0x001fe200078e0070 */
[----:B------:R-:W-:-:S02]  /*2470*/  F2FP.F16.F32.PACK_AB R110, R119, R122 ;  /* 0x0000007a776e723e */ /* 0x000fc400000000ff */
[----:B------:R-:W-:Y:S01]  /*2480*/  FSEL R111, R184, RZ, P5 ;  /* 0x000000ffb86f7208 */ /* 0x000fe20002800000 */
[----:B-1----:R-:W-:-:S03]  /*2490*/  @P6 IMAD.WIDE.U32 R114, R130, 0x20, R114 ;  /* 0x0000002082726825 */ /* 0x002fc600078e0072 */
[----:B------:R-:W-:Y:S02]  /*24a0*/  F2FP.F16.F32.PACK_AB R111, R111, R120 ;  /* 0x000000786f6f723e */ /* 0x000fe400000000ff */
[----:B------:R-:W-:Y:S01]  /*24b0*/  IADD3 R130, R130, 0x100, RZ ;  /* 0x0000010082827810 */ /* 0x000fe20007ffe0ff */
[----:B------:R1:W-:Y:S04]  /*24c0*/  @P6 STG.E.128 desc[UR4][R114.64], R100 ;  /* 0x0000006472006986 */ /* 0x0003e8000c101d04 */
[----:B------:R1:W-:Y:S04]  /*24d0*/  @P6 STG.E.128 desc[UR4][R114.64+0x10], R104 ;  /* 0x0000106872006986 */ /* 0x0003e8000c101d04 */
[----:B------:R1:W-:Y:S02]  /*24e0*/  STG.E.128 desc[UR4][R112.64], R108 ;  /* 0x0000006c70007986 */ /* 0x0003e4000c101d04 */
.L_x_8322:
[----:B------:R-:W-:Y:S05]  /*24f0*/  BSYNC B0 ;  /* 0x0000000000007941 */ /* 0x000fea0003800000 */
.L_x_8321:
        /* <DEDUP_REMOVED lines=41> */
[----:B------:R-:W-:Y:S01]  /*2790*/  FADD.FTZ R112, R139, -R112 ;  /* 0x800000708b707221 */ /* 0x000fe20000010000 */
[----:B------:R-:W-:Y:S01]  /*27a0*/  FFMA.FTZ R117, R138, R116, R117 ;  /* 0x000000748a757223 */ /* 0x000fe20000010075 */
[----:B------:R-:W-:Y:S01]  /*27b0*/  FMUL.FTZ R109, R109, UR15 ;  /* 0x0000000f6d6d7c20 */ /* 0x000fe20008410000 */
[----:B------:R-:W-:Y:S01]  /*27c0*/  FSEL R122, R110, RZ, P6 ;  /* 0x000000ff6e7a7208 */ /* 0x000fe20003000000 */
[----:B------:R-:W-:Y:S01]  /*27d0*/  FMUL.FTZ R116, R137, R112 ;  /* 0x0000007089747220 */ /* 0x000fe20000410000 */
[----:B------:R-:W-:Y:S01]  /*27e0*/  LOP3.LUT P6, RZ, R128, 0xff000000, RZ, 0xc0, !PT ;  /* 0xff00000080ff7812 */ /* 0x000fe200078cc0ff */
[----:B------:R-:W-:Y:S01]  /*27f0*/  FADD.FTZ R114, R133, -R114 ;  /* 0x8000007285727221 */ /* 0x000fe20000010000 */
[----:B------:R-:W-:Y:S01]  /*2800*/  FADD.FTZ R186, R132, -R117 ;  /* 0x8000007584ba7221 */ /* 0x000fe20000010000 */
[----:B------:R-:W-:Y:S01]  /*2810*/  @P5 FADD.FTZ R116, R5, R116 ;  /* 0x0000007405745221 */ /* 0x000fe20000010000 */
[----:B------:R-:W-:Y:S01]  /*2820*/  FSEL R185, R108, RZ, P6 ;  /* 0x000000ff6cb97208 */ /* 0x000fe20003000000 */
[----:B------:R-:W-:Y:S01]  /*2830*/  FMUL.FTZ R117, R137, R114 ;  /* 0x0000007289757220 */ /* 0x000fe20000410000 */
[----:B------:R-:W-:Y:S01]  /*2840*/  LOP3.LUT P6, RZ, R129, 0xff, RZ, 0xc0, !PT ;  /* 0x000000ff81ff7812 */ /* 0x000fe200078cc0ff */
[----:B------:R-:W-:-:S02]  /*2850*/  FMUL.FTZ R186, R137, R186 ;  /* 0x000000ba89ba7220 */ /* 0x000fc40000410000 */
[----:B------:R-:W-:Y:S01]  /*2860*/  @P5 FADD.FTZ R117, R6, R117 ;  /* 0x0000007506755221 */ /* 0x000fe20000010000 */
        /* <DEDUP_REMOVED lines=25> */
[----:B------:R-:W-:Y:S01]  /*2a00*/  F2FP.F16.F32.PACK_AB R110, R111, R184 ;  /* 0x000000b86f6e723e */ /* 0x000fe200000000ff */
[----:B------:R2:W-:Y:S01]  /*2a10*/  @P6 STG.E.128 desc[UR4][R112.64], R100 ;  /* 0x0000006470006986 */ /* 0x0005e2000c101d04 */
[----:B------:R-:W-:Y:S02]  /*2a20*/  FSEL R119, R109, RZ, P5 ;  /* 0x000000ff6d777208 */ /* 0x000fe40002800000 */
[----:B------:R-:W-:Y:S01]  /*2a30*/  LOP3.LUT P5, RZ, R129, 0xff000000, RZ, 0xc0, !PT ;  /* 0xff00000081ff7812 */ /* 0x000fe200078ac0ff */
[----:B------:R2:W-:Y:S01]  /*2a40*/  @P6 STG.E.128 desc[UR4][R112.64+0x10], R104 ;  /* 0x0000106870006986 */ /* 0x0005e2000c101d04 */
[----:B------:R-:W-:Y:S02]  /*2a50*/  F2FP.F16.F32.PACK_AB R108, R121, R118 ;  /* 0x00000076796c723e */ /* 0x000fe400000000ff */
[----:B------:R-:W-:Y:S02]  /*2a60*/  FSEL R116, R179, RZ, P5 ;  /* 0x000000ffb3747208 */ /* 0x000fe40002800000 */
[----:B------:R-:W-:-:S02]  /*2a70*/  F2FP.F16.F32.PACK_AB R109, R185, R122 ;  /* 0x0000007ab96d723e */ /* 0x000fc400000000ff */
[----:B------:R-:W-:-:S05]  /*2a80*/  F2FP.F16.F32.PACK_AB R111, R116, R119 ;  /* 0x00000077746f723e */ /* 0x000fca00000000ff */
[----:B------:R2:W-:Y:S02]  /*2a90*/  STG.E.128 desc[UR4][R114.64], R108 ;  /* 0x0000006c72007986 */ /* 0x0005e4000c101d04 */
.L_x_8324:
[----:B------:R-:W-:Y:S05]  /*2aa0*/  BSYNC B0 ;  /* 0x0000000000007941 */ /* 0x000fea0003800000 */
.L_x_8323:
[----:B------:R-:W-:Y:S02]  /*2ab0*/  IADD3 R131, R131, UR18, RZ ;  /* 0x0000001283837c10 */ /* 0x000fe4000fffe0ff */
[----:B------:R-:W-:Y:S02]  /*2ac0*/  SEL R120, RZ, 0x1, P4 ;  /* 0x00000001ff787807 */ /* 0x000fe40002000000 */
[----:B------:R-:W-:-:S13]  /*2ad0*/  ISETP.GE.AND P5, PT, R131, UR19, PT ;  /* 0x0000001383007c0c */ /* 0x000fda000bfa6270 */
[----:B------:R-:W-:Y:S05]  /*2ae0*/  @!P5 BRA `(.L_x_8325) ;  /* 0xffffffd80060d947 */ /* 0x000fea000383ffff */
.L_x_8311:
        /* <DEDUP_REMOVED lines=16> */
.L_x_8327:
[----:B------:R-:W-:Y:S05]  /*2bf0*/  BSYNC B0 ;  /* 0x0000000000007941 */ /* 0x000fea0003800000 */
.L_x_8326:
        /* <DEDUP_REMOVED lines=11> */
.L_x_8329:
[----:B------:R-:W-:Y:S05]  /*2cb0*/  BSYNC B0 ;  /* 0x0000000000007941 */ /* 0x000fea0003800000 */
.L_x_8328:
        /* <DEDUP_REMOVED lines=10> */
.L_x_8318:
[----:B------:R-:W-:Y:S02]  /*2d60*/  MOV R121, R123 ;  /* 0x0000007b00797202 */ /* 0x000fe40000000f00 */
[----:B------:R-:W-:Y:S02]  /*2d70*/  MOV R120, 0x10 ;  /* 0x0000001000787802 */ /* 0x000fe40000000f00 */
[----:B------:R-:W-:Y:S02]  /*2d80*/  MOV R185, 0x1f ;  /* 0x0000001f00b97802 */ /* 0x000fe40000000f00 */
[----:B------:R-:W-:-:S07]  /*2d90*/  MOV R118, 0xffffffff ;  /* 0xffffffff00767802 */ /* 0x000fce0000000f00 */
[----:B------:R-:W-:Y:S05]  /*2da0*/  WARPSYNC.COLLECTIVE R118, `(.L_x_8330) ;  /* 0x0000000076087348 */ /* 0x000fea0003c00000 */
[----:B------:R0:W1:Y:S02]  /*2db0*/  SHFL.DOWN P6, R119, R121, R120, R185 ;  /* 0x0800007879777389 */ /* 0x00006400000c00b9 */
[----:B01----:R-:W-:Y:S01]  /*2dc0*/  ENDCOLLECTIVE ;  /* 0x000000000000791b */ /* 0x003fe20003800000 */
.L_x_8330:
[----:B------:R-:W-:Y:S02]  /*2dd0*/  MOV R121, R182 ;  /* 0x000000b600797202 */ /* 0x000fe40000000f00 */
[----:B------:R-:W-:-:S07]  /*2de0*/  MOV R110, R119 ;  /* 0x00000077006e7202 */ /* 0x000fce0000000f00 */
[----:B------:R-:W-:Y:S05]  /*2df0*/  WARPSYNC.COLLECTIVE R118, `(.L_x_8331) ;  /* 0x0000000076087348 */ /* 0x000fea0003c00000 */
[----:B------:R0:W1:Y:S02]  /*2e00*/  SHFL.DOWN P6, R119, R121, R120, R185 ;  /* 0x0800007879777389 */ /* 0x00006400000c00b9 */
[----:B01----:R-:W-:Y:S01]  /*2e10*/  ENDCOLLECTIVE ;  /* 0x000000000000791b */ /* 0x003fe20003800000 */
.L_x_8331:
[----:B------:R-:W-:-:S05]  /*2e20*/  FADD.FTZ R110, R110, R123 ;  /* 0x0000007b6e6e7221 */ /* 0x000fca0000010000 */
[----:B------:R-:W-:Y:S02]  /*2e30*/  MOV R121, R110 ;  /* 0x0000006e00797202 */ /* 0x000fe40000000f00 */
[----:B------:R-:W-:Y:S02]  /*2e40*/  MOV R120, 0x8 ;  /* 0x0000000800787802 */ /* 0x000fe40000000f00 */
[----:B------:R-:W-:-:S07]  /*2e50*/  MOV R111, R119 ;  /* 0x00000077006f7202 */ /* 0x000fce0000000f00 */
[----:B------:R-:W-:Y:S05]  /*2e60*/  WARPSYNC.COLLECTIVE R118, `(.L_x_8332) ;  /* 0x0000000076087348 */ /* 0x000fea0003c00000 */
[----:B------:R0:W1:Y:S02]  /*2e70*/  SHFL.DOWN P6, R119, R121, R120, R185 ;  /* 0x0800007879777389 */ /* 0x00006400000c00b9 */
[----:B01----:R-:W-:Y:S01]  /*2e80*/  ENDCOLLECTIVE ;  /* 0x000000000000791b */ /* 0x003fe20003800000 */
.L_x_8332:
[----:B------:R-:W-:-:S05]  /*2e90*/  FADD.FTZ R111, R111, R182 ;  /* 0x000000b66f6f7221 */ /* 0x000fca0000010000 */
[----:B------:R-:W-:Y:S02]  /*2ea0*/  MOV R121, R111 ;  /* 0x0000006f00797202 */ /* 0x000fe40000000f00 */
[----:B------:R-:W-:-:S07]  /*2eb0*/  MOV R113, R119 ;  /* 0x0000007700717202 */ /* 0x000fce0000000f00 */
[----:B------:R-:W-:Y:S05]  /*2ec0*/  WARPSYNC.COLLECTIVE R118, `(.L_x_8333) ;  /* 0x0000000076087348 */ /* 0x000fea0003c00000 */
[----:B------:R0:W1:Y:S02]  /*2ed0*/  SHFL.DOWN P6, R119, R121, R120, R185 ;  /* 0x0800007879777389 */ /* 0x00006400000c00b9 */
[----:B01----:R-:W-:Y:S01]  /*2ee0*/  ENDCOLLECTIVE ;  /* 0x000000000000791b */ /* 0x003fe20003800000 */
.L_x_8333:
[----:B------:R-:W-:-:S05]  /*2ef0*/  FADD.FTZ R113, R110, R113 ;  /* 0x000000716e717221 */ /* 0x000fca0000010000 */
[----:B------:R-:W-:Y:S02]  /*2f00*/  MOV R121, R113 ;  /* 0x0000007100797202 */ /* 0x000fe40000000f00 */
[----:B------:R-:W-:Y:S02]  /*2f10*/  MOV R120, 0x4 ;  /* 0x0000000400787802 */ /* 0x000fe40000000f00 */
[----:B------:R-:W-:-:S07]  /*2f20*/  MOV R112, R119 ;  /* 0x0000007700707202 */ /* 0x000fce0000000f00 */
[----:B------:R-:W-:Y:S05]  /*2f30*/  WARPSYNC.COLLECTIVE R118, `(.L_x_8334) ;  /* 0x0000000076087348 */ /* 0x000fea0003c00000 */
[----:B------:R0:W1:Y:S02]  /*2f40*/  SHFL.DOWN P6, R119, R121, R120, R185 ;  /* 0x0800007879777389 */ /* 0x00006400000c00b9 */
[----:B01----:R-:W-:Y:S01]  /*2f50*/  ENDCOLLECTIVE ;  /* 0x000000000000791b */ /* 0x003fe20003800000 */
.L_x_8334:
[----:B------:R-:W-:-:S05]  /*2f60*/  FADD.FTZ R112, R111, R112 ;  /* 0x000000706f707221 */ /* 0x000fca0000010000 */
[----:B------:R-:W-:Y:S02]  /*2f70*/  MOV R121, R112 ;  /* 0x0000007000797202 */ /* 0x000fe40000000f00 */
[----:B------:R-:W-:-:S07]  /*2f80*/  MOV R114, R119 ;  /* 0x0000007700727202 */ /* 0x000fce0000000f00 */
[----:B------:R-:W-:Y:S05]  /*2f90*/  WARPSYNC.COLLECTIVE R118, `(.L_x_8335) ;  /* 0x0000000076087348 */ /* 0x000fea0003c00000 */
[----:B------:R0:W1:Y:S02]  /*2fa0*/  SHFL.DOWN P6, R119, R121, R120, R185 ;  /* 0x0800007879777389 */ /* 0x00006400000c00b9 */
[----:B01----:R-:W-:Y:S01]  /*2fb0*/  ENDCOLLECTIVE ;  /* 0x000000000000791b */ /* 0x003fe20003800000 */
.L_x_8335:
[----:B------:R-:W-:-:S05]  /*2fc0*/  FADD.FTZ R114, R113, R114 ;  /* 0x0000007271727221 */ /* 0x000fca0000010000 */
[----:B------:R-:W-:Y:S02]  /*2fd0*/  MOV R121, R114 ;  /* 0x0000007200797202 */ /* 0x000fe40000000f00 */
[----:B------:R-:W-:Y:S02]  /*2fe0*/  MOV R120, 0x2 ;  /* 0x0000000200787802 */ /* 0x000fe40000000f00 */
[----:B------:R-:W-:-:S07]  /*2ff0*/  MOV R115, R119 ;  /* 0x0000007700737202 */ /* 0x000fce0000000f00 */
[----:B------:R-:W-:Y:S05]  /*3000*/  WARPSYNC.COLLECTIVE R118, `(.L_x_8336) ;  /* 0x0000000076087348 */ /* 0x000fea0003c00000 */
[----:B------:R0:W1:Y:S02]  /*3010*/  SHFL.DOWN P6, R119, R121, R120, R185 ;  /* 0x0800007879777389 */ /* 0x00006400000c00b9 */
[----:B01----:R-:W-:Y:S01]  /*3020*/  ENDCOLLECTIVE ;  /* 0x000000000000791b */ /* 0x003fe20003800000 */
.L_x_8336:
[----:B------:R-:W-:-:S05]  /*3030*/  FADD.FTZ R115, R112, R115 ;  /* 0x0000007370737221 */ /* 0x000fca0000010000 */
[----:B------:R-:W-:Y:S02]  /*3040*/  MOV R121, R115 ;  /* 0x0000007300797202 */ /* 0x000fe40000000f00 */
[----:B------:R-:W-:-:S07]  /*3050*/  MOV R117, R119 ;  /* 0x0000007700757202 */ /* 0x000fce0000000f00 */
[----:B------:R-:W-:Y:S05]  /*3060*/  WARPSYNC.COLLECTIVE R118, `(.L_x_8337) ;  /* 0x0000000076087348 */ /* 0x000fea0003c00000 */
[----:B------:R0:W1:Y:S02]  /*3070*/  SHFL.DOWN P6, R119, R121, R120, R185 ;  /* 0x0800007879777389 */ /* 0x00006400000c00b9 */
[----:B01----:R-:W-:Y:S01]  /*3080*/  ENDCOLLECTIVE ;  /* 0x000000000000791b */ /* 0x003fe20003800000 */
.L_x_8337:
[----:B------:R-:W-:-:S05]  /*3090*/  FADD.FTZ R117, R114, R117 ;  /* 0x0000007572757221 */ /* 0x000fca0000010000 */
[----:B------:R-:W-:Y:S02]  /*30a0*/  MOV R121, R117 ;  /* 0x0000007500797202 */ /* 0x000fe40000000f00 */
[----:B------:R-:W-:Y:S02]  /*30b0*/  MOV R120, 0x1 ;  /* 0x0000000100787802 */ /* 0x000fe40000000f00 */
[----:B------:R-:W-:-:S07]  /*30c0*/  MOV R116, R119 ;  /* 0x0000007700747202 */ /* 0x000fce0000000f00 */
[----:B------:R-:W-:Y:S05]  /*30d0*/  WARPSYNC.COLLECTIVE R118, `(.L_x_8338) ;  /* 0x0000000076087348 */ /* 0x000fea0003c00000 */
[----:B------:R0:W1:Y:S02]  /*30e0*/  SHFL.DOWN P6, R119, R121, R120, R185 ;  /* 0x0800007879777389 */ /* 0x00006400000c00b9 */
[----:B01----:R-:W-:Y:S01]  /*30f0*/  ENDCOLLECTIVE ;  /* 0x000000000000791b */ /* 0x003fe20003800000 */
.L_x_8338:
[----:B------:R-:W-:-:S05]  /*3100*/  FADD.FTZ R116, R115, R116 ;  /* 0x0000007473747221 */ /* 0x000fca0000010000 */
[----:B------:R-:W-:Y:S02]  /*3110*/  MOV R121, R116 ;  /* 0x0000007400797202 */ /* 0x000fe40000000f00 */
[----:B------:R-:W-:-:S07]  /*3120*/  MOV R110, R119 ;  /* 0x00000077006e7202 */ /* 0x000fce0000000f00 */
[----:B------:R-:W-:Y:S05]  /*3130*/  WARPSYNC.COLLECTIVE R118, `(.L_x_8339) ;  /* 0x0000000076087348 */ /* 0x000fea0003c00000 */
[----:B------:R0:W1:Y:S02]  /*3140*/  SHFL.DOWN P6, R119, R121, R120, R185 ;  /* 0x0800007879777389 */ /* 0x00006400000c00b9 */
[----:B01----:R-:W-:Y:S01]  /*3150*/  ENDCOLLECTIVE ;  /* 0x000000000000791b */ /* 0x003fe20003800000 */
.L_x_8339:
[----:B------:R-:W-:Y:S01]  /*3160*/  MOV R111, R119 ;  /* 0x00000077006f7202 */ /* 0x000fe20000000f00 */
[----:B------:R-:W-:Y:S06]  /*3170*/  BRA `(.L_x_8340) ;  /* 0xffffffe400707947 */ /* 0x000fec000383ffff */
.L_x_8341:
        /* <DEDUP_REMOVED lines=16> */
.L_x_11407:


//--------------------- .text._ZN10layer_norm13ln_bwd_kernelINS_13Kernel_traitsIf6__halffS2_fjLj6144ELj1ELj1ELj8ELj16ENS_18Kernel_traits_baseILj6144EfS2_fS2_fjLj256EEEEELb1ELb0ELb0ELb1EEEvNS_9BwdParamsE --------------------------
	.section	.text._ZN10layer_norm13ln_bwd_kernelINS_13Kernel_traitsIf6__halffS2_fjLj6144ELj1ELj1ELj8ELj16ENS_18Kernel_traits_baseILj6144EfS2_fS2_fjLj256EEEEELb1ELb0ELb0ELb1EEEvNS_9BwdParamsE,"ax",@progbits
	.align	128
        .global         _ZN10layer_norm13ln_bwd_kernelINS_13Kernel_traitsIf6__halffS2_fjLj6144ELj1ELj1ELj8ELj16ENS_18Kernel_traits_baseILj6144EfS2_fS2_fjLj256EEEEELb1ELb0ELb0ELb1EEEvNS_9BwdParamsE
        .type           _ZN10layer_norm13ln_bwd_kernelINS_13Kernel_traitsIf6__halffS2_fjLj6144ELj1ELj1ELj8ELj16ENS_18Kernel_traits_baseILj6144EfS2_fS2_fjLj256EEEEELb1ELb0ELb0ELb1EEEvNS_9BwdParamsE,@function
        .size           _ZN10layer_norm13ln_bwd_kernelINS_13Kernel_traitsIf6__halffS2_fjLj6144ELj1ELj1ELj8ELj16ENS_18Kernel_traits_baseILj6144EfS2_fS2_fjLj256EEEEELb1ELb0ELb0ELb1EEEvNS_9BwdParamsE,(.L_x_11408 - _ZN10layer_norm13ln_bwd_kernelINS_13Kernel_traitsIf6__halffS2_fjLj6144ELj1ELj1ELj8ELj16ENS_18Kernel_traits_baseILj6144EfS2_fS2_fjLj256EEEEELb1ELb0ELb0ELb1EEEvNS_9BwdParamsE)
        .other          _ZN10layer_norm13ln_bwd_kernelINS_13Kernel_traitsIf6__halffS2_fjLj6144ELj1ELj1ELj8ELj16ENS_18Kernel_traits_baseILj6144EfS2_fS2_fjLj256EEEEELb1ELb0ELb0ELb1EEEvNS_9BwdParamsE,@"STO_CUDA_ENTRY STV_DEFAULT"
_ZN10layer_norm13ln_bwd_kernelINS_13Kernel_traitsIf6__halffS2_fjLj6144ELj1ELj1ELj8ELj16ENS_18Kernel_traits_baseILj6144EfS2_fS2_fjLj256EEEEELb1ELb0ELb0ELb1EEEvNS_9BwdParamsE:
.text._ZN10layer_norm13ln_bwd_kernelINS_13Kernel_traitsIf6__halffS2_fjLj6144ELj1ELj1ELj8ELj16ENS_18Kernel_traits_baseILj6144EfS2_fS2_fjLj256EEEEELb1ELb0ELb0ELb1EEEvNS_9BwdParamsE:
        /* <DEDUP_REMOVED lines=39> */
.L_x_8342:
        /* <DEDUP_REMOVED lines=39> */
.L_x_8346:
        /* <DEDUP_REMOVED lines=24> */
[--C-:B------:R-:W-:Y:S02]  /*0660*/  IMAD.WIDE.U32 R96, R154, 0x20, R98.reuse ;  /* 0x000000209a607825 */ /* 0x100fe400078e0062 */
[----:B------:R-:W3:Y:S02]  /*0670*/  LDG.E.128 R60, desc[UR6][R92.64] ;  /* 0x000000065c3c7981 */ /* 0x000ee4000c1e1d00 */
[----:B------:R-:W-:Y:S02]  /*0680*/  IMAD.WIDE.U32 R98, R153, 0x20, R98 ;  /* 0x0000002099627825 */ /* 0x000fe400078e0062 */
[----:B------:R-:W3:Y:S02]  /*0690*/  LDG.E.128 R68, desc[UR6][R92.64+0x10] ;  /* 0x000010065c447981 */ /* 0x000ee4000c1e1d00 */
[----:B--2---:R-:W-:-:S02]  /*06a0*/  IMAD.WIDE R2, R150, 0x4, R2 ;  /* 0x0000000496027825 */ /* 0x004fc400078e0202 */
[----:B------:R-:W2:Y:S02]  /*06b0*/  LDG.E.128 R84, desc[UR6][R98.64] ;  /* 0x0000000662547981 */ /* 0x000ea4000c1e1d00 */
[C---:B------:R-:W-:Y:S02]  /*06c0*/  IMAD.WIDE.U32 R88, R153.reuse, 0x10, R88 ;  /* 0x0000001099587825 */ /* 0x040fe400078e0058 */
[----:B------:R-:W2:Y:S04]  /*06d0*/  @P0 LDG.E.U16 R0, desc[UR6][R80.64] ;  /* 0x0000000650000981 */ /* 0x000ea8000c1e1500 */
[----:B------:R0:W2:Y:S04]  /*06e0*/  LDG.E R156, desc[UR6][R2.64] ;  /* 0x00000006029c7981 */ /* 0x0000a8000c1e1900 */
[----:B------:R-:W2:Y:S04]  /*06f0*/  LDG.E.128 R72, desc[UR6][R96.64] ;  /* 0x0000000660487981 */ /* 0x000ea8000c1e1d00 */
[----:B------:R1:W2:Y:S04]  /*0700*/  LDG.E.128 R80, desc[UR6][R96.64+0x10] ;  /* 0x0000100660507981 */ /* 0x0002a8000c1e1d00 */
[----:B------:R-:W2:Y:S04]  /*0710*/  LDG.E.128 R88, desc[UR6][R88.64] ;  /* 0x0000000658587981 */ /* 0x000ea8000c1e1d00 */
[----:B------:R1:W2:Y:S01]  /*0720*/  LDG.E.128 R92, desc[UR6][R98.64+0x10] ;  /* 0x00001006625c7981 */ /* 0x0002a2000c1e1d00 */
        /* <DEDUP_REMOVED lines=16> */
[----:B------:R-:W5:Y:S04]  /*0830*/  @P1 LDG.E.128 R36, desc[UR6][R160.64] ;  /* 0x00000006a0241981 */ /* 0x000f68000c1e1d00 */
[----:B------:R0:W5:Y:S01]  /*0840*/  @P1 LDG.E.128 R40, desc[UR6][R160.64+0x10] ;  /* 0x00001006a0281981 */ /* 0x000162000c1e1d00 */
[----:B------:R-:W-:Y:S01]  /*0850*/  MOV R152, 0x3f800000 ;  /* 0x3f80000000987802 */ /* 0x000fe20000000f00 */
[----:B------:R-:W-:-:S05]  /*0860*/  @P1 IMAD.WIDE.U32 R162, R153, 0x20, R162 ;  /* 0x0000002099a21825 */ /* 0x000fca00078e00a2 */
[----:B------:R-:W5:Y:S04]  /*0870*/  @P1 LDG.E.128 R44, desc[UR6][R162.64] ;  /* 0x00000006a22c1981 */ /* 0x000f68000c1e1d00 */
[----:B------:R1:W5:Y:S01]  /*0880*/  @P1 LDG.E.128 R48, desc[UR6][R162.64+0x10] ;  /* 0x00001006a2301981 */ /* 0x000362000c1e1d00 */
[----:B------:R-:W-:Y:S01]  /*0890*/  UMOV UR4, 0xffffffff ;  /* 0xffffffff00047882 */ /* 0x000fe20000000000 */
[----:B------:R-:W-:Y:S02]  /*08a0*/  LOP3.LUT P1, RZ, R151, 0x1f, RZ, 0xc0, !PT ;  /* 0x0000001f97ff7812 */ /* 0x000fe4000782c0ff */
[----:B----4-:R-:W-:Y:S01]  /*08b0*/  FSEL R186, R166, RZ, !P2 ;  /* 0x000000ffa6ba7208 */ /* 0x010fe20005000000 */
[--C-:B---3--:R-:W-:Y:S02]  /*08c0*/  HADD2.F32 R158, -RZ, R64.reuse.H0_H0 ;  /* 0x20000040ff9e7230 */ /* 0x108fe40000004100 */
[----:B------:R-:W-:-:S02]  /*08d0*/  HADD2.F32 R64, -RZ, R64.H1_H1 ;  /* 0x30000040ff407230 */ /* 0x000fc40000004100 */
[--C-:B------:R-:W-:Y:S02]  /*08e0*/  HADD2.F32 R174, -RZ, R79.reuse.H0_H0 ;  /* 0x2000004fffae7230 */ /* 0x100fe40000004100 */
[C---:B0-----:R-:W-:Y:S01]  /*08f0*/  FADD.FTZ R161, -R186.reuse, R61 ;  /* 0x0000003dbaa17221 */ /* 0x041fe20000010100 */
[C---:B------:R-:W-:Y:S01]  /*0900*/  FADD.FTZ R159, -R186.reuse, R60 ;  /* 0x0000003cba9f7221 */ /* 0x040fe20000010100 */
[----:B------:R-:W-:Y:S02]  /*0910*/  HADD2.F32 R176, -RZ, R79.H1_H1 ;  /* 0x3000004fffb07230 */ /* 0x000fe40000004100 */
[C---:B------:R-:W-:Y:S01]  /*0920*/  FADD.FTZ R169, -R186.reuse, R69 ;  /* 0x00000045baa97221 */ /* 0x040fe20000010100 */
[C---:B------:R-:W-:Y:S01]  /*0930*/  FADD.FTZ R71, -R186.reuse, R71 ;  /* 0x00000047ba477221 */ /* 0x040fe20000010100 */
[--C-:B------:R-:W-:Y:S02]  /*0940*/  HADD2.F32 R164, -RZ, R66.reuse.H0_H0 ;  /* 0x20000042ffa47230 */ /* 0x100fe40000004100 */
[----:B--2---:R-:W-:Y:S01]  /*0950*/  FADD.FTZ R187, -R186, R85 ;  /* 0x00000055babb7221 */ /* 0x004fe20000010100 */
[----:B------:R-:W-:Y:S01]  /*0960*/  FMUL.FTZ R85, R24, R158 ;  /* 0x0000009e18557220 */ /* 0x000fe20000410000 */
[----:B------:R-:W-:-:S02]  /*0970*/  HADD2.F32 R66, -RZ, R66.H1_H1 ;  /* 0x30000042ff427230 */ /* 0x000fc40000004100 */
[----:B------:R-:W-:Y:S02]  /*0980*/  @P0 HADD2.F32 R152, -RZ, R0.H0_H0 ;  /* 0x20000000ff980230 */ /* 0x000fe40000004100 */
[C---:B------:R-:W-:Y:S01]  /*0990*/  FMUL.FTZ R79, R156.reuse, R161 ;  /* 0x000000a19c4f7220 */ /* 0x040fe20000410000 */
[----:B------:R-:W-:Y:S01]  /*09a0*/  FMUL.FTZ R0, R156, R159 ;  /* 0x0000009f9c007220 */ /* 0x000fe20000410000 */
[----:B------:R-:W-:Y:S02]  /*09b0*/  HADD2.F32 R160, -RZ, R65.H0_H0 ;  /* 0x20000041ffa07230 */ /* 0x000fe40000004100 */
[C---:B------:R-:W-:Y:S01]  /*09c0*/  FADD.FTZ R173, -R186.reuse, R72 ;  /* 0x00000048baad7221 */ /* 0x040fe20000010100 */
[----:B------:R-:W-:Y:S01]  /*09d0*/  FADD.FTZ R175, -R186, R74 ;  /* 0x0000004abaaf7221 */ /* 0x000fe20000010100 */
[--C-:B------:R-:W-:Y:S02]  /*09e0*/  HADD2.F32 R72, -RZ, R77.reuse.H0_H0 ;  /* 0x2000004dff487230 */ /* 0x100fe40000004100 */
[----:B------:R-:W-:-:S02]  /*09f0*/  HADD2.F32 R74, -RZ, R77.H1_H1 ;  /* 0x3000004dff4a7230 */ /* 0x000fc40000004100 */
[C---:B------:R-:W-:Y:S01]  /*0a00*/  FADD.FTZ R179, -R186.reuse, R81 ;  /* 0x00000051bab37221 */ /* 0x040fe20000010100 */
[----:B------:R-:W-:Y:S01]  /*0a10*/  FADD.FTZ R181, -R186, R82 ;  /* 0x00000052bab57221 */ /* 0x000fe20000010100 */
[C---:B------:R-:W-:Y:S01]  /*0a20*/  FMUL.FTZ R77, R156.reuse, R169 ;  /* 0x000000a99c4d7220 */ /* 0x040fe20000410000 */
[----:B------:R-:W-:Y:S01]  /*0a30*/  FMUL.FTZ R81, R156, R71 ;  /* 0x000000479c517220 */ /* 0x000fe20000410000 */
[----:B------:R-:W-:Y:S01]  /*0a40*/  FADD.FTZ R126, R64, R126 ;  /* 0x0000007e407e7221 */ /* 0x000fe20000010000 */
[-C--:B------:R-:W-:Y:S01]  /*0a50*/  FFMA.FTZ R102, R79, R64.reuse, R102 ;  /* 0x000000404f667223 */ /* 0x080fe20000010066 */
[----:B------:R-:W-:Y:S01]  /*0a60*/  FMUL.FTZ R82, R25, R64 ;  /* 0x0000004019527220 */ /* 0x000fe20000410000 */
[----:B------:R-:W-:Y:S01]  /*0a70*/  FADD.FTZ R71, RZ, R85 ;  /* 0x00000055ff477221 */ /* 0x000fe20000010000 */
[C---:B------:R-:W-:Y:S01]  /*0a80*/  FADD.FTZ R165, -R186.reuse, R62 ;  /* 0x0000003ebaa57221 */ /* 0x040fe20000010100 */
[C---:B------:R-:W-:Y:S01]  /*0a90*/  FADD.FTZ R167, -R186.reuse, R68 ;  /* 0x00000044baa77221 */ /* 0x040fe20000010100 */
[----:B------:R-:W-:Y:S01]  /*0aa0*/  FADD.FTZ R171, -R186, R70 ;  /* 0x00000046baab7221 */ /* 0x000fe20000010100 */
[----:B------:R-:W-:Y:S01]  /*0ab0*/  FFMA.FTZ R64, R0, R85, RZ ;  /* 0x0000005500407223 */ /* 0x000fe200000100ff */
[----:B------:R-:W-:-:S02]  /*0ac0*/  HADD2.F32 R68, -RZ, R76.H0_H0 ;  /* 0x2000004cff447230 */ /* 0x000fc40000004100 */
[----:B------:R-:W-:Y:S01]  /*0ad0*/  FADD.FTZ R73, -R186, R73 ;  /* 0x00000049ba497221 */ /* 0x000fe20000010100 */
[----:B------:R-:W-:Y:S02]  /*0ae0*/  HADD2.F32 R70, -RZ, R76.H1_H1 ;  /* 0x3000004cff467230 */ /* 0x000fe40000004100 */
[----:B------:R-:W-:Y:S01]  /*0af0*/  FADD.FTZ R130, R66, R130 ;  /* 0x0000008242827221 */ /* 0x000fe20000010000 */
[----:B-1----:R-:W-:Y:S02]  /*0b00*/  HADD2.F32 R162, -RZ, R65.H1_H1 ;  /* 0x30000041ffa27230 */ /* 0x002fe40000004100 */
[-C--:B------:R-:W-:Y:S01]  /*0b10*/  FFMA.FTZ R106, R77, R66.reuse, R106 ;  /* 0x000000424d6a7223 */ /* 0x080fe2000001006a */
[--C-:B------:R-:W-:Y:S02]  /*0b20*/  HADD2.F32 R182, -RZ, R89.reuse.H0_H0 ;  /* 0x20000059ffb67230 */ /* 0x100fe40000004100 */
[----:B------:R-:W-:Y:S01]  /*0b30*/  FMUL.FTZ R76, R21, R66 ;  /* 0x00000042154c7220 */ /* 0x000fe20000410000 */
[----:B------:R-:W-:-:S02]  /*0b40*/  HADD2.F32 R184, -RZ, R89.H1_H1 ;  /* 0x30000059ffb87230 */ /* 0x000fc40000004100 */
[----:B------:R-:W-:Y:S01]  /*0b50*/  FADD.FTZ R177, -R186, R80 ;  /* 0x00000050bab17221 */ /* 0x000fe20000010100 */
[----:B------:R-:W-:Y:S01]  /*0b60*/  FMUL.FTZ R89, R26, R160 ;  /* 0x000000a01a597220 */ /* 0x000fe20000410000 */
[----:B------:R-:W-:Y:S01]  /*0b70*/  FADD.FTZ R66, R71, R82 ;  /* 0x0000005247427221 */ /* 0x000fe20000010000 */
[----:B------:R-:W-:Y:S01]  /*0b80*/  FADD.FTZ R163, -R186, R63 ;  /* 0x0000003fbaa37221 */ /* 0x000fe20000010100 */
[----:B------:R-:W-:Y:S01]  /*0b90*/  FMUL.FTZ R80, R156, R165 ;  /* 0x000000a59c507220 */ /* 0x000fe20000410000 */
[----:B------:R-:W-:Y:S01]  /*0ba0*/  FFMA.FTZ R71, R79, R82, R64 ;  /* 0x000000524f477223 */ /* 0x000fe20000010040 */
[--C-:B------:R-:W-:Y:S02]  /*0bb0*/  HADD2.F32 R166, -RZ, R67.reuse.H0_H0 ;  /* 0x20000043ffa67230 */ /* 0x100fe40000004100 */
[C---:B------:R-:W-:Y:S01]  /*0bc0*/  FADD.FTZ R65, -R186.reuse, R95 ;  /* 0x0000005fba417221 */ /* 0x040fe20000010100 */
[----:B------:R-:W-:Y:S02]  /*0bd0*/  HADD2.F32 R168, -RZ, R67.H1_H1 ;  /* 0x30000043ffa87230 */ /* 0x000fe40000004100 */
[----:B------:R-:W-:Y:S01]  /*0be0*/  FADD.FTZ R67, -R186, R94 ;  /* 0x0000005eba437221 */ /* 0x000fe20000010100 */
[----:B------:R-:W-:Y:S01]  /*0bf0*/  FMUL.FTZ R95, R156, R73 ;  /* 0x000000499c5f7220 */ /* 0x000fe20000410000 */
[----:B------:R-:W-:Y:S01]  /*0c00*/  FADD.FTZ R183, -R186, R83 ;  /* 0x00000053bab77221 */ /* 0x000fe20000010100 */
        /* <DEDUP_REMOVED lines=9> */
[----:B------:R-:W-:Y:S02]  /*0ca0*/  FFMA.FTZ R71, R83, R94, R64 ;  /* 0x0000005e53477223 */ /* 0x000fe40000010040 */
[----:B------:R-:W-:Y:S02]  /*0cb0*/  FADD.FTZ R73, R66, R159 ;  /* 0x0000009f42497221 */ /* 0x000fe40000010000 */
        /* <DEDUP_REMOVED lines=148> */
.L_x_8357:
        /* <DEDUP_REMOVED lines=13> */
.L_x_8345:
        /* <DEDUP_REMOVED lines=78> */
[----:B------:R-:W-:Y:S01]  /*1bb0*/  FFMA.FTZ R81, R81, R61, R60 ;  /* 0x0000003d51517223 */ /* 0x000fe2000001003c */
[----:B------:R-:W-:Y:S01]  /*1bc0*/  FSEL R64, R66, RZ, P3 ;  /* 0x000000ff42407208 */ /* 0x000fe20001800000 */
[----:B------:R-:W-:Y:S01]  /*1bd0*/  FADD.FTZ R77, R76, -R77 ;  /* 0x8000004d4c4d7221 */ /* 0x000fe20000010000 */
[----:B------:R-:W-:Y:S01]  /*1be0*/  FSEL R66, R70, RZ, P6 ;  /* 0x000000ff46427208 */ /* 0x000fe20003000000 */
[----:B------:R-:W-:Y:S01]  /*1bf0*/  FADD.FTZ R81, R84, -R81 ;  /* 0x8000005154517221 */ /* 0x000fe20000010000 */
[----:B------:R-:W-:Y:S01]  /*1c00*/  LOP3.LUT P6, RZ, R71, 0xff, RZ, 0xc0, !PT ;  /* 0x000000ff47ff7812 */ /* 0x000fe200078cc0ff */
[----:B------:R-:W-:Y:S01]  /*1c10*/  FADD.FTZ R71, R87, -R78 ;  /* 0x8000004e57477221 */ /* 0x000fe20000010000 */
[C---:B------:R-:W-:Y:S01]  /*1c20*/  FMUL.FTZ R70, R156.reuse, R77 ;  /* 0x0000004d9c467220 */ /* 0x040fe20000410000 */
[----:B------:R-:W-:Y:S01]  /*1c30*/  FFMA.FTZ R95, R95, R61, R60 ;  /* 0x0000003d5f5f7223 */ /* 0x000fe2000001003c */
[----:B------:R-:W-:Y:S01]  /*1c40*/  LOP3.LUT P5, RZ, R99, 0xff0000, RZ, 0xc0, !PT ;  /* 0x00ff000063ff7812 */ /* 0x000fe200078ac0ff */
[----:B------:R-:W-:Y:S01]  /*1c50*/  FMUL.FTZ R71, R156, R71 ;  /* 0x000000479c477220 */ /* 0x000fe20000410000 */
[----:B------:R-:W-:Y:S01]  /*1c60*/  @P2 FADD.FTZ R70, R33, R70 ;  /* 0x0000004621462221 */ /* 0x000fe20000010000 */
[----:B------:R-:W-:Y:S01]  /*1c70*/  FADD.FTZ R95, R158, -R95 ;  /* 0x8000005f9e5f7221 */ /* 0x000fe20000010000 */
[----:B------:R-:W-:Y:S01]  /*1c80*/  FMUL.FTZ R72, R156, R81 ;  /* 0x000000519c487220 */ /* 0x000fe20000410000 */
[----:B------:R-:W-:Y:S01]  /*1c90*/  @P2 FADD.FTZ R71, R34, R71 ;  /* 0x0000004722472221 */ /* 0x000fe20000010000 */
[-CC-:B------:R-:W-:Y:S01]  /*1ca0*/  FFMA.FTZ R81, R91, R61.reuse, R60.reuse ;  /* 0x0000003d5b517223 */ /* 0x180fe2000001003c */
[-C--:B------:R-:W-:Y:S01]  /*1cb0*/  FMUL.FTZ R73, R70, R152.reuse ;  /* 0x0000009846497220 */ /* 0x080fe20000410000 */
[----:B------:R-:W-:Y:S01]  /*1cc0*/  FFMA.FTZ R86, R86, R61, R60 ;  /* 0x0000003d56567223 */ /* 0x000fe2000001003c */
[-C--:B------:R-:W-:Y:S01]  /*1cd0*/  FMUL.FTZ R74, R71, R152.reuse ;  /* 0x00000098474a7220 */ /* 0x080fe20000410000 */
[----:B------:R-:W-:Y:S01]  /*1ce0*/  FADD.FTZ R81, R90, -R81 ;  /* 0x800000515a517221 */ /* 0x000fe20000010000 */
[----:B------:R-:W-:Y:S01]  /*1cf0*/  FMUL.FTZ R73, R73, UR11 ;  /* 0x0000000b49497c20 */ /* 0x000fe20008410000 */
[----:B------:R-:W-:Y:S01]  /*1d00*/  LOP3.LUT P1, RZ, R99, 0xff00, RZ, 0xc0, !PT ;  /* 0x0000ff0063ff7812 */ /* 0x000fe2000782c0ff */
[----:B------:R-:W-:Y:S01]  /*1d10*/  FMUL.FTZ R74, R74, UR11 ;  /* 0x0000000b4a4a7c20 */ /* 0x000fe20008410000 */
[----:B------:R-:W-:Y:S01]  /*1d20*/  FADD.FTZ R161, R161, -R86 ;  /* 0x80000056a1a17221 */ /* 0x000fe20000010000 */
[C---:B------:R-:W-:Y:S01]  /*1d30*/  FMUL.FTZ R90, R156.reuse, R81 ;  /* 0x000000519c5a7220 */ /* 0x040fe20000410000 */
[----:B------:R-:W-:Y:S01]  /*1d40*/  @P2 FADD.FTZ R72, R35, R72 ;  /* 0x0000004823482221 */ /* 0x000fe20000010000 */
[----:B------:R-:W-:Y:S01]  /*1d50*/  FSEL R77, R73, RZ, P1 ;  /* 0x000000ff494d7208 */ /* 0x000fe20000800000 */
[----:B------:R-:W-:Y:S01]  /*1d60*/  FMUL.FTZ R73, R156, R161 ;  /* 0x000000a19c497220 */ /* 0x000fe20000410000 */
[----:B------:R-:W-:Y:S01]  /*1d70*/  FSEL R82, R74, RZ, P5 ;  /* 0x000000ff4a527208 */ /* 0x000fe20002800000 */
[----:B------:R-:W-:Y:S01]  /*1d80*/  FMUL.FTZ R74, R156, R95 ;  /* 0x0000005f9c4a7220 */ /* 0x000fe20000410000 */
[----:B------:R-:W-:Y:S01]  /*1d90*/  @P2 FADD.FTZ R90, R41, R90 ;  /* 0x0000005a295a2221 */ /* 0x000fe20000010000 */
[-CC-:B------:R-:W-:Y:S01]  /*1da0*/  FFMA.FTZ R92, R92, R61.reuse, R60.reuse ;  /* 0x0000003d5c5c7223 */ /* 0x180fe2000001003c */
[-C--:B------:R-:W-:Y:S01]  /*1db0*/  FFMA.FTZ R93, R93, R61.reuse, R60 ;  /* 0x0000003d5d5d7223 */ /* 0x080fe2000001003c */
[----:B------:R-:W-:Y:S01]  /*1dc0*/  @P2 FADD.FTZ R74, R37, R74 ;  /* 0x0000004a254a2221 */ /* 0x000fe20000010000 */
[-CC-:B------:R-:W-:Y:S01]  /*1dd0*/  FFMA.FTZ R160, R160, R61.reuse, R60.reuse ;  /* 0x0000003da0a07223 */ /* 0x180fe2000001003c */
        /* <DEDUP_REMOVED lines=10> */
[-C--:B------:R-:W-:Y:S01]  /*1e80*/  FMUL.FTZ R75, R72, R152.reuse ;  /* 0x00000098484b7220 */ /* 0x080fe20000410000 */
[----:B------:R-:W-:Y:S01]  /*1e90*/  FMUL.FTZ R78, R78, UR11 ;  /* 0x0000000b4e4e7c20 */ /* 0x000fe20008410000 */
[----:B------:R-:W-:Y:S01]  /*1ea0*/  FFMA.FTZ R61, R185, R61, R60 ;  /* 0x0000003db93d7223 */ /* 0x000fe2000001003c */
[----:B------:R-:W-:Y:S01]  /*1eb0*/  LOP3.LUT P1, RZ, R96, 0xff00, RZ, 0xc0, !PT ;  /* 0x0000ff0060ff7812 */ /* 0x000fe2000782c0ff */
[----:B------:R-:W-:Y:S01]  /*1ec0*/  @P2 FADD.FTZ R73, R36, R73 ;  /* 0x0000004924492221 */ /* 0x000fe20000010000 */
[-C--:B------:R-:W-:Y:S01]  /*1ed0*/  FMUL.FTZ R60, R90, R152.reuse ;  /* 0x000000985a3c7220 */ /* 0x080fe20000410000 */
[----:B------:R-:W-:Y:S01]  /*1ee0*/  FADD.FTZ R93, R162, -R93 ;  /* 0x8000005da25d7221 */ /* 0x000fe20000010000 */
[----:B------:R-:W-:Y:S01]  /*1ef0*/  FMUL.FTZ R75, R75, UR11 ;  /* 0x0000000b4b4b7c20 */ /* 0x000fe20008410000 */
[----:B------:R-:W-:Y:S01]  /*1f00*/  LOP3.LUT P3, RZ, R99, 0xff000000, RZ, 0xc0, !PT ;  /* 0xff00000063ff7812 */ /* 0x000fe2000786c0ff */
[-C--:B------:R-:W-:Y:S01]  /*1f10*/  FMUL.FTZ R76, R73, R152.reuse ;  /* 0x00000098494c7220 */ /* 0x080fe20000410000 */
[----:B------:R-:W-:Y:S01]  /*1f20*/  FSEL R87, R78, RZ, P1 ;  /* 0x000000ff4e577208 */ /* 0x000fe20000800000 */
[----:B------:R-:W-:Y:S01]  /*1f30*/  FMUL.FTZ R60, R60, UR11 ;  /* 0x0000000b3c3c7c20 */ /* 0x000fe20008410000 */
[----:B------:R-:W-:Y:S01]  /*1f40*/  FADD.FTZ R163, R163, -R92 ;  /* 0x8000005ca3a37221 */ /* 0x000fe20000010000 */
[----:B------:R-:W-:Y:S01]  /*1f50*/  FADD.FTZ R89, R165, -R160 ;  /* 0x800000a0a5597221 */ /* 0x000fe20000010000 */
[----:B------:R-:W-:Y:S01]  /*1f60*/  LOP3.LUT P1, RZ, R97, 0xff00, RZ, 0xc0, !PT ;  /* 0x0000ff0061ff7812 */ /* 0x000fe2000782c0ff */
[----:B------:R-:W-:Y:S01]  /*1f70*/  FMUL.FTZ R92, R156, R93 ;  /* 0x0000005d9c5c7220 */ /* 0x000fe20000410000 */
[----:B------:R-:W-:Y:S01]  /*1f80*/  FSEL R83, R75, RZ, P3 ;  /* 0x000000ff4b537208 */ /* 0x000fe20001800000 */
[----:B------:R-:W-:Y:S01]  /*1f90*/  FMUL.FTZ R76, R76, UR11 ;  /* 0x0000000b4c4c7c20 */ /* 0x000fe20008410000 */
[----:B------:R-:W-:Y:S01]  /*1fa0*/  FADD.FTZ R167, R167, -R164 ;  /* 0x800000a4a7a77221 */ /* 0x000fe20000010000 */
[C---:B------:R-:W-:Y:S01]  /*1fb0*/  FMUL.FTZ R75, R156.reuse, R163 ;  /* 0x000000a39c4b7220 */ /* 0x040fe20000410000 */
[----:B------:R-:W-:Y:S01]  /*1fc0*/  FMUL.FTZ R89, R156, R89 ;  /* 0x000000599c597220 */ /* 0x000fe20000410000 */
[----:B------:R-:W-:Y:S01]  /*1fd0*/  FSEL R94, R60, RZ, P1 ;  /* 0x000000ff3c5e7208 */ /* 0x000fe20000800000 */
[----:B------:R-:W-:Y:S01]  /*1fe0*/  @P2 FADD.FTZ R92, R39, R92 ;  /* 0x0000005c275c2221 */ /* 0x000fe20000010000 */
[----:B------:R-:W-:Y:S01]  /*1ff0*/  ISETP.NE.U32.AND P1, PT, RZ, UR12, PT ;  /* 0x0000000cff007c0c */ /* 0x000fe2000bf25070 */
[----:B------:R-:W-:Y:S01]  /*2000*/  FMUL.FTZ R167, R156, R167 ;  /* 0x000000a79ca77220 */ /* 0x000fe20000410000 */
[----:B------:R-:W-:Y:S01]  /*2010*/  @P2 FADD.FTZ R75, R38, R75 ;  /* 0x0000004b264b2221 */ /* 0x000fe20000010000 */
[----:B------:R-:W-:Y:S01]  /*2020*/  FSEL R86, R76, RZ, P6 ;  /* 0x000000ff4c567208 */ /* 0x000fe20003000000 */
[----:B------:R-:W-:Y:S01]  /*2030*/  @P2 FADD.FTZ R89, R40, R89 ;  /* 0x0000005928592221 */ /* 0x000fe20000010000 */
[-C--:B------:R-:W-:Y:S01]  /*2040*/  FMUL.FTZ R76, R92, R152.reuse ;  /* 0x000000985c4c7220 */ /* 0x080fe20000410000 */
[----:B------:R-:W-:Y:S01]  /*2050*/  ISETP.NE.AND.EX P1, PT, RZ, UR13, PT, P1 ;  /* 0x0000000dff007c0c */ /* 0x000fe2000bf25310 */
[----:B------:R-:W-:Y:S01]  /*2060*/  FADD.FTZ R169, R166, -R169 ;  /* 0x800000a9a6a97221 */ /* 0x000fe20000010000 */
[----:B------:R-:W-:Y:S01]  /*2070*/  FADD.FTZ R61, R182, -R61 ;  /* 0x8000003db63d7221 */ /* 0x000fe20000010000 */
[----:B------:R-:W-:Y:S01]  /*2080*/  @P2 FADD.FTZ R167, R42, R167 ;  /* 0x000000a72aa72221 */ /* 0x000fe20000010000 */
[-C--:B------:R-:W-:Y:S01]  /*2090*/  FMUL.FTZ R80, R75, R152.reuse ;  /* 0x000000984b507220 */ /* 0x080fe20000410000 */
[-C--:B------:R-:W-:Y:S01]  /*20a0*/  FMUL.FTZ R78, R89, R152.reuse ;  /* 0x00000098594e7220 */ /* 0x080fe20000410000 */
[----:B------:R-:W-:Y:S01]  /*20b0*/  LOP3.LUT P5, RZ, R96, 0xff0000, RZ, 0xc0, !PT ;  /* 0x00ff000060ff7812 */ /* 0x000fe200078ac0ff */
[----:B------:R-:W-:Y:S01]  /*20c0*/  FMUL.FTZ R76, R76, UR11 ;  /* 0x0000000b4c4c7c20 */ /* 0x000fe20008410000 */
[----:B------:R-:W-:Y:S01]  /*20d0*/  LOP3.LUT P3, RZ, R96, 0xff000000, RZ, 0xc0, !PT ;  /* 0xff00000060ff7812 */ /* 0x000fe2000786c0ff */
[----:B------:R-:W-:Y:S01]  /*20e0*/  FADD.FTZ R175, R175, -R168 ;  /* 0x800000a8afaf7221 */ /* 0x000fe20000010000 */
[C---:B------:R-:W-:Y:S01]  /*20f0*/  FMUL.FTZ R96, R156.reuse, R169 ;  /* 0x000000a99c607220 */ /* 0x040fe20000410000 */
[----:B------:R-:W-:Y:S01]  /*2100*/  FMUL.FTZ R160, R156, R61 ;  /* 0x0000003d9ca07220 */ /* 0x000fe20000410000 */
[----:B------:R-:W-:Y:S01]  /*2110*/  FADD.FTZ R177, R177, -R170 ;  /* 0x800000aab1b17221 */ /* 0x000fe20000010000 */
[----:B------:R-:W-:Y:S01]  /*2120*/  FMUL.FTZ R61, R167, R152 ;  /* 0x00000098a73d7220 */ /* 0x000fe20000410000 */
[----:B------:R-:W-:Y:S01]  /*2130*/  FMUL.FTZ R80, R80, UR11 ;  /* 0x0000000b50507c20 */ /* 0x000fe20008410000 */
[----:B------:R-:W-:Y:S01]  /*2140*/  FMUL.FTZ R78, R78, UR11 ;  /* 0x0000000b4e4e7c20 */ /* 0x000fe20008410000 */
[----:B------:R-:W-:Y:S01]  /*2150*/  LOP3.LUT P6, RZ, R97, 0xff, RZ, 0xc0, !PT ;  /* 0x000000ff61ff7812 */ /* 0x000fe200078cc0ff */
[----:B------:R-:W-:Y:S01]  /*2160*/  FMUL.FTZ R175, R156, R175 ;  /* 0x000000af9caf7220 */ /* 0x000fe20000410000 */
[----:B------:R-:W-:Y:S01]  /*2170*/  FSEL R91, R76, RZ, P3 ;  /* 0x000000ff4c5b7208 */ /* 0x000fe20001800000 */
[----:B------:R-:W-:Y:S01]  /*2180*/  FADD.FTZ R171, R172, -R171 ;  /* 0x800000abacab7221 */ /* 0x000fe20000010000 */
[----:B------:R-:W-:Y:S01]  /*2190*/  @P2 FADD.FTZ R96, R43, R96 ;  /* 0x000000602b602221 */ /* 0x000fe20000010000 */
[----:B------:R-:W-:Y:S01]  /*21a0*/  FMUL.FTZ R177, R156, R177 ;  /* 0x000000b19cb17220 */ /* 0x000fe20000410000 */
[----:B------:R-:W-:Y:S01]  /*21b0*/  FMUL.FTZ R76, R61, UR11 ;  /* 0x0000000b3d4c7c20 */ /* 0x000fe20008410000 */
[----:B------:R-:W-:Y:S01]  /*21c0*/  F2FP.F16.F32.PACK_AB R61, R64, R63 ;  /* 0x0000003f403d723e */ /* 0x000fe200000000ff */
[----:B------:R-:W-:Y:S01]  /*21d0*/  FADD.FTZ R173, R174, -R173 ;  /* 0x800000adaead7221 */ /* 0x000fe20000010000 */
[----:B------:R-:W-:Y:S01]  /*21e0*/  FSEL R88, R80, RZ, P5 ;  /* 0x000000ff50587208 */ /* 0x000fe20002800000 */
[----:B------:R-:W-:Y:S01]  /*21f0*/  @P2 FADD.FTZ R175, R44, R175 ;  /* 0x000000af2caf2221 */ /* 0x000fe20000010000 */
[----:B------:R-:W-:Y:S01]  /*2200*/  FSEL R93, R78, RZ, P6 ;  /* 0x000000ff4e5d7208 */ /* 0x000fe20003000000 */
[----:B------:R-:W-:Y:S01]  /*2210*/  FMUL.FTZ R98, R156, R171 ;  /* 0x000000ab9c627220 */ /* 0x000fe20000410000 */
[----:B------:R-:W-:Y:S01]  /*2220*/  F2FP.F16.F32.PACK_AB R63, R83, R82 ;  /* 0x00000052533f723e */ /* 0x000fe200000000ff */
[----:B------:R-:W-:Y:S01]  /*2230*/  FMUL.FTZ R78, R96, R152 ;  /* 0x00000098604e7220 */ /* 0x000fe20000410000 */
[----:B------:R-:W-:Y:S01]  /*2240*/  MOV R80, R2 ;  /* 0x0000000200507202 */ /* 0x000fe20000000f00 */
[----:B------:R-:W0:Y:S01]  /*2250*/  @P1 LDC.64 R82, c[0x0][0x308] ;  /* 0x0000c200ff521b82 */ /* 0x000e220000000a00 */
[----:B------:R-:W-:Y:S01]  /*2260*/  FADD.FTZ R179, R179, -R176 ;  /* 0x800000b0b3b37221 */ /* 0x000fe20000010000 */
[----:B------:R-:W-:Y:S01]  /*2270*/  @P2 FADD.FTZ R177, R46, R177 ;  /* 0x000000b12eb12221 */ /* 0x000fe20000010000 */
[----:B------:R-:W-:Y:S01]  /*2280*/  FMUL.FTZ R100, R156, R173 ;  /* 0x000000ad9c647220 */ /* 0x000fe20000410000 */
[-C--:B------:R-:W-:Y:S01]  /*2290*/  FMUL.FTZ R64, R175, R152.reuse ;  /* 0x00000098af407220 */ /* 0x080fe20000410000 */
[----:B------:R-:W-:Y:S01]  /*22a0*/  LOP3.LUT P6, RZ, R80, 0xff, RZ, 0xc0, !PT ;  /* 0x000000ff50ff7812 */ /* 0x000fe200078cc0ff */
[----:B------:R-:W-:Y:S01]  /*22b0*/  FMUL.FTZ R78, R78, UR11 ;  /* 0x0000000b4e4e7c20 */ /* 0x000fe20008410000 */
        /* <DEDUP_REMOVED lines=149> */
.L_x_8343:
        /* <DEDUP_REMOVED lines=23> */
.L_x_8344:
[----:B------:R-:W-:Y:S01]  /*2d80*/  HFMA2.MMA R70, -RZ, RZ, 0, 9.5367431640625e-07 ;  /* 0x00000010ff467435 */ /* 0x000fe200000001ff */
[----:B------:R-:W-:Y:S02]  /*2d90*/  MOV R71, R65 ;  /* 0x0000004100477202 */ /* 0x000fe40000000f00 */
[----:B------:R-:W-:Y:S02]  /*2da0*/  MOV R73, 0x1f ;  /* 0x0000001f00497802 */ /* 0x000fe40000000f00 */
[----:B------:R-:W-:-:S07]  /*2db0*/  MOV R68, 0xffffffff ;  /* 0xffffffff00447802 */ /* 0x000fce0000000f00 */
[----:B-----5:R-:W-:Y:S05]  /*2dc0*/  WARPSYNC.COLLECTIVE R68, `(.L_x_8347) ;  /* 0x0000000044087348 */ /* 0x020fea0003c00000 */
[----:B------:R0:W1:Y:S02]  /*2dd0*/  SHFL.DOWN P3, R69, R71, R70, R73 ;  /* 0x0800004647457389 */ /* 0x0000640000060049 */
[----:B01---5:R-:W-:Y:S01]  /*2de0*/  ENDCOLLECTIVE ;  /* 0x000000000000791b */ /* 0x023fe20003800000 */
.L_x_8347:
[----:B------:R-:W-:Y:S02]  /*2df0*/  MOV R71, R63 ;  /* 0x0000003f00477202 */ /* 0x000fe40000000f00 */
[----:B------:R-:W-:-:S07]  /*2e00*/  MOV R60, R69 ;  /* 0x00000045003c7202 */ /* 0x000fce0000000f00 */
[----:B------:R-:W-:Y:S05]  /*2e10*/  WARPSYNC.COLLECTIVE R68, `(.L_x_8348) ;  /* 0x0000000044087348 */ /* 0x000fea0003c00000 */
[----:B------:R0:W1:Y:S02]  /*2e20*/  SHFL.DOWN P3, R69, R71, R70, R73 ;  /* 0x0800004647457389 */ /* 0x0000640000060049 */
[----:B01----:R-:W-:Y:S01]  /*2e30*/  ENDCOLLECTIVE ;  /* 0x000000000000791b */ /* 0x003fe20003800000 */
.L_x_8348:
[----:B------:R-:W-:Y:S01]  /*2e40*/  FADD.FTZ R60, R65, R60 ;  /* 0x0000003c413c7221 */ /* 0x000fe20000010000 */
[----:B------:R-:W-:-:S04]  /*2e50*/  HFMA2.MMA R70, -RZ, RZ, 0, 4.76837158203125e-07 ;  /* 0x00000008ff467435 */ /* 0x000fc800000001ff */
[----:B------:R-:W-:Y:S02]  /*2e60*/  MOV R71, R60 ;  /* 0x0000003c00477202 */ /* 0x000fe40000000f00 */
[----:B------:R-:W-:-:S07]  /*2e70*/  MOV R62, R69 ;  /* 0x00000045003e7202 */ /* 0x000fce0000000f00 */
[----:B------:R-:W-:Y:S05]  /*2e80*/  WARPSYNC.COLLECTIVE R68, `(.L_x_8349) ;  /* 0x0000000044087348 */ /* 0x000fea0003c00000 */
[----:B------:R0:W1:Y:S02]  /*2e90*/  SHFL.DOWN P3, R69, R71, R70, R73 ;  /* 0x0800004647457389 */ /* 0x0000640000060049 */
[----:B01----:R-:W-:Y:S01]  /*2ea0*/  ENDCOLLECTIVE ;  /* 0x000000000000791b */ /* 0x003fe20003800000 */
.L_x_8349:
[----:B------:R-:W-:-:S05]  /*2eb0*/  FADD.FTZ R62, R63, R62 ;  /* 0x0000003e3f3e7221 */ /* 0x000fca0000010000 */
[----:B------:R-:W-:Y:S02]  /*2ec0*/  MOV R71, R62 ;  /* 0x0000003e00477202 */ /* 0x000fe40000000f00 */
[----:B------:R-:W-:-:S07]  /*2ed0*/  MOV R61, R69 ;  /* 0x00000045003d7202 */ /* 0x000fce0000000f00 */
[----:B------:R-:W-:Y:S05]  /*2ee0*/  WARPSYNC.COLLECTIVE R68, `(.L_x_8350) ;  /* 0x0000000044087348 */ /* 0x000fea0003c00000 */
[----:B------:R0:W1:Y:S02]  /*2ef0*/  SHFL.DOWN P3, R69, R71, R70, R73 ;  /* 0x0800004647457389 */ /* 0x0000640000060049 */
[----:B01----:R-:W-:Y:S01]  /*2f00*/  ENDCOLLECTIVE ;  /* 0x000000000000791b */ /* 0x003fe20003800000 */
.L_x_8350:
[----:B------:R-:W-:Y:S01]  /*2f10*/  FADD.FTZ R61, R60, R61 ;  /* 0x0000003d3c3d7221 */ /* 0x000fe20000010000 */
[----:B------:R-:W-:-:S04]  /*2f20*/  HFMA2.MMA R70, -RZ, RZ, 0, 2.384185791015625e-07 ;  /* 0x00000004ff467435 */ /* 0x000fc800000001ff */
[----:B------:R-:W-:Y:S02]  /*2f30*/  MOV R71, R61 ;  /* 0x0000003d00477202 */ /* 0x000fe40000000f00 */
[----:B------:R-:W-:-:S07]  /*2f40*/  MOV R67, R69 ;  /* 0x0000004500437202 */ /* 0x000fce0000000f00 */
[----:B------:R-:W-:Y:S05]  /*2f50*/  WARPSYNC.COLLECTIVE R68, `(.L_x_8351) ;  /* 0x0000000044087348 */ /* 0x000fea0003c00000 */
[----:B------:R0:W1:Y:S02]  /*2f60*/  SHFL.DOWN P3, R69, R71, R70, R73 ;  /* 0x0800004647457389 */ /* 0x0000640000060049 */
[----:B01----:R-:W-:Y:S01]  /*2f70*/  ENDCOLLECTIVE ;  /* 0x000000000000791b */ /* 0x003fe20003800000 */
.L_x_8351:
[----:B------:R-:W-:-:S05]  /*2f80*/  FADD.FTZ R67, R62, R67 ;  /* 0x000000433e437221 */ /* 0x000fca0000010000 */
[----:B------:R-:W-:Y:S02]  /*2f90*/  MOV R71, R67 ;  /* 0x0000004300477202 */ /* 0x000fe40000000f00 */
[----:B------:R-:W-:-:S07]  /*2fa0*/  MOV R64, R69 ;  /* 0x0000004500407202 */ /* 0x000fce0000000f00 */
[----:B------:R-:W-:Y:S05]  /*2fb0*/  WARPSYNC.COLLECTIVE R68, `(.L_x_8352) ;  /* 0x0000000044087348 */ /* 0x000fea0003c00000 */
[----:B------:R0:W1:Y:S02]  /*2fc0*/  SHFL.DOWN P3, R69, R71, R70, R73 ;  /* 0x0800004647457389 */ /* 0x0000640000060049 */
[----:B01----:R-:W-:Y:S01]  /*2fd0*/  ENDCOLLECTIVE ;  /* 0x000000000000791b */ /* 0x003fe20003800000 */
.L_x_8352:
[----:B------:R-:W-:Y:S01]  /*2fe0*/  FADD.FTZ R64, R61, R64 ;  /* 0x000000403d407221 */ /* 0x000fe20000010000 */
[----:B------:R-:W-:-:S04]  /*2ff0*/  HFMA2.MMA R70, -RZ, RZ, 0, 1.1920928955078125e-07 ;  /* 0x00000002ff467435 */ /* 0x000fc800000001ff */
[----:B------:R-:W-:Y:S02]  /*3000*/  MOV R71, R64 ;  /* 0x0000004000477202 */ /* 0x000fe40000000f00 */
[----:B------:R-:W-:-:S07]  /*3010*/  MOV R66, R69 ;  /* 0x0000004500427202 */ /* 0x000fce0000000f00 */
[----:B------:R-:W-:Y:S05]  /*3020*/  WARPSYNC.COLLECTIVE R68, `(.L_x_8353) ;  /* 0x0000000044087348 */ /* 0x000fea0003c00000 */
[----:B------:R0:W1:Y:S02]  /*3030*/  SHFL.DOWN P3, R69, R71, R70, R73 ;  /* 0x0800004647457389 */ /* 0x0000640000060049 */
[----:B01----:R-:W-:Y:S01]  /*3040*/  ENDCOLLECTIVE ;  /* 0x000000000000791b */ /* 0x003fe20003800000 */
.L_x_8353:
[----:B------:R-:W-:-:S05]  /*3050*/  FADD.FTZ R66, R67, R66 ;  /* 0x0000004243427221 */ /* 0x000fca0000010000 */
[----:B------:R-:W-:Y:S02]  /*3060*/  MOV R71, R66 ;  /* 0x0000004200477202 */ /* 0x000fe40000000f00 */
[----:B------:R-:W-:-:S07]  /*3070*/  MOV R63, R69 ;  /* 0x00000045003f7202 */ /* 0x000fce0000000f00 */
[----:B------:R-:W-:Y:S05]  /*3080*/  WARPSYNC.COLLECTIVE R68, `(.L_x_8354) ;  /* 0x0000000044087348 */ /* 0x000fea0003c00000 */
[----:B------:R0:W1:Y:S02]  /*3090*/  SHFL.DOWN P3, R69, R71, R70, R73 ;  /* 0x0800004647457389 */ /* 0x0000640000060049 */
[----:B01----:R-:W-:Y:S01]  /*30a0*/  ENDCOLLECTIVE ;  /* 0x000000000000791b */ /* 0x003fe20003800000 */
.L_x_8354:
[----:B------:R-:W-:Y:S01]  /*30b0*/  FADD.FTZ R63, R64, R63 ;  /* 0x0000003f403f7221 */ /* 0x000fe20000010000 */
[----:B------:R-:W-:-:S04]  /*30c0*/  HFMA2.MMA R70, -RZ, RZ, 0, 5.9604644775390625e-08 ;  /* 0x00000001ff467435 */ /* 0x000fc800000001ff */
[----:B------:R-:W-:Y:S02]  /*30d0*/  MOV R71, R63 ;  /* 0x0000003f00477202 */ /* 0x000fe40000000f00 */
[----:B------:R-:W-:-:S07]  /*30e0*/  MOV R65, R69 ;  /* 0x0000004500417202 */ /* 0x000fce0000000f00 */
[----:B------:R-:W-:Y:S05]  /*30f0*/  WARPSYNC.COLLECTIVE R68, `(.L_x_8355) ;  /* 0x0000000044087348 */ /* 0x000fea0003c00000 */
[----:B------:R0:W1:Y:S02]  /*3100*/  SHFL.DOWN P3, R69, R71, R70, R73 ;  /* 0x0800004647457389 */ /* 0x0000640000060049 */
[----:B01----:R-:W-:Y:S01]  /*3110*/  ENDCOLLECTIVE ;  /* 0x000000000000791b */ /* 0x003fe20003800000 */
.L_x_8355:
[----:B------:R-:W-:-:S05]  /*3120*/  FADD.FTZ R65, R66, R65 ;  /* 0x0000004142417221 */ /* 0x000fca0000010000 */
[----:B------:R-:W-:Y:S02]  /*3130*/  MOV R71, R65 ;  /* 0x0000004100477202 */ /* 0x000fe40000000f00 */
[----:B------:R-:W-:-:S07]  /*3140*/  MOV R60, R69 ;  /* 0x00000045003c7202 */ /* 0x000fce0000000f00 */
[----:B------:R-:W-:Y:S05]  /*3150*/  WARPSYNC.COLLECTIVE R68, `(.L_x_8356) ;  /* 0x0000000044087348 */ /* 0x000fea0003c00000 */
[----:B------:R0:W1:Y:S02]  /*3160*/  SHFL.DOWN P3, R69, R71, R70, R73 ;  /* 0x0800004647457389 */ /* 0x0000640000060049 */
[----:B01----:R-:W-:Y:S01]  /*3170*/  ENDCOLLECTIVE ;  /* 0x000000000000791b */ /* 0x003fe20003800000 */
.L_x_8356:
[----:B------:R-:W-:Y:S01]  /*3180*/  MOV R62, R69 ;  /* 0x00000045003e7202 */ /* 0x000fe20000000f00 */
[----:B------:R-:W-:Y:S06]  /*3190*/  BRA `(.L_x_8357) ;  /* 0xffffffe400187947 */ /* 0x000fec000383ffff */
.L_x_8358:
        /* <DEDUP_REMOVED lines=14> */
.L_x_11408:


//--------------------- .text._ZN10layer_norm22ln_bwd_finalize_kernelINS_22Kernel_traits_finalizeILj6144Ef6__halffS2_fjLb0ELj1024ELj4ENS_18Kernel_traits_baseILj6144EfS2_fS2_fjLj1024EEEEELb0ELb0EEEvNS_9BwdParamsE --------------------------
	.section	.text._ZN10layer_norm22ln_bwd_finalize_kernelINS_22Kernel_traits_finalizeILj6144Ef6__halffS2_fjLb0ELj1024ELj4ENS_18Kernel_traits_baseILj6144EfS2_fS2_fjLj1024EEEEELb0ELb0EEEvNS_9BwdParamsE,"ax",@progbits
	.align	128
        .global         _ZN10layer_norm22ln_bwd_finalize_kernelINS_22Kernel_traits_finalizeILj6144Ef6__halffS2_fjLb0ELj1024ELj4ENS_18Kernel_traits_baseILj6144EfS2_fS2_fjLj1024EEEEELb0ELb0EEEvNS_9BwdParamsE
        .type           _ZN10layer_norm22ln_bwd_finalize_kernelINS_22Kernel_traits_finalizeILj6144Ef6__halffS2_fjLb0ELj1024ELj4ENS_18Kernel_traits_baseILj6144EfS2_fS2_fjLj1024EEEEELb0ELb0EEEvNS_9BwdParamsE,@function
        .size           _ZN10layer_norm22ln_bwd_finalize_kernelINS_22Kernel_traits_finalizeILj6144Ef6__halffS2_fjLb0ELj1024ELj4ENS_18Kernel_traits_baseILj6144EfS2_fS2_fjLj1024EEEEELb0ELb0EEEvNS_9BwdParamsE,(.L_x_11409 - _ZN10layer_norm22ln_bwd_finalize_kernelINS_22Kernel_traits_finalizeILj6144Ef6__halffS2_fjLb0ELj1024ELj4ENS_18Kernel_traits_baseILj6144EfS2_fS2_fjLj1024EEEEELb0ELb0EEEvNS_9BwdParamsE)
        .other          _ZN10layer_norm22ln_bwd_finalize_kernelINS_22Kernel_traits_finalizeILj6144Ef6__halffS2_fjLb0ELj1024ELj4ENS_18Kernel_traits_baseILj6144EfS2_fS2_fjLj1024EEEEELb0ELb0EEEvNS_9BwdParamsE,@"STO_CUDA_ENTRY STV_DEFAULT"
_ZN10layer_norm22ln_bwd_finalize_kernelINS_22Kernel_traits_finalizeILj6144Ef6__halffS2_fjLb0ELj1024ELj4ENS_18Kernel_traits_baseILj6144EfS2_fS2_fjLj1024EEEEELb0ELb0EEEvNS_9BwdParamsE:
.text._ZN10layer_norm22ln_bwd_finalize_kernelINS_22Kernel_traits_finalizeILj6144Ef6__halffS2_fjLb0ELj1024ELj4ENS_18Kernel_traits_baseILj6144EfS2_fS2_fjLj1024EEEEELb0ELb0EEEvNS_9BwdParamsE:
        /* <DEDUP_REMOVED lines=25> */
.L_x_8371:
        /* <DEDUP_REMOVED lines=30> */
.L_x_8363:
        /* <DEDUP_REMOVED lines=36> */
.L_x_8362:
[----:B------:R-:W-:Y:S05]  /*05b0*/  BSYNC B1 ;  /* 0x0000000000017941 */ /* 0x000fea0003800000 */
.L_x_8361:
        /* <DEDUP_REMOVED lines=24> */
.L_x_8365:
[----:B------:R-:W-:Y:S05]  /*0740*/  BSYNC B1 ;  /* 0x0000000000017941 */ /* 0x000fea0003800000 */
.L_x_8364:
        /* <DEDUP_REMOVED lines=12> */
.L_x_8366:
[----:B------:R-:W-:Y:S05]  /*0810*/  BSYNC B1 ;  /* 0x0000000000017941 */ /* 0x000fea0003800000 */
.L_x_8360:
[----:B------:R-:W-:Y:S05]  /*0820*/  BSYNC B0 ;  /* 0x0000000000007941 */ /* 0x000fea0003800000 */
.L_x_8359:
        /* <DEDUP_REMOVED lines=29> */
.L_x_8382:
[----:B---3--:R-:W-:Y:S01]  /*0a00*/  FADD.FTZ R9, R18, R9 ;  /* 0x0000000912097221 */ /* 0x008fe20000010000 */
[----:B--2---:R-:W-:-:S04]  /*0a10*/  FADD.FTZ R11, R10, R11 ;  /* 0x0000000b0a0b7221 */ /* 0x004fc80000010000 */
[----:B------:R2:W-:Y:S04]  /*0a20*/  @!P1 STS [R6+0x2000], R9 ;  /* 0x0020000906009388 */ /* 0x0005e80000000800 */
[----:B------:R2:W-:Y:S02]  /*0a30*/  @!P1 STS [R6+0x2080], R11 ;  /* 0x0020800b06009388 */ /* 0x0005e40000000800 */
.L_x_8367:
        /* <DEDUP_REMOVED lines=16> */
.L_x_8370:
[----:B------:R-:W-:Y:S05]  /*0b40*/  BSYNC B0 ;  /* 0x0000000000007941 */ /* 0x000fea0003800000 */
.L_x_8369:
[C---:B------:R-:W-:Y:S01]  /*0b50*/  ISETP.GT.U32.AND P1, PT, R3.reuse, -0x1801, PT ;  /* 0xffffe7ff0300780c */ /* 0x040fe20003f24070 */
[----:B------:R-:W-:Y:S01]  /*0b60*/  VIADD R4, R4, 0xc00 ;  /* 0x00000c0004047836 */ /* 0x000fe20000000000 */
[----:B------:R-:W-:-:S11]  /*0b70*/  IADD3 R3, R3, 0x1800, RZ ;  /* 0x0000180003037810 */ /* 0x000fd60007ffe0ff */
[----:B------:R-:W-:Y:S05]  /*0b80*/  @P1 BRA `(.L_x_8371) ;  /* 0xfffffff400801947 */ /* 0x000fea000383ffff */
[----:B------:R-:W-:Y:S05]  /*0b90*/  EXIT ;  /* 0x000000000000794d */ /* 0x000fea0003800000 */
.L_x_8368:
[----:B------:R-:W-:Y:S01]  /*0ba0*/  HFMA2.MMA R21, -RZ, RZ, 0, 5.9604644775390625e-08 ;  /* 0x00000001ff157435 */ /* 0x000fe200000001ff */
[----:B0--3--:R-:W-:Y:S01]  /*0bb0*/  MOV R22, R10 ;  /* 0x0000000a00167202 */ /* 0x009fe20000000f00 */
[----:B------:R-:W-:Y:S01]  /*0bc0*/  IMAD.MOV.U32 R19, RZ, RZ, -0x1 ;  /* 0xffffffffff137424 */ /* 0x000fe200078e00ff */
[----:B------:R-:W-:-:S08]  /*0bd0*/  MOV R24, 0x1f ;  /* 0x0000001f00187802 */ /* 0x000fd00000000f00 */
[----:B-12---:R-:W-:Y:S05]  /*0be0*/  WARPSYNC.COLLECTIVE R19, `(.L_x_8372) ;  /* 0x0000000013087348 */ /* 0x006fea0003c00000 */
[----:B------:R0:W3:Y:S02]  /*0bf0*/  SHFL.BFLY P2, R20, R22, R21, R24 ;  /* 0x0c00001516147389 */ /* 0x0000e40000040018 */
[----:B0123--:R-:W-:Y:S01]  /*0c00*/  ENDCOLLECTIVE ;  /* 0x000000000000791b */ /* 0x00ffe20003800000 */
.L_x_8372:
[----:B------:R-:W-:Y:S01]  /*0c10*/  HFMA2.MMA R21, -RZ, RZ, 0, 1.1920928955078125e-07 ;  /* 0x00000002ff157435 */ /* 0x000fe200000001ff */
[----:B------:R-:W-:-:S05]  /*0c20*/  MOV R11, R20 ;  /* 0x00000014000b7202 */ /* 0x000fca0000000f00 */
[----:B------:R-:W-:-:S05]  /*0c30*/  FADD.FTZ R11, R10, R11 ;  /* 0x0000000b0a0b7221 */ /* 0x000fca0000010000 */
[----:B------:R-:W-:-:S07]  /*0c40*/  MOV R22, R11 ;  /* 0x0000000b00167202 */ /* 0x000fce0000000f00 */
[----:B------:R-:W-:Y:S05]  /*0c50*/  WARPSYNC.COLLECTIVE R19, `(.L_x_8373) ;  /* 0x0000000013087348 */ /* 0x000fea0003c00000 */
[----:B------:R0:W1:Y:S02]  /*0c60*/  SHFL.BFLY P2, R20, R22, R21, R24 ;  /* 0x0c00001516147389 */ /* 0x0000640000040018 */
[----:B01----:R-:W-:Y:S01]  /*0c70*/  ENDCOLLECTIVE ;  /* 0x000000000000791b */ /* 0x003fe20003800000 */
.L_x_8373:
[----:B------:R-:W-:Y:S01]  /*0c80*/  HFMA2.MMA R21, -RZ, RZ, 0, 2.384185791015625e-07 ;  /* 0x00000004ff157435 */ /* 0x000fe200000001ff */
[----:B------:R-:W-:-:S04]  /*0c90*/  IMAD.MOV.U32 R14, RZ, RZ, R20 ;  /* 0x000000ffff0e7224 */ /* 0x000fc800078e0014 */
[----:B------:R-:W-:-:S05]  /*0ca0*/  FADD.FTZ R14, R11, R14 ;  /* 0x0000000e0b0e7221 */ /* 0x000fca0000010000 */
[----:B------:R-:W-:-:S07]  /*0cb0*/  MOV R22, R14 ;  /* 0x0000000e00167202 */ /* 0x000fce0000000f00 */
[----:B------:R-:W-:Y:S05]  /*0cc0*/  WARPSYNC.COLLECTIVE R19, `(.L_x_8374) ;  /* 0x0000000013087348 */ /* 0x000fea0003c00000 */
[----:B------:R0:W1:Y:S02]  /*0cd0*/  SHFL.BFLY P2, R20, R22, R21, R24 ;  /* 0x0c00001516147389 */ /* 0x0000640000040018 */
[----:B01----:R-:W-:Y:S01]  /*0ce0*/  ENDCOLLECTIVE ;  /* 0x000000000000791b */ /* 0x003fe20003800000 */
.L_x_8374:
[----:B------:R-:W-:Y:S01]  /*0cf0*/  IMAD.MOV.U32 R21, RZ, RZ, 0x8 ;  /* 0x00000008ff157424 */ /* 0x000fe200078e00ff */
[----:B------:R-:W-:-:S05]  /*0d00*/  MOV R13, R20 ;  /* 0x00000014000d7202 */ /* 0x000fca0000000f00 */
[----:B------:R-:W-:-:S05]  /*0d10*/  FADD.FTZ R13, R14, R13 ;  /* 0x0000000d0e0d7221 */ /* 0x000fca0000010000 */
[----:B------:R-:W-:-:S07]  /*0d20*/  MOV R22, R13 ;  /* 0x0000000d00167202 */ /* 0x000fce0000000f00 */
[----:B------:R-:W-:Y:S05]  /*0d30*/  WARPSYNC.COLLECTIVE R19, `(.L_x_8375) ;  /* 0x0000000013087348 */ /* 0x000fea0003c00000 */
[----:B------:R0:W1:Y:S02]  /*0d40*/  SHFL.BFLY P2, R20, R22, R21, R24 ;  /* 0x0c00001516147389 */ /* 0x0000640000040018 */
[----:B01----:R-:W-:Y:S01]  /*0d50*/  ENDCOLLECTIVE ;  /* 0x000000000000791b */ /* 0x003fe20003800000 */
.L_x_8375:
[----:B------:R-:W-:Y:S01]  /*0d60*/  HFMA2.MMA R21, -RZ, RZ, 0, 9.5367431640625e-07 ;  /* 0x00000010ff157435 */ /* 0x000fe200000001ff */
[----:B------:R-:W-:-:S05]  /*0d70*/  MOV R10, R20 ;  /* 0x00000014000a7202 */ /* 0x000fca0000000f00 */
[----:B------:R-:W-:-:S05]  /*0d80*/  FADD.FTZ R10, R13, R10 ;  /* 0x0000000a0d0a7221 */ /* 0x000fca0000010000 */
[----:B------:R-:W-:-:S07]  /*0d90*/  MOV R22, R10 ;  /* 0x0000000a00167202 */ /* 0x000fce0000000f00 */
[----:B------:R-:W-:Y:S05]  /*0da0*/  WARPSYNC.COLLECTIVE R19, `(.L_x_8376) ;  /* 0x0000000013087348 */ /* 0x000fea0003c00000 */
[----:B------:R0:W1:Y:S02]  /*0db0*/  SHFL.BFLY P2, R20, R22, R21, R24 ;  /* 0x0c00001516147389 */ /* 0x0000640000040018 */
[----:B01----:R-:W-:Y:S01]  /*0dc0*/  ENDCOLLECTIVE ;  /* 0x000000000000791b */ /* 0x003fe20003800000 */
.L_x_8376:
[----:B------:R-:W-:Y:S01]  /*0dd0*/  HFMA2.MMA R21, -RZ, RZ, 0, 5.9604644775390625e-08 ;  /* 0x00000001ff157435 */ /* 0x000fe200000001ff */
[----:B------:R-:W-:Y:S01]  /*0de0*/  IMAD.MOV.U32 R22, RZ, RZ, R9 ;  /* 0x000000ffff167224 */ /* 0x000fe200078e0009 */
[----:B------:R-:W-:-:S09]  /*0df0*/  MOV R11, R20 ;  /* 0x00000014000b7202 */ /* 0x000fd20000000f00 */
[----:B------:R-:W-:Y:S05]  /*0e00*/  WARPSYNC.COLLECTIVE R19, `(.L_x_8377) ;  /* 0x0000000013087348 */ /* 0x000fea0003c00000 */
[----:B------:R0:W1:Y:S02]  /*0e10*/  SHFL.BFLY P2, R20, R22, R21, R24 ;  /* 0x0c00001516147389 */ /* 0x0000640000040018 */
[----:B01----:R-:W-:Y:S01]  /*0e20*/  ENDCOLLECTIVE ;  /* 0x000000000000791b */ /* 0x003fe20003800000 */
.L_x_8377:
[----:B------:R-:W-:Y:S01]  /*0e30*/  HFMA2.MMA R21, -RZ, RZ, 0, 1.1920928955078125e-07 ;  /* 0x00000002ff157435 */ /* 0x000fe200000001ff */
[----:B------:R-:W-:-:S05]  /*0e40*/  MOV R14, R20 ;  /* 0x00000014000e7202 */ /* 0x000fca0000000f00 */
[----:B------:R-:W-:-:S05]  /*0e50*/  FADD.FTZ R15, R9, R14 ;  /* 0x0000000e090f7221 */ /* 0x000fca0000010000 */
[----:B------:R-:W-:-:S07]  /*0e60*/  MOV R22, R15 ;  /* 0x0000000f00167202 */ /* 0x000fce0000000f00 */
[----:B------:R-:W-:Y:S05]  /*0e70*/  WARPSYNC.COLLECTIVE R19, `(.L_x_8378) ;  /* 0x0000000013087348 */ /* 0x000fea0003c00000 */
[----:B------:R0:W1:Y:S02]  /*0e80*/  SHFL.BFLY P2, R20, R22, R21, R24 ;  /* 0x0c00001516147389 */ /* 0x0000640000040018 */
[----:B01----:R-:W-:Y:S01]  /*0e90*/  ENDCOLLECTIVE ;  /* 0x000000000000791b */ /* 0x003fe20003800000 */
.L_x_8378:
[----:B------:R-:W-:Y:S01]  /*0ea0*/  HFMA2.MMA R21, -RZ, RZ, 0, 2.384185791015625e-07 ;  /* 0x00000004ff157435 */ /* 0x000fe200000001ff */
[----:B------:R-:W-:-:S04]  /*0eb0*/  IMAD.MOV.U32 R16, RZ, RZ, R20 ;  /* 0x000000ffff107224 */ /* 0x000fc800078e0014 */
[----:B------:R-:W-:-:S05]  /*0ec0*/  FADD.FTZ R16, R15, R16 ;  /* 0x000000100f107221 */ /* 0x000fca0000010000 */
[----:B------:R-:W-:-:S07]  /*0ed0*/  MOV R22, R16 ;  /* 0x0000001000167202 */ /* 0x000fce0000000f00 */
[----:B------:R-:W-:Y:S05]  /*0ee0*/  WARPSYNC.COLLECTIVE R19, `(.L_x_8379) ;  /* 0x0000000013087348 */ /* 0x000fea0003c00000 */
[----:B------:R0:W1:Y:S02]  /*0ef0*/  SHFL.BFLY P2, R20, R22, R21, R24 ;  /* 0x0c00001516147389 */ /* 0x0000640000040018 */
[----:B01----:R-:W-:Y:S01]  /*0f00*/  ENDCOLLECTIVE ;  /* 0x000000000000791b */ /* 0x003fe20003800000 */
.L_x_8379:
[----:B------:R-:W-:Y:S01]  /*0f10*/  IMAD.MOV.U32 R21, RZ, RZ, 0x8 ;  /* 0x00000008ff157424 */ /* 0x000fe200078e00ff */
[----:B------:R-:W-:-:S05]  /*0f20*/  MOV R17, R20 ;  /* 0x0000001400117202 */ /* 0x000fca0000000f00 */
[----:B------:R-:W-:-:S05]  /*0f30*/  FADD.FTZ R17, R16, R17 ;  /* 0x0000001110117221 */ /* 0x000fca0000010000 */
[----:B------:R-:W-:-:S07]  /*0f40*/  MOV R22, R17 ;  /* 0x0000001100167202 */ /* 0x000fce0000000f00 */
[----:B------:R-:W-:Y:S05]  /*0f50*/  WARPSYNC.COLLECTIVE R19, `(.L_x_8380) ;  /* 0x0000000013087348 */ /* 0x000fea0003c00000 */
[----:B------:R0:W1:Y:S02]  /*0f60*/  SHFL.BFLY P2, R20, R22, R21, R24 ;  /* 0x0c00001516147389 */ /* 0x0000640000040018 */
[----:B01----:R-:W-:Y:S01]  /*0f70*/  ENDCOLLECTIVE ;  /* 0x000000000000791b */ /* 0x003fe20003800000 */
.L_x_8380:
[----:B------:R-:W-:Y:S01]  /*0f80*/  HFMA2.MMA R21, -RZ, RZ, 0, 9.5367431640625e-07 ;  /* 0x00000010ff157435 */ /* 0x000fe200000001ff */
[----:B------:R-:W-:-:S05]  /*0f90*/  MOV R18, R20 ;  /* 0x0000001400127202 */ /* 0x000fca0000000f00 */
[----:B------:R-:W-:-:S05]  /*0fa0*/  FADD.FTZ R18, R17, R18 ;  /* 0x0000001211127221 */ /* 0x000fca0000010000 */
[----:B------:R-:W-:-:S07]  /*0fb0*/  MOV R22, R18 ;  /* 0x0000001200167202 */ /* 0x000fce0000000f00 */
[----:B------:R-:W-:Y:S05]  /*0fc0*/  WARPSYNC.COLLECTIVE R19, `(.L_x_8381) ;  /* 0x0000000013087348 */ /* 0x000fea0003c00000 */
[----:B------:R0:W1:Y:S02]  /*0fd0*/  SHFL.BFLY P2, R20, R22, R21, R24 ;  /* 0x0c00001516147389 */ /* 0x0000640000040018 */
[----:B01----:R-:W-:Y:S01]  /*0fe0*/  ENDCOLLECTIVE ;  /* 0x000000000000791b */ /* 0x003fe20003800000 */
.L_x_8381:
[----:B------:R-:W-:Y:S01]  /*0ff0*/  MOV R9, R20 ;  /* 0x0000001400097202 */ /* 0x000fe20000000f00 */
[----:B------:R-:W-:Y:S06]  /*1000*/  BRA `(.L_x_8382) ;  /* 0xfffffff8007c7947 */ /* 0x000fec000383ffff */
.L_x_8383:
        /* <DEDUP_REMOVED lines=15> */
.L_x_11409:


//--------------------- .text._ZN10layer_norm13ln_bwd_kernelINS_13Kernel_traitsIf6__halffS2_fjLj6144ELj1ELj1ELj8ELj16ENS_18Kernel_traits_baseILj6144EfS2_fS2_fjLj256EEEEELb1ELb0ELb1ELb0EEEvNS_9BwdParamsE --------------------------
	.section	.text._ZN10layer_norm13ln_bwd_kernelINS_13Kernel_traitsIf6__halffS2_fjLj6144ELj1ELj1ELj8ELj16ENS_18Kernel_traits_baseILj6144EfS2_fS2_fjLj256EEEEELb1ELb0ELb1ELb0EEEvNS_9BwdParamsE,"ax",@progbits
	.align	128
        .global         _ZN10layer_norm13ln_bwd_kernelINS_13Kernel_traitsIf6__halffS2_fjLj6144ELj1ELj1ELj8ELj16ENS_18Kernel_traits_baseILj6144EfS2_fS2_fjLj256EEEEELb1ELb0ELb1ELb0EEEvNS_9BwdParamsE
        .type           _ZN10layer_norm13ln_bwd_kernelINS_13Kernel_traitsIf6__halffS2_fjLj6144ELj1ELj1ELj8ELj16ENS_18Kernel_traits_baseILj6144EfS2_fS2_fjLj256EEEEELb1ELb0ELb1ELb0EEEvNS_9BwdParamsE,@function
        .size           _ZN10layer_norm13ln_bwd_kernelINS_13Kernel_traitsIf6__halffS2_fjLj6144ELj1ELj1ELj8ELj16ENS_18Kernel_traits_baseILj6144EfS2_fS2_fjLj256EEEEELb1ELb0ELb1ELb0EEEvNS_9BwdParamsE,(.L_x_11410 - _ZN10layer_norm13ln_bwd_kernelINS_13Kernel_traitsIf6__halffS2_fjLj6144ELj1ELj1ELj8ELj16ENS_18Kernel_traits_baseILj6144EfS2_fS2_fjLj256EEEEELb1ELb0ELb1ELb0EEEvNS_9BwdParamsE)
        .other          _ZN10layer_norm13ln_bwd_kernelINS_13Kernel_traitsIf6__halffS2_fjLj6144ELj1ELj1ELj8ELj16ENS_18Kernel_traits_baseILj6144EfS2_fS2_fjLj256EEEEELb1ELb0ELb1ELb0EEEvNS_9BwdParamsE,@"STO_CUDA_ENTRY STV_DEFAULT"
_ZN10layer_norm13ln_bwd_kernelINS_13Kernel_traitsIf6__halffS2_fjLj6144ELj1ELj1ELj8ELj16ENS_18Kernel_traits_baseILj6144EfS2_fS2_fjLj256EEEEELb1ELb0ELb1ELb0EEEvNS_9BwdParamsE:
.text._ZN10layer_norm13ln_bwd_kernelINS_13Kernel_traitsIf6__halffS2_fjLj6144ELj1ELj1ELj8ELj16ENS_18Kernel_traits_baseILj6144EfS2_fS2_fjLj256EEEEELb1ELb0ELb1ELb0EEEvNS_9BwdParamsE:
        /* <DEDUP_REMOVED lines=64> */
.L_x_8451:
        /* <DEDUP_REMOVED lines=39> */
.L_x_8388:
[----:B------:R-:W-:Y:S05]  /*0670*/  BSYNC B1 ;  /* 0x0000000000017941 */ /* 0x000fea0003800000 */
.L_x_8387:
        /* <DEDUP_REMOVED lines=10> */
[----:B------:R-:W-:-:S02]  /*0720*/  IADD3 R115, R115, 0x100, RZ ;  /* 0x0000010073737810 */ /* 0x000fc40007ffe0ff */
[----:B------:R-:W-:-:S07]  /*0730*/  IADD3 R117, R117, 0x100, RZ ;  /* 0x0000010075757810 */ /* 0x000fce0007ffe0ff */
.L_x_8390:
[----:B------:R-:W-:Y:S05]  /*0740*/  BSYNC B1 ;  /* 0x0000000000017941 */ /* 0x000fea0003800000 */
.L_x_8389:
        /* <DEDUP_REMOVED lines=10> */
[----:B------:R-:W-:Y:S01]  /*07f0*/  HFMA2.MMA R190, -RZ, RZ, 0, 0 ;  /* 0x00000000ffbe7435 */ /* 0x000fe200000001ff */
[----:B------:R-:W-:Y:S10]  /*0800*/  BRA `(.L_x_8391) ;  /* 0x0000001000307947 */ /* 0x000ff40003800000 */
.L_x_8386:
        /* <DEDUP_REMOVED lines=32> */
[----:B------:R-:W-:Y:S02]  /*0a10*/  ISETP.NE.AND.EX P0, PT, RZ, UR7, PT, P0 ;  /* 0x00000007ff007c0c */ /* 0x000fe4000bf05300 */
[----:B------:R-:W-:-:S11]  /*0a20*/  IADD3 R189, R136, 0x100, RZ ;  /* 0x0000010088bd7810 */ /* 0x000fd60007ffe0ff */
[----:B------:R-:W5:Y:S04]  /*0a30*/  @P0 LDG.E.128 R24, desc[UR4][R126.64] ;  /* 0x000000047e180981 */ /* 0x000f68000c1e1d00 */
[----:B------:R1:W5:Y:S01]  /*0a40*/  @P0 LDG.E.128 R20, desc[UR4][R126.64+0x10] ;  /* 0x000010047e140981 */ /* 0x000362000c1e1d00 */
[----:B------:R-:W-:Y:S02]  /*0a50*/  IADD3 R188, R188, 0x100, RZ ;  /* 0x00000100bcbc7810 */ /* 0x000fe40007ffe0ff */
[----:B------:R-:W-:Y:S01]  /*0a60*/  IADD3 R187, R187, 0x100, RZ ;  /* 0x00000100bbbb7810 */ /* 0x000fe20007ffe0ff */
[C---:B---3--:R-:W-:Y:S01]  /*0a70*/  FADD.FTZ R169, -R186.reuse, R113 ;  /* 0x00000071baa97221 */ /* 0x048fe20000010100 */
[C---:B------:R-:W-:Y:S01]  /*0a80*/  FADD.FTZ R3, -R186.reuse, R112 ;  /* 0x00000070ba037221 */ /* 0x040fe20000010100 */
[C---:B------:R-:W-:Y:S01]  /*0a90*/  FADD.FTZ R181, -R186.reuse, R114 ;  /* 0x00000072bab57221 */ /* 0x040fe20000010100 */
[----:B0-----:R-:W-:Y:S01]  /*0aa0*/  FADD.FTZ R171, -R186, R115 ;  /* 0x00000073baab7221 */ /* 0x001fe20000010100 */
[----:B----4-:R-:W-:-:S02]  /*0ab0*/  HADD2.F32 R113, -RZ, R116.H0_H0 ;  /* 0x20000074ff717230 */ /* 0x010fc40000004100 */
[----:B------:R-:W-:Y:S01]  /*0ac0*/  FMUL.FTZ R3, R0, R3 ;  /* 0x0000000300037220 */ /* 0x000fe20000410000 */
[----:B------:R-:W-:Y:S02]  /*0ad0*/  HADD2.F32 R116, -RZ, R116.H1_H1 ;  /* 0x30000074ff747230 */ /* 0x000fe40000004100 */
[----:B------:R-:W-:Y:S01]  /*0ae0*/  FMUL.FTZ R180, R96, R113 ;  /* 0x0000007160b47220 */ /* 0x000fe20000410000 */
[--C-:B------:R-:W-:Y:S02]  /*0af0*/  HADD2.F32 R115, -RZ, R117.reuse.H0_H0 ;  /* 0x20000075ff737230 */ /* 0x100fe40000004100 */
[----:B------:R-:W-:Y:S01]  /*0b00*/  FMUL.FTZ R181, R0, R181 ;  /* 0x000000b500b57220 */ /* 0x000fe20000410000 */
[----:B------:R-:W-:Y:S01]  /*0b10*/  FADD.FTZ R48, R48, R113 ;  /* 0x0000007130307221 */ /* 0x000fe20000010000 */
[----:B------:R-:W-:Y:S01]  /*0b20*/  FFMA.FTZ R72, R3, R113, R72 ;  /* 0x0000007103487223 */ /* 0x000fe20000010048 */
[----:B------:R-:W-:Y:S01]  /*0b30*/  FMUL.FTZ R179, R97, R116 ;  /* 0x0000007461b37220 */ /* 0x000fe20000410000 */
[----:B------:R-:W-:Y:S01]  /*0b40*/  FADD.FTZ R112, RZ, R180 ;  /* 0x000000b4ff707221 */ /* 0x000fe20000010000 */
[----:B------:R-:W-:Y:S01]  /*0b50*/  FMUL.FTZ R184, R0, R169 ;  /* 0x000000a900b87220 */ /* 0x000fe20000410000 */
[----:B------:R-:W-:Y:S01]  /*0b60*/  FFMA.FTZ R113, R3, R180, RZ ;  /* 0x000000b403717223 */ /* 0x000fe200000100ff */
[----:B------:R-:W-:-:S02]  /*0b70*/  HADD2.F32 R176, -RZ, R117.H1_H1 ;  /* 0x30000075ffb07230 */ /* 0x000fc40000004100 */
[----:B------:R-:W-:Y:S01]  /*0b80*/  FADD.FTZ R50, R50, R115 ;  /* 0x0000007332327221 */ /* 0x000fe20000010000 */
[-C--:B------:R-:W-:Y:S01]  /*0b90*/  FFMA.FTZ R74, R181, R115.reuse, R74 ;  /* 0x00000073b54a7223 */ /* 0x080fe2000001004a */
[----:B------:R-:W-:Y:S01]  /*0ba0*/  FMUL.FTZ R178, R98, R115 ;  /* 0x0000007362b27220 */ /* 0x000fe20000410000 */
[----:B------:R-:W-:Y:S01]  /*0bb0*/  FADD.FTZ R177, -R186, R120 ;  /* 0x00000078bab17221 */ /* 0x000fe20000010100 */
[----:B------:R-:W-:Y:S01]  /*0bc0*/  FMUL.FTZ R182, R0, R171 ;  /* 0x000000ab00b67220 */ /* 0x000fe20000410000 */
[----:B------:R-:W-:Y:S01]  /*0bd0*/  FADD.FTZ R115, R112, R179 ;  /* 0x000000b370737221 */ /* 0x000fe20000010000 */
[----:B------:R-:W-:Y:S01]  /*0be0*/  FFMA.FTZ R112, R184, R179, R113 ;  /* 0x000000b3b8707223 */ /* 0x000fe20000010071 */
[--C-:B------:R-:W-:Y:S02]  /*0bf0*/  HADD2.F32 R175, -RZ, R118.reuse.H0_H0 ;  /* 0x20000076ffaf7230 */ /* 0x100fe40000004100 */
[----:B------:R-:W-:Y:S01]  /*0c00*/  FMUL.FTZ R177, R0, R177 ;  /* 0x000000b100b17220 */ /* 0x000fe20000410000 */
[----:B------:R-:W-:Y:S01]  /*0c10*/  FADD.FTZ R51, R51, R176 ;  /* 0x000000b033337221 */ /* 0x000fe20000010000 */
[-C--:B------:R-:W-:Y:S01]  /*0c20*/  FFMA.FTZ R75, R182, R176.reuse, R75 ;  /* 0x000000b0b64b7223 */ /* 0x080fe2000001004b */
        /* <DEDUP_REMOVED lines=10> */
[--C-:B------:R-:W-:Y:S02]  /*0cd0*/  HADD2.F32 R117, -RZ, R119.reuse.H0_H0 ;  /* 0x20000077ff757230 */ /* 0x100fe40000004100 */
[----:B------:R-:W-:Y:S01]  /*0ce0*/  FADD.FTZ R173, -R186, R122 ;  /* 0x0000007abaad7221 */ /* 0x000fe20000010100 */
[----:B------:R-:W-:Y:S01]  /*0cf0*/  FMUL.FTZ R174, R0, R121 ;  /* 0x0000007900ae7220 */ /* 0x000fe20000410000 */
[----:B------:R-:W-:Y:S01]  /*0d00*/  FMUL.FTZ R172, R93, R118 ;  /* 0x000000765dac7220 */ /* 0x000fe20000410000 */
[----:B------:R-:W-:Y:S01]  /*0d10*/  FADD.FTZ R113, R112, R175 ;  /* 0x000000af70717221 */ /* 0x000fe20000010000 */
[----:B------:R-:W-:Y:S01]  /*0d20*/  FFMA.FTZ R115, R177, R175, R114 ;  /* 0x000000afb1737223 */ /* 0x000fe20000010072 */
[----:B-1----:R-:W-:-:S02]  /*0d30*/  HADD2.F32 R126, -RZ, R119.H1_H1 ;  /* 0x30000077ff7e7230 */ /* 0x002fc40000004100 */
        /* <DEDUP_REMOVED lines=19> */
.L_x_8393:
[----:B------:R-:W-:Y:S05]  /*0e70*/  BSYNC B1 ;  /* 0x0000000000017941 */ /* 0x000fea0003800000 */
.L_x_8392:
        /* <DEDUP_REMOVED lines=23> */
[----:B------:R-:W-:Y:S01]  /*0ff0*/  FADD.FTZ R165, -R186, R114 ;  /* 0x00000072baa57221 */ /* 0x000fe20000010100 */
[----:B------:R-:W-:Y:S02]  /*1000*/  HADD2.F32 R116, -RZ, R116.H1_H1 ;  /* 0x30000074ff747230 */ /* 0x000fe40000004100 */
[----:B------:R-:W-:Y:S01]  /*1010*/  FMUL.FTZ R167, R0, R167 ;  /* 0x000000a700a77220 */ /* 0x000fe20000410000 */
[----:B0-----:R-:W-:Y:S01]  /*1020*/  FADD.FTZ R155, -R186, R115 ;  /* 0x00000073ba9b7221 */ /* 0x001fe20000010100 */
[----:B------:R-:W-:Y:S01]  /*1030*/  FMUL.FTZ R164, R88, R113 ;  /* 0x0000007158a47220 */ /* 0x000fe20000410000 */
[--C-:B------:R-:W-:Y:S02]  /*1040*/  HADD2.F32 R115, -RZ, R117.reuse.H0_H0 ;  /* 0x20000075ff737230 */ /* 0x100fe40000004100 */
[----:B------:R-:W-:Y:S01]  /*1050*/  FMUL.FTZ R165, R0, R165 ;  /* 0x000000a500a57220 */ /* 0x000fe20000410000 */
[----:B------:R-:W-:Y:S01]  /*1060*/  FADD.FTZ R40, R40, R113 ;  /* 0x0000007128287221 */ /* 0x000fe20000010000 */
[----:B------:R-:W-:Y:S01]  /*1070*/  FFMA.FTZ R64, R167, R113, R64 ;  /* 0x00000071a7407223 */ /* 0x000fe20000010040 */
        /* <DEDUP_REMOVED lines=52> */
.L_x_8395:
[----:B------:R-:W-:Y:S05]  /*13c0*/  BSYNC B1 ;  /* 0x0000000000017941 */ /* 0x000fea0003800000 */
.L_x_8394:
        /* <DEDUP_REMOVED lines=16> */
[C---:B---3--:R-:W-:Y:S01]  /*14d0*/  FADD.FTZ R137, -R186.reuse, R113 ;  /* 0x00000071ba897221 */ /* 0x048fe20000010100 */
[C---:B------:R-:W-:Y:S01]  /*14e0*/  FADD.FTZ R151, -R186.reuse, R112 ;  /* 0x00000070ba977221 */ /* 0x040fe20000010100 */
[C---:B------:R-:W-:Y:S01]  /*14f0*/  FADD.FTZ R149, -R186.reuse, R114 ;  /* 0x00000072ba957221 */ /* 0x040fe20000010100 */
[----:B0-----:R-:W-:Y:S01]  /*1500*/  FADD.FTZ R127, -R186, R115 ;  /* 0x00000073ba7f7221 */ /* 0x001fe20000010100 */
[--C-:B----4-:R-:W-:Y:S02]  /*1510*/  HADD2.F32 R113, -RZ, R116.reuse.H0_H0 ;  /* 0x20000074ff717230 */ /* 0x110fe40000004100 */
[----:B------:R-:W-:Y:S01]  /*1520*/  FMUL.FTZ R151, R0, R151 ;  /* 0x0000009700977220 */ /* 0x000fe20000410000 */
[----:B------:R-:W-:-:S02]  /*1530*/  HADD2.F32 R116, -RZ, R116.H1_H1 ;  /* 0x30000074ff747230 */ /* 0x000fc40000004100 */
        /* <DEDUP_REMOVED lines=18> */
[----:B------:R-:W-:Y:S01]  /*1660*/  FADD.FTZ R35, R35, R144 ;  /* 0x0000009023237221 */ /* 0x000fe20000010000 */
[-C--:B------:R-:W-:Y:S01]  /*1670*/  FFMA.FTZ R59, R150, R144.reuse, R59 ;  /* 0x00000090963b7223 */ /* 0x080fe2000001003b */
        /* <DEDUP_REMOVED lines=18> */
[----:B-1----:R-:W-:-:S02]  /*17a0*/  HADD2.F32 R124, -RZ, R119.H1_H1 ;  /* 0x30000077ff7c7230 */ /* 0x002fc40000004100 */
        /* <DEDUP_REMOVED lines=18> */
.L_x_8391:
[----:B------:R-:W-:Y:S05]  /*18d0*/  BSYNC B0 ;  /* 0x0000000000007941 */ /* 0x000fea0003800000 */
.L_x_8385:
        /* <DEDUP_REMOVED lines=26> */
.L_x_8466:
        /* <DEDUP_REMOVED lines=10> */
[-C--:B------:R-:W-:Y:S02]  /*1b20*/  @!P6 LEA R185, R112, R116.reuse, 0x3 ;  /* 0x0000007470b9e211 */ /* 0x080fe400078e18ff */
[----:B------:R-:W-:-:S03]  /*1b30*/  LEA R186, R113, R116, 0x3 ;  /* 0x0000007471ba7211 */ /* 0x000fc600078e18ff */
        /* <DEDUP_REMOVED lines=27> */
[----:B------:R-:W-:Y:S02]  /*1cf0*/  HFMA2.MMA R112, -RZ, RZ, 0, 0 ;  /* 0x00000000ff707435 */ /* 0x000fe400000001ff */
[----:B------:R-:W-:Y:S01]  /*1d00*/  FMUL.FTZ R113, R126, UR8 ;  /* 0x000000087e717c20 */ /* 0x000fe20008410000 */
[----:B------:R-:W-:-:S03]  /*1d10*/  FMUL.FTZ R186, R127, UR8 ;  /* 0x000000087fba7c20 */ /* 0x000fc60008410000 */
[----:B------:R-:W-:Y:S02]  /*1d20*/  @P1 LEA.HI.SX32 R112, R115, R134, 0x1d ;  /* 0x0000008673701211 */ /* 0x000fe400078feaff */
        /* <DEDUP_REMOVED lines=24> */
.L_x_8400:
[----:B------:R-:W-:Y:S05]  /*1eb0*/  BSYNC B1 ;  /* 0x0000000000017941 */ /* 0x000fea0003800000 */
.L_x_8399:
        /* <DEDUP_REMOVED lines=15> */
.L_x_8402:
[----:B------:R-:W-:Y:S05]  /*1fb0*/  BSYNC B1 ;  /* 0x0000000000017941 */ /* 0x000fea0003800000 */
.L_x_8401:
        /* <DEDUP_REMOVED lines=15> */
.L_x_8404:
[----:B------:R-:W-:Y:S05]  /*20b0*/  BSYNC B1 ;  /* 0x0000000000017941 */ /* 0x000fea0003800000 */
.L_x_8403:
        /* <DEDUP_REMOVED lines=15> */
.L_x_8406:
[----:B------:R-:W-:Y:S05]  /*21b0*/  BSYNC B1 ;  /* 0x0000000000017941 */ /* 0x000fea0003800000 */
.L_x_8405:
        /* <DEDUP_REMOVED lines=15> */
.L_x_8408:
[----:B------:R-:W-:Y:S05]  /*22b0*/  BSYNC B1 ;  /* 0x0000000000017941 */ /* 0x000fea0003800000 */
.L_x_8407:
        /* <DEDUP_REMOVED lines=15> */
.L_x_8410:
[----:B------:R-:W-:Y:S05]  /*23b0*/  BSYNC B1 ;  /* 0x0000000000017941 */ /* 0x000fea0003800000 */
.L_x_8409:
        /* <DEDUP_REMOVED lines=15> */
.L_x_8412:
[----:B------:R-:W-:Y:S05]  /*24b0*/  BSYNC B1 ;  /* 0x0000000000017941 */ /* 0x000fea0003800000 */
.L_x_8411:
        /* <DEDUP_REMOVED lines=18> */
.L_x_8414:
[----:B------:R-:W-:Y:S05]  /*25e0*/  BSYNC B1 ;  /* 0x0000000000017941 */ /* 0x000fea0003800000 */
.L_x_8413:
[----:B------:R-:W-:Y:S01]  /*25f0*/  ISETP.NE.AND P6, PT, R125, RZ, PT ;  /* 0x000000ff7d00720c */ /* 0x000fe20003fc5270 */
[----:B0-----:R-:W-:Y:S01]  /*2600*/  @P1 FMUL.FTZ R115, R198, R115 ;  /* 0x00000073c6731220 */ /* 0x001fe20000410000 */
        /* <DEDUP_REMOVED lines=13> */
[----:B------:R-:W-:Y:S02]  /*26e0*/  @P1 F2FP.F16.F32.PACK_AB R122, RZ, R122 ;  /* 0x0000007aff7a123e */ /* 0x000fe400000000ff */
[----:B------:R-:W-:Y:S02]  /*26f0*/  @P1 FSEL R119, R114, RZ, P6 ;  /* 0x000000ff72771208 */ /* 0x000fe40003000000 */
[----:B------:R-:W-:Y:S01]  /*2700*/  ISETP.NE.U32.AND P6, PT, R188, RZ, PT ;  /* 0x000000ffbc00720c */ /* 0x000fe20003fc5070 */
[----:B------:R-:W0:Y:S01]  /*2710*/  @P1 LDC.64 R114, c[0x0][0x2f8] ;  /* 0x0000be00ff721b82 */ /* 0x000e220000000a00 */
        /* <DEDUP_REMOVED lines=8> */
[----:B------:R-:W1:Y:S01]  /*27a0*/  @P6 LDC.64 R116, c[0x0][0x308] ;  /* 0x0000c200ff746b82 */ /* 0x000e620000000a00 */
[----:B------:R-:W-:-:S02]  /*27b0*/  @P1 F2FP.F16.F32.PACK_AB R119, RZ, R119 ;  /* 0x00000077ff77123e */ /* 0x000fc400000000ff */
        /* <DEDUP_REMOVED lines=12> */
.L_x_8398:
[----:B------:R-:W-:Y:S05]  /*2880*/  BSYNC B0 ;  /* 0x0000000000007941 */ /* 0x000fea0003800000 */
.L_x_8397:
        /* <DEDUP_REMOVED lines=24> */
.L_x_8418:
[----:B------:R-:W-:Y:S05]  /*2a10*/  BSYNC B1 ;  /* 0x0000000000017941 */ /* 0x000fea0003800000 */
.L_x_8417:
        /* <DEDUP_REMOVED lines=15> */
.L_x_8420:
[----:B------:R-:W-:Y:S05]  /*2b10*/  BSYNC B1 ;  /* 0x0000000000017941 */ /* 0x000fea0003800000 */
.L_x_8419:
        /* <DEDUP_REMOVED lines=15> */
.L_x_8422:
[----:B------:R-:W-:Y:S05]  /*2c10*/  BSYNC B1 ;  /* 0x0000000000017941 */ /* 0x000fea0003800000 */
.L_x_8421:
        /* <DEDUP_REMOVED lines=15> */
.L_x_8424:
[----:B------:R-:W-:Y:S05]  /*2d10*/  BSYNC B1 ;  /* 0x0000000000017941 */ /* 0x000fea0003800000 */
.L_x_8423:
        /* <DEDUP_REMOVED lines=15> */
.L_x_8426:
[----:B------:R-:W-:Y:S05]  /*2e10*/  BSYNC B1 ;  /* 0x0000000000017941 */ /* 0x000fea0003800000 */
.L_x_8425:
        /* <DEDUP_REMOVED lines=15> */
.L_x_8428:
[----:B------:R-:W-:Y:S05]  /*2f10*/  BSYNC B1 ;  /* 0x0000000000017941 */ /* 0x000fea0003800000 */
.L_x_8427:
        /* <DEDUP_REMOVED lines=15> */
.L_x_8430:
[----:B------:R-:W-:Y:S05]  /*3010*/  BSYNC B1 ;  /* 0x0000000000017941 */ /* 0x000fea0003800000 */
.L_x_8429:
        /* <DEDUP_REMOVED lines=18> */
.L_x_8432:
[----:B------:R-:W-:Y:S05]  /*3140*/  BSYNC B1 ;  /* 0x0000000000017941 */ /* 0x000fea0003800000 */
.L_x_8431:
        /* <DEDUP_REMOVED lines=41> */
.L_x_8416:
[----:B------:R-:W-:Y:S05]  /*33e0*/  BSYNC B0 ;  /* 0x0000000000007941 */ /* 0x000fea0003800000 */
.L_x_8415:
        /* <DEDUP_REMOVED lines=24> */
.L_x_8436:
[----:B------:R-:W-:Y:S05]  /*3570*/  BSYNC B1 ;  /* 0x0000000000017941 */ /* 0x000fea0003800000 */
.L_x_8435:
        /* <DEDUP_REMOVED lines=15> */
.L_x_8438:
[----:B------:R-:W-:Y:S05]  /*3670*/  BSYNC B1 ;  /* 0x0000000000017941 */ /* 0x000fea0003800000 */
.L_x_8437:
        /* <DEDUP_REMOVED lines=15> */
.L_x_8440:
[----:B------:R-:W-:Y:S05]  /*3770*/  BSYNC B1 ;  /* 0x0000000000017941 */ /* 0x000fea0003800000 */
.L_x_8439:
        /* <DEDUP_REMOVED lines=15> */
.L_x_8442:
[----:B------:R-:W-:Y:S05]  /*3870*/  BSYNC B1 ;  /* 0x0000000000017941 */ /* 0x000fea0003800000 */
.L_x_8441:
        /* <DEDUP_REMOVED lines=15> */
.L_x_8444:
[----:B------:R-:W-:Y:S05]  /*3970*/  BSYNC B1 ;  /* 0x0000000000017941 */ /* 0x000fea0003800000 */
.L_x_8443:
        /* <DEDUP_REMOVED lines=15> */
.L_x_8446:
[----:B------:R-:W-:Y:S05]  /*3a70*/  BSYNC B1 ;  /* 0x0000000000017941 */ /* 0x000fea0003800000 */
.L_x_8445:
        /* <DEDUP_REMOVED lines=15> */
.L_x_8448:
[----:B------:R-:W-:Y:S05]  /*3b70*/  BSYNC B1 ;  /* 0x0000000000017941 */ /* 0x000fea0003800000 */
.L_x_8447:
        /* <DEDUP_REMOVED lines=19> */
.L_x_8450:
[----:B------:R-:W-:Y:S05]  /*3cb0*/  BSYNC B1 ;  /* 0x0000000000017941 */ /* 0x000fea0003800000 */
.L_x_8449:
        /* <DEDUP_REMOVED lines=8> */
[----:B------:R-:W0:Y:S01]  /*3d40*/  @P1 LDC.64 R116, c[0x0][0x2f8] ;  /* 0x0000be00ff741b82 */ /* 0x000e220000000a00 */
[----:B------:R-:W-:Y:S02]  /*3d50*/  ISETP.NE.U32.AND P2, PT, R188, RZ, PT ;  /* 0x000000ffbc00720c */ /* 0x000fe40003f45070 */
[----:B------:R-:W-:-:S02]  /*3d60*/  @P1 F2FP.F16.F32.PACK_AB R126, RZ, R126 ;  /* 0x0000007eff7e123e */ /* 0x000fc400000000ff */
[----:B------:R-:W-:Y:S02]  /*3d70*/  ISETP.NE.AND.EX P2, PT, R189, RZ, PT, P2 ;  /* 0x000000ffbd00720c */ /* 0x000fe40003f45320 */
[----:B------:R-:W-:Y:S02]  /*3d80*/  @P1 F2FP.F16.F32.PACK_AB R187, RZ, R187 ;  /* 0x000000bbffbb123e */ /* 0x000fe400000000ff */
[----:B------:R-:W-:Y:S02]  /*3d90*/  @P1 F2FP.F16.F32.PACK_AB R120, RZ, R120 ;  /* 0x00000078ff78123e */ /* 0x000fe400000000ff */
[----:B------:R-:W-:Y:S02]  /*3da0*/  @P1 F2FP.F16.F32.PACK_AB R124, RZ, R124 ;  /* 0x0000007cff7c123e */ /* 0x000fe400000000ff */
[----:B------:R-:W-:Y:S02]  /*3db0*/  @P1 F2FP.F16.F32.PACK_AB R0, RZ, R0 ;  /* 0x00000000ff00123e */ /* 0x000fe400000000ff */
        /* <DEDUP_REMOVED lines=20> */
.L_x_8434:
[----:B------:R-:W-:Y:S05]  /*3f00*/  BSYNC B0 ;  /* 0x0000000000007941 */ /* 0x000fea0003800000 */
.L_x_8433:
[----:B------:R-:W-:Y:S02]  /*3f10*/  IADD3 R2, R2, UR10, RZ ;  /* 0x0000000a02027c10 */ /* 0x000fe4000fffe0ff */
[----:B------:R-:W-:Y:S02]  /*3f20*/  SEL R185, RZ, 0x1, P0 ;  /* 0x00000001ffb97807 */ /* 0x000fe40000000000 */
[----:B------:R-:W-:-:S13]  /*3f30*/  ISETP.GE.AND P1, PT, R2, UR11, PT ;  /* 0x0000000b02007c0c */ /* 0x000fda000bf26270 */
[----:B------:R-:W-:Y:S05]  /*3f40*/  @!P1 BRA `(.L_x_8451) ;  /* 0xffffffc4002c9947 */ /* 0x000fea000383ffff */
.L_x_8384:
        /* <DEDUP_REMOVED lines=16> */
.L_x_8453:
[----:B------:R-:W-:Y:S05]  /*4050*/  BSYNC B0 ;  /* 0x0000000000007941 */ /* 0x000fea0003800000 */
.L_x_8452:
        /* <DEDUP_REMOVED lines=11> */
.L_x_8455:
[----:B------:R-:W-:Y:S05]  /*4110*/  BSYNC B0 ;  /* 0x0000000000007941 */ /* 0x000fea0003800000 */
.L_x_8454:
        /* <DEDUP_REMOVED lines=10> */
.L_x_8396:
[----:B---3--:R-:W-:Y:S01]  /*41c0*/  HFMA2.MMA R124, -RZ, RZ, 0, 9.5367431640625e-07 ;  /* 0x00000010ff7c7435 */ /* 0x008fe200000001ff */
[----:B------:R-:W-:Y:S02]  /*41d0*/  MOV R125, R191 ;  /* 0x000000bf007d7202 */ /* 0x000fe40000000f00 */
[----:B------:R-:W-:Y:S02]  /*41e0*/  MOV R127, 0x1f ;  /* 0x0000001f007f7802 */ /* 0x000fe40000000f00 */
[----:B------:R-:W-:-:S07]  /*41f0*/  MOV R122, 0xffffffff ;  /* 0xffffffff007a7802 */ /* 0x000fce0000000f00 */
[----:B0----5:R-:W-:Y:S05]  /*4200*/  WARPSYNC.COLLECTIVE R122, `(.L_x_8456) ;  /* 0x000000007a087348 */ /* 0x021fea0003c00000 */
[----:B------:R1:W2:Y:S02]  /*4210*/  SHFL.DOWN P6, R123, R125, R124, R127 ;  /* 0x0800007c7d7b7389 */ /* 0x0002a400000c007f */
[----:B012--5:R-:W-:Y:S01]  /*4220*/  ENDCOLLECTIVE ;  /* 0x000000000000791b */ /* 0x027fe20003800000 */
.L_x_8456:
[----:B------:R-:W-:Y:S02]  /*4230*/  MOV R125, R190 ;  /* 0x000000be007d7202 */ /* 0x000fe40000000f00 */
[----:B------:R-:W-:-:S07]  /*4240*/  MOV R114, R123 ;  /* 0x0000007b00727202 */ /* 0x000fce0000000f00 */
[----:B------:R-:W-:Y:S05]  /*4250*/  WARPSYNC.COLLECTIVE R122, `(.L_x_8457) ;  /* 0x000000007a087348 */ /* 0x000fea0003c00000 */
[----:B------:R0:W1:Y:S02]  /*4260*/  SHFL.DOWN P6, R123, R125, R124, R127 ;  /* 0x0800007c7d7b7389 */ /* 0x00006400000c007f */
[----:B01----:R-:W-:Y:S01]  /*4270*/  ENDCOLLECTIVE ;  /* 0x000000000000791b */ /* 0x003fe20003800000 */
.L_x_8457:
[----:B------:R-:W-:Y:S01]  /*4280*/  FADD.FTZ R114, R114, R191 ;  /* 0x000000bf72727221 */ /* 0x000fe20000010000 */
[----:B------:R-:W-:-:S04]  /*4290*/  HFMA2.MMA R124, -RZ, RZ, 0, 4.76837158203125e-07 ;  /* 0x00000008ff7c7435 */ /* 0x000fc800000001ff */
[----:B------:R-:W-:Y:S02]  /*42a0*/  MOV R125, R114 ;  /* 0x00000072007d7202 */ /* 0x000fe40000000f00 */
[----:B------:R-:W-:-:S07]  /*42b0*/  MOV R115, R123 ;  /* 0x0000007b00737202 */ /* 0x000fce0000000f00 */
[----:B------:R-:W-:Y:S05]  /*42c0*/  WARPSYNC.COLLECTIVE R122, `(.L_x_8458) ;  /* 0x000000007a087348 */ /* 0x000fea0003c00000 */
[----:B------:R0:W1:Y:S02]  /*42d0*/  SHFL.DOWN P6, R123, R125, R124, R127 ;  /* 0x0800007c7d7b7389 */ /* 0x00006400000c007f */
[----:B01----:R-:W-:Y:S01]  /*42e0*/  ENDCOLLECTIVE ;  /* 0x000000000000791b */ /* 0x003fe20003800000 */
.L_x_8458:
[----:B------:R-:W-:-:S05]  /*42f0*/  FADD.FTZ R115, R115, R190 ;  /* 0x000000be73737221 */ /* 0x000fca0000010000 */
[----:B------:R-:W-:Y:S02]  /*4300*/  MOV R125, R115 ;  /* 0x00000073007d7202 */ /* 0x000fe40000000f00 */
[----:B------:R-:W-:-:S07]  /*4310*/  MOV R117, R123 ;  /* 0x0000007b00757202 */ /* 0x000fce0000000f00 */
[----:B------:R-:W-:Y:S05]  /*4320*/  WARPSYNC.COLLECTIVE R122, `(.L_x_8459) ;  /* 0x000000007a087348 */ /* 0x000fea0003c00000 */
[----:B------:R0:W1:Y:S02]  /*4330*/  SHFL.DOWN P6, R123, R125, R124, R127 ;  /* 0x0800007c7d7b7389 */ /* 0x00006400000c007f */
[----:B01----:R-:W-:Y:S01]  /*4340*/  ENDCOLLECTIVE ;  /* 0x000000000000791b */ /* 0x003fe20003800000 */
.L_x_8459:
[----:B------:R-:W-:Y:S01]  /*4350*/  FADD.FTZ R117, R114, R117 ;  /* 0x0000007572757221 */ /* 0x000fe20000010000 */
[----:B------:R-:W-:-:S04]  /*4360*/  HFMA2.MMA R124, -RZ, RZ, 0, 2.384185791015625e-07 ;  /* 0x00000004ff7c7435 */ /* 0x000fc800000001ff */
[----:B------:R-:W-:Y:S02]  /*4370*/  MOV R125, R117 ;  /* 0x00000075007d7202 */ /* 0x000fe40000000f00 */
[----:B------:R-:W-:-:S07]  /*4380*/  MOV R116, R123 ;  /* 0x0000007b00747202 */ /* 0x000fce0000000f00 */
[----:B------:R-:W-:Y:S05]  /*4390*/  WARPSYNC.COLLECTIVE R122, `(.L_x_8460) ;  /* 0x000000007a087348 */ /* 0x000fea0003c00000 */
[----:B------:R0:W1:Y:S02]  /*43a0*/  SHFL.DOWN P6, R123, R125, R124, R127 ;  /* 0x0800007c7d7b7389 */ /* 0x00006400000c007f */
[----:B01----:R-:W-:Y:S01]  /*43b0*/  ENDCOLLECTIVE ;  /* 0x000000000000791b */ /* 0x003fe20003800000 */
.L_x_8460:
[----:B------:R-:W-:-:S05]  /*43c0*/  FADD.FTZ R116, R115, R116 ;  /* 0x0000007473747221 */ /* 0x000fca0000010000 */
[----:B------:R-:W-:Y:S02]  /*43d0*/  MOV R125, R116 ;  /* 0x00000074007d7202 */ /* 0x000fe40000000f00 */
[----:B------:R-:W-:-:S07]  /*43e0*/  MOV R118, R123 ;  /* 0x0000007b00767202 */ /* 0x000fce0000000f00 */
[----:B------:R-:W-:Y:S05]  /*43f0*/  WARPSYNC.COLLECTIVE R122, `(.L_x_8461) ;  /* 0x000000007a087348 */ /* 0x000fea0003c00000 */
[----:B------:R0:W1:Y:S02]  /*4400*/  SHFL.DOWN P6, R123, R125, R124, R127 ;  /* 0x0800007c7d7b7389 */ /* 0x00006400000c007f */
[----:B01----:R-:W-:Y:S01]  /*4410*/  ENDCOLLECTIVE ;  /* 0x000000000000791b */ /* 0x003fe20003800000 */
.L_x_8461:
[----:B------:R-:W-:Y:S01]  /*4420*/  FADD.FTZ R118, R117, R118 ;  /* 0x0000007675767221 */ /* 0x000fe20000010000 */
[----:B------:R-:W-:-:S04]  /*4430*/  HFMA2.MMA R124, -RZ, RZ, 0, 1.1920928955078125e-07 ;  /* 0x00000002ff7c7435 */ /* 0x000fc800000001ff */
[----:B------:R-:W-:Y:S02]  /*4440*/  MOV R125, R118 ;  /* 0x00000076007d7202 */ /* 0x000fe40000000f00 */
[----:B------:R-:W-:-:S07]  /*4450*/  MOV R119, R123 ;  /* 0x0000007b00777202 */ /* 0x000fce0000000f00 */
[----:B------:R-:W-:Y:S05]  /*4460*/  WARPSYNC.COLLECTIVE R122, `(.L_x_8462) ;  /* 0x000000007a087348 */ /* 0x000fea0003c00000 */
[----:B------:R0:W1:Y:S02]  /*4470*/  SHFL.DOWN P6, R123, R125, R124, R127 ;  /* 0x0800007c7d7b7389 */ /* 0x00006400000c007f */
[----:B01----:R-:W-:Y:S01]  /*4480*/  ENDCOLLECTIVE ;  /* 0x000000000000791b */ /* 0x003fe20003800000 */
.L_x_8462:
[----:B------:R-:W-:-:S05]  /*4490*/  FADD.FTZ R119, R116, R119 ;  /* 0x0000007774777221 */ /* 0x000fca0000010000 */
[----:B------:R-:W-:Y:S02]  /*44a0*/  MOV R125, R119 ;  /* 0x00000077007d7202 */ /* 0x000fe40000000f00 */
[----:B------:R-:W-:-:S07]  /*44b0*/  MOV R121, R123 ;  /* 0x0000007b00797202 */ /* 0x000fce0000000f00 */
[----:B------:R-:W-:Y:S05]  /*44c0*/  WARPSYNC.COLLECTIVE R122, `(.L_x_8463) ;  /* 0x000000007a087348 */ /* 0x000fea0003c00000 */
[----:B------:R0:W1:Y:S02]  /*44d0*/  SHFL.DOWN P6, R123, R125, R124, R127 ;  /* 0x0800007c7d7b7389 */ /* 0x00006400000c007f */
[----:B01----:R-:W-:Y:S01]  /*44e0*/  ENDCOLLECTIVE ;  /* 0x000000000000791b */ /* 0x003fe20003800000 */
.L_x_8463:
[----:B------:R-:W-:Y:S01]  /*44f0*/  FADD.FTZ R121, R118, R121 ;  /* 0x0000007976797221 */ /* 0x000fe20000010000 */
[----:B------:R-:W-:-:S04]  /*4500*/  HFMA2.MMA R124, -RZ, RZ, 0, 5.9604644775390625e-08 ;  /* 0x00000001ff7c7435 */ /* 0x000fc800000001ff */
[----:B------:R-:W-:Y:S02]  /*4510*/  MOV R125, R121 ;  /* 0x00000079007d7202 */ /* 0x000fe40000000f00 */
[----:B------:R-:W-:-:S07]  /*4520*/  MOV R120, R123 ;  /* 0x0000007b00787202 */ /* 0x000fce0000000f00 */
[----:B------:R-:W-:Y:S05]  /*4530*/  WARPSYNC.COLLECTIVE R122, `(.L_x_8464) ;  /* 0x000000007a087348 */ /* 0x000fea0003c00000 */
[----:B------:R0:W1:Y:S02]  /*4540*/  SHFL.DOWN P6, R123, R125, R124, R127 ;  /* 0x0800007c7d7b7389 */ /* 0x00006400000c007f */
[----:B01----:R-:W-:Y:S01]  /*4550*/  ENDCOLLECTIVE ;  /* 0x000000000000791b */ /* 0x003fe20003800000 */
.L_x_8464:
[----:B------:R-:W-:-:S05]  /*4560*/  FADD.FTZ R120, R119, R120 ;  /* 0x0000007877787221 */ /* 0x000fca0000010000 */
[----:B------:R-:W-:Y:S02]  /*4570*/  MOV R125, R120 ;  /* 0x00000078007d7202 */ /* 0x000fe40000000f00 */
[----:B------:R-:W-:-:S07]  /*4580*/  MOV R114, R123 ;  /* 0x0000007b00727202 */ /* 0x000fce0000000f00 */
[----:B------:R-:W-:Y:S05]  /*4590*/  WARPSYNC.COLLECTIVE R122, `(.L_x_8465) ;  /* 0x000000007a087348 */ /* 0x000fea0003c00000 */
[----:B------:R0:W1:Y:S02]  /*45a0*/  SHFL.DOWN P6, R123, R125, R124, R127 ;  /* 0x0800007c7d7b7389 */ /* 0x00006400000c007f */
[----:B01----:R-:W-:Y:S01]  /*45b0*/  ENDCOLLECTIVE ;  /* 0x000000000000791b */ /* 0x003fe20003800000 */
.L_x_8465:
[----:B------:R-:W-:Y:S01]  /*45c0*/  MOV R115, R123 ;  /* 0x0000007b00737202 */ /* 0x000fe20000000f00 */
[----:B------:R-:W-:Y:S06]  /*45d0*/  BRA `(.L_x_8466) ;  /* 0xffffffd400287947 */ /* 0x000fec000383ffff */
.L_x_8467:
        /* <DEDUP_REMOVED lines=10> */
.L_x_11410:


//--------------------- .text._ZN10layer_norm22ln_bwd_finalize_kernelINS_22Kernel_traits_finalizeILj6144Ef6__halffS2_fjLb0ELj1024ELj4ENS_18Kernel_traits_baseILj6144EfS2_fS2_fjLj1024EEEEELb0ELb1EEEvNS_9BwdParamsE --------------------------
	.section	.text._ZN10layer_norm22ln_bwd_finalize_kernelINS_22Kernel_traits_finalizeILj6144Ef6__halffS2_fjLb0ELj1024ELj4ENS_18Kernel_traits_baseILj6144EfS2_fS2_fjLj1024EEEEELb0ELb1EEEvNS_9BwdParamsE,"ax",@progbits
	.align	128
        .global         _ZN10layer_norm22ln_bwd_finalize_kernelINS_22Kernel_traits_finalizeILj6144Ef6__halffS2_fjLb0ELj1024ELj4ENS_18Kernel_traits_baseILj6144EfS2_fS2_fjLj1024EEEEELb0ELb1EEEvNS_9BwdParamsE
        .type           _ZN10layer_norm22ln_bwd_finalize_kernelINS_22Kernel_traits_finalizeILj6144Ef6__halffS2_fjLb0ELj1024ELj4ENS_18Kernel_traits_baseILj6144EfS2_fS2_fjLj1024EEEEELb0ELb1EEEvNS_9BwdParamsE,@function
        .size           _ZN10layer_norm22ln_bwd_finalize_kernelINS_22Kernel_traits_finalizeILj6144Ef6__halffS2_fjLb0ELj1024ELj4ENS_18Kernel_traits_baseILj6144EfS2_fS2_fjLj1024EEEEELb0ELb1EEEvNS_9BwdParamsE,(.L_x_11411 - _ZN10layer_norm22ln_bwd_finalize_kernelINS_22Kernel_traits_finalizeILj6144Ef6__halffS2_fjLb0ELj1024ELj4ENS_18Kernel_traits_baseILj6144EfS2_fS2_fjLj1024EEEEELb0ELb1EEEvNS_9BwdParamsE)
        .other          _ZN10layer_norm22ln_bwd_finalize_kernelINS_22Kernel_traits_finalizeILj6144Ef6__halffS2_fjLb0ELj1024ELj4ENS_18Kernel_traits_baseILj6144EfS2_fS2_fjLj1024EEEEELb0ELb1EEEvNS_9BwdParamsE,@"STO_CUDA_ENTRY STV_DEFAULT"
_ZN10layer_norm22ln_bwd_finalize_kernelINS_22Kernel_traits_finalizeILj6144Ef6__halffS2_fjLb0ELj1024ELj4ENS_18Kernel_traits_baseILj6144EfS2_fS2_fjLj1024EEEEELb0ELb1EEEvNS_9BwdParamsE:
.text._ZN10layer_norm22ln_bwd_finalize_kernelINS_22Kernel_traits_finalizeILj6144Ef6__halffS2_fjLb0ELj1024ELj4ENS_18Kernel_traits_baseILj6144EfS2_fS2_fjLj1024EEEEELb0ELb1EEEvNS_9BwdParamsE:
        /* <DEDUP_REMOVED lines=26> */
.L_x_8477:
        /* <DEDUP_REMOVED lines=31> */
.L_x_8472:
        /* <DEDUP_REMOVED lines=34> */
.L_x_8471:
[----:B------:R-:W-:Y:S05]  /*05b0*/  BSYNC B1 ;  /* 0x0000000000017941 */ /* 0x000fea0003800000 */
.L_x_8470:
        /* <DEDUP_REMOVED lines=25> */
.L_x_8474:
[----:B------:R-:W-:Y:S05]  /*0750*/  BSYNC B1 ;  /* 0x0000000000017941 */ /* 0x000fea0003800000 */
.L_x_8473:
        /* <DEDUP_REMOVED lines=12> */
.L_x_8469:
[----:B------:R-:W-:Y:S05]  /*0820*/  BSYNC B0 ;  /* 0x0000000000007941 */ /* 0x000fea0003800000 */
.L_x_8468:
        /* <DEDUP_REMOVED lines=29> */
.L_x_8488:
[----:B------:R-:W-:Y:S01]  /*0a00*/  @!P1 SHF.R.U32.HI R12, RZ, 0x3, R0 ;  /* 0x00000003ff0c9819 */ /* 0x000fe20000011600 */
[----:B----4-:R-:W-:Y:S01]  /*0a10*/  FADD.FTZ R14, R9, R14 ;  /* 0x0000000e090e7221 */ /* 0x010fe20000010000 */
[----:B---3--:R-:W-:Y:S02]  /*0a20*/  FADD.FTZ R11, R10, R11 ;  /* 0x0000000b0a0b7221 */ /* 0x008fe40000010000 */
[----:B------:R-:W-:-:S05]  /*0a30*/  @!P1 LOP3.LUT R12, R12, 0x1ffffffc, RZ, 0xc0, !PT ;  /* 0x1ffffffc0c0c9812 */ /* 0x000fca00078ec0ff */
[----:B------:R3:W-:Y:S04]  /*0a40*/  @!P1 STS [R12+UR4+0x2000], R14 ;  /* 0x0020000e0c009988 */ /* 0x0007e80008000804 */
[----:B------:R3:W-:Y:S02]  /*0a50*/  @!P1 STS [R12+UR4+0x2080], R11 ;  /* 0x0020800b0c009988 */ /* 0x0007e40008000804 */
.L_x_8475:
        /* <DEDUP_REMOVED lines=15> */
.L_x_8476:
[----:B------:R-:W-:Y:S01]  /*0b50*/  HFMA2.MMA R19, -RZ, RZ, 0, 5.9604644775390625e-08 ;  /* 0x00000001ff137435 */ /* 0x000fe200000001ff */
[----:B0--3--:R-:W-:Y:S01]  /*0b60*/  MOV R20, R10 ;  /* 0x0000000a00147202 */ /* 0x009fe20000000f00 */
[----:B------:R-:W-:Y:S01]  /*0b70*/  IMAD.MOV.U32 R22, RZ, RZ, 0x1f ;  /* 0x0000001fff167424 */ /* 0x000fe200078e00ff */
[----:B------:R-:W-:-:S08]  /*0b80*/  MOV R17, 0xffffffff ;  /* 0xffffffff00117802 */ /* 0x000fd00000000f00 */
[----:B-12---:R-:W-:Y:S05]  /*0b90*/  WARPSYNC.COLLECTIVE R17, `(.L_x_8478) ;  /* 0x0000000011087348 */ /* 0x006fea0003c00000 */
[----:B------:R0:W3:Y:S02]  /*0ba0*/  SHFL.BFLY P2, R18, R20, R19, R22 ;  /* 0x0c00001314127389 */ /* 0x0000e40000040016 */
[----:B0123--:R-:W-:Y:S01]  /*0bb0*/  ENDCOLLECTIVE ;  /* 0x000000000000791b */ /* 0x00ffe20003800000 */
.L_x_8478:
[----:B------:R-:W-:Y:S01]  /*0bc0*/  HFMA2.MMA R19, -RZ, RZ, 0, 1.1920928955078125e-07 ;  /* 0x00000002ff137435 */ /* 0x000fe200000001ff */
[----:B------:R-:W-:-:S05]  /*0bd0*/  MOV R11, R18 ;  /* 0x00000012000b7202 */ /* 0x000fca0000000f00 */
[----:B------:R-:W-:-:S05]  /*0be0*/  FADD.FTZ R11, R10, R11 ;  /* 0x0000000b0a0b7221 */ /* 0x000fca0000010000 */
[----:B------:R-:W-:-:S07]  /*0bf0*/  MOV R20, R11 ;  /* 0x0000000b00147202 */ /* 0x000fce0000000f00 */
[----:B------:R-:W-:Y:S05]  /*0c00*/  WARPSYNC.COLLECTIVE R17, `(.L_x_8479) ;  /* 0x0000000011087348 */ /* 0x000fea0003c00000 */
[----:B------:R0:W1:Y:S02]  /*0c10*/  SHFL.BFLY P2, R18, R20, R19, R22 ;  /* 0x0c00001314127389 */ /* 0x0000640000040016 */
[----:B01----:R-:W-:Y:S01]  /*0c20*/  ENDCOLLECTIVE ;  /* 0x000000000000791b */ /* 0x003fe20003800000 */
.L_x_8479:
[----:B------:R-:W-:Y:S01]  /*0c30*/  HFMA2.MMA R19, -RZ, RZ, 0, 2.384185791015625e-07 ;  /* 0x00000004ff137435 */ /* 0x000fe200000001ff */
[----:B------:R-:W-:-:S04]  /*0c40*/  IMAD.MOV.U32 R12, RZ, RZ, R18 ;  /* 0x000000ffff0c7224 */ /* 0x000fc800078e0012 */
[----:B------:R-:W-:-:S05]  /*0c50*/  FADD.FTZ R12, R11, R12 ;  /* 0x0000000c0b0c7221 */ /* 0x000fca0000010000 */
[----:B------:R-:W-:-:S07]  /*0c60*/  MOV R20, R12 ;  /* 0x0000000c00147202 */ /* 0x000fce0000000f00 */
[----:B------:R-:W-:Y:S05]  /*0c70*/  WARPSYNC.COLLECTIVE R17, `(.L_x_8480) ;  /* 0x0000000011087348 */ /* 0x000fea0003c00000 */
[----:B------:R0:W1:Y:S02]  /*0c80*/  SHFL.BFLY P2, R18, R20, R19, R22 ;  /* 0x0c00001314127389 */ /* 0x0000640000040016 */
[----:B01----:R-:W-:Y:S01]  /*0c90*/  ENDCOLLECTIVE ;  /* 0x000000000000791b */ /* 0x003fe20003800000 */
.L_x_8480:
[----:B------:R-:W-:Y:S01]  /*0ca0*/  IMAD.MOV.U32 R19, RZ, RZ, 0x8 ;  /* 0x00000008ff137424 */ /* 0x000fe200078e00ff */
[----:B------:R-:W-:-:S05]  /*0cb0*/  MOV R13, R18 ;  /* 0x00000012000d7202 */ /* 0x000fca0000000f00 */
[----:B------:R-:W-:-:S05]  /*0cc0*/  FADD.FTZ R13, R12, R13 ;  /* 0x0000000d0c0d7221 */ /* 0x000fca0000010000 */
[----:B------:R-:W-:-:S07]  /*0cd0*/  MOV R20, R13 ;  /* 0x0000000d00147202 */ /* 0x000fce0000000f00 */
[----:B------:R-:W-:Y:S05]  /*0ce0*/  WARPSYNC.COLLECTIVE R17, `(.L_x_8481) ;  /* 0x0000000011087348 */ /* 0x000fea0003c00000 */
[----:B------:R0:W1:Y:S02]  /*0cf0*/  SHFL.BFLY P2, R18, R20, R19, R22 ;  /* 0x0c00001314127389 */ /* 0x0000640000040016 */
[----:B01----:R-:W-:Y:S01]  /*0d00*/  ENDCOLLECTIVE ;  /* 0x000000000000791b */ /* 0x003fe20003800000 */
.L_x_8481:
[----:B------:R-:W-:Y:S01]  /*0d10*/  HFMA2.MMA R19, -RZ, RZ, 0, 9.5367431640625e-07 ;  /* 0x00000010ff137435 */ /* 0x000fe200000001ff */
[----:B------:R-:W-:-:S05]  /*0d20*/  MOV R10, R18 ;  /* 0x00000012000a7202 */ /* 0x000fca0000000f00 */
[----:B------:R-:W-:-:S05]  /*0d30*/  FADD.FTZ R10, R13, R10 ;  /* 0x0000000a0d0a7221 */ /* 0x000fca0000010000 */
[----:B------:R-:W-:-:S07]  /*0d40*/  MOV R20, R10 ;  /* 0x0000000a00147202 */ /* 0x000fce0000000f00 */
[----:B------:R-:W-:Y:S05]  /*0d50*/  WARPSYNC.COLLECTIVE R17, `(.L_x_8482) ;  /* 0x0000000011087348 */ /* 0x000fea0003c00000 */
[----:B------:R0:W1:Y:S02]  /*0d60*/  SHFL.BFLY P2, R18, R20, R19, R22 ;  /* 0x0c00001314127389 */ /* 0x0000640000040016 */
[----:B01----:R-:W-:Y:S01]  /*0d70*/  ENDCOLLECTIVE ;  /* 0x000000000000791b */ /* 0x003fe20003800000 */
.L_x_8482:
[----:B------:R-:W-:Y:S01]  /*0d80*/  HFMA2.MMA R19, -RZ, RZ, 0, 5.9604644775390625e-08 ;  /* 0x00000001ff137435 */ /* 0x000fe200000001ff */
[----:B------:R-:W-:Y:S01]  /*0d90*/  IMAD.MOV.U32 R20, RZ, RZ, R9 ;  /* 0x000000ffff147224 */ /* 0x000fe200078e0009 */
[----:B------:R-:W-:-:S09]  /*0da0*/  MOV R11, R18 ;  /* 0x00000012000b7202 */ /* 0x000fd20000000f00 */
[----:B------:R-:W-:Y:S05]  /*0db0*/  WARPSYNC.COLLECTIVE R17, `(.L_x_8483) ;  /* 0x0000000011087348 */ /* 0x000fea0003c00000 */
[----:B------:R0:W1:Y:S02]  /*0dc0*/  SHFL.BFLY P2, R18, R20, R19, R22 ;  /* 0x0c00001314127389 */ /* 0x0000640000040016 */
[----:B01----:R-:W-:Y:S01]  /*0dd0*/  ENDCOLLECTIVE ;  /* 0x000000000000791b */ /* 0x003fe20003800000 */
.L_x_8483:
[----:B------:R-:W-:Y:S01]  /*0de0*/  HFMA2.MMA R19, -RZ, RZ, 0, 1.1920928955078125e-07 ;  /* 0x00000002ff137435 */ /* 0x000fe200000001ff */
[----:B------:R-:W-:-:S05]  /*0df0*/  MOV R12, R18 ;  /* 0x00000012000c7202 */ /* 0x000fca0000000f00 */
[----:B------:R-:W-:-:S05]  /*0e00*/  FADD.FTZ R14, R9, R12 ;  /* 0x0000000c090e7221 */ /* 0x000fca0000010000 */
[----:B------:R-:W-:-:S07]  /*0e10*/  MOV R20, R14 ;  /* 0x0000000e00147202 */ /* 0x000fce0000000f00 */
[----:B------:R-:W-:Y:S05]  /*0e20*/  WARPSYNC.COLLECTIVE R17, `(.L_x_8484) ;  /* 0x0000000011087348 */ /* 0x000fea0003c00000 */
[----:B------:R0:W1:Y:S02]  /*0e30*/  SHFL.BFLY P2, R18, R20, R19, R22 ;  /* 0x0c00001314127389 */ /* 0x0000640000040016 */
[----:B01----:R-:W-:Y:S01]  /*0e40*/  ENDCOLLECTIVE ;  /* 0x000000000000791b */ /* 0x003fe20003800000 */
.L_x_8484:
[----:B------:R-:W-:Y:S01]  /*0e50*/  HFMA2.MMA R19, -RZ, RZ, 0, 2.384185791015625e-07 ;  /* 0x00000004ff137435 */ /* 0x000fe200000001ff */
[----:B------:R-:W-:-:S04]  /*0e60*/  IMAD.MOV.U32 R13, RZ, RZ, R18 ;  /* 0x000000ffff0d7224 */ /* 0x000fc800078e0012 */
[----:B------:R-:W-:-:S05]  /*0e70*/  FADD.FTZ R15, R14, R13 ;  /* 0x0000000d0e0f7221 */ /* 0x000fca0000010000 */
[----:B------:R-:W-:-:S07]  /*0e80*/  MOV R20, R15 ;  /* 0x0000000f00147202 */ /* 0x000fce0000000f00 */
[----:B------:R-:W-:Y:S05]  /*0e90*/  WARPSYNC.COLLECTIVE R17, `(.L_x_8485) ;  /* 0x0000000011087348 */ /* 0x000fea0003c00000 */
[----:B------:R0:W1:Y:S02]  /*0ea0*/  SHFL.BFLY P2, R18, R20, R19, R22 ;  /* 0x0c00001314127389 */ /* 0x0000640000040016 */
[----:B01----:R-:W-:Y:S01]  /*0eb0*/  ENDCOLLECTIVE ;  /* 0x000000000000791b */ /* 0x003fe20003800000 */
.L_x_8485:
[----:B------:R-:W-:Y:S01]  /*0ec0*/  IMAD.MOV.U32 R19, RZ, RZ, 0x8 ;  /* 0x00000008ff137424 */ /* 0x000fe200078e00ff */
[----:B------:R-:W-:-:S05]  /*0ed0*/  MOV R16, R18 ;  /* 0x0000001200107202 */ /* 0x000fca0000000f00 */
[----:B------:R-:W-:-:S05]  /*0ee0*/  FADD.FTZ R16, R15, R16 ;  /* 0x000000100f107221 */ /* 0x000fca0000010000 */
[----:B------:R-:W-:-:S07]  /*0ef0*/  MOV R20, R16 ;  /* 0x0000001000147202 */ /* 0x000fce0000000f00 */
[----:B------:R-:W-:Y:S05]  /*0f00*/  WARPSYNC.COLLECTIVE R17, `(.L_x_8486) ;  /* 0x0000000011087348 */ /* 0x000fea0003c00000 */
[----:B------:R0:W1:Y:S02]  /*0f10*/  SHFL.BFLY P2, R18, R20, R19, R22 ;  /* 0x0c00001314127389 */ /* 0x0000640000040016 */
[----:B01----:R-:W-:Y:S01]  /*0f20*/  ENDCOLLECTIVE ;  /* 0x000000000000791b */ /* 0x003fe20003800000 */
.L_x_8486:
[----:B------:R-:W-:Y:S01]  /*0f30*/  HFMA2.MMA R19, -RZ, RZ, 0, 9.5367431640625e-07 ;  /* 0x00000010ff137435 */ /* 0x000fe200000001ff */
[----:B------:R-:W-:-:S05]  /*0f40*/  MOV R9, R18 ;  /* 0x0000001200097202 */ /* 0x000fca0000000f00 */
[----:B------:R-:W-:-:S05]  /*0f50*/  FADD.FTZ R9, R16, R9 ;  /* 0x0000000910097221 */ /* 0x000fca0000010000 */
[----:B------:R-:W-:-:S07]  /*0f60*/  MOV R20, R9 ;  /* 0x0000000900147202 */ /* 0x000fce0000000f00 */
[----:B------:R-:W-:Y:S05]  /*0f70*/  WARPSYNC.COLLECTIVE R17, `(.L_x_8487) ;  /* 0x0000000011087348 */ /* 0x000fea0003c00000 */
[----:B------:R0:W1:Y:S02]  /*0f80*/  SHFL.BFLY P2, R18, R20, R19, R22 ;  /* 0x0c00001314127389 */ /* 0x0000640000040016 */
[----:B01----:R-:W-:Y:S01]  /*0f90*/  ENDCOLLECTIVE ;  /* 0x000000000000791b */ /* 0x003fe20003800000 */
.L_x_8487:
[----:B------:R-:W-:Y:S01]  /*0fa0*/  MOV R14, R18 ;  /* 0x00000012000e7202 */ /* 0x000fe20000000f00 */
[----:B------:R-:W-:Y:S06]  /*0fb0*/  BRA `(.L_x_8488) ;  /* 0xfffffff800907947 */ /* 0x000fec000383ffff */
.L_x_8489:
        /* <DEDUP_REMOVED lines=12> */
.L_x_11411:


//--------------------- .text._ZN10layer_norm13ln_bwd_kernelINS_13Kernel_traitsIf6__halffS2_fjLj6144ELj1ELj1ELj8ELj16ENS_18Kernel_traits_baseILj6144EfS2_fS2_fjLj256EEEEELb1ELb0ELb1ELb1EEEvNS_9BwdParamsE --------------------------
	.section	.text._ZN10layer_norm13ln_bwd_kernelINS_13Kernel_traitsIf6__halffS2_fjLj6144ELj1ELj1ELj8ELj16ENS_18Kernel_traits_baseILj6144EfS2_fS2_fjLj256EEEEELb1ELb0ELb1ELb1EEEvNS_9BwdParamsE,"ax",@progbits
	.align	128
        .global         _ZN10layer_norm13ln_bwd_kernelINS_13Kernel_traitsIf6__halffS2_fjLj6144ELj1ELj1ELj8ELj16ENS_18Kernel_traits_baseILj6144EfS2_fS2_fjLj256EEEEELb1ELb0ELb1ELb1EEEvNS_9BwdParamsE
        .type           _ZN10layer_norm13ln_bwd_kernelINS_13Kernel_traitsIf6__halffS2_fjLj6144ELj1ELj1ELj8ELj16ENS_18Kernel_traits_baseILj6144EfS2_fS2_fjLj256EEEEELb1ELb0ELb1ELb1EEEvNS_9BwdParamsE,@function
        .size           _ZN10layer_norm13ln_bwd_kernelINS_13Kernel_traitsIf6__halffS2_fjLj6144ELj1ELj1ELj8ELj16ENS_18Kernel_traits_baseILj6144EfS2_fS2_fjLj256EEEEELb1ELb0ELb1ELb1EEEvNS_9BwdParamsE,(.L_x_11412 - _ZN10layer_norm13ln_bwd_kernelINS_13Kernel_traitsIf6__halffS2_fjLj6144ELj1ELj1ELj8ELj16ENS_18Kernel_traits_baseILj6144EfS2_fS2_fjLj256EEEEELb1ELb0ELb1ELb1EEEvNS_9BwdParamsE)
        .other          _ZN10layer_norm13ln_bwd_kernelINS_13Kernel_traitsIf6__halffS2_fjLj6144ELj1ELj1ELj8ELj16ENS_18Kernel_traits_baseILj6144EfS2_fS2_fjLj256EEEEELb1ELb0ELb1ELb1EEEvNS_9BwdParamsE,@"STO_CUDA_ENTRY STV_DEFAULT"
_ZN10layer_norm13ln_bwd_kernelINS_13Kernel_traitsIf6__halffS2_fjLj6144ELj1ELj1ELj8ELj16ENS_18Kernel_traits_baseILj6144EfS2_fS2_fjLj256EEEEELb1ELb0ELb1ELb1EEEvNS_9BwdParamsE:
.text._ZN10layer_norm13ln_bwd_kernelINS_13Kernel_traitsIf6__halffS2_fjLj6144ELj1ELj1ELj8ELj16ENS_18Kernel_traits_baseILj6144EfS2_fS2_fjLj256EEEEELb1ELb0ELb1ELb1EEEvNS_9BwdParamsE:
        /* <DEDUP_REMOVED lines=37> */
.L_x_8490:
        /* <DEDUP_REMOVED lines=37> */
.L_x_8544:
        /* <DEDUP_REMOVED lines=24> */
[----:B------:R-:W-:-:S04]  /*0620*/  IMAD.WIDE.U32 R114, R187, 0x20, R122 ;  /* 0x00000020bb727825 */ /* 0x000fc800078e007a */
[----:B0-----:R-:W-:Y:S01]  /*0630*/  IMAD.WIDE.U32 R116, R181, 0x20, R122 ;  /* 0x00000020b5747825 */ /* 0x001fe200078e007a */
        /* <DEDUP_REMOVED lines=27> */
[----:B------:R1:W5:Y:S01]  /*07f0*/  LDG.E.64 R128, desc[UR4][R120.64] ;  /* 0x0000000478807981 */ /* 0x000362000c1e1b00 */
[----:B------:R-:W-:Y:S01]  /*0800*/  HFMA2.MMA R119, -RZ, RZ, 0, 0 ;  /* 0x00000000ff777435 */ /* 0x000fe200000001ff */
[----:B------:R-:W-:Y:S01]  /*0810*/  MOV R122, RZ ;  /* 0x000000ff007a7202 */ /* 0x000fe20000000f00 */
[----:B------:R-:W-:Y:S09]  /*0820*/  BRA `(.L_x_8494) ;  /* 0x0000000c00d47947 */ /* 0x000ff20003800000 */
.L_x_8493:
[----:B------:R-:W-:Y:S01]  /*0830*/  IADD3 R0, R125, -0x1, RZ ;  /* 0xffffffff7d007810 */ /* 0x000fe20007ffe0ff */
[----:B------:R-:W0:Y:S04]  /*0840*/  LDC.64 R136, c[0x0][0x2b8] ;  /* 0x0000ae00ff887b82 */ /* 0x000e280000000a00 */
[----:B------:R-:W-:-:S04]  /*0850*/  IMAD R0, R0, R191, RZ ;  /* 0x000000bf00007224 */ /* 0x000fc800078e02ff */
[----:B------:R-:W1:Y:S01]  /*0860*/  LDC.64 R130, c[0x0][0x238] ;  /* 0x00008e00ff827b82 */ /* 0x000e620000000a00 */
[----:B------:R-:W-:-:S04]  /*0870*/  SHF.R.S32.HI R3, RZ, 0x1f, R0 ;  /* 0x0000001fff037819 */ /* 0x000fc80000011400 */
[----:B------:R-:W-:Y:S02]  /*0880*/  LEA.HI R3, R3, R0, RZ, 0x3 ;  /* 0x0000000003037211 */ /* 0x000fe400078f18ff */
[----:B------:R-:W2:Y:S02]  /*0890*/  LDG.E R0, desc[UR4][R120.64] ;  /* 0x0000000478007981 */ /* 0x000ea4000c1e1900 */
[----:B------:R-:W-:-:S04]  /*08a0*/  LEA.HI.SX32 R119, R3, R186, 0x1d ;  /* 0x000000ba03777211 */ /* 0x000fc800078feaff */
[C---:B------:R-:W-:Y:S01]  /*08b0*/  IADD3 R153, R119.reuse, 0x100, RZ ;  /* 0x0000010077997810 */ /* 0x040fe20007ffe0ff */
[----:B0-----:R-:W-:-:S04]  /*08c0*/  IMAD.WIDE.U32 R140, R119, 0x10, R136 ;  /* 0x00000010778c7825 */ /* 0x001fc800078e0088 */
[----:B------:R-:W-:Y:S02]  /*08d0*/  IMAD.WIDE.U32 R152, R153, 0x10, R136 ;  /* 0x0000001099987825 */ /* 0x000fe400078e0088 */
[----:B------:R-:W3:Y:S02]  /*08e0*/  LDG.E.128 R140, desc[UR4][R140.64] ;  /* 0x000000048c8c7981 */ /* 0x000ee4000c1e1d00 */
[--C-:B-1----:R-:W-:Y:S02]  /*08f0*/  IMAD.WIDE.U32 R2, R189, 0x20, R130.reuse ;  /* 0x00000020bd027825 */ /* 0x102fe400078e0082 */
[----:B------:R-:W4:Y:S02]  /*0900*/  LDG.E.128 R152, desc[UR4][R152.64] ;  /* 0x0000000498987981 */ /* 0x000f24000c1e1d00 */
[--C-:B------:R-:W-:Y:S02]  /*0910*/  IMAD.WIDE.U32 R128, R187, 0x20, R130.reuse ;  /* 0x00000020bb807825 */ /* 0x100fe400078e0082 */
[----:B------:R-:W4:Y:S02]  /*0920*/  LDG.E.128 R124, desc[UR4][R2.64] ;  /* 0x00000004027c7981 */ /* 0x000f24000c1e1d00 */
[----:B------:R-:W-:-:S02]  /*0930*/  IMAD.WIDE.U32 R130, R181, 0x20, R130 ;  /* 0x00000020b5827825 */ /* 0x000fc400078e0082 */
[----:B------:R-:W4:Y:S04]  /*0940*/  LDG.E.128 R156, desc[UR4][R128.64+0x10] ;  /* 0x00001004809c7981 */ /* 0x000f28000c1e1d00 */
[----:B------:R-:W4:Y:S04]  /*0950*/  LDG.E.128 R160, desc[UR4][R130.64] ;  /* 0x0000000482a07981 */ /* 0x000f28000c1e1d00 */
[----:B------:R0:W4:Y:S04]  /*0960*/  LDG.E.128 R144, desc[UR4][R2.64+0x10] ;  /* 0x0000100402907981 */ /* 0x000128000c1e1d00 */
[----:B------:R1:W4:Y:S04]  /*0970*/  LDG.E.128 R120, desc[UR4][R130.64+0x10] ;  /* 0x0000100482787981 */ /* 0x000328000c1e1d00 */
[----:B------:R1:W4:Y:S01]  /*0980*/  LDG.E.128 R148, desc[UR4][R128.64] ;  /* 0x0000000480947981 */ /* 0x000322000c1e1d00 */
[----:B------:R-:W-:Y:S01]  /*0990*/  IADD3 R119, R119, 0x200, RZ ;  /* 0x0000020077777810 */ /* 0x000fe20007ffe0ff */
[----:B0-----:R-:W0:Y:S01]  /*09a0*/  LDC.64 R2, c[0x0][0x240] ;  /* 0x00009000ff027b82 */ /* 0x001e220000000a00 */
[----:B-----5:R-:W-:-:S03]  /*09b0*/  ISETP.GE.AND P4, PT, R188, 0x1, PT ;  /* 0x00000001bc00780c */ /* 0x020fc60003f86270 */
[----:B------:R-:W-:-:S06]  /*09c0*/  IMAD.WIDE.U32 R136, R119, 0x10, R136 ;  /* 0x0000001077887825 */ /* 0x000fcc00078e0088 */
[----:B------:R-:W4:Y:S04]  /*09d0*/  LDG.E.128 R136, desc[UR4][R136.64] ;  /* 0x0000000488887981 */ /* 0x000f28000c1e1d00 */
[----:B------:R-:W-:-:S05]  /*09e0*/  @P4 IADD3 R132, R188, -0x1, RZ ;  /* 0xffffffffbc844810 */ /* 0x000fca0007ffe0ff */
[----:B------:R-:W-:Y:S01]  /*09f0*/  @P4 IMAD R132, R132, R191, RZ ;  /* 0x000000bf84844224 */ /* 0x000fe200078e02ff */
[----:B------:R-:W-:-:S04]  /*0a00*/  HFMA2.MMA R133, -RZ, RZ, 0, 0 ;  /* 0x00000000ff857435 */ /* 0x000fc800000001ff */
[----:B------:R-:W-:-:S04]  /*0a10*/  @P4 SHF.R.S32.HI R119, RZ, 0x1f, R132 ;  /* 0x0000001fff774819 */ /* 0x000fc80000011484 */
        /* <DEDUP_REMOVED lines=22> */
[----:B---3--:R-:W-:Y:S02]  /*0b80*/  HADD2.F32 R119, -RZ, R140.H0_H0 ;  /* 0x2000008cff777230 */ /* 0x008fe40000004100 */
[----:B0-----:R-:W-:Y:S02]  /*0b90*/  HADD2.F32 R114, -RZ, R141.H1_H1 ;  /* 0x3000008dff727230 */ /* 0x001fe40000004100 */
[--C-:B----4-:R-:W-:Y:S02]  /*0ba0*/  HADD2.F32 R195, -RZ, R153.reuse.H0_H0 ;  /* 0x20000099ffc37230 */ /* 0x110fe40000004100 */
[C---:B------:R-:W-:Y:S01]  /*0bb0*/  FADD.FTZ R135, -R164.reuse, R127 ;  /* 0x0000007fa4877221 */ /* 0x040fe20000010100 */
[C---:B------:R-:W-:Y:S01]  /*0bc0*/  FADD.FTZ R3, -R164.reuse, R124 ;  /* 0x0000007ca4037221 */ /* 0x040fe20000010100 */
[----:B------:R-:W-:Y:S01]  /*0bd0*/  FADD.FTZ R177, -R164, R126 ;  /* 0x0000007ea4b17221 */ /* 0x000fe20000010100 */
[----:B------:R-:W-:-:S02]  /*0be0*/  HADD2.F32 R126, -RZ, R153.H1_H1 ;  /* 0x30000099ff7e7230 */ /* 0x000fc40000004100 */
[----:B------:R-:W-:Y:S01]  /*0bf0*/  FADD.FTZ R167, -R164, R156 ;  /* 0x0000009ca4a77221 */ /* 0x000fe20000010100 */
[--C-:B------:R-:W-:Y:S02]  /*0c00*/  HADD2.F32 R199, -RZ, R155.reuse.H0_H0 ;  /* 0x2000009bffc77230 */ /* 0x100fe40000004100 */
[----:B------:R-:W-:Y:S01]  /*0c10*/  FMUL.FTZ R176, R182, R135 ;  /* 0x00000087b6b07220 */ /* 0x000fe20000410000 */
[----:B------:R-:W-:Y:S02]  /*0c20*/  HADD2.F32 R190, -RZ, R155.H1_H1 ;  /* 0x3000009bffbe7230 */ /* 0x000fe40000004100 */
[C---:B------:R-:W-:Y:S01]  /*0c30*/  FADD.FTZ R153, -R164.reuse, R160 ;  /* 0x000000a0a4997221 */ /* 0x040fe20000010100 */
[C---:B------:R-:W-:Y:S01]  /*0c40*/  FADD.FTZ R161, -R164.reuse, R161 ;  /* 0x000000a1a4a17221 */ /* 0x040fe20000010100 */
[----:B------:R-:W-:Y:S02]  /*0c50*/  HADD2.F32 R140, -RZ, R140.H1_H1 ;  /* 0x3000008cff8c7230 */ /* 0x000fe40000004100 */
[----:B------:R-:W-:Y:S01]  /*0c60*/  FADD.FTZ R155, -R164, R162 ;  /* 0x000000a2a49b7221 */ /* 0x000fe20000010100 */
[----:B------:R-:W-:Y:S01]  /*0c70*/  FMUL.FTZ R3, R182, R3 ;  /* 0x00000003b6037220 */ /* 0x000fe20000410000 */
[----:B------:R-:W-:Y:S01]  /*0c80*/  FMUL.FTZ R156, R48, R119 ;  /* 0x00000077309c7220 */ /* 0x000fe20000410000 */
[C---:B------:R-:W-:Y:S01]  /*0c90*/  FADD.FTZ R125, -R164.reuse, R125 ;  /* 0x0000007da47d7221 */ /* 0x040fe20000010100 */
[----:B------:R-:W-:Y:S01]  /*0ca0*/  FADD.FTZ R203, -R164, R163 ;  /* 0x000000a3a4cb7221 */ /* 0x000fe20000010100 */
[C---:B------:R-:W-:Y:S01]  /*0cb0*/  FMUL.FTZ R163, R182.reuse, R153 ;  /* 0x00000099b6a37220 */ /* 0x040fe20000410000 */
[----:B------:R-:W-:Y:S01]  /*0cc0*/  FMUL.FTZ R162, R182, R161 ;  /* 0x000000a1b6a27220 */ /* 0x000fe20000410000 */
[----:B------:R-:W-:-:S02]  /*0cd0*/  HADD2.F32 R127, -RZ, R141.H0_H0 ;  /* 0x2000008dff7f7230 */ /* 0x000fc40000004100 */
[C---:B------:R-:W-:Y:S01]  /*0ce0*/  FADD.FTZ R147, -R164.reuse, R147 ;  /* 0x00000093a4937221 */ /* 0x040fe20000010100 */
[----:B------:R-:W-:Y:S01]  /*0cf0*/  FADD.FTZ R121, -R164, R121 ;  /* 0x00000079a4797221 */ /* 0x000fe20000010100 */
[----:B------:R-:W-:Y:S01]  /*0d00*/  FMUL.FTZ R161, R182, R155 ;  /* 0x0000009bb6a17220 */ /* 0x000fe20000410000 */
[-C--:B------:R-:W-:Y:S01]  /*0d10*/  FFMA.FTZ R55, R176, R114.reuse, R55 ;  /* 0x00000072b0377223 */ /* 0x080fe20000010037 */
[----:B------:R-:W-:Y:S01]  /*0d20*/  FADD.FTZ R99, R99, R114 ;  /* 0x0000007263637221 */ /* 0x000fe20000010000 */
[----:B------:R-:W-:Y:S01]  /*0d30*/  FMUL.FTZ R153, R51, R114 ;  /* 0x0000007233997220 */ /* 0x000fe20000410000 */
[----:B------:R-:W-:Y:S01]  /*0d40*/  FFMA.FTZ R52, R3, R119, R52 ;  /* 0x0000007703347223 */ /* 0x000fe20000010034 */
[----:B------:R-:W-:Y:S01]  /*0d50*/  FADD.FTZ R96, R96, R119 ;  /* 0x0000007760607221 */ /* 0x000fe20000010000 */
[----:B------:R-:W-:Y:S01]  /*0d60*/  FMUL.FTZ R155, R49, R140 ;  /* 0x0000008c319b7220 */ /* 0x000fe20000410000 */
[----:B------:R-:W-:Y:S01]  /*0d70*/  FADD.FTZ R114, RZ, R156 ;  /* 0x0000009cff727221 */ /* 0x000fe20000010000 */
[----:B------:R-:W-:Y:S01]  /*0d80*/  FMUL.FTZ R178, R182, R125 ;  /* 0x0000007db6b27220 */ /* 0x000fe20000410000 */
[----:B------:R-:W-:Y:S01]  /*0d90*/  FFMA.FTZ R119, R3, R156, RZ ;  /* 0x0000009c03777223 */ /* 0x000fe200000100ff */
[----:B-1----:R-:W-:-:S02]  /*0da0*/  HADD2.F32 R116, -RZ, R143.H1_H1 ;  /* 0x3000008fff747230 */ /* 0x002fc40000004100 */
[C---:B------:R-:W-:Y:S01]  /*0db0*/  FADD.FTZ R149, -R164.reuse, R149 ;  /* 0x00000095a4957221 */ /* 0x040fe20000010100 */
[----:B------:R-:W-:Y:S01]  /*0dc0*/  FADD.FTZ R165, -R164, R158 ;  /* 0x0000009ea4a57221 */ /* 0x000fe20000010100 */
[--C-:B------:R-:W-:Y:S02]  /*0dd0*/  HADD2.F32 R197, -RZ, R154.reuse.H0_H0 ;  /* 0x2000009affc57230 */ /* 0x100fe40000004100 */
[C---:B------:R-:W-:Y:S01]  /*0de0*/  FMUL.FTZ R172, R182.reuse, R147 ;  /* 0x00000093b6ac7220 */ /* 0x040fe20000410000 */
[----:B------:R-:W-:Y:S02]  /*0df0*/  HADD2.F32 R134, -RZ, R154.H1_H1 ;  /* 0x3000009aff867230 */ /* 0x000fe40000004100 */
[----:B------:R-:W-:Y:S01]  /*0e00*/  FMUL.FTZ R158, R182, R121 ;  /* 0x00000079b69e7220 */ /* 0x000fe20000410000 */
[----:B------:R-:W-:Y:S01]  /*0e10*/  FMUL.FTZ R154, R50, R127 ;  /* 0x0000007f329a7220 */ /* 0x000fe20000410000 */
[----:B------:R-:W-:Y:S01]  /*0e20*/  FADD.FTZ R121, R114, R155 ;  /* 0x0000009b72797221 */ /* 0x000fe20000010000 */
[----:B------:R-:W-:Y:S01]  /*0e30*/  FMUL.FTZ R177, R182, R177 ;  /* 0x000000b1b6b17220 */ /* 0x000fe20000410000 */
[----:B------:R-:W-:Y:S01]  /*0e40*/  FFMA.FTZ R114, R178, R155, R119 ;  /* 0x0000009bb2727223 */ /* 0x000fe20000010077 */
[----:B------:R-:W-:Y:S01]  /*0e50*/  FMUL.FTZ R170, R182, R149 ;  /* 0x00000095b6aa7220 */ /* 0x000fe20000410000 */
[----:B------:R-:W-:-:S02]  /*0e60*/  HADD2.F32 R141, -RZ, R142.H0_H0 ;  /* 0x2000008eff8d7230 */ /* 0x000fc40000004100 */
[----:B------:R-:W-:Y:S01]  /*0e70*/  FADD.FTZ R95, R95, R116 ;  /* 0x000000745f5f7221 */ /* 0x000fe20000010000 */
[-C--:B------:R-:W-:Y:S01]  /*0e80*/  FFMA.FTZ R59, R172, R116.reuse, R59 ;  /* 0x00000074ac3b7223 */ /* 0x080fe2000001003b */
[----:B------:R-:W-:Y:S01]  /*0e90*/  FMUL.FTZ R149, R47, R116 ;  /* 0x000000742f957220 */ /* 0x000fe20000410000 */
[----:B------:R-:W-:Y:S01]  /*0ea0*/  FADD.FTZ R116, R121, R154 ;  /* 0x0000009a79747221 */ /* 0x000fe20000010000 */
[C---:B------:R-:W-:Y:S01]  /*0eb0*/  FADD.FTZ R175, -R164.reuse, R144 ;  /* 0x00000090a4af7221 */ /* 0x040fe20000010100 */
[----:B------:R-:W-:Y:S01]  /*0ec0*/  FFMA.FTZ R119, R177, R154, R114 ;  /* 0x0000009ab1777223 */ /* 0x000fe20000010072 */
[----:B------:R-:W-:Y:S02]  /*0ed0*/  HADD2.F32 R193, -RZ, R143.H0_H0 ;  /* 0x2000008fffc17230 */ /* 0x000fe40000004100 */
[----:B------:R-:W-:Y:S01]  /*0ee0*/  FADD.FTZ R151, -R164, R151 ;  /* 0x00000097a4977221 */ /* 0x000fe20000010100 */
[----:B------:R-:W-:Y:S02]  /*0ef0*/  HADD2.F32 R142, -RZ, R142.H1_H1 ;  /* 0x3000008eff8e7230 */ /* 0x000fe40000004100 */
[----:B------:R-:W-:Y:S01]  /*0f00*/  FADD.FTZ R121, R116, R153 ;  /* 0x0000009974797221 */ /* 0x000fe20000010000 */
[----:B------:R-:W-:-:S02]  /*0f10*/  HADD2.F32 R143, -RZ, R152.H0_H0 ;  /* 0x20000098ff8f7230 */ /* 0x000fc40000004100 */
[----:B------:R-:W-:Y:S02]  /*0f20*/  HADD2.F32 R124, -RZ, R152.H1_H1 ;  /* 0x30000098ff7c7230 */ /* 0x000fe40000004100 */
[----:B------:R-:W-:Y:S01]  /*0f30*/  FMUL.FTZ R152, R44, R141 ;  /* 0x0000008d2c987220 */ /* 0x000fe20000410000 */
[----:B------:R-:W-:Y:S01]  /*0f40*/  FADD.FTZ R145, -R164, R145 ;  /* 0x00000091a4917221 */ /* 0x000fe20000010100 */
[----:B------:R-:W-:Y:S01]  /*0f50*/  FMUL.FTZ R175, R182, R175 ;  /* 0x000000afb6af7220 */ /* 0x000fe20000410000 */
[----:B------:R-:W-:Y:S01]  /*0f60*/  FFMA.FTZ R114, R176, R153, R119 ;  /* 0x00000099b0727223 */ /* 0x000fe20000010077 */
[----:B------:R-:W-:Y:S01]  /*0f70*/  FMUL.FTZ R168, R182, R151 ;  /* 0x00000097b6a87220 */ /* 0x000fe20000410000 */
[----:B------:R-:W-:Y:S01]  /*0f80*/  FMUL.FTZ R151, R45, R142 ;  /* 0x0000008e2d977220 */ /* 0x000fe20000410000 */
[----:B------:R-:W-:Y:S01]  /*0f90*/  FADD.FTZ R116, R121, R152 ;  /* 0x0000009879747221 */ /* 0x000fe20000010000 */
[----:B------:R-:W-:Y:S01]  /*0fa0*/  FADD.FTZ R173, -R164, R146 ;  /* 0x00000092a4ad7221 */ /* 0x000fe20000010100 */
        /* <DEDUP_REMOVED lines=8> */
[----:B------:R-:W-:-:S02]  /*1030*/  FADD.FTZ R116, R121, R150 ;  /* 0x0000009679747221 */ /* 0x000fc40000010000 */
[----:B------:R-:W-:Y:S01]  /*1040*/  FFMA.FTZ R119, R173, R150, R114 ;  /* 0x00000096ad777223 */ /* 0x000fe20000010072 */
[----:B------:R-:W-:Y:S01]  /*1050*/  FMUL.FTZ R148, R40, R143 ;  /* 0x0000008f28947220 */ /* 0x000fe20000410000 */
[----:B------:R-:W-:Y:S01]  /*1060*/  FADD.FTZ R121, R116, R149 ;  /* 0x0000009574797221 */ /* 0x000fe20000010000 */
[----:B------:R-:W-:Y:S01]  /*1070*/  FMUL.FTZ R171, R182, R171 ;  /* 0x000000abb6ab7220 */ /* 0x000fe20000410000 */
[----:B------:R-:W-:Y:S01]  /*1080*/  FFMA.FTZ R116, R172, R149, R119 ;  /* 0x00000095ac747223 */ /* 0x000fe20000010077 */
[----:B------:R-:W-:Y:S01]  /*1090*/  FMUL.FTZ R147, R41, R124 ;  /* 0x0000007c29937220 */ /* 0x000fe20000410000 */
[----:B------:R-:W-:Y:S02]  /*10a0*/  FADD.FTZ R114, R121, R148 ;  /* 0x0000009479727221 */ /* 0x000fe40000010000 */
        /* <DEDUP_REMOVED lines=10> */
[----:B------:R-:W-:Y:S01]  /*1150*/  FADD.FTZ R157, -R164, R157 ;  /* 0x0000009da49d7221 */ /* 0x000fe20000010100 */
        /* <DEDUP_REMOVED lines=12> */
[----:B------:R-:W-:Y:S01]  /*1220*/  FADD.FTZ R159, -R164, R159 ;  /* 0x0000009fa49f7221 */ /* 0x000fe20000010100 */
[----:B------:R-:W-:Y:S01]  /*1230*/  FMUL.FTZ R165, R182, R165 ;  /* 0x000000a5b6a57220 */ /* 0x000fe20000410000 */
[----:B------:R-:W-:Y:S01]  /*1240*/  FFMA.FTZ R114, R166, R143, R119 ;  /* 0x0000008fa6727223 */ /* 0x000fe20000010077 */
[----:B------:R-:W-:-:S02]  /*1250*/  HADD2.F32 R117, -RZ, R137.H0_H0 ;  /* 0x20000089ff757230 */ /* 0x000fc40000004100 */
[----:B------:R-:W-:Y:S01]  /*1260*/  FADD.FTZ R92, R92, R141 ;  /* 0x0000008d5c5c7221 */ /* 0x000fe20000010000 */
[----:B------:R-:W-:Y:S02]  /*1270*/  HADD2.F32 R201, -RZ, R136.H0_H0 ;  /* 0x20000088ffc97230 */ /* 0x000fe40000004100 */
[----:B------:R-:W-:Y:S01]  /*1280*/  FFMA.FTZ R56, R175, R141, R56 ;  /* 0x0000008daf387223 */ /* 0x000fe20000010038 */
[----:B------:R-:W-:Y:S02]  /*1290*/  HADD2.F32 R2, -RZ, R137.H1_H1 ;  /* 0x30000089ff027230 */ /* 0x000fe40000004100 */
[C---:B------:R-:W-:Y:S01]  /*12a0*/  FADD.FTZ R137, -R164.reuse, R120 ;  /* 0x00000078a4897221 */ /* 0x040fe20000010100 */
[--C-:B------:R-:W-:Y:S02]  /*12b0*/  HADD2.F32 R113, -RZ, R139.reuse.H0_H0 ;  /* 0x2000008bff717230 */ /* 0x100fe40000004100 */
[----:B------:R-:W-:Y:S01]  /*12c0*/  FADD.FTZ R123, -R164, R123 ;  /* 0x0000007ba47b7221 */ /* 0x000fe20000010100 */
[----:B------:R-:W-:-:S02]  /*12d0*/  HADD2.F32 R112, -RZ, R139.H1_H1 ;  /* 0x3000008bff707230 */ /* 0x000fc40000004100 */
[----:B------:R-:W-:Y:S01]  /*12e0*/  FADD.FTZ R139, -R164, R122 ;  /* 0x0000007aa48b7221 */ /* 0x000fe20000010100 */
[----:B------:R-:W-:Y:S01]  /*12f0*/  FMUL.FTZ R141, R39, R190 ;  /* 0x000000be278d7220 */ /* 0x000fe20000410000 */
[----:B------:R-:W-:Y:S01]  /*1300*/  FADD.FTZ R116, R121, R142 ;  /* 0x0000008e79747221 */ /* 0x000fe20000010000 */
[----:B------:R-:W-:Y:S01]  /*1310*/  FMUL.FTZ R164, R182, R159 ;  /* 0x0000009fb6a47220 */ /* 0x000fe20000410000 */
[----:B------:R-:W-:Y:S01]  /*1320*/  FFMA.FTZ R119, R165, R142, R114 ;  /* 0x0000008ea5777223 */ /* 0x000fe20000010072 */
[--C-:B------:R-:W-:Y:S02]  /*1330*/  HADD2.F32 R115, -RZ, R138.reuse.H0_H0 ;  /* 0x2000008aff737230 */ /* 0x100fe40000004100 */
[----:B------:R-:W-:Y:S01]  /*1340*/  FFMA.FTZ R53, R178, R140, R53 ;  /* 0x0000008cb2357223 */ /* 0x000fe20000010035 */
[----:B------:R-:W-:Y:S02]  /*1350*/  HADD2.F32 R0, -RZ, R138.H1_H1 ;  /* 0x3000008aff007230 */ /* 0x000fe40000004100 */
[----:B------:R-:W-:Y:S01]  /*1360*/  FADD.FTZ R97, R97, R140 ;  /* 0x0000008c61617221 */ /* 0x000fe20000010000 */
[-C--:B------:R-:W-:Y:S01]  /*1370*/  FFMA.FTZ R70, R161, R117.reuse, R70 ;  /* 0x00000075a1467223 */ /* 0x080fe20000010046 */
[----:B------:R-:W-:Y:S01]  /*1380*/  FADD.FTZ R82, R82, R117 ;  /* 0x0000007552527221 */ /* 0x000fe20000010000 */
[----:B------:R-:W-:Y:S01]  /*1390*/  FMUL.FTZ R138, R34, R117 ;  /* 0x00000075228a7220 */ /* 0x000fe20000410000 */
[----:B------:R-:W-:-:S02]  /*13a0*/  HADD2.F32 R136, -RZ, R136.H1_H1 ;  /* 0x30000088ff887230 */ /* 0x000fc40000004100 */
[----:B------:R-:W-:Y:S01]  /*13b0*/  FMUL.FTZ R140, R32, R201 ;  /* 0x000000c9208c7220 */ /* 0x000fe20000410000 */
[----:B------:R-:W-:Y:S01]  /*13c0*/  FADD.FTZ R117, R116, R141 ;  /* 0x0000008d74757221 */ /* 0x000fe20000010000 */
[----:B------:R-:W-:Y:S01]  /*13d0*/  FFMA.FTZ R116, R164, R141, R119 ;  /* 0x0000008da4747223 */ /* 0x000fe20000010077 */
[C---:B------:R-:W-:Y:S01]  /*13e0*/  FMUL.FTZ R160, R182.reuse, R203 ;  /* 0x000000cbb6a07220 */ /* 0x040fe20000410000 */
[C---:B------:R-:W-:Y:S01]  /*13f0*/  FMUL.FTZ R157, R182.reuse, R139 ;  /* 0x0000008bb69d7220 */ /* 0x040fe20000410000 */
        /* <DEDUP_REMOVED lines=8> */
[C---:B------:R-:W-:Y:S01]  /*1480*/  FFMA.FTZ R2, R162.reuse, R139, R117 ;  /* 0x0000008ba2027223 */ /* 0x040fe20000010075 */
[----:B------:R-:W-:Y:S01]  /*1490*/  FFMA.FTZ R69, R162, R136, R69 ;  /* 0x00000088a2457223 */ /* 0x000fe20000010045 */
[----:B------:R-:W-:Y:S01]  /*14a0*/  FADD.FTZ R81, R81, R136 ;  /* 0x0000008851517221 */ /* 0x000fe20000010000 */
[----:B------:R-:W-:Y:S01]  /*14b0*/  FADD.FTZ R76, R76, R115 ;  /* 0x000000734c4c7221 */ /* 0x000fe20000010000 */
[-C--:B------:R-:W-:Y:S01]  /*14c0*/  FFMA.FTZ R72, R159, R115.reuse, R72 ;  /* 0x000000739f487223 */ /* 0x080fe20000010048 */
        /* <DEDUP_REMOVED lines=43> */
.L_x_8494:
[----:B------:R-:W-:Y:S05]  /*1780*/  BSYNC B0 ;  /* 0x0000000000007941 */ /* 0x000fea0003800000 */
.L_x_8492:
[----:B------:R-:W-:Y:S01]  /*1790*/  LOP3.LUT P5, RZ, R118, 0xff, RZ, 0xc0, !PT ;  /* 0x000000ff76ff7812 */ /* 0x000fe200078ac0ff */
[----:B------:R-:W-:Y:S01]  /*17a0*/  UMOV UR6, 0xffffffff ;  /* 0xffffffff00067882 */ /* 0x000fe20000000000 */
[----:B-1----:R-:W-:Y:S02]  /*17b0*/  SHF.R.U32.HI R112, RZ, 0x5, R185 ;  /* 0x00000005ff707819 */ /* 0x002fe400000116b9 */
        /* <DEDUP_REMOVED lines=28> */
.L_x_8555:
        /* <DEDUP_REMOVED lines=63> */
.L_x_8497:
[----:B------:R-:W-:Y:S05]  /*1d70*/  BSYNC B0 ;  /* 0x0000000000007941 */ /* 0x000fea0003800000 */
.L_x_8496:
        /* <DEDUP_REMOVED lines=9> */
.L_x_8499:
[----:B------:R-:W-:Y:S05]  /*1e10*/  BSYNC B0 ;  /* 0x0000000000007941 */ /* 0x000fea0003800000 */
.L_x_8498:
        /* <DEDUP_REMOVED lines=8> */
.L_x_8501:
[----:B------:R-:W-:Y:S05]  /*1ea0*/  BSYNC B0 ;  /* 0x0000000000007941 */ /* 0x000fea0003800000 */
.L_x_8500:
        /* <DEDUP_REMOVED lines=8> */
.L_x_8503:
[----:B------:R-:W-:Y:S05]  /*1f30*/  BSYNC B0 ;  /* 0x0000000000007941 */ /* 0x000fea0003800000 */
.L_x_8502:
        /* <DEDUP_REMOVED lines=17> */
.L_x_8505:
[----:B------:R-:W-:Y:S05]  /*2050*/  BSYNC B0 ;  /* 0x0000000000007941 */ /* 0x000fea0003800000 */
.L_x_8504:
        /* <DEDUP_REMOVED lines=37> */
.L_x_8507:
[----:B------:R-:W-:Y:S05]  /*22b0*/  BSYNC B0 ;  /* 0x0000000000007941 */ /* 0x000fea0003800000 */
.L_x_8506:
        /* <DEDUP_REMOVED lines=8> */
.L_x_8509:
[----:B------:R-:W-:Y:S05]  /*2340*/  BSYNC B0 ;  /* 0x0000000000007941 */ /* 0x000fea0003800000 */
.L_x_8508:
        /* <DEDUP_REMOVED lines=16> */
.L_x_8511:
[----:B------:R-:W-:Y:S05]  /*2450*/  BSYNC B0 ;  /* 0x0000000000007941 */ /* 0x000fea0003800000 */
.L_x_8510:
        /* <DEDUP_REMOVED lines=19> */
.L_x_8513:
[----:B------:R-:W-:Y:S05]  /*2590*/  BSYNC B0 ;  /* 0x0000000000007941 */ /* 0x000fea0003800000 */
.L_x_8512:
[----:B----4-:R-:W-:Y:S01]  /*25a0*/  @P4 FMUL.FTZ R125, R191, R125 ;  /* 0x0000007dbf7d4220 */ /* 0x010fe20000410000 */
[----:B------:R-:W-:Y:S01]  /*25b0*/  @!P2 ISETP.NE.U32.AND P0, PT, R180, RZ, PT ;  /* 0x000000ffb400a20c */ /* 0x000fe20003f05070 */
[----:B------:R-:W-:Y:S01]  /*25c0*/  BSSY B0, `(.L_x_8514) ;  /* 0x0000011000007945 */ /* 0x000fe20003800000 */
[----:B------:R-:W-:Y:S01]  /*25d0*/  @P4 LOP3.LUT P6, RZ, R199, 0xff, RZ, 0xc0, !PT ;  /* 0x000000ffc7ff4812 */ /* 0x000fe200078cc0ff */
[----:B------:R-:W-:Y:S01]  /*25e0*/  @P4 FMUL.FTZ R124, R125, R124 ;  /* 0x0000007c7d7c4220 */ /* 0x000fe20000410000 */
[----:B------:R-:W-:Y:S01]  /*25f0*/  @!P2 ISETP.NE.AND.EX P0, PT, R179, RZ, PT, P0 ;  /* 0x000000ffb300a20c */ /* 0x000fe20003f05300 */
[----:B------:R-:W-:Y:S01]  /*2600*/  HFMA2.MMA R199, -RZ, RZ, 0, 0 ;  /* 0x00000000ffc77435 */ /* 0x000fe200000001ff */
[----:B------:R-:W-:Y:S02]  /*2610*/  @P4 F2FP.F16.F32.PACK_AB R114, RZ, R200 ;  /* 0x000000c8ff72423e */ /* 0x000fe400000000ff */
[----:B------:R-:W-:Y:S02]  /*2620*/  @P4 FSEL R200, R124, RZ, P6 ;  /* 0x000000ff7cc84208 */ /* 0x000fe40003000000 */
[----:B------:R-:W-:-:S02]  /*2630*/  @P4 LEA.HI R207, R121, R208, RZ, 0x3 ;  /* 0x000000d079cf4211 */ /* 0x000fc400078f18ff */
        /* <DEDUP_REMOVED lines=9> */
.L_x_8515:
[----:B------:R-:W-:Y:S05]  /*26d0*/  BSYNC B0 ;  /* 0x0000000000007941 */ /* 0x000fea0003800000 */
.L_x_8514:
        /* <DEDUP_REMOVED lines=28> */
.L_x_8517:
[----:B------:R-:W-:Y:S05]  /*28a0*/  BSYNC B0 ;  /* 0x0000000000007941 */ /* 0x000fea0003800000 */
.L_x_8516:
[----:B------:R-:W-:Y:S01]  /*28b0*/  @P4 FMUL.FTZ R119, R125, R119 ;  /* 0x000000777d774220 */ /* 0x000fe20000410000 */
[----:B------:R-:W-:Y:S01]  /*28c0*/  @P4 LOP3.LUT P0, RZ, R130, 0xff0000, RZ, 0xc0, !PT ;  /* 0x00ff000082ff4812 */ /* 0x000fe2000780c0ff */
[----:B------:R-:W-:Y:S01]  /*28d0*/  BSSY B0, `(.L_x_8518) ;  /* 0x0000021000007945 */ /* 0x000fe20003800000 */
[----:B------:R-:W-:Y:S01]  /*28e0*/  @P4 F2FP.F16.F32.PACK_AB R194, RZ, R194 ;  /* 0x000000c2ffc2423e */ /* 0x000fe200000000ff */
[----:B------:R-:W-:Y:S01]  /*28f0*/  @P4 FMUL.FTZ R119, R119, R118 ;  /* 0x0000007677774220 */ /* 0x000fe20000410000 */
[----:B------:R-:W-:Y:S01]  /*2900*/  @P4 F2FP.F16.F32.PACK_AB R118, RZ, R123 ;  /* 0x0000007bff76423e */ /* 0x000fe200000000ff */
        /* <DEDUP_REMOVED lines=8> */
[----:B------:R-:W-:Y:S02]  /*2990*/  @P4 F2FP.F16.F32.PACK_AB R132, RZ, R132 ;  /* 0x00000084ff84423e */ /* 0x000fe400000000ff */
[----:B------:R-:W-:Y:S02]  /*29a0*/  @!P2 ISETP.NE.AND.EX P0, PT, R179, RZ, PT, P0 ;  /* 0x000000ffb300a20c */ /* 0x000fe40003f05300 */
[----:B------:R-:W-:Y:S02]  /*29b0*/  @P4 PRMT R106, R106, 0x5410, R118 ;  /* 0x000054106a6a4816 */ /* 0x000fe40000000076 */
[----:B------:R-:W-:-:S02]  /*29c0*/  SEL R117, R124, R101, P6 ;  /* 0x000000657c757207 */ /* 0x000fc40003000000 */
[----:B------:R-:W-:Y:S02]  /*29d0*/  @P4 PRMT R105, R105, 0x5410, R206 ;  /* 0x0000541069694816 */ /* 0x000fe400000000ce */
[----:B------:R-:W-:Y:S02]  /*29e0*/  @P4 PRMT R107, R132, 0x7610, R107 ;  /* 0x00007610846b4816 */ /* 0x000fe4000000006b */
[----:B------:R-:W-:Y:S02]  /*29f0*/  @P4 F2FP.F16.F32.PACK_AB R133, RZ, R133 ;  /* 0x00000085ff85423e */ /* 0x000fe400000000ff */
        /* <DEDUP_REMOVED lines=14> */
.L_x_8519:
[----:B------:R-:W-:Y:S05]  /*2ae0*/  BSYNC B0 ;  /* 0x0000000000007941 */ /* 0x000fea0003800000 */
.L_x_8518:
        /* <DEDUP_REMOVED lines=31> */
.L_x_8521:
[----:B------:R-:W-:Y:S05]  /*2ce0*/  BSYNC B0 ;  /* 0x0000000000007941 */ /* 0x000fea0003800000 */
.L_x_8520:
        /* <DEDUP_REMOVED lines=15> */
.L_x_8523:
[----:B------:R-:W-:Y:S05]  /*2de0*/  BSYNC B0 ;  /* 0x0000000000007941 */ /* 0x000fea0003800000 */
.L_x_8522:
        /* <DEDUP_REMOVED lines=15> */
.L_x_8525:
[----:B------:R-:W-:Y:S05]  /*2ee0*/  BSYNC B0 ;  /* 0x0000000000007941 */ /* 0x000fea0003800000 */
.L_x_8524:
        /* <DEDUP_REMOVED lines=15> */
.L_x_8527:
[----:B------:R-:W-:Y:S05]  /*2fe0*/  BSYNC B0 ;  /* 0x0000000000007941 */ /* 0x000fea0003800000 */
.L_x_8526:
        /* <DEDUP_REMOVED lines=15> */
.L_x_8529:
[----:B------:R-:W-:Y:S05]  /*30e0*/  BSYNC B0 ;  /* 0x0000000000007941 */ /* 0x000fea0003800000 */
.L_x_8528:
        /* <DEDUP_REMOVED lines=15> */
.L_x_8531:
[----:B------:R-:W-:Y:S05]  /*31e0*/  BSYNC B0 ;  /* 0x0000000000007941 */ /* 0x000fea0003800000 */
.L_x_8530:
        /* <DEDUP_REMOVED lines=15> */
.L_x_8533:
[----:B------:R-:W-:Y:S05]  /*32e0*/  BSYNC B0 ;  /* 0x0000000000007941 */ /* 0x000fea0003800000 */
.L_x_8532:
        /* <DEDUP_REMOVED lines=15> */
.L_x_8535:
[----:B------:R-:W-:Y:S05]  /*33e0*/  BSYNC B0 ;  /* 0x0000000000007941 */ /* 0x000fea0003800000 */
.L_x_8534:
        /* <DEDUP_REMOVED lines=15> */
.L_x_8537:
[----:B------:R-:W-:Y:S05]  /*34e0*/  BSYNC B0 ;  /* 0x0000000000007941 */ /* 0x000fea0003800000 */
.L_x_8536:
        /* <DEDUP_REMOVED lines=24> */
.L_x_8539:
[----:B------:R-:W-:Y:S05]  /*3670*/  BSYNC B0 ;  /* 0x0000000000007941 */ /* 0x000fea0003800000 */
.L_x_8538:
        /* <DEDUP_REMOVED lines=28> */
.L_x_8541:
[----:B------:R-:W-:Y:S05]  /*3840*/  BSYNC B0 ;  /* 0x0000000000007941 */ /* 0x000fea0003800000 */
.L_x_8540:
        /* <DEDUP_REMOVED lines=39> */
.L_x_8543:
[----:B------:R-:W-:Y:S05]  /*3ac0*/  BSYNC B0 ;  /* 0x0000000000007941 */ /* 0x000fea0003800000 */
.L_x_8542:
        /* <DEDUP_REMOVED lines=18> */
.L_x_8491:
        /* <DEDUP_REMOVED lines=23> */
.L_x_8495:
[----:B------:R-:W-:Y:S01]  /*3d60*/  HFMA2.MMA R125, -RZ, RZ, 0, 9.5367431640625e-07 ;  /* 0x00000010ff7d7435 */ /* 0x000fe200000001ff */
[----:B------:R-:W-:Y:S02]  /*3d70*/  MOV R124, R119 ;  /* 0x00000077007c7202 */ /* 0x000fe40000000f00 */
[----:B------:R-:W-:Y:S02]  /*3d80*/  MOV R126, 0x1f ;  /* 0x0000001f007e7802 */ /* 0x000fe40000000f00 */
[----:B------:R-:W-:-:S07]  /*3d90*/  MOV R123, 0xffffffff ;  /* 0xffffffff007b7802 */ /* 0x000fce0000000f00 */
[----:B------:R-:W-:Y:S05]  /*3da0*/  WARPSYNC.COLLECTIVE R123, `(.L_x_8545) ;  /* 0x000000007b087348 */ /* 0x000fea0003c00000 */
[----:B------:R0:W1:Y:S02]  /*3db0*/  SHFL.DOWN P1, R193, R124, R125, R126 ;  /* 0x0800007d7cc17389 */ /* 0x000064000002007e */
[----:B01----:R-:W-:Y:S01]  /*3dc0*/  ENDCOLLECTIVE ;  /* 0x000000000000791b */ /* 0x003fe20003800000 */
.L_x_8545:
[----:B------:R-:W-:Y:S02]  /*3dd0*/  MOV R124, R122 ;  /* 0x0000007a007c7202 */ /* 0x000fe40000000f00 */
[----:B------:R-:W-:-:S07]  /*3de0*/  MOV R114, R193 ;  /* 0x000000c100727202 */ /* 0x000fce0000000f00 */
[----:B------:R-:W-:Y:S05]  /*3df0*/  WARPSYNC.COLLECTIVE R123, `(.L_x_8546) ;  /* 0x000000007b087348 */ /* 0x000fea0003c00000 */
[----:B------:R0:W1:Y:S02]  /*3e00*/  SHFL.DOWN P1, R193, R124, R125, R126 ;  /* 0x0800007d7cc17389 */ /* 0x000064000002007e */
[----:B01----:R-:W-:Y:S01]  /*3e10*/  ENDCOLLECTIVE ;  /* 0x000000000000791b */ /* 0x003fe20003800000 */
.L_x_8546:
[----:B------:R-:W-:Y:S01]  /*3e20*/  FADD.FTZ R114, R114, R119 ;  /* 0x0000007772727221 */ /* 0x000fe20000010000 */
[----:B------:R-:W-:-:S04]  /*3e30*/  HFMA2.MMA R125, -RZ, RZ, 0, 4.76837158203125e-07 ;  /* 0x00000008ff7d7435 */ /* 0x000fc800000001ff */
[----:B------:R-:W-:Y:S02]  /*3e40*/  MOV R124, R114 ;  /* 0x00000072007c7202 */ /* 0x000fe40000000f00 */
[----:B------:R-:W-:-:S07]  /*3e50*/  MOV R115, R193 ;  /* 0x000000c100737202 */ /* 0x000fce0000000f00 */
[----:B------:R-:W-:Y:S05]  /*3e60*/  WARPSYNC.COLLECTIVE R123, `(.L_x_8547) ;  /* 0x000000007b087348 */ /* 0x000fea0003c00000 */
[----:B------:R0:W1:Y:S02]  /*3e70*/  SHFL.DOWN P1, R193, R124, R125, R126 ;  /* 0x0800007d7cc17389 */ /* 0x000064000002007e */
[----:B01----:R-:W-:Y:S01]  /*3e80*/  ENDCOLLECTIVE ;  /* 0x000000000000791b */ /* 0x003fe20003800000 */
.L_x_8547:
[----:B------:R-:W-:-:S05]  /*3e90*/  FADD.FTZ R115, R115, R122 ;  /* 0x0000007a73737221 */ /* 0x000fca0000010000 */
[----:B------:R-:W-:Y:S02]  /*3ea0*/  MOV R124, R115 ;  /* 0x00000073007c7202 */ /* 0x000fe40000000f00 */
[----:B------:R-:W-:-:S07]  /*3eb0*/  MOV R117, R193 ;  /* 0x000000c100757202 */ /* 0x000fce0000000f00 */
[----:B------:R-:W-:Y:S05]  /*3ec0*/  WARPSYNC.COLLECTIVE R123, `(.L_x_8548) ;  /* 0x000000007b087348 */ /* 0x000fea0003c00000 */
[----:B------:R0:W1:Y:S02]  /*3ed0*/  SHFL.DOWN P1, R193, R124, R125, R126 ;  /* 0x0800007d7cc17389 */ /* 0x000064000002007e */
[----:B01----:R-:W-:Y:S01]  /*3ee0*/  ENDCOLLECTIVE ;  /* 0x000000000000791b */ /* 0x003fe20003800000 */
.L_x_8548:
[----:B------:R-:W-:Y:S01]  /*3ef0*/  FADD.FTZ R117, R114, R117 ;  /* 0x0000007572757221 */ /* 0x000fe20000010000 */
[----:B------:R-:W-:-:S04]  /*3f00*/  HFMA2.MMA R125, -RZ, RZ, 0, 2.384185791015625e-07 ;  /* 0x00000004ff7d7435 */ /* 0x000fc800000001ff */
[----:B------:R-:W-:Y:S02]  /*3f10*/  MOV R124, R117 ;  /* 0x00000075007c7202 */ /* 0x000fe40000000f00 */
[----:B------:R-:W-:-:S07]  /*3f20*/  MOV R116, R193 ;  /* 0x000000c100747202 */ /* 0x000fce0000000f00 */
[----:B------:R-:W-:Y:S05]  /*3f30*/  WARPSYNC.COLLECTIVE R123, `(.L_x_8549) ;  /* 0x000000007b087348 */ /* 0x000fea0003c00000 */
[----:B------:R0:W1:Y:S02]  /*3f40*/  SHFL.DOWN P1, R193, R124, R125, R126 ;  /* 0x0800007d7cc17389 */ /* 0x000064000002007e */
[----:B01----:R-:W-:Y:S01]  /*3f50*/  ENDCOLLECTIVE ;  /* 0x000000000000791b */ /* 0x003fe20003800000 */
.L_x_8549:
[----:B------:R-:W-:-:S05]  /*3f60*/  FADD.FTZ R116, R115, R116 ;  /* 0x0000007473747221 */ /* 0x000fca0000010000 */
[----:B------:R-:W-:Y:S02]  /*3f70*/  MOV R124, R116 ;  /* 0x00000074007c7202 */ /* 0x000fe40000000f00 */
[----:B------:R-:W-:-:S07]  /*3f80*/  MOV R118, R193 ;  /* 0x000000c100767202 */ /* 0x000fce0000000f00 */
[----:B------:R-:W-:Y:S05]  /*3f90*/  WARPSYNC.COLLECTIVE R123, `(.L_x_8550) ;  /* 0x000000007b087348 */ /* 0x000fea0003c00000 */
[----:B------:R0:W1:Y:S02]  /*3fa0*/  SHFL.DOWN P1, R193, R124, R125, R126 ;  /* 0x0800007d7cc17389 */ /* 0x000064000002007e */
[----:B01----:R-:W-:Y:S01]  /*3fb0*/  ENDCOLLECTIVE ;  /* 0x000000000000791b */ /* 0x003fe20003800000 */
.L_x_8550:
[----:B------:R-:W-:Y:S01]  /*3fc0*/  FADD.FTZ R118, R117, R118 ;  /* 0x0000007675767221 */ /* 0x000fe20000010000 */
[----:B------:R-:W-:-:S04]  /*3fd0*/  HFMA2.MMA R125, -RZ, RZ, 0, 1.1920928955078125e-07 ;  /* 0x00000002ff7d7435 */ /* 0x000fc800000001ff */
[----:B------:R-:W-:Y:S02]  /*3fe0*/  MOV R124, R118 ;  /* 0x00000076007c7202 */ /* 0x000fe40000000f00 */
[----:B------:R-:W-:-:S07]  /*3ff0*/  MOV R121, R193 ;  /* 0x000000c100797202 */ /* 0x000fce0000000f00 */
[----:B------:R-:W-:Y:S05]  /*4000*/  WARPSYNC.COLLECTIVE R123, `(.L_x_8551) ;  /* 0x000000007b087348 */ /* 0x000fea0003c00000 */
[----:B------:R0:W1:Y:S02]  /*4010*/  SHFL.DOWN P1, R193, R124, R125, R126 ;  /* 0x0800007d7cc17389 */ /* 0x000064000002007e */
[----:B01----:R-:W-:Y:S01]  /*4020*/  ENDCOLLECTIVE ;  /* 0x000000000000791b */ /* 0x003fe20003800000 */
.L_x_8551:
[----:B------:R-:W-:-:S05]  /*4030*/  FADD.FTZ R121, R116, R121 ;  /* 0x0000007974797221 */ /* 0x000fca0000010000 */
[----:B------:R-:W-:Y:S02]  /*4040*/  MOV R124, R121 ;  /* 0x00000079007c7202 */ /* 0x000fe40000000f00 */
[----:B------:R-:W-:-:S07]  /*4050*/  MOV R119, R193 ;  /* 0x000000c100777202 */ /* 0x000fce0000000f00 */
[----:B------:R-:W-:Y:S05]  /*4060*/  WARPSYNC.COLLECTIVE R123, `(.L_x_8552) ;  /* 0x000000007b087348 */ /* 0x000fea0003c00000 */
[----:B------:R0:W1:Y:S02]  /*4070*/  SHFL.DOWN P1, R193, R124, R125, R126 ;  /* 0x0800007d7cc17389 */ /* 0x000064000002007e */
[----:B01----:R-:W-:Y:S01]  /*4080*/  ENDCOLLECTIVE ;  /* 0x000000000000791b */ /* 0x003fe20003800000 */
.L_x_8552:
[----:B------:R-:W-:Y:S01]  /*4090*/  FADD.FTZ R119, R118, R119 ;  /* 0x0000007776777221 */ /* 0x000fe20000010000 */
[----:B------:R-:W-:-:S04]  /*40a0*/  HFMA2.MMA R125, -RZ, RZ, 0, 5.9604644775390625e-08 ;  /* 0x00000001ff7d7435 */ /* 0x000fc800000001ff */
[----:B------:R-:W-:Y:S02]  /*40b0*/  MOV R124, R119 ;  /* 0x00000077007c7202 */ /* 0x000fe40000000f00 */
[----:B------:R-:W-:-:S07]  /*40c0*/  MOV R120, R193 ;  /* 0x000000c100787202 */ /* 0x000fce0000000f00 */
[----:B------:R-:W-:Y:S05]  /*40d0*/  WARPSYNC.COLLECTIVE R123, `(.L_x_8553) ;  /* 0x000000007b087348 */ /* 0x000fea0003c00000 */
[----:B------:R0:W1:Y:S02]  /*40e0*/  SHFL.DOWN P1, R193, R124, R125, R126 ;  /* 0x0800007d7cc17389 */ /* 0x000064000002007e */
[----:B01----:R-:W-:Y:S01]  /*40f0*/  ENDCOLLECTIVE ;  /* 0x000000000000791b */ /* 0x003fe20003800000 */
.L_x_8553:
[----:B------:R-:W-:-:S05]  /*4100*/  FADD.FTZ R120, R121, R120 ;  /* 0x0000007879787221 */ /* 0x000fca0000010000 */
[----:B------:R-:W-:Y:S02]  /*4110*/  MOV R124, R120 ;  /* 0x00000078007c7202 */ /* 0x000fe40000000f00 */
[----:B------:R-:W-:-:S07]  /*4120*/  MOV R192, R193 ;  /* 0x000000c100c07202 */ /* 0x000fce0000000f00 */
[----:B------:R-:W-:Y:S05]  /*4130*/  WARPSYNC.COLLECTIVE R123, `(.L_x_8554) ;  /* 0x000000007b087348 */ /* 0x000fea0003c00000 */
[----:B------:R0:W1:Y:S02]  /*4140*/  SHFL.DOWN P1, R193, R124, R125, R126 ;  /* 0x0800007d7cc17389 */ /* 0x000064000002007e */
[----:B01----:R-:W-:Y:S01]  /*4150*/  ENDCOLLECTIVE ;  /* 0x000000000000791b */ /* 0x003fe20003800000 */
.L_x_8554:
[----:B------:R-:W-:Y:S05]  /*4160*/  BRA `(.L_x_8555) ;  /* 0xffffffd800047947 */ /* 0x000fea000383ffff */
.L_x_8556:
        /* <DEDUP_REMOVED lines=9> */
.L_x_11412:


//--------------------- .text._ZN10layer_norm13ln_bwd_kernelINS_13Kernel_traitsIf6__halffS2_fjLj6144ELj1ELj1ELj8ELj16ENS_18Kernel_traits_baseILj6144EfS2_fS2_fjLj256EEEEELb1ELb1ELb0ELb0EEEvNS_9BwdParamsE --------------------------
	.section	.text._ZN10layer_norm13ln_bwd_kernelINS_13Kernel_traitsIf6__halffS2_fjLj6144ELj1ELj1ELj8ELj16ENS_18Kernel_traits_baseILj6144EfS2_fS2_fjLj256EEEEELb1ELb1ELb0ELb0EEEvNS_9BwdParamsE,"ax",@progbits
	.align	128
        .global         _ZN10layer_norm13ln_bwd_kernelINS_13Kernel_traitsIf6__halffS2_fjLj6144ELj1ELj1ELj8ELj16ENS_18Kernel_traits_baseILj6144EfS2_fS2_fjLj256EEEEELb1ELb1ELb0ELb0EEEvNS_9BwdParamsE
        .type           _ZN10layer_norm13ln_bwd_kernelINS_13Kernel_traitsIf6__halffS2_fjLj6144ELj1ELj1ELj8ELj16ENS_18Kernel_traits_baseILj6144EfS2_fS2_fjLj256EEEEELb1ELb1ELb0ELb0EEEvNS_9BwdParamsE,@function
        .size           _ZN10layer_norm13ln_bwd_kernelINS_13Kernel_traitsIf6__halffS2_fjLj6144ELj1ELj1ELj8ELj16ENS_18Kernel_traits_baseILj6144EfS2_fS2_fjLj256EEEEELb1ELb1ELb0ELb0EEEvNS_9BwdParamsE,(.L_x_11413 - _ZN10layer_norm13ln_bwd_kernelINS_13Kernel_traitsIf6__halffS2_fjLj6144ELj1ELj1ELj8ELj16ENS_18Kernel_traits_baseILj6144EfS2_fS2_fjLj256EEEEELb1ELb1ELb0ELb0EEEvNS_9BwdParamsE)
        .other          _ZN10layer_norm13ln_bwd_kernelINS_13Kernel_traitsIf6__halffS2_fjLj6144ELj1ELj1ELj8ELj16ENS_18Kernel_traits_baseILj6144EfS2_fS2_fjLj256EEEEELb1ELb1ELb0ELb0EEEvNS_9BwdParamsE,@"STO_CUDA_ENTRY STV_DEFAULT"
_ZN10layer_norm13ln_bwd_kernelINS_13Kernel_traitsIf6__halffS2_fjLj6144ELj1ELj1ELj8ELj16ENS_18Kernel_traits_baseILj6144EfS2_fS2_fjLj256EEEEELb1ELb1ELb0ELb0EEEvNS_9BwdParamsE:
.text._ZN10layer_norm13ln_bwd_kernelINS_13Kernel_traitsIf6__halffS2_fjLj6144ELj1ELj1ELj8ELj16ENS_18Kernel_traits_baseILj6144EfS2_fS2_fjLj256EEEEELb1ELb1ELb0ELb0EEEvNS_9BwdParamsE:
        /* <DEDUP_REMOVED lines=98> */
.L_x_8571:
        /* <DEDUP_REMOVED lines=105> */
.L_x_8559:
[----:B------:R-:W-:Y:S05]  /*0cb0*/  BSYNC B0 ;  /* 0x0000000000007941 */ /* 0x000fea0003800000 */
.L_x_8558:
        /* <DEDUP_REMOVED lines=60> */
[----:B------:R-:W-:Y:S01]  /*1080*/  FADD.FTZ R183, -R190, R186 ;  /* 0x000000babeb77221 */ /* 0x000fe20000010100 */
[----:B------:R-:W-:Y:S01]  /*1090*/  FMUL.FTZ R201, R145, R182 ;  /* 0x000000b691c97220 */ /* 0x000fe20000410000 */
[----:B------:R-:W-:Y:S01]  /*10a0*/  FADD.FTZ R180, R179, R198 ;  /* 0x000000c6b3b47221 */ /* 0x000fe20000010000 */
[C---:B------:R-:W-:Y:S01]  /*10b0*/  FFMA.FTZ R177, R199.reuse, R198, R178 ;  /* 0x000000c6c7b17223 */ /* 0x040fe200000100b2 */
        /* <DEDUP_REMOVED lines=19> */
.L_x_8561:
[----:B------:R-:W-:Y:S05]  /*11f0*/  BSYNC B0 ;  /* 0x0000000000007941 */ /* 0x000fea0003800000 */
.L_x_8560:
        /* <DEDUP_REMOVED lines=82> */
.L_x_8563:
[----:B------:R-:W-:Y:S05]  /*1720*/  BSYNC B0 ;  /* 0x0000000000007941 */ /* 0x000fea0003800000 */
.L_x_8562:
        /* <DEDUP_REMOVED lines=27> */
.L_x_8586:
        /* <DEDUP_REMOVED lines=40> */
[----:B------:R-:W-:Y:S02]  /*1b60*/  ISETP.NE.U32.AND P5, PT, RZ, UR8, PT ;  /* 0x00000008ff007c0c */ /* 0x000fe4000bfa5070 */
[----:B------:R-:W-:Y:S02]  /*1b70*/  CS2R R188, SRZ ;  /* 0x0000000000bc7805 */ /* 0x000fe4000001ff00 */
        /* <DEDUP_REMOVED lines=12> */
[----:B------:R-:W-:-:S02]  /*1c40*/  FMUL.FTZ R219, R192, R185 ;  /* 0x000000b9c0db7220 */ /* 0x000fc40000410000 */
[----:B------:R-:W-:Y:S01]  /*1c50*/  FMUL.FTZ R190, R192, R235 ;  /* 0x000000ebc0be7220 */ /* 0x000fe20000410000 */
[----:B------:R-:W-:Y:S01]  /*1c60*/  @P5 FADD.FTZ R183, R40, R183 ;  /* 0x000000b728b75221 */ /* 0x000fe20000010000 */
[----:B------:R-:W-:Y:S01]  /*1c70*/  @P5 FADD.FTZ R219, R44, R219 ;  /* 0x000000db2cdb5221 */ /* 0x000fe20000010000 */
[----:B------:R-:W-:Y:S01]  /*1c80*/  HFMA2.MMA R235, -RZ, RZ, 0, 0 ;  /* 0x00000000ffeb7435 */ /* 0x000fe200000001ff */
[----:B------:R-:W-:Y:S01]  /*1c90*/  @P5 FADD.FTZ R190, R47, R190 ;  /* 0x000000be2fbe5221 */ /* 0x000fe20000010000 */
[----:B------:R-:W-:-:S04]  /*1ca0*/  FMUL.FTZ R180, R183, R225 ;  /* 0x000000e1b7b47220 */ /* 0x000fc80000410000 */
[----:B------:R-:W-:-:S04]  /*1cb0*/  FMUL.FTZ R181, R180, UR15 ;  /* 0x0000000fb4b57c20 */ /* 0x000fc80008410000 */
[----:B------:R-:W-:-:S05]  /*1cc0*/  FMUL.FTZ R182, R152, R181 ;  /* 0x000000b598b67220 */ /* 0x000fca0000410000 */
[----:B------:R-:W-:Y:S01]  /*1cd0*/  FSEL R182, R182, RZ, P6 ;  /* 0x000000ffb6b67208 */ /* 0x000fe20003000000 */
        /* <DEDUP_REMOVED lines=11> */
[----:B------:R-:W-:Y:S01]  /*1d90*/  FMUL.FTZ R181, R153, R180 ;  /* 0x000000b499b57220 */ /* 0x000fe20000410000 */
[----:B------:R-:W-:Y:S01]  /*1da0*/  @P6 FMUL.FTZ R188, R180, R178 ;  /* 0x000000b2b4bc6220 */ /* 0x000fe20000410000 */
[-CC-:B------:R-:W-:Y:S01]  /*1db0*/  FFMA.FTZ R178, R223, R187.reuse, R184.reuse ;  /* 0x000000bbdfb27223 */ /* 0x180fe200000100b8 */
[-CC-:B------:R-:W-:Y:S01]  /*1dc0*/  FFMA.FTZ R180, R211, R187.reuse, R184.reuse ;  /* 0x000000bbd3b47223 */ /* 0x180fe200000100b8 */
[----:B------:R-:W-:Y:S01]  /*1dd0*/  FFMA.FTZ R184, R212, R187, R184 ;  /* 0x000000bbd4b87223 */ /* 0x000fe200000100b8 */
[----:B------:R-:W-:Y:S01]  /*1de0*/  FSEL R181, R181, RZ, P6 ;  /* 0x000000ffb5b57208 */ /* 0x000fe20003000000 */
[----:B------:R-:W-:Y:S01]  /*1df0*/  FADD.FTZ R227, R221, -R178 ;  /* 0x800000b2dde37221 */ /* 0x000fe20000010000 */
        /* <DEDUP_REMOVED lines=10> */
[----:B------:R-:W-:Y:S01]  /*1ea0*/  ISETP.NE.U32.AND P5, PT, RZ, UR16, PT ;  /* 0x00000010ff007c0c */ /* 0x000fe2000bfa5070 */
[----:B------:R-:W-:Y:S01]  /*1eb0*/  HFMA2.MMA R191, -RZ, RZ, 0, 0 ;  /* 0x00000000ffbf7435 */ /* 0x000fe200000001ff */
[----:B------:R-:W-:Y:S01]  /*1ec0*/  F2FP.F16.F32.PACK_AB R182, R181, R182 ;  /* 0x000000b6b5b6723e */ /* 0x000fe200000000ff */
[----:B------:R-:W-:Y:S01]  /*1ed0*/  FADD.FTZ R65, R65, R188 ;  /* 0x000000bc41417221 */ /* 0x000fe20000010000 */
        /* <DEDUP_REMOVED lines=19> */
[----:B------:R-:W-:Y:S01]  /*2010*/  FSEL R183, R183, RZ, P5 ;  /* 0x000000ffb7b77208 */ /* 0x000fe20002800000 */
[----:B------:R-:W-:Y:S01]  /*2020*/  FMUL.FTZ R185, R185, UR15 ;  /* 0x0000000fb9b97c20 */ /* 0x000fe20008410000 */
[----:B------:R-:W-:-:S04]  /*2030*/  FMUL.FTZ R238, R180, UR15 ;  /* 0x0000000fb4ee7c20 */ /* 0x000fc80008410000 */
[----:B------:R-:W-:Y:S01]  /*2040*/  FMUL.FTZ R180, R155, R238 ;  /* 0x000000ee9bb47220 */ /* 0x000fe20000410000 */
[----:B------:R-:W-:-:S05]  /*2050*/  @P5 HADD2.F32 R178, -RZ, R177.H0_H0 ;  /* 0x200000b1ffb25230 */ /* 0x000fca0000004100 */
[----:B------:R-:W-:Y:S01]  /*2060*/  @P5 FMUL.FTZ R191, R227, R178 ;  /* 0x000000b2e3bf5220 */ /* 0x000fe20000410000 */
[----:B------:R-:W-:Y:S01]  /*2070*/  LOP3.LUT P5, RZ, R232, 0xff000000, RZ, 0xc0, !PT ;  /* 0xff000000e8ff7812 */ /* 0x000fe200078ac0ff */
[----:B------:R-:W-:Y:S01]  /*2080*/  FMUL.FTZ R227, R190, UR15 ;  /* 0x0000000fbee37c20 */ /* 0x000fe20008410000 */
[----:B------:R-:W-:Y:S01]  /*2090*/  MOV R178, RZ ;  /* 0x000000ff00b27202 */ /* 0x000fe20000000f00 */
[----:B------:R-:W-:Y:S02]  /*20a0*/  FADD.FTZ R70, R70, R191 ;  /* 0x000000bf46467221 */ /* 0x000fe40000010000 */
[----:B------:R-:W-:-:S05]  /*20b0*/  FMUL.FTZ R218, R159, R227 ;  /* 0x000000e39fda7220 */ /* 0x000fca0000410000 */
[----:B------:R-:W-:-:S03]  /*20c0*/  FSEL R218, R218, RZ, P5 ;  /* 0x000000ffdada7208 */ /* 0x000fc60002800000 */
[----:B------:R-:W-:Y:S01]  /*20d0*/  @P5 HADD2.F32 R190, -RZ, R177.H1_H1 ;  /* 0x300000b1ffbe5230 */ /* 0x000fe20000004100 */
[----:B------:R-:W-:Y:S02]  /*20e0*/  MOV R177, R232 ;  /* 0x000000e800b17202 */ /* 0x000fe40000000f00 */
[----:B------:R-:W-:Y:S02]  /*20f0*/  F2FP.F16.F32.PACK_AB R181, R218, R183 ;  /* 0x000000b7dab5723e */ /* 0x000fe400000000ff */
[----:B------:R-:W-:Y:S01]  /*2100*/  @P5 FMUL.FTZ R178, R227, R190 ;  /* 0x000000bee3b25220 */ /* 0x000fe20000410000 */
[----:B------:R-:W-:Y:S01]  /*2110*/  LOP3.LUT P5, RZ, R177, 0xff, RZ, 0xc0, !PT ;  /* 0x000000ffb1ff7812 */ /* 0x000fe200078ac0ff */
[----:B------:R-:W-:Y:S01]  /*2120*/  FMUL.FTZ R190, R219, UR15 ;  /* 0x0000000fdbbe7c20 */ /* 0x000fe20008410000 */
[----:B------:R-:W-:Y:S01]  /*2130*/  HFMA2.MMA R219, -RZ, RZ, 0, 0 ;  /* 0x00000000ffdb7435 */ /* 0x000fe200000001ff */
[----:B------:R-:W-:Y:S02]  /*2140*/  FADD.FTZ R71, R71, R178 ;  /* 0x000000b247477221 */ /* 0x000fe40000010000 */
[----:B------:R-:W-:-:S05]  /*2150*/  FMUL.FTZ R227, R156, R190 ;  /* 0x000000be9ce37220 */ /* 0x000fca0000410000 */
[----:B------:R-:W-:-:S03]  /*2160*/  FSEL R227, R227, RZ, P5 ;  /* 0x000000ffe3e37208 */ /* 0x000fc60002800000 */
[----:B------:R-:W-:-:S05]  /*2170*/  @P5 HADD2.F32 R177, -RZ, R176.H0_H0 ;  /* 0x200000b0ffb15230 */ /* 0x000fca0000004100 */
[----:B------:R-:W-:Y:S01]  /*2180*/  @P5 FMUL.FTZ R219, R190, R177 ;  /* 0x000000b1bedb5220 */ /* 0x000fe20000410000 */
[----:B------:R-:W-:Y:S01]  /*2190*/  LOP3.LUT P5, RZ, R232, 0xff00, RZ, 0xc0, !PT ;  /* 0x0000ff00e8ff7812 */ /* 0x000fe200078ac0ff */
[----:B------:R-:W-:Y:S01]  /*21a0*/  FMUL.FTZ R177, R157, R184 ;  /* 0x000000b89db17220 */ /* 0x000fe20000410000 */
[----:B------:R-:W-:Y:S01]  /*21b0*/  MOV R190, RZ ;  /* 0x000000ff00be7202 */ /* 0x000fe20000000f00 */
[----:B------:R-:W-:-:S03]  /*21c0*/  FADD.FTZ R68, R68, R219 ;  /* 0x000000db44447221 */ /* 0x000fc60000010000 */
[----:B------:R-:W-:Y:S01]  /*21d0*/  FSEL R234, R177, RZ, P5 ;  /* 0x000000ffb1ea7208 */ /* 0x000fe20002800000 */
[----:B------:R-:W-:-:S06]  /*21e0*/  FMUL.FTZ R177, R154, R185 ;  /* 0x000000b99ab17220 */ /* 0x000fcc0000410000 */
[----:B------:R-:W-:-:S05]  /*21f0*/  @P5 HADD2.F32 R176, -RZ, R176.H1_H1 ;  /* 0x300000b0ffb05230 */ /* 0x000fca0000004100 */
[----:B------:R-:W-:Y:S01]  /*2200*/  @P5 FMUL.FTZ R190, R184, R176 ;  /* 0x000000b0b8be5220 */ /* 0x000fe20000410000 */
[----:B------:R-:W-:-:S03]  /*2210*/  LOP3.LUT P5, RZ, R233, 0xff0000, RZ, 0xc0, !PT ;  /* 0x00ff0000e9ff7812 */ /* 0x000fc600078ac0ff */
[----:B------:R-:W-:Y:S01]  /*2220*/  FADD.FTZ R69, R69, R190 ;  /* 0x000000be45457221 */ /* 0x000fe20000010000 */
[----:B------:R-:W-:-:S09]  /*2230*/  FSEL R236, R177, RZ, P5 ;  /* 0x000000ffb1ec7208 */ /* 0x000fd20002800000 */
[----:B------:R-:W-:-:S05]  /*2240*/  @P5 HADD2.F32 R176, -RZ, R179.H0_H0 ;  /* 0x200000b3ffb05230 */ /* 0x000fca0000004100 */
        /* <DEDUP_REMOVED lines=13> */
[----:B------:R-:W-:Y:S02]  /*2320*/  F2FP.F16.F32.PACK_AB R180, R234, R227 ;  /* 0x000000e3eab4723e */ /* 0x000fe400000000ff */
[----:B------:R-:W-:-:S05]  /*2330*/  F2FP.F16.F32.PACK_AB R183, R237, R236 ;  /* 0x000000ecedb7723e */ /* 0x000fca00000000ff */
[----:B------:R1:W-:Y:S01]  /*2340*/  STG.E.128 desc[UR4][R176.64], R180 ;  /* 0x000000b4b0007986 */ /* 0x0003e2000c101d04 */
[----:B------:R-:W-:Y:S01]  /*2350*/  @P5 HADD2.F32 R179, -RZ, R179.H1_H1 ;  /* 0x300000b3ffb35230 */ /* 0x000fe20000004100 */
[----:B0-----:R-:W-:-:S04]  /*2360*/  MOV R184, RZ ;  /* 0x000000ff00b87202 */ /* 0x001fc80000000f00 */
[----:B------:R-:W-:-:S04]  /*2370*/  @P5 FMUL.FTZ R184, R238, R179 ;  /* 0x000000b3eeb85220 */ /* 0x000fc80000410000 */
[----:B------:R-:W-:-:S07]  /*2380*/  FADD.FTZ R67, R67, R184 ;  /* 0x000000b843437221 */ /* 0x000fce0000010000 */
.L_x_8566:
[----:B------:R-:W-:Y:S05]  /*2390*/  BSYNC B0 ;  /* 0x0000000000007941 */ /* 0x000fea0003800000 */
.L_x_8565:
[----:B------:R-:W-:Y:S04]  /*23a0*/  BSSY B0, `(.L_x_8567) ;  /* 0x0000089000007945 */ /* 0x000fe80003800000 */
[----:B------:R-:W-:Y:S05]  /*23b0*/  @!P1 BRA `(.L_x_8568) ;  /* 0x00000008001c9947 */ /* 0x000fea0003800000 */
[----:B-1----:R-:W0:Y:S01]  /*23c0*/  LDC.64 R176, c[0x0][0x220] ;  /* 0x00008800ffb07b82 */ /* 0x002e220000000a00 */
        /* <DEDUP_REMOVED lines=44> */
[----:B------:R-:W-:Y:S02]  /*2690*/  FFMA.FTZ R180, R194, R187, R184 ;  /* 0x000000bbc2b47223 */ /* 0x000fe400000100b8 */
[----:B------:R-:W-:Y:S01]  /*26a0*/  FSEL R181, R181, RZ, P6 ;  /* 0x000000ffb5b57208 */ /* 0x000fe20003000000 */
[----:B------:R-:W-:Y:S01]  /*26b0*/  FADD.FTZ R191, R205, -R178 ;  /* 0x800000b2cdbf7221 */ /* 0x000fe20000010000 */
[----:B------:R-:W-:Y:S01]  /*26c0*/  FADD.FTZ R235, R197, -R180 ;  /* 0x800000b4c5eb7221 */ /* 0x000fe20000010000 */
[C---:B------:R-:W-:Y:S01]  /*26d0*/  FMUL.FTZ R180, R192.reuse, R239 ;  /* 0x000000efc0b47220 */ /* 0x040fe20000410000 */
[----:B------:R-:W-:Y:S01]  /*26e0*/  F2FP.F16.F32.PACK_AB R182, R181, R182 ;  /* 0x000000b6b5b6723e */ /* 0x000fe200000000ff */
[C---:B------:R-:W-:Y:S01]  /*26f0*/  FMUL.FTZ R184, R192.reuse, R191 ;  /* 0x000000bfc0b87220 */ /* 0x040fe20000410000 */
[----:B------:R-:W-:Y:S01]  /*2700*/  FMUL.FTZ R190, R192, R235 ;  /* 0x000000ebc0be7220 */ /* 0x000fe20000410000 */
[----:B------:R-:W-:Y:S01]  /*2710*/  @P5 FADD.FTZ R180, R35, R180 ;  /* 0x000000b423b45221 */ /* 0x000fe20000010000 */
[----:B------:R-:W-:Y:S01]  /*2720*/  HFMA2.MMA R191, -RZ, RZ, 0, 0 ;  /* 0x00000000ffbf7435 */ /* 0x000fe200000001ff */
[----:B------:R-:W-:Y:S01]  /*2730*/  @P5 FADD.FTZ R184, R37, R184 ;  /* 0x000000b825b85221 */ /* 0x000fe20000010000 */
[----:B------:R-:W-:Y:S01]  /*2740*/  @P5 FADD.FTZ R190, R39, R190 ;  /* 0x000000be27be5221 */ /* 0x000fe20000010000 */
[----:B------:R-:W-:Y:S01]  /*2750*/  ISETP.NE.U32.AND P5, PT, RZ, UR16, PT ;  /* 0x00000010ff007c0c */ /* 0x000fe2000bfa5070 */
[----:B------:R-:W-:Y:S01]  /*2760*/  HFMA2.MMA R235, -RZ, RZ, 0, 0 ;  /* 0x00000000ffeb7435 */ /* 0x000fe200000001ff */
[----:B------:R-:W-:-:S02]  /*2770*/  FADD.FTZ R57, R57, R188 ;  /* 0x000000bc39397221 */ /* 0x000fc40000010000 */
        /* <DEDUP_REMOVED lines=75> */
.L_x_8568:
[----:B------:R-:W-:Y:S05]  /*2c30*/  BSYNC B0 ;  /* 0x0000000000007941 */ /* 0x000fea0003800000 */
.L_x_8567:
        /* <DEDUP_REMOVED lines=71> */
[----:B------:R0:W-:Y:S04]  /*30b0*/  @P5 STG.E.128 desc[UR4][R184.64], R168 ;  /* 0x000000a8b8005986 */ /* 0x0001e8000c101d04 */
[----:B------:R0:W-:Y:S01]  /*30c0*/  @P5 STG.E.128 desc[UR4][R184.64+0x10], R172 ;  /* 0x000010acb8005986 */ /* 0x0001e2000c101d04 */
[----:B------:R-:W-:Y:S01]  /*30d0*/  FMUL.FTZ R192, R192, UR15 ;  /* 0x0000000fc0c07c20 */ /* 0x000fe20008410000 */
[----:B--2---:R-:W-:-:S05]  /*30e0*/  @P6 HADD2.F32 R182, -RZ, R176.H0_H0 ;  /* 0x200000b0ffb66230 */ /* 0x004fca0000004100 */
[----:B------:R-:W-:Y:S01]  /*30f0*/  @P6 FMUL.FTZ R187, R191, R182 ;  /* 0x000000b6bfbb6220 */ /* 0x000fe20000410000 */
[----:B------:R-:W-:Y:S02]  /*3100*/  FSEL R182, R186, RZ, P6 ;  /* 0x000000ffbab67208 */ /* 0x000fe40003000000 */
[----:B------:R-:W-:Y:S01]  /*3110*/  LOP3.LUT P6, RZ, R228, 0xff00, RZ, 0xc0, !PT ;  /* 0x0000ff00e4ff7812 */ /* 0x000fe200078cc0ff */
[----:B------:R-:W-:Y:S01]  /*3120*/  FMUL.FTZ R191, R125, R190 ;  /* 0x000000be7dbf7220 */ /* 0x000fe20000410000 */
[----:B------:R-:W-:-:S04]  /*3130*/  MOV R186, RZ ;  /* 0x000000ff00ba7202 */ /* 0x000fc80000000f00 */
[----:B------:R-:W-:-:S07]  /*3140*/  FSEL R191, R191, RZ, P6 ;  /* 0x000000ffbfbf7208 */ /* 0x000fce0003000000 */
[----:B------:R-:W-:-:S05]  /*3150*/  @P6 HADD2.F32 R176, -RZ, R176.H1_H1 ;  /* 0x300000b0ffb06230 */ /* 0x000fca0000004100 */
[----:B------:R-:W-:Y:S01]  /*3160*/  @P6 FMUL.FTZ R186, R190, R176 ;  /* 0x000000b0beba6220 */ /* 0x000fe20000410000 */
[----:B------:R-:W-:Y:S01]  /*3170*/  LOP3.LUT P6, RZ, R228, 0xff0000, RZ, 0xc0, !PT ;  /* 0x00ff0000e4ff7812 */ /* 0x000fe200078cc0ff */
[----:B------:R-:W-:Y:S01]  /*3180*/  FMUL.FTZ R176, R189, R225 ;  /* 0x000000e1bdb07220 */ /* 0x000fe20000410000 */
[----:B------:R-:W-:-:S03]  /*3190*/  HFMA2.MMA R189, -RZ, RZ, 0, 0 ;  /* 0x00000000ffbd7435 */ /* 0x000fc600000001ff */
[----:B------:R-:W-:-:S04]  /*31a0*/  FMUL.FTZ R219, R176, UR15 ;  /* 0x0000000fb0db7c20 */ /* 0x000fc80008410000 */
[----:B------:R-:W-:-:S04]  /*31b0*/  FMUL.FTZ R190, R126, R219 ;  /* 0x000000db7ebe7220 */ /* 0x000fc80000410000 */
[----:B------:R-:W-:Y:S01]  /*31c0*/  @P6 HADD2.F32 R176, -RZ, R177.H0_H0 ;  /* 0x200000b1ffb06230 */ /* 0x000fe20000004100 */
[----:B------:R-:W-:-:S04]  /*31d0*/  FSEL R190, R190, RZ, P6 ;  /* 0x000000ffbebe7208 */ /* 0x000fc80003000000 */
[----:B------:R-:W-:Y:S01]  /*31e0*/  @P6 FMUL.FTZ R189, R219, R176 ;  /* 0x000000b0dbbd6220 */ /* 0x000fe20000410000 */
[----:B------:R-:W-:Y:S01]  /*31f0*/  LOP3.LUT P6, RZ, R228, 0xff000000, RZ, 0xc0, !PT ;  /* 0xff000000e4ff7812 */ /* 0x000fe200078cc0ff */
[----:B------:R-:W-:-:S04]  /*3200*/  FMUL.FTZ R176, R188, R225 ;  /* 0x000000e1bcb07220 */ /* 0x000fc80000410000 */
[----:B------:R-:W-:-:S04]  /*3210*/  FMUL.FTZ R176, R176, UR15 ;  /* 0x0000000fb0b07c20 */ /* 0x000fc80008410000 */
[----:B------:R-:W-:-:S04]  /*3220*/  FMUL.FTZ R227, R127, R176 ;  /* 0x000000b07fe37220 */ /* 0x000fc80000410000 */
[----:B------:R-:W-:Y:S01]  /*3230*/  @P6 HADD2.F32 R177, -RZ, R177.H1_H1 ;  /* 0x300000b1ffb16230 */ /* 0x000fe20000004100 */
[----:B------:R-:W-:Y:S02]  /*3240*/  MOV R188, RZ ;  /* 0x000000ff00bc7202 */ /* 0x000fe40000000f00 */
[----:B------:R-:W-:Y:S02]  /*3250*/  FSEL R227, R227, RZ, P6 ;  /* 0x000000ffe3e37208 */ /* 0x000fe40003000000 */
[----:B------:R-:W-:Y:S01]  /*3260*/  @P6 FMUL.FTZ R188, R176, R177 ;  /* 0x000000b1b0bc6220 */ /* 0x000fe20000410000 */
[----:B------:R-:W-:Y:S01]  /*3270*/  LOP3.LUT P6, RZ, R229, 0xff, RZ, 0xc0, !PT ;  /* 0x000000ffe5ff7812 */ /* 0x000fe200078cc0ff */
[----:B------:R-:W-:Y:S01]  /*3280*/  FMUL.FTZ R177, R120, R183 ;  /* 0x000000b778b17220 */ /* 0x000fe20000410000 */
[----:B------:R-:W-:-:S11]  /*3290*/  CS2R R218, SRZ ;  /* 0x0000000000da7805 */ /* 0x000fd6000001ff00 */
[----:B------:R-:W-:-:S05]  /*32a0*/  @P6 HADD2.F32 R176, -RZ, R178.H0_H0 ;  /* 0x200000b2ffb06230 */ /* 0x000fca0000004100 */
[----:B------:R-:W-:Y:S01]  /*32b0*/  @P6 FMUL.FTZ R219, R183, R176 ;  /* 0x000000b0b7db6220 */ /* 0x000fe20000410000 */
[----:B------:R-:W-:Y:S02]  /*32c0*/  FSEL R183, R177, RZ, P6 ;  /* 0x000000ffb1b77208 */ /* 0x000fe40003000000 */
[----:B------:R-:W-:Y:S01]  /*32d0*/  LOP3.LUT P6, RZ, R229, 0xff00, RZ, 0xc0, !PT ;  /* 0x0000ff00e5ff7812 */ /* 0x000fe200078cc0ff */
[----:B------:R-:W-:-:S12]  /*32e0*/  FMUL.FTZ R176, R121, R180 ;  /* 0x000000b479b07220 */ /* 0x000fd80000410000 */
[----:B------:R-:W-:-:S05]  /*32f0*/  @P6 HADD2.F32 R178, -RZ, R178.H1_H1 ;  /* 0x300000b2ffb26230 */ /* 0x000fca0000004100 */
[----:B------:R-:W-:Y:S01]  /*3300*/  @P6 FMUL.FTZ R218, R180, R178 ;  /* 0x000000b2b4da6220 */ /* 0x000fe20000410000 */
[----:B------:R-:W-:Y:S02]  /*3310*/  FSEL R178, R176, RZ, P6 ;  /* 0x000000ffb0b27208 */ /* 0x000fe40003000000 */
[----:B------:R-:W-:Y:S01]  /*3320*/  LOP3.LUT P6, RZ, R229, 0xff0000, RZ, 0xc0, !PT ;  /* 0x00ff0000e5ff7812 */ /* 0x000fe200078cc0ff */
[----:B------:R-:W-:-:S12]  /*3330*/  FMUL.FTZ R177, R122, R181 ;  /* 0x000000b57ab17220 */ /* 0x000fd80000410000 */
[----:B------:R-:W-:Y:S01]  /*3340*/  @P6 HADD2.F32 R176, -RZ, R179.H0_H0 ;  /* 0x200000b3ffb06230 */ /* 0x000fe20000004100 */
[----:B------:R-:W-:-:S04]  /*3350*/  FSEL R234, R177, RZ, P6 ;  /* 0x000000ffb1ea7208 */ /* 0x000fc80003000000 */
[----:B------:R-:W-:Y:S01]  /*3360*/  @P6 FMUL.FTZ R235, R181, R176 ;  /* 0x000000b0b5eb6220 */ /* 0x000fe20000410000 */
[----:B------:R-:W-:-:S04]  /*3370*/  LEA R176, P5, R23, UR18, 0x4 ;  /* 0x0000001217b07c11 */ /* 0x000fc8000f8a20ff */
[----:B------:R-:W-:Y:S01]  /*3380*/  LEA.HI.X R177, R23, UR19, RZ, 0x4, P5 ;  /* 0x0000001317b17c11 */ /* 0x000fe2000a8f24ff */
[----:B------:R-:W-:Y:S01]  /*3390*/  FMUL.FTZ R23, R123, R192 ;  /* 0x000000c07b177220 */ /* 0x000fe20000410000 */
[----:B------:R-:W-:Y:S02]  /*33a0*/  LOP3.LUT P5, RZ, R229, 0xff000000, RZ, 0xc0, !PT ;  /* 0xff000000e5ff7812 */ /* 0x000fe400078ac0ff */
[----:B------:R-:W-:Y:S02]  /*33b0*/  F2FP.F16.F32.PACK_AB R180, R191, R182 ;  /* 0x000000b6bfb4723e */ /* 0x000fe400000000ff */
[----:B------:R-:W-:Y:S02]  /*33c0*/  FSEL R23, R23, RZ, P5 ;  /* 0x000000ff17177208 */ /* 0x000fe40002800000 */
[----:B------:R-:W-:Y:S02]  /*33d0*/  F2FP.F16.F32.PACK_AB R182, R178, R183 ;  /* 0x000000b7b2b6723e */ /* 0x000fe400000000ff */
[----:B------:R-:W-:-:S02]  /*33e0*/  F2FP.F16.F32.PACK_AB R181, R227, R190 ;  /* 0x000000bee3b5723e */ /* 0x000fc400000000ff */
        /* <DEDUP_REMOVED lines=13> */
.L_x_8570:
[----:B------:R-:W-:Y:S05]  /*34c0*/  BSYNC B0 ;  /* 0x0000000000007941 */ /* 0x000fea0003800000 */
.L_x_8569:
[----:B------:R-:W-:Y:S02]  /*34d0*/  IADD3 R2, R2, UR20, RZ ;  /* 0x0000001402027c10 */ /* 0x000fe4000fffe0ff */
[----:B------:R-:W-:Y:S02]  /*34e0*/  SEL R188, RZ, 0x1, P4 ;  /* 0x00000001ffbc7807 */ /* 0x000fe40002000000 */
[----:B------:R-:W-:-:S13]  /*34f0*/  ISETP.GE.AND P5, PT, R2, UR21, PT ;  /* 0x0000001502007c0c */ /* 0x000fda000bfa6270 */
[----:B------:R-:W-:Y:S05]  /*3500*/  @!P5 BRA `(.L_x_8571) ;  /* 0xffffffd00044d947 */ /* 0x000fea000383ffff */
.L_x_8557:
        /* <DEDUP_REMOVED lines=20> */
.L_x_8573:
[----:B------:R-:W-:Y:S05]  /*3650*/  BSYNC B0 ;  /* 0x0000000000007941 */ /* 0x000fea0003800000 */
.L_x_8572:
        /* <DEDUP_REMOVED lines=15> */
.L_x_8575:
[----:B------:R-:W-:Y:S05]  /*3750*/  BSYNC B0 ;  /* 0x0000000000007941 */ /* 0x000fea0003800000 */
.L_x_8574:
        /* <DEDUP_REMOVED lines=14> */
.L_x_8564:
[----:B------:R-:W-:Y:S02]  /*3840*/  MOV R187, 0x10 ;  /* 0x0000001000bb7802 */ /* 0x000fe40000000f00 */
[----:B------:R-:W-:Y:S02]  /*3850*/  MOV R188, 0x1f ;  /* 0x0000001f00bc7802 */ /* 0x000fe40000000f00 */
[----:B------:R-:W-:-:S07]  /*3860*/  MOV R186, 0xffffffff ;  /* 0xffffffff00ba7802 */ /* 0x000fce0000000f00 */
[----:B------:R-:W-:Y:S05]  /*3870*/  WARPSYNC.COLLECTIVE R186, `(.L_x_8576) ;  /* 0x00000000ba087348 */ /* 0x000fea0003c00000 */
[----:B------:R0:W1:Y:S02]  /*3880*/  SHFL.DOWN P6, R219, R191, R187, R188 ;  /* 0x080000bbbfdb7389 */ /* 0x00006400000c00bc */
[----:B01----:R-:W-:Y:S01]  /*3890*/  ENDCOLLECTIVE ;  /* 0x000000000000791b */ /* 0x003fe20003800000 */
.L_x_8576:
[----:B------:R-:W-:-:S05]  /*38a0*/  MOV R178, R219 ;  /* 0x000000db00b27202 */ /* 0x000fca0000000f00 */
[----:B------:R-:W-:Y:S01]  /*38b0*/  FADD.FTZ R178, R178, R191 ;  /* 0x000000bfb2b27221 */ /* 0x000fe20000010000 */
[----:B------:R-:W-:-:S07]  /*38c0*/  MOV R191, R218 ;  /* 0x000000da00bf7202 */ /* 0x000fce0000000f00 */
[----:B------:R-:W-:Y:S05]  /*38d0*/  WARPSYNC.COLLECTIVE R186, `(.L_x_8577) ;  /* 0x00000000ba087348 */ /* 0x000fea0003c00000 */
[----:B------:R0:W1:Y:S02]  /*38e0*/  SHFL.DOWN P6, R219, R191, R187, R188 ;  /* 0x080000bbbfdb7389 */ /* 0x00006400000c00bc */
[----:B01----:R-:W-:Y:S01]  /*38f0*/  ENDCOLLECTIVE ;  /* 0x000000000000791b */ /* 0x003fe20003800000 */
.L_x_8577:
[----:B------:R-:W-:Y:S02]  /*3900*/  MOV R191, R178 ;  /* 0x000000b200bf7202 */ /* 0x000fe40000000f00 */
[----:B------:R-:W-:Y:S02]  /*3910*/  MOV R187, 0x8 ;  /* 0x0000000800bb7802 */ /* 0x000fe40000000f00 */
[----:B------:R-:W-:-:S07]  /*3920*/  MOV R179, R219 ;  /* 0x000000db00b37202 */ /* 0x000fce0000000f00 */
[----:B------:R-:W-:Y:S05]  /*3930*/  WARPSYNC.COLLECTIVE R186, `(.L_x_8578) ;  /* 0x00000000ba087348 */ /* 0x000fea0003c00000 */
[----:B------:R0:W1:Y:S02]  /*3940*/  SHFL.DOWN P6, R219, R191, R187, R188 ;  /* 0x080000bbbfdb7389 */ /* 0x00006400000c00bc */
[----:B01----:R-:W-:Y:S01]  /*3950*/  ENDCOLLECTIVE ;  /* 0x000000000000791b */ /* 0x003fe20003800000 */
.L_x_8578:
[----:B------:R-:W-:-:S05]  /*3960*/  FADD.FTZ R179, R179, R218 ;  /* 0x000000dab3b37221 */ /* 0x000fca0000010000 */
[----:B------:R-:W-:Y:S02]  /*3970*/  MOV R191, R179 ;  /* 0x000000b300bf7202 */ /* 0x000fe40000000f00 */
[----:B------:R-:W-:-:S07]  /*3980*/  MOV R181, R219 ;  /* 0x000000db00b57202 */ /* 0x000fce0000000f00 */
[----:B------:R-:W-:Y:S05]  /*3990*/  WARPSYNC.COLLECTIVE R186, `(.L_x_8579) ;  /* 0x00000000ba087348 */ /* 0x000fea0003c00000 */
[----:B------:R0:W1:Y:S02]  /*39a0*/  SHFL.DOWN P6, R219, R191, R187, R188 ;  /* 0x080000bbbfdb7389 */ /* 0x00006400000c00bc */
[----:B01----:R-:W-:Y:S01]  /*39b0*/  ENDCOLLECTIVE ;  /* 0x000000000000791b */ /* 0x003fe20003800000 */
.L_x_8579:
[----:B------:R-:W-:-:S05]  /*39c0*/  FADD.FTZ R181, R178, R181 ;  /* 0x000000b5b2b57221 */ /* 0x000fca0000010000 */
[----:B------:R-:W-:Y:S02]  /*39d0*/  MOV R191, R181 ;  /* 0x000000b500bf7202 */ /* 0x000fe40000000f00 */
[----:B------:R-:W-:Y:S02]  /*39e0*/  MOV R187, 0x4 ;  /* 0x0000000400bb7802 */ /* 0x000fe40000000f00 */
[----:B------:R-:W-:-:S07]  /*39f0*/  MOV R180, R219 ;  /* 0x000000db00b47202 */ /* 0x000fce0000000f00 */
[----:B------:R-:W-:Y:S05]  /*3a00*/  WARPSYNC.COLLECTIVE R186, `(.L_x_8580) ;  /* 0x00000000ba087348 */ /* 0x000fea0003c00000 */
[----:B------:R0:W1:Y:S02]  /*3a10*/  SHFL.DOWN P6, R219, R191, R187, R188 ;  /* 0x080000bbbfdb7389 */ /* 0x00006400000c00bc */
[----:B01----:R-:W-:Y:S01]  /*3a20*/  ENDCOLLECTIVE ;  /* 0x000000000000791b */ /* 0x003fe20003800000 */
.L_x_8580:
[----:B------:R-:W-:-:S05]  /*3a30*/  FADD.FTZ R180, R179, R180 ;  /* 0x000000b4b3b47221 */ /* 0x000fca0000010000 */
[----:B------:R-:W-:Y:S02]  /*3a40*/  MOV R191, R180 ;  /* 0x000000b400bf7202 */ /* 0x000fe40000000f00 */
[----:B------:R-:W-:-:S07]  /*3a50*/  MOV R182, R219 ;  /* 0x000000db00b67202 */ /* 0x000fce0000000f00 */
[----:B------:R-:W-:Y:S05]  /*3a60*/  WARPSYNC.COLLECTIVE R186, `(.L_x_8581) ;  /* 0x00000000ba087348 */ /* 0x000fea0003c00000 */
[----:B------:R0:W1:Y:S02]  /*3a70*/  SHFL.DOWN P6, R219, R191, R187, R188 ;  /* 0x080000bbbfdb7389 */ /* 0x00006400000c00bc */
[----:B01----:R-:W-:Y:S01]  /*3a80*/  ENDCOLLECTIVE ;  /* 0x000000000000791b */ /* 0x003fe20003800000 */
.L_x_8581:
[----:B------:R-:W-:-:S05]  /*3a90*/  FADD.FTZ R182, R181, R182 ;  /* 0x000000b6b5b67221 */ /* 0x000fca0000010000 */
[----:B------:R-:W-:Y:S02]  /*3aa0*/  MOV R191, R182 ;  /* 0x000000b600bf7202 */ /* 0x000fe40000000f00 */
[----:B------:R-:W-:Y:S02]  /*3ab0*/  MOV R187, 0x2 ;  /* 0x0000000200bb7802 */ /* 0x000fe40000000f00 */
[----:B------:R-:W-:-:S07]  /*3ac0*/  MOV R183, R219 ;  /* 0x000000db00b77202 */ /* 0x000fce0000000f00 */
[----:B------:R-:W-:Y:S05]  /*3ad0*/  WARPSYNC.COLLECTIVE R186, `(.L_x_8582) ;  /* 0x00000000ba087348 */ /* 0x000fea0003c00000 */
[----:B------:R0:W1:Y:S02]  /*3ae0*/  SHFL.DOWN P6, R219, R191, R187, R188 ;  /* 0x080000bbbfdb7389 */ /* 0x00006400000c00bc */
[----:B01----:R-:W-:Y:S01]  /*3af0*/  ENDCOLLECTIVE ;  /* 0x000000000000791b */ /* 0x003fe20003800000 */
.L_x_8582:
[----:B------:R-:W-:-:S05]  /*3b00*/  FADD.FTZ R183, R180, R183 ;  /* 0x000000b7b4b77221 */ /* 0x000fca0000010000 */
[----:B------:R-:W-:Y:S02]  /*3b10*/  MOV R191, R183 ;  /* 0x000000b700bf7202 */ /* 0x000fe40000000f00 */
[----:B------:R-:W-:-:S07]  /*3b20*/  MOV R185, R219 ;  /* 0x000000db00b97202 */ /* 0x000fce0000000f00 */
[----:B------:R-:W-:Y:S05]  /*3b30*/  WARPSYNC.COLLECTIVE R186, `(.L_x_8583) ;  /* 0x00000000ba087348 */ /* 0x000fea0003c00000 */
[----:B------:R0:W1:Y:S02]  /*3b40*/  SHFL.DOWN P6, R219, R191, R187, R188 ;  /* 0x080000bbbfdb7389 */ /* 0x00006400000c00bc */
[----:B01----:R-:W-:Y:S01]  /*3b50*/  ENDCOLLECTIVE ;  /* 0x000000000000791b */ /* 0x003fe20003800000 */
.L_x_8583:
[----:B------:R-:W-:-:S05]  /*3b60*/  FADD.FTZ R185, R182, R185 ;  /* 0x000000b9b6b97221 */ /* 0x000fca0000010000 */
[----:B------:R-:W-:Y:S02]  /*3b70*/  MOV R191, R185 ;  /* 0x000000b900bf7202 */ /* 0x000fe40000000f00 */
[----:B------:R-:W-:Y:S02]  /*3b80*/  MOV R187, 0x1 ;  /* 0x0000000100bb7802 */ /* 0x000fe40000000f00 */
[----:B------:R-:W-:-:S07]  /*3b90*/  MOV R184, R219 ;  /* 0x000000db00b87202 */ /* 0x000fce0000000f00 */
[----:B------:R-:W-:Y:S05]  /*3ba0*/  WARPSYNC.COLLECTIVE R186, `(.L_x_8584) ;  /* 0x00000000ba087348 */ /* 0x000fea0003c00000 */
[----:B------:R0:W1:Y:S02]  /*3bb0*/  SHFL.DOWN P6, R219, R191, R187, R188 ;  /* 0x080000bbbfdb7389 */ /* 0x00006400000c00bc */
[----:B01----:R-:W-:Y:S01]  /*3bc0*/  ENDCOLLECTIVE ;  /* 0x000000000000791b */ /* 0x003fe20003800000 */
.L_x_8584:
[----:B------:R-:W-:-:S05]  /*3bd0*/  FADD.FTZ R184, R183, R184 ;  /* 0x000000b8b7b87221 */ /* 0x000fca0000010000 */
[----:B------:R-:W-:Y:S02]  /*3be0*/  MOV R191, R184 ;  /* 0x000000b800bf7202 */ /* 0x000fe40000000f00 */
[----:B------:R-:W-:-:S07]  /*3bf0*/  MOV R218, R219 ;  /* 0x000000db00da7202 */ /* 0x000fce0000000f00 */
[----:B------:R-:W-:Y:S05]  /*3c00*/  WARPSYNC.COLLECTIVE R186, `(.L_x_8585) ;  /* 0x00000000ba087348 */ /* 0x000fea0003c00000 */
[----:B------:R0:W1:Y:S02]  /*3c10*/  SHFL.DOWN P6, R219, R191, R187, R188 ;  /* 0x080000bbbfdb7389 */ /* 0x00006400000c00bc */
[----:B01----:R-:W-:Y:S01]  /*3c20*/  ENDCOLLECTIVE ;  /* 0x000000000000791b */ /* 0x003fe20003800000 */
.L_x_8585:
[----:B------:R-:W-:Y:S05]  /*3c30*/  BRA `(.L_x_8586) ;  /* 0xffffffdc00287947 */ /* 0x000fea000383ffff */
.L_x_8587:
        /* <DEDUP_REMOVED lines=12> */
.L_x_11413:


//--------------------- .text._ZN10layer_norm13ln_bwd_kernelINS_13Kernel_traitsIf6__halffS2_fjLj6144ELj1ELj1ELj8ELj16ENS_18Kernel_traits_baseILj6144EfS2_fS2_fjLj256EEEEELb1ELb1ELb0ELb1EEEvNS_9BwdParamsE --------------------------
	.section	.text._ZN10layer_norm13ln_bwd_kernelINS_13Kernel_traitsIf6__halffS2_fjLj6144ELj1ELj1ELj8ELj16ENS_18Kernel_traits_baseILj6144EfS2_fS2_fjLj256EEEEELb1ELb1ELb0ELb1EEEvNS_9BwdParamsE,"ax",@progbits
	.align	128
        .global         _ZN10layer_norm13ln_bwd_kernelINS_13Kernel_traitsIf6__halffS2_fjLj6144ELj1ELj1ELj8ELj16ENS_18Kernel_traits_baseILj6144EfS2_fS2_fjLj256EEEEELb1ELb1ELb0ELb1EEEvNS_9BwdParamsE
        .type           _ZN10layer_norm13ln_bwd_kernelINS_13Kernel_traitsIf6__halffS2_fjLj6144ELj1ELj1ELj8ELj16ENS_18Kernel_traits_baseILj6144EfS2_fS2_fjLj256EEEEELb1ELb1ELb0ELb1EEEvNS_9BwdParamsE,@function
        .size           _ZN10layer_norm13ln_bwd_kernelINS_13Kernel_traitsIf6__halffS2_fjLj6144ELj1ELj1ELj8ELj16ENS_18Kernel_traits_baseILj6144EfS2_fS2_fjLj256EEEEELb1ELb1ELb0ELb1EEEvNS_9BwdParamsE,(.L_x_11414 - _ZN10layer_norm13ln_bwd_kernelINS_13Kernel_traitsIf6__halffS2_fjLj6144ELj1ELj1ELj8ELj16ENS_18Kernel_traits_baseILj6144EfS2_fS2_fjLj256EEEEELb1ELb1ELb0ELb1EEEvNS_9BwdParamsE)
        .other          _ZN10layer_norm13ln_bwd_kernelINS_13Kernel_traitsIf6__halffS2_fjLj6144ELj1ELj1ELj8ELj16ENS_18Kernel_traits_baseILj6144EfS2_fS2_fjLj256EEEEELb1ELb1ELb0ELb1EEEvNS_9BwdParamsE,@"STO_CUDA_ENTRY STV_DEFAULT"
_ZN10layer_norm13ln_bwd_kernelINS_13Kernel_traitsIf6__halffS2_fjLj6144ELj1ELj1ELj8ELj16ENS_18Kernel_traits_baseILj6144EfS2_fS2_fjLj256EEEEELb1ELb1ELb0ELb1EEEvNS_9BwdParamsE:
.text._ZN10layer_norm13ln_bwd_kernelINS_13Kernel_traitsIf6__halffS2_fjLj6144ELj1ELj1ELj8ELj16ENS_18Kernel_traits_baseILj6144EfS2_fS2_fjLj256EEEEELb1ELb1ELb0ELb1EEEvNS_9BwdParamsE:
        /* <DEDUP_REMOVED lines=52> */
.L_x_8588:
        /* <DEDUP_REMOVED lines=61> */
.L_x_8591:
        /* <DEDUP_REMOVED lines=13> */
[----:B------:R-:W4:Y:S03]  /*07e0*/  LDG.E R204, desc[UR4][R134.64] ;  /* 0x0000000486cc7981 */ /* 0x000f26000c1e1900 */
        /* <DEDUP_REMOVED lines=14> */
[--C-:B------:R-:W-:Y:S02]  /*08d0*/  IMAD.WIDE.U32 R132, R203, 0x10, R144.reuse ;  /* 0x00000010cb847825 */ /* 0x100fe400078e0090 */
[----:B------:R-:W3:Y:S02]  /*08e0*/  LDG.E.128 R128, desc[UR4][R206.64] ;  /* 0x00000004ce807981 */ /* 0x000ee4000c1e1d00 */
[----:B------:R-:W-:-:S02]  /*08f0*/  IMAD.WIDE.U32 R144, R198, 0x10, R144 ;  /* 0x00000010c6907825 */ /* 0x000fc400078e0090 */
[----:B------:R-:W3:Y:S04]  /*0900*/  LDG.E.128 R136, desc[UR4][R206.64+0x10] ;  /* 0x00001004ce887981 */ /* 0x000ee8000c1e1d00 */
[----:B------:R-:W3:Y:S04]  /*0910*/  LDG.E.128 R132, desc[UR4][R132.64] ;  /* 0x0000000484847981 */ /* 0x000ee8000c1e1d00 */
[----:B------:R-:W3:Y:S01]  /*0920*/  LDG.E.128 R144, desc[UR4][R144.64] ;  /* 0x0000000490907981 */ /* 0x000ee2000c1e1d00 */
[----:B------:R-:W-:-:S05]  /*0930*/  IMAD.WIDE.U32 R200, R198, 0x20, R200 ;  /* 0x00000020c6c87825 */ /* 0x000fca00078e00c8 */
        /* <DEDUP_REMOVED lines=24> */
[----:B------:R-:W-:Y:S01]  /*0ac0*/  LOP3.LUT P4, RZ, R202, 0xff, RZ, 0xc0, !PT ;  /* 0x000000ffcaff7812 */ /* 0x000fe2000788c0ff */
[----:B------:R-:W-:Y:S01]  /*0ad0*/  UMOV UR6, 0xffffffff ;  /* 0xffffffff00067882 */ /* 0x000fe20000000000 */
[----:B------:R-:W-:Y:S02]  /*0ae0*/  LOP3.LUT P1, RZ, R179, 0x1f, RZ, 0xc0, !PT ;  /* 0x0000001fb3ff7812 */ /* 0x000fe4000782c0ff */
[----:B----4-:R-:W-:-:S05]  /*0af0*/  FSEL R204, R204, RZ, !P2 ;  /* 0x000000ffcccc7208 */ /* 0x010fca0005000000 */
[C---:B--2---:R-:W-:Y:S01]  /*0b00*/  FADD.FTZ R222, -R204.reuse, R116 ;  /* 0x00000074ccde7221 */ /* 0x044fe20000010100 */
[C---:B------:R-:W-:Y:S01]  /*0b10*/  FADD.FTZ R234, -R204.reuse, R117 ;  /* 0x00000075ccea7221 */ /* 0x040fe20000010100 */
[----:B------:R-:W-:Y:S01]  /*0b20*/  FADD.FTZ R238, -R204, R119 ;  /* 0x00000077ccee7221 */ /* 0x000fe20000010100 */
[--C-:B---3--:R-:W-:Y:S02]  /*0b30*/  HADD2.F32 R239, -RZ, R120.reuse.H0_H0 ;  /* 0x20000078ffef7230 */ /* 0x108fe40000004100 */
[C---:B------:R-:W-:Y:S01]  /*0b40*/  FMUL.FTZ R222, R197.reuse, R222 ;  /* 0x000000dec5de7220 */ /* 0x040fe20000410000 */
[----:B------:R-:W-:Y:S02]  /*0b50*/  HADD2.F32 R236, -RZ, R120.H1_H1 ;  /* 0x30000078ffec7230 */ /* 0x000fe40000004100 */
[----:B------:R-:W-:Y:S01]  /*0b60*/  FMUL.FTZ R241, R197, R234 ;  /* 0x000000eac5f17220 */ /* 0x000fe20000410000 */
[----:B------:R-:W-:Y:S01]  /*0b70*/  FADD.FTZ R194, R239, R194 ;  /* 0x000000c2efc27221 */ /* 0x000fe20000010000 */
[-C--:B------:R-:W-:Y:S01]  /*0b80*/  FFMA.FTZ R195, R222, R239.reuse, R195 ;  /* 0x000000efdec37223 */ /* 0x080fe200000100c3 */
[----:B------:R-:W-:Y:S01]  /*0b90*/  FADD.FTZ R218, -R204, R130 ;  /* 0x00000082ccda7221 */ /* 0x000fe20000010100 */
[----:B------:R-:W-:Y:S01]  /*0ba0*/  FMUL.FTZ R239, R80, R239 ;  /* 0x000000ef50ef7220 */ /* 0x000fe20000410000 */
[----:B------:R-:W-:Y:S01]  /*0bb0*/  FADD.FTZ R226, -R204, R127 ;  /* 0x0000007fcce27221 */ /* 0x000fe20000010100 */
[----:B0-----:R-:W-:-:S02]  /*0bc0*/  HADD2.F32 R207, -RZ, R121.H0_H0 ;  /* 0x20000079ffcf7230 */ /* 0x001fc40000004100 */
[C---:B------:R-:W-:Y:S01]  /*0bd0*/  FADD.FTZ R244, -R204.reuse, R125 ;  /* 0x0000007dccf47221 */ /* 0x040fe20000010100 */
[----:B------:R-:W-:Y:S01]  /*0be0*/  FADD.FTZ R220, -R204, R131 ;  /* 0x00000083ccdc7221 */ /* 0x000fe20000010100 */
[----:B------:R-:W-:Y:S01]  /*0bf0*/  FADD.FTZ R192, R236, R192 ;  /* 0x000000c0ecc07221 */ /* 0x000fe20000010000 */
[----:B------:R-:W-:Y:S02]  /*0c00*/  HADD2.F32 R127, -RZ, R133.H0_H0 ;  /* 0x20000085ff7f7230 */ /* 0x000fe40000004100 */
[-C--:B------:R-:W-:Y:S01]  /*0c10*/  FFMA.FTZ R193, R241, R236.reuse, R193 ;  /* 0x000000ecf1c17223 */ /* 0x080fe200000100c1 */
[----:B------:R-:W-:Y:S01]  /*0c20*/  FMUL.FTZ R236, R81, R236 ;  /* 0x000000ec51ec7220 */ /* 0x000fe20000410000 */
[----:B------:R-:W-:Y:S01]  /*0c30*/  FADD.FTZ R131, RZ, R239 ;  /* 0x000000efff837221 */ /* 0x000fe20000010000 */
[--C-:B------:R-:W-:Y:S02]  /*0c40*/  HADD2.F32 R125, -RZ, R144.reuse.H0_H0 ;  /* 0x20000090ff7d7230 */ /* 0x100fe40000004100 */
[----:B------:R-:W-:Y:S01]  /*0c50*/  FMUL.FTZ R217, R197, R218 ;  /* 0x000000dac5d97220 */ /* 0x000fe20000410000 */
[----:B------:R-:W-:-:S02]  /*0c60*/  HADD2.F32 R130, -RZ, R144.H1_H1 ;  /* 0x30000090ff827230 */ /* 0x000fc40000004100 */
[----:B------:R-:W-:Y:S01]  /*0c70*/  FADD.FTZ R240, -R204, R118 ;  /* 0x00000076ccf07221 */ /* 0x000fe20000010100 */
[----:B------:R-:W-:Y:S01]  /*0c80*/  FFMA.FTZ R144, R222, R239, RZ ;  /* 0x000000efde907223 */ /* 0x000fe200000100ff */
[----:B------:R-:W-:Y:S02]  /*0c90*/  HADD2.F32 R232, -RZ, R121.H1_H1 ;  /* 0x30000079ffe87230 */ /* 0x000fe40000004100 */
[C---:B------:R-:W-:Y:S01]  /*0ca0*/  FADD.FTZ R246, -R204.reuse, R124 ;  /* 0x0000007cccf67221 */ /* 0x040fe20000010100 */
[----:B------:R-:W-:Y:S01]  /*0cb0*/  FMUL.FTZ R238, R197, R238 ;  /* 0x000000eec5ee7220 */ /* 0x000fe20000410000 */
[----:B-1----:R-:W-:Y:S01]  /*0cc0*/  FADD.FTZ R210, -R204, R137 ;  /* 0x00000089ccd27221 */ /* 0x002fe20000010100 */
[----:B------:R-:W-:Y:S01]  /*0cd0*/  FMUL.FTZ R234, R82, R207 ;  /* 0x000000cf52ea7220 */ /* 0x000fe20000410000 */
[----:B------:R-:W-:Y:S01]  /*0ce0*/  FADD.FTZ R20, R127, R20 ;  /* 0x000000147f147221 */ /* 0x000fe20000010000 */
[-C--:B------:R-:W-:Y:S01]  /*0cf0*/  FFMA.FTZ R4, R217, R127.reuse, R4 ;  /* 0x0000007fd9047223 */ /* 0x080fe20000010004 */
        /* <DEDUP_REMOVED lines=8> */
[----:B------:R-:W-:Y:S02]  /*0d80*/  HADD2.F32 R134, -RZ, R134.H1_H1 ;  /* 0x30000086ff867230 */ /* 0x000fe40000004100 */
[-C--:B------:R-:W-:Y:S01]  /*0d90*/  FFMA.FTZ R189, R238, R232.reuse, R189 ;  /* 0x000000e8eebd7223 */ /* 0x080fe200000100bd */
[----:B------:R-:W-:Y:S01]  /*0da0*/  FMUL.FTZ R232, R83, R232 ;  /* 0x000000e853e87220 */ /* 0x000fe20000410000 */
[----:B------:R-:W-:Y:S01]  /*0db0*/  FMUL.FTZ R210, R197, R210 ;  /* 0x000000d2c5d27220 */ /* 0x000fe20000410000 */
[----:B------:R-:W-:Y:S01]  /*0dc0*/  FADD.FTZ R131, R131, R234 ;  /* 0x000000ea83837221 */ /* 0x000fe20000010000 */
[----:B------:R-:W-:Y:S01]  /*0dd0*/  FFMA.FTZ R127, R240, R234, R127 ;  /* 0x000000eaf07f7223 */ /* 0x000fe2000001007f */
[----:B------:R-:W-:-:S02]  /*0de0*/  HADD2.F32 R228, -RZ, R122.H1_H1 ;  /* 0x3000007affe47230 */ /* 0x000fc40000004100 */
[----:B------:R-:W-:Y:S01]  /*0df0*/  FADD.FTZ R224, -R204, R126 ;  /* 0x0000007ecce07221 */ /* 0x000fe20000010100 */
[----:B------:R-:W-:Y:S02]  /*0e00*/  @P0 HADD2.F32 R199, -RZ, R212.H0_H0 ;  /* 0x200000d4ffc70230 */ /* 0x000fe40000004100 */
[----:B------:R-:W-:Y:S01]  /*0e10*/  FADD.FTZ R186, R230, R186 ;  /* 0x000000bae6ba7221 */ /* 0x000fe20000010000 */
[----:B------:R-:W-:Y:S01]  /*0e20*/  FMUL.FTZ R231, R197, R244 ;  /* 0x000000f4c5e77220 */ /* 0x000fe20000410000 */
[-C--:B------:R-:W-:Y:S01]  /*0e30*/  FFMA.FTZ R187, R233, R230.reuse, R187 ;  /* 0x000000e6e9bb7223 */ /* 0x080fe200000100bb */
        /* <DEDUP_REMOVED lines=12> */
[----:B------:R-:W-:Y:S01]  /*0f00*/  FMUL.FTZ R228, R77, R228 ;  /* 0x000000e44de47220 */ /* 0x000fe20000410000 */
[----:B------:R-:W-:Y:S01]  /*0f10*/  FMUL.FTZ R211, R197, R212 ;  /* 0x000000d4c5d37220 */ /* 0x000fe20000410000 */
[----:B------:R-:W-:Y:S01]  /*0f20*/  FADD.FTZ R131, R131, R230 ;  /* 0x000000e683837221 */ /* 0x000fe20000010000 */
[----:B------:R-:W-:Y:S01]  /*0f30*/  FFMA.FTZ R134, R233, R230, R134 ;  /* 0x000000e6e9867223 */ /* 0x000fe20000010086 */
[----:B------:R-:W-:Y:S02]  /*0f40*/  HADD2.F32 R237, -RZ, R123.H1_H1 ;  /* 0x3000007bffed7230 */ /* 0x000fe40000004100 */
        /* <DEDUP_REMOVED lines=10> */
[C---:B------:R-:W-:Y:S01]  /*0ff0*/  FADD.FTZ R214, -R204.reuse, R129 ;  /* 0x00000081ccd67221 */ /* 0x040fe20000010100 */
[----:B------:R-:W-:Y:S01]  /*1000*/  FADD.FTZ R208, -R204, R128 ;  /* 0x00000080ccd07221 */ /* 0x000fe20000010100 */
[----:B------:R-:W-:-:S02]  /*1010*/  HADD2.F32 R129, -RZ, R132.H0_H0 ;  /* 0x20000084ff817230 */ /* 0x000fc40000004100 */
[----:B------:R-:W-:Y:S01]  /*1020*/  FADD.FTZ R180, R237, R180 ;  /* 0x000000b4edb47221 */ /* 0x000fe20000010000 */
[----:B------:R-:W-:Y:S02]  /*1030*/  HADD2.F32 R124, -RZ, R135.H1_H1 ;  /* 0x30000087ff7c7230 */ /* 0x000fe40000004100 */
[-C--:B------:R-:W-:Y:S01]  /*1040*/  FFMA.FTZ R181, R226, R237.reuse, R181 ;  /* 0x000000ede2b57223 */ /* 0x080fe200000100b5 */
[----:B------:R-:W-:Y:S01]  /*1050*/  FMUL.FTZ R237, R79, R237 ;  /* 0x000000ed4fed7220 */ /* 0x000fe20000410000 */
[C---:B------:R-:W-:Y:S01]  /*1060*/  FMUL.FTZ R206, R197.reuse, R206 ;  /* 0x000000cec5ce7220 */ /* 0x040fe20000410000 */
[----:B------:R-:W-:Y:S01]  /*1070*/  FADD.FTZ R144, R144, R235 ;  /* 0x000000eb90907221 */ /* 0x000fe20000010000 */
[----:B------:R-:W-:Y:S01]  /*1080*/  FFMA.FTZ R121, R224, R235, R121 ;  /* 0x000000ebe0797223 */ /* 0x000fe20000010079 */
[----:B------:R-:W-:Y:S02]  /*1090*/  HADD2.F32 R216, -RZ, R132.H1_H1 ;  /* 0x30000084ffd87230 */ /* 0x000fe40000004100 */
        /* <DEDUP_REMOVED lines=13> */
[----:B------:R-:W-:-:S02]  /*1170*/  HADD2.F32 R202, -RZ, R133.H1_H1 ;  /* 0x30000085ffca7230 */ /* 0x000fc40000004100 */
[C---:B------:R-:W-:Y:S01]  /*1180*/  FADD.FTZ R242, -R204.reuse, R136 ;  /* 0x00000088ccf27221 */ /* 0x040fe20000010100 */
[----:B------:R-:W-:Y:S01]  /*1190*/  FADD.FTZ R121, R121, R216 ;  /* 0x000000d879797221 */ /* 0x000fe20000010000 */
[----:B------:R-:W-:Y:S02]  /*11a0*/  FFMA.FTZ R124, R221, R216, R124 ;  /* 0x000000d8dd7c7223 */ /* 0x000fe4000001007c */
[----:B------:R-:W-:Y:S01]  /*11b0*/  FMUL.FTZ R227, R197, R242 ;  /* 0x000000f2c5e37220 */ /* 0x000fe20000410000 */
        /* <DEDUP_REMOVED lines=13> */
[----:B------:R-:W-:Y:S01]  /*1290*/  FADD.FTZ R136, -R204, R141 ;  /* 0x0000008dcc887221 */ /* 0x000fe20000010100 */
[----:B------:R-:W-:Y:S01]  /*12a0*/  FMUL.FTZ R143, R197, R142 ;  /* 0x0000008ec58f7220 */ /* 0x000fe20000410000 */
[----:B------:R-:W-:Y:S01]  /*12b0*/  FADD.FTZ R134, R134, R213 ;  /* 0x000000d586867221 */ /* 0x000fe20000010000 */
[----:B------:R-:W-:Y:S01]  /*12c0*/  FFMA.FTZ R121, R227, R213, R124 ;  /* 0x000000d5e3797223 */ /* 0x000fe2000001007c */
[--C-:B------:R-:W-:Y:S02]  /*12d0*/  HADD2.F32 R119, -RZ, R146.reuse.H0_H0 ;  /* 0x20000092ff777230 */ /* 0x100fe40000004100 */
[C---:B------:R-:W-:Y:S01]  /*12e0*/  FMUL.FTZ R141, R197.reuse, R140 ;  /* 0x0000008cc58d7220 */ /* 0x040fe20000410000 */
[----:B------:R-:W-:Y:S02]  /*12f0*/  HADD2.F32 R122, -RZ, R146.H1_H1 ;  /* 0x30000092ff7a7230 */ /* 0x000fe40000004100 */
        /* <DEDUP_REMOVED lines=14> */
[----:B------:R-:W-:Y:S01]  /*13e0*/  FADD.FTZ R148, -R204, R148 ;  /* 0x00000094cc947221 */ /* 0x000fe20000010100 */
[----:B------:R-:W-:Y:S02]  /*13f0*/  HADD2.F32 R118, -RZ, R147.H1_H1 ;  /* 0x30000093ff767230 */ /* 0x000fe40000004100 */
[----:B------:R-:W-:Y:S01]  /*1400*/  FMUL.FTZ R144, R64, R125 ;  /* 0x0000007d40907220 */ /* 0x000fe20000410000 */
        /* <DEDUP_REMOVED lines=34> */
[----:B------:R-:W-:Y:S01]  /*1630*/  SHF.R.U32.HI R116, RZ, 0x5, R179 ;  /* 0x00000005ff747819 */ /* 0x000fe200000116b3 */
[----:B------:R-:W-:Y:S01]  /*1640*/  FADD.FTZ R117, R124, R151 ;  /* 0x000000977c757221 */ /* 0x000fe20000010000 */
[----:B------:R-:W-:Y:S01]  /*1650*/  FFMA.FTZ R122, R150, R151, R119 ;  /* 0x00000097967a7223 */ /* 0x000fe20000010077 */
[----:B------:R-:W-:Y:S01]  /*1660*/  FMUL.FTZ R204, R197, R204 ;  /* 0x000000ccc5cc7220 */ /* 0x000fe20000410000 */
[----:B------:R-:W-:Y:S01]  /*1670*/  LOP3.LUT R120, R116, 0x7fffff8, RZ, 0xc0, !PT ;  /* 0x07fffff874787812 */ /* 0x000fe200078ec0ff */
        /* <DEDUP_REMOVED lines=31> */
.L_x_8602:
        /* <DEDUP_REMOVED lines=55> */
[----:B------:R-:W-:Y:S01]  /*1be0*/  FADD.FTZ R234, R234, -R121 ;  /* 0x80000079eaea7221 */ /* 0x000fe20000010000 */
[----:B------:R-:W-:Y:S01]  /*1bf0*/  FMUL.FTZ R122, R197, R122 ;  /* 0x0000007ac57a7220 */ /* 0x000fe20000410000 */
[----:B------:R-:W-:Y:S01]  /*1c00*/  FADD.FTZ R228, R228, -R231 ;  /* 0x800000e7e4e47221 */ /* 0x000fe20000010000 */
[----:B------:R-:W-:Y:S01]  /*1c10*/  @P1 FADD.FTZ R123, R84, R123 ;  /* 0x0000007b547b1221 */ /* 0x000fe20000010000 */
[----:B------:R-:W-:Y:S01]  /*1c20*/  HFMA2.MMA R231, -RZ, RZ, 0, 0 ;  /* 0x00000000ffe77435 */ /* 0x000fe200000001ff */
[----:B------:R-:W-:Y:S01]  /*1c30*/  @P1 FADD.FTZ R122, R85, R122 ;  /* 0x0000007a557a1221 */ /* 0x000fe20000010000 */
[----:B------:R-:W-:Y:S01]  /*1c40*/  FMUL.FTZ R125, R197, R234 ;  /* 0x000000eac57d7220 */ /* 0x000fe20000410000 */
[----:B------:R-:W-:Y:S01]  /*1c50*/  FMUL.FTZ R120, R123, R199 ;  /* 0x000000c77b787220 */ /* 0x000fe20000410000 */
[-CC-:B------:R-:W-:Y:S01]  /*1c60*/  FFMA.FTZ R233, R233, R229.reuse, R220.reuse ;  /* 0x000000e5e9e97223 */ /* 0x180fe200000100dc */
[----:B------:R-:W-:Y:S01]  /*1c70*/  ISETP.NE.AND.EX P2, PT, RZ, UR15, PT, P2 ;  /* 0x0000000fff007c0c */ /* 0x000fe2000bf45320 */
[----:B------:R-:W-:Y:S01]  /*1c80*/  @P1 FADD.FTZ R125, R86, R125 ;  /* 0x0000007d567d1221 */ /* 0x000fe20000010000 */
[----:B------:R-:W-:Y:S01]  /*1c90*/  FMUL.FTZ R128, R120, UR13 ;  /* 0x0000000d78807c20 */ /* 0x000fe20008410000 */
[----:B------:R-:W-:Y:S01]  /*1ca0*/  FADD.FTZ R230, R230, -R233 ;  /* 0x800000e9e6e67221 */ /* 0x000fe20000010000 */
[--C-:B------:R-:W-:Y:S01]  /*1cb0*/  FFMA.FTZ R224, R224, R229, R220.reuse ;  /* 0x000000e5e0e07223 */ /* 0x100fe200000100dc */
[----:B------:R-:W-:Y:S01]  /*1cc0*/  FMUL.FTZ R126, R125, R199 ;  /* 0x000000c77d7e7220 */ /* 0x000fe20000410000 */
[----:B------:R-:W-:Y:S01]  /*1cd0*/  FFMA.FTZ R226, R226, R229, R220 ;  /* 0x000000e5e2e27223 */ /* 0x000fe200000100dc */
[----:B------:R-:W-:Y:S01]  /*1ce0*/  HFMA2.MMA R233, -RZ, RZ, 0, 0 ;  /* 0x00000000ffe97435 */ /* 0x000fe200000001ff */
[----:B------:R-:W-:Y:S01]  /*1cf0*/  FADD.FTZ R224, R235, -R224 ;  /* 0x800000e0ebe07221 */ /* 0x000fe20000010000 */
[----:B------:R-:W-:Y:S01]  /*1d00*/  FMUL.FTZ R127, R126, UR13 ;  /* 0x0000000d7e7f7c20 */ /* 0x000fe20008410000 */
[----:B------:R-:W-:Y:S01]  /*1d10*/  FMUL.FTZ R126, R197, R228 ;  /* 0x000000e4c57e7220 */ /* 0x000fe20000410000 */
[----:B------:R-:W-:Y:S01]  /*1d20*/  FADD.FTZ R226, R237, -R226 ;  /* 0x800000e2ede27221 */ /* 0x000fe20000010000 */
[----:B------:R-:W-:Y:S01]  /*1d30*/  MOV R222, RZ ;  /* 0x000000ff00de7202 */ /* 0x000fe20000000f00 */
[----:B------:R-:W-:Y:S01]  /*1d40*/  FMUL.FTZ R130, R58, R127 ;  /* 0x0000007f3a827220 */ /* 0x000fe20000410000 */
[----:B------:R-:W-:Y:S01]  /*1d50*/  @P1 FADD.FTZ R126, R89, R126 ;  /* 0x0000007e597e1221 */ /* 0x000fe20000010000 */
[----:B------:R-:W0:Y:S01]  /*1d60*/  @P2 LDC.64 R138, c[0x0][0x308] ;  /* 0x0000c200ff8a2b82 */ /* 0x000e220000000a00 */
[----:B------:R-:W-:-:S02]  /*1d70*/  FMUL.FTZ R226, R197, R226 ;  /* 0x000000e2c5e27220 */ /* 0x000fc40000410000 */
[----:B------:R-:W-:Y:S02]  /*1d80*/  FSEL R130, R130, RZ, P3 ;  /* 0x000000ff82827208 */ /* 0x000fe40001800000 */
[----:B------:R-:W-:Y:S01]  /*1d90*/  @P1 FADD.FTZ R226, R91, R226 ;  /* 0x000000e25be21221 */ /* 0x000fe20000010000 */
[----:B0-----:R-:W-:-:S04]  /*1da0*/  @P2 IMAD.WIDE.U32 R138, R205, 0x20, R138 ;  /* 0x00000020cd8a2825 */ /* 0x001fc800078e008a */
[--C-:B--2---:R-:W-:Y:S02]  /*1db0*/  @P5 HADD2.F32 R121, -RZ, R116.reuse.H0_H0 ;  /* 0x20000074ff795230 */ /* 0x104fe40000004100 */
[----:B------:R-:W-:Y:S02]  /*1dc0*/  @P6 HADD2.F32 R124, -RZ, R116.H1_H1 ;  /* 0x30000074ff7c6230 */ /* 0x000fe40000004100 */
[----:B------:R-:W-:Y:S01]  /*1dd0*/  FMUL.FTZ R116, R122, R199 ;  /* 0x000000c77a747220 */ /* 0x000fe20000410000 */
[----:B------:R-:W-:Y:S02]  /*1de0*/  @P3 HADD2.F32 R120, -RZ, R117.H0_H0 ;  /* 0x20000075ff783230 */ /* 0x000fe40000004100 */
[----:B------:R-:W-:Y:S01]  /*1df0*/  @P5 FMUL.FTZ R231, R128, R121 ;  /* 0x0000007980e75220 */ /* 0x000fe20000410000 */
[----:B------:R-:W-:Y:S01]  /*1e00*/  FMUL.FTZ R128, R56, R128 ;  /* 0x0000008038807220 */ /* 0x000fe20000410000 */
[----:B------:R-:W-:Y:S01]  /*1e10*/  FMUL.FTZ R116, R116, UR13 ;  /* 0x0000000d74747c20 */ /* 0x000fe20008410000 */
[----:B------:R-:W-:Y:S01]  /*1e20*/  @P3 FMUL.FTZ R177, R127, R120 ;  /* 0x000000787fb13220 */ /* 0x000fe20000410000 */
[----:B------:R-:W-:-:S02]  /*1e30*/  FMUL.FTZ R127, R197, R230 ;  /* 0x000000e6c57f7220 */ /* 0x000fc40000410000 */
[----:B------:R-:W-:Y:S01]  /*1e40*/  FMUL.FTZ R129, R57, R116 ;  /* 0x0000007439817220 */ /* 0x000fe20000410000 */
[----:B------:R-:W-:Y:S01]  /*1e50*/  @P6 FMUL.FTZ R176, R116, R124 ;  /* 0x0000007c74b06220 */ /* 0x000fe20000410000 */
[----:B------:R-:W-:Y:S01]  /*1e60*/  FSEL R128, R128, RZ, P5 ;  /* 0x000000ff80807208 */ /* 0x000fe20002800000 */
[----:B------:R-:W-:Y:S01]  /*1e70*/  FMUL.FTZ R124, R197, R232 ;  /* 0x000000e8c57c7220 */ /* 0x000fe20000410000 */
[----:B------:R-:W-:Y:S01]  /*1e80*/  LOP3.LUT P5, RZ, R200, 0xff000000, RZ, 0xc0, !PT ;  /* 0xff000000c8ff7812 */ /* 0x000fe200078ac0ff */
[----:B------:R-:W0:Y:S01]  /*1e90*/  LDC.64 R120, c[0x0][0x2f8] ;  /* 0x0000be00ff787b82 */ /* 0x000e220000000a00 */
[----:B------:R-:W-:Y:S01]  /*1ea0*/  FSEL R129, R129, RZ, P6 ;  /* 0x000000ff81817208 */ /* 0x000fe20003000000 */
[----:B------:R-:W-:Y:S01]  /*1eb0*/  @P1 FADD.FTZ R124, R87, R124 ;  /* 0x0000007c577c1221 */ /* 0x000fe20000010000 */
[C---:B------:R-:W-:Y:S01]  /*1ec0*/  LOP3.LUT P6, RZ, R201.reuse, 0xff, RZ, 0xc0, !PT ;  /* 0x000000ffc9ff7812 */ /* 0x040fe200078cc0ff */
[----:B------:R-:W-:Y:S01]  /*1ed0*/  @P1 FADD.FTZ R127, R88, R127 ;  /* 0x0000007f587f1221 */ /* 0x000fe20000010000 */
[----:B------:R-:W-:Y:S01]  /*1ee0*/  LOP3.LUT P3, RZ, R201, 0xff00, RZ, 0xc0, !PT ;  /* 0x0000ff00c9ff7812 */ /* 0x000fe2000786c0ff */
[-C--:B------:R-:W-:Y:S01]  /*1ef0*/  FMUL.FTZ R116, R124, R199.reuse ;  /* 0x000000c77c747220 */ /* 0x080fe20000410000 */
[----:B------:R-:W-:Y:S01]  /*1f00*/  MOV R200, RZ ;  /* 0x000000ff00c87202 */ /* 0x000fe20000000f00 */
[----:B------:R-:W-:Y:S01]  /*1f10*/  FMUL.FTZ R131, R127, R199 ;  /* 0x000000c77f837220 */ /* 0x000fe20000410000 */
[----:B------:R-:W-:Y:S01]  /*1f20*/  F2FP.F16.F32.PACK_AB R128, R129, R128 ;  /* 0x000000808180723e */ /* 0x000fe200000000ff */
[----:B------:R-:W-:-:S02]  /*1f30*/  FMUL.FTZ R134, R116, UR13 ;  /* 0x0000000d74867c20 */ /* 0x000fc40008410000 */
[----:B------:R-:W-:Y:S02]  /*1f40*/  @P5 HADD2.F32 R117, -RZ, R117.H1_H1 ;  /* 0x30000075ff755230 */ /* 0x000fe40000004100 */
[----:B------:R-:W-:Y:S01]  /*1f50*/  FMUL.FTZ R133, R131, UR13 ;  /* 0x0000000d83857c20 */ /* 0x000fe20008410000 */
[----:B------:R-:W-:Y:S01]  /*1f60*/  FMUL.FTZ R116, R59, R134 ;  /* 0x000000863b747220 */ /* 0x000fe20000410000 */
[--C-:B------:R-:W-:Y:S02]  /*1f70*/  @P6 HADD2.F32 R132, -RZ, R118.reuse.H0_H0 ;  /* 0x20000076ff846230 */ /* 0x100fe40000004100 */
[----:B------:R-:W-:Y:S01]  /*1f80*/  @P5 FMUL.FTZ R200, R134, R117 ;  /* 0x0000007586c85220 */ /* 0x000fe20000410000 */
[----:B------:R-:W-:Y:S01]  /*1f90*/  FMUL.FTZ R117, R126, R199 ;  /* 0x000000c77e757220 */ /* 0x000fe20000410000 */
[----:B------:R-:W-:Y:S01]  /*1fa0*/  FSEL R131, R116, RZ, P5 ;  /* 0x000000ff74837208 */ /* 0x000fe20002800000 */
[----:B------:R-:W-:Y:S01]  /*1fb0*/  FMUL.FTZ R116, R52, R133 ;  /* 0x0000008534747220 */ /* 0x000fe20000410000 */
[----:B------:R-:W-:Y:S01]  /*1fc0*/  @P6 FMUL.FTZ R233, R133, R132 ;  /* 0x0000008485e96220 */ /* 0x000fe20000410000 */
[----:B------:R-:W-:-:S02]  /*1fd0*/  @P3 HADD2.F32 R118, -RZ, R118.H1_H1 ;  /* 0x30000076ff763230 */ /* 0x000fc40000004100 */
[----:B------:R-:W-:Y:S01]  /*1fe0*/  FMUL.FTZ R133, R197, R224 ;  /* 0x000000e0c5857220 */ /* 0x000fe20000410000 */
[----:B------:R-:W-:Y:S01]  /*1ff0*/  FMUL.FTZ R117, R117, UR13 ;  /* 0x0000000d75757c20 */ /* 0x000fe20008410000 */
[----:B------:R-:W-:Y:S02]  /*2000*/  FSEL R135, R116, RZ, P6 ;  /* 0x000000ff74877208 */ /* 0x000fe40003000000 */
[----:B------:R-:W-:Y:S01]  /*2010*/  @P1 FADD.FTZ R133, R90, R133 ;  /* 0x000000855a851221 */ /* 0x000fe20000010000 */
[----:B------:R-:W-:Y:S01]  /*2020*/  @P3 FMUL.FTZ R222, R117, R118 ;  /* 0x0000007675de3220 */ /* 0x000fe20000410000 */
[----:B------:R-:W-:Y:S01]  /*2030*/  FMUL.FTZ R118, R53, R117 ;  /* 0x0000007535767220 */ /* 0x000fe20000410000 */
[----:B0-----:R-:W-:-:S04]  /*2040*/  IMAD.WIDE.U32 R116, R205, 0x10, R120 ;  /* 0x00000010cd747825 */ /* 0x001fc800078e0078 */
[-C--:B------:R-:W-:Y:S01]  /*2050*/  FMUL.FTZ R120, R133, R199.reuse ;  /* 0x000000c785787220 */ /* 0x080fe20000410000 */
[----:B------:R-:W-:Y:S01]  /*2060*/  FMUL.FTZ R121, R226, R199 ;  /* 0x000000c7e2797220 */ /* 0x000fe20000410000 */
[----:B------:R-:W-:Y:S02]  /*2070*/  F2FP.F16.F32.PACK_AB R129, R131, R130 ;  /* 0x000000828381723e */ /* 0x000fe400000000ff */
[----:B------:R-:W-:Y:S01]  /*2080*/  FSEL R118, R118, RZ, P3 ;  /* 0x000000ff76767208 */ /* 0x000fe20001800000 */
[----:B------:R-:W-:Y:S01]  /*2090*/  FMUL.FTZ R235, R120, UR13 ;  /* 0x0000000d78eb7c20 */ /* 0x000fe20008410000 */
[----:B------:R-:W-:Y:S01]  /*20a0*/  FMUL.FTZ R228, R121, UR13 ;  /* 0x0000000d79e47c20 */ /* 0x000fe20008410000 */
[----:B------:R-:W-:Y:S02]  /*20b0*/  ISETP.NE.U32.AND P3, PT, RZ, UR14, PT ;  /* 0x0000000eff007c0c */ /* 0x000fe4000bf65070 */
[----:B------:R-:W-:Y:S01]  /*20c0*/  F2FP.F16.F32.PACK_AB R130, R118, R135 ;  /* 0x000000877682723e */ /* 0x000fe200000000ff */
        /* <DEDUP_REMOVED lines=13> */
[----:B------:R-:W-:Y:S01]  /*21a0*/  @P2 STG.E.128 desc[UR4][R138.64], R120 ;  /* 0x000000788a002986 */ /* 0x000fe2000c101d04 */
[----:B------:R-:W-:Y:S01]  /*21b0*/  SEL R126, R133, R114, P3 ;  /* 0x00000072857e7207 */ /* 0x000fe20001800000 */
[----:B------:R-:W-:Y:S01]  /*21c0*/  IMAD.WIDE.U32 R132, R203, 0x10, R136 ;  /* 0x00000010cb847825 */ /* 0x000fe200078e0088 */
[----:B------:R-:W-:-:S02]  /*21d0*/  SEL R127, R226, R115, P3 ;  /* 0x00000073e27f7207 */ /* 0x000fc40001800000 */
[----:B------:R-:W-:-:S03]  /*21e0*/  F2FP.F16.F32.PACK_AB R131, R131, R118 ;  /* 0x000000768383723e */ /* 0x000fc600000000ff */
[----:B------:R-:W-:Y:S04]  /*21f0*/  @P2 STG.E.128 desc[UR4][R138.64+0x10], R124 ;  /* 0x0000107c8a002986 */ /* 0x000fe8000c101d04 */
[----:B------:R0:W-:Y:S04]  /*2200*/  STG.E.128 desc[UR4][R116.64], R128 ;  /* 0x0000008074007986 */ /* 0x0001e8000c101d04 */
[----:B------:R-:W2:Y:S01]  /*2210*/  LDG.E.128 R132, desc[UR4][R132.64] ;  /* 0x0000000484847981 */ /* 0x000ea2000c1e1d00 */
[----:B------:R-:W-:Y:S01]  /*2220*/  HFMA2.MMA R201, -RZ, RZ, 0, 0 ;  /* 0x00000000ffc97435 */ /* 0x000fe200000001ff */
[----:B------:R-:W-:Y:S01]  /*2230*/  FFMA.FTZ R215, R215, R229, R220 ;  /* 0x000000e5d7d77223 */ /* 0x000fe200000100dc */
[----:B------:R-:W-:-:S02]  /*2240*/  @P5 HADD2.F32 R118, -RZ, R119.H0_H0 ;  /* 0x20000077ff765230 */ /* 0x000fc40000004100 */
[--C-:B------:R-:W-:Y:S01]  /*2250*/  FFMA.FTZ R221, R221, R229, R220.reuse ;  /* 0x000000e5dddd7223 */ /* 0x100fe200000100dc */
[----:B------:R-:W-:Y:S01]  /*2260*/  @P6 HADD2.F32 R119, -RZ, R119.H1_H1 ;  /* 0x30000077ff776230 */ /* 0x000fe20000004100 */
[----:B------:R-:W-:Y:S01]  /*2270*/  MOV R205, R166 ;  /* 0x000000a600cd7202 */ /* 0x000fe20000000f00 */
[----:B------:R-:W-:Y:S01]  /*2280*/  FADD.FTZ R208, R208, -R215 ;  /* 0x800000d7d0d07221 */ /* 0x000fe20000010000 */
[----:B------:R-:W-:Y:S01]  /*2290*/  @P5 FMUL.FTZ R201, R235, R118 ;  /* 0x00000076ebc95220 */ /* 0x000fe20000410000 */
[----:B------:R-:W-:Y:S01]  /*22a0*/  MOV R224, RZ ;  /* 0x000000ff00e07202 */ /* 0x000fe20000000f00 */
[----:B------:R-:W-:Y:S01]  /*22b0*/  FADD.FTZ R118, R216, -R221 ;  /* 0x800000ddd8767221 */ /* 0x000fe20000010000 */
[----:B------:R-:W-:Y:S01]  /*22c0*/  LOP3.LUT P5, RZ, R205, 0xff, RZ, 0xc0, !PT ;  /* 0x000000ffcdff7812 */ /* 0x000fe200078ac0ff */
[----:B------:R-:W-:Y:S01]  /*22d0*/  @P6 FMUL.FTZ R224, R228, R119 ;  /* 0x00000077e4e06220 */ /* 0x000fe20000410000 */
[----:B------:R-:W-:Y:S01]  /*22e0*/  LOP3.LUT P6, RZ, R166, 0xff00, RZ, 0xc0, !PT ;  /* 0x0000ff00a6ff7812 */ /* 0x000fe200078cc0ff */
[C---:B0-----:R-:W-:Y:S01]  /*22f0*/  FMUL.FTZ R117, R197.reuse, R208 ;  /* 0x000000d0c5757220 */ /* 0x041fe20000410000 */
[----:B------:R-:W-:Y:S01]  /*2300*/  FMUL.FTZ R118, R197, R118 ;  /* 0x00000076c5767220 */ /* 0x000fe20000410000 */
[-CC-:B------:R-:W-:Y:S01]  /*2310*/  FFMA.FTZ R217, R217, R229.reuse, R220.reuse ;  /* 0x000000e5d9d97223 */ /* 0x180fe200000100dc */
[----:B------:R-:W-:Y:S01]  /*2320*/  FFMA.FTZ R214, R214, R229, R220 ;  /* 0x000000e5d6d67223 */ /* 0x000fe200000100dc */
[----:B------:R-:W-:Y:S01]  /*2330*/  @P1 FADD.FTZ R117, R92, R117 ;  /* 0x000000755c751221 */ /* 0x000fe20000010000 */
[----:B------:R-:W-:Y:S01]  /*2340*/  @P1 FADD.FTZ R118, R93, R118 ;  /* 0x000000765d761221 */ /* 0x000fe20000010000 */
[----:B------:R-:W-:Y:S01]  /*2350*/  FADD.FTZ R218, R218, -R217 ;  /* 0x800000d9dada7221 */ /* 0x000fe20000010000 */
[----:B------:R-:W-:Y:S01]  /*2360*/  HFMA2.MMA R205, -RZ, RZ, 0, 0 ;  /* 0x00000000ffcd7435 */ /* 0x000fe200000001ff */
[-C--:B------:R-:W-:Y:S01]  /*2370*/  FMUL.FTZ R116, R117, R199.reuse ;  /* 0x000000c775747220 */ /* 0x080fe20000410000 */
[----:B------:R-:W-:Y:S01]  /*2380*/  FMUL.FTZ R119, R118, R199 ;  /* 0x000000c776777220 */ /* 0x000fe20000410000 */
[----:B------:R-:W-:Y:S01]  /*2390*/  MOV R208, RZ ;  /* 0x000000ff00d07202 */ /* 0x000fe20000000f00 */
[----:B------:R-:W-:Y:S01]  /*23a0*/  FADD.FTZ R214, R219, -R214 ;  /* 0x800000d6dbd67221 */ /* 0x000fe20000010000 */
[----:B------:R-:W-:Y:S01]  /*23b0*/  FMUL.FTZ R123, R116, UR13 ;  /* 0x0000000d747b7c20 */ /* 0x000fe20008410000 */
[----:B------:R-:W-:Y:S01]  /*23c0*/  FMUL.FTZ R119, R119, UR13 ;  /* 0x0000000d77777c20 */ /* 0x000fe20008410000 */
[----:B------:R-:W-:Y:S01]  /*23d0*/  FFMA.FTZ R210, R210, R229, R220 ;  /* 0x000000e5d2d27223 */ /* 0x000fe200000100dc */
[----:B------:R-:W-:Y:S01]  /*23e0*/  FMUL.FTZ R120, R197, R214 ;  /* 0x000000d6c5787220 */ /* 0x000fe20000410000 */
[----:B------:R-:W-:Y:S01]  /*23f0*/  FMUL.FTZ R124, R48, R123 ;  /* 0x0000007b307c7220 */ /* 0x000fe20000410000 */
[----:B------:R-:W-:Y:S01]  /*2400*/  FMUL.FTZ R121, R49, R119 ;  /* 0x0000007731797220 */ /* 0x000fe20000410000 */
[----:B------:R-:W-:Y:S01]  /*2410*/  FADD.FTZ R210, R225, -R210 ;  /* 0x800000d2e1d27221 */ /* 0x000fe20000010000 */
[----:B------:R-:W-:Y:S01]  /*2420*/  @P1 FADD.FTZ R120, R95, R120 ;  /* 0x000000785f781221 */ /* 0x000fe20000010000 */
[----:B------:R-:W0:Y:S01]  /*2430*/  @P2 LDC.64 R138, c[0x0][0x308] ;  /* 0x0000c200ff8a2b82 */ /* 0x000e220000000a00 */
[----:B------:R-:W-:Y:S01]  /*2440*/  FSEL R124, R124, RZ, P5 ;  /* 0x000000ff7c7c7208 */ /* 0x000fe20002800000 */
[--C-:B------:R-:W-:Y:S01]  /*2450*/  FFMA.FTZ R211, R211, R229, R220.reuse ;  /* 0x000000e5d3d37223 */ /* 0x100fe200000100dc */
[----:B------:R-:W-:Y:S01]  /*2460*/  FSEL R121, R121, RZ, P6 ;  /* 0x000000ff79797208 */ /* 0x000fe20003000000 */
[----:B------:R-:W-:Y:S01]  /*2470*/  FMUL.FTZ R122, R120, R199 ;  /* 0x000000c7787a7220 */ /* 0x000fe20000410000 */
[----:B------:R-:W-:Y:S01]  /*2480*/  FFMA.FTZ R206, R206, R229, R220 ;  /* 0x000000e5cece7223 */ /* 0x000fe200000100dc */
[----:B------:R-:W-:Y:S01]  /*2490*/  FADD.FTZ R212, R212, -R211 ;  /* 0x800000d3d4d47221 */ /* 0x000fe20000010000 */
[----:B------:R-:W-:Y:S01]  /*24a0*/  F2FP.F16.F32.PACK_AB R124, R121, R124 ;  /* 0x0000007c797c723e */ /* 0x000fe200000000ff */
[----:B------:R-:W-:Y:S01]  /*24b0*/  FMUL.FTZ R128, R122, UR13 ;  /* 0x0000000d7a807c20 */ /* 0x000fe20008410000 */
[----:B------:R-:W-:-:S04]  /*24c0*/  FADD.FTZ R206, R223, -R206 ;  /* 0x800000cedfce7221 */ /* 0x000fc80000010000 */
[----:B------:R-:W-:-:S04]  /*24d0*/  FMUL.FTZ R206, R197, R206 ;  /* 0x000000cec5ce7220 */ /* 0x000fc80000410000 */
[----:B------:R-:W-:Y:S01]  /*24e0*/  @P1 FADD.FTZ R206, R99, R206 ;  /* 0x000000ce63ce1221 */ /* 0x000fe20000010000 */
[----:B0-----:R-:W-:-:S04]  /*24f0*/  @P2 IMAD.WIDE.U32 R138, R203, 0x20, R138 ;  /* 0x00000020cb8a2825 */ /* 0x001fc800078e008a */
[--C-:B--2---:R-:W-:Y:S02]  /*2500*/  @P5 HADD2.F32 R116, -RZ, R132.reuse.H0_H0 ;  /* 0x20000084ff745230 */ /* 0x104fe40000004100 */
[----:B------:R-:W-:-:S03]  /*2510*/  @P6 HADD2.F32 R132, -RZ, R132.H1_H1 ;  /* 0x30000084ff846230 */ /* 0x000fc60000004100 */
[----:B------:R-:W-:Y:S01]  /*2520*/  @P5 FMUL.FTZ R205, R123, R116 ;  /* 0x000000747bcd5220 */ /* 0x000fe20000410000 */
[C---:B------:R-:W-:Y:S01]  /*2530*/  LOP3.LUT P5, RZ, R166.reuse, 0xff0000, RZ, 0xc0, !PT ;  /* 0x00ff0000a6ff7812 */ /* 0x040fe200078ac0ff */
[----:B------:R-:W-:Y:S01]  /*2540*/  @P6 FMUL.FTZ R208, R119, R132 ;  /* 0x0000008477d06220 */ /* 0x000fe20000410000 */
[----:B------:R-:W-:Y:S01]  /*2550*/  FMUL.FTZ R119, R197, R218 ;  /* 0x000000dac5777220 */ /* 0x000fe20000410000 */
[----:B------:R-:W-:Y:S01]  /*2560*/  FFMA.FTZ R116, R227, R229, R220 ;  /* 0x000000e5e3747223 */ /* 0x000fe200000100dc */
[----:B------:R-:W-:Y:S02]  /*2570*/  LOP3.LUT P6, RZ, R166, 0xff000000, RZ, 0xc0, !PT ;  /* 0xff000000a6ff7812 */ /* 0x000fe400078cc0ff */
[----:B------:R-:W-:Y:S01]  /*2580*/  @P1 FADD.FTZ R119, R94, R119 ;  /* 0x000000775e771221 */ /* 0x000fe20000010000 */
[----:B------:R-:W-:Y:S01]  /*2590*/  FADD.FTZ R126, R213, -R116 ;  /* 0x80000074d57e7221 */ /* 0x000fe20000010000 */
[----:B------:R-:W-:Y:S01]  /*25a0*/  HFMA2.MMA R213, -RZ, RZ, 0, 0 ;  /* 0x00000000ffd57435 */ /* 0x000fe200000001ff */
[----:B------:R-:W-:Y:S01]  /*25b0*/  MOV R166, RZ ;  /* 0x000000ff00a67202 */ /* 0x000fe20000000f00 */
[----:B------:R-:W-:-:S04]  /*25c0*/  FMUL.FTZ R116, R119, R199 ;  /* 0x000000c777747220 */ /* 0x000fc80000410000 */
[----:B------:R-:W-:Y:S01]  /*25d0*/  FMUL.FTZ R123, R116, UR13 ;  /* 0x0000000d747b7c20 */ /* 0x000fe20008410000 */
[--C-:B------:R-:W-:Y:S02]  /*25e0*/  @P5 HADD2.F32 R116, -RZ, R133.reuse.H0_H0 ;  /* 0x20000085ff745230 */ /* 0x100fe40000004100 */
[----:B------:R-:W-:Y:S02]  /*25f0*/  @P6 HADD2.F32 R133, -RZ, R133.H1_H1 ;  /* 0x30000085ff856230 */ /* 0x000fe40000004100 */
[----:B------:R-:W-:Y:S01]  /*2600*/  FMUL.FTZ R122, R50, R123 ;  /* 0x0000007b327a7220 */ /* 0x000fe20000410000 */
[----:B------:R-:W-:Y:S01]  /*2610*/  @P5 FMUL.FTZ R213, R123, R116 ;  /* 0x000000747bd55220 */ /* 0x000fe20000410000 */
[----:B------:R-:W-:Y:S01]  /*2620*/  FMUL.FTZ R123, R197, R126 ;  /* 0x0000007ec57b7220 */ /* 0x000fe20000410000 */
[----:B------:R-:W-:Y:S02]  /*2630*/  FMUL.FTZ R116, R51, R128 ;  /* 0x0000008033747220 */ /* 0x000fe40000410000 */
[----:B------:R-:W-:Y:S01]  /*2640*/  FSEL R131, R122, RZ, P5 ;  /* 0x000000ff7a837208 */ /* 0x000fe20002800000 */
[----:B------:R-:W-:Y:S01]  /*2650*/  FMUL.FTZ R126, R197, R210 ;  /* 0x000000d2c57e7220 */ /* 0x000fe20000410000 */
[----:B------:R-:W-:Y:S01]  /*2660*/  LOP3.LUT P5, RZ, R167, 0xff, RZ, 0xc0, !PT ;  /* 0x000000ffa7ff7812 */ /* 0x000fe200078ac0ff */
[----:B------:R-:W-:Y:S01]  /*2670*/  @P1 FADD.FTZ R123, R96, R123 ;  /* 0x0000007b607b1221 */ /* 0x000fe20000010000 */
[----:B------:R-:W-:Y:S01]  /*2680*/  @P6 FMUL.FTZ R166, R128, R133 ;  /* 0x0000008580a66220 */ /* 0x000fe20000410000 */
[----:B------:R-:W-:Y:S01]  /*2690*/  FSEL R116, R116, RZ, P6 ;  /* 0x000000ff74747208 */ /* 0x000fe20003000000 */
[----:B------:R-:W-:Y:S01]  /*26a0*/  @P1 FADD.FTZ R126, R97, R126 ;  /* 0x0000007e617e1221 */ /* 0x000fe20000010000 */
[----:B------:R-:W-:Y:S01]  /*26b0*/  LOP3.LUT P6, RZ, R167, 0xff00, RZ, 0xc0, !PT ;  /* 0x0000ff00a7ff7812 */ /* 0x000fe200078cc0ff */
[-C--:B------:R-:W-:Y:S01]  /*26c0*/  FMUL.FTZ R122, R123, R199.reuse ;  /* 0x000000c77b7a7220 */ /* 0x080fe20000410000 */
[----:B------:R-:W-:Y:S01]  /*26d0*/  CS2R R210, SRZ ;  /* 0x0000000000d27805 */ /* 0x000fe2000001ff00 */
[----:B------:R-:W-:-:S02]  /*26e0*/  FMUL.FTZ R125, R126, R199 ;  /* 0x000000c77e7d7220 */ /* 0x000fc40000410000 */
[----:B------:R-:W-:Y:S02]  /*26f0*/  FMUL.FTZ R129, R122, UR13 ;  /* 0x0000000d7a817c20 */ /* 0x000fe40008410000 */
[----:B------:R-:W-:Y:S01]  /*2700*/  FMUL.FTZ R128, R125, UR13 ;  /* 0x0000000d7d807c20 */ /* 0x000fe20008410000 */
[--C-:B------:R-:W-:Y:S02]  /*2710*/  @P5 HADD2.F32 R122, -RZ, R134.reuse.H0_H0 ;  /* 0x20000086ff7a5230 */ /* 0x100fe40000004100 */
[----:B------:R-:W-:Y:S01]  /*2720*/  FMUL.FTZ R125, R44, R129 ;  /* 0x000000812c7d7220 */ /* 0x000fe20000410000 */
[----:B------:R-:W-:Y:S02]  /*2730*/  FMUL.FTZ R127, R45, R128 ;  /* 0x000000802d7f7220 */ /* 0x000fe40000410000 */
[----:B------:R-:W-:Y:S01]  /*2740*/  @P5 FMUL.FTZ R211, R129, R122 ;  /* 0x0000007a81d35220 */ /* 0x000fe20000410000 */
[----:B------:R-:W-:Y:S01]  /*2750*/  FMUL.FTZ R129, R197, R212 ;  /* 0x000000d4c5817220 */ /* 0x000fe20000410000 */
[----:B------:R-:W-:Y:S01]  /*2760*/  @P6 HADD2.F32 R134, -RZ, R134.H1_H1 ;  /* 0x30000086ff866230 */ /* 0x000fe20000004100 */
[----:B------:R-:W-:-:S02]  /*2770*/  FSEL R130, R125, RZ, P5 ;  /* 0x000000ff7d827208 */ /* 0x000fc40002800000 */
[----:B------:R-:W-:Y:S01]  /*2780*/  @P1 FADD.FTZ R129, R98, R129 ;  /* 0x0000008162811221 */ /* 0x000fe20000010000 */
[----:B------:R-:W-:Y:S01]  /*2790*/  LEA R132, P5, R203, UR16, 0x4 ;  /* 0x00000010cb847c11 */ /* 0x000fe2000f8a20ff */
[----:B------:R-:W-:Y:S01]  /*27a0*/  @P6 FMUL.FTZ R210, R128, R134 ;  /* 0x0000008680d26220 */ /* 0x000fe20000410000 */
[-C--:B------:R-:W-:Y:S01]  /*27b0*/  FMUL.FTZ R134, R206, R199.reuse ;  /* 0x000000c7ce867220 */ /* 0x080fe20000410000 */
[----:B------:R-:W-:Y:S01]  /*27c0*/  FMUL.FTZ R121, R129, R199 ;  /* 0x000000c781797220 */ /* 0x000fe20000410000 */
[----:B------:R-:W-:Y:S02]  /*27d0*/  LEA.HI.X R133, R203, UR17, RZ, 0x4, P5 ;  /* 0x00000011cb857c11 */ /* 0x000fe4000a8f24ff */
[----:B------:R-:W-:Y:S01]  /*27e0*/  FMUL.FTZ R134, R134, UR13 ;  /* 0x0000000d86867c20 */ /* 0x000fe20008410000 */
[----:B------:R-:W-:Y:S01]  /*27f0*/  FMUL.FTZ R203, R121, UR13 ;  /* 0x0000000d79cb7c20 */ /* 0x000fe20008410000 */
[----:B------:R-:W-:Y:S02]  /*2800*/  FSEL R127, R127, RZ, P6 ;  /* 0x000000ff7f7f7208 */ /* 0x000fe40003000000 */
[----:B------:R-:W-:Y:S01]  /*2810*/  FMUL.FTZ R128, R47, R134 ;  /* 0x000000862f807220 */ /* 0x000fe20000410000 */
[----:B------:R-:W-:Y:S01]  /*2820*/  FMUL.FTZ R122, R46, R203 ;  /* 0x000000cb2e7a7220 */ /* 0x000fe20000410000 */
[----:B------:R-:W-:-:S02]  /*2830*/  LOP3.LUT P6, RZ, R167, 0xff0000, RZ, 0xc0, !PT ;  /* 0x00ff0000a7ff7812 */ /* 0x000fc400078cc0ff */
[----:B------:R-:W-:Y:S02]  /*2840*/  LOP3.LUT P5, RZ, R167, 0xff000000, RZ, 0xc0, !PT ;  /* 0xff000000a7ff7812 */ /* 0x000fe400078ac0ff */
[----:B------:R-:W-:Y:S02]  /*2850*/  F2FP.F16.F32.PACK_AB R125, R116, R131 ;  /* 0x00000083747d723e */ /* 0x000fe400000000ff */
[----:B------:R-:W-:Y:S02]  /*2860*/  SEL R116, R117, R108, P3 ;  /* 0x0000006c75747207 */ /* 0x000fe40001800000 */
[----:B------:R-:W-:Y:S02]  /*2870*/  SEL R117, R118, R109, P3 ;  /* 0x0000006d76757207 */ /* 0x000fe40001800000 */
[----:B------:R-:W-:Y:S02]  /*2880*/  FSEL R131, R122, RZ, P6 ;  /* 0x000000ff7a837208 */ /* 0x000fe40003000000 */
[----:B------:R-:W-:-:S02]  /*2890*/  FSEL R128, R128, RZ, P5 ;  /* 0x000000ff80807208 */ /* 0x000fc40002800000 */
[----:B------:R-:W-:Y:S02]  /*28a0*/  SEL R118, R119, R110, P3 ;  /* 0x0000006e77767207 */ /* 0x000fe40001800000 */
[----:B------:R-:W-:Y:S02]  /*28b0*/  SEL R119, R120, R111, P3 ;  /* 0x0000006f78777207 */ /* 0x000fe40001800000 */
[----:B------:R-:W-:Y:S02]  /*28c0*/  SEL R121, R126, R113, P3 ;  /* 0x000000717e797207 */ /* 0x000fe40001800000 */
[----:B------:R-:W-:Y:S01]  /*28d0*/  SEL R120, R123, R112, P3 ;  /* 0x000000707b787207 */ /* 0x000fe20001800000 */
[----:B------:R0:W-:Y:S01]  /*28e0*/  @P2 STG.E.128 desc[UR4][R138.64], R116 ;  /* 0x000000748a002986 */ /* 0x0001e2000c101d04 */
[----:B------:R-:W-:Y:S02]  /*28f0*/  F2FP.F16.F32.PACK_AB R126, R127, R130 ;  /* 0x000000827f7e723e */ /* 0x000fe400000000ff */
[----:B------:R-:W-:-:S02]  /*2900*/  SEL R122, R129, R114, P3 ;  /* 0x00000072817a7207 */ /* 0x000fc40001800000 */
[----:B------:R-:W-:Y:S02]  /*2910*/  SEL R123, R206, R115, P3 ;  /* 0x00000073ce7b7207 */ /* 0x000fe40001800000 */
[----:B------:R-:W-:Y:S01]  /*2920*/  F2FP.F16.F32.PACK_AB R127, R128, R131 ;  /* 0x00000083807f723e */ /* 0x000fe200000000ff */
        /* <DEDUP_REMOVED lines=21> */
[----:B------:R-:W-:-:S02]  /*2a80*/  @P6 HADD2.F32 R136, -RZ, R135.H0_H0 ;  /* 0x20000087ff886230 */ /* 0x000fc40000004100 */
[C---:B0-----:R-:W-:Y:S01]  /*2a90*/  FMUL.FTZ R119, R197.reuse, R144 ;  /* 0x00000090c5777220 */ /* 0x041fe20000410000 */
        /* <DEDUP_REMOVED lines=16> */
[----:B------:R-:W-:Y:S01]  /*2ba0*/  @P6 FMUL.FTZ R137, R203, R136 ;  /* 0x00000088cb896220 */ /* 0x000fe20000410000 */
[----:B------:R-:W-:Y:S01]  /*2bb0*/  HFMA2.MMA R118, -RZ, RZ, 0, 0 ;  /* 0x00000000ff767435 */ /* 0x000fe200000001ff */
[----:B------:R-:W0:Y:S01]  /*2bc0*/  @P2 LDC.64 R116, c[0x0][0x308] ;  /* 0x0000c200ff742b82 */ /* 0x000e220000000a00 */
[----:B------:R-:W-:Y:S01]  /*2bd0*/  LOP3.LUT P1, RZ, R158, 0xff0000, RZ, 0xc0, !PT ;  /* 0x00ff00009eff7812 */ /* 0x000fe2000782c0ff */
[----:B------:R-:W-:Y:S01]  /*2be0*/  @P5 HADD2.F32 R135, -RZ, R135.H1_H1 ;  /* 0x30000087ff875230 */ /* 0x000fe20000004100 */
[----:B------:R-:W-:Y:S01]  /*2bf0*/  LOP3.LUT P6, RZ, R167, 0xff, RZ, 0xc0, !PT ;  /* 0x000000ffa7ff7812 */ /* 0x000fe200078cc0ff */
[-C--:B------:R-:W-:Y:S01]  /*2c00*/  FMUL.FTZ R120, R119, R199.reuse ;  /* 0x000000c777787220 */ /* 0x080fe20000410000 */
[C---:B------:R-:W-:Y:S01]  /*2c10*/  SEL R110, R125.reuse, R110, P3 ;  /* 0x0000006e7d6e7207 */ /* 0x040fe20001800000 */
[----:B------:R-:W-:Y:S01]  /*2c20*/  FMUL.FTZ R125, R125, R199 ;  /* 0x000000c77d7d7220 */ /* 0x000fe20000410000 */
[----:B------:R-:W-:Y:S01]  /*2c30*/  @P5 FMUL.FTZ R118, R134, R135 ;  /* 0x0000008786765220 */ /* 0x000fe20000410000 */
[----:B------:R-:W-:Y:S01]  /*2c40*/  LOP3.LUT P5, RZ, R158, 0xff00, RZ, 0xc0, !PT ;  /* 0x0000ff009eff7812 */ /* 0x000fe200078ac0ff */
[----:B------:R-:W-:Y:S01]  /*2c50*/  FMUL.FTZ R120, R120, UR13 ;  /* 0x0000000d78787c20 */ /* 0x000fe20008410000 */
[C---:B------:R-:W-:Y:S01]  /*2c60*/  SEL R109, R140.reuse, R109, P3 ;  /* 0x0000006d8c6d7207 */ /* 0x040fe20001800000 */
[----:B------:R-:W-:Y:S01]  /*2c70*/  FMUL.FTZ R140, R140, R199 ;  /* 0x000000c78c8c7220 */ /* 0x000fe20000410000 */
[----:B------:R-:W-:Y:S01]  /*2c80*/  SEL R108, R119, R108, P3 ;  /* 0x0000006c776c7207 */ /* 0x000fe20001800000 */
[----:B------:R-:W-:Y:S01]  /*2c90*/  FMUL.FTZ R125, R125, UR13 ;  /* 0x0000000d7d7d7c20 */ /* 0x000fe20008410000 */
[----:B------:R-:W-:Y:S01]  /*2ca0*/  CS2R R122, SRZ ;  /* 0x00000000007a7805 */ /* 0x000fe2000001ff00 */
[----:B------:R-:W-:Y:S01]  /*2cb0*/  FMUL.FTZ R140, R140, UR13 ;  /* 0x0000000d8c8c7c20 */ /* 0x000fe20008410000 */
[----:B------:R-:W-:Y:S01]  /*2cc0*/  MOV R127, RZ ;  /* 0x000000ff007f7202 */ /* 0x000fe20000000f00 */
[----:B------:R-:W-:Y:S01]  /*2cd0*/  FADD.FTZ R168, R137, R168 ;  /* 0x000000a889a87221 */ /* 0x000fe20000010000 */
        /* <DEDUP_REMOVED lines=8> */
[----:B------:R-:W-:Y:S01]  /*2d60*/  FMUL.FTZ R199, R204, R199 ;  /* 0x000000c7ccc77220 */ /* 0x000fe20000410000 */
[----:B0-----:R-:W-:Y:S01]  /*2d70*/  @P2 IMAD.WIDE.U32 R116, R198, 0x20, R116 ;  /* 0x00000020c6742825 */ /* 0x001fe200078e0074 */
[----:B------:R-:W-:-:S03]  /*2d80*/  SEL R115, R204, R115, P3 ;  /* 0x00000073cc737207 */ /* 0x000fc60001800000 */
[----:B------:R-:W-:Y:S01]  /*2d90*/  FMUL.FTZ R137, R133, UR13 ;  /* 0x0000000d85897c20 */ /* 0x000fe20008410000 */
[----:B------:R-:W-:Y:S01]  /*2da0*/  FMUL.FTZ R199, R199, UR13 ;  /* 0x0000000dc7c77c20 */ /* 0x000fe20008410000 */
[----:B------:R-:W-:Y:S01]  /*2db0*/  FMUL.FTZ R142, R142, UR13 ;  /* 0x0000000d8e8e7c20 */ /* 0x000fe20008410000 */
[----:B------:R-:W-:Y:S01]  /*2dc0*/  FMUL.FTZ R139, R139, UR13 ;  /* 0x0000000d8b8b7c20 */ /* 0x000fe20008410000 */
[----:B------:R-:W-:Y:S01]  /*2dd0*/  FMUL.FTZ R150, R150, UR13 ;  /* 0x0000000d96967c20 */ /* 0x000fe20008410000 */
[----:B------:R-:W-:Y:S01]  /*2de0*/  @P2 STG.E.128 desc[UR4][R116.64], R108 ;  /* 0x0000006c74002986 */ /* 0x000fe2000c101d04 */
[----:B------:R-:W-:Y:S01]  /*2df0*/  LOP3.LUT P3, RZ, R159, 0xff, RZ, 0xc0, !PT ;  /* 0x000000ff9fff7812 */ /* 0x000fe2000786c0ff */
[----:B------:R-:W-:Y:S01]  /*2e00*/  FMUL.FTZ R124, R38, R139 ;  /* 0x0000008b267c7220 */ /* 0x000fe20000410000 */
[----:B------:R-:W-:Y:S01]  /*2e10*/  FADD.FTZ R165, R118, R165 ;  /* 0x000000a576a57221 */ /* 0x000fe20000010000 */
        /* <DEDUP_REMOVED lines=18> */
[----:B0-----:R-:W-:Y:S01]  /*2f40*/  FMUL.FTZ R117, R36, R137 ;  /* 0x0000008924757220 */ /* 0x001fe20000410000 */
[----:B------:R-:W-:-:S04]  /*2f50*/  FMUL.FTZ R116, R43, R142 ;  /* 0x0000008e2b747220 */ /* 0x000fc80000410000 */
[----:B------:R-:W-:Y:S02]  /*2f60*/  FSEL R132, R117, RZ, P3 ;  /* 0x000000ff75847208 */ /* 0x000fe40001800000 */
[----:B------:R-:W-:Y:S01]  /*2f70*/  FSEL R117, R116, RZ, P2 ;  /* 0x000000ff74757208 */ /* 0x000fe20001000000 */
[--C-:B--2---:R-:W-:Y:S02]  /*2f80*/  @P1 HADD2.F32 R119, -RZ, R129.reuse.H0_H0 ;  /* 0x20000081ff771230 */ /* 0x104fe40000004100 */
[--C-:B------:R-:W-:Y:S02]  /*2f90*/  @P6 HADD2.F32 R121, -RZ, R128.reuse.H0_H0 ;  /* 0x20000080ff796230 */ /* 0x100fe40000004100 */
[----:B------:R-:W-:Y:S02]  /*2fa0*/  @P5 HADD2.F32 R128, -RZ, R128.H1_H1 ;  /* 0x30000080ff805230 */ /* 0x000fe40000004100 */
[----:B------:R-:W-:Y:S01]  /*2fb0*/  @P1 FMUL.FTZ R127, R125, R119 ;  /* 0x000000777d7f1220 */ /* 0x000fe20000410000 */
[----:B------:R-:W-:Y:S01]  /*2fc0*/  FMUL.FTZ R119, R40, R120 ;  /* 0x0000007828777220 */ /* 0x000fe20000410000 */
[----:B------:R-:W-:Y:S01]  /*2fd0*/  @P6 FMUL.FTZ R123, R120, R121 ;  /* 0x00000079787b6220 */ /* 0x000fe20000410000 */
[----:B------:R-:W-:Y:S01]  /*2fe0*/  FMUL.FTZ R120, R41, R140 ;  /* 0x0000008c29787220 */ /* 0x000fe20000410000 */
[----:B------:R-:W-:Y:S01]  /*2ff0*/  FMUL.FTZ R121, R42, R125 ;  /* 0x0000007d2a797220 */ /* 0x000fe20000410000 */
[----:B------:R-:W-:Y:S01]  /*3000*/  @P5 FMUL.FTZ R122, R140, R128 ;  /* 0x000000808c7a5220 */ /* 0x000fe20000410000 */
[----:B------:R-:W-:Y:S01]  /*3010*/  FSEL R126, R119, RZ, P6 ;  /* 0x000000ff777e7208 */ /* 0x000fe20003000000 */
[----:B------:R-:W-:Y:S01]  /*3020*/  FMUL.FTZ R125, R39, R199 ;  /* 0x000000c7277d7220 */ /* 0x000fe20000410000 */
[----:B------:R-:W-:Y:S01]  /*3030*/  FSEL R135, R120, RZ, P5 ;  /* 0x000000ff78877208 */ /* 0x000fe20002800000 */
[----:B------:R-:W-:Y:S01]  /*3040*/  FMUL.FTZ R119, R37, R150 ;  /* 0x0000009625777220 */ /* 0x000fe20000410000 */
[C---:B------:R-:W-:Y:S01]  /*3050*/  LEA R120, P5, R198.reuse, UR16, 0x4 ;  /* 0x00000010c6787c11 */ /* 0x040fe2000f8a20ff */
[----:B------:R-:W-:Y:S01]  /*3060*/  @P2 HADD2.F32 R129, -RZ, R129.H1_H1 ;  /* 0x30000081ff812230 */ /* 0x000fe20000004100 */
[----:B------:R-:W-:Y:S01]  /*3070*/  FSEL R128, R121, RZ, P1 ;  /* 0x000000ff79807208 */ /* 0x000fe20000800000 */
[----:B------:R-:W-:Y:S01]  /*3080*/  FADD.FTZ R170, R123, R170 ;  /* 0x000000aa7baa7221 */ /* 0x000fe20000010000 */
[----:B------:R-:W-:Y:S01]  /*3090*/  LEA.HI.X R121, R198, UR17, RZ, 0x4, P5 ;  /* 0x00000011c6797c11 */ /* 0x000fe2000a8f24ff */
[----:B------:R-:W-:Y:S01]  /*30a0*/  FADD.FTZ R169, R122, R169 ;  /* 0x000000a97aa97221 */ /* 0x000fe20000010000 */
[----:B------:R-:W-:Y:S01]  /*30b0*/  LOP3.LUT P1, RZ, R159, 0xff0000, RZ, 0xc0, !PT ;  /* 0x00ff00009fff7812 */ /* 0x000fe2000782c0ff */
[----:B------:R-:W-:Y:S01]  /*30c0*/  FADD.FTZ R172, R127, R172 ;  /* 0x000000ac7fac7221 */ /* 0x000fe20000010000 */
[----:B------:R-:W-:-:S02]  /*30d0*/  LOP3.LUT P5, RZ, R159, 0xff000000, RZ, 0xc0, !PT ;  /* 0xff0000009fff7812 */ /* 0x000fc400078ac0ff */
[----:B------:R-:W-:Y:S02]  /*30e0*/  LOP3.LUT P6, RZ, R159, 0xff00, RZ, 0xc0, !PT ;  /* 0x0000ff009fff7812 */ /* 0x000fe400078cc0ff */
[----:B------:R-:W-:Y:S02]  /*30f0*/  FSEL R133, R125, RZ, P5 ;  /* 0x000000ff7d857208 */ /* 0x000fe40002800000 */
[----:B------:R-:W-:Y:S02]  /*3100*/  FSEL R124, R124, RZ, P1 ;  /* 0x000000ff7c7c7208 */ /* 0x000fe40000800000 */
[----:B------:R-:W-:Y:S02]  /*3110*/  FSEL R125, R119, RZ, P6 ;  /* 0x000000ff777d7208 */ /* 0x000fe40003000000 */
[----:B------:R-:W-:Y:S01]  /*3120*/  F2FP.F16.F32.PACK_AB R119, R133, R124 ;  /* 0x0000007c8577723e */ /* 0x000fe200000000ff */
[--C-:B------:R-:W-:Y:S01]  /*3130*/  @P1 HADD2.F32 R133, -RZ, R131.reuse.H0_H0 ;  /* 0x20000083ff851230 */ /* 0x100fe20000004100 */
        /* <DEDUP_REMOVED lines=10> */
[----:B------:R-:W-:Y:S01]  /*31e0*/  HFMA2.MMA R132, -RZ, RZ, 0, 0 ;  /* 0x00000000ff847435 */ /* 0x000fe200000001ff */
[----:B------:R-:W-:Y:S01]  /*31f0*/  @P6 HADD2.F32 R130, -RZ, R130.H1_H1 ;  /* 0x30000082ff826230 */ /* 0x000fe20000004100 */
[----:B------:R-:W-:Y:S01]  /*3200*/  CS2R R124, SRZ ;  /* 0x00000000007c7805 */ /* 0x000fe2000001ff00 */
[----:B------:R-:W-:Y:S01]  /*3210*/  FADD.FTZ R178, R131, R178 ;  /* 0x000000b283b27221 */ /* 0x000fe20000010000 */
        /* <DEDUP_REMOVED lines=62> */
.L_x_8589:
        /* <DEDUP_REMOVED lines=31> */
.L_x_8590:
[----:B------:R-:W-:Y:S01]  /*37f0*/  HFMA2.MMA R127, -RZ, RZ, 0, 9.5367431640625e-07 ;  /* 0x00000010ff7f7435 */ /* 0x000fe200000001ff */
[----:B------:R-:W-:Y:S02]  /*3800*/  MOV R128, R124 ;  /* 0x0000007c00807202 */ /* 0x000fe40000000f00 */
[----:B------:R-:W-:Y:S02]  /*3810*/  MOV R130, 0x1f ;  /* 0x0000001f00827802 */ /* 0x000fe40000000f00 */
[----:B------:R-:W-:-:S07]  /*3820*/  MOV R125, 0xffffffff ;  /* 0xffffffff007d7802 */ /* 0x000fce0000000f00 */
[----:B-----5:R-:W-:Y:S05]  /*3830*/  WARPSYNC.COLLECTIVE R125, `(.L_x_8592) ;  /* 0x000000007d087348 */ /* 0x020fea0003c00000 */
[----:B------:R0:W1:Y:S02]  /*3840*/  SHFL.DOWN P3, R139, R128, R127, R130 ;  /* 0x0800007f808b7389 */ /* 0x0000640000060082 */
[----:B01---5:R-:W-:Y:S01]  /*3850*/  ENDCOLLECTIVE ;  /* 0x000000000000791b */ /* 0x023fe20003800000 */
.L_x_8592:
[----:B------:R-:W-:Y:S02]  /*3860*/  MOV R128, R122 ;  /* 0x0000007a00807202 */ /* 0x000fe40000000f00 */
[----:B------:R-:W-:-:S07]  /*3870*/  MOV R117, R139 ;  /* 0x0000008b00757202 */ /* 0x000fce0000000f00 */
[----:B------:R-:W-:Y:S05]  /*3880*/  WARPSYNC.COLLECTIVE R125, `(.L_x_8593) ;  /* 0x000000007d087348 */ /* 0x000fea0003c00000 */
[----:B------:R0:W1:Y:S02]  /*3890*/  SHFL.DOWN P3, R139, R128, R127, R130 ;  /* 0x0800007f808b7389 */ /* 0x0000640000060082 */
[----:B01----:R-:W-:Y:S01]  /*38a0*/  ENDCOLLECTIVE ;  /* 0x000000000000791b */ /* 0x003fe20003800000 */
.L_x_8593:
[----:B------:R-:W-:Y:S01]  /*38b0*/  FADD.FTZ R117, R124, R117 ;  /* 0x000000757c757221 */ /* 0x000fe20000010000 */
[----:B------:R-:W-:-:S04]  /*38c0*/  HFMA2.MMA R127, -RZ, RZ, 0, 4.76837158203125e-07 ;  /* 0x00000008ff7f7435 */ /* 0x000fc800000001ff */
[----:B------:R-:W-:Y:S02]  /*38d0*/  MOV R128, R117 ;  /* 0x0000007500807202 */ /* 0x000fe40000000f00 */
[----:B------:R-:W-:-:S07]  /*38e0*/  MOV R119, R139 ;  /* 0x0000008b00777202 */ /* 0x000fce0000000f00 */
[----:B------:R-:W-:Y:S05]  /*38f0*/  WARPSYNC.COLLECTIVE R125, `(.L_x_8594) ;  /* 0x000000007d087348 */ /* 0x000fea0003c00000 */
[----:B------:R0:W1:Y:S02]  /*3900*/  SHFL.DOWN P3, R139, R128, R127, R130 ;  /* 0x0800007f808b7389 */ /* 0x0000640000060082 */
[----:B01----:R-:W-:Y:S01]  /*3910*/  ENDCOLLECTIVE ;  /* 0x000000000000791b */ /* 0x003fe20003800000 */
.L_x_8594:
[----:B------:R-:W-:-:S05]  /*3920*/  FADD.FTZ R119, R122, R119 ;  /* 0x000000777a777221 */ /* 0x000fca0000010000 */
[----:B------:R-:W-:Y:S02]  /*3930*/  MOV R128, R119 ;  /* 0x0000007700807202 */ /* 0x000fe40000000f00 */
[----:B------:R-:W-:-:S07]  /*3940*/  MOV R118, R139 ;  /* 0x0000008b00767202 */ /* 0x000fce0000000f00 */
[----:B------:R-:W-:Y:S05]  /*3950*/  WARPSYNC.COLLECTIVE R125, `(.L_x_8595) ;  /* 0x000000007d087348 */ /* 0x000fea0003c00000 */
[----:B------:R0:W1:Y:S02]  /*3960*/  SHFL.DOWN P3, R139, R128, R127, R130 ;  /* 0x0800007f808b7389 */ /* 0x0000640000060082 */
[----:B01----:R-:W-:Y:S01]  /*3970*/  ENDCOLLECTIVE ;  /* 0x000000000000791b */ /* 0x003fe20003800000 */
.L_x_8595:
[----:B------:R-:W-:Y:S01]  /*3980*/  FADD.FTZ R118, R117, R118 ;  /* 0x0000007675767221 */ /* 0x000fe20000010000 */
[----:B------:R-:W-:-:S04]  /*3990*/  HFMA2.MMA R127, -RZ, RZ, 0, 2.384185791015625e-07 ;  /* 0x00000004ff7f7435 */ /* 0x000fc800000001ff */
[----:B------:R-:W-:Y:S02]  /*39a0*/  MOV R128, R118 ;  /* 0x0000007600807202 */ /* 0x000fe40000000f00 */
[----:B------:R-:W-:-:S07]  /*39b0*/  MOV R126, R139 ;  /* 0x0000008b007e7202 */ /* 0x000fce0000000f00 */
[----:B------:R-:W-:Y:S05]  /*39c0*/  WARPSYNC.COLLECTIVE R125, `(.L_x_8596) ;  /* 0x000000007d087348 */ /* 0x000fea0003c00000 */
[----:B------:R0:W1:Y:S02]  /*39d0*/  SHFL.DOWN P3, R139, R128, R127, R130 ;  /* 0x0800007f808b7389 */ /* 0x0000640000060082 */
[----:B01----:R-:W-:Y:S01]  /*39e0*/  ENDCOLLECTIVE ;  /* 0x000000000000791b */ /* 0x003fe20003800000 */
.L_x_8596:
[----:B------:R-:W-:-:S05]  /*39f0*/  FADD.FTZ R126, R119, R126 ;  /* 0x0000007e777e7221 */ /* 0x000fca0000010000 */
[----:B------:R-:W-:Y:S02]  /*3a00*/  MOV R128, R126 ;  /* 0x0000007e00807202 */ /* 0x000fe40000000f00 */
[----:B------:R-:W-:-:S07]  /*3a10*/  MOV R121, R139 ;  /* 0x0000008b00797202 */ /* 0x000fce0000000f00 */
[----:B------:R-:W-:Y:S05]  /*3a20*/  WARPSYNC.COLLECTIVE R125, `(.L_x_8597) ;  /* 0x000000007d087348 */ /* 0x000fea0003c00000 */
[----:B------:R0:W1:Y:S02]  /*3a30*/  SHFL.DOWN P3, R139, R128, R127, R130 ;  /* 0x0800007f808b7389 */ /* 0x0000640000060082 */
[----:B01----:R-:W-:Y:S01]  /*3a40*/  ENDCOLLECTIVE ;  /* 0x000000000000791b */ /* 0x003fe20003800000 */
.L_x_8597:
[----:B------:R-:W-:Y:S01]  /*3a50*/  FADD.FTZ R121, R118, R121 ;  /* 0x0000007976797221 */ /* 0x000fe20000010000 */
[----:B------:R-:W-:-:S04]  /*3a60*/  HFMA2.MMA R127, -RZ, RZ, 0, 1.1920928955078125e-07 ;  /* 0x00000002ff7f7435 */ /* 0x000fc800000001ff */
[----:B------:R-:W-:Y:S02]  /*3a70*/  MOV R128, R121 ;  /* 0x0000007900807202 */ /* 0x000fe40000000f00 */
[----:B------:R-:W-:-:S07]  /*3a80*/  MOV R123, R139 ;  /* 0x0000008b007b7202 */ /* 0x000fce0000000f00 */
[----:B------:R-:W-:Y:S05]  /*3a90*/  WARPSYNC.COLLECTIVE R125, `(.L_x_8598) ;  /* 0x000000007d087348 */ /* 0x000fea0003c00000 */
[----:B------:R0:W1:Y:S02]  /*3aa0*/  SHFL.DOWN P3, R139, R128, R127, R130 ;  /* 0x0800007f808b7389 */ /* 0x0000640000060082 */
[----:B01----:R-:W-:Y:S01]  /*3ab0*/  ENDCOLLECTIVE ;  /* 0x000000000000791b */ /* 0x003fe20003800000 */
.L_x_8598:
[----:B------:R-:W-:-:S05]  /*3ac0*/  FADD.FTZ R123, R126, R123 ;  /* 0x0000007b7e7b7221 */ /* 0x000fca0000010000 */
[----:B------:R-:W-:Y:S02]  /*3ad0*/  MOV R128, R123 ;  /* 0x0000007b00807202 */ /* 0x000fe40000000f00 */
[----:B------:R-:W-:-:S07]  /*3ae0*/  MOV R122, R139 ;  /* 0x0000008b007a7202 */ /* 0x000fce0000000f00 */
[----:B------:R-:W-:Y:S05]  /*3af0*/  WARPSYNC.COLLECTIVE R125, `(.L_x_8599) ;  /* 0x000000007d087348 */ /* 0x000fea0003c00000 */
[----:B------:R0:W1:Y:S02]  /*3b00*/  SHFL.DOWN P3, R139, R128, R127, R130 ;  /* 0x0800007f808b7389 */ /* 0x0000640000060082 */
[----:B01----:R-:W-:Y:S01]  /*3b10*/  ENDCOLLECTIVE ;  /* 0x000000000000791b */ /* 0x003fe20003800000 */
.L_x_8599:
[----:B------:R-:W-:Y:S01]  /*3b20*/  FADD.FTZ R122, R121, R122 ;  /* 0x0000007a797a7221 */ /* 0x000fe20000010000 */
[----:B------:R-:W-:-:S04]  /*3b30*/  HFMA2.MMA R127, -RZ, RZ, 0, 5.9604644775390625e-08 ;  /* 0x00000001ff7f7435 */ /* 0x000fc800000001ff */
[----:B------:R-:W-:Y:S02]  /*3b40*/  MOV R128, R122 ;  /* 0x0000007a00807202 */ /* 0x000fe40000000f00 */
[----:B------:R-:W-:-:S07]  /*3b50*/  MOV R124, R139 ;  /* 0x0000008b007c7202 */ /* 0x000fce0000000f00 */
[----:B------:R-:W-:Y:S05]  /*3b60*/  WARPSYNC.COLLECTIVE R125, `(.L_x_8600) ;  /* 0x000000007d087348 */ /* 0x000fea0003c00000 */
[----:B------:R0:W1:Y:S02]  /*3b70*/  SHFL.DOWN P3, R139, R128, R127, R130 ;  /* 0x0800007f808b7389 */ /* 0x0000640000060082 */
[----:B01----:R-:W-:Y:S01]  /*3b80*/  ENDCOLLECTIVE ;  /* 0x000000000000791b */ /* 0x003fe20003800000 */
.L_x_8600:
[----:B------:R-:W-:-:S05]  /*3b90*/  FADD.FTZ R124, R123, R124 ;  /* 0x0000007c7b7c7221 */ /* 0x000fca0000010000 */
[----:B------:R-:W-:Y:S02]  /*3ba0*/  MOV R128, R124 ;  /* 0x0000007c00807202 */ /* 0x000fe40000000f00 */
[----:B------:R-:W-:-:S07]  /*3bb0*/  MOV R117, R139 ;  /* 0x0000008b00757202 */ /* 0x000fce0000000f00 */
[----:B------:R-:W-:Y:S05]  /*3bc0*/  WARPSYNC.COLLECTIVE R125, `(.L_x_8601) ;  /* 0x000000007d087348 */ /* 0x000fea0003c00000 */
[----:B------:R0:W1:Y:S02]  /*3bd0*/  SHFL.DOWN P3, R139, R128, R127, R130 ;  /* 0x0800007f808b7389 */ /* 0x0000640000060082 */
[----:B01----:R-:W-:Y:S01]  /*3be0*/  ENDCOLLECTIVE ;  /* 0x000000000000791b */ /* 0x003fe20003800000 */
.L_x_8601:
[----:B------:R-:W-:Y:S05]  /*3bf0*/  BRA `(.L_x_8602) ;  /* 0xffffffdc001c7947 */ /* 0x000fea000383ffff */
.L_x_8603:
        /* <DEDUP_REMOVED lines=16> */
.L_x_11414:


//--------------------- .text._ZN10layer_norm22ln_bwd_finalize_kernelINS_22Kernel_traits_finalizeILj6144Ef6__halffS2_fjLb1ELj1024ELj4ENS_18Kernel_traits_baseILj6144EfS2_fS2_fjLj1024EEEEELb1ELb0EEEvNS_9BwdParamsE --------------------------
	.section	.text._ZN10layer_norm22ln_bwd_finalize_kernelINS_22Kernel_traits_finalizeILj6144Ef6__halffS2_fjLb1ELj1024ELj4ENS_18Kernel_traits_baseILj6144EfS2_fS2_fjLj1024EEEEELb1ELb0EEEvNS_9BwdParamsE,"ax",@progbits
	.align	128
        .global         _ZN10layer_norm22ln_bwd_finalize_kernelINS_22Kernel_traits_finalizeILj6144Ef6__halffS2_fjLb1ELj1024ELj4ENS_18Kernel_traits_baseILj6144EfS2_fS2_fjLj1024EEEEELb1ELb0EEEvNS_9BwdParamsE
        .type           _ZN10layer_norm22ln_bwd_finalize_kernelINS_22Kernel_traits_finalizeILj6144Ef6__halffS2_fjLb1ELj1024ELj4ENS_18Kernel_traits_baseILj6144EfS2_fS2_fjLj1024EEEEELb1ELb0EEEvNS_9BwdParamsE,@function
        .size           _ZN10layer_norm22ln_bwd_finalize_kernelINS_22Kernel_traits_finalizeILj6144Ef6__halffS2_fjLb1ELj1024ELj4ENS_18Kernel_traits_baseILj6144EfS2_fS2_fjLj1024EEEEELb1ELb0EEEvNS_9BwdParamsE,(.L_x_11415 - _ZN10layer_norm22ln_bwd_finalize_kernelINS_22Kernel_traits_finalizeILj6144Ef6__halffS2_fjLb1ELj1024ELj4ENS_18Kernel_traits_baseILj6144EfS2_fS2_fjLj1024EEEEELb1ELb0EEEvNS_9BwdParamsE)
        .other          _ZN10layer_norm22ln_bwd_finalize_kernelINS_22Kernel_traits_finalizeILj6144Ef6__halffS2_fjLb1ELj1024ELj4ENS_18Kernel_traits_baseILj6144EfS2_fS2_fjLj1024EEEEELb1ELb0EEEvNS_9BwdParamsE,@"STO_CUDA_ENTRY STV_DEFAULT"
_ZN10layer_norm22ln_bwd_finalize_kernelINS_22Kernel_traits_finalizeILj6144Ef6__halffS2_fjLb1ELj1024ELj4ENS_18Kernel_traits_baseILj6144EfS2_fS2_fjLj1024EEEEELb1ELb0EEEvNS_9BwdParamsE:
.text._ZN10layer_norm22ln_bwd_finalize_kernelINS_22Kernel_traits_finalizeILj6144Ef6__halffS2_fjLb1ELj1024ELj4ENS_18Kernel_traits_baseILj6144EfS2_fS2_fjLj1024EEEEELb1ELb0EEEvNS_9BwdParamsE:
        /* <DEDUP_REMOVED lines=24> */
.L_x_8616:
        /* <DEDUP_REMOVED lines=36> */
.L_x_8608:
        /* <DEDUP_REMOVED lines=49> */
.L_x_8607:
[----:B------:R-:W-:Y:S05]  /*06d0*/  BSYNC B1 ;  /* 0x0000000000017941 */ /* 0x000fea0003800000 */
.L_x_8606:
        /* <DEDUP_REMOVED lines=31> */
.L_x_8610:
[----:B------:R-:W-:Y:S05]  /*08d0*/  BSYNC B1 ;  /* 0x0000000000017941 */ /* 0x000fea0003800000 */
.L_x_8609:
        /* <DEDUP_REMOVED lines=16> */
.L_x_8611:
[----:B------:R-:W-:Y:S05]  /*09e0*/  BSYNC B1 ;  /* 0x0000000000017941 */ /* 0x000fea0003800000 */
.L_x_8605:
[----:B------:R-:W-:Y:S05]  /*09f0*/  BSYNC B0 ;  /* 0x0000000000007941 */ /* 0x000fea0003800000 */
.L_x_8604:
        /* <DEDUP_REMOVED lines=40> */
.L_x_8632:
        /* <DEDUP_REMOVED lines=8> */
.L_x_8612:
        /* <DEDUP_REMOVED lines=20> */
.L_x_8615:
[----:B------:R-:W-:Y:S05]  /*0e40*/  BSYNC B0 ;  /* 0x0000000000007941 */ /* 0x000fea0003800000 */
.L_x_8614:
[C---:B------:R-:W-:Y:S01]  /*0e50*/  ISETP.GT.U32.AND P1, PT, R4.reuse, -0x1801, PT ;  /* 0xffffe7ff0400780c */ /* 0x040fe20003f24070 */
[----:B------:R-:W-:Y:S01]  /*0e60*/  VIADD R4, R4, 0x1800 ;  /* 0x0000180004047836 */ /* 0x000fe20000000000 */
[----:B------:R-:W-:-:S11]  /*0e70*/  IADD3 R5, R5, 0xc00, RZ ;  /* 0x00000c0005057810 */ /* 0x000fd60007ffe0ff */
[----:B------:R-:W-:Y:S05]  /*0e80*/  @P1 BRA `(.L_x_8616) ;  /* 0xfffffff000bc1947 */ /* 0x000fea000383ffff */
[----:B------:R-:W-:Y:S05]  /*0e90*/  EXIT ;  /* 0x000000000000794d */ /* 0x000fea0003800000 */
.L_x_8613:
[----:B0-----:R-:W-:Y:S01]  /*0ea0*/  HFMA2.MMA R24, -RZ, RZ, 0, 5.9604644775390625e-08 ;  /* 0x00000001ff187435 */ /* 0x001fe200000001ff */
[----:B----4-:R-:W-:Y:S02]  /*0eb0*/  MOV R23, R10 ;  /* 0x0000000a00177202 */ /* 0x010fe40000000f00 */
[----:B------:R-:W-:Y:S02]  /*0ec0*/  MOV R25, 0x1f ;  /* 0x0000001f00197802 */ /* 0x000fe40000000f00 */
[----:B------:R-:W-:-:S07]  /*0ed0*/  MOV R20, 0xffffffff ;  /* 0xffffffff00147802 */ /* 0x000fce0000000f00 */
[----:B-123--:R-:W-:Y:S05]  /*0ee0*/  WARPSYNC.COLLECTIVE R20, `(.L_x_8617) ;  /* 0x0000000014087348 */ /* 0x00efea0003c00000 */
[----:B------:R0:W4:Y:S02]  /*0ef0*/  SHFL.BFLY P2, R22, R23, R24, R25 ;  /* 0x0c00001817167389 */ /* 0x0001240000040019 */
[----:B01234-:R-:W-:Y:S01]  /*0f00*/  ENDCOLLECTIVE ;  /* 0x000000000000791b */ /* 0x01ffe20003800000 */
.L_x_8617:
[----:B------:R-:W-:Y:S01]  /*0f10*/  IMAD.MOV.U32 R24, RZ, RZ, 0x2 ;  /* 0x00000002ff187424 */ /* 0x000fe200078e00ff */
[----:B------:R-:W-:-:S05]  /*0f20*/  MOV R11, R22 ;  /* 0x00000016000b7202 */ /* 0x000fca0000000f00 */
[----:B------:R-:W-:-:S05]  /*0f30*/  FADD.FTZ R11, R10, R11 ;  /* 0x0000000b0a0b7221 */ /* 0x000fca0000010000 */
[----:B------:R-:W-:-:S07]  /*0f40*/  MOV R23, R11 ;  /* 0x0000000b00177202 */ /* 0x000fce0000000f00 */
[----:B------:R-:W-:Y:S05]  /*0f50*/  WARPSYNC.COLLECTIVE R20, `(.L_x_8618) ;  /* 0x0000000014087348 */ /* 0x000fea0003c00000 */
[----:B------:R0:W1:Y:S02]  /*0f60*/  SHFL.BFLY P2, R22, R23, R24, R25 ;  /* 0x0c00001817167389 */ /* 0x0000640000040019 */
[----:B01----:R-:W-:Y:S01]  /*0f70*/  ENDCOLLECTIVE ;  /* 0x000000000000791b */ /* 0x003fe20003800000 */
.L_x_8618:
[----:B------:R-:W-:Y:S01]  /*0f80*/  HFMA2.MMA R24, -RZ, RZ, 0, 2.384185791015625e-07 ;  /* 0x00000004ff187435 */ /* 0x000fe200000001ff */
[----:B------:R-:W-:-:S05]  /*0f90*/  MOV R14, R22 ;  /* 0x00000016000e7202 */ /* 0x000fca0000000f00 */
[----:B------:R-:W-:-:S05]  /*0fa0*/  FADD.FTZ R14, R11, R14 ;  /* 0x0000000e0b0e7221 */ /* 0x000fca0000010000 */
[----:B------:R-:W-:-:S07]  /*0fb0*/  MOV R23, R14 ;  /* 0x0000000e00177202 */ /* 0x000fce0000000f00 */
[----:B------:R-:W-:Y:S05]  /*0fc0*/  WARPSYNC.COLLECTIVE R20, `(.L_x_8619) ;  /* 0x0000000014087348 */ /* 0x000fea0003c00000 */
[----:B------:R0:W1:Y:S02]  /*0fd0*/  SHFL.BFLY P2, R22, R23, R24, R25 ;  /* 0x0c00001817167389 */ /* 0x0000640000040019 */
[----:B01----:R-:W-:Y:S01]  /*0fe0*/  ENDCOLLECTIVE ;  /* 0x000000000000791b */ /* 0x003fe20003800000 */
.L_x_8619:
[----:B------:R-:W-:Y:S01]  /*0ff0*/  HFMA2.MMA R24, -RZ, RZ, 0, 4.76837158203125e-07 ;  /* 0x00000008ff187435 */ /* 0x000fe200000001ff */
[----:B------:R-:W-:-:S05]  /*1000*/  MOV R13, R22 ;  /* 0x00000016000d7202 */ /* 0x000fca0000000f00 */
[----:B------:R-:W-:-:S05]  /*1010*/  FADD.FTZ R13, R14, R13 ;  /* 0x0000000d0e0d7221 */ /* 0x000fca0000010000 */
[----:B------:R-:W-:-:S07]  /*1020*/  MOV R23, R13 ;  /* 0x0000000d00177202 */ /* 0x000fce0000000f00 */
[----:B------:R-:W-:Y:S05]  /*1030*/  WARPSYNC.COLLECTIVE R20, `(.L_x_8620) ;  /* 0x0000000014087348 */ /* 0x000fea0003c00000 */
[----:B------:R0:W1:Y:S02]  /*1040*/  SHFL.BFLY P2, R22, R23, R24, R25 ;  /* 0x0c00001817167389 */ /* 0x0000640000040019 */
[----:B01----:R-:W-:Y:S01]  /*1050*/  ENDCOLLECTIVE ;  /* 0x000000000000791b */ /* 0x003fe20003800000 */
.L_x_8620:
[----:B------:R-:W-:Y:S01]  /*1060*/  HFMA2.MMA R24, -RZ, RZ, 0, 9.5367431640625e-07 ;  /* 0x00000010ff187435 */ /* 0x000fe200000001ff */
[----:B------:R-:W-:-:S05]  /*1070*/  MOV R10, R22 ;  /* 0x00000016000a7202 */ /* 0x000fca0000000f00 */
[----:B------:R-:W-:-:S04]  /*1080*/  FADD.FTZ R11, R13, R10 ;  /* 0x0000000a0d0b7221 */ /* 0x000fc80000010000 */
[----:B------:R-:W-:-:S07]  /*1090*/  IMAD.MOV.U32 R23, RZ, RZ, R11 ;  /* 0x000000ffff177224 */ /* 0x000fce00078e000b */
[----:B------:R-:W-:Y:S05]  /*10a0*/  WARPSYNC.COLLECTIVE R20, `(.L_x_8621) ;  /* 0x0000000014087348 */ /* 0x000fea0003c00000 */
[----:B------:R0:W1:Y:S02]  /*10b0*/  SHFL.BFLY P2, R22, R23, R24, R25 ;  /* 0x0c00001817167389 */ /* 0x0000640000040019 */
[----:B01----:R-:W-:Y:S01]  /*10c0*/  ENDCOLLECTIVE ;  /* 0x000000000000791b */ /* 0x003fe20003800000 */
.L_x_8621:
[----:B------:R-:W-:Y:S01]  /*10d0*/  HFMA2.MMA R24, -RZ, RZ, 0, 5.9604644775390625e-08 ;  /* 0x00000001ff187435 */ /* 0x000fe200000001ff */
[----:B------:R-:W-:Y:S02]  /*10e0*/  MOV R23, R12 ;  /* 0x0000000c00177202 */ /* 0x000fe40000000f00 */
[----:B------:R-:W-:-:S08]  /*10f0*/  MOV R10, R22 ;  /* 0x00000016000a7202 */ /* 0x000fd00000000f00 */
[----:B------:R-:W-:Y:S05]  /*1100*/  WARPSYNC.COLLECTIVE R20, `(.L_x_8622) ;  /* 0x0000000014087348 */ /* 0x000fea0003c00000 */
[----:B------:R0:W1:Y:S02]  /*1110*/  SHFL.BFLY P2, R22, R23, R24, R25 ;  /* 0x0c00001817167389 */ /* 0x0000640000040019 */
[----:B01----:R-:W-:Y:S01]  /*1120*/  ENDCOLLECTIVE ;  /* 0x000000000000791b */ /* 0x003fe20003800000 */
.L_x_8622:
[----:B------:R-:W-:Y:S01]  /*1130*/  HFMA2.MMA R24, -RZ, RZ, 0, 1.1920928955078125e-07 ;  /* 0x00000002ff187435 */ /* 0x000fe200000001ff */
[----:B------:R-:W-:-:S05]  /*1140*/  MOV R13, R22 ;  /* 0x00000016000d7202 */ /* 0x000fca0000000f00 */
[----:B------:R-:W-:-:S05]  /*1150*/  FADD.FTZ R15, R12, R13 ;  /* 0x0000000d0c0f7221 */ /* 0x000fca0000010000 */
[----:B------:R-:W-:-:S07]  /*1160*/  MOV R23, R15 ;  /* 0x0000000f00177202 */ /* 0x000fce0000000f00 */
[----:B------:R-:W-:Y:S05]  /*1170*/  WARPSYNC.COLLECTIVE R20, `(.L_x_8623) ;  /* 0x0000000014087348 */ /* 0x000fea0003c00000 */
[----:B------:R0:W1:Y:S02]  /*1180*/  SHFL.BFLY P2, R22, R23, R24, R25 ;  /* 0x0c00001817167389 */ /* 0x0000640000040019 */
[----:B01----:R-:W-:Y:S01]  /*1190*/  ENDCOLLECTIVE ;  /* 0x000000000000791b */ /* 0x003fe20003800000 */
.L_x_8623:
[----:B------:R-:W-:Y:S01]  /*11a0*/  HFMA2.MMA R24, -RZ, RZ, 0, 2.384185791015625e-07 ;  /* 0x00000004ff187435 */ /* 0x000fe200000001ff */
[----:B------:R-:W-:-:S04]  /*11b0*/  IMAD.MOV.U32 R16, RZ, RZ, R22 ;  /* 0x000000ffff107224 */ /* 0x000fc800078e0016 */
[----:B------:R-:W-:-:S05]  /*11c0*/  FADD.FTZ R16, R15, R16 ;  /* 0x000000100f107221 */ /* 0x000fca0000010000 */
[----:B------:R-:W-:-:S07]  /*11d0*/  MOV R23, R16 ;  /* 0x0000001000177202 */ /* 0x000fce0000000f00 */
[----:B------:R-:W-:Y:S05]  /*11e0*/  WARPSYNC.COLLECTIVE R20, `(.L_x_8624) ;  /* 0x0000000014087348 */ /* 0x000fea0003c00000 */
[----:B------:R0:W1:Y:S02]  /*11f0*/  SHFL.BFLY P2, R22, R23, R24, R25 ;  /* 0x0c00001817167389 */ /* 0x0000640000040019 */
[----:B01----:R-:W-:Y:S01]  /*1200*/  ENDCOLLECTIVE ;  /* 0x000000000000791b */ /* 0x003fe20003800000 */
.L_x_8624:
[----:B------:R-:W-:Y:S01]  /*1210*/  HFMA2.MMA R24, -RZ, RZ, 0, 4.76837158203125e-07 ;  /* 0x00000008ff187435 */ /* 0x000fe200000001ff */
[----:B------:R-:W-:-:S05]  /*1220*/  MOV R17, R22 ;  /* 0x0000001600117202 */ /* 0x000fca0000000f00 */
[----:B------:R-:W-:-:S05]  /*1230*/  FADD.FTZ R17, R16, R17 ;  /* 0x0000001110117221 */ /* 0x000fca0000010000 */
[----:B------:R-:W-:-:S07]  /*1240*/  MOV R23, R17 ;  /* 0x0000001100177202 */ /* 0x000fce0000000f00 */
[----:B------:R-:W-:Y:S05]  /*1250*/  WARPSYNC.COLLECTIVE R20, `(.L_x_8625) ;  /* 0x0000000014087348 */ /* 0x000fea0003c00000 */
[----:B------:R0:W1:Y:S02]  /*1260*/  SHFL.BFLY P2, R22, R23, R24, R25 ;  /* 0x0c00001817167389 */ /* 0x0000640000040019 */
[----:B01----:R-:W-:Y:S01]  /*1270*/  ENDCOLLECTIVE ;  /* 0x000000000000791b */ /* 0x003fe20003800000 */
.L_x_8625:
[----:B------:R-:W-:Y:S01]  /*1280*/  IMAD.MOV.U32 R24, RZ, RZ, 0x10 ;  /* 0x00000010ff187424 */ /* 0x000fe200078e00ff */
[----:B------:R-:W-:-:S05]  /*1290*/  MOV R12, R22 ;  /* 0x00000016000c7202 */ /* 0x000fca0000000f00 */
[----:B------:R-:W-:-:S05]  /*12a0*/  FADD.FTZ R12, R17, R12 ;  /* 0x0000000c110c7221 */ /* 0x000fca0000010000 */
[----:B------:R-:W-:-:S07]  /*12b0*/  MOV R23, R12 ;  /* 0x0000000c00177202 */ /* 0x000fce0000000f00 */
[----:B------:R-:W-:Y:S05]  /*12c0*/  WARPSYNC.COLLECTIVE R20, `(.L_x_8626) ;  /* 0x0000000014087348 */ /* 0x000fea0003c00000 */
[----:B------:R0:W1:Y:S02]  /*12d0*/  SHFL.BFLY P2, R22, R23, R24, R25 ;  /* 0x0c00001817167389 */ /* 0x0000640000040019 */
[----:B01----:R-:W-:Y:S01]  /*12e0*/  ENDCOLLECTIVE ;  /* 0x000000000000791b */ /* 0x003fe20003800000 */
.L_x_8626:
[----:B------:R-:W-:Y:S01]  /*12f0*/  HFMA2.MMA R24, -RZ, RZ, 0, 5.9604644775390625e-08 ;  /* 0x00000001ff187435 */ /* 0x000fe200000001ff */
[----:B------:R-:W-:Y:S02]  /*1300*/  MOV R23, R8 ;  /* 0x0000000800177202 */ /* 0x000fe40000000f00 */
[----:B------:R-:W-:-:S08]  /*1310*/  MOV R15, R22 ;  /* 0x00000016000f7202 */ /* 0x000fd00000000f00 */
[----:B------:R-:W-:Y:S05]  /*1320*/  WARPSYNC.COLLECTIVE R20, `(.L_x_8627) ;  /* 0x0000000014087348 */ /* 0x000fea0003c00000 */
[----:B------:R0:W1:Y:S02]  /*1330*/  SHFL.BFLY P2, R22, R23, R24, R25 ;  /* 0x0c00001817167389 */ /* 0x0000640000040019 */
[----:B01----:R-:W-:Y:S01]  /*1340*/  ENDCOLLECTIVE ;  /* 0x000000000000791b */ /* 0x003fe20003800000 */
.L_x_8627:
[----:B------:R-:W-:Y:S01]  /*1350*/  HFMA2.MMA R24, -RZ, RZ, 0, 1.1920928955078125e-07 ;  /* 0x00000002ff187435 */ /* 0x000fe200000001ff */
[----:B------:R-:W-:-:S05]  /*1360*/  MOV R17, R22 ;  /* 0x0000001600117202 */ /* 0x000fca0000000f00 */
[----:B------:R-:W-:-:S05]  /*1370*/  FADD.FTZ R18, R8, R17 ;  /* 0x0000001108127221 */ /* 0x000fca0000010000 */
[----:B------:R-:W-:-:S07]  /*1380*/  MOV R23, R18 ;  /* 0x0000001200177202 */ /* 0x000fce0000000f00 */
[----:B------:R-:W-:Y:S05]  /*1390*/  WARPSYNC.COLLECTIVE R20, `(.L_x_8628) ;  /* 0x0000000014087348 */ /* 0x000fea0003c00000 */
[----:B------:R0:W1:Y:S02]  /*13a0*/  SHFL.BFLY P2, R22, R23, R24, R25 ;  /* 0x0c00001817167389 */ /* 0x0000640000040019 */
[----:B01----:R-:W-:Y:S01]  /*13b0*/  ENDCOLLECTIVE ;  /* 0x000000000000791b */ /* 0x003fe20003800000 */
.L_x_8628:
[----:B------:R-:W-:Y:S01]  /*13c0*/  HFMA2.MMA R24, -RZ, RZ, 0, 2.384185791015625e-07 ;  /* 0x00000004ff187435 */ /* 0x000fe200000001ff */
[----:B------:R-:W-:-:S05]  /*13d0*/  MOV R13, R22 ;  /* 0x00000016000d7202 */ /* 0x000fca0000000f00 */
[----:B------:R-:W-:-:S04]  /*13e0*/  FADD.FTZ R19, R18, R13 ;  /* 0x0000000d12137221 */ /* 0x000fc80000010000 */
[----:B------:R-:W-:-:S07]  /*13f0*/  IMAD.MOV.U32 R23, RZ, RZ, R19 ;  /* 0x000000ffff177224 */ /* 0x000fce00078e0013 */
[----:B------:R-:W-:Y:S05]  /*1400*/  WARPSYNC.COLLECTIVE R20, `(.L_x_8629) ;  /* 0x0000000014087348 */ /* 0x000fea0003c00000 */
[----:B------:R0:W1:Y:S02]  /*1410*/  SHFL.BFLY P2, R22, R23, R24, R25 ;  /* 0x0c00001817167389 */ /* 0x0000640000040019 */
[----:B01----:R-:W-:Y:S01]  /*1420*/  ENDCOLLECTIVE ;  /* 0x000000000000791b */ /* 0x003fe20003800000 */
.L_x_8629:
[----:B------:R-:W-:Y:S01]  /*1430*/  HFMA2.MMA R24, -RZ, RZ, 0, 4.76837158203125e-07 ;  /* 0x00000008ff187435 */ /* 0x000fe200000001ff */
[----:B------:R-:W-:-:S05]  /*1440*/  MOV R8, R22 ;  /* 0x0000001600087202 */ /* 0x000fca0000000f00 */
[----:B------:R-:W-:-:S05]  /*1450*/  FADD.FTZ R8, R19, R8 ;  /* 0x0000000813087221 */ /* 0x000fca0000010000 */
[----:B------:R-:W-:-:S07]  /*1460*/  MOV R23, R8 ;  /* 0x0000000800177202 */ /* 0x000fce0000000f00 */
[----:B------:R-:W-:Y:S05]  /*1470*/  WARPSYNC.COLLECTIVE R20, `(.L_x_8630) ;  /* 0x0000000014087348 */ /* 0x000fea0003c00000 */
[----:B------:R0:W1:Y:S02]  /*1480*/  SHFL.BFLY P2, R22, R23, R24, R25 ;  /* 0x0c00001817167389 */ /* 0x0000640000040019 */
[----:B01----:R-:W-:Y:S01]  /*1490*/  ENDCOLLECTIVE ;  /* 0x000000000000791b */ /* 0x003fe20003800000 */
.L_x_8630:
[----:B------:R-:W-:Y:S01]  /*14a0*/  HFMA2.MMA R24, -RZ, RZ, 0, 9.5367431640625e-07 ;  /* 0x00000010ff187435 */ /* 0x000fe200000001ff */
[----:B------:R-:W-:-:S05]  /*14b0*/  MOV R21, R22 ;  /* 0x0000001600157202 */ /* 0x000fca0000000f00 */
[----:B------:R-:W-:-:S05]  /*14c0*/  FADD.FTZ R21, R8, R21 ;  /* 0x0000001508157221 */ /* 0x000fca0000010000 */
[----:B------:R-:W-:-:S07]  /*14d0*/  MOV R23, R21 ;  /* 0x0000001500177202 */ /* 0x000fce0000000f00 */
[----:B------:R-:W-:Y:S05]  /*14e0*/  WARPSYNC.COLLECTIVE R20, `(.L_x_8631) ;  /* 0x0000000014087348 */ /* 0x000fea0003c00000 */
[----:B------:R0:W1:Y:S02]  /*14f0*/  SHFL.BFLY P2, R22, R23, R24, R25 ;  /* 0x0c00001817167389 */ /* 0x0000640000040019 */
[----:B01----:R-:W-:Y:S01]  /*1500*/  ENDCOLLECTIVE ;  /* 0x000000000000791b */ /* 0x003fe20003800000 */
.L_x_8631:
[----:B------:R-:W-:Y:S01]  /*1510*/  MOV R14, R22 ;  /* 0x00000016000e7202 */ /* 0x000fe20000000f00 */
[----:B------:R-:W-:Y:S06]  /*1520*/  BRA `(.L_x_8632) ;  /* 0xfffffff400d47947 */ /* 0x000fec000383ffff */
.L_x_8633:
        /* <DEDUP_REMOVED lines=13> */
.L_x_11415:


//--------------------- .text._ZN10layer_norm13ln_bwd_kernelINS_13Kernel_traitsIf6__halffS2_fjLj6144ELj1ELj1ELj8ELj16ENS_18Kernel_traits_baseILj6144EfS2_fS2_fjLj256EEEEELb1ELb1ELb1ELb0EEEvNS_9BwdParamsE --------------------------
	.section	.text._ZN10layer_norm13ln_bwd_kernelINS_13Kernel_traitsIf6__halffS2_fjLj6144ELj1ELj1ELj8ELj16ENS_18Kernel_traits_baseILj6144EfS2_fS2_fjLj256EEEEELb1ELb1ELb1ELb0EEEvNS_9BwdParamsE,"ax",@progbits
	.align	128
        .global         _ZN10layer_norm13ln_bwd_kernelINS_13Kernel_traitsIf6__halffS2_fjLj6144ELj1ELj1ELj8ELj16ENS_18Kernel_traits_baseILj6144EfS2_fS2_fjLj256EEEEELb1ELb1ELb1ELb0EEEvNS_9BwdParamsE
        .type           _ZN10layer_norm13ln_bwd_kernelINS_13Kernel_traitsIf6__halffS2_fjLj6144ELj1ELj1ELj8ELj16ENS_18Kernel_traits_baseILj6144EfS2_fS2_fjLj256EEEEELb1ELb1ELb1ELb0EEEvNS_9BwdParamsE,@function
        .size           _ZN10layer_norm13ln_bwd_kernelINS_13Kernel_traitsIf6__halffS2_fjLj6144ELj1ELj1ELj8ELj16ENS_18Kernel_traits_baseILj6144EfS2_fS2_fjLj256EEEEELb1ELb1ELb1ELb0EEEvNS_9BwdParamsE,(.L_x_11416 - _ZN10layer_norm13ln_bwd_kernelINS_13Kernel_traitsIf6__halffS2_fjLj6144ELj1ELj1ELj8ELj16ENS_18Kernel_traits_baseILj6144EfS2_fS2_fjLj256EEEEELb1ELb1ELb1ELb0EEEvNS_9BwdParamsE)
        .other          _ZN10layer_norm13ln_bwd_kernelINS_13Kernel_traitsIf6__halffS2_fjLj6144ELj1ELj1ELj8ELj16ENS_18Kernel_traits_baseILj6144EfS2_fS2_fjLj256EEEEELb1ELb1ELb1ELb0EEEvNS_9BwdParamsE,@"STO_CUDA_ENTRY STV_DEFAULT"
_ZN10layer_norm13ln_bwd_kernelINS_13Kernel_traitsIf6__halffS2_fjLj6144ELj1ELj1ELj8ELj16ENS_18Kernel_traits_baseILj6144EfS2_fS2_fjLj256EEEEELb1ELb1ELb1ELb0EEEvNS_9BwdParamsE:
.text._ZN10layer_norm13ln_bwd_kernelINS_13Kernel_traitsIf6__halffS2_fjLj6144ELj1ELj1ELj8ELj16ENS_18Kernel_traits_baseILj6144EfS2_fS2_fjLj256EEEEELb1ELb1ELb1ELb0EEEvNS_9BwdParamsE:
        /* <DEDUP_REMOVED lines=89> */
.L_x_8755:
        /* <DEDUP_REMOVED lines=11> */
[----:B------:R-:W-:-:S05]  /*0640*/  MOV R5, UR14 ;  /* 0x0000000e00057c02 */ /* 0x000fca0008000f00 */
        /* <DEDUP_REMOVED lines=28> */
.L_x_8638:
[----:B------:R-:W-:Y:S05]  /*0810*/  BSYNC B1 ;  /* 0x0000000000017941 */ /* 0x000fea0003800000 */
.L_x_8637:
        /* <DEDUP_REMOVED lines=10> */
[----:B------:R-:W-:Y:S02]  /*08c0*/  IADD3 R183, R183, 0x100, RZ ;  /* 0x00000100b7b77810 */ /* 0x000fe40007ffe0ff */
[----:B------:R-:W-:-:S07]  /*08d0*/  IADD3 R185, R185, 0x100, RZ ;  /* 0x00000100b9b97810 */ /* 0x000fce0007ffe0ff */
.L_x_8640:
[----:B------:R-:W-:Y:S05]  /*08e0*/  BSYNC B1 ;  /* 0x0000000000017941 */ /* 0x000fea0003800000 */
.L_x_8639:
        /* <DEDUP_REMOVED lines=12> */
.L_x_8636:
        /* <DEDUP_REMOVED lines=52> */
[-C--:B------:R-:W-:Y:S01]  /*0cf0*/  FMUL.FTZ R234, R161, R184.reuse ;  /* 0x000000b8a1ea7220 */ /* 0x080fe20000410000 */
[----:B------:R-:W-:Y:S01]  /*0d00*/  FADD.FTZ R181, RZ, R237 ;  /* 0x000000edffb57221 */ /* 0x000fe20000010000 */
[----:B------:R-:W-:Y:S01]  /*0d10*/  FFMA.FTZ R183, R239, R237, RZ ;  /* 0x000000edefb77223 */ /* 0x000fe200000100ff */
[----:B------:R-:W-:Y:S02]  /*0d20*/  HADD2.F32 R230, -RZ, R185.H1_H1 ;  /* 0x300000b9ffe67230 */ /* 0x000fe40000004100 */
        /* <DEDUP_REMOVED lines=46> */
.L_x_8643:
[----:B------:R-:W-:Y:S05]  /*1010*/  BSYNC B1 ;  /* 0x0000000000017941 */ /* 0x000fea0003800000 */
.L_x_8642:
        /* <DEDUP_REMOVED lines=61> */
[--C-:B-1----:R-:W-:Y:S02]  /*13f0*/  HADD2.F32 R207, -RZ, R187.reuse.H0_H0 ;  /* 0x200000bbffcf7230 */ /* 0x102fe40000004100 */
        /* <DEDUP_REMOVED lines=22> */
.L_x_8645:
[----:B------:R-:W-:Y:S05]  /*1560*/  BSYNC B1 ;  /* 0x0000000000017941 */ /* 0x000fea0003800000 */
.L_x_8644:
        /* <DEDUP_REMOVED lines=8> */
[----:B------:R0:W4:Y:S01]  /*15f0*/  LDG.E.128 R16, desc[UR4][R182.64+0x10] ;  /* 0x00001004b6107981 */ /* 0x000122000c1e1d00 */
[----:B------:R-:W-:-:S04]  /*1600*/  ISETP.NE.U32.AND P5, PT, RZ, UR6, PT ;  /* 0x00000006ff007c0c */ /* 0x000fc8000bfa5070 */
[----:B------:R-:W-:-:S13]  /*1610*/  ISETP.NE.AND.EX P5, PT, RZ, UR7, PT, P5 ;  /* 0x00000007ff007c0c */ /* 0x000fda000bfa5350 */
[----:B------:R-:W-:-:S05]  /*1620*/  @P5 IMAD.WIDE.U32 R242, R240, 0x20, R242 ;  /* 0x00000020f0f25825 */ /* 0x000fca00078e00f2 */
[----:B------:R-:W5:Y:S04]  /*1630*/  @P5 LDG.E.128 R24, desc[UR4][R242.64] ;  /* 0x00000004f2185981 */ /* 0x000f68000c1e1d00 */
[----:B------:R-:W5:Y:S01]  /*1640*/  @P5 LDG.E.128 R20, desc[UR4][R242.64+0x10] ;  /* 0x00001004f2145981 */ /* 0x000f62000c1e1d00 */
[----:B--2---:R-:W-:-:S05]  /*1650*/  IMAD.WIDE.U32 R180, R194, 0x8, R180 ;  /* 0x00000008c2b47825 */ /* 0x004fca00078e00b4 */
[----:B------:R1:W5:Y:S01]  /*1660*/  LDG.E.64 R204, desc[UR4][R180.64] ;  /* 0x00000004b4cc7981 */ /* 0x000362000c1e1b00 */
[--C-:B---3--:R-:W-:Y:S02]  /*1670*/  HADD2.F32 R7, -RZ, R12.reuse.H0_H0 ;  /* 0x2000000cff077230 */ /* 0x108fe40000004100 */
[----:B------:R-:W-:Y:S02]  /*1680*/  HADD2.F32 R12, -RZ, R12.H1_H1 ;  /* 0x3000000cff0c7230 */ /* 0x000fe40000004100 */
[C---:B----4-:R-:W-:Y:S01]  /*1690*/  FADD.FTZ R187, -R193.reuse, R11 ;  /* 0x0000000bc1bb7221 */ /* 0x050fe20000010100 */
[C---:B------:R-:W-:Y:S01]  /*16a0*/  FADD.FTZ R197, -R193.reuse, R8 ;  /* 0x00000008c1c57221 */ /* 0x040fe20000010100 */
[----:B------:R-:W-:Y:S02]  /*16b0*/  HADD2.F32 R8, -RZ, R13.H1_H1 ;  /* 0x3000000dff087230 */ /* 0x000fe40000004100 */
[C---:B------:R-:W-:Y:S01]  /*16c0*/  FADD.FTZ R185, -R193.reuse, R9 ;  /* 0x00000009c1b97221 */ /* 0x040fe20000010100 */
[C---:B0-----:R-:W-:Y:S01]  /*16d0*/  FADD.FTZ R183, -R193.reuse, R10 ;  /* 0x0000000ac1b77221 */ /* 0x041fe20000010100 */
[----:B------:R-:W-:Y:S01]  /*16e0*/  FADD.FTZ R189, -R193, R18 ;  /* 0x00000012c1bd7221 */ /* 0x000fe20000010100 */
[----:B------:R-:W-:Y:S01]  /*16f0*/  FMUL.FTZ R196, R0, R187 ;  /* 0x000000bb00c47220 */ /* 0x000fe20000410000 */
[----:B------:R-:W-:-:S02]  /*1700*/  HADD2.F32 R9, -RZ, R15.H0_H0 ;  /* 0x2000000fff097230 */ /* 0x000fc40000004100 */
[----:B------:R-:W-:Y:S01]  /*1710*/  FMUL.FTZ R197, R0, R197 ;  /* 0x000000c500c57220 */ /* 0x000fe20000410000 */
[----:B-1----:R-:W-:Y:S02]  /*1720*/  HADD2.F32 R180, -RZ, R15.H1_H1 ;  /* 0x3000000fffb47230 */ /* 0x002fe40000004100 */
[----:B------:R-:W-:Y:S01]  /*1730*/  FMUL.FTZ R18, R128, R7 ;  /* 0x0000000780127220 */ /* 0x000fe20000410000 */
[----:B------:R-:W-:Y:S02]  /*1740*/  HADD2.F32 R11, -RZ, R13.H0_H0 ;  /* 0x2000000dff0b7230 */ /* 0x000fe40000004100 */
[C---:B------:R-:W-:Y:S01]  /*1750*/  FADD.FTZ R15, -R193.reuse, R16 ;  /* 0x00000010c10f7221 */ /* 0x040fe20000010100 */
[C---:B------:R-:W-:Y:S01]  /*1760*/  FADD.FTZ R181, -R193.reuse, R17 ;  /* 0x00000011c1b57221 */ /* 0x040fe20000010100 */
[--C-:B------:R-:W-:Y:S02]  /*1770*/  HADD2.F32 R13, -RZ, R14.reuse.H0_H0 ;  /* 0x2000000eff0d7230 */ /* 0x100fe40000004100 */
[----:B------:R-:W-:Y:S01]  /*1780*/  FADD.FTZ R193, -R193, R19 ;  /* 0x00000013c1c17221 */ /* 0x000fe20000010100 */
[----:B------:R-:W-:-:S02]  /*1790*/  HADD2.F32 R10, -RZ, R14.H1_H1 ;  /* 0x3000000eff0a7230 */ /* 0x000fc40000004100 */
        /* <DEDUP_REMOVED lines=45> */
.L_x_8641:
[----:B------:R-:W-:Y:S05]  /*1a70*/  BSYNC B0 ;  /* 0x0000000000007941 */ /* 0x000fea0003800000 */
.L_x_8635:
        /* <DEDUP_REMOVED lines=26> */
.L_x_8770:
        /* <DEDUP_REMOVED lines=11> */
[-C--:B------:R-:W-:Y:S02]  /*1cd0*/  @!P5 LEA R241, R181, R182.reuse, 0x3 ;  /* 0x000000b6b5f1d211 */ /* 0x080fe400078e18ff */
[----:B----4-:R-:W-:-:S03]  /*1ce0*/  LEA R242, R180, R182, 0x3 ;  /* 0x000000b6b4f27211 */ /* 0x010fc600078e18ff */
        /* <DEDUP_REMOVED lines=18> */
[----:B------:R-:W-:Y:S02]  /*1e10*/  HFMA2.MMA R189, -RZ, RZ, 0, 0 ;  /* 0x00000000ffbd7435 */ /* 0x000fe400000001ff */
        /* <DEDUP_REMOVED lines=19> */
.L_x_8650:
[----:B------:R-:W-:Y:S05]  /*1f50*/  BSYNC B1 ;  /* 0x0000000000017941 */ /* 0x000fea0003800000 */
.L_x_8649:
        /* <DEDUP_REMOVED lines=13> */
.L_x_8652:
[----:B------:R-:W-:Y:S05]  /*2030*/  BSYNC B1 ;  /* 0x0000000000017941 */ /* 0x000fea0003800000 */
.L_x_8651:
[----:B------:R-:W-:Y:S04]  /*2040*/  BSSY B1, `(.L_x_8653) ;  /* 0x000000d000017945 */ /* 0x000fe80003800000 */
[----:B------:R-:W-:Y:S05]  /*2050*/  @!P0 BRA `(.L_x_8654) ;  /* 0x00000000002c8947 */ /* 0x000fea0003800000 */
[----:B------:R-:W-:Y:S01]  /*2060*/  LOP3.LUT P5, RZ, R200, 0xff, RZ, 0xc0, !PT ;  /* 0x000000ffc8ff7812 */ /* 0x000fe200078ac0ff */
[----:B------:R-:W-:Y:S01]  /*2070*/  FMUL.FTZ R184, R185, UR11 ;  /* 0x0000000bb9b87c20 */ /* 0x000fe20008410000 */
[----:B------:R-:W-:-:S03]  /*2080*/  MOV R187, RZ ;  /* 0x000000ff00bb7202 */ /* 0x000fc60000000f00 */
        /* <DEDUP_REMOVED lines=8> */
.L_x_8654:
[----:B------:R-:W-:Y:S05]  /*2110*/  BSYNC B1 ;  /* 0x0000000000017941 */ /* 0x000fea0003800000 */
.L_x_8653:
        /* <DEDUP_REMOVED lines=13> */
.L_x_8656:
[----:B------:R-:W-:Y:S05]  /*21f0*/  BSYNC B1 ;  /* 0x0000000000017941 */ /* 0x000fea0003800000 */
.L_x_8655:
[----:B------:R-:W-:Y:S04]  /*2200*/  BSSY B1, `(.L_x_8657) ;  /* 0x000000d000017945 */ /* 0x000fe80003800000 */
[----:B------:R-:W-:Y:S05]  /*2210*/  @!P0 BRA `(.L_x_8658) ;  /* 0x00000000002c8947 */ /* 0x000fea0003800000 */
[----:B------:R-:W-:Y:S01]  /*2220*/  LOP3.LUT P5, RZ, R200, 0xff00, RZ, 0xc0, !PT ;  /* 0x0000ff00c8ff7812 */ /* 0x000fe200078ac0ff */
[----:B------:R-:W-:-:S04]  /*2230*/  FMUL.FTZ R186, R184, UR11 ;  /* 0x0000000bb8ba7c20 */ /* 0x000fc80008410000 */
[----:B------:R-:W-:Y:S01]  /*2240*/  FMUL.FTZ R192, R186, UR10 ;  /* 0x0000000abac07c20 */ /* 0x000fe20008410000 */
[----:B------:R-:W-:-:S03]  /*2250*/  HFMA2.MMA R186, -RZ, RZ, 0, 0 ;  /* 0x00000000ffba7435 */ /* 0x000fc600000001ff */
[----:B------:R-:W-:-:S04]  /*2260*/  FMUL.FTZ R191, R149, R192 ;  /* 0x000000c095bf7220 */ /* 0x000fc80000410000 */
[----:B------:R-:W-:Y:S01]  /*2270*/  @P5 HADD2.F32 R187, -RZ, R164.H1_H1 ;  /* 0x300000a4ffbb5230 */ /* 0x000fe20000004100 */
[----:B------:R-:W-:-:S04]  /*2280*/  FSEL R191, R191, RZ, P5 ;  /* 0x000000ffbfbf7208 */ /* 0x000fc80002800000 */
[----:B------:R-:W-:Y:S01]  /*2290*/  @P5 FMUL.FTZ R186, R192, R187 ;  /* 0x000000bbc0ba5220 */ /* 0x000fe20000410000 */
[----:B------:R-:W-:-:S03]  /*22a0*/  F2FP.F16.F32.PACK_AB R191, RZ, R191 ;  /* 0x000000bfffbf723e */ /* 0x000fc600000000ff */
[----:B------:R-:W-:Y:S01]  /*22b0*/  FADD.FTZ R65, R65, R186 ;  /* 0x000000ba41417221 */ /* 0x000fe20000010000 */
[----:B------:R-:W-:-:S07]  /*22c0*/  PRMT R168, R168, 0x5410, R191 ;  /* 0x00005410a8a87816 */ /* 0x000fce00000000bf */
.L_x_8658:
[----:B------:R-:W-:Y:S05]  /*22d0*/  BSYNC B1 ;  /* 0x0000000000017941 */ /* 0x000fea0003800000 */
.L_x_8657:
        /* <DEDUP_REMOVED lines=13> */
.L_x_8660:
[----:B------:R-:W-:Y:S05]  /*23b0*/  BSYNC B1 ;  /* 0x0000000000017941 */ /* 0x000fea0003800000 */
.L_x_8659:
        /* <DEDUP_REMOVED lines=13> */
.L_x_8662:
[----:B------:R-:W-:Y:S05]  /*2490*/  BSYNC B1 ;  /* 0x0000000000017941 */ /* 0x000fea0003800000 */
.L_x_8661:
        /* <DEDUP_REMOVED lines=13> */
.L_x_8664:
[----:B------:R-:W-:Y:S05]  /*2570*/  BSYNC B1 ;  /* 0x0000000000017941 */ /* 0x000fea0003800000 */
.L_x_8663:
[----:B------:R-:W-:Y:S04]  /*2580*/  BSSY B1, `(.L_x_8665) ;  /* 0x000000d000017945 */ /* 0x000fe80003800000 */
[----:B------:R-:W-:Y:S05]  /*2590*/  @!P0 BRA `(.L_x_8666) ;  /* 0x00000000002c8947 */ /* 0x000fea0003800000 */
[----:B------:R-:W-:Y:S01]  /*25a0*/  LOP3.LUT P5, RZ, R200, 0xff000000, RZ, 0xc0, !PT ;  /* 0xff000000c8ff7812 */ /* 0x000fe200078ac0ff */
[----:B------:R-:W-:Y:S01]  /*25b0*/  FMUL.FTZ R191, R186, UR11 ;  /* 0x0000000bbabf7c20 */ /* 0x000fe20008410000 */
[----:B------:R-:W-:-:S03]  /*25c0*/  HFMA2.MMA R192, -RZ, RZ, 0, 0 ;  /* 0x00000000ffc07435 */ /* 0x000fc600000001ff */
[----:B------:R-:W-:-:S08]  /*25d0*/  FMUL.FTZ R194, R191, UR10 ;  /* 0x0000000abfc27c20 */ /* 0x000fd00008410000 */
[----:B------:R-:W-:-:S05]  /*25e0*/  @P5 HADD2.F32 R191, -RZ, R165.H1_H1 ;  /* 0x300000a5ffbf5230 */ /* 0x000fca0000004100 */
[----:B------:R-:W-:Y:S01]  /*25f0*/  @P5 FMUL.FTZ R192, R194, R191 ;  /* 0x000000bfc2c05220 */ /* 0x000fe20000410000 */
[----:B------:R-:W-:-:S03]  /*2600*/  FMUL.FTZ R191, R151, R194 ;  /* 0x000000c297bf7220 */ /* 0x000fc60000410000 */
[----:B------:R-:W-:Y:S02]  /*2610*/  FADD.FTZ R67, R67, R192 ;  /* 0x000000c043437221 */ /* 0x000fe40000010000 */
[----:B------:R-:W-:-:S04]  /*2620*/  FSEL R191, R191, RZ, P5 ;  /* 0x000000ffbfbf7208 */ /* 0x000fc80002800000 */
[----:B------:R-:W-:-:S04]  /*2630*/  F2FP.F16.F32.PACK_AB R191, RZ, R191 ;  /* 0x000000bfffbf723e */ /* 0x000fc800000000ff */
[----:B------:R-:W-:-:S07]  /*2640*/  PRMT R169, R169, 0x5410, R191 ;  /* 0x00005410a9a97816 */ /* 0x000fce00000000bf */
.L_x_8666:
[----:B------:R-:W-:Y:S05]  /*2650*/  BSYNC B1 ;  /* 0x0000000000017941 */ /* 0x000fea0003800000 */
.L_x_8665:
        /* <DEDUP_REMOVED lines=13> */
.L_x_8668:
[----:B------:R-:W-:Y:S05]  /*2730*/  BSYNC B1 ;  /* 0x0000000000017941 */ /* 0x000fea0003800000 */
.L_x_8667:
[----:B------:R-:W-:Y:S04]  /*2740*/  BSSY B1, `(.L_x_8669) ;  /* 0x000000d000017945 */ /* 0x000fe80003800000 */
[----:B------:R-:W-:Y:S05]  /*2750*/  @!P0 BRA `(.L_x_8670) ;  /* 0x00000000002c8947 */ /* 0x000fea0003800000 */
[----:B------:R-:W-:Y:S01]  /*2760*/  LOP3.LUT P5, RZ, R201, 0xff, RZ, 0xc0, !PT ;  /* 0x000000ffc9ff7812 */ /* 0x000fe200078ac0ff */
[----:B------:R-:W-:Y:S01]  /*2770*/  FMUL.FTZ R192, R191, UR11 ;  /* 0x0000000bbfc07c20 */ /* 0x000fe20008410000 */
[----:B------:R-:W-:-:S03]  /*2780*/  MOV R193, RZ ;  /* 0x000000ff00c17202 */ /* 0x000fc60000000f00 */
[----:B------:R-:W-:-:S08]  /*2790*/  FMUL.FTZ R195, R192, UR10 ;  /* 0x0000000ac0c37c20 */ /* 0x000fd00008410000 */
[----:B------:R-:W-:-:S05]  /*27a0*/  @P5 HADD2.F32 R192, -RZ, R166.H0_H0 ;  /* 0x200000a6ffc05230 */ /* 0x000fca0000004100 */
[----:B------:R-:W-:Y:S01]  /*27b0*/  @P5 FMUL.FTZ R193, R195, R192 ;  /* 0x000000c0c3c15220 */ /* 0x000fe20000410000 */
[----:B------:R-:W-:-:S03]  /*27c0*/  FMUL.FTZ R192, R152, R195 ;  /* 0x000000c398c07220 */ /* 0x000fc60000410000 */
[----:B------:R-:W-:Y:S02]  /*27d0*/  FADD.FTZ R60, R60, R193 ;  /* 0x000000c13c3c7221 */ /* 0x000fe40000010000 */
[----:B------:R-:W-:-:S04]  /*27e0*/  FSEL R192, R192, RZ, P5 ;  /* 0x000000ffc0c07208 */ /* 0x000fc80002800000 */
[----:B------:R-:W-:-:S04]  /*27f0*/  F2FP.F16.F32.PACK_AB R192, RZ, R192 ;  /* 0x000000c0ffc0723e */ /* 0x000fc800000000ff */
[----:B------:R-:W-:-:S07]  /*2800*/  PRMT R170, R192, 0x7610, R170 ;  /* 0x00007610c0aa7816 */ /* 0x000fce00000000aa */
.L_x_8670:
[----:B------:R-:W-:Y:S05]  /*2810*/  BSYNC B1 ;  /* 0x0000000000017941 */ /* 0x000fea0003800000 */
.L_x_8669:
        /* <DEDUP_REMOVED lines=13> */
.L_x_8672:
[----:B------:R-:W-:Y:S05]  /*28f0*/  BSYNC B1 ;  /* 0x0000000000017941 */ /* 0x000fea0003800000 */
.L_x_8671:
        /* <DEDUP_REMOVED lines=13> */
.L_x_8674:
[----:B------:R-:W-:Y:S05]  /*29d0*/  BSYNC B1 ;  /* 0x0000000000017941 */ /* 0x000fea0003800000 */
.L_x_8673:
        /* <DEDUP_REMOVED lines=13> */
.L_x_8676:
[----:B------:R-:W-:Y:S05]  /*2ab0*/  BSYNC B1 ;  /* 0x0000000000017941 */ /* 0x000fea0003800000 */
.L_x_8675:
        /* <DEDUP_REMOVED lines=13> */
.L_x_8678:
[----:B------:R-:W-:Y:S05]  /*2b90*/  BSYNC B1 ;  /* 0x0000000000017941 */ /* 0x000fea0003800000 */
.L_x_8677:
        /* <DEDUP_REMOVED lines=13> */
.L_x_8680:
[----:B------:R-:W-:Y:S05]  /*2c70*/  BSYNC B1 ;  /* 0x0000000000017941 */ /* 0x000fea0003800000 */
.L_x_8679:
        /* <DEDUP_REMOVED lines=23> */
.L_x_8682:
[----:B------:R-:W-:Y:S05]  /*2df0*/  BSYNC B1 ;  /* 0x0000000000017941 */ /* 0x000fea0003800000 */
.L_x_8681:
        /* <DEDUP_REMOVED lines=11> */
.L_x_8648:
[----:B------:R-:W-:Y:S05]  /*2eb0*/  BSYNC B0 ;  /* 0x0000000000007941 */ /* 0x000fea0003800000 */
.L_x_8647:
        /* <DEDUP_REMOVED lines=11> */
.L_x_8686:
[----:B------:R-:W-:Y:S05]  /*2f70*/  BSYNC B1 ;  /* 0x0000000000017941 */ /* 0x000fea0003800000 */
.L_x_8685:
        /* <DEDUP_REMOVED lines=13> */
.L_x_8688:
[----:B------:R-:W-:Y:S05]  /*3050*/  BSYNC B1 ;  /* 0x0000000000017941 */ /* 0x000fea0003800000 */
.L_x_8687:
        /* <DEDUP_REMOVED lines=13> */
.L_x_8690:
[----:B------:R-:W-:Y:S05]  /*3130*/  BSYNC B1 ;  /* 0x0000000000017941 */ /* 0x000fea0003800000 */
.L_x_8689:
        /* <DEDUP_REMOVED lines=13> */
.L_x_8692:
[----:B------:R-:W-:Y:S05]  /*3210*/  BSYNC B1 ;  /* 0x0000000000017941 */ /* 0x000fea0003800000 */
.L_x_8691:
        /* <DEDUP_REMOVED lines=13> */
.L_x_8694:
[----:B------:R-:W-:Y:S05]  /*32f0*/  BSYNC B1 ;  /* 0x0000000000017941 */ /* 0x000fea0003800000 */
.L_x_8693:
        /* <DEDUP_REMOVED lines=13> */
.L_x_8696:
[----:B------:R-:W-:Y:S05]  /*33d0*/  BSYNC B1 ;  /* 0x0000000000017941 */ /* 0x000fea0003800000 */
.L_x_8695:
        /* <DEDUP_REMOVED lines=13> */
.L_x_8698:
[----:B------:R-:W-:Y:S05]  /*34b0*/  BSYNC B1 ;  /* 0x0000000000017941 */ /* 0x000fea0003800000 */
.L_x_8697:
        /* <DEDUP_REMOVED lines=13> */
.L_x_8700:
[----:B------:R-:W-:Y:S05]  /*3590*/  BSYNC B1 ;  /* 0x0000000000017941 */ /* 0x000fea0003800000 */
.L_x_8699:
[----:B------:R-:W-:Y:S04]  /*35a0*/  BSSY B1, `(.L_x_8701) ;  /* 0x000000d000017945 */ /* 0x000fe80003800000 */
[----:B------:R-:W-:Y:S05]  /*35b0*/  @!P0 BRA `(.L_x_8702) ;  /* 0x00000000002c8947 */ /* 0x000fea0003800000 */
        /* <DEDUP_REMOVED lines=11> */
.L_x_8702:
[----:B------:R-:W-:Y:S05]  /*3670*/  BSYNC B1 ;  /* 0x0000000000017941 */ /* 0x000fea0003800000 */
.L_x_8701:
        /* <DEDUP_REMOVED lines=13> */
.L_x_8704:
[----:B------:R-:W-:Y:S05]  /*3750*/  BSYNC B1 ;  /* 0x0000000000017941 */ /* 0x000fea0003800000 */
.L_x_8703:
[----:B------:R-:W-:Y:S04]  /*3760*/  BSSY B1, `(.L_x_8705) ;  /* 0x000000d000017945 */ /* 0x000fe80003800000 */
[----:B------:R-:W-:Y:S05]  /*3770*/  @!P0 BRA `(.L_x_8706) ;  /* 0x00000000002c8947 */ /* 0x000fea0003800000 */
[----:B------:R-:W-:Y:S01]  /*3780*/  LOP3.LUT P5, RZ, R203, 0xff, RZ, 0xc0, !PT ;  /* 0x000000ffcbff7812 */ /* 0x000fe200078ac0ff */
[----:B------:R-:W-:Y:S01]  /*3790*/  FMUL.FTZ R192, R191, UR11 ;  /* 0x0000000bbfc07c20 */ /* 0x000fe20008410000 */
[----:B------:R-:W-:-:S03]  /*37a0*/  MOV R193, RZ ;  /* 0x000000ff00c17202 */ /* 0x000fc60000000f00 */
[----:B------:R-:W-:-:S08]  /*37b0*/  FMUL.FTZ R195, R192, UR10 ;  /* 0x0000000ac0c37c20 */ /* 0x000fd00008410000 */
[----:B------:R-:W-:-:S05]  /*37c0*/  @P5 HADD2.F32 R192, -RZ, R166.H0_H0 ;  /* 0x200000a6ffc05230 */ /* 0x000fca0000004100 */
[-C--:B------:R-:W-:Y:S01]  /*37d0*/  @P5 FMUL.FTZ R193, R192, R195.reuse ;  /* 0x000000c3c0c15220 */ /* 0x080fe20000410000 */
[----:B------:R-:W-:-:S03]  /*37e0*/  FMUL.FTZ R192, R136, R195 ;  /* 0x000000c388c07220 */ /* 0x000fc60000410000 */
[----:B------:R-:W-:Y:S02]  /*37f0*/  FADD.FTZ R52, R52, R193 ;  /* 0x000000c134347221 */ /* 0x000fe40000010000 */
[----:B------:R-:W-:-:S04]  /*3800*/  FSEL R192, R192, RZ, P5 ;  /* 0x000000ffc0c07208 */ /* 0x000fc80002800000 */
[----:B------:R-:W-:-:S04]  /*3810*/  F2FP.F16.F32.PACK_AB R192, RZ, R192 ;  /* 0x000000c0ffc0723e */ /* 0x000fc800000000ff */
[----:B------:R-:W-:-:S07]  /*3820*/  PRMT R170, R192, 0x7610, R170 ;  /* 0x00007610c0aa7816 */ /* 0x000fce00000000aa */
.L_x_8706:
[----:B------:R-:W-:Y:S05]  /*3830*/  BSYNC B1 ;  /* 0x0000000000017941 */ /* 0x000fea0003800000 */
.L_x_8705:
        /* <DEDUP_REMOVED lines=13> */
.L_x_8708:
[----:B------:R-:W-:Y:S05]  /*3910*/  BSYNC B1 ;  /* 0x0000000000017941 */ /* 0x000fea0003800000 */
.L_x_8707:
[----:B------:R-:W-:Y:S04]  /*3920*/  BSSY B1, `(.L_x_8709) ;  /* 0x000000d000017945 */ /* 0x000fe80003800000 */
[----:B------:R-:W-:Y:S05]  /*3930*/  @!P0 BRA `(.L_x_8710) ;  /* 0x00000000002c8947 */ /* 0x000fea0003800000 */
[----:B------:R-:W-:Y:S01]  /*3940*/  LOP3.LUT P5, RZ, R203, 0xff00, RZ, 0xc0, !PT ;  /* 0x0000ff00cbff7812 */ /* 0x000fe200078ac0ff */
[----:B------:R-:W-:Y:S01]  /*3950*/  FMUL.FTZ R193, R192, UR11 ;  /* 0x0000000bc0c17c20 */ /* 0x000fe20008410000 */
[----:B------:R-:W-:-:S03]  /*3960*/  HFMA2.MMA R194, -RZ, RZ, 0, 0 ;  /* 0x00000000ffc27435 */ /* 0x000fc600000001ff */
[----:B------:R-:W-:-:S08]  /*3970*/  FMUL.FTZ R224, R193, UR10 ;  /* 0x0000000ac1e07c20 */ /* 0x000fd00008410000 */
[----:B------:R-:W-:-:S05]  /*3980*/  @P5 HADD2.F32 R193, -RZ, R166.H1_H1 ;  /* 0x300000a6ffc15230 */ /* 0x000fca0000004100 */
[-C--:B------:R-:W-:Y:S01]  /*3990*/  @P5 FMUL.FTZ R194, R193, R224.reuse ;  /* 0x000000e0c1c25220 */ /* 0x080fe20000410000 */
[----:B------:R-:W-:-:S03]  /*39a0*/  FMUL.FTZ R193, R137, R224 ;  /* 0x000000e089c17220 */ /* 0x000fc60000410000 */
[----:B------:R-:W-:Y:S02]  /*39b0*/  FADD.FTZ R53, R53, R194 ;  /* 0x000000c235357221 */ /* 0x000fe40000010000 */
[----:B------:R-:W-:-:S04]  /*39c0*/  FSEL R193, R193, RZ, P5 ;  /* 0x000000ffc1c17208 */ /* 0x000fc80002800000 */
[----:B------:R-:W-:-:S04]  /*39d0*/  F2FP.F16.F32.PACK_AB R193, RZ, R193 ;  /* 0x000000c1ffc1723e */ /* 0x000fc800000000ff */
[----:B------:R-:W-:-:S07]  /*39e0*/  PRMT R170, R170, 0x5410, R193 ;  /* 0x00005410aaaa7816 */ /* 0x000fce00000000c1 */
.L_x_8710:
[----:B------:R-:W-:Y:S05]  /*39f0*/  BSYNC B1 ;  /* 0x0000000000017941 */ /* 0x000fea0003800000 */
.L_x_8709:
        /* <DEDUP_REMOVED lines=13> */
.L_x_8712:
[----:B------:R-:W-:Y:S05]  /*3ad0*/  BSYNC B1 ;  /* 0x0000000000017941 */ /* 0x000fea0003800000 */
.L_x_8711:
        /* <DEDUP_REMOVED lines=13> */
.L_x_8714:
[----:B------:R-:W-:Y:S05]  /*3bb0*/  BSYNC B1 ;  /* 0x0000000000017941 */ /* 0x000fea0003800000 */
.L_x_8713:
        /* <DEDUP_REMOVED lines=17> */
.L_x_8716:
[----:B------:R-:W-:Y:S05]  /*3cd0*/  BSYNC B1 ;  /* 0x0000000000017941 */ /* 0x000fea0003800000 */
.L_x_8715:
        /* <DEDUP_REMOVED lines=19> */
.L_x_8718:
[----:B------:R-:W-:Y:S05]  /*3e10*/  BSYNC B1 ;  /* 0x0000000000017941 */ /* 0x000fea0003800000 */
.L_x_8717:
        /* <DEDUP_REMOVED lines=11> */
.L_x_8684:
[----:B------:R-:W-:Y:S05]  /*3ed0*/  BSYNC B0 ;  /* 0x0000000000007941 */ /* 0x000fea0003800000 */
.L_x_8683:
        /* <DEDUP_REMOVED lines=11> */
.L_x_8722:
[----:B------:R-:W-:Y:S05]  /*3f90*/  BSYNC B1 ;  /* 0x0000000000017941 */ /* 0x000fea0003800000 */
.L_x_8721:
        /* <DEDUP_REMOVED lines=13> */
.L_x_8724:
[----:B------:R-:W-:Y:S05]  /*4070*/  BSYNC B1 ;  /* 0x0000000000017941 */ /* 0x000fea0003800000 */
.L_x_8723:
        /* <DEDUP_REMOVED lines=13> */
.L_x_8726:
[----:B------:R-:W-:Y:S05]  /*4150*/  BSYNC B1 ;  /* 0x0000000000017941 */ /* 0x000fea0003800000 */
.L_x_8725:
        /* <DEDUP_REMOVED lines=13> */
.L_x_8728:
[----:B------:R-:W-:Y:S05]  /*4230*/  BSYNC B1 ;  /* 0x0000000000017941 */ /* 0x000fea0003800000 */
.L_x_8727:
        /* <DEDUP_REMOVED lines=13> */
.L_x_8730:
[----:B------:R-:W-:Y:S05]  /*4310*/  BSYNC B1 ;  /* 0x0000000000017941 */ /* 0x000fea0003800000 */
.L_x_8729:
        /* <DEDUP_REMOVED lines=13> */
.L_x_8732:
[----:B------:R-:W-:Y:S05]  /*43f0*/  BSYNC B1 ;  /* 0x0000000000017941 */ /* 0x000fea0003800000 */
.L_x_8731:
        /* <DEDUP_REMOVED lines=13> */
.L_x_8734:
[----:B------:R-:W-:Y:S05]  /*44d0*/  BSYNC B1 ;  /* 0x0000000000017941 */ /* 0x000fea0003800000 */
.L_x_8733:
        /* <DEDUP_REMOVED lines=13> */
.L_x_8736:
[----:B------:R-:W-:Y:S05]  /*45b0*/  BSYNC B1 ;  /* 0x0000000000017941 */ /* 0x000fea0003800000 */
.L_x_8735:
        /* <DEDUP_REMOVED lines=13> */
.L_x_8738:
[----:B------:R-:W-:Y:S05]  /*4690*/  BSYNC B1 ;  /* 0x0000000000017941 */ /* 0x000fea0003800000 */
.L_x_8737:
        /* <DEDUP_REMOVED lines=13> */
.L_x_8740:
[----:B------:R-:W-:Y:S05]  /*4770*/  BSYNC B1 ;  /* 0x0000000000017941 */ /* 0x000fea0003800000 */
.L_x_8739:
        /* <DEDUP_REMOVED lines=13> */
.L_x_8742:
[----:B------:R-:W-:Y:S05]  /*4850*/  BSYNC B1 ;  /* 0x0000000000017941 */ /* 0x000fea0003800000 */
.L_x_8741:
        /* <DEDUP_REMOVED lines=13> */
.L_x_8744:
[----:B------:R-:W-:Y:S05]  /*4930*/  BSYNC B1 ;  /* 0x0000000000017941 */ /* 0x000fea0003800000 */
.L_x_8743:
[----:B------:R-:W-:Y:S04]  /*4940*/  BSSY B1, `(.L_x_8745) ;  /* 0x000000d000017945 */ /* 0x000fe80003800000 */
[----:B------:R-:W-:Y:S05]  /*4950*/  @!P0 BRA `(.L_x_8746) ;  /* 0x00000000002c8947 */ /* 0x000fea0003800000 */
[----:B------:R-:W-:Y:S01]  /*4960*/  LOP3.LUT P5, RZ, R205, 0xff00, RZ, 0xc0, !PT ;  /* 0x0000ff00cdff7812 */ /* 0x000fe200078ac0ff */
[----:B------:R-:W-:-:S04]  /*4970*/  FMUL.FTZ R184, R224, UR11 ;  /* 0x0000000be0b87c20 */ /* 0x000fc80008410000 */
[----:B------:R-:W-:Y:S01]  /*4980*/  FMUL.FTZ R186, R184, UR10 ;  /* 0x0000000ab8ba7c20 */ /* 0x000fe20008410000 */
[----:B------:R-:W-:-:S07]  /*4990*/  HFMA2.MMA R184, -RZ, RZ, 0, 0 ;  /* 0x00000000ffb87435 */ /* 0x000fce00000001ff */
[----:B------:R-:W-:-:S05]  /*49a0*/  @P5 HADD2.F32 R185, -RZ, R166.H1_H1 ;  /* 0x300000a6ffb95230 */ /* 0x000fca0000004100 */
[-C--:B------:R-:W-:Y:S01]  /*49b0*/  @P5 FMUL.FTZ R184, R185, R186.reuse ;  /* 0x000000bab9b85220 */ /* 0x080fe20000410000 */
[----:B------:R-:W-:-:S03]  /*49c0*/  FMUL.FTZ R185, R121, R186 ;  /* 0x000000ba79b97220 */ /* 0x000fc60000410000 */
[----:B------:R-:W-:Y:S02]  /*49d0*/  FADD.FTZ R45, R45, R184 ;  /* 0x000000b82d2d7221 */ /* 0x000fe40000010000 */
[----:B------:R-:W-:-:S04]  /*49e0*/  FSEL R185, R185, RZ, P5 ;  /* 0x000000ffb9b97208 */ /* 0x000fc80002800000 */
[----:B------:R-:W-:-:S04]  /*49f0*/  F2FP.F16.F32.PACK_AB R185, RZ, R185 ;  /* 0x000000b9ffb9723e */ /* 0x000fc800000000ff */
[----:B------:R-:W-:-:S07]  /*4a00*/  PRMT R170, R170, 0x5410, R185 ;  /* 0x00005410aaaa7816 */ /* 0x000fce00000000b9 */
.L_x_8746:
[----:B------:R-:W-:Y:S05]  /*4a10*/  BSYNC B1 ;  /* 0x0000000000017941 */ /* 0x000fea0003800000 */
.L_x_8745:
        /* <DEDUP_REMOVED lines=13> */
.L_x_8748:
[----:B------:R-:W-:Y:S05]  /*4af0*/  BSYNC B1 ;  /* 0x0000000000017941 */ /* 0x000fea0003800000 */
.L_x_8747:
        /* <DEDUP_REMOVED lines=13> */
.L_x_8750:
[----:B------:R-:W-:Y:S05]  /*4bd0*/  BSYNC B1 ;  /* 0x0000000000017941 */ /* 0x000fea0003800000 */
.L_x_8749:
        /* <DEDUP_REMOVED lines=17> */
.L_x_8752:
[----:B------:R-:W-:Y:S05]  /*4cf0*/  BSYNC B1 ;  /* 0x0000000000017941 */ /* 0x000fea0003800000 */
.L_x_8751:
        /* <DEDUP_REMOVED lines=25> */
.L_x_8754:
[----:B------:R-:W-:Y:S05]  /*4e90*/  BSYNC B1 ;  /* 0x0000000000017941 */ /* 0x000fea0003800000 */
.L_x_8753:
[----:B------:R2:W-:Y:S04]  /*4ea0*/  @P5 STG.E.128 desc[UR4][R186.64], R172 ;  /* 0x000000acba005986 */ /* 0x0005e8000c101d04 */
[----:B------:R2:W-:Y:S04]  /*4eb0*/  @P5 STG.E.128 desc[UR4][R186.64+0x10], R176 ;  /* 0x000010b0ba005986 */ /* 0x0005e8000c101d04 */
[----:B------:R2:W-:Y:S02]  /*4ec0*/  @P0 STG.E.128 desc[UR4][R184.64], R168 ;  /* 0x000000a8b8000986 */ /* 0x0005e4000c101d04 */
.L_x_8720:
[----:B------:R-:W-:Y:S05]  /*4ed0*/  BSYNC B0 ;  /* 0x0000000000007941 */ /* 0x000fea0003800000 */
.L_x_8719:
[----:B------:R-:W-:Y:S02]  /*4ee0*/  IADD3 R2, R2, UR12, RZ ;  /* 0x0000000c02027c10 */ /* 0x000fe4000fffe0ff */
[----:B------:R-:W-:Y:S02]  /*4ef0*/  ISETP.NE.AND P1, PT, R240, RZ, PT ;  /* 0x000000fff000720c */ /* 0x000fe40003f25270 */
[----:B------:R-:W-:Y:S02]  /*4f00*/  ISETP.GE.AND P0, PT, R2, UR13, PT ;  /* 0x0000000d02007c0c */ /* 0x000fe4000bf06270 */
[----:B------:R-:W-:-:S11]  /*4f10*/  SEL R195, RZ, 0x1, P1 ;  /* 0x00000001ffc37807 */ /* 0x000fd60000800000 */
[----:B------:R-:W-:Y:S05]  /*4f20*/  @!P0 BRA `(.L_x_8755) ;  /* 0xffffffb400988947 */ /* 0x000fea000383ffff */
.L_x_8634:
        /* <DEDUP_REMOVED lines=20> */
.L_x_8757:
[----:B------:R-:W-:Y:S05]  /*5070*/  BSYNC B0 ;  /* 0x0000000000007941 */ /* 0x000fea0003800000 */
.L_x_8756:
        /* <DEDUP_REMOVED lines=15> */
.L_x_8759:
[----:B------:R-:W-:Y:S05]  /*5170*/  BSYNC B0 ;  /* 0x0000000000007941 */ /* 0x000fea0003800000 */
.L_x_8758:
        /* <DEDUP_REMOVED lines=14> */
.L_x_8646:
[----:B------:R-:W-:Y:S01]  /*5260*/  HFMA2.MMA R192, -RZ, RZ, 0, 9.5367431640625e-07 ;  /* 0x00000010ffc07435 */ /* 0x000fe200000001ff */
[----:B------:R-:W-:Y:S02]  /*5270*/  MOV R193, R225 ;  /* 0x000000e100c17202 */ /* 0x000fe40000000f00 */
[----:B------:R-:W-:Y:S02]  /*5280*/  MOV R195, 0x1f ;  /* 0x0000001f00c37802 */ /* 0x000fe40000000f00 */
[----:B------:R-:W-:-:S07]  /*5290*/  MOV R190, 0xffffffff ;  /* 0xffffffff00be7802 */ /* 0x000fce0000000f00 */
[----:B0---45:R-:W-:Y:S05]  /*52a0*/  WARPSYNC.COLLECTIVE R190, `(.L_x_8760) ;  /* 0x00000000be087348 */ /* 0x031fea0003c00000 */
[----:B------:R1:W2:Y:S02]  /*52b0*/  SHFL.DOWN P6, R191, R193, R192, R195 ;  /* 0x080000c0c1bf7389 */ /* 0x0002a400000c00c3 */
[----:B012-45:R-:W-:Y:S01]  /*52c0*/  ENDCOLLECTIVE ;  /* 0x000000000000791b */ /* 0x037fe20003800000 */
.L_x_8760:
[----:B------:R-:W-:Y:S02]  /*52d0*/  MOV R193, R224 ;  /* 0x000000e000c17202 */ /* 0x000fe40000000f00 */
[----:B------:R-:W-:-:S07]  /*52e0*/  MOV R182, R191 ;  /* 0x000000bf00b67202 */ /* 0x000fce0000000f00 */
[----:B------:R-:W-:Y:S05]  /*52f0*/  WARPSYNC.COLLECTIVE R190, `(.L_x_8761) ;  /* 0x00000000be087348 */ /* 0x000fea0003c00000 */
[----:B------:R0:W1:Y:S02]  /*5300*/  SHFL.DOWN P6, R191, R193, R192, R195 ;  /* 0x080000c0c1bf7389 */ /* 0x00006400000c00c3 */
[----:B01----:R-:W-:Y:S01]  /*5310*/  ENDCOLLECTIVE ;  /* 0x000000000000791b */ /* 0x003fe20003800000 */
.L_x_8761:
[----:B------:R-:W-:Y:S01]  /*5320*/  FADD.FTZ R182, R182, R225 ;  /* 0x000000e1b6b67221 */ /* 0x000fe20000010000 */
[----:B------:R-:W-:-:S04]  /*5330*/  HFMA2.MMA R192, -RZ, RZ, 0, 4.76837158203125e-07 ;  /* 0x00000008ffc07435 */ /* 0x000fc800000001ff */
[----:B------:R-:W-:Y:S02]  /*5340*/  MOV R193, R182 ;  /* 0x000000b600c17202 */ /* 0x000fe40000000f00 */
[----:B------:R-:W-:-:S07]  /*5350*/  MOV R183, R191 ;  /* 0x000000bf00b77202 */ /* 0x000fce0000000f00 */
[----:B------:R-:W-:Y:S05]  /*5360*/  WARPSYNC.COLLECTIVE R190, `(.L_x_8762) ;  /* 0x00000000be087348 */ /* 0x000fea0003c00000 */
[----:B------:R0:W1:Y:S02]  /*5370*/  SHFL.DOWN P6, R191, R193, R192, R195 ;  /* 0x080000c0c1bf7389 */ /* 0x00006400000c00c3 */
[----:B01----:R-:W-:Y:S01]  /*5380*/  ENDCOLLECTIVE ;  /* 0x000000000000791b */ /* 0x003fe20003800000 */
.L_x_8762:
[----:B------:R-:W-:-:S05]  /*5390*/  FADD.FTZ R183, R183, R224 ;  /* 0x000000e0b7b77221 */ /* 0x000fca0000010000 */
[----:B------:R-:W-:Y:S02]  /*53a0*/  MOV R193, R183 ;  /* 0x000000b700c17202 */ /* 0x000fe40000000f00 */
[----:B------:R-:W-:-:S07]  /*53b0*/  MOV R185, R191 ;  /* 0x000000bf00b97202 */ /* 0x000fce0000000f00 */
[----:B------:R-:W-:Y:S05]  /*53c0*/  WARPSYNC.COLLECTIVE R190, `(.L_x_8763) ;  /* 0x00000000be087348 */ /* 0x000fea0003c00000 */
[----:B------:R0:W1:Y:S02]  /*53d0*/  SHFL.DOWN P6, R191, R193, R192, R195 ;  /* 0x080000c0c1bf7389 */ /* 0x00006400000c00c3 */
[----:B01----:R-:W-:Y:S01]  /*53e0*/  ENDCOLLECTIVE ;  /* 0x000000000000791b */ /* 0x003fe20003800000 */
.L_x_8763:
[----:B------:R-:W-:Y:S01]  /*53f0*/  FADD.FTZ R185, R182, R185 ;  /* 0x000000b9b6b97221 */ /* 0x000fe20000010000 */
[----:B------:R-:W-:-:S04]  /*5400*/  HFMA2.MMA R192, -RZ, RZ, 0, 2.384185791015625e-07 ;  /* 0x00000004ffc07435 */ /* 0x000fc800000001ff */
[----:B------:R-:W-:Y:S02]  /*5410*/  MOV R193, R185 ;  /* 0x000000b900c17202 */ /* 0x000fe40000000f00 */
[----:B------:R-:W-:-:S07]  /*5420*/  MOV R184, R191 ;  /* 0x000000bf00b87202 */ /* 0x000fce0000000f00 */
[----:B------:R-:W-:Y:S05]  /*5430*/  WARPSYNC.COLLECTIVE R190, `(.L_x_8764) ;  /* 0x00000000be087348 */ /* 0x000fea0003c00000 */
[----:B------:R0:W1:Y:S02]  /*5440*/  SHFL.DOWN P6, R191, R193, R192, R195 ;  /* 0x080000c0c1bf7389 */ /* 0x00006400000c00c3 */
[----:B01----:R-:W-:Y:S01]  /*5450*/  ENDCOLLECTIVE ;  /* 0x000000000000791b */ /* 0x003fe20003800000 */
.L_x_8764:
[----:B------:R-:W-:-:S05]  /*5460*/  FADD.FTZ R184, R183, R184 ;  /* 0x000000b8b7b87221 */ /* 0x000fca0000010000 */
[----:B------:R-:W-:Y:S02]  /*5470*/  MOV R193, R184 ;  /* 0x000000b800c17202 */ /* 0x000fe40000000f00 */
[----:B------:R-:W-:-:S07]  /*5480*/  MOV R186, R191 ;  /* 0x000000bf00ba7202 */ /* 0x000fce0000000f00 */
[----:B------:R-:W-:Y:S05]  /*5490*/  WARPSYNC.COLLECTIVE R190, `(.L_x_8765) ;  /* 0x00000000be087348 */ /* 0x000fea0003c00000 */
[----:B------:R0:W1:Y:S02]  /*54a0*/  SHFL.DOWN P6, R191, R193, R192, R195 ;  /* 0x080000c0c1bf7389 */ /* 0x00006400000c00c3 */
[----:B01----:R-:W-:Y:S01]  /*54b0*/  ENDCOLLECTIVE ;  /* 0x000000000000791b */ /* 0x003fe20003800000 */
.L_x_8765:
[----:B------:R-:W-:Y:S01]  /*54c0*/  FADD.FTZ R186, R185, R186 ;  /* 0x000000bab9ba7221 */ /* 0x000fe20000010000 */
[----:B------:R-:W-:-:S04]  /*54d0*/  HFMA2.MMA R192, -RZ, RZ, 0, 1.1920928955078125e-07 ;  /* 0x00000002ffc07435 */ /* 0x000fc800000001ff */
[----:B------:R-:W-:Y:S02]  /*54e0*/  MOV R193, R186 ;  /* 0x000000ba00c17202 */ /* 0x000fe40000000f00 */
[----:B------:R-:W-:-:S07]  /*54f0*/  MOV R187, R191 ;  /* 0x000000bf00bb7202 */ /* 0x000fce0000000f00 */
[----:B------:R-:W-:Y:S05]  /*5500*/  WARPSYNC.COLLECTIVE R190, `(.L_x_8766) ;  /* 0x00000000be087348 */ /* 0x000fea0003c00000 */
[----:B------:R0:W1:Y:S02]  /*5510*/  SHFL.DOWN P6, R191, R193, R192, R195 ;  /* 0x080000c0c1bf7389 */ /* 0x00006400000c00c3 */
[----:B01----:R-:W-:Y:S01]  /*5520*/  ENDCOLLECTIVE ;  /* 0x000000000000791b */ /* 0x003fe20003800000 */
.L_x_8766:
[----:B------:R-:W-:-:S05]  /*5530*/  FADD.FTZ R187, R184, R187 ;  /* 0x000000bbb8bb7221 */ /* 0x000fca0000010000 */
[----:B------:R-:W-:Y:S02]  /*5540*/  MOV R193, R187 ;  /* 0x000000bb00c17202 */ /* 0x000fe40000000f00 */
[----:B------:R-:W-:-:S07]  /*5550*/  MOV R189, R191 ;  /* 0x000000bf00bd7202 */ /* 0x000fce0000000f00 */
[----:B------:R-:W-:Y:S05]  /*5560*/  WARPSYNC.COLLECTIVE R190, `(.L_x_8767) ;  /* 0x00000000be087348 */ /* 0x000fea0003c00000 */
[----:B------:R0:W1:Y:S02]  /*5570*/  SHFL.DOWN P6, R191, R193, R192, R195 ;  /* 0x080000c0c1bf7389 */ /* 0x00006400000c00c3 */
[----:B01----:R-:W-:Y:S01]  /*5580*/  ENDCOLLECTIVE ;  /* 0x000000000000791b */ /* 0x003fe20003800000 */
.L_x_8767:
[----:B------:R-:W-:Y:S01]  /*5590*/  FADD.FTZ R189, R186, R189 ;  /* 0x000000bdbabd7221 */ /* 0x000fe20000010000 */
[----:B------:R-:W-:-:S04]  /*55a0*/  HFMA2.MMA R192, -RZ, RZ, 0, 5.9604644775390625e-08 ;  /* 0x00000001ffc07435 */ /* 0x000fc800000001ff */
[----:B------:R-:W-:Y:S02]  /*55b0*/  MOV R193, R189 ;  /* 0x000000bd00c17202 */ /* 0x000fe40000000f00 */
[----:B------:R-:W-:-:S07]  /*55c0*/  MOV R188, R191 ;  /* 0x000000bf00bc7202 */ /* 0x000fce0000000f00 */
[----:B------:R-:W-:Y:S05]  /*55d0*/  WARPSYNC.COLLECTIVE R190, `(.L_x_8768) ;  /* 0x00000000be087348 */ /* 0x000fea0003c00000 */
[----:B------:R0:W1:Y:S02]  /*55e0*/  SHFL.DOWN P6, R191, R193, R192, R195 ;  /* 0x080000c0c1bf7389 */ /* 0x00006400000c00c3 */
[----:B01----:R-:W-:Y:S01]  /*55f0*/  ENDCOLLECTIVE ;  /* 0x000000000000791b */ /* 0x003fe20003800000 */
.L_x_8768:
[----:B------:R-:W-:-:S05]  /*5600*/  FADD.FTZ R188, R187, R188 ;  /* 0x000000bcbbbc7221 */ /* 0x000fca0000010000 */
[----:B------:R-:W-:Y:S02]  /*5610*/  MOV R193, R188 ;  /* 0x000000bc00c17202 */ /* 0x000fe40000000f00 */
[----:B------:R-:W-:-:S07]  /*5620*/  MOV R224, R191 ;  /* 0x000000bf00e07202 */ /* 0x000fce0000000f00 */
[----:B------:R-:W-:Y:S05]  /*5630*/  WARPSYNC.COLLECTIVE R190, `(.L_x_8769) ;  /* 0x00000000be087348 */ /* 0x000fea0003c00000 */
[----:B------:R0:W1:Y:S02]  /*5640*/  SHFL.DOWN P6, R191, R193, R192, R195 ;  /* 0x080000c0c1bf7389 */ /* 0x00006400000c00c3 */
[----:B01----:R-:W-:Y:S01]  /*5650*/  ENDCOLLECTIVE ;  /* 0x000000000000791b */ /* 0x003fe20003800000 */
.L_x_8769:
[----:B------:R-:W-:Y:S01]  /*5660*/  MOV R225, R191 ;  /* 0x000000bf00e17202 */ /* 0x000fe20000000f00 */
[----:B------:R-:W-:Y:S06]  /*5670*/  BRA `(.L_x_8770) ;  /* 0xffffffc400687947 */ /* 0x000fec000383ffff */
.L_x_8771:
        /* <DEDUP_REMOVED lines=16> */
.L_x_11416:


//--------------------- .text._ZN10layer_norm22ln_bwd_finalize_kernelINS_22Kernel_traits_finalizeILj6144Ef6__halffS2_fjLb1ELj1024ELj4ENS_18Kernel_traits_baseILj6144EfS2_fS2_fjLj1024EEEEELb1ELb1EEEvNS_9BwdParamsE --------------------------
	.section	.text._ZN10layer_norm22ln_bwd_finalize_kernelINS_22Kernel_traits_finalizeILj6144Ef6__halffS2_fjLb1ELj1024ELj4ENS_18Kernel_traits_baseILj6144EfS2_fS2_fjLj1024EEEEELb1ELb1EEEvNS_9BwdParamsE,"ax",@progbits
	.align	128
        .global         _ZN10layer_norm22ln_bwd_finalize_kernelINS_22Kernel_traits_finalizeILj6144Ef6__halffS2_fjLb1ELj1024ELj4ENS_18Kernel_traits_baseILj6144EfS2_fS2_fjLj1024EEEEELb1ELb1EEEvNS_9BwdParamsE
        .type           _ZN10layer_norm22ln_bwd_finalize_kernelINS_22Kernel_traits_finalizeILj6144Ef6__halffS2_fjLb1ELj1024ELj4ENS_18Kernel_traits_baseILj6144EfS2_fS2_fjLj1024EEEEELb1ELb1EEEvNS_9BwdParamsE,@function
        .size           _ZN10layer_norm22ln_bwd_finalize_kernelINS_22Kernel_traits_finalizeILj6144Ef6__halffS2_fjLb1ELj1024ELj4ENS_18Kernel_traits_baseILj6144EfS2_fS2_fjLj1024EEEEELb1ELb1EEEvNS_9BwdParamsE,(.L_x_11417 - _ZN10layer_norm22ln_bwd_finalize_kernelINS_22Kernel_traits_finalizeILj6144Ef6__halffS2_fjLb1ELj1024ELj4ENS_18Kernel_traits_baseILj6144EfS2_fS2_fjLj1024EEEEELb1ELb1EEEvNS_9BwdParamsE)
        .other          _ZN10layer_norm22ln_bwd_finalize_kernelINS_22Kernel_traits_finalizeILj6144Ef6__halffS2_fjLb1ELj1024ELj4ENS_18Kernel_traits_baseILj6144EfS2_fS2_fjLj1024EEEEELb1ELb1EEEvNS_9BwdParamsE,@"STO_CUDA_ENTRY STV_DEFAULT"
_ZN10layer_norm22ln_bwd_finalize_kernelINS_22Kernel_traits_finalizeILj6144Ef6__halffS2_fjLb1ELj1024ELj4ENS_18Kernel_traits_baseILj6144EfS2_fS2_fjLj1024EEEEELb1ELb1EEEvNS_9BwdParamsE:
.text._ZN10layer_norm22ln_bwd_finalize_kernelINS_22Kernel_traits_finalizeILj6144Ef6__halffS2_fjLb1ELj1024ELj4ENS_18Kernel_traits_baseILj6144EfS2_fS2_fjLj1024EEEEELb1ELb1EEEvNS_9BwdParamsE:
        /* <DEDUP_REMOVED lines=25> */
.L_x_8783:
        /* <DEDUP_REMOVED lines=33> */
.L_x_8776:
        /* <DEDUP_REMOVED lines=49> */
.L_x_8775:
[----:B------:R-:W-:Y:S05]  /*06b0*/  BSYNC B1 ;  /* 0x0000000000017941 */ /* 0x000fea0003800000 */
.L_x_8774:
        /* <DEDUP_REMOVED lines=32> */
.L_x_8778:
[----:B------:R-:W-:Y:S05]  /*08c0*/  BSYNC B1 ;  /* 0x0000000000017941 */ /* 0x000fea0003800000 */
.L_x_8777:
        /* <DEDUP_REMOVED lines=16> */
.L_x_8773:
[----:B------:R-:W-:Y:S05]  /*09d0*/  BSYNC B0 ;  /* 0x0000000000007941 */ /* 0x000fea0003800000 */
.L_x_8772:
        /* <DEDUP_REMOVED lines=40> */
.L_x_8799:
        /* <DEDUP_REMOVED lines=8> */
.L_x_8779:
        /* <DEDUP_REMOVED lines=18> */
.L_x_8782:
[----:B------:R-:W-:Y:S05]  /*0e00*/  BSYNC B0 ;  /* 0x0000000000007941 */ /* 0x000fea0003800000 */
.L_x_8781:
[C---:B------:R-:W-:Y:S01]  /*0e10*/  ISETP.GT.U32.AND P1, PT, R4.reuse, -0x1801, PT ;  /* 0xffffe7ff0400780c */ /* 0x040fe20003f24070 */
[----:B------:R-:W-:Y:S01]  /*0e20*/  VIADD R4, R4, 0x1800 ;  /* 0x0000180004047836 */ /* 0x000fe20000000000 */
[----:B------:R-:W-:-:S11]  /*0e30*/  IADD3 R5, R5, 0xc00, RZ ;  /* 0x00000c0005057810 */ /* 0x000fd60007ffe0ff */
[----:B------:R-:W-:Y:S05]  /*0e40*/  @P1 BRA `(.L_x_8783) ;  /* 0xfffffff000d01947 */ /* 0x000fea000383ffff */
[----:B------:R-:W-:Y:S05]  /*0e50*/  EXIT ;  /* 0x000000000000794d */ /* 0x000fea0003800000 */
.L_x_8780:
[----:B------:R-:W-:Y:S01]  /*0e60*/  HFMA2.MMA R22, -RZ, RZ, 0, 5.9604644775390625e-08 ;  /* 0x00000001ff167435 */ /* 0x000fe200000001ff */
[----:B---3--:R-:W-:Y:S02]  /*0e70*/  MOV R23, R8 ;  /* 0x0000000800177202 */ /* 0x008fe40000000f00 */
[----:B------:R-:W-:Y:S02]  /*0e80*/  MOV R25, 0x1f ;  /* 0x0000001f00197802 */ /* 0x000fe40000000f00 */
[----:B------:R-:W-:-:S07]  /*0e90*/  MOV R20, 0xffffffff ;  /* 0xffffffff00147802 */ /* 0x000fce0000000f00 */
[----:B012---:R-:W-:Y:S05]  /*0ea0*/  WARPSYNC.COLLECTIVE R20, `(.L_x_8784) ;  /* 0x0000000014087348 */ /* 0x007fea0003c00000 */
[----:B------:R3:W4:Y:S02]  /*0eb0*/  SHFL.BFLY P2, R21, R23, R22, R25 ;  /* 0x0c00001617157389 */ /* 0x0007240000040019 */
[----:B01234-:R-:W-:Y:S01]  /*0ec0*/  ENDCOLLECTIVE ;  /* 0x000000000000791b */ /* 0x01ffe20003800000 */
.L_x_8784:
[----:B------:R-:W-:Y:S01]  /*0ed0*/  HFMA2.MMA R22, -RZ, RZ, 0, 1.1920928955078125e-07 ;  /* 0x00000002ff167435 */ /* 0x000fe200000001ff */
[----:B------:R-:W-:-:S05]  /*0ee0*/  MOV R9, R21 ;  /* 0x0000001500097202 */ /* 0x000fca0000000f00 */
[----:B------:R-:W-:-:S05]  /*0ef0*/  FADD.FTZ R9, R8, R9 ;  /* 0x0000000908097221 */ /* 0x000fca0000010000 */
[----:B------:R-:W-:-:S07]  /*0f00*/  MOV R23, R9 ;  /* 0x0000000900177202 */ /* 0x000fce0000000f00 */
[----:B------:R-:W-:Y:S05]  /*0f10*/  WARPSYNC.COLLECTIVE R20, `(.L_x_8785) ;  /* 0x0000000014087348 */ /* 0x000fea0003c00000 */
[----:B------:R0:W1:Y:S02]  /*0f20*/  SHFL.BFLY P2, R21, R23, R22, R25 ;  /* 0x0c00001617157389 */ /* 0x0000640000040019 */
[----:B01----:R-:W-:Y:S01]  /*0f30*/  ENDCOLLECTIVE ;  /* 0x000000000000791b */ /* 0x003fe20003800000 */
.L_x_8785:
[----:B------:R-:W-:Y:S01]  /*0f40*/  HFMA2.MMA R22, -RZ, RZ, 0, 2.384185791015625e-07 ;  /* 0x00000004ff167435 */ /* 0x000fe200000001ff */
[----:B------:R-:W-:-:S04]  /*0f50*/  IMAD.MOV.U32 R12, RZ, RZ, R21 ;  /* 0x000000ffff0c7224 */ /* 0x000fc800078e0015 */
[----:B------:R-:W-:-:S05]  /*0f60*/  FADD.FTZ R12, R9, R12 ;  /* 0x0000000c090c7221 */ /* 0x000fca0000010000 */
[----:B------:R-:W-:-:S07]  /*0f70*/  MOV R23, R12 ;  /* 0x0000000c00177202 */ /* 0x000fce0000000f00 */
[----:B------:R-:W-:Y:S05]  /*0f80*/  WARPSYNC.COLLECTIVE R20, `(.L_x_8786) ;  /* 0x0000000014087348 */ /* 0x000fea0003c00000 */
[----:B------:R0:W1:Y:S02]  /*0f90*/  SHFL.BFLY P2, R21, R23, R22, R25 ;  /* 0x0c00001617157389 */ /* 0x0000640000040019 */
[----:B01----:R-:W-:Y:S01]  /*0fa0*/  ENDCOLLECTIVE ;  /* 0x000000000000791b */ /* 0x003fe20003800000 */
.L_x_8786:
[----:B------:R-:W-:Y:S01]  /*0fb0*/  HFMA2.MMA R22, -RZ, RZ, 0, 4.76837158203125e-07 ;  /* 0x00000008ff167435 */ /* 0x000fe200000001ff */
[----:B------:R-:W-:-:S05]  /*0fc0*/  MOV R13, R21 ;  /* 0x00000015000d7202 */ /* 0x000fca0000000f00 */
[----:B------:R-:W-:-:S05]  /*0fd0*/  FADD.FTZ R13, R12, R13 ;  /* 0x0000000d0c0d7221 */ /* 0x000fca0000010000 */
[----:B------:R-:W-:-:S07]  /*0fe0*/  MOV R23, R13 ;  /* 0x0000000d00177202 */ /* 0x000fce0000000f00 */
[----:B------:R-:W-:Y:S05]  /*0ff0*/  WARPSYNC.COLLECTIVE R20, `(.L_x_8787) ;  /* 0x0000000014087348 */ /* 0x000fea0003c00000 */
[----:B------:R0:W1:Y:S02]  /*1000*/  SHFL.BFLY P2, R21, R23, R22, R25 ;  /* 0x0c00001617157389 */ /* 0x0000640000040019 */
[----:B01----:R-:W-:Y:S01]  /*1010*/  ENDCOLLECTIVE ;  /* 0x000000000000791b */ /* 0x003fe20003800000 */
.L_x_8787:
[----:B------:R-:W-:Y:S01]  /*1020*/  HFMA2.MMA R22, -RZ, RZ, 0, 9.5367431640625e-07 ;  /* 0x00000010ff167435 */ /* 0x000fe200000001ff */
[----:B------:R-:W-:-:S05]  /*1030*/  MOV R8, R21 ;  /* 0x0000001500087202 */ /* 0x000fca0000000f00 */
[----:B------:R-:W-:-:S05]  /*1040*/  FADD.FTZ R9, R13, R8 ;  /* 0x000000080d097221 */ /* 0x000fca0000010000 */
[----:B------:R-:W-:-:S07]  /*1050*/  MOV R23, R9 ;  /* 0x0000000900177202 */ /* 0x000fce0000000f00 */
[----:B------:R-:W-:Y:S05]  /*1060*/  WARPSYNC.COLLECTIVE R20, `(.L_x_8788) ;  /* 0x0000000014087348 */ /* 0x000fea0003c00000 */
[----:B------:R0:W1:Y:S02]  /*1070*/  SHFL.BFLY P2, R21, R23, R22, R25 ;  /* 0x0c00001617157389 */ /* 0x0000640000040019 */
[----:B01----:R-:W-:Y:S01]  /*1080*/  ENDCOLLECTIVE ;  /* 0x000000000000791b */ /* 0x003fe20003800000 */
.L_x_8788:
[----:B------:R-:W-:Y:S01]  /*1090*/  HFMA2.MMA R22, -RZ, RZ, 0, 5.9604644775390625e-08 ;  /* 0x00000001ff167435 */ /* 0x000fe200000001ff */
[----:B------:R-:W-:Y:S01]  /*10a0*/  IMAD.MOV.U32 R23, RZ, RZ, R11 ;  /* 0x000000ffff177224 */ /* 0x000fe200078e000b */
[----:B------:R-:W-:-:S09]  /*10b0*/  MOV R8, R21 ;  /* 0x0000001500087202 */ /* 0x000fd20000000f00 */
[----:B------:R-:W-:Y:S05]  /*10c0*/  WARPSYNC.COLLECTIVE R20, `(.L_x_8789) ;  /* 0x0000000014087348 */ /* 0x000fea0003c00000 */
[----:B------:R0:W1:Y:S02]  /*10d0*/  SHFL.BFLY P2, R21, R23, R22, R25 ;  /* 0x0c00001617157389 */ /* 0x0000640000040019 */
[----:B01----:R-:W-:Y:S01]  /*10e0*/  ENDCOLLECTIVE ;  /* 0x000000000000791b */ /* 0x003fe20003800000 */
.L_x_8789:
[----:B------:R-:W-:Y:S01]  /*10f0*/  HFMA2.MMA R22, -RZ, RZ, 0, 1.1920928955078125e-07 ;  /* 0x00000002ff167435 */ /* 0x000fe200000001ff */
[----:B------:R-:W-:-:S05]  /*1100*/  MOV R12, R21 ;  /* 0x00000015000c7202 */ /* 0x000fca0000000f00 */
[----:B------:R-:W-:-:S05]  /*1110*/  FADD.FTZ R14, R11, R12 ;  /* 0x0000000c0b0e7221 */ /* 0x000fca0000010000 */
[----:B------:R-:W-:-:S07]  /*1120*/  MOV R23, R14 ;  /* 0x0000000e00177202 */ /* 0x000fce0000000f00 */
[----:B------:R-:W-:Y:S05]  /*1130*/  WARPSYNC.COLLECTIVE R20, `(.L_x_8790) ;  /* 0x0000000014087348 */ /* 0x000fea0003c00000 */
[----:B------:R0:W1:Y:S02]  /*1140*/  SHFL.BFLY P2, R21, R23, R22, R25 ;  /* 0x0c00001617157389 */ /* 0x0000640000040019 */
[----:B01----:R-:W-:Y:S01]  /*1150*/  ENDCOLLECTIVE ;  /* 0x000000000000791b */ /* 0x003fe20003800000 */
.L_x_8790:
[----:B------:R-:W-:Y:S01]  /*1160*/  HFMA2.MMA R22, -RZ, RZ, 0, 2.384185791015625e-07 ;  /* 0x00000004ff167435 */ /* 0x000fe200000001ff */
[----:B------:R-:W-:-:S05]  /*1170*/  MOV R13, R21 ;  /* 0x00000015000d7202 */ /* 0x000fca0000000f00 */
[----:B------:R-:W-:-:S05]  /*1180*/  FADD.FTZ R15, R14, R13 ;  /* 0x0000000d0e0f7221 */ /* 0x000fca0000010000 */
[----:B------:R-:W-:-:S07]  /*1190*/  MOV R23, R15 ;  /* 0x0000000f00177202 */ /* 0x000fce0000000f00 */
[----:B------:R-:W-:Y:S05]  /*11a0*/  WARPSYNC.COLLECTIVE R20, `(.L_x_8791) ;  /* 0x0000000014087348 */ /* 0x000fea0003c00000 */
[----:B------:R0:W1:Y:S02]  /*11b0*/  SHFL.BFLY P2, R21, R23, R22, R25 ;  /* 0x0c00001617157389 */ /* 0x0000640000040019 */
[----:B01----:R-:W-:Y:S01]  /*11c0*/  ENDCOLLECTIVE ;  /* 0x000000000000791b */ /* 0x003fe20003800000 */
.L_x_8791:
[----:B------:R-:W-:Y:S01]  /*11d0*/  IMAD.MOV.U32 R22, RZ, RZ, 0x8 ;  /* 0x00000008ff167424 */ /* 0x000fe200078e00ff */
[----:B------:R-:W-:-:S05]  /*11e0*/  MOV R16, R21 ;  /* 0x0000001500107202 */ /* 0x000fca0000000f00 */
[----:B------:R-:W-:-:S05]  /*11f0*/  FADD.FTZ R16, R15, R16 ;  /* 0x000000100f107221 */ /* 0x000fca0000010000 */
[----:B------:R-:W-:-:S07]  /*1200*/  MOV R23, R16 ;  /* 0x0000001000177202 */ /* 0x000fce0000000f00 */
[----:B------:R-:W-:Y:S05]  /*1210*/  WARPSYNC.COLLECTIVE R20, `(.L_x_8792) ;  /* 0x0000000014087348 */ /* 0x000fea0003c00000 */
[----:B------:R0:W1:Y:S02]  /*1220*/  SHFL.BFLY P2, R21, R23, R22, R25 ;  /* 0x0c00001617157389 */ /* 0x0000640000040019 */
[----:B01----:R-:W-:Y:S01]  /*1230*/  ENDCOLLECTIVE ;  /* 0x000000000000791b */ /* 0x003fe20003800000 */
.L_x_8792:
[----:B------:R-:W-:Y:S01]  /*1240*/  HFMA2.MMA R22, -RZ, RZ, 0, 9.5367431640625e-07 ;  /* 0x00000010ff167435 */ /* 0x000fe200000001ff */
[----:B------:R-:W-:-:S05]  /*1250*/  MOV R11, R21 ;  /* 0x00000015000b7202 */ /* 0x000fca0000000f00 */
[----:B------:R-:W-:-:S05]  /*1260*/  FADD.FTZ R11, R16, R11 ;  /* 0x0000000b100b7221 */ /* 0x000fca0000010000 */
[----:B------:R-:W-:-:S07]  /*1270*/  MOV R23, R11 ;  /* 0x0000000b00177202 */ /* 0x000fce0000000f00 */
[----:B------:R-:W-:Y:S05]  /*1280*/  WARPSYNC.COLLECTIVE R20, `(.L_x_8793) ;  /* 0x0000000014087348 */ /* 0x000fea0003c00000 */
[----:B------:R0:W1:Y:S02]  /*1290*/  SHFL.BFLY P2, R21, R23, R22, R25 ;  /* 0x0c00001617157389 */ /* 0x0000640000040019 */
[----:B01----:R-:W-:Y:S01]  /*12a0*/  ENDCOLLECTIVE ;  /* 0x000000000000791b */ /* 0x003fe20003800000 */
.L_x_8793:
[----:B------:R-:W-:Y:S01]  /*12b0*/  HFMA2.MMA R22, -RZ, RZ, 0, 5.9604644775390625e-08 ;  /* 0x00000001ff167435 */ /* 0x000fe200000001ff */
[----:B------:R-:W-:Y:S02]  /*12c0*/  MOV R23, R10 ;  /* 0x0000000a00177202 */ /* 0x000fe40000000f00 */
[----:B------:R-:W-:-:S08]  /*12d0*/  MOV R12, R21 ;  /* 0x00000015000c7202 */ /* 0x000fd00000000f00 */
[----:B------:R-:W-:Y:S05]  /*12e0*/  WARPSYNC.COLLECTIVE R20, `(.L_x_8794) ;  /* 0x0000000014087348 */ /* 0x000fea0003c00000 */
[----:B------:R0:W1:Y:S02]  /*12f0*/  SHFL.BFLY P2, R21, R23, R22, R25 ;  /* 0x0c00001617157389 */ /* 0x0000640000040019 */
[----:B01----:R-:W-:Y:S01]  /*1300*/  ENDCOLLECTIVE ;  /* 0x000000000000791b */ /* 0x003fe20003800000 */
.L_x_8794:
[----:B------:R-:W-:Y:S01]  /*1310*/  HFMA2.MMA R22, -RZ, RZ, 0, 1.1920928955078125e-07 ;  /* 0x00000002ff167435 */ /* 0x000fe200000001ff */
[----:B------:R-:W-:-:S05]  /*1320*/  MOV R13, R21 ;  /* 0x00000015000d7202 */ /* 0x000fca0000000f00 */
[----:B------:R-:W-:-:S05]  /*1330*/  FADD.FTZ R17, R10, R13 ;  /* 0x0000000d0a117221 */ /* 0x000fca0000010000 */
[----:B------:R-:W-:-:S07]  /*1340*/  MOV R23, R17 ;  /* 0x0000001100177202 */ /* 0x000fce0000000f00 */
[----:B------:R-:W-:Y:S05]  /*1350*/  WARPSYNC.COLLECTIVE R20, `(.L_x_8795) ;  /* 0x0000000014087348 */ /* 0x000fea0003c00000 */
[----:B------:R0:W1:Y:S02]  /*1360*/  SHFL.BFLY P2, R21, R23, R22, R25 ;  /* 0x0c00001617157389 */ /* 0x0000640000040019 */
[----:B01----:R-:W-:Y:S01]  /*1370*/  ENDCOLLECTIVE ;  /* 0x000000000000791b */ /* 0x003fe20003800000 */
.L_x_8795:
[----:B------:R-:W-:Y:S01]  /*1380*/  HFMA2.MMA R22, -RZ, RZ, 0, 2.384185791015625e-07 ;  /* 0x00000004ff167435 */ /* 0x000fe200000001ff */
[----:B------:R-:W-:-:S04]  /*1390*/  IMAD.MOV.U32 R16, RZ, RZ, R21 ;  /* 0x000000ffff107224 */ /* 0x000fc800078e0015 */
[----:B------:R-:W-:-:S05]  /*13a0*/  FADD.FTZ R18, R17, R16 ;  /* 0x0000001011127221 */ /* 0x000fca0000010000 */
[----:B------:R-:W-:-:S07]  /*13b0*/  MOV R23, R18 ;  /* 0x0000001200177202 */ /* 0x000fce0000000f00 */
[----:B------:R-:W-:Y:S05]  /*13c0*/  WARPSYNC.COLLECTIVE R20, `(.L_x_8796) ;  /* 0x0000000014087348 */ /* 0x000fea0003c00000 */
[----:B------:R0:W1:Y:S02]  /*13d0*/  SHFL.BFLY P2, R21, R23, R22, R25 ;  /* 0x0c00001617157389 */ /* 0x0000640000040019 */
[----:B01----:R-:W-:Y:S01]  /*13e0*/  ENDCOLLECTIVE ;  /* 0x000000000000791b */ /* 0x003fe20003800000 */
.L_x_8796:
[----:B------:R-:W-:Y:S01]  /*13f0*/  HFMA2.MMA R22, -RZ, RZ, 0, 4.76837158203125e-07 ;  /* 0x00000008ff167435 */ /* 0x000fe200000001ff */
[----:B------:R-:W-:-:S05]  /*1400*/  MOV R19, R21 ;  /* 0x0000001500137202 */ /* 0x000fca0000000f00 */
[----:B------:R-:W-:-:S05]  /*1410*/  FADD.FTZ R19, R18, R19 ;  /* 0x0000001312137221 */ /* 0x000fca0000010000 */
[----:B------:R-:W-:-:S07]  /*1420*/  MOV R23, R19 ;  /* 0x0000001300177202 */ /* 0x000fce0000000f00 */
[----:B------:R-:W-:Y:S05]  /*1430*/  WARPSYNC.COLLECTIVE R20, `(.L_x_8797) ;  /* 0x0000000014087348 */ /* 0x000fea0003c00000 */
[----:B------:R0:W1:Y:S02]  /*1440*/  SHFL.BFLY P2, R21, R23, R22, R25 ;  /* 0x0c00001617157389 */ /* 0x0000640000040019 */
[----:B01----:R-:W-:Y:S01]  /*1450*/  ENDCOLLECTIVE ;  /* 0x000000000000791b */ /* 0x003fe20003800000 */
.L_x_8797:
[----:B------:R-:W-:Y:S01]  /*1460*/  HFMA2.MMA R22, -RZ, RZ, 0, 9.5367431640625e-07 ;  /* 0x00000010ff167435 */ /* 0x000fe200000001ff */
[----:B------:R-:W-:-:S05]  /*1470*/  MOV R10, R21 ;  /* 0x00000015000a7202 */ /* 0x000fca0000000f00 */
[----:B------:R-:W-:-:S05]  /*1480*/  FADD.FTZ R10, R19, R10 ;  /* 0x0000000a130a7221 */ /* 0x000fca0000010000 */
[----:B------:R-:W-:-:S07]  /*1490*/  MOV R23, R10 ;  /* 0x0000000a00177202 */ /* 0x000fce0000000f00 */
[----:B------:R-:W-:Y:S05]  /*14a0*/  WARPSYNC.COLLECTIVE R20, `(.L_x_8798) ;  /* 0x0000000014087348 */ /* 0x000fea0003c00000 */
[----:B------:R0:W1:Y:S02]  /*14b0*/  SHFL.BFLY P2, R21, R23, R22, R25 ;  /* 0x0c00001617157389 */ /* 0x0000640000040019 */
[----:B01----:R-:W-:Y:S01]  /*14c0*/  ENDCOLLECTIVE ;  /* 0x000000000000791b */ /* 0x003fe20003800000 */
.L_x_8798:
[----:B------:R-:W-:Y:S01]  /*14d0*/  MOV R15, R21 ;  /* 0x00000015000f7202 */ /* 0x000fe20000000f00 */
[----:B------:R-:W-:Y:S06]  /*14e0*/  BRA `(.L_x_8799) ;  /* 0xfffffff400dc7947 */ /* 0x000fec000383ffff */
.L_x_8800:
        /* <DEDUP_REMOVED lines=9> */
.L_x_11417:


//--------------------- .text._ZN10layer_norm13ln_bwd_kernelINS_13Kernel_traitsIf6__halffS2_fjLj6144ELj1ELj1ELj8ELj16ENS_18Kernel_traits_baseILj6144EfS2_fS2_fjLj256EEEEELb1ELb1ELb1ELb1EEEvNS_9BwdParamsE --------------------------
	.section	.text._ZN10layer_norm13ln_bwd_kernelINS_13Kernel_traitsIf6__halffS2_fjLj6144ELj1ELj1ELj8ELj16ENS_18Kernel_traits_baseILj6144EfS2_fS2_fjLj256EEEEELb1ELb1ELb1ELb1EEEvNS_9BwdParamsE,"ax",@progbits
	.align	128
        .global         _ZN10layer_norm13ln_bwd_kernelINS_13Kernel_traitsIf6__halffS2_fjLj6144ELj1ELj1ELj8ELj16ENS_18Kernel_traits_baseILj6144EfS2_fS2_fjLj256EEEEELb1ELb1ELb1ELb1EEEvNS_9BwdParamsE
        .type           _ZN10layer_norm13ln_bwd_kernelINS_13Kernel_traitsIf6__halffS2_fjLj6144ELj1ELj1ELj8ELj16ENS_18Kernel_traits_baseILj6144EfS2_fS2_fjLj256EEEEELb1ELb1ELb1ELb1EEEvNS_9BwdParamsE,@function
        .size           _ZN10layer_norm13ln_bwd_kernelINS_13Kernel_traitsIf6__halffS2_fjLj6144ELj1ELj1ELj8ELj16ENS_18Kernel_traits_baseILj6144EfS2_fS2_fjLj256EEEEELb1ELb1ELb1ELb1EEEvNS_9BwdParamsE,(.L_x_11418 - _ZN10layer_norm13ln_bwd_kernelINS_13Kernel_traitsIf6__halffS2_fjLj6144ELj1ELj1ELj8ELj16ENS_18Kernel_traits_baseILj6144EfS2_fS2_fjLj256EEEEELb1ELb1ELb1ELb1EEEvNS_9BwdParamsE)
        .other          _ZN10layer_norm13ln_bwd_kernelINS_13Kernel_traitsIf6__halffS2_fjLj6144ELj1ELj1ELj8ELj16ENS_18Kernel_traits_baseILj6144EfS2_fS2_fjLj256EEEEELb1ELb1ELb1ELb1EEEvNS_9BwdParamsE,@"STO_CUDA_ENTRY STV_DEFAULT"
_ZN10layer_norm13ln_bwd_kernelINS_13Kernel_traitsIf6__halffS2_fjLj6144ELj1ELj1ELj8ELj16ENS_18Kernel_traits_baseILj6144EfS2_fS2_fjLj256EEEEELb1ELb1ELb1ELb1EEEvNS_9BwdParamsE:
.text._ZN10layer_norm13ln_bwd_kernelINS_13Kernel_traitsIf6__halffS2_fjLj6144ELj1ELj1ELj8ELj16ENS_18Kernel_traits_baseILj6144EfS2_fS2_fjLj256EEEEELb1ELb1ELb1ELb1EEEvNS_9BwdParamsE:
        /* <DEDUP_REMOVED lines=50> */
.L_x_8801:
        /* <DEDUP_REMOVED lines=58> */
.L_x_8907:
        /* <DEDUP_REMOVED lines=17> */
[----:B-1----:R-:W-:-:S03]  /*07d0*/  IMAD.WIDE R192, R4, 0x4, R192 ;  /* 0x0000000404c07825 */ /* 0x002fc600078e02c0 */
[C---:B------:R-:W-:Y:S01]  /*07e0*/  IADD3 R231, R235.reuse, 0x100, RZ ;  /* 0x00000100ebe77810 */ /* 0x040fe20007ffe0ff */
[----:B------:R-:W-:Y:S01]  /*07f0*/  BSSY B0, `(.L_x_8803) ;  /* 0x000011a000007945 */ /* 0x000fe20003800000 */
[----:B------:R-:W-:Y:S02]  /*0800*/  IADD3 R4, R4, UR10, RZ ;  /* 0x0000000a04047c10 */ /* 0x000fe4000fffe0ff */
        /* <DEDUP_REMOVED lines=35> */
.L_x_8804:
        /* <DEDUP_REMOVED lines=22> */
[----:B------:R1:W4:Y:S04]  /*0ba0*/  LDG.E.128 R200, desc[UR4][R212.64] ;  /* 0x00000004d4c87981 */ /* 0x000328000c1e1d00 */
[----:B------:R-:W4:Y:S04]  /*0bb0*/  LDG.E.128 R204, desc[UR4][R204.64] ;  /* 0x00000004cccc7981 */ /* 0x000f28000c1e1d00 */
[----:B------:R-:W4:Y:S04]  /*0bc0*/  LDG.E.128 R188, desc[UR4][R10.64] ;  /* 0x000000040abc7981 */ /* 0x000f28000c1e1d00 */
[----:B------:R1:W4:Y:S01]  /*0bd0*/  LDG.E.128 R196, desc[UR4][R10.64+0x10] ;  /* 0x000010040ac47981 */ /* 0x000322000c1e1d00 */
        /* <DEDUP_REMOVED lines=28> */
[--C-:B-1----:R-:W-:Y:S02]  /*0da0*/  HADD2.F32 R213, -RZ, R17.reuse.H0_H0 ;  /* 0x20000011ffd57230 */ /* 0x102fe40000004100 */
[----:B------:R-:W-:Y:S02]  /*0db0*/  HADD2.F32 R214, -RZ, R17.H1_H1 ;  /* 0x30000011ffd67230 */ /* 0x000fe40000004100 */
[C---:B------:R-:W-:Y:S01]  /*0dc0*/  FADD.FTZ R13, -R227.reuse, R13 ;  /* 0x0000000de30d7221 */ /* 0x040fe20000010100 */
[C---:B------:R-:W-:Y:S01]  /*0dd0*/  FADD.FTZ R3, -R227.reuse, R12 ;  /* 0x0000000ce3037221 */ /* 0x040fe20000010100 */
[C---:B------:R-:W-:Y:S01]  /*0de0*/  FADD.FTZ R23, -R227.reuse, R23 ;  /* 0x00000017e3177221 */ /* 0x040fe20000010100 */
[----:B------:R-:W-:Y:S01]  /*0df0*/  FADD.FTZ R17, -R227, R22 ;  /* 0x00000016e3117221 */ /* 0x000fe20000010100 */
[----:B------:R-:W-:-:S02]  /*0e00*/  HADD2.F32 R216, -RZ, R16.H1_H1 ;  /* 0x30000010ffd87230 */ /* 0x000fc40000004100 */
[C---:B------:R-:W-:Y:S01]  /*0e10*/  FADD.FTZ R11, -R227.reuse, R20 ;  /* 0x00000014e30b7221 */ /* 0x040fe20000010100 */
[--C-:B0-----:R-:W-:Y:S02]  /*0e20*/  HADD2.F32 R174, -RZ, R19.reuse.H1_H1 ;  /* 0x30000013ffae7230 */ /* 0x101fe40000004100 */
[C---:B------:R-:W-:Y:S01]  /*0e30*/  FADD.FTZ R209, -R227.reuse, R209 ;  /* 0x000000d1e3d17221 */ /* 0x040fe20000010100 */
[----:B------:R-:W-:Y:S02]  /*0e40*/  HADD2.F32 R173, -RZ, R19.H0_H0 ;  /* 0x20000013ffad7230 */ /* 0x000fe40000004100 */
[C---:B------:R-:W-:Y:S01]  /*0e50*/  FMUL.FTZ R10, R0.reuse, R13 ;  /* 0x0000000d000a7220 */ /* 0x040fe20000410000 */
[----:B------:R-:W-:Y:S01]  /*0e60*/  FADD.FTZ R203, -R227, R203 ;  /* 0x000000cbe3cb7221 */ /* 0x000fe20000010100 */
[C---:B------:R-:W-:Y:S01]  /*0e70*/  FMUL.FTZ R16, R0.reuse, R23 ;  /* 0x0000001700107220 */ /* 0x040fe20000410000 */
[----:B------:R-:W-:Y:S01]  /*0e80*/  FMUL.FTZ R13, R0, R17 ;  /* 0x00000011000d7220 */ /* 0x000fe20000410000 */
[----:B------:R-:W-:-:S02]  /*0e90*/  HADD2.F32 R221, -RZ, R204.H0_H0 ;  /* 0x200000ccffdd7230 */ /* 0x000fc40000004100 */
[----:B------:R-:W-:Y:S02]  /*0ea0*/  HADD2.F32 R224, -RZ, R204.H1_H1 ;  /* 0x300000ccffe07230 */ /* 0x000fe40000004100 */
[----:B------:R-:W-:Y:S01]  /*0eb0*/  FMUL.FTZ R204, R96, R215 ;  /* 0x000000d760cc7220 */ /* 0x000fe20000410000 */
[C---:B------:R-:W-:Y:S01]  /*0ec0*/  FADD.FTZ R229, -R227.reuse, R190 ;  /* 0x000000bee3e57221 */ /* 0x040fe20000010100 */
[--C-:B------:R-:W-:Y:S02]  /*0ed0*/  HADD2.F32 R219, -RZ, R192.reuse.H0_H0 ;  /* 0x200000c0ffdb7230 */ /* 0x100fe40000004100 */
[----:B------:R-:W-:Y:S01]  /*0ee0*/  FADD.FTZ R251, -R227, R202 ;  /* 0x000000cae3fb7221 */ /* 0x000fe20000010100 */
[----:B------:R-:W-:Y:S02]  /*0ef0*/  HADD2.F32 R218, -RZ, R192.H1_H1 ;  /* 0x300000c0ffda7230 */ /* 0x000fe40000004100 */
[----:B------:R-:W-:Y:S01]  /*0f00*/  FMUL.FTZ R3, R0, R3 ;  /* 0x0000000300037220 */ /* 0x000fe20000410000 */
[----:B------:R-:W-:-:S02]  /*0f10*/  HADD2.F32 R217, -RZ, R193.H0_H0 ;  /* 0x200000c1ffd97230 */ /* 0x000fc40000004100 */
[----:B------:R-:W-:Y:S01]  /*0f20*/  FADD.FTZ R249, -R227, R200 ;  /* 0x000000c8e3f97221 */ /* 0x000fe20000010100 */
[----:B------:R-:W-:Y:S02]  /*0f30*/  HADD2.F32 R190, -RZ, R193.H1_H1 ;  /* 0x300000c1ffbe7230 */ /* 0x000fe40000004100 */
[C---:B------:R-:W-:Y:S01]  /*0f40*/  FMUL.FTZ R202, R0.reuse, R209 ;  /* 0x000000d100ca7220 */ /* 0x040fe20000410000 */
[----:B------:R-:W-:Y:S02]  /*0f50*/  HADD2.F32 R175, -RZ, R18.H0_H0 ;  /* 0x20000012ffaf7230 */ /* 0x000fe40000004100 */
[C---:B------:R-:W-:Y:S01]  /*0f60*/  FMUL.FTZ R11, R0.reuse, R11 ;  /* 0x0000000b000b7220 */ /* 0x040fe20000410000 */
[--C-:B------:R-:W-:Y:S02]  /*0f70*/  HADD2.F32 R193, -RZ, R207.reuse.H0_H0 ;  /* 0x200000cfffc17230 */ /* 0x100fe40000004100 */
[----:B------:R-:W-:Y:S01]  /*0f80*/  FMUL.FTZ R200, R0, R203 ;  /* 0x000000cb00c87220 */ /* 0x000fe20000410000 */
[----:B------:R-:W-:-:S02]  /*0f90*/  HADD2.F32 R192, -RZ, R207.H1_H1 ;  /* 0x300000cfffc07230 */ /* 0x000fc40000004100 */
        /* <DEDUP_REMOVED lines=12> */
[----:B------:R-:W-:-:S02]  /*1060*/  HADD2.F32 R223, -RZ, R205.H0_H0 ;  /* 0x200000cdffdf7230 */ /* 0x000fc40000004100 */
[----:B------:R-:W-:Y:S01]  /*1070*/  FFMA.FTZ R173, R3, R204, RZ ;  /* 0x000000cc03ad7223 */ /* 0x000fe200000100ff */
[----:B------:R-:W-:Y:S02]  /*1080*/  HADD2.F32 R226, -RZ, R205.H1_H1 ;  /* 0x300000cdffe27230 */ /* 0x000fe40000004100 */
[C---:B------:R-:W-:Y:S01]  /*1090*/  FADD.FTZ R199, -R227.reuse, R199 ;  /* 0x000000c7e3c77221 */ /* 0x040fe20000010100 */
[--C-:B------:R-:W-:Y:S02]  /*10a0*/  HADD2.F32 R189, -RZ, R195.reuse.H0_H0 ;  /* 0x200000c3ffbd7230 */ /* 0x100fe40000004100 */
[----:B------:R-:W-:Y:S01]  /*10b0*/  FADD.FTZ R205, -R227, R208 ;  /* 0x000000d0e3cd7221 */ /* 0x000fe20000010100 */
[----:B------:R-:W-:Y:S02]  /*10c0*/  HADD2.F32 R188, -RZ, R195.H1_H1 ;  /* 0x300000c3ffbc7230 */ /* 0x000fe40000004100 */
[----:B------:R-:W-:Y:S01]  /*10d0*/  FADD.FTZ R64, R64, R175 ;  /* 0x000000af40407221 */ /* 0x000fe20000010000 */
[----:B------:R-:W-:-:S02]  /*10e0*/  HADD2.F32 R195, -RZ, R206.H0_H0 ;  /* 0x200000ceffc37230 */ /* 0x000fc40000004100 */
[-C--:B------:R-:W-:Y:S01]  /*10f0*/  FFMA.FTZ R88, R11, R175.reuse, R88 ;  /* 0x000000af0b587223 */ /* 0x080fe20000010058 */
[----:B------:R-:W-:Y:S02]  /*1100*/  HADD2.F32 R228, -RZ, R206.H1_H1 ;  /* 0x300000ceffe47230 */ /* 0x000fe40000004100 */
[----:B------:R-:W-:Y:S01]  /*1110*/  FMUL.FTZ R208, R100, R175 ;  /* 0x000000af64d07220 */ /* 0x000fe20000410000 */
[----:B------:R-:W-:Y:S01]  /*1120*/  FMUL.FTZ R206, R98, R213 ;  /* 0x000000d562ce7220 */ /* 0x000fe20000410000 */
[----:B------:R-:W-:Y:S01]  /*1130*/  FADD.FTZ R175, R174, R203 ;  /* 0x000000cbaeaf7221 */ /* 0x000fe20000010000 */
[C---:B------:R-:W-:Y:S01]  /*1140*/  FADD.FTZ R15, -R227.reuse, R15 ;  /* 0x0000000fe30f7221 */ /* 0x040fe20000010100 */
[----:B------:R-:W-:Y:S01]  /*1150*/  FADD.FTZ R245, -R227, R196 ;  /* 0x000000c4e3f57221 */ /* 0x000fe20000010100 */
[----:B------:R-:W-:Y:S01]  /*1160*/  FMUL.FTZ R9, R0, R9 ;  /* 0x0000000900097220 */ /* 0x000fe20000410000 */
[----:B------:R-:W-:Y:S01]  /*1170*/  FFMA.FTZ R174, R10, R203, R173 ;  /* 0x000000cb0aae7223 */ /* 0x000fe200000100ad */
[C---:B------:R-:W-:Y:S01]  /*1180*/  FMUL.FTZ R196, R0.reuse, R199 ;  /* 0x000000c700c47220 */ /* 0x040fe20000410000 */
[----:B------:R-:W-:Y:S01]  /*1190*/  FMUL.FTZ R199, R0, R205 ;  /* 0x000000cd00c77220 */ /* 0x000fe20000410000 */
[----:B------:R-:W-:Y:S01]  /*11a0*/  FFMA.FTZ R93, R10, R216, R93 ;  /* 0x000000d80a5d7223 */ /* 0x000fe2000001005d */
[----:B------:R-:W-:Y:S01]  /*11b0*/  FADD.FTZ R69, R69, R216 ;  /* 0x000000d845457221 */ /* 0x000fe20000010000 */
[----:B------:R-:W-:Y:S01]  /*11c0*/  FMUL.FTZ R205, R99, R214 ;  /* 0x000000d663cd7220 */ /* 0x000fe20000410000 */
[----:B------:R-:W-:Y:S01]  /*11d0*/  FADD.FTZ R216, R175, R206 ;  /* 0x000000ceafd87221 */ /* 0x000fe20000010000 */
[----:B------:R-:W-:Y:S01]  /*11e0*/  FMUL.FTZ R12, R0, R15 ;  /* 0x0000000f000c7220 */ /* 0x000fe20000410000 */
[----:B------:R-:W-:Y:S01]  /*11f0*/  FFMA.FTZ R173, R9, R206, R174 ;  /* 0x000000ce09ad7223 */ /* 0x000fe200000100ae */
[----:B------:R-:W-:Y:S01]  /*1200*/  FADD.FTZ R201, -R227, R201 ;  /* 0x000000c9e3c97221 */ /* 0x000fe20000010100 */
[----:B------:R-:W-:-:S02]  /*1210*/  HADD2.F32 R212, -RZ, R18.H1_H1 ;  /* 0x30000012ffd47230 */ /* 0x000fc40000004100 */
[----:B------:R-:W-:Y:S01]  /*1220*/  FADD.FTZ R175, R216, R205 ;  /* 0x000000cdd8af7221 */ /* 0x000fe20000010000 */
[C---:B------:R-:W-:Y:S01]  /*1230*/  FADD.FTZ R21, -R227.reuse, R21 ;  /* 0x00000015e3157221 */ /* 0x040fe20000010100 */
[C---:B------:R-:W-:Y:S01]  /*1240*/  FADD.FTZ R247, -R227.reuse, R198 ;  /* 0x000000c6e3f77221 */ /* 0x040fe20000010100 */
[----:B------:R-:W-:Y:S01]  /*1250*/  FFMA.FTZ R174, R12, R205, R173 ;  /* 0x000000cd0cae7223 */ /* 0x000fe200000100ad */
[C---:B------:R-:W-:Y:S01]  /*1260*/  FMUL.FTZ R198, R0.reuse, R201 ;  /* 0x000000c900c67220 */ /* 0x040fe20000410000 */
[----:B------:R-:W-:Y:S01]  /*1270*/  FADD.FTZ R241, -R227, R191 ;  /* 0x000000bfe3f17221 */ /* 0x000fe20000010100 */
[C---:B------:R-:W-:Y:S01]  /*1280*/  FMUL.FTZ R201, R0.reuse, R207 ;  /* 0x000000cf00c97220 */ /* 0x040fe20000410000 */
[----:B------:R-:W-:Y:S01]  /*1290*/  FMUL.FTZ R207, R101, R212 ;  /* 0x000000d465cf7220 */ /* 0x000fe20000410000 */
[----:B------:R-:W-:Y:S01]  /*12a0*/  FADD.FTZ R216, R175, R208 ;  /* 0x000000d0afd87221 */ /* 0x000fe20000010000 */
[C---:B------:R-:W-:Y:S01]  /*12b0*/  FMUL.FTZ R14, R0.reuse, R21 ;  /* 0x00000015000e7220 */ /* 0x040fe20000410000 */
[----:B------:R-:W-:Y:S01]  /*12c0*/  FFMA.FTZ R173, R11, R208, R174 ;  /* 0x000000d00bad7223 */ /* 0x000fe200000100ae */
        /* <DEDUP_REMOVED lines=30> */
[C---:B------:R-:W-:Y:S01]  /*14b0*/  FFMA.FTZ R173, R17.reuse, R214, R174 ;  /* 0x000000d611ad7223 */ /* 0x040fe200000100ae */
[----:B------:R-:W-:Y:S02]  /*14c0*/  HADD2.F32 R194, -RZ, R194.H1_H1 ;  /* 0x300000c2ffc27230 */ /* 0x000fe40000004100 */
[----:B------:R-:W-:Y:S01]  /*14d0*/  FMUL.FTZ R216, R108, R191 ;  /* 0x000000bf6cd87220 */ /* 0x000fe20000410000 */
[----:B------:R-:W-:Y:S01]  /*14e0*/  FADD.FTZ R175, R190, R213 ;  /* 0x000000d5beaf7221 */ /* 0x000fe20000010000 */
[----:B------:R-:W-:Y:S01]  /*14f0*/  FMUL.FTZ R19, R0, R245 ;  /* 0x000000f500137220 */ /* 0x000fe20000410000 */
[----:B------:R-:W-:Y:S01]  /*1500*/  FFMA.FTZ R174, R20, R213, R173 ;  /* 0x000000d514ae7223 */ /* 0x000fe200000100ad */
[----:B------:R-:W-:Y:S01]  /*1510*/  FFMA.FTZ R86, R17, R217, R86 ;  /* 0x000000d911567223 */ /* 0x000fe20000010056 */
[----:B------:R-:W-:Y:S01]  /*1520*/  FADD.FTZ R62, R62, R217 ;  /* 0x000000d93e3e7221 */ /* 0x000fe20000010000 */
[----:B------:R-:W-:Y:S01]  /*1530*/  FFMA.FTZ R92, R3, R215, R92 ;  /* 0x000000d7035c7223 */ /* 0x000fe2000001005c */
[----:B------:R-:W-:Y:S01]  /*1540*/  FADD.FTZ R68, R68, R215 ;  /* 0x000000d744447221 */ /* 0x000fe20000010000 */
        /* <DEDUP_REMOVED lines=68> */
.L_x_8805:
[----:B------:R-:W-:Y:S05]  /*1990*/  BSYNC B0 ;  /* 0x0000000000007941 */ /* 0x000fea0003800000 */
.L_x_8803:
        /* <DEDUP_REMOVED lines=31> */
.L_x_8918:
[----:B------:R-:W3:Y:S01]  /*1b90*/  S2R R191, SR_CgaCtaId ;  /* 0x0000000000bf7919 */ /* 0x000ee20000008800 */
[----:B------:R-:W-:Y:S01]  /*1ba0*/  @!P0 LOP3.LUT R173, R173, 0x7, RZ, 0xc0, !PT ;  /* 0x00000007adad8812 */ /* 0x000fe200078ec0ff */
[----:B-1----:R-:W-:Y:S01]  /*1bb0*/  FADD.FTZ R218, R188, R175 ;  /* 0x000000afbcda7221 */ /* 0x002fe20000010000 */
[----:B------:R-:W-:Y:S01]  /*1bc0*/  MOV R190, 0x400 ;  /* 0x0000040000be7802 */ /* 0x000fe20000000f00 */
[----:B--2---:R-:W-:Y:S01]  /*1bd0*/  FADD.FTZ R219, R189, R174 ;  /* 0x000000aebddb7221 */ /* 0x004fe20000010000 */
[----:B------:R-:W-:Y:S01]  /*1be0*/  @!P0 IADD3 R173, R172, R173, RZ ;  /* 0x000000adacad8210 */ /* 0x000fe20007ffe0ff */
[----:B------:R-:W-:Y:S05]  /*1bf0*/  WARPSYNC.ALL ;  /* 0x0000000000007948 */ /* 0x000fea0003800000 */
[----:B------:R-:W-:-:S02]  /*1c00*/  @P4 IADD3 R232, R232, -0x1, RZ ;  /* 0xffffffffe8e84810 */ /* 0x000fc40007ffe0ff */
[----:B------:R-:W-:-:S03]  /*1c10*/  @!P6 ISETP.NE.U32.AND P1, PT, R7, RZ, PT ;  /* 0x000000ff0700e20c */ /* 0x000fc60003f25070 */
[----:B------:R-:W-:Y:S01]  /*1c20*/  @P4 IMAD R232, R232, R233, RZ ;  /* 0x000000e9e8e84224 */ /* 0x000fe200078e02ff */
[----:B------:R-:W-:Y:S02]  /*1c30*/  @!P6 ISETP.NE.AND.EX P1, PT, R8, RZ, PT, P1 ;  /* 0x000000ff0800e20c */ /* 0x000fe40003f25310 */
[----:B---3--:R-:W-:-:S04]  /*1c40*/  LEA R190, R191, R190, 0x18 ;  /* 0x000000bebfbe7211 */ /* 0x008fc800078ec0ff */
[-C--:B------:R-:W-:Y:S02]  /*1c50*/  @!P0 LEA R244, R173, R190.reuse, 0x3 ;  /* 0x000000beadf48211 */ /* 0x080fe400078e18ff */
[----:B------:R-:W-:-:S03]  /*1c60*/  LEA R245, R172, R190, 0x3 ;  /* 0x000000beacf57211 */ /* 0x000fc600078e18ff */
        /* <DEDUP_REMOVED lines=45> */
.L_x_8808:
[----:B------:R-:W-:Y:S05]  /*1f40*/  BSYNC B0 ;  /* 0x0000000000007941 */ /* 0x000fea0003800000 */
.L_x_8807:
[----:B------:R-:W-:Y:S01]  /*1f50*/  BSSY B0, `(.L_x_8809) ;  /* 0x000000e000007945 */ /* 0x000fe20003800000 */
[----:B------:R-:W-:-:S03]  /*1f60*/  @!P6 ISETP.NE.U32.AND P2, PT, R7, RZ, PT ;  /* 0x000000ff0700e20c */ /* 0x000fc60003f45070 */
[----:B------:R-:W-:Y:S10]  /*1f70*/  @!P4 BRA `(.L_x_8810) ;  /* 0x00000000002cc947 */ /* 0x000ff40003800000 */
[----:B------:R-:W-:Y:S01]  /*1f80*/  LOP3.LUT P1, RZ, R241, 0xff, RZ, 0xc0, !PT ;  /* 0x000000fff1ff7812 */ /* 0x000fe2000782c0ff */
[----:B------:R-:W-:Y:S01]  /*1f90*/  FMUL.FTZ R172, R191, UR15 ;  /* 0x0000000fbfac7c20 */ /* 0x000fe20008410000 */
[----:B------:R-:W-:-:S03]  /*1fa0*/  MOV R173, RZ ;  /* 0x000000ff00ad7202 */ /* 0x000fc60000000f00 */
[----:B------:R-:W-:-:S04]  /*1fb0*/  FMUL.FTZ R189, R172, UR14 ;  /* 0x0000000eacbd7c20 */ /* 0x000fc80008410000 */
[----:B------:R-:W-:-:S04]  /*1fc0*/  FMUL.FTZ R188, R120, R189 ;  /* 0x000000bd78bc7220 */ /* 0x000fc80000410000 */
[----:B-----5:R-:W-:Y:S01]  /*1fd0*/  @P1 HADD2.F32 R172, -RZ, R168.H0_H0 ;  /* 0x200000a8ffac1230 */ /* 0x020fe20000004100 */
[----:B------:R-:W-:-:S04]  /*1fe0*/  FSEL R188, R188, RZ, P1 ;  /* 0x000000ffbcbc7208 */ /* 0x000fc80000800000 */
[----:B------:R-:W-:Y:S01]  /*1ff0*/  @P1 FMUL.FTZ R173, R189, R172 ;  /* 0x000000acbdad1220 */ /* 0x000fe20000410000 */
[----:B------:R-:W-:-:S03]  /*2000*/  F2FP.F16.F32.PACK_AB R188, RZ, R188 ;  /* 0x000000bcffbc723e */ /* 0x000fc600000000ff */
[----:B------:R-:W-:Y:S01]  /*2010*/  FADD.FTZ R24, R24, R173 ;  /* 0x000000ad18187221 */ /* 0x000fe20000010000 */
[----:B------:R-:W-:-:S07]  /*2020*/  PRMT R176, R188, 0x7610, R176 ;  /* 0x00007610bcb07816 */ /* 0x000fce00000000b0 */
.L_x_8810:
[----:B------:R-:W-:Y:S05]  /*2030*/  BSYNC B0 ;  /* 0x0000000000007941 */ /* 0x000fea0003800000 */
.L_x_8809:
        /* <DEDUP_REMOVED lines=15> */
.L_x_8812:
[----:B------:R-:W-:Y:S05]  /*2130*/  BSYNC B0 ;  /* 0x0000000000007941 */ /* 0x000fea0003800000 */
.L_x_8811:
[----:B------:R-:W-:Y:S04]  /*2140*/  BSSY B0, `(.L_x_8813) ;  /* 0x000000d000007945 */ /* 0x000fe80003800000 */
[----:B------:R-:W-:Y:S05]  /*2150*/  @!P4 BRA `(.L_x_8814) ;  /* 0x00000000002cc947 */ /* 0x000fea0003800000 */
[----:B------:R-:W-:Y:S01]  /*2160*/  LOP3.LUT P1, RZ, R242, 0xff00, RZ, 0xc0, !PT ;  /* 0x0000ff00f2ff7812 */ /* 0x000fe2000782c0ff */
[----:B------:R-:W-:-:S04]  /*2170*/  FMUL.FTZ R172, R190, UR15 ;  /* 0x0000000fbeac7c20 */ /* 0x000fc80008410000 */
[----:B------:R-:W-:Y:S01]  /*2180*/  FMUL.FTZ R188, R172, UR14 ;  /* 0x0000000eacbc7c20 */ /* 0x000fe20008410000 */
[----:B------:R-:W-:-:S07]  /*2190*/  HFMA2.MMA R172, -RZ, RZ, 0, 0 ;  /* 0x00000000ffac7435 */ /* 0x000fce00000001ff */
[----:B-----5:R-:W-:-:S05]  /*21a0*/  @P1 HADD2.F32 R173, -RZ, R168.H1_H1 ;  /* 0x300000a8ffad1230 */ /* 0x020fca0000004100 */
[----:B------:R-:W-:Y:S01]  /*21b0*/  @P1 FMUL.FTZ R172, R188, R173 ;  /* 0x000000adbcac1220 */ /* 0x000fe20000410000 */
[----:B------:R-:W-:-:S03]  /*21c0*/  FMUL.FTZ R173, R121, R188 ;  /* 0x000000bc79ad7220 */ /* 0x000fc60000410000 */
[----:B------:R-:W-:Y:S02]  /*21d0*/  FADD.FTZ R25, R25, R172 ;  /* 0x000000ac19197221 */ /* 0x000fe40000010000 */
[----:B------:R-:W-:-:S04]  /*21e0*/  FSEL R173, R173, RZ, P1 ;  /* 0x000000ffadad7208 */ /* 0x000fc80000800000 */
[----:B------:R-:W-:-:S04]  /*21f0*/  F2FP.F16.F32.PACK_AB R173, RZ, R173 ;  /* 0x000000adffad723e */ /* 0x000fc800000000ff */
[----:B------:R-:W-:-:S07]  /*2200*/  PRMT R176, R176, 0x5410, R173 ;  /* 0x00005410b0b07816 */ /* 0x000fce00000000ad */
.L_x_8814:
[----:B------:R-:W-:Y:S05]  /*2210*/  BSYNC B0 ;  /* 0x0000000000007941 */ /* 0x000fea0003800000 */
.L_x_8813:
        /* <DEDUP_REMOVED lines=10> */
.L_x_8816:
[----:B------:R-:W-:Y:S05]  /*22c0*/  BSYNC B0 ;  /* 0x0000000000007941 */ /* 0x000fea0003800000 */
.L_x_8815:
[----:B------:R-:W-:Y:S01]  /*22d0*/  @!P6 ISETP.NE.U32.AND P1, PT, R7, RZ, PT ;  /* 0x000000ff0700e20c */ /* 0x000fe20003f25070 */
[----:B------:R-:W-:Y:S03]  /*22e0*/  BSSY B0, `(.L_x_8817) ;  /* 0x000000e000007945 */ /* 0x000fe60003800000 */
[----:B------:R-:W-:Y:S01]  /*22f0*/  @!P6 ISETP.NE.AND.EX P1, PT, R8, RZ, PT, P1 ;  /* 0x000000ff0800e20c */ /* 0x000fe20003f25310 */
[----:B------:R-:W-:-:S12]  /*2300*/  @!P4 BRA `(.L_x_8818) ;  /* 0x00000000002cc947 */ /* 0x000fd80003800000 */
[----:B------:R-:W-:Y:S01]  /*2310*/  LOP3.LUT P2, RZ, R242, 0xff0000, RZ, 0xc0, !PT ;  /* 0x00ff0000f2ff7812 */ /* 0x000fe2000784c0ff */
[----:B------:R-:W-:Y:S01]  /*2320*/  FMUL.FTZ R172, R193, UR15 ;  /* 0x0000000fc1ac7c20 */ /* 0x000fe20008410000 */
[----:B------:R-:W-:-:S03]  /*2330*/  MOV R173, RZ ;  /* 0x000000ff00ad7202 */ /* 0x000fc60000000f00 */
[----:B------:R-:W-:-:S08]  /*2340*/  FMUL.FTZ R189, R172, UR14 ;  /* 0x0000000eacbd7c20 */ /* 0x000fd00008410000 */
[----:B-----5:R-:W-:-:S05]  /*2350*/  @P2 HADD2.F32 R172, -RZ, R169.H0_H0 ;  /* 0x200000a9ffac2230 */ /* 0x020fca0000004100 */
[----:B------:R-:W-:Y:S01]  /*2360*/  @P2 FMUL.FTZ R173, R189, R172 ;  /* 0x000000acbdad2220 */ /* 0x000fe20000410000 */
[----:B------:R-:W-:-:S03]  /*2370*/  FMUL.FTZ R172, R122, R189 ;  /* 0x000000bd7aac7220 */ /* 0x000fc60000410000 */
[----:B------:R-:W-:Y:S02]  /*2380*/  FADD.FTZ R26, R26, R173 ;  /* 0x000000ad1a1a7221 */ /* 0x000fe40000010000 */
[----:B------:R-:W-:-:S04]  /*2390*/  FSEL R172, R172, RZ, P2 ;  /* 0x000000ffacac7208 */ /* 0x000fc80001000000 */
[----:B------:R-:W-:-:S04]  /*23a0*/  F2FP.F16.F32.PACK_AB R172, RZ, R172 ;  /* 0x000000acffac723e */ /* 0x000fc800000000ff */
[----:B------:R-:W-:-:S07]  /*23b0*/  PRMT R177, R172, 0x7610, R177 ;  /* 0x00007610acb17816 */ /* 0x000fce00000000b1 */
.L_x_8818:
[----:B------:R-:W-:Y:S05]  /*23c0*/  BSYNC B0 ;  /* 0x0000000000007941 */ /* 0x000fea0003800000 */
.L_x_8817:
        /* <DEDUP_REMOVED lines=11> */
.L_x_8820:
[----:B------:R-:W-:Y:S05]  /*2480*/  BSYNC B0 ;  /* 0x0000000000007941 */ /* 0x000fea0003800000 */
.L_x_8819:
        /* <DEDUP_REMOVED lines=15> */
.L_x_8822:
[----:B------:R-:W-:Y:S05]  /*2580*/  BSYNC B0 ;  /* 0x0000000000007941 */ /* 0x000fea0003800000 */
.L_x_8821:
        /* <DEDUP_REMOVED lines=11> */
.L_x_8824:
[----:B------:R-:W-:Y:S05]  /*2640*/  BSYNC B0 ;  /* 0x0000000000007941 */ /* 0x000fea0003800000 */
.L_x_8823:
        /* <DEDUP_REMOVED lines=15> */
.L_x_8826:
[----:B------:R-:W-:Y:S05]  /*2740*/  BSYNC B0 ;  /* 0x0000000000007941 */ /* 0x000fea0003800000 */
.L_x_8825:
        /* <DEDUP_REMOVED lines=11> */
.L_x_8828:
[----:B------:R-:W-:Y:S05]  /*2800*/  BSYNC B0 ;  /* 0x0000000000007941 */ /* 0x000fea0003800000 */
.L_x_8827:
        /* <DEDUP_REMOVED lines=15> */
.L_x_8830:
[----:B------:R-:W-:Y:S05]  /*2900*/  BSYNC B0 ;  /* 0x0000000000007941 */ /* 0x000fea0003800000 */
.L_x_8829:
        /* <DEDUP_REMOVED lines=11> */
.L_x_8832:
[----:B------:R-:W-:Y:S05]  /*29c0*/  BSYNC B0 ;  /* 0x0000000000007941 */ /* 0x000fea0003800000 */
.L_x_8831:
        /* <DEDUP_REMOVED lines=15> */
.L_x_8834:
[----:B------:R-:W-:Y:S05]  /*2ac0*/  BSYNC B0 ;  /* 0x0000000000007941 */ /* 0x000fea0003800000 */
.L_x_8833:
        /* <DEDUP_REMOVED lines=11> */
.L_x_8836:
[----:B------:R-:W-:Y:S05]  /*2b80*/  BSYNC B0 ;  /* 0x0000000000007941 */ /* 0x000fea0003800000 */
.L_x_8835:
        /* <DEDUP_REMOVED lines=13> */
[----:B------:R-:W-:-:S03]  /*2c60*/  HFMA2.MMA R172, -RZ, RZ, 0, 0 ;  /* 0x00000000ffac7435 */ /* 0x000fc600000001ff */
[----:B------:R-:W-:-:S04]  /*2c70*/  FMUL.FTZ R174, R127, R190 ;  /* 0x000000be7fae7220 */ /* 0x000fc80000410000 */
[----:B-----5:R-:W-:Y:S01]  /*2c80*/  @P2 HADD2.F32 R173, -RZ, R171.H1_H1 ;  /* 0x300000abffad2230 */ /* 0x020fe20000004100 */
[----:B------:R-:W-:-:S04]  /*2c90*/  FSEL R174, R174, RZ, P2 ;  /* 0x000000ffaeae7208 */ /* 0x000fc80001000000 */
[----:B------:R-:W-:Y:S01]  /*2ca0*/  @P2 FMUL.FTZ R172, R190, R173 ;  /* 0x000000adbeac2220 */ /* 0x000fe20000410000 */
[----:B------:R-:W-:-:S03]  /*2cb0*/  F2FP.F16.F32.PACK_AB R174, RZ, R174 ;  /* 0x000000aeffae723e */ /* 0x000fc600000000ff */
[----:B------:R-:W-:Y:S01]  /*2cc0*/  FADD.FTZ R31, R31, R172 ;  /* 0x000000ac1f1f7221 */ /* 0x000fe20000010000 */
[----:B------:R-:W-:-:S07]  /*2cd0*/  PRMT R179, R179, 0x5410, R174 ;  /* 0x00005410b3b37816 */ /* 0x000fce00000000ae */
.L_x_8838:
[----:B------:R-:W-:Y:S05]  /*2ce0*/  BSYNC B0 ;  /* 0x0000000000007941 */ /* 0x000fea0003800000 */
.L_x_8837:
        /* <DEDUP_REMOVED lines=38> */
.L_x_8840:
[----:B------:R-:W-:Y:S05]  /*2f50*/  BSYNC B0 ;  /* 0x0000000000007941 */ /* 0x000fea0003800000 */
.L_x_8839:
        /* <DEDUP_REMOVED lines=10> */
.L_x_8842:
[----:B------:R-:W-:Y:S05]  /*3000*/  BSYNC B0 ;  /* 0x0000000000007941 */ /* 0x000fea0003800000 */
.L_x_8841:
[----:B------:R-:W-:Y:S04]  /*3010*/  BSSY B0, `(.L_x_8843) ;  /* 0x000000d000007945 */ /* 0x000fe80003800000 */
[----:B------:R-:W-:Y:S05]  /*3020*/  @!P4 BRA `(.L_x_8844) ;  /* 0x00000000002cc947 */ /* 0x000fea0003800000 */
[----:B------:R-:W-:Y:S01]  /*3030*/  LOP3.LUT P2, RZ, R240, 0xff, RZ, 0xc0, !PT ;  /* 0x000000fff0ff7812 */ /* 0x000fe2000784c0ff */
[----:B------:R-:W-:Y:S01]  /*3040*/  FMUL.FTZ R172, R243, UR15 ;  /* 0x0000000ff3ac7c20 */ /* 0x000fe20008410000 */
[----:B------:R-:W-:-:S03]  /*3050*/  MOV R173, RZ ;  /* 0x000000ff00ad7202 */ /* 0x000fc60000000f00 */
[----:B------:R-:W-:-:S08]  /*3060*/  FMUL.FTZ R175, R172, UR14 ;  /* 0x0000000eacaf7c20 */ /* 0x000fd00008410000 */
[----:B-----5:R-:W-:-:S05]  /*3070*/  @P2 HADD2.F32 R172, -RZ, R168.H0_H0 ;  /* 0x200000a8ffac2230 */ /* 0x020fca0000004100 */
[-C--:B------:R-:W-:Y:S01]  /*3080*/  @P2 FMUL.FTZ R173, R172, R175.reuse ;  /* 0x000000afacad2220 */ /* 0x080fe20000410000 */
[----:B------:R-:W-:-:S03]  /*3090*/  FMUL.FTZ R172, R128, R175 ;  /* 0x000000af80ac7220 */ /* 0x000fc60000410000 */
[----:B------:R-:W-:Y:S02]  /*30a0*/  FADD.FTZ R32, R32, R173 ;  /* 0x000000ad20207221 */ /* 0x000fe40000010000 */
[----:B------:R-:W-:-:S04]  /*30b0*/  FSEL R172, R172, RZ, P2 ;  /* 0x000000ffacac7208 */ /* 0x000fc80001000000 */
[----:B------:R-:W-:-:S04]  /*30c0*/  F2FP.F16.F32.PACK_AB R172, RZ, R172 ;  /* 0x000000acffac723e */ /* 0x000fc800000000ff */
[----:B------:R-:W-:-:S07]  /*30d0*/  PRMT R176, R172, 0x7610, R176 ;  /* 0x00007610acb07816 */ /* 0x000fce00000000b0 */
.L_x_8844:
[----:B------:R-:W-:Y:S05]  /*30e0*/  BSYNC B0 ;  /* 0x0000000000007941 */ /* 0x000fea0003800000 */
.L_x_8843:
        /* <DEDUP_REMOVED lines=10> */
.L_x_8846:
[----:B------:R-:W-:Y:S05]  /*3190*/  BSYNC B0 ;  /* 0x0000000000007941 */ /* 0x000fea0003800000 */
.L_x_8845:
[----:B------:R-:W-:Y:S04]  /*31a0*/  BSSY B0, `(.L_x_8847) ;  /* 0x000000d000007945 */ /* 0x000fe80003800000 */
[----:B------:R-:W-:Y:S05]  /*31b0*/  @!P4 BRA `(.L_x_8848) ;  /* 0x00000000002cc947 */ /* 0x000fea0003800000 */
[----:B------:R-:W-:Y:S01]  /*31c0*/  LOP3.LUT P2, RZ, R238, 0xff00, RZ, 0xc0, !PT ;  /* 0x0000ff00eeff7812 */ /* 0x000fe2000784c0ff */
[----:B------:R-:W-:-:S04]  /*31d0*/  FMUL.FTZ R172, R232, UR15 ;  /* 0x0000000fe8ac7c20 */ /* 0x000fc80008410000 */
[----:B------:R-:W-:Y:S01]  /*31e0*/  FMUL.FTZ R174, R172, UR14 ;  /* 0x0000000eacae7c20 */ /* 0x000fe20008410000 */
[----:B------:R-:W-:-:S07]  /*31f0*/  HFMA2.MMA R172, -RZ, RZ, 0, 0 ;  /* 0x00000000ffac7435 */ /* 0x000fce00000001ff */
[----:B-----5:R-:W-:-:S05]  /*3200*/  @P2 HADD2.F32 R173, -RZ, R168.H1_H1 ;  /* 0x300000a8ffad2230 */ /* 0x020fca0000004100 */
[-C--:B------:R-:W-:Y:S01]  /*3210*/  @P2 FMUL.FTZ R172, R173, R174.reuse ;  /* 0x000000aeadac2220 */ /* 0x080fe20000410000 */
[----:B------:R-:W-:-:S03]  /*3220*/  FMUL.FTZ R173, R129, R174 ;  /* 0x000000ae81ad7220 */ /* 0x000fc60000410000 */
[----:B------:R-:W-:Y:S02]  /*3230*/  FADD.FTZ R33, R33, R172 ;  /* 0x000000ac21217221 */ /* 0x000fe40000010000 */
[----:B------:R-:W-:-:S04]  /*3240*/  FSEL R173, R173, RZ, P2 ;  /* 0x000000ffadad7208 */ /* 0x000fc80001000000 */
[----:B------:R-:W-:-:S04]  /*3250*/  F2FP.F16.F32.PACK_AB R173, RZ, R173 ;  /* 0x000000adffad723e */ /* 0x000fc800000000ff */
[----:B------:R-:W-:-:S07]  /*3260*/  PRMT R176, R176, 0x5410, R173 ;  /* 0x00005410b0b07816 */ /* 0x000fce00000000ad */
.L_x_8848:
[----:B------:R-:W-:Y:S05]  /*3270*/  BSYNC B0 ;  /* 0x0000000000007941 */ /* 0x000fea0003800000 */
.L_x_8847:
        /* <DEDUP_REMOVED lines=10> */
.L_x_8850:
[----:B------:R-:W-:Y:S05]  /*3320*/  BSYNC B0 ;  /* 0x0000000000007941 */ /* 0x000fea0003800000 */
.L_x_8849:
        /* <DEDUP_REMOVED lines=13> */
.L_x_8852:
[----:B------:R-:W-:Y:S05]  /*3400*/  BSYNC B0 ;  /* 0x0000000000007941 */ /* 0x000fea0003800000 */
.L_x_8851:
        /* <DEDUP_REMOVED lines=10> */
.L_x_8854:
[----:B------:R-:W-:Y:S05]  /*34b0*/  BSYNC B0 ;  /* 0x0000000000007941 */ /* 0x000fea0003800000 */
.L_x_8853:
        /* <DEDUP_REMOVED lines=13> */
.L_x_8856:
[----:B------:R-:W-:Y:S05]  /*3590*/  BSYNC B0 ;  /* 0x0000000000007941 */ /* 0x000fea0003800000 */
.L_x_8855:
        /* <DEDUP_REMOVED lines=10> */
.L_x_8858:
[----:B------:R-:W-:Y:S05]  /*3640*/  BSYNC B0 ;  /* 0x0000000000007941 */ /* 0x000fea0003800000 */
.L_x_8857:
        /* <DEDUP_REMOVED lines=13> */
.L_x_8860:
[----:B------:R-:W-:Y:S05]  /*3720*/  BSYNC B0 ;  /* 0x0000000000007941 */ /* 0x000fea0003800000 */
.L_x_8859:
        /* <DEDUP_REMOVED lines=10> */
.L_x_8862:
[----:B------:R-:W-:Y:S05]  /*37d0*/  BSYNC B0 ;  /* 0x0000000000007941 */ /* 0x000fea0003800000 */
.L_x_8861:
        /* <DEDUP_REMOVED lines=13> */
.L_x_8864:
[----:B------:R-:W-:Y:S05]  /*38b0*/  BSYNC B0 ;  /* 0x0000000000007941 */ /* 0x000fea0003800000 */
.L_x_8863:
        /* <DEDUP_REMOVED lines=10> */
.L_x_8866:
[----:B------:R-:W-:Y:S05]  /*3960*/  BSYNC B0 ;  /* 0x0000000000007941 */ /* 0x000fea0003800000 */
.L_x_8865:
        /* <DEDUP_REMOVED lines=13> */
.L_x_8868:
[----:B------:R-:W-:Y:S05]  /*3a40*/  BSYNC B0 ;  /* 0x0000000000007941 */ /* 0x000fea0003800000 */
.L_x_8867:
        /* <DEDUP_REMOVED lines=10> */
.L_x_8870:
[----:B------:R-:W-:Y:S05]  /*3af0*/  BSYNC B0 ;  /* 0x0000000000007941 */ /* 0x000fea0003800000 */
.L_x_8869:
[----:B------:R-:W-:Y:S04]  /*3b00*/  BSSY B0, `(.L_x_8871) ;  /* 0x000000d000007945 */ /* 0x000fe80003800000 */
[----:B------:R-:W-:Y:S05]  /*3b10*/  @!P4 BRA `(.L_x_8872) ;  /* 0x00000000002cc947 */ /* 0x000fea0003800000 */
[----:B------:R-:W-:Y:S01]  /*3b20*/  LOP3.LUT P2, RZ, R239, 0xff000000, RZ, 0xc0, !PT ;  /* 0xff000000efff7812 */ /* 0x000fe2000784c0ff */
[----:B------:R-:W-:-:S04]  /*3b30*/  FMUL.FTZ R172, R234, UR15 ;  /* 0x0000000feaac7c20 */ /* 0x000fc80008410000 */
        /* <DEDUP_REMOVED lines=9> */
.L_x_8872:
[----:B------:R-:W-:Y:S05]  /*3bd0*/  BSYNC B0 ;  /* 0x0000000000007941 */ /* 0x000fea0003800000 */
.L_x_8871:
        /* <DEDUP_REMOVED lines=28> */
[----:B------:R-:W-:Y:S02]  /*3da0*/  @!P6 FSEL R243, R164, RZ, P2 ;  /* 0x000000ffa4f3e208 */ /* 0x000fe40001000000 */
[----:B0-----:R-:W-:Y:S02]  /*3db0*/  @P4 IADD3 R175, R219, 0x100, RZ ;  /* 0x00000100dbaf4810 */ /* 0x001fe40007ffe0ff */
        /* <DEDUP_REMOVED lines=16> */
.L_x_8874:
[----:B------:R-:W-:Y:S05]  /*3ec0*/  BSYNC B0 ;  /* 0x0000000000007941 */ /* 0x000fea0003800000 */
.L_x_8873:
        /* <DEDUP_REMOVED lines=10> */
.L_x_8876:
[----:B------:R-:W-:Y:S05]  /*3f70*/  BSYNC B0 ;  /* 0x0000000000007941 */ /* 0x000fea0003800000 */
.L_x_8875:
        /* <DEDUP_REMOVED lines=14> */
.L_x_8878:
[----:B------:R-:W-:Y:S05]  /*4060*/  BSYNC B0 ;  /* 0x0000000000007941 */ /* 0x000fea0003800000 */
.L_x_8877:
        /* <DEDUP_REMOVED lines=10> */
.L_x_8880:
[----:B------:R-:W-:Y:S05]  /*4110*/  BSYNC B0 ;  /* 0x0000000000007941 */ /* 0x000fea0003800000 */
.L_x_8879:
        /* <DEDUP_REMOVED lines=14> */
.L_x_8882:
[----:B------:R-:W-:Y:S05]  /*4200*/  BSYNC B0 ;  /* 0x0000000000007941 */ /* 0x000fea0003800000 */
.L_x_8881:
        /* <DEDUP_REMOVED lines=10> */
.L_x_8884:
[----:B------:R-:W-:Y:S05]  /*42b0*/  BSYNC B0 ;  /* 0x0000000000007941 */ /* 0x000fea0003800000 */
.L_x_8883:
[----:B------:R-:W-:Y:S04]  /*42c0*/  BSSY B0, `(.L_x_8885) ;  /* 0x000000d000007945 */ /* 0x000fe80003800000 */
        /* <DEDUP_REMOVED lines=12> */
.L_x_8886:
[----:B------:R-:W-:Y:S05]  /*4390*/  BSYNC B0 ;  /* 0x0000000000007941 */ /* 0x000fea0003800000 */
.L_x_8885:
        /* <DEDUP_REMOVED lines=10> */
.L_x_8888:
[----:B------:R-:W-:Y:S05]  /*4440*/  BSYNC B0 ;  /* 0x0000000000007941 */ /* 0x000fea0003800000 */
.L_x_8887:
[----:B------:R-:W-:Y:S04]  /*4450*/  BSSY B0, `(.L_x_8889) ;  /* 0x000000d000007945 */ /* 0x000fe80003800000 */
        /* <DEDUP_REMOVED lines=12> */
.L_x_8890:
[----:B------:R-:W-:Y:S05]  /*4520*/  BSYNC B0 ;  /* 0x0000000000007941 */ /* 0x000fea0003800000 */
.L_x_8889:
        /* <DEDUP_REMOVED lines=10> */
.L_x_8892:
[----:B------:R-:W-:Y:S05]  /*45d0*/  BSYNC B0 ;  /* 0x0000000000007941 */ /* 0x000fea0003800000 */
.L_x_8891:
        /* <DEDUP_REMOVED lines=13> */
.L_x_8894:
[----:B------:R-:W-:Y:S05]  /*46b0*/  BSYNC B0 ;  /* 0x0000000000007941 */ /* 0x000fea0003800000 */
.L_x_8893:
        /* <DEDUP_REMOVED lines=10> */
.L_x_8896:
[----:B------:R-:W-:Y:S05]  /*4760*/  BSYNC B0 ;  /* 0x0000000000007941 */ /* 0x000fea0003800000 */
.L_x_8895:
        /* <DEDUP_REMOVED lines=13> */
.L_x_8898:
[----:B------:R-:W-:Y:S05]  /*4840*/  BSYNC B0 ;  /* 0x0000000000007941 */ /* 0x000fea0003800000 */
.L_x_8897:
        /* <DEDUP_REMOVED lines=10> */
.L_x_8900:
[----:B------:R-:W-:Y:S05]  /*48f0*/  BSYNC B0 ;  /* 0x0000000000007941 */ /* 0x000fea0003800000 */
.L_x_8899:
        /* <DEDUP_REMOVED lines=13> */
.L_x_8902:
[----:B------:R-:W-:Y:S05]  /*49d0*/  BSYNC B0 ;  /* 0x0000000000007941 */ /* 0x000fea0003800000 */
.L_x_8901:
        /* <DEDUP_REMOVED lines=10> */
.L_x_8904:
[----:B------:R-:W-:Y:S05]  /*4a80*/  BSYNC B0 ;  /* 0x0000000000007941 */ /* 0x000fea0003800000 */
.L_x_8903:
        /* <DEDUP_REMOVED lines=19> */
.L_x_8906:
[----:B------:R-:W-:Y:S05]  /*4bc0*/  BSYNC B0 ;  /* 0x0000000000007941 */ /* 0x000fea0003800000 */
.L_x_8905:
        /* <DEDUP_REMOVED lines=9> */
.L_x_8802:
        /* <DEDUP_REMOVED lines=31> */
.L_x_8806:
[----:B------:R-:W-:Y:S01]  /*4e50*/  HFMA2.MMA R218, -RZ, RZ, 0, 9.5367431640625e-07 ;  /* 0x00000010ffda7435 */ /* 0x000fe200000001ff */
[----:B------:R-:W-:Y:S02]  /*4e60*/  MOV R219, R188 ;  /* 0x000000bc00db7202 */ /* 0x000fe40000000f00 */
[----:B------:R-:W-:Y:S02]  /*4e70*/  MOV R245, 0x1f ;  /* 0x0000001f00f57802 */ /* 0x000fe40000000f00 */
[----:B------:R-:W-:-:S07]  /*4e80*/  MOV R194, 0xffffffff ;  /* 0xffffffff00c27802 */ /* 0x000fce0000000f00 */
[----:B------:R-:W-:Y:S05]  /*4e90*/  WARPSYNC.COLLECTIVE R194, `(.L_x_8908) ;  /* 0x00000000c2087348 */ /* 0x000fea0003c00000 */
[----:B------:R0:W1:Y:S02]  /*4ea0*/  SHFL.DOWN P1, R195, R219, R218, R245 ;  /* 0x080000dadbc37389 */ /* 0x00006400000200f5 */
[----:B01----:R-:W-:Y:S01]  /*4eb0*/  ENDCOLLECTIVE ;  /* 0x000000000000791b */ /* 0x003fe20003800000 */
.L_x_8908:
[----:B------:R-:W-:Y:S02]  /*4ec0*/  MOV R219, R189 ;  /* 0x000000bd00db7202 */ /* 0x000fe40000000f00 */
[----:B------:R-:W-:-:S07]  /*4ed0*/  MOV R175, R195 ;  /* 0x000000c300af7202 */ /* 0x000fce0000000f00 */
[----:B------:R-:W-:Y:S05]  /*4ee0*/  WARPSYNC.COLLECTIVE R194, `(.L_x_8909) ;  /* 0x00000000c2087348 */ /* 0x000fea0003c00000 */
[----:B------:R0:W1:Y:S02]  /*4ef0*/  SHFL.DOWN P1, R195, R219, R218, R245 ;  /* 0x080000dadbc37389 */ /* 0x00006400000200f5 */
[----:B01----:R-:W-:Y:S01]  /*4f00*/  ENDCOLLECTIVE ;  /* 0x000000000000791b */ /* 0x003fe20003800000 */
.L_x_8909:
[----:B------:R-:W-:Y:S01]  /*4f10*/  FADD.FTZ R175, R175, R188 ;  /* 0x000000bcafaf7221 */ /* 0x000fe20000010000 */
[----:B------:R-:W-:-:S04]  /*4f20*/  HFMA2.MMA R218, -RZ, RZ, 0, 4.76837158203125e-07 ;  /* 0x00000008ffda7435 */ /* 0x000fc800000001ff */
[----:B------:R-:W-:Y:S02]  /*4f30*/  MOV R219, R175 ;  /* 0x000000af00db7202 */ /* 0x000fe40000000f00 */
[----:B------:R-:W-:-:S07]  /*4f40*/  MOV R174, R195 ;  /* 0x000000c300ae7202 */ /* 0x000fce0000000f00 */
[----:B------:R-:W-:Y:S05]  /*4f50*/  WARPSYNC.COLLECTIVE R194, `(.L_x_8910) ;  /* 0x00000000c2087348 */ /* 0x000fea0003c00000 */
[----:B------:R0:W1:Y:S02]  /*4f60*/  SHFL.DOWN P1, R195, R219, R218, R245 ;  /* 0x080000dadbc37389 */ /* 0x00006400000200f5 */
[----:B01----:R-:W-:Y:S01]  /*4f70*/  ENDCOLLECTIVE ;  /* 0x000000000000791b */ /* 0x003fe20003800000 */
.L_x_8910:
[----:B------:R-:W-:-:S05]  /*4f80*/  FADD.FTZ R174, R174, R189 ;  /* 0x000000bdaeae7221 */ /* 0x000fca0000010000 */
[----:B------:R-:W-:Y:S02]  /*4f90*/  MOV R219, R174 ;  /* 0x000000ae00db7202 */ /* 0x000fe40000000f00 */
[----:B------:R-:W-:-:S07]  /*4fa0*/  MOV R190, R195 ;  /* 0x000000c300be7202 */ /* 0x000fce0000000f00 */
[----:B------:R-:W-:Y:S05]  /*4fb0*/  WARPSYNC.COLLECTIVE R194, `(.L_x_8911) ;  /* 0x00000000c2087348 */ /* 0x000fea0003c00000 */
[----:B------:R0:W1:Y:S02]  /*4fc0*/  SHFL.DOWN P1, R195, R219, R218, R245 ;  /* 0x080000dadbc37389 */ /* 0x00006400000200f5 */
[----:B01----:R-:W-:Y:S01]  /*4fd0*/  ENDCOLLECTIVE ;  /* 0x000000000000791b */ /* 0x003fe20003800000 */
.L_x_8911:
[----:B------:R-:W-:Y:S01]  /*4fe0*/  FADD.FTZ R190, R175, R190 ;  /* 0x000000beafbe7221 */ /* 0x000fe20000010000 */
[----:B------:R-:W-:-:S04]  /*4ff0*/  HFMA2.MMA R218, -RZ, RZ, 0, 2.384185791015625e-07 ;  /* 0x00000004ffda7435 */ /* 0x000fc800000001ff */
[----:B------:R-:W-:Y:S02]  /*5000*/  MOV R219, R190 ;  /* 0x000000be00db7202 */ /* 0x000fe40000000f00 */
[----:B------:R-:W-:-:S07]  /*5010*/  MOV R191, R195 ;  /* 0x000000c300bf7202 */ /* 0x000fce0000000f00 */
[----:B------:R-:W-:Y:S05]  /*5020*/  WARPSYNC.COLLECTIVE R194, `(.L_x_8912) ;  /* 0x00000000c2087348 */ /* 0x000fea0003c00000 */
[----:B------:R0:W1:Y:S02]  /*5030*/  SHFL.DOWN P1, R195, R219, R218, R245 ;  /* 0x080000dadbc37389 */ /* 0x00006400000200f5 */
[----:B01----:R-:W-:Y:S01]  /*5040*/  ENDCOLLECTIVE ;  /* 0x000000000000791b */ /* 0x003fe20003800000 */
.L_x_8912:
[----:B------:R-:W-:-:S05]  /*5050*/  FADD.FTZ R191, R174, R191 ;  /* 0x000000bfaebf7221 */ /* 0x000fca0000010000 */
[----:B------:R-:W-:Y:S02]  /*5060*/  MOV R219, R191 ;  /* 0x000000bf00db7202 */ /* 0x000fe40000000f00 */
[----:B------:R-:W-:-:S07]  /*5070*/  MOV R193, R195 ;  /* 0x000000c300c17202 */ /* 0x000fce0000000f00 */
[----:B------:R-:W-:Y:S05]  /*5080*/  WARPSYNC.COLLECTIVE R194, `(.L_x_8913) ;  /* 0x00000000c2087348 */ /* 0x000fea0003c00000 */
[----:B------:R0:W1:Y:S02]  /*5090*/  SHFL.DOWN P1, R195, R219, R218, R245 ;  /* 0x080000dadbc37389 */ /* 0x00006400000200f5 */
[----:B01----:R-:W-:Y:S01]  /*50a0*/  ENDCOLLECTIVE ;  /* 0x000000000000791b */ /* 0x003fe20003800000 */
.L_x_8913:
[----:B------:R-:W-:Y:S01]  /*50b0*/  FADD.FTZ R193, R190, R193 ;  /* 0x000000c1bec17221 */ /* 0x000fe20000010000 */
[----:B------:R-:W-:-:S04]  /*50c0*/  HFMA2.MMA R218, -RZ, RZ, 0, 1.1920928955078125e-07 ;  /* 0x00000002ffda7435 */ /* 0x000fc800000001ff */
[----:B------:R-:W-:Y:S02]  /*50d0*/  MOV R219, R193 ;  /* 0x000000c100db7202 */ /* 0x000fe40000000f00 */
[----:B------:R-:W-:-:S07]  /*50e0*/  MOV R192, R195 ;  /* 0x000000c300c07202 */ /* 0x000fce0000000f00 */
[----:B------:R-:W-:Y:S05]  /*50f0*/  WARPSYNC.COLLECTIVE R194, `(.L_x_8914) ;  /* 0x00000000c2087348 */ /* 0x000fea0003c00000 */
[----:B------:R0:W1:Y:S02]  /*5100*/  SHFL.DOWN P1, R195, R219, R218, R245 ;  /* 0x080000dadbc37389 */ /* 0x00006400000200f5 */
[----:B01----:R-:W-:Y:S01]  /*5110*/  ENDCOLLECTIVE ;  /* 0x000000000000791b */ /* 0x003fe20003800000 */
.L_x_8914:
[----:B------:R-:W-:-:S05]  /*5120*/  FADD.FTZ R192, R191, R192 ;  /* 0x000000c0bfc07221 */ /* 0x000fca0000010000 */
[----:B------:R-:W-:Y:S02]  /*5130*/  MOV R219, R192 ;  /* 0x000000c000db7202 */ /* 0x000fe40000000f00 */
[----:B------:R-:W-:-:S07]  /*5140*/  MOV R188, R195 ;  /* 0x000000c300bc7202 */ /* 0x000fce0000000f00 */
[----:B------:R-:W-:Y:S05]  /*5150*/  WARPSYNC.COLLECTIVE R194, `(.L_x_8915) ;  /* 0x00000000c2087348 */ /* 0x000fea0003c00000 */
[----:B------:R0:W1:Y:S02]  /*5160*/  SHFL.DOWN P1, R195, R219, R218, R245 ;  /* 0x080000dadbc37389 */ /* 0x00006400000200f5 */
[----:B01----:R-:W-:Y:S01]  /*5170*/  ENDCOLLECTIVE ;  /* 0x000000000000791b */ /* 0x003fe20003800000 */
.L_x_8915:
[----:B------:R-:W-:Y:S01]  /*5180*/  FADD.FTZ R188, R193, R188 ;  /* 0x000000bcc1bc7221 */ /* 0x000fe20000010000 */
[----:B------:R-:W-:-:S04]  /*5190*/  HFMA2.MMA R218, -RZ, RZ, 0, 5.9604644775390625e-08 ;  /* 0x00000001ffda7435 */ /* 0x000fc800000001ff */
[----:B------:R-:W-:Y:S02]  /*51a0*/  MOV R219, R188 ;  /* 0x000000bc00db7202 */ /* 0x000fe40000000f00 */
[----:B------:R-:W-:-:S07]  /*51b0*/  MOV R189, R195 ;  /* 0x000000c300bd7202 */ /* 0x000fce0000000f00 */
[----:B------:R-:W-:Y:S05]  /*51c0*/  WARPSYNC.COLLECTIVE R194, `(.L_x_8916) ;  /* 0x00000000c2087348 */ /* 0x000fea0003c00000 */
[----:B------:R0:W1:Y:S02]  /*51d0*/  SHFL.DOWN P1, R195, R219, R218, R245 ;  /* 0x080000dadbc37389 */ /* 0x00006400000200f5 */
[----:B01----:R-:W-:Y:S01]  /*51e0*/  ENDCOLLECTIVE ;  /* 0x000000000000791b */ /* 0x003fe20003800000 */
.L_x_8916:
[----:B------:R-:W-:-:S05]  /*51f0*/  FADD.FTZ R189, R192, R189 ;  /* 0x000000bdc0bd7221 */ /* 0x000fca0000010000 */
[----:B------:R-:W-:Y:S02]  /*5200*/  MOV R219, R189 ;  /* 0x000000bd00db7202 */ /* 0x000fe40000000f00 */
[----:B------:R-:W-:-:S07]  /*5210*/  MOV R175, R195 ;  /* 0x000000c300af7202 */ /* 0x000fce0000000f00 */
[----:B------:R-:W-:Y:S05]  /*5220*/  WARPSYNC.COLLECTIVE R194, `(.L_x_8917) ;  /* 0x00000000c2087348 */ /* 0x000fea0003c00000 */
[----:B------:R0:W1:Y:S02]  /*5230*/  SHFL.DOWN P1, R195, R219, R218, R245 ;  /* 0x080000dadbc37389 */ /* 0x00006400000200f5 */
[----:B01----:R-:W-:Y:S01]  /*5240*/  ENDCOLLECTIVE ;  /* 0x000000000000791b */ /* 0x003fe20003800000 */
.L_x_8917:
[----:B------:R-:W-:Y:S01]  /*5250*/  MOV R174, R195 ;  /* 0x000000c300ae7202 */ /* 0x000fe20000000f00 */
[----:B------:R-:W-:Y:S06]  /*5260*/  BRA `(.L_x_8918) ;  /* 0xffffffc800487947 */ /* 0x000fec000383ffff */
.L_x_8919:
        /* <DEDUP_REMOVED lines=9> */
.L_x_11418:


//--------------------- .text._ZN10layer_norm13ln_bwd_kernelINS_13Kernel_traitsI6__halfffffjLj6144ELj1ELj1ELj8ELj16ENS_18Kernel_traits_baseILj6144ES2_ffffjLj256EEEEELb0ELb0ELb0ELb0EEEvNS_9BwdParamsE --------------------------
	.section	.text._ZN10layer_norm13ln_bwd_kernelINS_13Kernel_traitsI6__halfffffjLj6144ELj1ELj1ELj8ELj16ENS_18Kernel_traits_baseILj6144ES2_ffffjLj256EEEEELb0ELb0ELb0ELb0EEEvNS_9BwdParamsE,"ax",@progbits
	.align	128
        .global         _ZN10layer_norm13ln_bwd_kernelINS_13Kernel_traitsI6__halfffffjLj6144ELj1ELj1ELj8ELj16ENS_18Kernel_traits_baseILj6144ES2_ffffjLj256EEEEELb0ELb0ELb0ELb0EEEvNS_9BwdParamsE
        .type           _ZN10layer_norm13ln_bwd_kernelINS_13Kernel_traitsI6__halfffffjLj6144ELj1ELj1ELj8ELj16ENS_18Kernel_traits_baseILj6144ES2_ffffjLj256EEEEELb0ELb0ELb0ELb0EEEvNS_9BwdParamsE,@function
        .size           _ZN10layer_norm13ln_bwd_kernelINS_13Kernel_traitsI6__halfffffjLj6144ELj1ELj1ELj8ELj16ENS_18Kernel_traits_baseILj6144ES2_ffffjLj256EEEEELb0ELb0ELb0ELb0EEEvNS_9BwdParamsE,(.L_x_11419 - _ZN10layer_norm13ln_bwd_kernelINS_13Kernel_traitsI6__halfffffjLj6144ELj1ELj1ELj8ELj16ENS_18Kernel_traits_baseILj6144ES2_ffffjLj256EEEEELb0ELb0ELb0ELb0EEEvNS_9BwdParamsE)
        .other          _ZN10layer_norm13ln_bwd_kernelINS_13Kernel_traitsI6__halfffffjLj6144ELj1ELj1ELj8ELj16ENS_18Kernel_traits_baseILj6144ES2_ffffjLj256EEEEELb0ELb0ELb0ELb0EEEvNS_9BwdParamsE,@"STO_CUDA_ENTRY STV_DEFAULT"
_ZN10layer_norm13ln_bwd_kernelINS_13Kernel_traitsI6__halfffffjLj6144ELj1ELj1ELj8ELj16ENS_18Kernel_traits_baseILj6144ES2_ffffjLj256EEEEELb0ELb0ELb0ELb0EEEvNS_9BwdParamsE:
.text._ZN10layer_norm13ln_bwd_kernelINS_13Kernel_traitsI6__halfffffjLj6144ELj1ELj1ELj8ELj16ENS_18Kernel_traits_baseILj6144ES2_ffffjLj256EEEEELb0ELb0ELb0ELb0EEEvNS_9BwdParamsE:
        /* <DEDUP_REMOVED lines=20> */
[C---:B------:R-:W-:Y:S02]  /*0140*/  ISETP.GE.U32.AND P4, PT, R3.reuse, 0x300, PT ;  /* 0x000003000300780c */ /* 0x040fe40003f86070 */
[C---:B------:R-:W-:Y:S02]  /*0150*/  ISETP.GE.U32.AND P3, PT, R3.reuse, 0x400, PT ;  /* 0x000004000300780c */ /* 0x040fe40003f66070 */
[C---:B------:R-:W-:Y:S02]  /*0160*/  ISETP.GE.U32.AND P2, PT, R3.reuse, 0x500, PT ;  /* 0x000005000300780c */ /* 0x040fe40003f46070 */
[----:B------:R-:W-:-:S02]  /*0170*/  ISETP.GE.U32.AND P0, PT, R3, 0x600, PT ;  /* 0x000006000300780c */ /* 0x000fc40003f06070 */
[----:B------:R-:W-:Y:S01]  /*0180*/  MOV R3, R2 ;  /* 0x0000000200037202 */ /* 0x000fe20000000f00 */
[----:B------:R-:W0:Y:S01]  /*0190*/  @P1 LDC.64 R4, c[0x0][0x260] ;  /* 0x00009800ff041b82 */ /* 0x000e220000000a00 */
[----:B-1----:R-:W-:Y:S02]  /*01a0*/  LEA.HI R89, R167, UR6, RZ, 0x18 ;  /* 0x00000006a7597c11 */ /* 0x002fe4000f8fc0ff */
[----:B------:R-:W-:Y:S02]  /*01b0*/  P2R R170, PR, RZ, 0x1 ;  /* 0x00000001ffaa7803 */ /* 0x000fe40000000000 */
[----:B------:R-:W-:Y:S02]  /*01c0*/  CS2R R48, SRZ ;  /* 0x0000000000307805 */ /* 0x000fe4000001ff00 */
[----:B------:R-:W-:Y:S01]  /*01d0*/  P2R R169, PR, RZ, 0x2 ;  /* 0x00000002ffa97803 */ /* 0x000fe20000000000 */
[----:B------:R-:W1:Y:S08]  /*01e0*/  @P5 LDC.64 R6, c[0x0][0x260] ;  /* 0x00009800ff065b82 */ /* 0x000e700000000a00 */
[----:B------:R-:W2:Y:S08]  /*01f0*/  @P4 LDC.64 R10, c[0x0][0x260] ;  /* 0x00009800ff0a4b82 */ /* 0x000eb00000000a00 */
[----:B------:R-:W3:Y:S01]  /*0200*/  @P3 LDC.64 R12, c[0x0][0x260] ;  /* 0x00009800ff0c3b82 */ /* 0x000ee20000000a00 */
[C---:B0-----:R-:W-:Y:S01]  /*0210*/  @P1 IMAD.WIDE.U32 R4, R3.reuse, 0x8, R4 ;  /* 0x0000000803041825 */ /* 0x041fe200078e0004 */
[----:B------:R-:W-:-:S02]  /*0220*/  @P1 LOP3.LUT R3, R3, 0x100, RZ, 0xfc, !PT ;  /* 0x0000010003031812 */ /* 0x000fc400078efcff */
[----:B------:R-:W-:Y:S02]  /*0230*/  CS2R R50, SRZ ;  /* 0x0000000000327805 */ /* 0x000fe4000001ff00 */
[----:B------:R-:W-:Y:S02]  /*0240*/  CS2R R44, SRZ ;  /* 0x00000000002c7805 */ /* 0x000fe4000001ff00 */
[----:B------:R-:W-:Y:S01]  /*0250*/  CS2R R46, SRZ ;  /* 0x00000000002e7805 */ /* 0x000fe2000001ff00 */
[----:B------:R-:W5:Y:S01]  /*0260*/  @P1 LDG.E.64 R52, desc[UR4][R4.64] ;  /* 0x0000000404341981 */ /* 0x000f62000c1e1b00 */
[----:B------:R-:W0:Y:S01]  /*0270*/  @P2 LDC.64 R14, c[0x0][0x260] ;  /* 0x00009800ff0e2b82 */ /* 0x000e220000000a00 */
[C---:B-1----:R-:W-:Y:S01]  /*0280*/  @P5 IMAD.WIDE.U32 R8, R3.reuse, 0x8, R6 ;  /* 0x0000000803085825 */ /* 0x042fe200078e0006 */
[----:B------:R-:W-:Y:S02]  /*0290*/  @P5 IADD3 R3, R3, 0x100, RZ ;  /* 0x0000010003035810 */ /* 0x000fe40007ffe0ff */
[----:B------:R-:W-:-:S02]  /*02a0*/  CS2R R40, SRZ ;  /* 0x0000000000287805 */ /* 0x000fc4000001ff00 */
[----:B------:R-:W-:Y:S02]  /*02b0*/  CS2R R42, SRZ ;  /* 0x00000000002a7805 */ /* 0x000fe4000001ff00 */
[----:B------:R-:W-:Y:S01]  /*02c0*/  CS2R R36, SRZ ;  /* 0x0000000000247805 */ /* 0x000fe2000001ff00 */
[----:B------:R-:W5:Y:S01]  /*02d0*/  @P5 LDG.E.64 R54, desc[UR4][R8.64] ;  /* 0x0000000408365981 */ /* 0x000f62000c1e1b00 */
[----:B------:R-:W1:Y:S01]  /*02e0*/  @P0 LDC.64 R16, c[0x0][0x260] ;  /* 0x00009800ff100b82 */ /* 0x000e620000000a00 */
[C---:B--2---:R-:W-:Y:S01]  /*02f0*/  @P4 IMAD.WIDE.U32 R10, R3.reuse, 0x8, R10 ;  /* 0x00000008030a4825 */ /* 0x044fe200078e000a */
[----:B------:R-:W-:Y:S02]  /*0300*/  @P4 IADD3 R3, R3, 0x100, RZ ;  /* 0x0000010003034810 */ /* 0x000fe40007ffe0ff */
[----:B------:R-:W-:Y:S02]  /*0310*/  CS2R R38, SRZ ;  /* 0x0000000000267805 */ /* 0x000fe4000001ff00 */
[----:B------:R-:W-:-:S02]  /*0320*/  CS2R R32, SRZ ;  /* 0x0000000000207805 */ /* 0x000fc4000001ff00 */
[----:B------:R-:W-:Y:S01]  /*0330*/  CS2R R34, SRZ ;  /* 0x0000000000227805 */ /* 0x000fe2000001ff00 */
[----:B------:R-:W5:Y:S01]  /*0340*/  @P4 LDG.E.64 R56, desc[UR4][R10.64] ;  /* 0x000000040a384981 */ /* 0x000f62000c1e1b00 */
[C---:B---3--:R-:W-:Y:S01]  /*0350*/  @P3 IMAD.WIDE.U32 R12, R3.reuse, 0x8, R12 ;  /* 0x00000008030c3825 */ /* 0x048fe200078e000c */
[----:B------:R-:W-:Y:S02]  /*0360*/  @P3 IADD3 R3, R3, 0x100, RZ ;  /* 0x0000010003033810 */ /* 0x000fe40007ffe0ff */
[----:B------:R-:W-:Y:S02]  /*0370*/  CS2R R28, SRZ ;  /* 0x00000000001c7805 */ /* 0x000fe4000001ff00 */
[----:B------:R-:W-:Y:S02]  /*0380*/  CS2R R30, SRZ ;  /* 0x00000000001e7805 */ /* 0x000fe4000001ff00 */
[----:B------:R-:W-:Y:S01]  /*0390*/  CS2R R24, SRZ ;  /* 0x0000000000187805 */ /* 0x000fe2000001ff00 */
[----:B------:R2:W5:Y:S01]  /*03a0*/  @P3 LDG.E.64 R58, desc[UR4][R12.64] ;  /* 0x000000040c3a3981 */ /* 0x000562000c1e1b00 */
[C---:B0-----:R-:W-:Y:S01]  /*03b0*/  @P2 IMAD.WIDE.U32 R14, R3.reuse, 0x8, R14 ;  /* 0x00000008030e2825 */ /* 0x041fe200078e000e */
[----:B------:R-:W-:-:S02]  /*03c0*/  @P2 IADD3 R3, R3, 0x100, RZ ;  /* 0x0000010003032810 */ /* 0x000fc40007ffe0ff */
[----:B------:R-:W-:Y:S02]  /*03d0*/  CS2R R26, SRZ ;  /* 0x00000000001a7805 */ /* 0x000fe4000001ff00 */
[----:B------:R-:W-:Y:S02]  /*03e0*/  CS2R R20, SRZ ;  /* 0x0000000000147805 */ /* 0x000fe4000001ff00 */
[----:B------:R-:W-:Y:S01]  /*03f0*/  CS2R R22, SRZ ;  /* 0x0000000000167805 */ /* 0x000fe2000001ff00 */
[----:B------:R0:W5:Y:S01]  /*0400*/  @P2 LDG.E.64 R60, desc[UR4][R14.64] ;  /* 0x000000040e3c2981 */ /* 0x000162000c1e1b00 */
[----:B-1----:R-:W-:-:S05]  /*0410*/  @P0 IMAD.WIDE.U32 R6, R3, 0x8, R16 ;  /* 0x0000000803060825 */ /* 0x002fca00078e0010 */
[----:B------:R1:W5:Y:S01]  /*0420*/  @P0 LDG.E.64 R62, desc[UR4][R6.64] ;  /* 0x00000004063e0981 */ /* 0x000362000c1e1b00 */
[----:B------:R-:W-:Y:S02]  /*0430*/  ISETP.GE.AND P0, PT, R89, UR7, PT ;  /* 0x0000000759007c0c */ /* 0x000fe4000bf06270 */
[----:B------:R-:W-:Y:S02]  /*0440*/  CS2R R16, SRZ ;  /* 0x0000000000107805 */ /* 0x000fe4000001ff00 */
[----:B------:R-:W-:Y:S02]  /*0450*/  CS2R R18, SRZ ;  /* 0x0000000000127805 */ /* 0x000fe4000001ff00 */
[----:B--2---:R-:W-:Y:S02]  /*0460*/  CS2R R12, SRZ ;  /* 0x00000000000c7805 */ /* 0x004fe4000001ff00 */
[----:B0-----:R-:W-:Y:S02]  /*0470*/  CS2R R14, SRZ ;  /* 0x00000000000e7805 */ /* 0x001fe4000001ff00 */
[----:B------:R-:W-:-:S02]  /*0480*/  CS2R R8, SRZ ;  /* 0x0000000000087805 */ /* 0x000fc4000001ff00 */
[----:B------:R-:W-:Y:S02]  /*0490*/  CS2R R10, SRZ ;  /* 0x00000000000a7805 */ /* 0x000fe4000001ff00 */
[----:B------:R-:W-:Y:S02]  /*04a0*/  CS2R R4, SRZ ;  /* 0x0000000000047805 */ /* 0x000fe4000001ff00 */
[----:B-1----:R-:W-:Y:S01]  /*04b0*/  CS2R R6, SRZ ;  /* 0x0000000000067805 */ /* 0x002fe2000001ff00 */
[----:B------:R-:W-:Y:S06]  /*04c0*/  @P0 BRA `(.L_x_8920) ;  /* 0x0000002800080947 */ /* 0x000fec0003800000 */
[----:B------:R-:W0:Y:S01]  /*04d0*/  LDC.U8 R168, c[0x0][0x2a0] ;  /* 0x0000a800ffa87b82 */ /* 0x000e220000000000 */
[----:B------:R-:W-:Y:S01]  /*04e0*/  ULDC.64 UR6, c[0x0][0x270] ;  /* 0x00009c0000067ab9 */ /* 0x000fe20000000a00 */
[----:B-----5:R-:W-:Y:S01]  /*04f0*/  MOV R91, R52 ;  /* 0x00000034005b7202 */ /* 0x020fe20000000f00 */
[----:B------:R-:W-:Y:S01]  /*0500*/  HFMA2.MMA R163, -RZ, RZ, 0, 5.9604644775390625e-08 ;  /* 0x00000001ffa37435 */ /* 0x000fe200000001ff */
[--C-:B------:R-:W-:Y:S02]  /*0510*/  SHF.R.U64 R88, R52, 0x10, R53.reuse ;  /* 0x0000001034587819 */ /* 0x100fe40000001235 */
[----:B------:R-:W-:Y:S01]  /*0520*/  MOV R93, R53 ;  /* 0x00000035005d7202 */ /* 0x000fe20000000f00 */
[----:B------:R-:W-:Y:S01]  /*0530*/  HADD2.F32 R91, -RZ, R91.H0_H0 ;  /* 0x2000005bff5b7230 */ /* 0x000fe20000004100 */
[----:B------:R-:W-:Y:S01]  /*0540*/  SHF.R.U32.HI R90, RZ, 0x10, R53 ;  /* 0x00000010ff5a7819 */ /* 0x000fe20000011635 */
[----:B------:R-:W-:Y:S01]  /*0550*/  HADD2.F32 R88, -RZ, R88.H0_H0 ;  /* 0x20000058ff587230 */ /* 0x000fe20000004100 */
[----:B------:R-:W-:Y:S01]  /*0560*/  MOV R95, R54 ;  /* 0x00000036005f7202 */ /* 0x000fe20000000f00 */
[----:B------:R-:W-:Y:S01]  /*0570*/  HADD2.F32 R93, -RZ, R93.H0_H0 ;  /* 0x2000005dff5d7230 */ /* 0x000fe20000004100 */
[--C-:B------:R-:W-:Y:S01]  /*0580*/  SHF.R.U64 R92, R54, 0x10, R55.reuse ;  /* 0x00000010365c7819 */ /* 0x100fe20000001237 */
[----:B------:R-:W-:Y:S01]  /*0590*/  HADD2.F32 R90, -RZ, R90.H0_H0 ;  /* 0x2000005aff5a7230 */ /* 0x000fe20000004100 */
        /* <DEDUP_REMOVED lines=36> */
[----:B------:R-:W-:Y:S01]  /*07e0*/  ISETP.NE.U32.AND P1, PT, RZ, UR6, PT ;  /* 0x00000006ff007c0c */ /* 0x000fe2000bf25070 */
[----:B------:R-:W-:Y:S01]  /*07f0*/  HADD2.F32 R113, -RZ, R113.H0_H0 ;  /* 0x20000071ff717230 */ /* 0x000fe20000004100 */
[----:B------:R-:W-:Y:S01]  /*0800*/  MOV R49, RZ ;  /* 0x000000ff00317202 */ /* 0x000fe20000000f00 */
[----:B------:R-:W-:Y:S01]  /*0810*/  HADD2.F32 R110, -RZ, R110.H0_H0 ;  /* 0x2000006eff6e7230 */ /* 0x000fe20000004100 */
[----:B0-----:R-:W-:-:S13]  /*0820*/  ISETP.NE.AND.EX P1, PT, RZ, UR7, PT, P1 ;  /* 0x00000007ff007c0c */ /* 0x001fda000bf25310 */
.L_x_8946:
[----:B01234-:R-:W0:Y:S01]  /*0830*/  LDC.64 R80, c[0x0][0x250] ;  /* 0x00009400ff507b82 */ /* 0x01fe220000000a00 */
[----:B------:R-:W-:Y:S02]  /*0840*/  SHF.R.S32.HI R0, RZ, 0x1f, R89 ;  /* 0x0000001fff007819 */ /* 0x000fe40000011459 */
[----:B------:R-:W-:Y:S02]  /*0850*/  ISETP.NE.AND P6, PT, R169, RZ, PT ;  /* 0x000000ffa900720c */ /* 0x000fe40003fc5270 */
[----:B------:R-:W-:-:S03]  /*0860*/  MOV R114, 0x3f800000 ;  /* 0x3f80000000727802 */ /* 0x000fc60000000f00 */
[----:B------:R-:W1:Y:S08]  /*0870*/  LDC.64 R82, c[0x0][0x258] ;  /* 0x00009600ff527b82 */ /* 0x000e700000000a00 */
[----:B------:R-:W2:Y:S01]  /*0880*/  @P1 LDC.64 R84, c[0x0][0x270] ;  /* 0x00009c00ff541b82 */ /* 0x000ea20000000a00 */
[----:B0-----:R-:W-:-:S05]  /*0890*/  IMAD.WIDE R80, R89, 0x4, R80 ;  /* 0x0000000459507825 */ /* 0x001fca00078e0250 */
[----:B------:R-:W5:Y:S01]  /*08a0*/  LDG.E R164, desc[UR4][R80.64] ;  /* 0x0000000450a47981 */ /* 0x000f62000c1e1900 */
[----:B-1----:R-:W-:-:S05]  /*08b0*/  IMAD.WIDE R82, R89, 0x4, R82 ;  /* 0x0000000459527825 */ /* 0x002fca00078e0252 */
[----:B------:R-:W5:Y:S01]  /*08c0*/  LDG.E R115, desc[UR4][R82.64] ;  /* 0x0000000452737981 */ /* 0x000f62000c1e1900 */
[----:B--2---:R-:W-:-:S04]  /*08d0*/  @P1 LEA R84, P0, R89, R84, 0x2 ;  /* 0x0000005459541211 */ /* 0x004fc800078010ff */
[C---:B------:R-:W-:Y:S02]  /*08e0*/  @P1 LEA.HI.X R85, R89.reuse, R85, R0, 0x2, P0 ;  /* 0x0000005559551211 */ /* 0x040fe400000f1400 */
[----:B------:R-:W-:Y:S01]  /*08f0*/  MOV R0, UR13 ;  /* 0x0000000d00007c02 */ /* 0x000fe20008000f00 */
[----:B------:R-:W-:Y:S01]  /*0900*/  BSSY B0, `(.L_x_8921) ;  /* 0x0000035000007945 */ /* 0x000fe20003800000 */
[----:B------:R-:W-:Y:S01]  /*0910*/  MOV R165, RZ ;  /* 0x000000ff00a57202 */ /* 0x000fe20000000f00 */
[----:B------:R0:W5:Y:S02]  /*0920*/  @P1 LDG.E R114, desc[UR4][R84.64] ;  /* 0x0000000454721981 */ /* 0x000164000c1e1900 */
[----:B------:R-:W-:-:S05]  /*0930*/  IMAD R2, R89, R0, RZ ;  /* 0x0000000059027224 */ /* 0x000fca00078e02ff */
[----:B------:R-:W-:-:S04]  /*0940*/  SHF.R.S32.HI R87, RZ, 0x1f, R2 ;  /* 0x0000001fff577819 */ /* 0x000fc80000011402 */
[----:B------:R-:W-:Y:S02]  /*0950*/  LEA.HI R87, R87, R2, RZ, 0x2 ;  /* 0x0000000257577211 */ /* 0x000fe400078f10ff */
[----:B------:R-:W-:-:S04]  /*0960*/  LOP3.LUT R2, R167, 0xff, RZ, 0xc0, !PT ;  /* 0x000000ffa7027812 */ /* 0x000fc800078ec0ff */
[----:B------:R-:W-:Y:S02]  /*0970*/  LEA.HI.SX32 R112, R87, R2, 0x1e ;  /* 0x0000000257707211 */ /* 0x000fe400078ff2ff */
[----:B------:R-:W-:Y:S02]  /*0980*/  MOV R166, RZ ;  /* 0x000000ff00a67202 */ /* 0x000fe40000000f00 */
[----:B0-----:R-:W-:Y:S01]  /*0990*/  MOV R84, R112 ;  /* 0x0000007000547202 */ /* 0x001fe20000000f00 */
[----:B------:R-:W-:Y:S06]  /*09a0*/  @!P6 BRA `(.L_x_8922) ;  /* 0x0000000000a8e947 */ /* 0x000fec0003800000 */
[----:B------:R-:W-:Y:S01]  /*09b0*/  ISETP.NE.U32.AND P0, PT, RZ, UR8, PT ;  /* 0x00000008ff007c0c */ /* 0x000fe2000bf05070 */
[----:B------:R-:W0:Y:S03]  /*09c0*/  LDC.64 R80, c[0x0][0x2b8] ;  /* 0x0000ae00ff507b82 */ /* 0x000e260000000a00 */
[----:B------:R-:W-:-:S13]  /*09d0*/  ISETP.NE.AND.EX P0, PT, RZ, UR9, PT, P0 ;  /* 0x00000009ff007c0c */ /* 0x000fda000bf05300 */
[----:B------:R-:W-:-:S04]  /*09e0*/  @P0 LEA R128, P6, R112, UR8, 0x4 ;  /* 0x0000000870800c11 */ /* 0x000fc8000f8c20ff */
[----:B------:R-:W-:-:S05]  /*09f0*/  @P0 LEA.HI.X R129, R112, UR9, RZ, 0x4, P6 ;  /* 0x0000000970810c11 */ /* 0x000fca000b0f24ff */
[----:B------:R1:W5:Y:S01]  /*0a00*/  @P0 LDG.E.128 R52, desc[UR4][R128.64] ;  /* 0x0000000480340981 */ /* 0x000362000c1e1d00 */
[C---:B------:R-:W-:Y:S01]  /*0a10*/  LEA R84, P0, R112.reuse, UR10, 0x4 ;  /* 0x0000000a70547c11 */ /* 0x040fe2000f8020ff */
[----:B0-----:R-:W-:-:S03]  /*0a20*/  IMAD.WIDE.U32 R80, R112, 0x10, R80 ;  /* 0x0000001070507825 */ /* 0x001fc600078e0050 */
[----:B------:R-:W-:Y:S02]  /*0a30*/  LEA.HI.X R85, R112, UR11, RZ, 0x4, P0 ;  /* 0x0000000b70557c11 */ /* 0x000fe400080f24ff */
[----:B------:R-:W-:Y:S01]  /*0a40*/  ISETP.NE.AND P0, PT, R168, RZ, PT ;  /* 0x000000ffa800720c */ /* 0x000fe20003f05270 */
[----:B------:R-:W1:Y:S03]  /*0a50*/  LDG.E.128 R80, desc[UR4][R80.64] ;  /* 0x0000000450507981 */ /* 0x000e66000c1e1d00 */
[----:B-----5:R-:W-:Y:S01]  /*0a60*/  FSEL R3, R164, RZ, !P0 ;  /* 0x000000ffa4037208 */ /* 0x020fe20004000000 */
[----:B------:R-:W2:Y:S04]  /*0a70*/  LDG.E.128 R84, desc[UR4][R84.64] ;  /* 0x0000000454547981 */ /* 0x000ea8000c1e1d00 */
[C---:B--2---:R-:W-:Y:S01]  /*0a80*/  FADD.FTZ R116, -R3.reuse, R84 ;  /* 0x0000005403747221 */ /* 0x044fe20000010100 */
[C---:B------:R-:W-:Y:S01]  /*0a90*/  FADD.FTZ R140, -R3.reuse, R85 ;  /* 0x00000055038c7221 */ /* 0x040fe20000010100 */
[C---:B------:R-:W-:Y:S01]  /*0aa0*/  FADD.FTZ R86, -R3.reuse, R86 ;  /* 0x0000005603567221 */ /* 0x040fe20000010100 */
[----:B------:R-:W-:Y:S01]  /*0ab0*/  FADD.FTZ R142, -R3, R87 ;  /* 0x00000057038e7221 */ /* 0x000fe20000010100 */
[C---:B------:R-:W-:Y:S01]  /*0ac0*/  FMUL.FTZ R3, R115.reuse, R116 ;  /* 0x0000007473037220 */ /* 0x040fe20000410000 */
[----:B------:R-:W-:Y:S01]  /*0ad0*/  FMUL.FTZ R116, R115, R140 ;  /* 0x0000008c73747220 */ /* 0x000fe20000410000 */
[----:B-1----:R-:W-:Y:S01]  /*0ae0*/  FMUL.FTZ R128, R91, R80 ;  /* 0x000000505b807220 */ /* 0x002fe20000410000 */
[----:B------:R-:W-:Y:S01]  /*0af0*/  FADD.FTZ R24, R24, R80 ;  /* 0x0000005018187221 */ /* 0x000fe20000010000 */
[----:B------:R-:W-:Y:S01]  /*0b00*/  FFMA.FTZ R48, R80, R3, R48 ;  /* 0x0000000350307223 */ /* 0x000fe20000010030 */
[----:B------:R-:W-:Y:S01]  /*0b10*/  FADD.FTZ R25, R25, R81 ;  /* 0x0000005119197221 */ /* 0x000fe20000010000 */
[----:B------:R-:W-:Y:S01]  /*0b20*/  FFMA.FTZ R49, R81, R116, R49 ;  /* 0x0000007451317223 */ /* 0x000fe20000010031 */
[----:B------:R-:W-:Y:S01]  /*0b30*/  FMUL.FTZ R129, R88, R81 ;  /* 0x0000005158817220 */ /* 0x000fe20000410000 */
[----:B------:R-:W-:Y:S01]  /*0b40*/  FADD.FTZ R80, RZ, R128 ;  /* 0x00000080ff507221 */ /* 0x000fe20000010000 */
[----:B------:R-:W-:Y:S01]  /*0b50*/  FFMA.FTZ R81, R3, R128, RZ ;  /* 0x0000008003517223 */ /* 0x000fe200000100ff */
        /* <DEDUP_REMOVED lines=14> */
[----:B------:R-:W-:-:S07]  /*0c40*/  IADD3 R84, R112, 0x100, RZ ;  /* 0x0000010070547810 */ /* 0x000fce0007ffe0ff */
.L_x_8922:
[----:B------:R-:W-:Y:S05]  /*0c50*/  BSYNC B0 ;  /* 0x0000000000007941 */ /* 0x000fea0003800000 */
.L_x_8921:
[----:B------:R-:W-:Y:S04]  /*0c60*/  BSSY B0, `(.L_x_8923) ;  /* 0x000002c000007945 */ /* 0x000fe80003800000 */
[----:B------:R-:W-:Y:S05]  /*0c70*/  @!P5 BRA `(.L_x_8924) ;  /* 0x0000000000a8d947 */ /* 0x000fea0003800000 */
[----:B------:R-:W-:Y:S01]  /*0c80*/  ISETP.NE.U32.AND P0, PT, RZ, UR8, PT ;  /* 0x00000008ff007c0c */ /* 0x000fe2000bf05070 */
[----:B------:R-:W0:Y:S03]  /*0c90*/  LDC.64 R86, c[0x0][0x2b8] ;  /* 0x0000ae00ff567b82 */ /* 0x000e260000000a00 */
[----:B------:R-:W-:-:S13]  /*0ca0*/  ISETP.NE.AND.EX P0, PT, RZ, UR9, PT, P0 ;  /* 0x00000009ff007c0c */ /* 0x000fda000bf05300 */
[----:B------:R-:W-:-:S04]  /*0cb0*/  @P0 LEA R130, P6, R84, UR8, 0x4 ;  /* 0x0000000854820c11 */ /* 0x000fc8000f8c20ff */
[----:B------:R-:W-:-:S05]  /*0cc0*/  @P0 LEA.HI.X R131, R84, UR9, RZ, 0x4, P6 ;  /* 0x0000000954830c11 */ /* 0x000fca000b0f24ff */
[----:B------:R1:W5:Y:S01]  /*0cd0*/  @P0 LDG.E.128 R56, desc[UR4][R130.64] ;  /* 0x0000000482380981 */ /* 0x000362000c1e1d00 */
[----:B------:R-:W-:-:S04]  /*0ce0*/  LEA R172, P0, R84, UR10, 0x4 ;  /* 0x0000000a54ac7c11 */ /* 0x000fc8000f8020ff */
[----:B------:R-:W-:Y:S02]  /*0cf0*/  LEA.HI.X R173, R84, UR11, RZ, 0x4, P0 ;  /* 0x0000000b54ad7c11 */ /* 0x000fe400080f24ff */
[----:B------:R-:W-:-:S03]  /*0d00*/  ISETP.NE.AND P0, PT, R168, RZ, PT ;  /* 0x000000ffa800720c */ /* 0x000fc60003f05270 */
[----:B------:R-:W2:Y:S01]  /*0d10*/  LDG.E.128 R80, desc[UR4][R172.64] ;  /* 0x00000004ac507981 */ /* 0x000ea2000c1e1d00 */
[----:B-----5:R-:W-:Y:S01]  /*0d20*/  FSEL R174, R164, RZ, !P0 ;  /* 0x000000ffa4ae7208 */ /* 0x020fe20004000000 */
[----:B0-----:R-:W-:-:S04]  /*0d30*/  IMAD.WIDE.U32 R86, R84, 0x10, R86 ;  /* 0x0000001054567825 */ /* 0x001fc800078e0056 */
[C---:B--2---:R-:W-:Y:S01]  /*0d40*/  FADD.FTZ R118, -R174.reuse, R80 ;  /* 0x00000050ae767221 */ /* 0x044fe20000010100 */
[C---:B------:R-:W-:Y:S01]  /*0d50*/  FADD.FTZ R144, -R174.reuse, R81 ;  /* 0x00000051ae907221 */ /* 0x040fe20000010100 */
[C---:B------:R-:W-:Y:S01]  /*0d60*/  FADD.FTZ R146, -R174.reuse, R82 ;  /* 0x00000052ae927221 */ /* 0x040fe20000010100 */
[----:B------:R-:W-:Y:S02]  /*0d70*/  FADD.FTZ R174, -R174, R83 ;  /* 0x00000053aeae7221 */ /* 0x000fe40000010100 */
[----:B------:R-:W2:Y:S01]  /*0d80*/  LDG.E.128 R80, desc[UR4][R86.64] ;  /* 0x0000000456507981 */ /* 0x000ea2000c1e1d00 */
[C---:B------:R-:W-:Y:S01]  /*0d90*/  FMUL.FTZ R117, R115.reuse, R118 ;  /* 0x0000007673757220 */ /* 0x040fe20000410000 */
[C---:B------:R-:W-:Y:S01]  /*0da0*/  FMUL.FTZ R118, R115.reuse, R144 ;  /* 0x0000009073767220 */ /* 0x040fe20000410000 */
[C---:B-1----:R-:W-:Y:S01]  /*0db0*/  FMUL.FTZ R131, R115.reuse, R146 ;  /* 0x0000009273837220 */ /* 0x042fe20000410000 */
[----:B------:R-:W-:Y:S01]  /*0dc0*/  FMUL.FTZ R146, R115, R174 ;  /* 0x000000ae73927220 */ /* 0x000fe20000410000 */
[----:B------:R-:W-:Y:S01]  /*0dd0*/  IADD3 R84, R84, 0x100, RZ ;  /* 0x0000010054547810 */ /* 0x000fe20007ffe0ff */
[----:B--2---:R-:W-:Y:S01]  /*0de0*/  FMUL.FTZ R130, R95, R80 ;  /* 0x000000505f827220 */ /* 0x004fe20000410000 */
[----:B------:R-:W-:Y:S01]  /*0df0*/  FADD.FTZ R20, R20, R80 ;  /* 0x0000005014147221 */ /* 0x000fe20000010000 */
[----:B------:R-:W-:Y:S01]  /*0e00*/  FFMA.FTZ R44, R80, R117, R44 ;  /* 0x00000075502c7223 */ /* 0x000fe2000001002c */
[----:B------:R-:W-:Y:S01]  /*0e10*/  FADD.FTZ R21, R21, R81 ;  /* 0x0000005115157221 */ /* 0x000fe20000010000 */
[----:B------:R-:W-:Y:S01]  /*0e20*/  FFMA.FTZ R45, R81, R118, R45 ;  /* 0x00000076512d7223 */ /* 0x000fe2000001002d */
        /* <DEDUP_REMOVED lines=14> */
[----:B------:R-:W-:-:S07]  /*0f10*/  FFMA.FTZ R166, R146, R153, R81 ;  /* 0x0000009992a67223 */ /* 0x000fce0000010051 */
.L_x_8924:
[----:B------:R-:W-:Y:S05]  /*0f20*/  BSYNC B0 ;  /* 0x0000000000007941 */ /* 0x000fea0003800000 */
.L_x_8923:
        /* <DEDUP_REMOVED lines=21> */
[C---:B------:R-:W-:Y:S01]  /*1080*/  FMUL.FTZ R135, R115.reuse, R148 ;  /* 0x0000009473877220 */ /* 0x040fe20000410000 */
        /* <DEDUP_REMOVED lines=21> */
[----:B-1----:R-:W-:-:S07]  /*11e0*/  FFMA.FTZ R166, R150, R155, R81 ;  /* 0x0000009b96a67223 */ /* 0x002fce0000010051 */
.L_x_8926:
[----:B------:R-:W-:Y:S05]  /*11f0*/  BSYNC B0 ;  /* 0x0000000000007941 */ /* 0x000fea0003800000 */
.L_x_8925:
        /* <DEDUP_REMOVED lines=44> */
.L_x_8928:
[----:B------:R-:W-:Y:S05]  /*14c0*/  BSYNC B0 ;  /* 0x0000000000007941 */ /* 0x000fea0003800000 */
.L_x_8927:
        /* <DEDUP_REMOVED lines=17> */
[----:B-1----:R-:W-:Y:S02]  /*15e0*/  FADD.FTZ R86, -R85, R83 ;  /* 0x0000005355567221 */ /* 0x002fe40000010100 */
        /* <DEDUP_REMOVED lines=26> */
.L_x_8930:
[----:B------:R-:W-:Y:S05]  /*1790*/  BSYNC B0 ;  /* 0x0000000000007941 */ /* 0x000fea0003800000 */
.L_x_8929:
[----:B------:R-:W-:Y:S01]  /*17a0*/  ISETP.NE.AND P0, PT, R170, RZ, PT ;  /* 0x000000ffaa00720c */ /* 0x000fe20003f05270 */
[----:B------:R-:W-:-:S12]  /*17b0*/  BSSY B0, `(.L_x_8931) ;  /* 0x000002b000007945 */ /* 0x000fd80003800000 */
[----:B------:R-:W-:Y:S05]  /*17c0*/  @!P0 BRA `(.L_x_8932) ;  /* 0x0000000000a48947 */ /* 0x000fea0003800000 */
[----:B------:R-:W-:Y:S01]  /*17d0*/  ISETP.NE.U32.AND P0, PT, RZ, UR8, PT ;  /* 0x00000008ff007c0c */ /* 0x000fe2000bf05070 */
[----:B------:R-:W0:Y:S03]  /*17e0*/  LDC.64 R80, c[0x0][0x2b8] ;  /* 0x0000ae00ff507b82 */ /* 0x000e260000000a00 */
[----:B------:R-:W-:-:S13]  /*17f0*/  ISETP.NE.AND.EX P0, PT, RZ, UR9, PT, P0 ;  /* 0x00000009ff007c0c */ /* 0x000fda000bf05300 */
[----:B------:R-:W-:-:S04]  /*1800*/  @P0 LEA R160, P6, R84, UR8, 0x4 ;  /* 0x0000000854a00c11 */ /* 0x000fc8000f8c20ff */
[----:B------:R-:W-:-:S05]  /*1810*/  @P0 LEA.HI.X R161, R84, UR9, RZ, 0x4, P6 ;  /* 0x0000000954a10c11 */ /* 0x000fca000b0f24ff */
[----:B------:R1:W5:Y:S01]  /*1820*/  @P0 LDG.E.128 R72, desc[UR4][R160.64] ;  /* 0x00000004a0480981 */ /* 0x000362000c1e1d00 */
[----:B------:R-:W-:Y:S01]  /*1830*/  ISETP.NE.AND P0, PT, R168, RZ, PT ;  /* 0x000000ffa800720c */ /* 0x000fe20003f05270 */
[----:B0-----:R-:W-:-:S03]  /*1840*/  IMAD.WIDE.U32 R80, R84, 0x10, R80 ;  /* 0x0000001054507825 */ /* 0x001fc600078e0050 */
[----:B-----5:R-:W-:Y:S02]  /*1850*/  FSEL R162, R164, RZ, !P0 ;  /* 0x000000ffa4a27208 */ /* 0x020fe40004000000 */
[C---:B------:R-:W-:Y:S01]  /*1860*/  LEA R86, P0, R84.reuse, UR10, 0x4 ;  /* 0x0000000a54567c11 */ /* 0x040fe2000f8020ff */
[----:B------:R-:W2:Y:S03]  /*1870*/  LDG.E.128 R80, desc[UR4][R80.64] ;  /* 0x0000000450507981 */ /* 0x000ea6000c1e1d00 */
[----:B------:R-:W-:-:S06]  /*1880*/  LEA.HI.X R87, R84, UR11, RZ, 0x4, P0 ;  /* 0x0000000b54577c11 */ /* 0x000fcc00080f24ff */
[----:B------:R-:W3:Y:S01]  /*1890*/  LDG.E.128 R84, desc[UR4][R86.64] ;  /* 0x0000000456547981 */ /* 0x000ee2000c1e1d00 */
[----:B--2---:R-:W-:Y:S01]  /*18a0*/  FMUL.FTZ R138, R111, R80 ;  /* 0x000000506f8a7220 */ /* 0x004fe20000410000 */
[----:B------:R-:W-:Y:S01]  /*18b0*/  FADD.FTZ R4, R4, R80 ;  /* 0x0000005004047221 */ /* 0x000fe20000010000 */
[C---:B---3--:R-:W-:Y:S01]  /*18c0*/  FADD.FTZ R84, -R162.reuse, R84 ;  /* 0x00000054a2547221 */ /* 0x048fe20000010100 */
[----:B------:R-:W-:-:S03]  /*18d0*/  FADD.FTZ R126, -R162, R85 ;  /* 0x00000055a27e7221 */ /* 0x000fc60000010100 */
[C---:B------:R-:W-:Y:S01]  /*18e0*/  FMUL.FTZ R125, R115.reuse, R84 ;  /* 0x00000054737d7220 */ /* 0x040fe20000410000 */
[----:B------:R-:W-:Y:S01]  /*18f0*/  FMUL.FTZ R126, R115, R126 ;  /* 0x0000007e737e7220 */ /* 0x000fe20000410000 */
[----:B-1----:R-:W-:Y:S01]  /*1900*/  FADD.FTZ R160, -R162, R86 ;  /* 0x00000056a2a07221 */ /* 0x002fe20000010100 */
[----:B------:R-:W-:Y:S01]  /*1910*/  FADD.FTZ R5, R5, R81 ;  /* 0x0000005105057221 */ /* 0x000fe20000010000 */
[----:B------:R-:W-:Y:S01]  /*1920*/  FFMA.FTZ R28, R80, R125, R28 ;  /* 0x0000007d501c7223 */ /* 0x000fe2000001001c */
[----:B------:R-:W-:Y:S01]  /*1930*/  FFMA.FTZ R29, R81, R126, R29 ;  /* 0x0000007e511d7223 */ /* 0x000fe2000001001d */
        /* <DEDUP_REMOVED lines=18> */
.L_x_8932:
[----:B------:R-:W-:Y:S05]  /*1a60*/  BSYNC B0 ;  /* 0x0000000000007941 */ /* 0x000fea0003800000 */
.L_x_8931:
        /* <DEDUP_REMOVED lines=21> */
[----:B-----5:R-:W1:Y:S01]  /*1bc0*/  SHFL.DOWN PT, R164, R87, 0x2, 0x1f ;  /* 0x08401f0057a47f89 */ /* 0x020e6200000e0000 */
[----:B0-----:R-:W-:Y:S01]  /*1bd0*/  FADD.FTZ R163, R86, R163 ;  /* 0x000000a356a37221 */ /* 0x001fe20000010000 */
[----:B-1----:R-:W-:-:S04]  /*1be0*/  FADD.FTZ R164, R87, R164 ;  /* 0x000000a457a47221 */ /* 0x002fc80000010000 */
[----:B------:R0:W1:Y:S04]  /*1bf0*/  SHFL.DOWN PT, R82, R163, 0x1, 0x1f ;  /* 0x08201f00a3527f89 */ /* 0x00006800000e0000 */
[----:B------:R0:W2:Y:S02]  /*1c00*/  SHFL.DOWN PT, R83, R164, 0x1, 0x1f ;  /* 0x08201f00a4537f89 */ /* 0x0000a400000e0000 */
.L_x_8957:
[----:B--2---:R-:W-:Y:S01]  /*1c10*/  FADD.FTZ R85, R164, R83 ;  /* 0x00000053a4557221 */ /* 0x004fe20000010000 */
[----:B------:R-:W-:Y:S01]  /*1c20*/  LOP3.LUT P6, RZ, R167, 0x1f, RZ, 0xc0, !PT ;  /* 0x0000001fa7ff7812 */ /* 0x000fe200078cc0ff */
[----:B------:R-:W2:Y:S01]  /*1c30*/  S2R R83, SR_CgaCtaId ;  /* 0x0000000000537919 */ /* 0x000ea20000008800 */
[----:B-1----:R-:W-:Y:S01]  /*1c40*/  FADD.FTZ R84, R163, R82 ;  /* 0x00000052a3547221 */ /* 0x002fe20000010000 */
[----:B------:R-:W-:Y:S01]  /*1c50*/  MOV R82, 0x400 ;  /* 0x0000040000527802 */ /* 0x000fe20000000f00 */
[----:B------:R-:W-:Y:S05]  /*1c60*/  WARPSYNC.ALL ;  /* 0x0000000000007948 */ /* 0x000fea0003800000 */
[----:B------:R-:W-:Y:S04]  /*1c70*/  BSSY B0, `(.L_x_8934) ;  /* 0x0000045000007945 */ /* 0x000fe80003800000 */
[----:B------:R-:W-:-:S04]  /*1c80*/  @!P6 LOP3.LUT R80, R80, 0x7, RZ, 0xc0, !PT ;  /* 0x000000075050e812 */ /* 0x000fc800078ec0ff */
[----:B------:R-:W-:Y:S02]  /*1c90*/  @!P6 IADD3 R80, R81, R80, RZ ;  /* 0x000000505150e210 */ /* 0x000fe40007ffe0ff */
[----:B--2---:R-:W-:-:S04]  /*1ca0*/  LEA R82, R83, R82, 0x18 ;  /* 0x0000005253527211 */ /* 0x004fc800078ec0ff */
[-C--:B------:R-:W-:Y:S02]  /*1cb0*/  @!P6 LEA R86, R80, R82.reuse, 0x3 ;  /* 0x000000525056e211 */ /* 0x080fe400078e18ff */
[----:B0-----:R-:W-:-:S03]  /*1cc0*/  LEA R163, R81, R82, 0x3 ;  /* 0x0000005251a37211 */ /* 0x001fc600078e18ff */
[----:B------:R-:W-:Y:S01]  /*1cd0*/  @!P6 STS.64 [R86+0x6000], R84 ;  /* 0x006000545600e388 */ /* 0x000fe20000000a00 */
[----:B------:R-:W-:Y:S01]  /*1ce0*/  BAR.SYNC.DEFER_BLOCKING 0x0 ;  /* 0x0000000000007b1d */ /* 0x000fe20000010000 */
[----:B------:R-:W-:-:S05]  /*1cf0*/  ISETP.NE.AND P6, PT, R168, RZ, PT ;  /* 0x000000ffa800720c */ /* 0x000fca0003fc5270 */
        /* <DEDUP_REMOVED lines=21> */
[----:B------:R-:W-:-:S04]  /*1e50*/  FMUL.FTZ R87, R83, UR12 ;  /* 0x0000000c53577c20 */ /* 0x000fc80008410000 */
[----:B------:R-:W-:Y:S02]  /*1e60*/  FSEL R86, R82, RZ, !P6 ;  /* 0x000000ff52567208 */ /* 0x000fe40007000000 */
[----:B------:R-:W-:-:S13]  /*1e70*/  ISETP.NE.AND P6, PT, R169, RZ, PT ;  /* 0x000000ffa900720c */ /* 0x000fda0003fc5270 */
[----:B------:R-:W-:Y:S05]  /*1e80*/  @!P6 BRA `(.L_x_8935) ;  /* 0x00000000008ce947 */ /* 0x000fea0003800000 */
[-CC-:B------:R-:W-:Y:S01]  /*1e90*/  FFMA.FTZ R81, R3, R87.reuse, R86.reuse ;  /* 0x0000005703517223 */ /* 0x180fe20000010056 */
[----:B------:R-:W-:Y:S01]  /*1ea0*/  ISETP.NE.U32.AND P6, PT, RZ, UR8, PT ;  /* 0x00000008ff007c0c */ /* 0x000fe2000bfc5070 */
[-CC-:B------:R-:W-:Y:S01]  /*1eb0*/  FFMA.FTZ R82, R116, R87.reuse, R86.reuse ;  /* 0x0000005774527223 */ /* 0x180fe20000010056 */
[-CC-:B------:R-:W-:Y:S01]  /*1ec0*/  FFMA.FTZ R164, R142, R87.reuse, R86.reuse ;  /* 0x000000578ea47223 */ /* 0x180fe20000010056 */
[----:B------:R-:W-:Y:S01]  /*1ed0*/  FADD.FTZ R80, R128, -R81 ;  /* 0x8000005180507221 */ /* 0x000fe20000010000 */
[----:B------:R-:W-:Y:S01]  /*1ee0*/  ISETP.NE.AND.EX P6, PT, RZ, UR9, PT, P6 ;  /* 0x00000009ff007c0c */ /* 0x000fe2000bfc5360 */
[----:B------:R-:W-:Y:S01]  /*1ef0*/  FFMA.FTZ R81, R127, R87, R86 ;  /* 0x000000577f517223 */ /* 0x000fe20000010056 */
[----:B------:R-:W-:Y:S01]  /*1f00*/  FADD.FTZ R82, R129, -R82 ;  /* 0x8000005281527221 */ /* 0x000fe20000010000 */
[----:B------:R-:W-:Y:S01]  /*1f10*/  FADD.FTZ R164, R151, -R164 ;  /* 0x800000a497a47221 */ /* 0x000fe20000010000 */
[C---:B------:R-:W-:Y:S01]  /*1f20*/  FMUL.FTZ R83, R115.reuse, R80 ;  /* 0x0000005073537220 */ /* 0x040fe20000410000 */
[----:B------:R-:W-:Y:S01]  /*1f30*/  FADD.FTZ R84, R140, -R81 ;  /* 0x800000518c547221 */ /* 0x000fe20000010000 */
[C---:B------:R-:W-:Y:S01]  /*1f40*/  FMUL.FTZ R82, R115.reuse, R82 ;  /* 0x0000005273527220 */ /* 0x040fe20000410000 */
[----:B------:R-:W-:-:S02]  /*1f50*/  FMUL.FTZ R164, R115, R164 ;  /* 0x000000a473a47220 */ /* 0x000fc40000410000 */
[----:B------:R-:W-:-:S04]  /*1f60*/  FMUL.FTZ R163, R115, R84 ;  /* 0x0000005473a37220 */ /* 0x000fc80000410000 */
[----:B------:R-:W-:Y:S01]  /*1f70*/  @P6 FADD.FTZ R83, R52, R83 ;  /* 0x0000005334536221 */ /* 0x000fe20000010000 */
[----:B------:R-:W-:Y:S01]  /*1f80*/  @P6 FADD.FTZ R82, R53, R82 ;  /* 0x0000005235526221 */ /* 0x000fe20000010000 */
[----:B------:R-:W-:Y:S01]  /*1f90*/  @P6 FADD.FTZ R163, R54, R163 ;  /* 0x000000a336a36221 */ /* 0x000fe20000010000 */
[----:B------:R-:W-:Y:S01]  /*1fa0*/  @P6 FADD.FTZ R164, R55, R164 ;  /* 0x000000a437a46221 */ /* 0x000fe20000010000 */
[----:B------:R-:W-:-:S04]  /*1fb0*/  ISETP.NE.U32.AND P6, PT, RZ, UR14, PT ;  /* 0x0000000eff007c0c */ /* 0x000fc8000bfc5070 */
[----:B------:R-:W-:-:S04]  /*1fc0*/  ISETP.NE.AND.EX P6, PT, RZ, UR15, PT, P6 ;  /* 0x0000000fff007c0c */ /* 0x000fc8000bfc5360 */
[----:B------:R-:W-:Y:S02]  /*1fd0*/  SEL R76, R83, R76, P6 ;  /* 0x0000004c534c7207 */ /* 0x000fe40003000000 */
[----:B------:R-:W-:Y:S02]  /*1fe0*/  SEL R79, R164, R79, P6 ;  /* 0x0000004fa44f7207 */ /* 0x000fe40003000000 */
[----:B------:R-:W-:Y:S02]  /*1ff0*/  SEL R77, R82, R77, P6 ;  /* 0x0000004d524d7207 */ /* 0x000fe40003000000 */
[----:B------:R-:W-:-:S03]  /*2000*/  SEL R78, R163, R78, P6 ;  /* 0x0000004ea34e7207 */ /* 0x000fc60003000000 */
[----:B------:R-:W0:Y:S02]  /*2010*/  @P6 LDC.64 R80, c[0x0][0x308] ;  /* 0x0000c200ff506b82 */ /* 0x000e240000000a00 */
[----:B0-----:R-:W-:-:S04]  /*2020*/  @P6 IMAD.WIDE.U32 R84, R112, 0x10, R80 ;  /* 0x0000001070546825 */ /* 0x001fc800078e0050 */
[-C--:B------:R-:W-:Y:S01]  /*2030*/  FMUL.FTZ R80, R83, R114.reuse ;  /* 0x0000007253507220 */ /* 0x080fe20000410000 */
[-C--:B------:R-:W-:Y:S01]  /*2040*/  FMUL.FTZ R83, R164, R114.reuse ;  /* 0x00000072a4537220 */ /* 0x080fe20000410000 */
[-C--:B------:R-:W-:Y:S01]  /*2050*/  FMUL.FTZ R81, R82, R114.reuse ;  /* 0x0000007252517220 */ /* 0x080fe20000410000 */
[----:B------:R-:W0:Y:S01]  /*2060*/  LDC.64 R164, c[0x0][0x2f8] ;  /* 0x0000be00ffa47b82 */ /* 0x000e220000000a00 */
[----:B------:R-:W-:Y:S01]  /*2070*/  FMUL.FTZ R82, R163, R114 ;  /* 0x00000072a3527220 */ /* 0x000fe20000410000 */
[----:B------:R1:W-:Y:S01]  /*2080*/  @P6 STG.E.128 desc[UR4][R84.64], R76 ;  /* 0x0000004c54006986 */ /* 0x0003e2000c101d04 */
[C---:B0-----:R-:W-:Y:S01]  /*2090*/  IMAD.WIDE.U32 R164, R112.reuse, 0x10, R164 ;  /* 0x0000001070a47825 */ /* 0x041fe200078e00a4 */
[----:B------:R-:W-:-:S04]  /*20a0*/  IADD3 R112, R112, 0x100, RZ ;  /* 0x0000010070707810 */ /* 0x000fc80007ffe0ff */
[----:B------:R1:W-:Y:S03]  /*20b0*/  STG.E.128 desc[UR4][R164.64], R80 ;  /* 0x00000050a4007986 */ /* 0x0003e6000c101d04 */
.L_x_8935:
[----:B------:R-:W-:Y:S05]  /*20c0*/  BSYNC B0 ;  /* 0x0000000000007941 */ /* 0x000fea0003800000 */
.L_x_8934:
[----:B------:R-:W-:Y:S04]  /*20d0*/  BSSY B0, `(.L_x_8936) ;  /* 0x0000025000007945 */ /* 0x000fe80003800000 */
[----:B------:R-:W-:Y:S05]  /*20e0*/  @!P5 BRA `(.L_x_8937) ;  /* 0x00000000008cd947 */ /* 0x000fea0003800000 */
[-CC-:B-1----:R-:W-:Y:S01]  /*20f0*/  FFMA.FTZ R81, R117, R87.reuse, R86.reuse ;  /* 0x0000005775517223 */ /* 0x182fe20000010056 */
        /* <DEDUP_REMOVED lines=34> */
.L_x_8937:
[----:B------:R-:W-:Y:S05]  /*2320*/  BSYNC B0 ;  /* 0x0000000000007941 */ /* 0x000fea0003800000 */
.L_x_8936:
[----:B------:R-:W-:Y:S04]  /*2330*/  BSSY B0, `(.L_x_8938) ;  /* 0x0000025000007945 */ /* 0x000fe80003800000 */
[----:B------:R-:W-:Y:S05]  /*2340*/  @!P4 BRA `(.L_x_8939) ;  /* 0x00000000008cc947 */ /* 0x000fea0003800000 */
[-CC-:B-12---:R-:W-:Y:S01]  /*2350*/  FFMA.FTZ R81, R119, R87.reuse, R86.reuse ;  /* 0x0000005777517223 */ /* 0x186fe20000010056 */
        /* <DEDUP_REMOVED lines=34> */
.L_x_8939:
[----:B------:R-:W-:Y:S05]  /*2580*/  BSYNC B0 ;  /* 0x0000000000007941 */ /* 0x000fea0003800000 */
.L_x_8938:
[----:B------:R-:W-:Y:S04]  /*2590*/  BSSY B0, `(.L_x_8940) ;  /* 0x0000025000007945 */ /* 0x000fe80003800000 */
[----:B------:R-:W-:Y:S05]  /*25a0*/  @!P3 BRA `(.L_x_8941) ;  /* 0x00000000008cb947 */ /* 0x000fea0003800000 */
[-CC-:B-123--:R-:W-:Y:S01]  /*25b0*/  FFMA.FTZ R81, R121, R87.reuse, R86.reuse ;  /* 0x0000005779517223 */ /* 0x18efe20000010056 */
        /* <DEDUP_REMOVED lines=34> */
.L_x_8941:
[----:B------:R-:W-:Y:S05]  /*27e0*/  BSYNC B0 ;  /* 0x0000000000007941 */ /* 0x000fea0003800000 */
.L_x_8940:
[----:B------:R-:W-:Y:S04]  /*27f0*/  BSSY B0, `(.L_x_8942) ;  /* 0x0000025000007945 */ /* 0x000fe80003800000 */
[----:B------:R-:W-:Y:S05]  /*2800*/  @!P2 BRA `(.L_x_8943) ;  /* 0x00000000008ca947 */ /* 0x000fea0003800000 */
[-CC-:B-1234-:R-:W-:Y:S01]  /*2810*/  FFMA.FTZ R81, R123, R87.reuse, R86.reuse ;  /* 0x000000577b517223 */ /* 0x19efe20000010056 */
        /* <DEDUP_REMOVED lines=34> */
.L_x_8943:
[----:B------:R-:W-:Y:S05]  /*2a40*/  BSYNC B0 ;  /* 0x0000000000007941 */ /* 0x000fea0003800000 */
.L_x_8942:
[----:B------:R-:W-:Y:S01]  /*2a50*/  ISETP.NE.AND P6, PT, R170, RZ, PT ;  /* 0x000000ffaa00720c */ /* 0x000fe20003fc5270 */
[----:B------:R-:W-:-:S12]  /*2a60*/  BSSY B0, `(.L_x_8944) ;  /* 0x0000024000007945 */ /* 0x000fd80003800000 */
[----:B------:R-:W-:Y:S05]  /*2a70*/  @!P6 BRA `(.L_x_8945) ;  /* 0x000000000088e947 */ /* 0x000fea0003800000 */
[----:B------:R-:W-:Y:S01]  /*2a80*/  ISETP.NE.U32.AND P6, PT, RZ, UR8, PT ;  /* 0x00000008ff007c0c */ /* 0x000fe2000bfc5070 */
[-CC-:B-1234-:R-:W-:Y:S01]  /*2a90*/  FFMA.FTZ R81, R125, R87.reuse, R86.reuse ;  /* 0x000000577d517223 */ /* 0x19efe20000010056 */
        /* <DEDUP_REMOVED lines=8> */
[C---:B------:R-:W-:Y:S01]  /*2b20*/  FMUL.FTZ R81, R115.reuse, R80 ;  /* 0x0000005073517220 */ /* 0x040fe20000410000 */
[C---:B------:R-:W-:Y:S01]  /*2b30*/  FMUL.FTZ R82, R115.reuse, R82 ;  /* 0x0000005273527220 */ /* 0x040fe20000410000 */
[C---:B------:R-:W-:Y:S01]  /*2b40*/  FMUL.FTZ R83, R115.reuse, R84 ;  /* 0x0000005473537220 */ /* 0x040fe20000410000 */
[----:B------:R-:W-:-:S04]  /*2b50*/  FMUL.FTZ R86, R115, R86 ;  /* 0x0000005673567220 */ /* 0x000fc80000410000 */
[----:B------:R-:W-:Y:S01]  /*2b60*/  @P6 FADD.FTZ R81, R72, R81 ;  /* 0x0000005148516221 */ /* 0x000fe20000010000 */
[----:B------:R-:W-:Y:S01]  /*2b70*/  @P6 FADD.FTZ R82, R73, R82 ;  /* 0x0000005249526221 */ /* 0x000fe20000010000 */
[----:B------:R-:W-:Y:S01]  /*2b80*/  @P6 FADD.FTZ R83, R74, R83 ;  /* 0x000000534a536221 */ /* 0x000fe20000010000 */
[----:B------:R-:W-:Y:S01]  /*2b90*/  @P6 FADD.FTZ R86, R75, R86 ;  /* 0x000000564b566221 */ /* 0x000fe20000010000 */
[----:B------:R-:W-:Y:S01]  /*2ba0*/  ISETP.NE.U32.AND P6, PT, RZ, UR14, PT ;  /* 0x0000000eff007c0c */ /* 0x000fe2000bfc5070 */
[----:B------:R-:W-:-:S03]  /*2bb0*/  FMUL.FTZ R80, R81, R114 ;  /* 0x0000007251507220 */ /* 0x000fc60000410000 */
[----:B------:R-:W-:-:S04]  /*2bc0*/  ISETP.NE.AND.EX P6, PT, RZ, UR15, PT, P6 ;  /* 0x0000000fff007c0c */ /* 0x000fc8000bfc5360 */
[----:B------:R-:W-:Y:S01]  /*2bd0*/  SEL R76, R81, R76, P6 ;  /* 0x0000004c514c7207 */ /* 0x000fe20003000000 */
[CC--:B------:R-:W-:Y:S01]  /*2be0*/  FMUL.FTZ R81, R82.reuse, R114.reuse ;  /* 0x0000007252517220 */ /* 0x0c0fe20000410000 */
[----:B------:R-:W-:Y:S01]  /*2bf0*/  SEL R77, R82, R77, P6 ;  /* 0x0000004d524d7207 */ /* 0x000fe20003000000 */
[C---:B------:R-:W-:Y:S01]  /*2c00*/  FMUL.FTZ R82, R83.reuse, R114 ;  /* 0x0000007253527220 */ /* 0x040fe20000410000 */
[----:B------:R-:W-:Y:S01]  /*2c10*/  SEL R78, R83, R78, P6 ;  /* 0x0000004e534e7207 */ /* 0x000fe20003000000 */
[C---:B------:R-:W-:Y:S01]  /*2c20*/  FMUL.FTZ R83, R86.reuse, R114 ;  /* 0x0000007256537220 */ /* 0x040fe20000410000 */
[----:B------:R-:W-:Y:S02]  /*2c30*/  SEL R79, R86, R79, P6 ;  /* 0x0000004f564f7207 */ /* 0x000fe40003000000 */
[----:B------:R-:W0:Y:S08]  /*2c40*/  LDC.64 R86, c[0x0][0x2f8] ;  /* 0x0000be00ff567b82 */ /* 0x000e300000000a00 */
[----:B------:R-:W1:Y:S01]  /*2c50*/  @P6 LDC.64 R84, c[0x0][0x308] ;  /* 0x0000c200ff546b82 */ /* 0x000e620000000a00 */
[----:B0-----:R-:W-:-:S04]  /*2c60*/  IMAD.WIDE.U32 R86, R112, 0x10, R86 ;  /* 0x0000001070567825 */ /* 0x001fc800078e0056 */
[----:B-1----:R-:W-:-:S05]  /*2c70*/  @P6 IMAD.WIDE.U32 R84, R112, 0x10, R84 ;  /* 0x0000001070546825 */ /* 0x002fca00078e0054 */
[----:B------:R0:W-:Y:S04]  /*2c80*/  @P6 STG.E.128 desc[UR4][R84.64], R76 ;  /* 0x0000004c54006986 */ /* 0x0001e8000c101d04 */
[----:B------:R0:W-:Y:S02]  /*2c90*/  STG.E.128 desc[UR4][R86.64], R80 ;  /* 0x0000005056007986 */ /* 0x0001e4000c101d04 */
.L_x_8945:
[----:B------:R-:W-:Y:S05]  /*2ca0*/  BSYNC B0 ;  /* 0x0000000000007941 */ /* 0x000fea0003800000 */
.L_x_8944:
[----:B------:R-:W-:Y:S02]  /*2cb0*/  IADD3 R89, R89, UR16, RZ ;  /* 0x0000001059597c10 */ /* 0x000fe4000fffe0ff */
[----:B------:R-:W-:Y:S02]  /*2cc0*/  SEL R163, RZ, 0x1, P0 ;  /* 0x00000001ffa37807 */ /* 0x000fe40000000000 */
[----:B------:R-:W-:-:S13]  /*2cd0*/  ISETP.GE.AND P0, PT, R89, UR17, PT ;  /* 0x0000001159007c0c */ /* 0x000fda000bf06270 */
[----:B------:R-:W-:Y:S05]  /*2ce0*/  @!P0 BRA `(.L_x_8946) ;  /* 0xffffffd800d08947 */ /* 0x000fea000383ffff */
.L_x_8920:
[----:B------:R-:W0:Y:S01]  /*2cf0*/  S2R R3, SR_TID.X ;  /* 0x0000000000037919 */ /* 0x000e220000002100 */
[----:B------:R-:W0:Y:S01]  /*2d00*/  S2UR UR6, SR_CTAID.X ;  /* 0x00000000000679c3 */ /* 0x000e220000002500 */
[----:B------:R-:W-:Y:S02]  /*2d10*/  ISETP.NE.AND P6, PT, R169, RZ, PT ;  /* 0x000000ffa900720c */ /* 0x000fe40003fc5270 */
[----:B------:R-:W-:-:S05]  /*2d20*/  ISETP.NE.AND P0, PT, R170, RZ, PT ;  /* 0x000000ffaa00720c */ /* 0x000fca0003f05270 */
[----:B-----5:R-:W1:Y:S08]  /*2d30*/  @P5 LDC.64 R56, c[0x0][0x2d0] ;  /* 0x0000b400ff385b82 */ /* 0x020e700000000a00 */
[----:B------:R-:W2:Y:S08]  /*2d40*/  @P6 LDC.64 R52, c[0x0][0x2d0] ;  /* 0x0000b400ff346b82 */ /* 0x000eb00000000a00 */
[----:B------:R-:W3:Y:S01]  /*2d50*/  @P6 LDC.64 R54, c[0x0][0x2d8] ;  /* 0x0000b600ff366b82 */ /* 0x000ee20000000a00 */
[----:B0-----:R-:W-:-:S07]  /*2d60*/  LEA.HI R3, R3, UR6, RZ, 0x18 ;  /* 0x0000000603037c11 */ /* 0x001fce000f8fc0ff */
[----:B------:R-:W0:Y:S01]  /*2d70*/  @P5 LDC.64 R58, c[0x0][0x2d8] ;  /* 0x0000b600ff3a5b82 */ /* 0x000e220000000a00 */
[----:B------:R-:W-:-:S07]  /*2d80*/  IMAD R3, R3, R0, RZ ;  /* 0x0000000003037224 */ /* 0x000fce00078e02ff */
[----:B------:R-:W4:Y:S01]  /*2d90*/  @P4 LDC.64 R60, c[0x0][0x2d0] ;  /* 0x0000b400ff3c4b82 */ /* 0x000f220000000a00 */
[----:B------:R-:W-:-:S05]  /*2da0*/  LEA.HI R71, R3, R2, RZ, 0x1e ;  /* 0x0000000203477211 */ /* 0x000fca00078ff0ff */
[C---:B--2---:R-:W-:Y:S02]  /*2db0*/  @P6 IMAD.WIDE.U32 R2, R71.reuse, 0x10, R52 ;  /* 0x0000001047026825 */ /* 0x044fe400078e0034 */
[----:B------:R-:W2:Y:S02]  /*2dc0*/  @P4 LDC.64 R62, c[0x0][0x2d8] ;  /* 0x0000b600ff3e4b82 */ /* 0x000ea40000000a00 */
[C---:B---3--:R-:W-:Y:S01]  /*2dd0*/  @P6 IMAD.WIDE.U32 R52, R71.reuse, 0x10, R54 ;  /* 0x0000001047346825 */ /* 0x048fe200078e0036 */
[----:B------:R-:W-:Y:S01]  /*2de0*/  @P6 IADD3 R71, R71, 0x100, RZ ;  /* 0x0000010047476810 */ /* 0x000fe20007ffe0ff */
[----:B------:R3:W-:Y:S04]  /*2df0*/  @P6 STG.E.128 desc[UR4][R2.64], R24 ;  /* 0x0000001802006986 */ /* 0x0007e8000c101d04 */
[----:B------:R-:W3:Y:S01]  /*2e00*/  @P3 LDC.64 R64, c[0x0][0x2d0] ;  /* 0x0000b400ff403b82 */ /* 0x000ee20000000a00 */
[C---:B-1----:R-:W-:Y:S01]  /*2e10*/  @P5 IMAD.WIDE.U32 R56, R71.reuse, 0x10, R56 ;  /* 0x0000001047385825 */ /* 0x042fe200078e0038 */
[----:B------:R1:W-:Y:S03]  /*2e20*/  @P6 STG.E.128 desc[UR4][R52.64], R48 ;  /* 0x0000003034006986 */ /* 0x0003e6000c101d04 */
[C---:B0-----:R-:W-:Y:S01]  /*2e30*/  @P5 IMAD.WIDE.U32 R58, R71.reuse, 0x10, R58 ;  /* 0x00000010473a5825 */ /* 0x041fe200078e003a */
[----:B------:R-:W-:Y:S01]  /*2e40*/  @P5 IADD3 R71, R71, 0x100, RZ ;  /* 0x0000010047475810 */ /* 0x000fe20007ffe0ff */
[----:B------:R1:W-:Y:S01]  /*2e50*/  @P5 STG.E.128 desc[UR4][R56.64], R20 ;  /* 0x0000001438005986 */ /* 0x0003e2000c101d04 */
[----:B------:R-:W0:Y:S03]  /*2e60*/  @P3 LDC.64 R66, c[0x0][0x2d8] ;  /* 0x0000b600ff423b82 */ /* 0x000e260000000a00 */
[C---:B----4-:R-:W-:Y:S01]  /*2e70*/  @P4 IMAD.WIDE.U32 R60, R71.reuse, 0x10, R60 ;  /* 0x00000010473c4825 */ /* 0x050fe200078e003c */
[----:B------:R1:W-:Y:S04]  /*2e80*/  @P5 STG.E.128 desc[UR4][R58.64], R44 ;  /* 0x0000002c3a005986 */ /* 0x0003e8000c101d04 */
[----:B------:R-:W4:Y:S01]  /*2e90*/  @P2 LDC.64 R54, c[0x0][0x2d0] ;  /* 0x0000b400ff362b82 */ /* 0x000f220000000a00 */
[C---:B--2---:R-:W-:Y:S01]  /*2ea0*/  @P4 IMAD.WIDE.U32 R62, R71.reuse, 0x10, R62 ;  /* 0x00000010473e4825 */ /* 0x044fe200078e003e */
[----:B------:R-:W-:Y:S01]  /*2eb0*/  @P4 IADD3 R71, R71, 0x100, RZ ;  /* 0x0000010047474810 */ /* 0x000fe20007ffe0ff */
[----:B------:R1:W-:Y:S04]  /*2ec0*/  @P4 STG.E.128 desc[UR4][R60.64], R16 ;  /* 0x000000103c004986 */ /* 0x0003e8000c101d04 */
[----:B------:R1:W-:Y:S01]  /*2ed0*/  @P4 STG.E.128 desc[UR4][R62.64], R40 ;  /* 0x000000283e004986 */ /* 0x0003e2000c101d04 */
[----:B------:R-:W2:Y:S01]  /*2ee0*/  @P2 LDC.64 R68, c[0x0][0x2d8] ;  /* 0x0000b600ff442b82 */ /* 0x000ea20000000a00 */
[----:B---3--:R-:W-:-:S05]  /*2ef0*/  @P3 IMAD.WIDE.U32 R64, R71, 0x10, R64 ;  /* 0x0000001047403825 */ /* 0x008fca00078e0040 */
[----:B------:R1:W-:Y:S01]  /*2f00*/  @P3 STG.E.128 desc[UR4][R64.64], R12 ;  /* 0x0000000c40003986 */ /* 0x0003e2000c101d04 */
[C---:B0-----:R-:W-:Y:S01]  /*2f10*/  @P3 IMAD.WIDE.U32 R66, R71.reuse, 0x10, R66 ;  /* 0x0000001047423825 */ /* 0x041fe200078e0042 */
[----:B------:R-:W-:-:S04]  /*2f20*/  @P3 IADD3 R71, R71, 0x100, RZ ;  /* 0x0000010047473810 */ /* 0x000fc80007ffe0ff */
[----:B------:R1:W-:Y:S01]  /*2f30*/  @P3 STG.E.128 desc[UR4][R66.64], R36 ;  /* 0x0000002442003986 */ /* 0x0003e2000c101d04 */
[----:B----4-:R-:W-:-:S05]  /*2f40*/  @P2 IMAD.WIDE.U32 R54, R71, 0x10, R54 ;  /* 0x0000001047362825 */ /* 0x010fca00078e0036 */
[----:B------:R1:W-:Y:S01]  /*2f50*/  @P2 STG.E.128 desc[UR4][R54.64], R8 ;  /* 0x0000000836002986 */ /* 0x0003e2000c101d04 */
[----:B--2---:R-:W-:-:S05]  /*2f60*/  @P2 IMAD.WIDE.U32 R68, R71, 0x10, R68 ;  /* 0x0000001047442825 */ /* 0x004fca00078e0044 */
[----:B------:R1:W-:Y:S01]  /*2f70*/  @P2 STG.E.128 desc[UR4][R68.64], R32 ;  /* 0x0000002044002986 */ /* 0x0003e2000c101d04 */
[----:B------:R-:W-:Y:S05]  /*2f80*/  @!P0 EXIT ;  /* 0x000000000000894d */ /* 0x000fea0003800000 */
[----:B------:R-:W0:Y:S01]  /*2f90*/  LDC.64 R2, c[0x0][0x2d0] ;  /* 0x0000b400ff027b82 */ /* 0x000e220000000a00 */
[----:B------:R-:W-:-:S07]  /*2fa0*/  @P2 IADD3 R71, R71, 0x100, RZ ;  /* 0x0000010047472810 */ /* 0x000fce0007ffe0ff */
[----:B-1----:R-:W1:Y:S01]  /*2fb0*/  LDC.64 R8, c[0x0][0x2d8] ;  /* 0x0000b600ff087b82 */ /* 0x002e620000000a00 */
[----:B0-----:R-:W-:-:S05]  /*2fc0*/  IMAD.WIDE.U32 R2, R71, 0x10, R2 ;  /* 0x0000001047027825 */ /* 0x001fca00078e0002 */
[----:B------:R-:W-:Y:S01]  /*2fd0*/  STG.E.128 desc[UR4][R2.64], R4 ;  /* 0x0000000402007986 */ /* 0x000fe2000c101d04 */
[----:B-1----:R-:W-:-:S05]  /*2fe0*/  IMAD.WIDE.U32 R8, R71, 0x10, R8 ;  /* 0x0000001047087825 */ /* 0x002fca00078e0008 */
[----:B------:R-:W-:Y:S01]  /*2ff0*/  STG.E.128 desc[UR4][R8.64], R28 ;  /* 0x0000001c08007986 */ /* 0x000fe2000c101d04 */
[----:B------:R-:W-:Y:S05]  /*3000*/  EXIT ;  /* 0x000000000000794d */ /* 0x000fea0003800000 */
.L_x_8933:
[----:B------:R-:W-:Y:S01]  /*3010*/  HFMA2.MMA R173, -RZ, RZ, 0, 9.5367431640625e-07 ;  /* 0x00000010ffad7435 */ /* 0x000fe200000001ff */
[----:B------:R-:W-:Y:S02]  /*3020*/  MOV R174, R165 ;  /* 0x000000a500ae7202 */ /* 0x000fe40000000f00 */
[----:B------:R-:W-:Y:S02]  /*3030*/  MOV R176, 0x1f ;  /* 0x0000001f00b07802 */ /* 0x000fe40000000f00 */
[----:B------:R-:W-:-:S07]  /*3040*/  MOV R171, 0xffffffff ;  /* 0xffffffff00ab7802 */ /* 0x000fce0000000f00 */
[----:B-----5:R-:W-:Y:S05]  /*3050*/  WARPSYNC.COLLECTIVE R171, `(.L_x_8947) ;  /* 0x00000000ab087348 */ /* 0x020fea0003c00000 */
[----:B------:R0:W1:Y:S02]  /*3060*/  SHFL.DOWN P6, R172, R174, R173, R176 ;  /* 0x080000adaeac7389 */ /* 0x00006400000c00b0 */
[----:B01---5:R-:W-:Y:S01]  /*3070*/  ENDCOLLECTIVE ;  /* 0x000000000000791b */ /* 0x023fe20003800000 */
.L_x_8947:
[----:B------:R-:W-:Y:S02]  /*3080*/  MOV R174, R166 ;  /* 0x000000a600ae7202 */ /* 0x000fe40000000f00 */
[----:B------:R-:W-:-:S07]  /*3090*/  MOV R82, R172 ;  /* 0x000000ac00527202 */ /* 0x000fce0000000f00 */
[----:B------:R-:W-:Y:S05]  /*30a0*/  WARPSYNC.COLLECTIVE R171, `(.L_x_8948) ;  /* 0x00000000ab087348 */ /* 0x000fea0003c00000 */
[----:B------:R0:W1:Y:S02]  /*30b0*/  SHFL.DOWN P6, R172, R174, R173, R176 ;  /* 0x080000adaeac7389 */ /* 0x00006400000c00b0 */
[----:B01----:R-:W-:Y:S01]  /*30c0*/  ENDCOLLECTIVE ;  /* 0x000000000000791b */ /* 0x003fe20003800000 */
.L_x_8948:
[----:B------:R-:W-:Y:S01]  /*30d0*/  FADD.FTZ R82, R82, R165 ;  /* 0x000000a552527221 */ /* 0x000fe20000010000 */
[----:B------:R-:W-:-:S04]  /*30e0*/  HFMA2.MMA R173, -RZ, RZ, 0, 4.76837158203125e-07 ;  /* 0x00000008ffad7435 */ /* 0x000fc800000001ff */
[----:B------:R-:W-:Y:S02]  /*30f0*/  MOV R174, R82 ;  /* 0x0000005200ae7202 */ /* 0x000fe40000000f00 */
[----:B------:R-:W-:-:S07]  /*3100*/  MOV R83, R172 ;  /* 0x000000ac00537202 */ /* 0x000fce0000000f00 */
[----:B------:R-:W-:Y:S05]  /*3110*/  WARPSYNC.COLLECTIVE R171, `(.L_x_8949) ;  /* 0x00000000ab087348 */ /* 0x000fea0003c00000 */
[----:B------:R0:W1:Y:S02]  /*3120*/  SHFL.DOWN P6, R172, R174, R173, R176 ;  /* 0x080000adaeac7389 */ /* 0x00006400000c00b0 */
[----:B01----:R-:W-:Y:S01]  /*3130*/  ENDCOLLECTIVE ;  /* 0x000000000000791b */ /* 0x003fe20003800000 */
.L_x_8949:
[----:B------:R-:W-:-:S05]  /*3140*/  FADD.FTZ R83, R83, R166 ;  /* 0x000000a653537221 */ /* 0x000fca0000010000 */
[----:B------:R-:W-:Y:S02]  /*3150*/  MOV R174, R83 ;  /* 0x0000005300ae7202 */ /* 0x000fe40000000f00 */
[----:B------:R-:W-:-:S07]  /*3160*/  MOV R85, R172 ;  /* 0x000000ac00557202 */ /* 0x000fce0000000f00 */
[----:B------:R-:W-:Y:S05]  /*3170*/  WARPSYNC.COLLECTIVE R171, `(.L_x_8950) ;  /* 0x00000000ab087348 */ /* 0x000fea0003c00000 */
[----:B------:R0:W1:Y:S02]  /*3180*/  SHFL.DOWN P6, R172, R174, R173, R176 ;  /* 0x080000adaeac7389 */ /* 0x00006400000c00b0 */
[----:B01----:R-:W-:Y:S01]  /*3190*/  ENDCOLLECTIVE ;  /* 0x000000000000791b */ /* 0x003fe20003800000 */
.L_x_8950:
[----:B------:R-:W-:Y:S01]  /*31a0*/  FADD.FTZ R85, R82, R85 ;  /* 0x0000005552557221 */ /* 0x000fe20000010000 */
[----:B------:R-:W-:-:S04]  /*31b0*/  HFMA2.MMA R173, -RZ, RZ, 0, 2.384185791015625e-07 ;  /* 0x00000004ffad7435 */ /* 0x000fc800000001ff */
[----:B------:R-:W-:Y:S02]  /*31c0*/  MOV R174, R85 ;  /* 0x0000005500ae7202 */ /* 0x000fe40000000f00 */
[----:B------:R-:W-:-:S07]  /*31d0*/  MOV R84, R172 ;  /* 0x000000ac00547202 */ /* 0x000fce0000000f00 */
[----:B------:R-:W-:Y:S05]  /*31e0*/  WARPSYNC.COLLECTIVE R171, `(.L_x_8951) ;  /* 0x00000000ab087348 */ /* 0x000fea0003c00000 */
[----:B------:R0:W1:Y:S02]  /*31f0*/  SHFL.DOWN P6, R172, R174, R173, R176 ;  /* 0x080000adaeac7389 */ /* 0x00006400000c00b0 */
[----:B01----:R-:W-:Y:S01]  /*3200*/  ENDCOLLECTIVE ;  /* 0x000000000000791b */ /* 0x003fe20003800000 */
.L_x_8951:
[----:B------:R-:W-:-:S05]  /*3210*/  FADD.FTZ R84, R83, R84 ;  /* 0x0000005453547221 */ /* 0x000fca0000010000 */
[----:B------:R-:W-:Y:S02]  /*3220*/  MOV R174, R84 ;  /* 0x0000005400ae7202 */ /* 0x000fe40000000f00 */
[----:B------:R-:W-:-:S07]  /*3230*/  MOV R86, R172 ;  /* 0x000000ac00567202 */ /* 0x000fce0000000f00 */
[----:B------:R-:W-:Y:S05]  /*3240*/  WARPSYNC.COLLECTIVE R171, `(.L_x_8952) ;  /* 0x00000000ab087348 */ /* 0x000fea0003c00000 */
[----:B------:R0:W1:Y:S02]  /*3250*/  SHFL.DOWN P6, R172, R174, R173, R176 ;  /* 0x080000adaeac7389 */ /* 0x00006400000c00b0 */
[----:B01----:R-:W-:Y:S01]  /*3260*/  ENDCOLLECTIVE ;  /* 0x000000000000791b */ /* 0x003fe20003800000 */
.L_x_8952:
[----:B------:R-:W-:Y:S01]  /*3270*/  FADD.FTZ R86, R85, R86 ;  /* 0x0000005655567221 */ /* 0x000fe20000010000 */
[----:B------:R-:W-:-:S04]  /*3280*/  HFMA2.MMA R173, -RZ, RZ, 0, 1.1920928955078125e-07 ;  /* 0x00000002ffad7435 */ /* 0x000fc800000001ff */
[----:B------:R-:W-:Y:S02]  /*3290*/  MOV R174, R86 ;  /* 0x0000005600ae7202 */ /* 0x000fe40000000f00 */
[----:B------:R-:W-:-:S07]  /*32a0*/  MOV R87, R172 ;  /* 0x000000ac00577202 */ /* 0x000fce0000000f00 */
[----:B------:R-:W-:Y:S05]  /*32b0*/  WARPSYNC.COLLECTIVE R171, `(.L_x_8953) ;  /* 0x00000000ab087348 */ /* 0x000fea0003c00000 */
[----:B------:R0:W1:Y:S02]  /*32c0*/  SHFL.DOWN P6, R172, R174, R173, R176 ;  /* 0x080000adaeac7389 */ /* 0x00006400000c00b0 */
[----:B01----:R-:W-:Y:S01]  /*32d0*/  ENDCOLLECTIVE ;  /* 0x000000000000791b */ /* 0x003fe20003800000 */
.L_x_8953:
[----:B------:R-:W-:-:S05]  /*32e0*/  FADD.FTZ R87, R84, R87 ;  /* 0x0000005754577221 */ /* 0x000fca0000010000 */
[----:B------:R-:W-:Y:S02]  /*32f0*/  MOV R174, R87 ;  /* 0x0000005700ae7202 */ /* 0x000fe40000000f00 */
[----:B------:R-:W-:-:S07]  /*3300*/  MOV R163, R172 ;  /* 0x000000ac00a37202 */ /* 0x000fce0000000f00 */
[----:B------:R-:W-:Y:S05]  /*3310*/  WARPSYNC.COLLECTIVE R171, `(.L_x_8954) ;  /* 0x00000000ab087348 */ /* 0x000fea0003c00000 */
[----:B------:R0:W1:Y:S02]  /*3320*/  SHFL.DOWN P6, R172, R174, R173, R176 ;  /* 0x080000adaeac7389 */ /* 0x00006400000c00b0 */
[----:B01----:R-:W-:Y:S01]  /*3330*/  ENDCOLLECTIVE ;  /* 0x000000000000791b */ /* 0x003fe20003800000 */
.L_x_8954:
[----:B------:R-:W-:Y:S01]  /*3340*/  FADD.FTZ R163, R86, R163 ;  /* 0x000000a356a37221 */ /* 0x000fe20000010000 */
[----:B------:R-:W-:-:S04]  /*3350*/  HFMA2.MMA R173, -RZ, RZ, 0, 5.9604644775390625e-08 ;  /* 0x00000001ffad7435 */ /* 0x000fc800000001ff */
[----:B------:R-:W-:Y:S02]  /*3360*/  MOV R174, R163 ;  /* 0x000000a300ae7202 */ /* 0x000fe40000000f00 */
[----:B------:R-:W-:-:S07]  /*3370*/  MOV R164, R172 ;  /* 0x000000ac00a47202 */ /* 0x000fce0000000f00 */
[----:B------:R-:W-:Y:S05]  /*3380*/  WARPSYNC.COLLECTIVE R171, `(.L_x_8955) ;  /* 0x00000000ab087348 */ /* 0x000fea0003c00000 */
[----:B------:R0:W1:Y:S02]  /*3390*/  SHFL.DOWN P6, R172, R174, R173, R176 ;  /* 0x080000adaeac7389 */ /* 0x00006400000c00b0 */
[----:B01----:R-:W-:Y:S01]  /*33a0*/  ENDCOLLECTIVE ;  /* 0x000000000000791b */ /* 0x003fe20003800000 */
.L_x_8955:
[----:B------:R-:W-:-:S05]  /*33b0*/  FADD.FTZ R164, R87, R164 ;  /* 0x000000a457a47221 */ /* 0x000fca0000010000 */
[----:B------:R-:W-:Y:S02]  /*33c0*/  MOV R174, R164 ;  /* 0x000000a400ae7202 */ /* 0x000fe40000000f00 */
[----:B------:R-:W-:-:S07]  /*33d0*/  MOV R82, R172 ;  /* 0x000000ac00527202 */ /* 0x000fce0000000f00 */
[----:B------:R-:W-:Y:S05]  /*33e0*/  WARPSYNC.COLLECTIVE R171, `(.L_x_8956) ;  /* 0x00000000ab087348 */ /* 0x000fea0003c00000 */
[----:B------:R0:W1:Y:S02]  /*33f0*/  SHFL.DOWN P6, R172, R174, R173, R176 ;  /* 0x080000adaeac7389 */ /* 0x00006400000c00b0 */
[----:B01----:R-:W-:Y:S01]  /*3400*/  ENDCOLLECTIVE ;  /* 0x000000000000791b */ /* 0x003fe20003800000 */
.L_x_8956:
[----:B------:R-:W-:Y:S01]  /*3410*/  MOV R83, R172 ;  /* 0x000000ac00537202 */ /* 0x000fe20000000f00 */
[----:B------:R-:W-:Y:S06]  /*3420*/  BRA `(.L_x_8957) ;  /* 0xffffffe400f87947 */ /* 0x000fec000383ffff */
.L_x_8958:
        /* <DEDUP_REMOVED lines=13> */
.L_x_11419:


//--------------------- .text._ZN10layer_norm13ln_bwd_kernelINS_13Kernel_traitsI6__halfffffjLj6144ELj1ELj1ELj8ELj16ENS_18Kernel_traits_baseILj6144ES2_ffffjLj256EEEEELb0ELb0ELb0ELb1EEEvNS_9BwdParamsE --------------------------
	.section	.text._ZN10layer_norm13ln_bwd_kernelINS_13Kernel_traitsI6__halfffffjLj6144ELj1ELj1ELj8ELj16ENS_18Kernel_traits_baseILj6144ES2_ffffjLj256EEEEELb0ELb0ELb0ELb1EEEvNS_9BwdParamsE,"ax",@progbits
	.align	128
        .global         _ZN10layer_norm13ln_bwd_kernelINS_13Kernel_traitsI6__halfffffjLj6144ELj1ELj1ELj8ELj16ENS_18Kernel_traits_baseILj6144ES2_ffffjLj256EEEEELb0ELb0ELb0ELb1EEEvNS_9BwdParamsE
        .type           _ZN10layer_norm13ln_bwd_kernelINS_13Kernel_traitsI6__halfffffjLj6144ELj1ELj1ELj8ELj16ENS_18Kernel_traits_baseILj6144ES2_ffffjLj256EEEEELb0ELb0ELb0ELb1EEEvNS_9BwdParamsE,@function
        .size           _ZN10layer_norm13ln_bwd_kernelINS_13Kernel_traitsI6__halfffffjLj6144ELj1ELj1ELj8ELj16ENS_18Kernel_traits_baseILj6144ES2_ffffjLj256EEEEELb0ELb0ELb0ELb1EEEvNS_9BwdParamsE,(.L_x_11420 - _ZN10layer_norm13ln_bwd_kernelINS_13Kernel_traitsI6__halfffffjLj6144ELj1ELj1ELj8ELj16ENS_18Kernel_traits_baseILj6144ES2_ffffjLj256EEEEELb0ELb0ELb0ELb1EEEvNS_9BwdParamsE)
        .other          _ZN10layer_norm13ln_bwd_kernelINS_13Kernel_traitsI6__halfffffjLj6144ELj1ELj1ELj8ELj16ENS_18Kernel_traits_baseILj6144ES2_ffffjLj256EEEEELb0ELb0ELb0ELb1EEEvNS_9BwdParamsE,@"STO_CUDA_ENTRY STV_DEFAULT"
_ZN10layer_norm13ln_bwd_kernelINS_13Kernel_traitsI6__halfffffjLj6144ELj1ELj1ELj8ELj16ENS_18Kernel_traits_baseILj6144ES2_ffffjLj256EEEEELb0ELb0ELb0ELb1EEEvNS_9BwdParamsE:
.text._ZN10layer_norm13ln_bwd_kernelINS_13Kernel_traitsI6__halfffffjLj6144ELj1ELj1ELj8ELj16ENS_18Kernel_traits_baseILj6144ES2_ffffjLj256EEEEELb0ELb0ELb0ELb1EEEvNS_9BwdParamsE:
        /* <DEDUP_REMOVED lines=38> */
.L_x_8959:
[----:B------:R-:W-:Y:S01]  /*0260*/  SHF.L.U32 R0, R150, 0x3, RZ ;  /* 0x0000000396007819 */ /* 0x000fe200000006ff */
[----:B------:R-:W-:-:S03]  /*0270*/  ULDC.64 UR4, c[0x0][0x260] ;  /* 0x0000980000047ab9 */ /* 0x000fc60000000a00 */
[----:B------:R-:W-:-:S04]  /*0280*/  LOP3.LUT R0, R0, 0x7f8, RZ, 0xc0, !PT ;  /* 0x000007f800007812 */ /* 0x000fc800078ec0ff */
[----:B------:R-:W-:-:S04]  /*0290*/  IADD3 R2, P0, R0, UR4, RZ ;  /* 0x0000000400027c10 */ /* 0x000fc8000ff1e0ff */
[----:B------:R-:W-:Y:S01]  /*02a0*/  IADD3.X R3, RZ, UR5, RZ, P0, !PT ;  /* 0x00000005ff037c10 */ /* 0x000fe200087fe4ff */
[----:B------:R-:W-:-:S04]  /*02b0*/  ULDC.64 UR4, c[0x0][0x270] ;  /* 0x00009c0000047ab9 */ /* 0x000fc80000000a00 */
[----:B------:R-:W2:Y:S04]  /*02c0*/  LDG.E.64 R146, desc[UR6][R2.64] ;  /* 0x0000000602927981 */ /* 0x000ea8000c1e1b00 */
[----:B------:R-:W3:Y:S04]  /*02d0*/  LDG.E.64 R142, desc[UR6][R2.64+0x800] ;  /* 0x00080006028e7981 */ /* 0x000ee8000c1e1b00 */
[----:B------:R-:W4:Y:S04]  /*02e0*/  LDG.E.64 R138, desc[UR6][R2.64+0x1000] ;  /* 0x00100006028a7981 */ /* 0x000f28000c1e1b00 */
[----:B------:R-:W5:Y:S04]  /*02f0*/  LDG.E.64 R134, desc[UR6][R2.64+0x1800] ;  /* 0x0018000602867981 */ /* 0x000f68000c1e1b00 */
[----:B------:R-:W5:Y:S04]  /*0300*/  LDG.E.64 R130, desc[UR6][R2.64+0x2000] ;  /* 0x0020000602827981 */ /* 0x000f68000c1e1b00 */
[----:B------:R-:W5:Y:S01]  /*0310*/  LDG.E.64 R126, desc[UR6][R2.64+0x2800] ;  /* 0x00280006027e7981 */ /* 0x000f62000c1e1b00 */
[----:B------:R-:W-:Y:S01]  /*0320*/  ISETP.NE.U32.AND P0, PT, RZ, UR4, PT ;  /* 0x00000004ff007c0c */ /* 0x000fe2000bf05070 */
[----:B------:R-:W-:Y:S01]  /*0330*/  HFMA2.MMA R154, -RZ, RZ, 0, 5.9604644775390625e-08 ;  /* 0x00000001ff9a7435 */ /* 0x000fe200000001ff */
[----:B------:R-:W-:Y:S01]  /*0340*/  CS2R R124, SRZ ;  /* 0x00000000007c7805 */ /* 0x000fe2000001ff00 */
[----:B------:R-:W-:Y:S01]  /*0350*/  HFMA2.MMA R144, -RZ, RZ, 0, 0 ;  /* 0x00000000ff907435 */ /* 0x000fe200000001ff */
[----:B------:R-:W-:Y:S01]  /*0360*/  ISETP.NE.AND.EX P0, PT, RZ, UR5, PT, P0 ;  /* 0x00000005ff007c0c */ /* 0x000fe2000bf05300 */
[----:B------:R-:W-:Y:S01]  /*0370*/  HFMA2.MMA R140, -RZ, RZ, 0, 0 ;  /* 0x00000000ff8c7435 */ /* 0x000fe200000001ff */
[----:B------:R-:W-:Y:S01]  /*0380*/  CS2R R122, SRZ ;  /* 0x00000000007a7805 */ /* 0x000fe2000001ff00 */
        /* <DEDUP_REMOVED lines=17> */
[----:B------:R-:W-:-:S02]  /*04a0*/  CS2R R104, SRZ ;  /* 0x0000000000687805 */ /* 0x000fc4000001ff00 */
[----:B------:R-:W-:Y:S02]  /*04b0*/  CS2R R102, SRZ ;  /* 0x0000000000667805 */ /* 0x000fe4000001ff00 */
[----:B------:R-:W-:Y:S02]  /*04c0*/  CS2R R100, SRZ ;  /* 0x0000000000647805 */ /* 0x000fe4000001ff00 */
[----:B------:R-:W-:Y:S02]  /*04d0*/  MOV R97, RZ ;  /* 0x000000ff00617202 */ /* 0x000fe40000000f00 */
[----:B------:R-:W-:Y:S02]  /*04e0*/  MOV R93, RZ ;  /* 0x000000ff005d7202 */ /* 0x000fe40000000f00 */
[----:B------:R-:W-:Y:S02]  /*04f0*/  MOV R89, RZ ;  /* 0x000000ff00597202 */ /* 0x000fe40000000f00 */
[----:B------:R-:W-:-:S02]  /*0500*/  MOV R85, RZ ;  /* 0x000000ff00557202 */ /* 0x000fc40000000f00 */
[----:B------:R-:W-:Y:S02]  /*0510*/  MOV R81, RZ ;  /* 0x000000ff00517202 */ /* 0x000fe40000000f00 */
[--C-:B--2---:R-:W-:Y:S01]  /*0520*/  SHF.R.U64 R98, R146, 0x10, R147.reuse ;  /* 0x0000001092627819 */ /* 0x104fe20000001293 */
[----:B------:R-:W-:Y:S01]  /*0530*/  HADD2.F32 R149, -RZ, R146.H0_H0 ;  /* 0x20000092ff957230 */ /* 0x000fe20000004100 */
[----:B------:R-:W-:Y:S01]  /*0540*/  SHF.R.U32.HI R96, RZ, 0x10, R147 ;  /* 0x00000010ff607819 */ /* 0x000fe20000011693 */
[----:B------:R-:W-:Y:S01]  /*0550*/  HADD2.F32 R147, -RZ, R147.H0_H0 ;  /* 0x20000093ff937230 */ /* 0x000fe20000004100 */
[--C-:B---3--:R-:W-:Y:S01]  /*0560*/  SHF.R.U64 R94, R142, 0x10, R143.reuse ;  /* 0x000000108e5e7819 */ /* 0x108fe2000000128f */
[----:B------:R-:W-:Y:S01]  /*0570*/  HADD2.F32 R145, -RZ, R142.H0_H0 ;  /* 0x2000008eff917230 */ /* 0x000fe20000004100 */
[----:B------:R-:W-:Y:S01]  /*0580*/  SHF.R.U32.HI R92, RZ, 0x10, R143 ;  /* 0x00000010ff5c7819 */ /* 0x000fe2000001168f */
[----:B------:R-:W-:Y:S01]  /*0590*/  HADD2.F32 R143, -RZ, R143.H0_H0 ;  /* 0x2000008fff8f7230 */ /* 0x000fe20000004100 */
[--C-:B----4-:R-:W-:Y:S01]  /*05a0*/  SHF.R.U64 R90, R138, 0x10, R139.reuse ;  /* 0x000000108a5a7819 */ /* 0x110fe2000000128b */
[----:B------:R-:W-:Y:S01]  /*05b0*/  HADD2.F32 R141, -RZ, R138.H0_H0 ;  /* 0x2000008aff8d7230 */ /* 0x000fe20000004100 */
[----:B------:R-:W-:Y:S01]  /*05c0*/  SHF.R.U32.HI R88, RZ, 0x10, R139 ;  /* 0x00000010ff587819 */ /* 0x000fe2000001168b */
[----:B------:R-:W-:Y:S01]  /*05d0*/  HADD2.F32 R139, -RZ, R139.H0_H0 ;  /* 0x2000008bff8b7230 */ /* 0x000fe20000004100 */
[--C-:B-----5:R-:W-:Y:S01]  /*05e0*/  SHF.R.U64 R86, R134, 0x10, R135.reuse ;  /* 0x0000001086567819 */ /* 0x120fe20000001287 */
[----:B------:R-:W-:Y:S01]  /*05f0*/  HADD2.F32 R137, -RZ, R134.H0_H0 ;  /* 0x20000086ff897230 */ /* 0x000fe20000004100 */
[----:B------:R-:W-:Y:S01]  /*0600*/  SHF.R.U32.HI R84, RZ, 0x10, R135 ;  /* 0x00000010ff547819 */ /* 0x000fe20000011687 */
[----:B------:R-:W-:Y:S01]  /*0610*/  HADD2.F32 R135, -RZ, R135.H0_H0 ;  /* 0x20000087ff877230 */ /* 0x000fe20000004100 */
[--C-:B------:R-:W-:Y:S01]  /*0620*/  SHF.R.U64 R82, R130, 0x10, R131.reuse ;  /* 0x0000001082527819 */ /* 0x100fe20000001283 */
[----:B------:R-:W-:Y:S01]  /*0630*/  HADD2.F32 R133, -RZ, R130.H0_H0 ;  /* 0x20000082ff857230 */ /* 0x000fe20000004100 */
[----:B------:R-:W-:Y:S01]  /*0640*/  SHF.R.U32.HI R80, RZ, 0x10, R131 ;  /* 0x00000010ff507819 */ /* 0x000fe20000011683 */
[----:B------:R-:W-:Y:S01]  /*0650*/  HADD2.F32 R131, -RZ, R131.H0_H0 ;  /* 0x20000083ff837230 */ /* 0x000fe20000004100 */
[--C-:B------:R-:W-:Y:S01]  /*0660*/  SHF.R.U64 R78, R126, 0x10, R127.reuse ;  /* 0x000000107e4e7819 */ /* 0x100fe2000000127f */
[----:B------:R-:W-:Y:S01]  /*0670*/  HADD2.F32 R129, -RZ, R126.H0_H0 ;  /* 0x2000007eff817230 */ /* 0x000fe20000004100 */
[----:B------:R-:W-:Y:S01]  /*0680*/  SHF.R.U32.HI R0, RZ, 0x10, R127 ;  /* 0x00000010ff007819 */ /* 0x000fe2000001167f */
[----:B------:R-:W-:Y:S01]  /*0690*/  HADD2.F32 R127, -RZ, R127.H0_H0 ;  /* 0x2000007fff7f7230 */ /* 0x000fe20000004100 */
[----:B------:R-:W-:Y:S01]  /*06a0*/  MOV R146, RZ ;  /* 0x000000ff00927202 */ /* 0x000fe20000000f00 */
        /* <DEDUP_REMOVED lines=10> */
[----:B------:R-:W-:-:S02]  /*0750*/  HADD2.F32 R88, -RZ, R88.H0_H0 ;  /* 0x20000058ff587230 */ /* 0x000fc40000004100 */
[----:B------:R-:W-:Y:S02]  /*0760*/  HADD2.F32 R86, -RZ, R86.H0_H0 ;  /* 0x20000056ff567230 */ /* 0x000fe40000004100 */
[----:B------:R-:W-:Y:S02]  /*0770*/  HADD2.F32 R84, -RZ, R84.H0_H0 ;  /* 0x20000054ff547230 */ /* 0x000fe40000004100 */
[----:B------:R-:W-:Y:S02]  /*0780*/  HADD2.F32 R82, -RZ, R82.H0_H0 ;  /* 0x20000052ff527230 */ /* 0x000fe40000004100 */
[----:B------:R-:W-:Y:S02]  /*0790*/  HADD2.F32 R80, -RZ, R80.H0_H0 ;  /* 0x20000050ff507230 */ /* 0x000fe40000004100 */
[----:B------:R-:W-:Y:S02]  /*07a0*/  HADD2.F32 R78, -RZ, R78.H0_H0 ;  /* 0x2000004eff4e7230 */ /* 0x000fe40000004100 */
[----:B------:R-:W-:-:S07]  /*07b0*/  HADD2.F32 R0, -RZ, R0.H0_H0 ;  /* 0x20000000ff007230 */ /* 0x000fce0000004100 */
.L_x_8968:
[----:B0-----:R-:W0:Y:S01]  /*07c0*/  LDC.64 R2, c[0x0][0x250] ;  /* 0x00009400ff027b82 */ /* 0x001e220000000a00 */
[----:B------:R-:W-:-:S05]  /*07d0*/  IMAD R32, R148, UR8, RZ ;  /* 0x0000000894207c24 */ /* 0x000fca000f8e02ff */
[----:B------:R-:W-:Y:S02]  /*07e0*/  SHF.R.S32.HI R33, RZ, 0x1f, R32 ;  /* 0x0000001fff217819 */ /* 0x000fe40000011420 */
[----:B------:R-:W1:Y:S02]  /*07f0*/  LDC.64 R72, c[0x0][0x238] ;  /* 0x00008e00ff487b82 */ /* 0x000e640000000a00 */
[----:B------:R-:W-:Y:S02]  /*0800*/  LEA.HI R33, R33, R32, RZ, 0x2 ;  /* 0x0000002021217211 */ /* 0x000fe400078f10ff */
[----:B------:R-:W-:-:S04]  /*0810*/  LOP3.LUT R32, R150, 0xff, RZ, 0xc0, !PT ;  /* 0x000000ff96207812 */ /* 0x000fc800078ec0ff */
[----:B------:R-:W-:Y:S01]  /*0820*/  LEA.HI.SX32 R163, R33, R32, 0x1e ;  /* 0x0000002021a37211 */ /* 0x000fe200078ff2ff */
[----:B------:R-:W2:Y:S01]  /*0830*/  LDC.64 R76, c[0x0][0x2c8] ;  /* 0x0000b200ff4c7b82 */ /* 0x000ea20000000a00 */
[----:B0-----:R-:W-:-:S07]  /*0840*/  IMAD.WIDE R2, R148, 0x4, R2 ;  /* 0x0000000494027825 */ /* 0x001fce00078e0202 */
[----:B------:R-:W0:Y:S01]  /*0850*/  @P0 LDC.64 R38, c[0x0][0x270] ;  /* 0x00009c00ff260b82 */ /* 0x000e220000000a00 */
[----:B------:R3:W4:Y:S01]  /*0860*/  LDG.E R156, desc[UR6][R2.64] ;  /* 0x00000006029c7981 */ /* 0x000722000c1e1900 */
[C---:B------:R-:W-:Y:S01]  /*0870*/  IADD3 R161, R163.reuse, 0x100, RZ ;  /* 0x00000100a3a17810 */ /* 0x040fe20007ffe0ff */
[----:B-1----:R-:W-:-:S05]  /*0880*/  IMAD.WIDE.U32 R52, R163, 0x10, R72 ;  /* 0x00000010a3347825 */ /* 0x002fca00078e0048 */
[----:B------:R-:W1:Y:S01]  /*0890*/  LDC.64 R40, c[0x0][0x258] ;  /* 0x00009600ff287b82 */ /* 0x000e620000000a00 */
[----:B------:R-:W-:Y:S01]  /*08a0*/  SHF.R.S32.HI R32, RZ, 0x1f, R148 ;  /* 0x0000001fff207819 */ /* 0x000fe20000011494 */
[--C-:B------:R-:W-:Y:S01]  /*08b0*/  IMAD.WIDE.U32 R56, R161, 0x10, R72.reuse ;  /* 0x00000010a1387825 */ /* 0x100fe200078e0048 */
[----:B------:R-:W-:Y:S01]  /*08c0*/  IADD3 R159, R163, 0x200, RZ ;  /* 0x00000200a39f7810 */ /* 0x000fe20007ffe0ff */
[----:B------:R-:W4:Y:S01]  /*08d0*/  LDG.E.128 R52, desc[UR6][R52.64] ;  /* 0x0000000634347981 */ /* 0x000f22000c1e1d00 */
[----:B------:R-:W-:Y:S02]  /*08e0*/  MOV R151, 0x3f800000 ;  /* 0x3f80000000977802 */ /* 0x000fe40000000f00 */
[----:B--2---:R-:W-:Y:S01]  /*08f0*/  ISETP.NE.U32.AND P1, PT, R76, RZ, PT ;  /* 0x000000ff4c00720c */ /* 0x004fe20003f25070 */
[----:B---3--:R-:W2:Y:S01]  /*0900*/  LDC.64 R2, c[0x0][0x2b8] ;  /* 0x0000ae00ff027b82 */ /* 0x008ea20000000a00 */
[----:B------:R-:W3:Y:S01]  /*0910*/  LDG.E.128 R56, desc[UR6][R56.64] ;  /* 0x0000000638387981 */ /* 0x000ee2000c1e1d00 */
[----:B------:R-:W-:Y:S01]  /*0920*/  IMAD.WIDE.U32 R60, R159, 0x10, R72 ;  /* 0x000000109f3c7825 */ /* 0x000fe200078e0048 */
[----:B------:R-:W-:-:S02]  /*0930*/  ISETP.NE.AND.EX P1, PT, R77, RZ, PT, P1 ;  /* 0x000000ff4d00720c */ /* 0x000fc40003f25310 */
[----:B------:R-:W-:Y:S02]  /*0940*/  IADD3 R157, R163, 0x300, RZ ;  /* 0x00000300a39d7810 */ /* 0x000fe40007ffe0ff */
[C---:B0-----:R-:W-:Y:S01]  /*0950*/  @P0 LEA R38, P2, R148.reuse, R38, 0x2 ;  /* 0x0000002694260211 */ /* 0x041fe200078410ff */
[----:B------:R-:W3:Y:S08]  /*0960*/  LDG.E.128 R60, desc[UR6][R60.64] ;  /* 0x000000063c3c7981 */ /* 0x000ef0000c1e1d00 */
[----:B------:R-:W0:Y:S01]  /*0970*/  @P1 LDC.64 R36, c[0x0][0x2c8] ;  /* 0x0000b200ff241b82 */ /* 0x000e220000000a00 */
[C---:B------:R-:W-:Y:S01]  /*0980*/  @P0 LEA.HI.X R39, R148.reuse, R39, R32, 0x2, P2 ;  /* 0x0000002794270211 */ /* 0x040fe200010f1420 */
[----:B-1----:R-:W-:-:S04]  /*0990*/  IMAD.WIDE R40, R148, 0x4, R40 ;  /* 0x0000000494287825 */ /* 0x002fc800078e0228 */
[----:B------:R-:W5:Y:S01]  /*09a0*/  @P0 LDG.E R151, desc[UR6][R38.64] ;  /* 0x0000000626970981 */ /* 0x000f62000c1e1900 */
[----:B--2---:R-:W-:Y:S01]  /*09b0*/  IMAD.WIDE.U32 R32, R163, 0x10, R2 ;  /* 0x00000010a3207825 */ /* 0x004fe200078e0002 */
[----:B------:R-:W1:Y:S02]  /*09c0*/  @P1 LDC.64 R42, c[0x0][0x2c8] ;  /* 0x0000b200ff2a1b82 */ /* 0x000e640000000a00 */
[----:B------:R-:W2:Y:S04]  /*09d0*/  LDG.E R152, desc[UR6][R40.64] ;  /* 0x0000000628987981 */ /* 0x000ea8000c1e1900 */
[----:B------:R-:W2:Y:S02]  /*09e0*/  LDG.E.128 R32, desc[UR6][R32.64] ;  /* 0x0000000620207981 */ /* 0x000ea4000c1e1d00 */
[----:B------:R-:W1:Y:S01]  /*09f0*/  @P1 LDC.64 R44, c[0x0][0x2c8] ;  /* 0x0000b200ff2c1b82 */ /* 0x000e620000000a00 */
[----:B0-----:R-:W-:Y:S01]  /*0a00*/  @P1 IMAD.WIDE.U32 R48, R159, 0x10, R36 ;  /* 0x000000109f301825 */ /* 0x001fe200078e0024 */
[----:B------:R-:W-:-:S06]  /*0a10*/  IADD3 R155, R163, 0x400, RZ ;  /* 0x00000400a39b7810 */ /* 0x000fcc0007ffe0ff */
[----:B------:R-:W0:Y:S01]  /*0a20*/  @P1 LDC.64 R50, c[0x0][0x2c8] ;  /* 0x0000b200ff321b82 */ /* 0x000e220000000a00 */
[----:B------:R-:W-:Y:S01]  /*0a30*/  IMAD.WIDE.U32 R36, R161, 0x10, R2 ;  /* 0x00000010a1247825 */ /* 0x000fe200078e0002 */
[----:B------:R-:W-:Y:S01]  /*0a40*/  IADD3 R153, R163, 0x500, RZ ;  /* 0x00000500a3997810 */ /* 0x000fe20007ffe0ff */
[----:B------:R-:W5:Y:S02]  /*0a50*/  @P1 LDG.E.128 R12, desc[UR6][R48.64] ;  /* 0x00000006300c1981 */ /* 0x000f64000c1e1d00 */
[----:B------:R-:W-:Y:S02]  /*0a60*/  IMAD.WIDE.U32 R64, R157, 0x10, R72 ;  /* 0x000000109d407825 */ /* 0x000fe400078e0048 */
[----:B------:R-:W2:Y:S01]  /*0a70*/  LDG.E.128 R36, desc[UR6][R36.64] ;  /* 0x0000000624247981 */ /* 0x000ea2000c1e1d00 */
[----:B------:R-:W0:Y:S01]  /*0a80*/  @P1 LDC.64 R164, c[0x0][0x2c8] ;  /* 0x0000b200ffa41b82 */ /* 0x000e220000000a00 */
[----:B-1----:R-:W-:Y:S02]  /*0a90*/  @P1 IMAD.WIDE.U32 R42, R163, 0x10, R42 ;  /* 0x00000010a32a1825 */ /* 0x002fe400078e002a */
[----:B------:R-:W2:Y:S02]  /*0aa0*/  LDG.E.128 R64, desc[UR6][R64.64] ;  /* 0x0000000640407981 */ /* 0x000ea4000c1e1d00 */
[----:B------:R-:W-:-:S02]  /*0ab0*/  IMAD.WIDE.U32 R68, R155, 0x10, R72 ;  /* 0x000000109b447825 */ /* 0x000fc400078e0048 */
[----:B------:R1:W5:Y:S01]  /*0ac0*/  @P1 LDG.E.128 R4, desc[UR6][R42.64] ;  /* 0x000000062a041981 */ /* 0x000362000c1e1d00 */
[----:B------:R-:W0:Y:S01]  /*0ad0*/  @P1 LDC.64 R166, c[0x0][0x2c8] ;  /* 0x0000b200ffa61b82 */ /* 0x000e220000000a00 */
[----:B------:R-:W-:Y:S02]  /*0ae0*/  IMAD.WIDE.U32 R72, R153, 0x10, R72 ;  /* 0x0000001099487825 */ /* 0x000fe400078e0048 */
[----:B------:R-:W2:Y:S02]  /*0af0*/  LDG.E.128 R68, desc[UR6][R68.64] ;  /* 0x0000000644447981 */ /* 0x000ea4000c1e1d00 */
[----:B------:R-:W-:Y:S02]  /*0b00*/  @P1 IMAD.WIDE.U32 R44, R161, 0x10, R44 ;  /* 0x00000010a12c1825 */ /* 0x000fe400078e002c */
[----:B------:R-:W2:Y:S02]  /*0b10*/  LDG.E.128 R72, desc[UR6][R72.64] ;  /* 0x0000000648487981 */ /* 0x000ea4000c1e1d00 */
[----:B-1----:R-:W-:-:S02]  /*0b20*/  IMAD.WIDE.U32 R42, R159, 0x10, R2 ;  /* 0x000000109f2a7825 */ /* 0x002fc400078e0002 */
[----:B------:R1:W5:Y:S04]  /*0b30*/  @P1 LDG.E.128 R8, desc[UR6][R44.64] ;  /* 0x000000062c081981 */ /* 0x000368000c1e1d00 */
[----:B------:R-:W2:Y:S01]  /*0b40*/  LDG.E.128 R40, desc[UR6][R42.64] ;  /* 0x000000062a287981 */ /* 0x000ea2000c1e1d00 */
[----:B-1----:R-:W-:-:S06]  /*0b50*/  IMAD.WIDE.U32 R44, R157, 0x10, R2 ;  /* 0x000000109d2c7825 */ /* 0x002fcc00078e0002 */
[----:B------:R-:W2:Y:S01]  /*0b60*/  LDG.E.128 R44, desc[UR6][R44.64] ;  /* 0x000000062c2c7981 */ /* 0x000ea2000c1e1d00 */
[----:B0-----:R-:W-:-:S04]  /*0b70*/  @P1 IMAD.WIDE.U32 R50, R157, 0x10, R50 ;  /* 0x000000109d321825 */ /* 0x001fc800078e0032 */
[----:B------:R-:W-:Y:S01]  /*0b80*/  @P1 IMAD.WIDE.U32 R164, R155, 0x10, R164 ;  /* 0x000000109ba41825 */ /* 0x000fe200078e00a4 */
[----:B------:R-:W5:Y:S03]  /*0b90*/  @P1 LDG.E.128 R16, desc[UR6][R50.64] ;  /* 0x0000000632101981 */ /* 0x000f66000c1e1d00 */
[----:B------:R-:W-:Y:S01]  /*0ba0*/  @P1 IMAD.WIDE.U32 R166, R153, 0x10, R166 ;  /* 0x0000001099a61825 */ /* 0x000fe200078e00a6 */
[----:B------:R3:W5:Y:S03]  /*0bb0*/  @P1 LDG.E.128 R20, desc[UR6][R164.64] ;  /* 0x00000006a4141981 */ /* 0x000766000c1e1d00 */
[----:B------:R-:W-:Y:S01]  /*0bc0*/  IMAD.WIDE.U32 R48, R155, 0x10, R2 ;  /* 0x000000109b307825 */ /* 0x000fe200078e0002 */
[----:B------:R0:W5:Y:S01]  /*0bd0*/  @P1 LDG.E.128 R24, desc[UR6][R166.64] ;  /* 0x00000006a6181981 */ /* 0x000162000c1e1d00 */
[----:B------:R-:W-:-:S04]  /*0be0*/  ISETP.NE.AND P1, PT, RZ, UR9, PT ;  /* 0x00000009ff007c0c */ /* 0x000fc8000bf25270 */
[----:B------:R-:W2:Y:S01]  /*0bf0*/  LDG.E.128 R48, desc[UR6][R48.64] ;  /* 0x0000000630307981 */ /* 0x000ea2000c1e1d00 */
[----:B----4-:R-:W-:-:S05]  /*0c00*/  FSEL R156, R156, RZ, !P1 ;  /* 0x000000ff9c9c7208 */ /* 0x010fca0004800000 */
[C---:B------:R-:W-:Y:S01]  /*0c10*/  FADD.FTZ R169, -R156.reuse, R52 ;  /* 0x000000349ca97221 */ /* 0x040fe20000010100 */
[----:B------:R-:W-:Y:S01]  /*0c20*/  FADD.FTZ R173, -R156, R53 ;  /* 0x000000359cad7221 */ /* 0x000fe20000010100 */
[----:B------:R-:W-:-:S04]  /*0c30*/  IMAD.WIDE.U32 R52, R153, 0x10, R2 ;  /* 0x0000001099347825 */ /* 0x000fc800078e0002 */
[C---:B------:R-:W-:Y:S01]  /*0c40*/  FADD.FTZ R175, -R156.reuse, R54 ;  /* 0x000000369caf7221 */ /* 0x040fe20000010100 */
[C---:B------:R-:W-:Y:S02]  /*0c50*/  FADD.FTZ R177, -R156.reuse, R55 ;  /* 0x000000379cb17221 */ /* 0x040fe40000010100 */
[----:B------:R-:W4:Y:S01]  /*0c60*/  LDG.E.128 R52, desc[UR6][R52.64] ;  /* 0x0000000634347981 */ /* 0x000f22000c1e1d00 */
[C---:B---3--:R-:W-:Y:S01]  /*0c70*/  FADD.FTZ R165, -R156.reuse, R56 ;  /* 0x000000389ca57221 */ /* 0x048fe20000010100 */
[C---:B0-----:R-:W-:Y:S01]  /*0c80*/  FADD.FTZ R167, -R156.reuse, R58 ;  /* 0x0000003a9ca77221 */ /* 0x041fe20000010100 */
[C---:B------:R-:W-:Y:S01]  /*0c90*/  FADD.FTZ R181, -R156.reuse, R59 ;  /* 0x0000003b9cb57221 */ /* 0x040fe20000010100 */
[C---:B------:R-:W-:Y:S01]  /*0ca0*/  FADD.FTZ R179, -R156.reuse, R57 ;  /* 0x000000399cb37221 */ /* 0x040fe20000010100 */
[C---:B------:R-:W-:Y:S01]  /*0cb0*/  FADD.FTZ R189, -R156.reuse, R63 ;  /* 0x0000003f9cbd7221 */ /* 0x040fe20000010100 */
[C---:B------:R-:W-:Y:S01]  /*0cc0*/  FADD.FTZ R183, -R156.reuse, R60 ;  /* 0x0000003c9cb77221 */ /* 0x040fe20000010100 */
[----:B------:R-:W-:Y:S01]  /*0cd0*/  FADD.FTZ R185, -R156, R61 ;  /* 0x0000003d9cb97221 */ /* 0x000fe20000010100 */
[C---:B--2---:R-:W-:Y:S01]  /*0ce0*/  FMUL.FTZ R3, R152.reuse, R169 ;  /* 0x000000a998037220 */ /* 0x044fe20000410000 */
[----:B------:R-:W-:Y:S01]  /*0cf0*/  FMUL.FTZ R2, R152, R173 ;  /* 0x000000ad98027220 */ /* 0x000fe20000410000 */
[----:B------:R-:W-:Y:S01]  /*0d00*/  FMUL.FTZ R56, R149, R32 ;  /* 0x0000002095387220 */ /* 0x000fe20000410000 */
[C---:B------:R-:W-:Y:S01]  /*0d10*/  FADD.FTZ R103, R32.reuse, R103 ;  /* 0x0000006720677221 */ /* 0x040fe20000010000 */
[----:B------:R-:W-:Y:S01]  /*0d20*/  FFMA.FTZ R79, R32, R3, R79 ;  /* 0x00000003204f7223 */ /* 0x000fe2000001004f */
[----:B------:R-:W-:Y:S01]  /*0d30*/  FMUL.FTZ R58, R152, R177 ;  /* 0x000000b1983a7220 */ /* 0x000fe20000410000 */
[C---:B------:R-:W-:Y:S01]  /*0d40*/  FADD.FTZ R124, R33.reuse, R124 ;  /* 0x0000007c217c7221 */ /* 0x040fe20000010000 */
[----:B------:R-:W-:Y:S01]  /*0d50*/  FFMA.FTZ R100, R33, R2, R100 ;  /* 0x0000000221647223 */ /* 0x000fe20000010064 */
[----:B------:R-:W-:Y:S01]  /*0d60*/  FMUL.FTZ R59, R98, R33 ;  /* 0x00000021623b7220 */ /* 0x000fe20000410000 */
[----:B------:R-:W-:Y:S01]  /*0d70*/  FADD.FTZ R32, RZ, R56 ;  /* 0x00000038ff207221 */ /* 0x000fe20000010000 */
[----:B------:R-:W-:Y:S01]  /*0d80*/  FFMA.FTZ R33, R3, R56, RZ ;  /* 0x0000003803217223 */ /* 0x000fe200000100ff */
[----:B------:R-:W-:Y:S01]  /*0d90*/  FMUL.FTZ R57, R152, R175 ;  /* 0x000000af98397220 */ /* 0x000fe20000410000 */
[C---:B------:R-:W-:Y:S01]  /*0da0*/  FADD.FTZ R126, R35.reuse, R126 ;  /* 0x0000007e237e7221 */ /* 0x040fe20000010000 */
[----:B------:R-:W-:Y:S01]  /*0db0*/  FFMA.FTZ R102, R35, R58, R102 ;  /* 0x0000003a23667223 */ /* 0x000fe20000010066 */
[----:B------:R-:W-:Y:S01]  /*0dc0*/  FMUL.FTZ R63, R96, R35 ;  /* 0x00000023603f7220 */ /* 0x000fe20000410000 */
[----:B------:R-:W-:Y:S01]  /*0dd0*/  FMUL.FTZ R60, R147, R34 ;  /* 0x00000022933c7220 */ /* 0x000fe20000410000 */
[----:B------:R-:W-:Y:S01]  /*0de0*/  FADD.FTZ R35, R32, R59 ;  /* 0x0000003b20237221 */ /* 0x000fe20000010000 */
[----:B------:R-:W-:Y:S01]  /*0df0*/  FFMA.FTZ R32, R2, R59, R33 ;  /* 0x0000003b02207223 */ /* 0x000fe20000010021 */
[C---:B------:R-:W-:Y:S01]  /*0e00*/  FADD.FTZ R105, R34.reuse, R105 ;  /* 0x0000006922697221 */ /* 0x040fe20000010000 */
[----:B------:R-:W-:Y:S01]  /*0e10*/  FFMA.FTZ R81, R34, R57, R81 ;  /* 0x0000003922517223 */ /* 0x000fe20000010051 */
[----:B------:R-:W-:Y:S01]  /*0e20*/  FMUL.FTZ R61, R152, R165 ;  /* 0x000000a5983d7220 */ /* 0x000fe20000410000 */
[----:B------:R-:W-:Y:S01]  /*0e30*/  FADD.FTZ R34, R35, R60 ;  /* 0x0000003c23227221 */ /* 0x000fe20000010000 */
[----:B------:R-:W-:Y:S01]  /*0e40*/  FFMA.FTZ R33, R57, R60, R32 ;  /* 0x0000003c39217223 */ /* 0x000fe20000010020 */
[----:B------:R-:W-:Y:S01]  /*0e50*/  FADD.FTZ R187, -R156, R62 ;  /* 0x0000003e9cbb7221 */ /* 0x000fe20000010100 */
[----:B------:R-:W-:Y:S01]  /*0e60*/  FADD.FTZ R107, R36, R107 ;  /* 0x0000006b246b7221 */ /* 0x000fe20000010000 */
[----:B------:R-:W-:Y:S01]  /*0e70*/  FMUL.FTZ R62, R152, R179 ;  /* 0x000000b3983e7220 */ /* 0x000fe20000410000 */
[----:B------:R-:W-:Y:S01]  /*0e80*/  FFMA.FTZ R83, R36, R61, R83 ;  /* 0x0000003d24537223 */ /* 0x000fe20000010053 */
        /* <DEDUP_REMOVED lines=8> */
[C---:B------:R-:W-:Y:S01]  /*0f10*/  FADD.FTZ R193, -R156.reuse, R66 ;  /* 0x000000429cc17221 */ /* 0x040fe20000010100 */
[----:B------:R-:W-:Y:S01]  /*0f20*/  FADD.FTZ R195, -R156, R67 ;  /* 0x000000439cc37221 */ /* 0x000fe20000010100 */
[----:B------:R-:W-:Y:S01]  /*0f30*/  FMUL.FTZ R66, R152, R181 ;  /* 0x000000b598427220 */ /* 0x000fe20000410000 */
[----:B------:R-:W-:Y:S01]  /*0f40*/  FADD.FTZ R191, -R156, R64 ;  /* 0x000000409cbf7221 */ /* 0x000fe20000010100 */
[----:B------:R-:W-:Y:S01]  /*0f50*/  FMUL.FTZ R67, R143, R38 ;  /* 0x000000268f437220 */ /* 0x000fe20000410000 */
[----:B------:R-:W-:Y:S01]  /*0f60*/  FADD.FTZ R32, R32, R37 ;  /* 0x0000002520207221 */ /* 0x000fe20000010000 */
[----:B------:R-:W-:Y:S01]  /*0f70*/  FMUL.FTZ R64, R152, R167 ;  /* 0x000000a798407220 */ /* 0x000fe20000410000 */
[----:B------:R-:W-:Y:S01]  /*0f80*/  FFMA.FTZ R33, R62, R37, R33 ;  /* 0x000000253e217223 */ /* 0x000fe20000010021 */
[C---:B------:R-:W-:Y:S01]  /*0f90*/  FADD.FTZ R130, R39.reuse, R130 ;  /* 0x0000008227827221 */ /* 0x040fe20000010000 */
[----:B------:R-:W-:Y:S01]  /*0fa0*/  FFMA.FTZ R106, R39, R66, R106 ;  /* 0x00000042276a7223 */ /* 0x000fe2000001006a */
[----:B------:R-:W-:Y:S01]  /*0fb0*/  FMUL.FTZ R39, R92, R39 ;  /* 0x000000275c277220 */ /* 0x000fe20000410000 */
[----:B------:R-:W-:Y:S01]  /*0fc0*/  FADD.FTZ R32, R32, R67 ;  /* 0x0000004320207221 */ /* 0x000fe20000010000 */
[----:B------:R-:W-:Y:S01]  /*0fd0*/  FFMA.FTZ R33, R64, R67, R33 ;  /* 0x0000004340217223 */ /* 0x000fe20000010021 */
[----:B------:R-:W-:Y:S01]  /*0fe0*/  FADD.FTZ R199, -R156, R69 ;  /* 0x000000459cc77221 */ /* 0x000fe20000010100 */
[C---:B------:R-:W-:Y:S01]  /*0ff0*/  FADD.FTZ R109, R38.reuse, R109 ;  /* 0x0000006d266d7221 */ /* 0x040fe20000010000 */
        /* <DEDUP_REMOVED lines=41> */
[C---:B------:R-:W-:Y:S01]  /*1290*/  FADD.FTZ R115, R44.reuse, R115 ;  /* 0x000000732c737221 */ /* 0x040fe20000010000 */
[----:B------:R-:W-:Y:S01]  /*12a0*/  FFMA.FTZ R91, R44, R72, R91 ;  /* 0x000000482c5b7223 */ /* 0x000fe2000001005b */
[C---:B------:R-:W-:Y:S01]  /*12b0*/  FADD.FTZ R134, R43.reuse, R134 ;  /* 0x000000862b867221 */ /* 0x040fe20000010000 */
[----:B------:R-:W-:Y:S01]  /*12c0*/  FFMA.FTZ R110, R43, R74, R110 ;  /* 0x0000004a2b6e7223 */ /* 0x000fe2000001006e */
[----:B------:R-:W-:Y:S01]  /*12d0*/  FMUL.FTZ R44, R152, R199 ;  /* 0x000000c7982c7220 */ /* 0x000fe20000410000 */
[C---:B------:R-:W-:Y:S01]  /*12e0*/  FADD.FTZ R113, R42.reuse, R113 ;  /* 0x000000712a717221 */ /* 0x040fe20000010000 */
[----:B------:R-:W-:Y:S01]  /*12f0*/  FFMA.FTZ R89, R42, R71, R89 ;  /* 0x000000472a597223 */ /* 0x000fe20000010059 */
[----:B------:R-:W-:Y:S01]  /*1300*/  FMUL.FTZ R43, R133, R48 ;  /* 0x00000030852b7220 */ /* 0x000fe20000410000 */
[----:B------:R-:W-:Y:S01]  /*1310*/  FADD.FTZ R32, R34, R75 ;  /* 0x0000004b22207221 */ /* 0x000fe20000010000 */
[----:B------:R-:W-:Y:S01]  /*1320*/  FMUL.FTZ R42, R152, R197 ;  /* 0x000000c5982a7220 */ /* 0x000fe20000410000 */
[----:B------:R-:W-:Y:S01]  /*1330*/  FFMA.FTZ R33, R160, R75, R33 ;  /* 0x0000004ba0217223 */ /* 0x000fe20000010021 */
[C---:B------:R-:W-:Y:S01]  /*1340*/  FADD.FTZ R136, R45.reuse, R136 ;  /* 0x000000882d887221 */ /* 0x040fe20000010000 */
[----:B------:R-:W-:Y:S01]  /*1350*/  FFMA.FTZ R112, R45, R158, R112 ;  /* 0x0000009e2d707223 */ /* 0x000fe20000010070 */
        /* <DEDUP_REMOVED lines=27> */
[C---:B------:R-:W-:Y:S01]  /*1510*/  FADD.FTZ R138, R47.reuse, R138 ;  /* 0x0000008a2f8a7221 */ /* 0x040fe20000010000 */
[----:B------:R-:W-:Y:S01]  /*1520*/  FFMA.FTZ R114, R47, R160, R114 ;  /* 0x000000a02f727223 */ /* 0x000fe20000010072 */
[----:B------:R-:W-:Y:S01]  /*1530*/  FMUL.FTZ R47, R152, R209 ;  /* 0x000000d1982f7220 */ /* 0x000fe20000410000 */
[C---:B------:R-:W-:Y:S01]  /*1540*/  FADD.FTZ R119, R48.reuse, R119 ;  /* 0x0000007730777221 */ /* 0x040fe20000010000 */
[----:B------:R-:W-:Y:S01]  /*1550*/  FFMA.FTZ R95, R48, R42, R95 ;  /* 0x0000002a305f7223 */ /* 0x000fe2000001005f */
[----:B------:R-:W-:Y:S01]  /*1560*/  FMUL.FTZ R48, R152, R171 ;  /* 0x000000ab98307220 */ /* 0x000fe20000410000 */
[----:B------:R-:W-:Y:S01]  /*1570*/  UMOV UR4, 0xffffffff ;  /* 0xffffffff00047882 */ /* 0x000fe20000000000 */
[----:B------:R-:W-:Y:S01]  /*1580*/  LOP3.LUT P2, RZ, R150, 0x1f, RZ, 0xc0, !PT ;  /* 0x0000001f96ff7812 */ /* 0x000fe2000784c0ff */
[C---:B----4-:R-:W-:Y:S01]  /*1590*/  FADD.FTZ R123, R52.reuse, R123 ;  /* 0x0000007b347b7221 */ /* 0x050fe20000010000 */
[----:B------:R-:W-:Y:S01]  /*15a0*/  FFMA.FTZ R99, R52, R41, R99 ;  /* 0x0000002934637223 */ /* 0x000fe20000010063 */
[----:B------:R-:W-:Y:S01]  /*15b0*/  FMUL.FTZ R52, R129, R52 ;  /* 0x0000003481347220 */ /* 0x000fe20000410000 */
[C---:B------:R-:W-:Y:S01]  /*15c0*/  FADD.FTZ R144, R53.reuse, R144 ;  /* 0x0000009035907221 */ /* 0x040fe20000010000 */
[----:B------:R-:W-:Y:S01]  /*15d0*/  FFMA.FTZ R120, R53, R40, R120 ;  /* 0x0000002835787223 */ /* 0x000fe20000010078 */
[----:B------:R-:W-:Y:S01]  /*15e0*/  FMUL.FTZ R53, R78, R53 ;  /* 0x000000354e357220 */ /* 0x000fe20000410000 */
[----:B------:R-:W-:Y:S01]  /*15f0*/  FADD.FTZ R32, R35, R52 ;  /* 0x0000003423207221 */ /* 0x000fe20000010000 */
[----:B------:R-:W-:Y:S01]  /*1600*/  FFMA.FTZ R33, R41, R52, R34 ;  /* 0x0000003429217223 */ /* 0x000fe20000010022 */
[C---:B------:R-:W-:Y:S01]  /*1610*/  FADD.FTZ R125, R54.reuse, R125 ;  /* 0x0000007d367d7221 */ /* 0x040fe20000010000 */
[----:B------:R-:W-:Y:S01]  /*1620*/  FFMA.FTZ R101, R54, R47, R101 ;  /* 0x0000002f36657223 */ /* 0x000fe20000010065 */
[----:B------:R-:W-:Y:S01]  /*1630*/  FADD.FTZ R35, R32, R53 ;  /* 0x0000003520237221 */ /* 0x000fe20000010000 */
[----:B------:R-:W-:Y:S01]  /*1640*/  FMUL.FTZ R54, R127, R54 ;  /* 0x000000367f367220 */ /* 0x000fe20000410000 */
[----:B------:R-:W-:Y:S01]  /*1650*/  FFMA.FTZ R32, R40, R53, R33 ;  /* 0x0000003528207223 */ /* 0x000fe20000010021 */
[C---:B------:R-:W-:Y:S01]  /*1660*/  FADD.FTZ R146, R55.reuse, R146 ;  /* 0x0000009237927221 */ /* 0x040fe20000010000 */
[----:B------:R-:W-:Y:S01]  /*1670*/  FFMA.FTZ R122, R55, R48, R122 ;  /* 0x00000030377a7223 */ /* 0x000fe2000001007a */
[----:B------:R-:W-:Y:S01]  /*1680*/  FMUL.FTZ R55, R0, R55 ;  /* 0x0000003700377220 */ /* 0x000fe20000410000 */
[----:B------:R-:W-:Y:S01]  /*1690*/  FADD.FTZ R34, R35, R54 ;  /* 0x0000003623227221 */ /* 0x000fe20000010000 */
[----:B------:R-:W-:-:S03]  /*16a0*/  FFMA.FTZ R33, R47, R54, R32 ;  /* 0x000000362f217223 */ /* 0x000fc60000010020 */
        /* <DEDUP_REMOVED lines=21> */
.L_x_8979:
[----:B-1----:R-:W-:Y:S01]  /*1800*/  FADD.FTZ R32, R34, R35 ;  /* 0x0000002322207221 */ /* 0x002fe20000010000 */
[----:B0-2---:R-:W-:Y:S01]  /*1810*/  FADD.FTZ R33, R33, R162 ;  /* 0x000000a221217221 */ /* 0x005fe20000010000 */
[----:B------:R-:W-:Y:S01]  /*1820*/  LOP3.LUT P4, RZ, R154, 0xff, RZ, 0xc0, !PT ;  /* 0x000000ff9aff7812 */ /* 0x000fe2000788c0ff */
[----:B------:R-:W-:-:S12]  /*1830*/  @P2 BRA `(.L_x_8962) ;  /* 0x0000000000242947 */ /* 0x000fd80003800000 */
        /* <DEDUP_REMOVED lines=9> */
.L_x_8962:
        /* <DEDUP_REMOVED lines=8> */
[----:B------:R-:W-:Y:S02]  /*1950*/  @!P4 IADD3 R32, R32, 0x8, RZ ;  /* 0x000000082020c810 */ /* 0x000fe40007ffe0ff */
[----:B------:R-:W-:-:S04]  /*1960*/  ISETP.NE.U32.AND P3, PT, RZ, UR12, PT ;  /* 0x0000000cff007c0c */ /* 0x000fc8000bf65070 */
[----:B------:R-:W-:Y:S01]  /*1970*/  ISETP.NE.AND.EX P3, PT, RZ, UR13, PT, P3 ;  /* 0x0000000dff007c0c */ /* 0x000fe2000bf65330 */
[----:B-1----:R-:W-:-:S06]  /*1980*/  ULEA UR4, UR5, UR4, 0x18 ;  /* 0x0000000405047291 */ /* 0x002fcc000f8ec03f */
[----:B------:R-:W-:-:S05]  /*1990*/  LEA R154, R32, UR4, 0x3 ;  /* 0x00000004209a7c11 */ /* 0x000fca000f8e18ff */
        /* <DEDUP_REMOVED lines=29> */
[----:B------:R-:W-:Y:S01]  /*1b70*/  FADD.FTZ R59, R59, -R2 ;  /* 0x800000023b3b7221 */ /* 0x000fe20000010000 */
[-C--:B------:R-:W-:Y:S01]  /*1b80*/  FFMA.FTZ R38, R38, R76.reuse, R77 ;  /* 0x0000004c26267223 */ /* 0x080fe2000001004d */
[----:B------:R-:W0:Y:S01]  /*1b90*/  LDC.64 R2, c[0x0][0x2f8] ;  /* 0x0000be00ff027b82 */ /* 0x000e220000000a00 */
[----:B------:R-:W-:Y:S01]  /*1ba0*/  FADD.FTZ R35, R60, -R57 ;  /* 0x800000393c237221 */ /* 0x000fe20000010000 */
[----:B------:R-:W-:Y:S01]  /*1bb0*/  FADD.FTZ R63, R63, -R58 ;  /* 0x8000003a3f3f7221 */ /* 0x000fe20000010000 */
[----:B------:R-:W-:Y:S01]  /*1bc0*/  FADD.FTZ R69, R69, -R38 ;  /* 0x8000002645457221 */ /* 0x000fe20000010000 */
        /* <DEDUP_REMOVED lines=9> */
[C---:B------:R-:W-:Y:S01]  /*1c60*/  FMUL.FTZ R57, R152.reuse, R33 ;  /* 0x0000002198397220 */ /* 0x040fe20000410000 */
[C---:B------:R-:W-:Y:S01]  /*1c70*/  FMUL.FTZ R59, R152.reuse, R35 ;  /* 0x00000023983b7220 */ /* 0x040fe20000410000 */
[----:B------:R-:W-:Y:S01]  /*1c80*/  FMUL.FTZ R38, R152, R63 ;  /* 0x0000003f98267220 */ /* 0x000fe20000410000 */
        /* <DEDUP_REMOVED lines=8> */
[----:B------:R-:W-:Y:S01]  /*1d10*/  ISETP.NE.AND.EX P1, PT, RZ, UR13, PT, P1 ;  /* 0x0000000dff007c0c */ /* 0x000fe2000bf25310 */
[-CC-:B------:R-:W-:Y:S01]  /*1d20*/  FFMA.FTZ R158, R158, R76.reuse, R77.reuse ;  /* 0x0000004c9e9e7223 */ /* 0x180fe2000001004d */
[-CC-:B------:R-:W-:Y:S01]  /*1d30*/  FFMA.FTZ R169, R169, R76.reuse, R77.reuse ;  /* 0x0000004ca9a97223 */ /* 0x180fe2000001004d */
[----:B------:R-:W-:Y:S01]  /*1d40*/  FFMA.FTZ R160, R160, R76, R77 ;  /* 0x0000004ca0a07223 */ /* 0x000fe2000001004d */
[----:B-----5:R-:W-:Y:S01]  /*1d50*/  @P2 FADD.FTZ R57, R4, R57 ;  /* 0x0000003904392221 */ /* 0x020fe20000010000 */
[----:B------:R-:W-:Y:S01]  /*1d60*/  @P2 FADD.FTZ R56, R5, R56 ;  /* 0x0000003805382221 */ /* 0x000fe20000010000 */
[----:B------:R-:W-:Y:S01]  /*1d70*/  @P2 FADD.FTZ R59, R6, R59 ;  /* 0x0000003b063b2221 */ /* 0x000fe20000010000 */
[----:B------:R-:W-:Y:S01]  /*1d80*/  @P2 FADD.FTZ R38, R7, R38 ;  /* 0x0000002607262221 */ /* 0x000fe20000010000 */
[----:B------:R-:W-:Y:S06]  /*1d90*/  @!P3 BRA `(.L_x_8963) ;  /* 0x00000000001cb947 */ /* 0x000fec0003800000 */
[----:B------:R-:W1:Y:S01]  /*1da0*/  LDC.64 R36, c[0x0][0x308] ;  /* 0x0000c200ff247b82 */ /* 0x000e620000000a00 */
[----:B------:R-:W-:Y:S02]  /*1db0*/  SEL R35, R38, R31, P1 ;  /* 0x0000001f26237207 */ /* 0x000fe40000800000 */
[----:B------:R-:W-:Y:S02]  /*1dc0*/  SEL R34, R59, R30, P1 ;  /* 0x0000001e3b227207 */ /* 0x000fe40000800000 */
[----:B------:R-:W-:Y:S02]  /*1dd0*/  SEL R33, R56, R29, P1 ;  /* 0x0000001d38217207 */ /* 0x000fe40000800000 */
[----:B------:R-:W-:Y:S01]  /*1de0*/  SEL R32, R57, R28, P1 ;  /* 0x0000001c39207207 */ /* 0x000fe20000800000 */
[----:B-1----:R-:W-:-:S05]  /*1df0*/  IMAD.WIDE.U32 R36, R163, 0x10, R36 ;  /* 0x00000010a3247825 */ /* 0x002fca00078e0024 */
[----:B------:R1:W-:Y:S02]  /*1e00*/  STG.E.128 desc[UR6][R36.64], R32 ;  /* 0x0000002024007986 */ /* 0x0003e4000c101d06 */
.L_x_8963:
[C---:B------:R-:W-:Y:S01]  /*1e10*/  FMUL.FTZ R58, R152.reuse, R173 ;  /* 0x000000ad983a7220 */ /* 0x040fe20000410000 */
[C---:B------:R-:W-:Y:S01]  /*1e20*/  FMUL.FTZ R67, R152.reuse, R67 ;  /* 0x0000004398437220 */ /* 0x040fe20000410000 */
[C---:B------:R-:W-:Y:S01]  /*1e30*/  FMUL.FTZ R60, R152.reuse, R171 ;  /* 0x000000ab983c7220 */ /* 0x040fe20000410000 */
[----:B------:R-:W-:Y:S01]  /*1e40*/  FMUL.FTZ R61, R152, R61 ;  /* 0x0000003d983d7220 */ /* 0x000fe20000410000 */
[-C--:B------:R-:W-:Y:S01]  /*1e50*/  FMUL.FTZ R39, R38, R151.reuse ;  /* 0x0000009726277220 */ /* 0x080fe20000410000 */
[-C--:B------:R-:W-:Y:S01]  /*1e60*/  FMUL.FTZ R38, R59, R151.reuse ;  /* 0x000000973b267220 */ /* 0x080fe20000410000 */
[-C--:B-1----:R-:W-:Y:S01]  /*1e70*/  FMUL.FTZ R37, R56, R151.reuse ;  /* 0x0000009738257220 */ /* 0x082fe20000410000 */
[----:B------:R-:W-:Y:S01]  /*1e80*/  FMUL.FTZ R36, R57, R151 ;  /* 0x0000009739247220 */ /* 0x000fe20000410000 */
[----:B0-----:R-:W-:-:S04]  /*1e90*/  IMAD.WIDE.U32 R32, R163, 0x10, R2 ;  /* 0x00000010a3207825 */ /* 0x001fc800078e0002 */
[----:B------:R-:W-:Y:S01]  /*1ea0*/  @P2 FADD.FTZ R58, R11, R58 ;  /* 0x0000003a0b3a2221 */ /* 0x000fe20000010000 */
[----:B------:R-:W-:Y:S01]  /*1eb0*/  @P2 FADD.FTZ R67, R10, R67 ;  /* 0x000000430a432221 */ /* 0x000fe20000010000 */
[----:B------:R-:W-:Y:S01]  /*1ec0*/  @P2 FADD.FTZ R60, R9, R60 ;  /* 0x0000003c093c2221 */ /* 0x000fe20000010000 */
[----:B------:R-:W-:Y:S01]  /*1ed0*/  @P2 FADD.FTZ R61, R8, R61 ;  /* 0x0000003d083d2221 */ /* 0x000fe20000010000 */
[----:B------:R0:W-:Y:S01]  /*1ee0*/  STG.E.128 desc[UR6][R32.64], R36 ;  /* 0x0000002420007986 */ /* 0x0001e2000c101d06 */
[----:B------:R-:W-:Y:S01]  /*1ef0*/  FADD.FTZ R65, R65, -R158 ;  /* 0x8000009e41417221 */ /* 0x000fe20000010000 */
[----:B------:R-:W-:Y:S01]  /*1f00*/  FADD.FTZ R169, R70, -R169 ;  /* 0x800000a946a97221 */ /* 0x000fe20000010000 */
[----:B------:R-:W-:Y:S01]  /*1f10*/  FADD.FTZ R75, R75, -R160 ;  /* 0x800000a04b4b7221 */ /* 0x000fe20000010000 */
[----:B------:R-:W-:-:S04]  /*1f20*/  IMAD.WIDE.U32 R56, R161, 0x10, R2 ;  /* 0x00000010a1387825 */ /* 0x000fc800078e0002 */
[-C--:B------:R-:W-:Y:S01]  /*1f30*/  FMUL.FTZ R35, R58, R151.reuse ;  /* 0x000000973a237220 */ /* 0x080fe20000410000 */
[-C--:B------:R-:W-:Y:S01]  /*1f40*/  FMUL.FTZ R34, R67, R151.reuse ;  /* 0x0000009743227220 */ /* 0x080fe20000410000 */
[-C--:B0-----:R-:W-:Y:S01]  /*1f50*/  FMUL.FTZ R33, R60, R151.reuse ;  /* 0x000000973c217220 */ /* 0x081fe20000410000 */
[----:B------:R-:W-:Y:S01]  /*1f60*/  FMUL.FTZ R32, R61, R151 ;  /* 0x000000973d207220 */ /* 0x000fe20000410000 */
[----:B------:R-:W-:Y:S06]  /*1f70*/  @!P3 BRA `(.L_x_8964) ;  /* 0x00000000001cb947 */ /* 0x000fec0003800000 */
[----:B------:R-:W0:Y:S01]  /*1f80*/  LDC.64 R36, c[0x0][0x308] ;  /* 0x0000c200ff247b82 */ /* 0x000e220000000a00 */
[----:B------:R-:W-:Y:S02]  /*1f90*/  SEL R39, R58, R31, P1 ;  /* 0x0000001f3a277207 */ /* 0x000fe40000800000 */
[----:B------:R-:W-:Y:S01]  /*1fa0*/  SEL R38, R67, R30, P1 ;  /* 0x0000001e43267207 */ /* 0x000fe20000800000 */
[----:B0-----:R-:W-:Y:S01]  /*1fb0*/  IMAD.WIDE.U32 R58, R161, 0x10, R36 ;  /* 0x00000010a13a7825 */ /* 0x001fe200078e0024 */
[----:B------:R-:W-:Y:S02]  /*1fc0*/  SEL R37, R60, R29, P1 ;  /* 0x0000001d3c257207 */ /* 0x000fe40000800000 */
[----:B------:R-:W-:-:S05]  /*1fd0*/  SEL R36, R61, R28, P1 ;  /* 0x0000001c3d247207 */ /* 0x000fca0000800000 */
[----:B------:R0:W-:Y:S02]  /*1fe0*/  STG.E.128 desc[UR6][R58.64], R36 ;  /* 0x000000243a007986 */ /* 0x0001e4000c101d06 */
.L_x_8964:
[----:B------:R1:W-:Y:S01]  /*1ff0*/  STG.E.128 desc[UR6][R56.64], R32 ;  /* 0x0000002038007986 */ /* 0x0003e2000c101d06 */
[C---:B------:R-:W-:Y:S01]  /*2000*/  FMUL.FTZ R69, R152.reuse, R69 ;  /* 0x0000004598457220 */ /* 0x040fe20000410000 */
[C---:B------:R-:W-:Y:S01]  /*2010*/  FMUL.FTZ R60, R152.reuse, R73 ;  /* 0x00000049983c7220 */ /* 0x040fe20000410000 */
[C---:B------:R-:W-:Y:S01]  /*2020*/  FMUL.FTZ R71, R152.reuse, R71 ;  /* 0x0000004798477220 */ /* 0x040fe20000410000 */
[----:B0-----:R-:W-:Y:S01]  /*2030*/  FMUL.FTZ R38, R152, R167 ;  /* 0x000000a798267220 */ /* 0x001fe20000410000 */
[----:B------:R-:W-:Y:S01]  /*2040*/  @P2 FADD.FTZ R69, R12, R69 ;  /* 0x000000450c452221 */ /* 0x000fe20000010000 */
[----:B------:R-:W-:Y:S01]  /*2050*/  @P2 FADD.FTZ R60, R13, R60 ;  /* 0x0000003c0d3c2221 */ /* 0x000fe20000010000 */
[----:B------:R-:W-:Y:S01]  /*2060*/  @P2 FADD.FTZ R71, R14, R71 ;  /* 0x000000470e472221 */ /* 0x000fe20000010000 */
[----:B------:R-:W-:Y:S01]  /*2070*/  @P2 FADD.FTZ R38, R15, R38 ;  /* 0x000000260f262221 */ /* 0x000fe20000010000 */
[----:B------:R-:W-:Y:S06]  /*2080*/  @!P3 BRA `(.L_x_8965) ;  /* 0x00000000001cb947 */ /* 0x000fec0003800000 */
[----:B------:R-:W0:Y:S01]  /*2090*/  LDC.64 R36, c[0x0][0x308] ;  /* 0x0000c200ff247b82 */ /* 0x000e220000000a00 */
[----:B-1----:R-:W-:Y:S02]  /*20a0*/  SEL R35, R38, R31, P1 ;  /* 0x0000001f26237207 */ /* 0x002fe40000800000 */
[----:B------:R-:W-:Y:S02]  /*20b0*/  SEL R34, R71, R30, P1 ;  /* 0x0000001e47227207 */ /* 0x000fe40000800000 */
[----:B------:R-:W-:Y:S02]  /*20c0*/  SEL R33, R60, R29, P1 ;  /* 0x0000001d3c217207 */ /* 0x000fe40000800000 */
[----:B------:R-:W-:Y:S01]  /*20d0*/  SEL R32, R69, R28, P1 ;  /* 0x0000001c45207207 */ /* 0x000fe20000800000 */
[----:B0-----:R-:W-:-:S05]  /*20e0*/  IMAD.WIDE.U32 R36, R159, 0x10, R36 ;  /* 0x000000109f247825 */ /* 0x001fca00078e0024 */
[----:B------:R0:W-:Y:S02]  /*20f0*/  STG.E.128 desc[UR6][R36.64], R32 ;  /* 0x0000002024007986 */ /* 0x0001e4000c101d06 */
.L_x_8965:
[----:B------:R-:W-:Y:S01]  /*2100*/  FMUL.FTZ R39, R38, R151 ;  /* 0x0000009726277220 */ /* 0x000fe20000410000 */
[----:B------:R-:W-:-:S04]  /*2110*/  IMAD.WIDE.U32 R58, R159, 0x10, R2 ;  /* 0x000000109f3a7825 */ /* 0x000fc800078e0002 */
[-C--:B------:R-:W-:Y:S01]  /*2120*/  FMUL.FTZ R38, R71, R151.reuse ;  /* 0x0000009747267220 */ /* 0x080fe20000410000 */
[-C--:B0-----:R-:W-:Y:S01]  /*2130*/  FMUL.FTZ R37, R60, R151.reuse ;  /* 0x000000973c257220 */ /* 0x081fe20000410000 */
[----:B------:R-:W-:Y:S01]  /*2140*/  FMUL.FTZ R36, R69, R151 ;  /* 0x0000009745247220 */ /* 0x000fe20000410000 */
[C---:B------:R-:W-:Y:S01]  /*2150*/  FMUL.FTZ R165, R152.reuse, R165 ;  /* 0x000000a598a57220 */ /* 0x040fe20000410000 */
[C---:B------:R-:W-:Y:S01]  /*2160*/  FMUL.FTZ R62, R152.reuse, R65 ;  /* 0x00000041983e7220 */ /* 0x040fe20000410000 */
[C---:B------:R-:W-:Y:S01]  /*2170*/  FMUL.FTZ R169, R152.reuse, R169 ;  /* 0x000000a998a97220 */ /* 0x040fe20000410000 */
[----:B------:R-:W-:Y:S01]  /*2180*/  FMUL.FTZ R64, R152, R75 ;  /* 0x0000004b98407220 */ /* 0x000fe20000410000 */
[----:B------:R0:W-:Y:S01]  /*2190*/  STG.E.128 desc[UR6][R58.64], R36 ;  /* 0x000000243a007986 */ /* 0x0001e2000c101d06 */
[----:B------:R-:W-:Y:S01]  /*21a0*/  @P2 FADD.FTZ R165, R16, R165 ;  /* 0x000000a510a52221 */ /* 0x000fe20000010000 */
[----:B------:R-:W-:Y:S01]  /*21b0*/  @P2 FADD.FTZ R62, R17, R62 ;  /* 0x0000003e113e2221 */ /* 0x000fe20000010000 */
[----:B------:R-:W-:Y:S01]  /*21c0*/  @P2 FADD.FTZ R169, R18, R169 ;  /* 0x000000a912a92221 */ /* 0x000fe20000010000 */
[----:B------:R-:W-:Y:S01]  /*21d0*/  @P2 FADD.FTZ R64, R19, R64 ;  /* 0x0000004013402221 */ /* 0x000fe20000010000 */
[----:B-1----:R-:W-:-:S04]  /*21e0*/  IMAD.WIDE.U32 R56, R157, 0x10, R2 ;  /* 0x000000109d387825 */ /* 0x002fc800078e0002 */
[-C--:B------:R-:W-:Y:S01]  /*21f0*/  FMUL.FTZ R33, R62, R151.reuse ;  /* 0x000000973e217220 */ /* 0x080fe20000410000 */
[-C--:B------:R-:W-:Y:S01]  /*2200*/  FMUL.FTZ R34, R169, R151.reuse ;  /* 0x00000097a9227220 */ /* 0x080fe20000410000 */
[-C--:B------:R-:W-:Y:S01]  /*2210*/  FMUL.FTZ R35, R64, R151.reuse ;  /* 0x0000009740237220 */ /* 0x080fe20000410000 */
[----:B------:R-:W-:Y:S01]  /*2220*/  FMUL.FTZ R32, R165, R151 ;  /* 0x00000097a5207220 */ /* 0x000fe20000410000 */
[----:B------:R-:W-:Y:S06]  /*2230*/  @!P3 BRA `(.L_x_8966) ;  /* 0x00000000001cb947 */ /* 0x000fec0003800000 */
[----:B0-----:R-:W0:Y:S01]  /*2240*/  LDC.64 R58, c[0x0][0x308] ;  /* 0x0000c200ff3a7b82 */ /* 0x001e220000000a00 */
[----:B------:R-:W-:Y:S02]  /*2250*/  SEL R39, R64, R31, P1 ;  /* 0x0000001f40277207 */ /* 0x000fe40000800000 */
[----:B------:R-:W-:Y:S02]  /*2260*/  SEL R38, R169, R30, P1 ;  /* 0x0000001ea9267207 */ /* 0x000fe40000800000 */
[----:B------:R-:W-:Y:S02]  /*2270*/  SEL R37, R62, R29, P1 ;  /* 0x0000001d3e257207 */ /* 0x000fe40000800000 */
[----:B------:R-:W-:Y:S01]  /*2280*/  SEL R36, R165, R28, P1 ;  /* 0x0000001ca5247207 */ /* 0x000fe20000800000 */
[----:B0-----:R-:W-:-:S05]  /*2290*/  IMAD.WIDE.U32 R58, R157, 0x10, R58 ;  /* 0x000000109d3a7825 */ /* 0x001fca00078e003a */
[----:B------:R1:W-:Y:S02]  /*22a0*/  STG.E.128 desc[UR6][R58.64], R36 ;  /* 0x000000243a007986 */ /* 0x0003e4000c101d06 */
.L_x_8966:
[----:B------:R2:W-:Y:S01]  /*22b0*/  STG.E.128 desc[UR6][R56.64], R32 ;  /* 0x0000002038007986 */ /* 0x0005e2000c101d06 */
        /* <DEDUP_REMOVED lines=8> */
[C---:B01----:R-:W-:Y:S01]  /*2340*/  FMUL.FTZ R39, R152.reuse, R43 ;  /* 0x0000002b98277220 */ /* 0x043fe20000410000 */
[C---:B------:R-:W-:Y:S01]  /*2350*/  FMUL.FTZ R38, R152.reuse, R49 ;  /* 0x0000003198267220 */ /* 0x040fe20000410000 */
[C---:B------:R-:W-:Y:S01]  /*2360*/  FMUL.FTZ R45, R152.reuse, R45 ;  /* 0x0000002d982d7220 */ /* 0x040fe20000410000 */
[----:B------:R-:W-:Y:S01]  /*2370*/  FMUL.FTZ R44, R152, R51 ;  /* 0x00000033982c7220 */ /* 0x000fe20000410000 */
[----:B------:R-:W-:Y:S01]  /*2380*/  @P2 FADD.FTZ R39, R20, R39 ;  /* 0x0000002714272221 */ /* 0x000fe20000010000 */
[----:B------:R-:W-:Y:S01]  /*2390*/  @P2 FADD.FTZ R38, R21, R38 ;  /* 0x0000002615262221 */ /* 0x000fe20000010000 */
[----:B------:R-:W-:Y:S01]  /*23a0*/  @P2 FADD.FTZ R45, R22, R45 ;  /* 0x0000002d162d2221 */ /* 0x000fe20000010000 */
[----:B------:R-:W-:Y:S01]  /*23b0*/  @P2 FADD.FTZ R44, R23, R44 ;  /* 0x0000002c172c2221 */ /* 0x000fe20000010000 */
[----:B------:R-:W-:Y:S06]  /*23c0*/  @!P3 BRA `(.L_x_8967) ;  /* 0x00000000001cb947 */ /* 0x000fec0003800000 */
[----:B------:R-:W0:Y:S01]  /*23d0*/  LDC.64 R36, c[0x0][0x308] ;  /* 0x0000c200ff247b82 */ /* 0x000e220000000a00 */
[----:B--2---:R-:W-:Y:S02]  /*23e0*/  SEL R35, R44, R31, P1 ;  /* 0x0000001f2c237207 */ /* 0x004fe40000800000 */
[----:B------:R-:W-:Y:S02]  /*23f0*/  SEL R34, R45, R30, P1 ;  /* 0x0000001e2d227207 */ /* 0x000fe40000800000 */
[----:B------:R-:W-:Y:S02]  /*2400*/  SEL R33, R38, R29, P1 ;  /* 0x0000001d26217207 */ /* 0x000fe40000800000 */
[----:B------:R-:W-:Y:S01]  /*2410*/  SEL R32, R39, R28, P1 ;  /* 0x0000001c27207207 */ /* 0x000fe20000800000 */
[----:B0-----:R-:W-:-:S05]  /*2420*/  IMAD.WIDE.U32 R36, R155, 0x10, R36 ;  /* 0x000000109b247825 */ /* 0x001fca00078e0024 */
[----:B------:R0:W-:Y:S02]  /*2430*/  STG.E.128 desc[UR6][R36.64], R32 ;  /* 0x0000002024007986 */ /* 0x0001e4000c101d06 */
.L_x_8967:
[----:B0-2---:R-:W0:Y:S01]  /*2440*/  @P3 LDC.64 R32, c[0x0][0x308] ;  /* 0x0000c200ff203b82 */ /* 0x005e220000000a00 */
        /* <DEDUP_REMOVED lines=16> */
[----:B------:R-:W-:-:S04]  /*2550*/  IMAD.WIDE.U32 R40, R155, 0x10, R2 ;  /* 0x000000109b287825 */ /* 0x000fc800078e0002 */
[-C--:B------:R-:W-:Y:S01]  /*2560*/  FMUL.FTZ R35, R44, R151.reuse ;  /* 0x000000972c237220 */ /* 0x080fe20000410000 */
[----:B------:R-:W-:Y:S01]  /*2570*/  FMUL.FTZ R34, R45, R151 ;  /* 0x000000972d227220 */ /* 0x000fe20000410000 */
[----:B------:R-:W-:Y:S01]  /*2580*/  SEL R28, R37, R28, P1 ;  /* 0x0000001c251c7207 */ /* 0x000fe20000800000 */
[----:B------:R-:W-:-:S04]  /*2590*/  IMAD.WIDE.U32 R42, R153, 0x10, R2 ;  /* 0x00000010992a7825 */ /* 0x000fc800078e0002 */
[----:B------:R-:W-:Y:S01]  /*25a0*/  FMUL.FTZ R36, R37, R151 ;  /* 0x0000009725247220 */ /* 0x000fe20000410000 */
[C---:B------:R-:W-:Y:S01]  /*25b0*/  SEL R29, R46.reuse, R29, P1 ;  /* 0x0000001d2e1d7207 */ /* 0x040fe20000800000 */
[----:B------:R-:W-:Y:S01]  /*25c0*/  FMUL.FTZ R37, R46, R151 ;  /* 0x000000972e257220 */ /* 0x000fe20000410000 */
[----:B0-----:R-:W-:-:S04]  /*25d0*/  @P3 IMAD.WIDE.U32 R2, R153, 0x10, R32 ;  /* 0x0000001099023825 */ /* 0x001fc800078e0020 */
[-C--:B------:R-:W-:Y:S01]  /*25e0*/  FMUL.FTZ R33, R38, R151.reuse ;  /* 0x0000009726217220 */ /* 0x080fe20000410000 */
[-C--:B------:R-:W-:Y:S01]  /*25f0*/  FMUL.FTZ R32, R39, R151.reuse ;  /* 0x0000009727207220 */ /* 0x080fe20000410000 */
[C---:B------:R-:W-:Y:S01]  /*2600*/  SEL R30, R47.reuse, R30, P1 ;  /* 0x0000001e2f1e7207 */ /* 0x040fe20000800000 */
[----:B------:R-:W-:Y:S01]  /*2610*/  FMUL.FTZ R38, R47, R151 ;  /* 0x000000972f267220 */ /* 0x000fe20000410000 */
[C---:B------:R-:W-:Y:S01]  /*2620*/  SEL R31, R152.reuse, R31, P1 ;  /* 0x0000001f981f7207 */ /* 0x040fe20000800000 */
[----:B------:R-:W-:Y:S01]  /*2630*/  FMUL.FTZ R39, R152, R151 ;  /* 0x0000009798277220 */ /* 0x000fe20000410000 */
[----:B------:R0:W-:Y:S01]  /*2640*/  STG.E.128 desc[UR6][R40.64], R32 ;  /* 0x0000002028007986 */ /* 0x0001e2000c101d06 */
[----:B------:R-:W-:Y:S02]  /*2650*/  IADD3 R148, R148, UR14, RZ ;  /* 0x0000000e94947c10 */ /* 0x000fe4000fffe0ff */
[----:B------:R-:W-:Y:S01]  /*2660*/  SEL R154, RZ, 0x1, P4 ;  /* 0x00000001ff9a7807 */ /* 0x000fe20002000000 */
[----:B------:R0:W-:Y:S01]  /*2670*/  @P3 STG.E.128 desc[UR6][R2.64], R28 ;  /* 0x0000001c02003986 */ /* 0x0001e2000c101d06 */
        /* <DEDUP_REMOVED lines=51> */
.L_x_8960:
        /* <DEDUP_REMOVED lines=23> */
.L_x_8961:
[----:B------:R-:W-:Y:S01]  /*2b20*/  HFMA2.MMA R170, -RZ, RZ, 0, 9.5367431640625e-07 ;  /* 0x00000010ffaa7435 */ /* 0x000fe200000001ff */
[----:B------:R-:W-:Y:S02]  /*2b30*/  MOV R175, R34 ;  /* 0x0000002200af7202 */ /* 0x000fe40000000f00 */
[----:B------:R-:W-:Y:S02]  /*2b40*/  MOV R177, 0x1f ;  /* 0x0000001f00b17802 */ /* 0x000fe40000000f00 */
[----:B------:R-:W-:-:S07]  /*2b50*/  MOV R166, 0xffffffff ;  /* 0xffffffff00a67802 */ /* 0x000fce0000000f00 */
[----:B-----5:R-:W-:Y:S05]  /*2b60*/  WARPSYNC.COLLECTIVE R166, `(.L_x_8969) ;  /* 0x00000000a6087348 */ /* 0x020fea0003c00000 */
[----:B------:R0:W1:Y:S02]  /*2b70*/  SHFL.DOWN P3, R168, R175, R170, R177 ;  /* 0x080000aaafa87389 */ /* 0x00006400000600b1 */
[----:B01---5:R-:W-:Y:S01]  /*2b80*/  ENDCOLLECTIVE ;  /* 0x000000000000791b */ /* 0x023fe20003800000 */
.L_x_8969:
[----:B------:R-:W-:Y:S02]  /*2b90*/  MOV R175, R33 ;  /* 0x0000002100af7202 */ /* 0x000fe40000000f00 */
[----:B------:R-:W-:-:S07]  /*2ba0*/  MOV R35, R168 ;  /* 0x000000a800237202 */ /* 0x000fce0000000f00 */
[----:B------:R-:W-:Y:S05]  /*2bb0*/  WARPSYNC.COLLECTIVE R166, `(.L_x_8970) ;  /* 0x00000000a6087348 */ /* 0x000fea0003c00000 */
[----:B------:R0:W1:Y:S02]  /*2bc0*/  SHFL.DOWN P3, R168, R175, R170, R177 ;  /* 0x080000aaafa87389 */ /* 0x00006400000600b1 */
[----:B01----:R-:W-:Y:S01]  /*2bd0*/  ENDCOLLECTIVE ;  /* 0x000000000000791b */ /* 0x003fe20003800000 */
.L_x_8970:
[----:B------:R-:W-:Y:S01]  /*2be0*/  FADD.FTZ R35, R34, R35 ;  /* 0x0000002322237221 */ /* 0x000fe20000010000 */
[----:B------:R-:W-:-:S04]  /*2bf0*/  HFMA2.MMA R170, -RZ, RZ, 0, 4.76837158203125e-07 ;  /* 0x00000008ffaa7435 */ /* 0x000fc800000001ff */
[----:B------:R-:W-:Y:S02]  /*2c00*/  MOV R175, R35 ;  /* 0x0000002300af7202 */ /* 0x000fe40000000f00 */
[----:B------:R-:W-:-:S07]  /*2c10*/  MOV R32, R168 ;  /* 0x000000a800207202 */ /* 0x000fce0000000f00 */
[----:B------:R-:W-:Y:S05]  /*2c20*/  WARPSYNC.COLLECTIVE R166, `(.L_x_8971) ;  /* 0x00000000a6087348 */ /* 0x000fea0003c00000 */
[----:B------:R0:W1:Y:S02]  /*2c30*/  SHFL.DOWN P3, R168, R175, R170, R177 ;  /* 0x080000aaafa87389 */ /* 0x00006400000600b1 */
[----:B01----:R-:W-:Y:S01]  /*2c40*/  ENDCOLLECTIVE ;  /* 0x000000000000791b */ /* 0x003fe20003800000 */
.L_x_8971:
[----:B------:R-:W-:-:S05]  /*2c50*/  FADD.FTZ R32, R33, R32 ;  /* 0x0000002021207221 */ /* 0x000fca0000010000 */
[----:B------:R-:W-:Y:S02]  /*2c60*/  MOV R175, R32 ;  /* 0x0000002000af7202 */ /* 0x000fe40000000f00 */
[----:B------:R-:W-:-:S07]  /*2c70*/  MOV R162, R168 ;  /* 0x000000a800a27202 */ /* 0x000fce0000000f00 */
[----:B------:R-:W-:Y:S05]  /*2c80*/  WARPSYNC.COLLECTIVE R166, `(.L_x_8972) ;  /* 0x00000000a6087348 */ /* 0x000fea0003c00000 */
[----:B------:R0:W1:Y:S02]  /*2c90*/  SHFL.DOWN P3, R168, R175, R170, R177 ;  /* 0x080000aaafa87389 */ /* 0x00006400000600b1 */
[----:B01----:R-:W-:Y:S01]  /*2ca0*/  ENDCOLLECTIVE ;  /* 0x000000000000791b */ /* 0x003fe20003800000 */
.L_x_8972:
[----:B------:R-:W-:Y:S01]  /*2cb0*/  FADD.FTZ R162, R35, R162 ;  /* 0x000000a223a27221 */ /* 0x000fe20000010000 */
[----:B------:R-:W-:-:S04]  /*2cc0*/  HFMA2.MMA R170, -RZ, RZ, 0, 2.384185791015625e-07 ;  /* 0x00000004ffaa7435 */ /* 0x000fc800000001ff */
[----:B------:R-:W-:Y:S02]  /*2cd0*/  MOV R175, R162 ;  /* 0x000000a200af7202 */ /* 0x000fe40000000f00 */
[----:B------:R-:W-:-:S07]  /*2ce0*/  MOV R171, R168 ;  /* 0x000000a800ab7202 */ /* 0x000fce0000000f00 */
[----:B------:R-:W-:Y:S05]  /*2cf0*/  WARPSYNC.COLLECTIVE R166, `(.L_x_8973) ;  /* 0x00000000a6087348 */ /* 0x000fea0003c00000 */
[----:B------:R0:W1:Y:S02]  /*2d00*/  SHFL.DOWN P3, R168, R175, R170, R177 ;  /* 0x080000aaafa87389 */ /* 0x00006400000600b1 */
[----:B01----:R-:W-:Y:S01]  /*2d10*/  ENDCOLLECTIVE ;  /* 0x000000000000791b */ /* 0x003fe20003800000 */
.L_x_8973:
[----:B------:R-:W-:-:S05]  /*2d20*/  FADD.FTZ R171, R32, R171 ;  /* 0x000000ab20ab7221 */ /* 0x000fca0000010000 */
[----:B------:R-:W-:Y:S02]  /*2d30*/  MOV R175, R171 ;  /* 0x000000ab00af7202 */ /* 0x000fe40000000f00 */
[----:B------:R-:W-:-:S07]  /*2d40*/  MOV R173, R168 ;  /* 0x000000a800ad7202 */ /* 0x000fce0000000f00 */
[----:B------:R-:W-:Y:S05]  /*2d50*/  WARPSYNC.COLLECTIVE R166, `(.L_x_8974) ;  /* 0x00000000a6087348 */ /* 0x000fea0003c00000 */
[----:B------:R0:W1:Y:S02]  /*2d60*/  SHFL.DOWN P3, R168, R175, R170, R177 ;  /* 0x080000aaafa87389 */ /* 0x00006400000600b1 */
[----:B01----:R-:W-:Y:S01]  /*2d70*/  ENDCOLLECTIVE ;  /* 0x000000000000791b */ /* 0x003fe20003800000 */
.L_x_8974:
[----:B------:R-:W-:Y:S01]  /*2d80*/  FADD.FTZ R173, R162, R173 ;  /* 0x000000ada2ad7221 */ /* 0x000fe20000010000 */
[----:B------:R-:W-:-:S04]  /*2d90*/  HFMA2.MMA R170, -RZ, RZ, 0, 1.1920928955078125e-07 ;  /* 0x00000002ffaa7435 */ /* 0x000fc800000001ff */
[----:B------:R-:W-:Y:S02]  /*2da0*/  MOV R175, R173 ;  /* 0x000000ad00af7202 */ /* 0x000fe40000000f00 */
[----:B------:R-:W-:-:S07]  /*2db0*/  MOV R164, R168 ;  /* 0x000000a800a47202 */ /* 0x000fce0000000f00 */
[----:B------:R-:W-:Y:S05]  /*2dc0*/  WARPSYNC.COLLECTIVE R166, `(.L_x_8975) ;  /* 0x00000000a6087348 */ /* 0x000fea0003c00000 */
[----:B------:R0:W1:Y:S02]  /*2dd0*/  SHFL.DOWN P3, R168, R175, R170, R177 ;  /* 0x080000aaafa87389 */ /* 0x00006400000600b1 */
[----:B01----:R-:W-:Y:S01]  /*2de0*/  ENDCOLLECTIVE ;  /* 0x000000000000791b */ /* 0x003fe20003800000 */
.L_x_8975:
[----:B------:R-:W-:-:S05]  /*2df0*/  FADD.FTZ R164, R171, R164 ;  /* 0x000000a4aba47221 */ /* 0x000fca0000010000 */
[----:B------:R-:W-:Y:S02]  /*2e00*/  MOV R175, R164 ;  /* 0x000000a400af7202 */ /* 0x000fe40000000f00 */
[----:B------:R-:W-:-:S07]  /*2e10*/  MOV R34, R168 ;  /* 0x000000a800227202 */ /* 0x000fce0000000f00 */
[----:B------:R-:W-:Y:S05]  /*2e20*/  WARPSYNC.COLLECTIVE R166, `(.L_x_8976) ;  /* 0x00000000a6087348 */ /* 0x000fea0003c00000 */
[----:B------:R0:W1:Y:S02]  /*2e30*/  SHFL.DOWN P3, R168, R175, R170, R177 ;  /* 0x080000aaafa87389 */ /* 0x00006400000600b1 */
[----:B01----:R-:W-:Y:S01]  /*2e40*/  ENDCOLLECTIVE ;  /* 0x000000000000791b */ /* 0x003fe20003800000 */
.L_x_8976:
[----:B------:R-:W-:Y:S01]  /*2e50*/  FADD.FTZ R34, R173, R34 ;  /* 0x00000022ad227221 */ /* 0x000fe20000010000 */
[----:B------:R-:W-:-:S04]  /*2e60*/  HFMA2.MMA R170, -RZ, RZ, 0, 5.9604644775390625e-08 ;  /* 0x00000001ffaa7435 */ /* 0x000fc800000001ff */
[----:B------:R-:W-:Y:S02]  /*2e70*/  MOV R175, R34 ;  /* 0x0000002200af7202 */ /* 0x000fe40000000f00 */
[----:B------:R-:W-:-:S07]  /*2e80*/  MOV R33, R168 ;  /* 0x000000a800217202 */ /* 0x000fce0000000f00 */
[----:B------:R-:W-:Y:S05]  /*2e90*/  WARPSYNC.COLLECTIVE R166, `(.L_x_8977) ;  /* 0x00000000a6087348 */ /* 0x000fea0003c00000 */
[----:B------:R0:W1:Y:S02]  /*2ea0*/  SHFL.DOWN P3, R168, R175, R170, R177 ;  /* 0x080000aaafa87389 */ /* 0x00006400000600b1 */
[----:B01----:R-:W-:Y:S01]  /*2eb0*/  ENDCOLLECTIVE ;  /* 0x000000000000791b */ /* 0x003fe20003800000 */
.L_x_8977:
[----:B------:R-:W-:-:S05]  /*2ec0*/  FADD.FTZ R33, R164, R33 ;  /* 0x00000021a4217221 */ /* 0x000fca0000010000 */
[----:B------:R-:W-:Y:S02]  /*2ed0*/  MOV R175, R33 ;  /* 0x0000002100af7202 */ /* 0x000fe40000000f00 */
[----:B------:R-:W-:-:S07]  /*2ee0*/  MOV R35, R168 ;  /* 0x000000a800237202 */ /* 0x000fce0000000f00 */
[----:B------:R-:W-:Y:S05]  /*2ef0*/  WARPSYNC.COLLECTIVE R166, `(.L_x_8978) ;  /* 0x00000000a6087348 */ /* 0x000fea0003c00000 */
[----:B------:R0:W1:Y:S02]  /*2f00*/  SHFL.DOWN P3, R168, R175, R170, R177 ;  /* 0x080000aaafa87389 */ /* 0x00006400000600b1 */
[----:B01----:R-:W-:Y:S01]  /*2f10*/  ENDCOLLECTIVE ;  /* 0x000000000000791b */ /* 0x003fe20003800000 */
.L_x_8978:
[----:B------:R-:W-:Y:S01]  /*2f20*/  MOV R162, R168 ;  /* 0x000000a800a27202 */ /* 0x000fe20000000f00 */
[----:B------:R-:W-:Y:S06]  /*2f30*/  BRA `(.L_x_8979) ;  /* 0xffffffe800307947 */ /* 0x000fec000383ffff */
.L_x_8980:
        /* <DEDUP_REMOVED lines=12> */
.L_x_11420:


//--------------------- .text._ZN10layer_norm13ln_bwd_kernelINS_13Kernel_traitsI6__halfffffjLj6144ELj1ELj1ELj8ELj16ENS_18Kernel_traits_baseILj6144ES2_ffffjLj256EEEEELb0ELb0ELb1ELb0EEEvNS_9BwdParamsE --------------------------
	.section	.text._ZN10layer_norm13ln_bwd_kernelINS_13Kernel_traitsI6__halfffffjLj6144ELj1ELj1ELj8ELj16ENS_18Kernel_traits_baseILj6144ES2_ffffjLj256EEEEELb0ELb0ELb1ELb0EEEvNS_9BwdParamsE,"ax",@progbits
	.align	128
        .global         _ZN10layer_norm13ln_bwd_kernelINS_13Kernel_traitsI6__halfffffjLj6144ELj1ELj1ELj8ELj16ENS_18Kernel_traits_baseILj6144ES2_ffffjLj256EEEEELb0ELb0ELb1ELb0EEEvNS_9BwdParamsE
        .type           _ZN10layer_norm13ln_bwd_kernelINS_13Kernel_traitsI6__halfffffjLj6144ELj1ELj1ELj8ELj16ENS_18Kernel_traits_baseILj6144ES2_ffffjLj256EEEEELb0ELb0ELb1ELb0EEEvNS_9BwdParamsE,@function
        .size           _ZN10layer_norm13ln_bwd_kernelINS_13Kernel_traitsI6__halfffffjLj6144ELj1ELj1ELj8ELj16ENS_18Kernel_traits_baseILj6144ES2_ffffjLj256EEEEELb0ELb0ELb1ELb0EEEvNS_9BwdParamsE,(.L_x_11421 - _ZN10layer_norm13ln_bwd_kernelINS_13Kernel_traitsI6__halfffffjLj6144ELj1ELj1ELj8ELj16ENS_18Kernel_traits_baseILj6144ES2_ffffjLj256EEEEELb0ELb0ELb1ELb0EEEvNS_9BwdParamsE)
        .other          _ZN10layer_norm13ln_bwd_kernelINS_13Kernel_traitsI6__halfffffjLj6144ELj1ELj1ELj8ELj16ENS_18Kernel_traits_baseILj6144ES2_ffffjLj256EEEEELb0ELb0ELb1ELb0EEEvNS_9BwdParamsE,@"STO_CUDA_ENTRY STV_DEFAULT"
_ZN10layer_norm13ln_bwd_kernelINS_13Kernel_traitsI6__halfffffjLj6144ELj1ELj1ELj8ELj16ENS_18Kernel_traits_baseILj6144ES2_ffffjLj256EEEEELb0ELb0ELb1ELb0EEEvNS_9BwdParamsE:
.text._ZN10layer_norm13ln_bwd_kernelINS_13Kernel_traitsI6__halfffffjLj6144ELj1ELj1ELj8ELj16ENS_18Kernel_traits_baseILj6144ES2_ffffjLj256EEEEELb0ELb0ELb1ELb0EEEvNS_9BwdParamsE:
        /* <DEDUP_REMOVED lines=19> */
[C---:B------:R-:W-:Y:S02]  /*0130*/  ISETP.GE.U32.AND P0, PT, R0.reuse, 0x300, PT ;  /* 0x000003000000780c */ /* 0x040fe40003f06070 */
[C---:B------:R-:W-:Y:S02]  /*0140*/  ISETP.GE.U32.AND P1, PT, R0.reuse, 0x400, PT ;  /* 0x000004000000780c */ /* 0x040fe40003f26070 */
[C---:B------:R-:W-:Y:S02]  /*0150*/  ISETP.GE.U32.AND P2, PT, R0.reuse, 0x500, PT ;  /* 0x000005000000780c */ /* 0x040fe40003f46070 */
[----:B------:R-:W-:-:S02]  /*0160*/  ISETP.GE.U32.AND P3, PT, R0, 0x600, PT ;  /* 0x000006000000780c */ /* 0x000fc40003f66070 */
[----:B-1----:R-:W-:Y:S01]  /*0170*/  LEA.HI R125, R179, UR6, RZ, 0x18 ;  /* 0x00000006b37d7c11 */ /* 0x002fe2000f8fc0ff */
[----:B------:R-:W0:Y:S01]  /*0180*/  @P5 LDC.64 R2, c[0x0][0x260] ;  /* 0x00009800ff025b82 */ /* 0x000e220000000a00 */
[----:B------:R-:W-:Y:S02]  /*0190*/  P2R R171, PR, RZ, 0x8 ;  /* 0x00000008ffab7803 */ /* 0x000fe40000000000 */
[----:B------:R-:W-:Y:S02]  /*01a0*/  CS2R R48, SRZ ;  /* 0x0000000000307805 */ /* 0x000fe4000001ff00 */
[----:B------:R-:W-:Y:S02]  /*01b0*/  P2R R177, PR, RZ, 0x20 ;  /* 0x00000020ffb17803 */ /* 0x000fe40000000000 */
[----:B------:R-:W-:Y:S02]  /*01c0*/  CS2R R50, SRZ ;  /* 0x0000000000327805 */ /* 0x000fe4000001ff00 */
[----:B------:R-:W-:Y:S01]  /*01d0*/  P2R R175, PR, RZ, 0x10 ;  /* 0x00000010ffaf7803 */ /* 0x000fe20000000000 */
[----:B------:R-:W1:Y:S08]  /*01e0*/  @P4 LDC.64 R4, c[0x0][0x260] ;  /* 0x00009800ff044b82 */ /* 0x000e700000000a00 */
[----:B------:R-:W2:Y:S01]  /*01f0*/  @P0 LDC.64 R8, c[0x0][0x260] ;  /* 0x00009800ff080b82 */ /* 0x000ea20000000a00 */
[----:B0-----:R-:W-:-:S07]  /*0200*/  @P5 IMAD.WIDE.U32 R2, R17, 0x8, R2 ;  /* 0x0000000811025825 */ /* 0x001fce00078e0002 */
[----:B------:R-:W0:Y:S01]  /*0210*/  @P1 LDC.64 R10, c[0x0][0x260] ;  /* 0x00009800ff0a1b82 */ /* 0x000e220000000a00 */
[----:B------:R-:W-:Y:S01]  /*0220*/  @P5 LOP3.LUT R17, R17, 0x100, RZ, 0xfc, !PT ;  /* 0x0000010011115812 */ /* 0x000fe200078efcff */
[----:B------:R-:W5:Y:S04]  /*0230*/  @P5 LDG.E.64 R52, desc[UR4][R2.64] ;  /* 0x0000000402345981 */ /* 0x000f68000c1e1b00 */
[C---:B-1----:R-:W-:Y:S02]  /*0240*/  @P4 IMAD.WIDE.U32 R6, R17.reuse, 0x8, R4 ;  /* 0x0000000811064825 */ /* 0x042fe400078e0004 */
[----:B------:R-:W1:Y:S01]  /*0250*/  @P2 LDC.64 R12, c[0x0][0x260] ;  /* 0x00009800ff0c2b82 */ /* 0x000e620000000a00 */
[----:B------:R-:W-:Y:S02]  /*0260*/  @P4 IADD3 R17, R17, 0x100, RZ ;  /* 0x0000010011114810 */ /* 0x000fe40007ffe0ff */
[----:B------:R-:W-:-:S02]  /*0270*/  CS2R R44, SRZ ;  /* 0x00000000002c7805 */ /* 0x000fc4000001ff00 */
[----:B------:R-:W-:Y:S01]  /*0280*/  CS2R R46, SRZ ;  /* 0x00000000002e7805 */ /* 0x000fe2000001ff00 */
[----:B------:R-:W5:Y:S01]  /*0290*/  @P4 LDG.E.64 R54, desc[UR4][R6.64] ;  /* 0x0000000406364981 */ /* 0x000f62000c1e1b00 */
[C---:B--2---:R-:W-:Y:S01]  /*02a0*/  @P0 IMAD.WIDE.U32 R8, R17.reuse, 0x8, R8 ;  /* 0x0000000811080825 */ /* 0x044fe200078e0008 */
[----:B------:R-:W2:Y:S01]  /*02b0*/  @P3 LDC.64 R14, c[0x0][0x260] ;  /* 0x00009800ff0e3b82 */ /* 0x000ea20000000a00 */
[----:B------:R-:W-:Y:S02]  /*02c0*/  @P0 IADD3 R17, R17, 0x100, RZ ;  /* 0x0000010011110810 */ /* 0x000fe40007ffe0ff */
[----:B------:R-:W-:Y:S02]  /*02d0*/  CS2R R40, SRZ ;  /* 0x0000000000287805 */ /* 0x000fe4000001ff00 */
[----:B------:R-:W-:Y:S01]  /*02e0*/  CS2R R42, SRZ ;  /* 0x00000000002a7805 */ /* 0x000fe2000001ff00 */
[----:B------:R-:W5:Y:S01]  /*02f0*/  @P0 LDG.E.64 R56, desc[UR4][R8.64] ;  /* 0x0000000408380981 */ /* 0x000f62000c1e1b00 */
[----:B0-----:R-:W-:-:S04]  /*0300*/  @P1 IMAD.WIDE.U32 R10, R17, 0x8, R10 ;  /* 0x00000008110a1825 */ /* 0x001fc800078e000a */
[----:B------:R-:W-:Y:S01]  /*0310*/  @P1 VIADD R17, R17, 0x100 ;  /* 0x0000010011111836 */ /* 0x000fe20000000000 */
[----:B------:R-:W5:Y:S03]  /*0320*/  @P1 LDG.E.64 R58, desc[UR4][R10.64] ;  /* 0x000000040a3a1981 */ /* 0x000f66000c1e1b00 */
[C---:B-1----:R-:W-:Y:S01]  /*0330*/  @P2 IMAD.WIDE.U32 R12, R17.reuse, 0x8, R12 ;  /* 0x00000008110c2825 */ /* 0x042fe200078e000c */
[----:B------:R-:W-:Y:S02]  /*0340*/  @P2 IADD3 R17, R17, 0x100, RZ ;  /* 0x0000010011112810 */ /* 0x000fe40007ffe0ff */
[----:B------:R-:W-:Y:S02]  /*0350*/  CS2R R36, SRZ ;  /* 0x0000000000247805 */ /* 0x000fe4000001ff00 */
[----:B------:R-:W-:Y:S02]  /*0360*/  CS2R R38, SRZ ;  /* 0x0000000000267805 */ /* 0x000fe4000001ff00 */
[----:B------:R-:W-:Y:S01]  /*0370*/  CS2R R32, SRZ ;  /* 0x0000000000207805 */ /* 0x000fe2000001ff00 */
[----:B------:R0:W5:Y:S01]  /*0380*/  @P2 LDG.E.64 R60, desc[UR4][R12.64] ;  /* 0x000000040c3c2981 */ /* 0x000162000c1e1b00 */
[----:B--2---:R-:W-:-:S05]  /*0390*/  @P3 IMAD.WIDE.U32 R4, R17, 0x8, R14 ;  /* 0x0000000811043825 */ /* 0x004fca00078e000e */
[----:B------:R1:W5:Y:S01]  /*03a0*/  @P3 LDG.E.64 R62, desc[UR4][R4.64] ;  /* 0x00000004043e3981 */ /* 0x000362000c1e1b00 */
        /* <DEDUP_REMOVED lines=14> */
[----:B-1----:R-:W-:Y:S02]  /*0490*/  CS2R R4, SRZ ;  /* 0x0000000000047805 */ /* 0x002fe4000001ff00 */
[----:B------:R-:W-:Y:S01]  /*04a0*/  CS2R R6, SRZ ;  /* 0x0000000000067805 */ /* 0x000fe2000001ff00 */
[----:B------:R-:W-:Y:S06]  /*04b0*/  @P3 BRA `(.L_x_8981) ;  /* 0x0000003c006c3947 */ /* 0x000fec0003800000 */
[----:B------:R-:W0:Y:S01]  /*04c0*/  LDC.U8 R178, c[0x0][0x2a0] ;  /* 0x0000a800ffb27b82 */ /* 0x000e220000000000 */
[----:B------:R-:W-:Y:S01]  /*04d0*/  ULDC.64 UR6, c[0x0][0x2c8] ;  /* 0x0000b20000067ab9 */ /* 0x000fe20000000a00 */
[----:B-----5:R-:W-:Y:S01]  /*04e0*/  MOV R123, R52 ;  /* 0x00000034007b7202 */ /* 0x020fe20000000f00 */
[----:B------:R-:W-:Y:S01]  /*04f0*/  IMAD.MOV.U32 R117, RZ, RZ, R55 ;  /* 0x000000ffff757224 */ /* 0x000fe200078e0037 */
[----:B------:R-:W-:Y:S01]  /*0500*/  ISETP.NE.U32.AND P3, PT, RZ, UR6, PT ;  /* 0x00000006ff007c0c */ /* 0x000fe2000bf65070 */
[----:B------:R-:W-:Y:S01]  /*0510*/  IMAD.MOV.U32 R107, RZ, RZ, R60 ;  /* 0x000000ffff6b7224 */ /* 0x000fe200078e003c */
[--C-:B------:R-:W-:Y:S01]  /*0520*/  SHF.R.U64 R124, R52, 0x10, R53.reuse ;  /* 0x00000010347c7819 */ /* 0x100fe20000001235 */
[----:B------:R-:W-:Y:S01]  /*0530*/  HFMA2.MMA R96, -RZ, RZ, 0, 5.9604644775390625e-08 ;  /* 0x00000001ff607435 */ /* 0x000fe200000001ff */
[----:B------:R-:W-:Y:S01]  /*0540*/  ISETP.NE.AND.EX P3, PT, RZ, UR7, PT, P3 ;  /* 0x00000007ff007c0c */ /* 0x000fe2000bf65330 */
[----:B------:R-:W-:Y:S01]  /*0550*/  IMAD.MOV.U32 R49, RZ, RZ, RZ ;  /* 0x000000ffff317224 */ /* 0x000fe200078e00ff */
        /* <DEDUP_REMOVED lines=40> */
[----:B------:R-:W-:Y:S01]  /*07e0*/  ISETP.LT.U32.OR P3, PT, R0, 0x600, !P3 ;  /* 0x000006000000780c */ /* 0x000fe20005f61470 */
[----:B------:R-:W-:-:S02]  /*07f0*/  HADD2.F32 R103, -RZ, R103.H0_H0 ;  /* 0x20000067ff677230 */ /* 0x000fc40000004100 */
[----:B------:R-:W-:Y:S01]  /*0800*/  HADD2.F32 R104, -RZ, R104.H0_H0 ;  /* 0x20000068ff687230 */ /* 0x000fe20000004100 */
[----:B------:R-:W-:Y:S01]  /*0810*/  P2R R173, PR, RZ, 0x8 ;  /* 0x00000008ffad7803 */ /* 0x000fe20000000000 */
[----:B------:R-:W-:Y:S02]  /*0820*/  HADD2.F32 R101, -RZ, R101.H0_H0 ;  /* 0x20000065ff657230 */ /* 0x000fe40000004100 */
[----:B0-----:R-:W-:-:S07]  /*0830*/  HADD2.F32 R102, -RZ, R102.H0_H0 ;  /* 0x20000066ff667230 */ /* 0x001fce0000004100 */
.L_x_9071:
[----:B0-----:R-:W0:Y:S08]  /*0840*/  LDC.64 R90, c[0x0][0x288] ;  /* 0x0000a200ff5a7b82 */ /* 0x001e300000000a00 */
[----:B-1----:R-:W1:Y:S08]  /*0850*/  LDC.64 R88, c[0x0][0x250] ;  /* 0x00009400ff587b82 */ /* 0x002e700000000a00 */
[----:B--2---:R-:W2:Y:S08]  /*0860*/  LDC.64 R86, c[0x0][0x258] ;  /* 0x00009600ff567b82 */ /* 0x004eb00000000a00 */
[----:B---34-:R-:W3:Y:S01]  /*0870*/  LDC.64 R84, c[0x0][0x280] ;  /* 0x0000a000ff547b82 */ /* 0x018ee20000000a00 */
[----:B0-----:R-:W-:-:S06]  /*0880*/  IMAD.WIDE R90, R125, 0x4, R90 ;  /* 0x000000047d5a7825 */ /* 0x001fcc00078e025a */
[----:B------:R-:W4:Y:S01]  /*0890*/  LDG.E R90, desc[UR4][R90.64] ;  /* 0x000000045a5a7981 */ /* 0x000f22000c1e1900 */
[C---:B-1----:R-:W-:Y:S01]  /*08a0*/  IMAD.WIDE R88, R125.reuse, 0x4, R88 ;  /* 0x000000047d587825 */ /* 0x042fe200078e0258 */
[----:B------:R-:W0:Y:S04]  /*08b0*/  LDC.64 R92, c[0x0][0x2c8] ;  /* 0x0000b200ff5c7b82 */ /* 0x000e280000000a00 */
[----:B------:R1:W5:Y:S01]  /*08c0*/  LDG.E R98, desc[UR4][R88.64] ;  /* 0x0000000458627981 */ /* 0x000362000c1e1900 */
[----:B--2---:R-:W-:-:S05]  /*08d0*/  IMAD.WIDE R86, R125, 0x4, R86 ;  /* 0x000000047d567825 */ /* 0x004fca00078e0256 */
[----:B------:R1:W5:Y:S01]  /*08e0*/  LDG.E R100, desc[UR4][R86.64] ;  /* 0x0000000456647981 */ /* 0x000362000c1e1900 */
        /* <DEDUP_REMOVED lines=10> */
[----:B----4-:R-:W-:-:S13]  /*0990*/  ISETP.GT.AND P3, PT, R90, RZ, PT ;  /* 0x000000ff5a00720c */ /* 0x010fda0003f64270 */
[----:B-1----:R-:W-:Y:S05]  /*09a0*/  @P3 BRA `(.L_x_8983) ;  /* 0x0000000000d83947 */ /* 0x002fea0003800000 */
[----:B------:R-:W-:Y:S01]  /*09b0*/  ISETP.NE.AND P4, PT, R177, RZ, PT ;  /* 0x000000ffb100720c */ /* 0x000fe20003f85270 */
[----:B------:R-:W-:Y:S01]  /*09c0*/  BSSY B1, `(.L_x_8984) ;  /* 0x0000008000017945 */ /* 0x000fe20003800000 */
[----:B------:R-:W-:-:S11]  /*09d0*/  MOV R85, R0 ;  /* 0x0000000000557202 */ /* 0x000fd60000000f00 */
[----:B------:R-:W-:Y:S05]  /*09e0*/  @!P4 BRA `(.L_x_8985) ;  /* 0x000000000014c947 */ /* 0x000fea0003800000 */
[----:B------:R-:W-:-:S04]  /*09f0*/  ISETP.NE.U32.AND P4, PT, RZ, UR12, PT ;  /* 0x0000000cff007c0c */ /* 0x000fc8000bf85070 */
[----:B------:R-:W-:-:S13]  /*0a00*/  ISETP.NE.AND.EX P4, PT, RZ, UR13, PT, P4 ;  /* 0x0000000dff007c0c */ /* 0x000fda000bf85340 */
[----:B------:R-:W-:Y:S05]  /*0a10*/  @!P4 BRA `(.L_x_8986) ;  /* 0x000000000004c947 */ /* 0x000fea0003800000 */
[----:B------:R0:W5:Y:S02]  /*0a20*/  LDG.E.128 R52, desc[UR4][R94.64] ;  /* 0x000000045e347981 */ /* 0x000164000c1e1d00 */
.L_x_8986:
[----:B------:R-:W-:-:S07]  /*0a30*/  IADD3 R85, R0, 0x100, RZ ;  /* 0x0000010000557810 */ /* 0x000fce0007ffe0ff */
.L_x_8985:
[----:B------:R-:W-:Y:S05]  /*0a40*/  BSYNC B1 ;  /* 0x0000000000017941 */ /* 0x000fea0003800000 */
.L_x_8984:
[----:B------:R-:W-:Y:S01]  /*0a50*/  ISETP.NE.AND P4, PT, R175, RZ, PT ;  /* 0x000000ffaf00720c */ /* 0x000fe20003f85270 */
[----:B------:R-:W-:-:S12]  /*0a60*/  BSSY B1, `(.L_x_8987) ;  /* 0x0000008000017945 */ /* 0x000fd80003800000 */
[----:B------:R-:W-:Y:S05]  /*0a70*/  @!P4 BRA `(.L_x_8988) ;  /* 0x000000000018c947 */ /* 0x000fea0003800000 */
[----:B------:R-:W-:-:S04]  /*0a80*/  ISETP.NE.U32.AND P4, PT, RZ, UR12, PT ;  /* 0x0000000cff007c0c */ /* 0x000fc8000bf85070 */
[----:B------:R-:W-:-:S13]  /*0a90*/  ISETP.NE.AND.EX P4, PT, RZ, UR13, PT, P4 ;  /* 0x0000000dff007c0c */ /* 0x000fda000bf85340 */
[----:B------:R-:W-:Y:S05]  /*0aa0*/  @!P4 BRA `(.L_x_8989) ;  /* 0x000000000008c947 */ /* 0x000fea0003800000 */
[----:B------:R-:W-:-:S06]  /*0ab0*/  IMAD.WIDE.U32 R56, R85, 0x10, R92 ;  /* 0x0000001055387825 */ /* 0x000fcc00078e005c */
[----:B------:R-:W5:Y:S02]  /*0ac0*/  LDG.E.128 R56, desc[UR4][R56.64] ;  /* 0x0000000438387981 */ /* 0x000f64000c1e1d00 */
.L_x_8989:
[----:B------:R-:W-:-:S07]  /*0ad0*/  IADD3 R85, R85, 0x100, RZ ;  /* 0x0000010055557810 */ /* 0x000fce0007ffe0ff */
.L_x_8988:
[----:B------:R-:W-:Y:S05]  /*0ae0*/  BSYNC B1 ;  /* 0x0000000000017941 */ /* 0x000fea0003800000 */
.L_x_8987:
[----:B------:R-:W-:Y:S04]  /*0af0*/  BSSY B1, `(.L_x_8990) ;  /* 0x0000008000017945 */ /* 0x000fe80003800000 */
[----:B------:R-:W-:Y:S05]  /*0b00*/  @!P0 BRA `(.L_x_8991) ;  /* 0x0000000000188947 */ /* 0x000fea0003800000 */
[----:B------:R-:W-:-:S04]  /*0b10*/  ISETP.NE.U32.AND P4, PT, RZ, UR12, PT ;  /* 0x0000000cff007c0c */ /* 0x000fc8000bf85070 */
[----:B------:R-:W-:-:S13]  /*0b20*/  ISETP.NE.AND.EX P4, PT, RZ, UR13, PT, P4 ;  /* 0x0000000dff007c0c */ /* 0x000fda000bf85340 */
[----:B------:R-:W-:Y:S05]  /*0b30*/  @!P4 BRA `(.L_x_8992) ;  /* 0x000000000008c947 */ /* 0x000fea0003800000 */
[----:B------:R-:W-:-:S06]  /*0b40*/  IMAD.WIDE.U32 R60, R85, 0x10, R92 ;  /* 0x00000010553c7825 */ /* 0x000fcc00078e005c */
[----:B------:R-:W5:Y:S02]  /*0b50*/  LDG.E.128 R60, desc[UR4][R60.64] ;  /* 0x000000043c3c7981 */ /* 0x000f64000c1e1d00 */
.L_x_8992:
[----:B------:R-:W-:-:S07]  /*0b60*/  VIADD R85, R85, 0x100 ;  /* 0x0000010055557836 */ /* 0x000fce0000000000 */
.L_x_8991:
[----:B------:R-:W-:Y:S05]  /*0b70*/  BSYNC B1 ;  /* 0x0000000000017941 */ /* 0x000fea0003800000 */
.L_x_8990:
[----:B------:R-:W-:Y:S04]  /*0b80*/  BSSY B1, `(.L_x_8993) ;  /* 0x0000008000017945 */ /* 0x000fe80003800000 */
[----:B------:R-:W-:Y:S05]  /*0b90*/  @!P1 BRA `(.L_x_8994) ;  /* 0x0000000000189947 */ /* 0x000fea0003800000 */
[----:B------:R-:W-:-:S04]  /*0ba0*/  ISETP.NE.U32.AND P4, PT, RZ, UR12, PT ;  /* 0x0000000cff007c0c */ /* 0x000fc8000bf85070 */
[----:B------:R-:W-:-:S13]  /*0bb0*/  ISETP.NE.AND.EX P4, PT, RZ, UR13, PT, P4 ;  /* 0x0000000dff007c0c */ /* 0x000fda000bf85340 */
[----:B------:R-:W-:Y:S05]  /*0bc0*/  @!P4 BRA `(.L_x_8995) ;  /* 0x000000000008c947 */ /* 0x000fea0003800000 */
[----:B------:R-:W-:-:S06]  /*0bd0*/  IMAD.WIDE.U32 R64, R85, 0x10, R92 ;  /* 0x0000001055407825 */ /* 0x000fcc00078e005c */
[----:B------:R-:W5:Y:S02]  /*0be0*/  LDG.E.128 R64, desc[UR4][R64.64] ;  /* 0x0000000440407981 */ /* 0x000f64000c1e1d00 */
.L_x_8995:
[----:B------:R-:W-:-:S07]  /*0bf0*/  IADD3 R85, R85, 0x100, RZ ;  /* 0x0000010055557810 */ /* 0x000fce0007ffe0ff */
.L_x_8994:
[----:B------:R-:W-:Y:S05]  /*0c00*/  BSYNC B1 ;  /* 0x0000000000017941 */ /* 0x000fea0003800000 */
.L_x_8993:
[----:B------:R-:W-:Y:S04]  /*0c10*/  BSSY B1, `(.L_x_8996) ;  /* 0x0000008000017945 */ /* 0x000fe80003800000 */
[----:B------:R-:W-:Y:S05]  /*0c20*/  @!P2 BRA `(.L_x_8997) ;  /* 0x000000000018a947 */ /* 0x000fea0003800000 */
[----:B------:R-:W-:-:S04]  /*0c30*/  ISETP.NE.U32.AND P4, PT, RZ, UR12, PT ;  /* 0x0000000cff007c0c */ /* 0x000fc8000bf85070 */
[----:B------:R-:W-:-:S13]  /*0c40*/  ISETP.NE.AND.EX P4, PT, RZ, UR13, PT, P4 ;  /* 0x0000000dff007c0c */ /* 0x000fda000bf85340 */
[----:B------:R-:W-:Y:S05]  /*0c50*/  @!P4 BRA `(.L_x_8998) ;  /* 0x000000000008c947 */ /* 0x000fea0003800000 */
[----:B------:R-:W-:-:S06]  /*0c60*/  IMAD.WIDE.U32 R68, R85, 0x10, R92 ;  /* 0x0000001055447825 */ /* 0x000fcc00078e005c */
[----:B------:R-:W5:Y:S02]  /*0c70*/  LDG.E.128 R68, desc[UR4][R68.64] ;  /* 0x0000000444447981 */ /* 0x000f64000c1e1d00 */
.L_x_8998:
[----:B------:R-:W-:-:S07]  /*0c80*/  IADD3 R85, R85, 0x100, RZ ;  /* 0x0000010055557810 */ /* 0x000fce0007ffe0ff */
.L_x_8997:
[----:B------:R-:W-:Y:S05]  /*0c90*/  BSYNC B1 ;  /* 0x0000000000017941 */ /* 0x000fea0003800000 */
.L_x_8996:
[----:B------:R-:W-:Y:S01]  /*0ca0*/  ISETP.NE.AND P4, PT, R173, RZ, PT ;  /* 0x000000ffad00720c */ /* 0x000fe20003f85270 */
[----:B------:R-:W-:Y:S01]  /*0cb0*/  HFMA2.MMA R99, -RZ, RZ, 0, 0 ;  /* 0x00000000ff637435 */ /* 0x000fe200000001ff */
[----:B------:R-:W-:-:S11]  /*0cc0*/  MOV R180, RZ ;  /* 0x000000ff00b47202 */ /* 0x000fd60000000f00 */
[----:B------:R-:W-:Y:S05]  /*0cd0*/  @P4 BRA `(.L_x_8999) ;  /* 0x00000010005c4947 */ /* 0x000fea0003800000 */
[----:B------:R-:W-:-:S06]  /*0ce0*/  IMAD.WIDE.U32 R72, R85, 0x10, R92 ;  /* 0x0000001055487825 */ /* 0x000fcc00078e005c */
[----:B------:R-:W5:Y:S01]  /*0cf0*/  LDG.E.128 R72, desc[UR4][R72.64] ;  /* 0x0000000448487981 */ /* 0x000f62000c1e1d00 */
[----:B------:R-:W-:Y:S05]  /*0d00*/  BRA `(.L_x_8999) ;  /* 0x0000001000507947 */ /* 0x000fea0003800000 */
.L_x_8983:
        /* <DEDUP_REMOVED lines=9> */
[----:B------:R-:W-:Y:S01]  /*0da0*/  LEA.HI.SX32 R97, R85, R126, 0x1e ;  /* 0x0000007e55617211 */ /* 0x000fe200078ff2ff */
[----:B------:R-:W-:Y:S06]  /*0db0*/  @!P4 BRA `(.L_x_9001) ;  /* 0x0000000000a4c947 */ /* 0x000fec0003800000 */
[----:B------:R-:W0:Y:S01]  /*0dc0*/  LDC.64 R88, c[0x0][0x238] ;  /* 0x00008e00ff587b82 */ /* 0x000e220000000a00 */
[----:B------:R-:W-:-:S04]  /*0dd0*/  ISETP.NE.AND P4, PT, R178, RZ, PT ;  /* 0x000000ffb200720c */ /* 0x000fc80003f85270 */
[----:B-----5:R-:W-:Y:S02]  /*0de0*/  FSEL R99, R98, RZ, !P4 ;  /* 0x000000ff62637208 */ /* 0x020fe40006000000 */
[----:B------:R-:W-:Y:S01]  /*0df0*/  ISETP.NE.U32.AND P4, PT, RZ, UR12, PT ;  /* 0x0000000cff007c0c */ /* 0x000fe2000bf85070 */
[----:B------:R-:W1:Y:S03]  /*0e00*/  LDC.64 R84, c[0x0][0x2b8] ;  /* 0x0000ae00ff547b82 */ /* 0x000e660000000a00 */
[----:B------:R-:W-:Y:S01]  /*0e10*/  ISETP.NE.AND.EX P4, PT, RZ, UR13, PT, P4 ;  /* 0x0000000dff007c0c */ /* 0x000fe2000bf85340 */
[----:B0-----:R-:W-:-:S12]  /*0e20*/  IMAD.WIDE.U32 R88, R0, 0x10, R88 ;  /* 0x0000001000587825 */ /* 0x001fd800078e0058 */
[----:B------:R0:W5:Y:S04]  /*0e30*/  @P4 LDG.E.128 R52, desc[UR4][R94.64] ;  /* 0x000000045e344981 */ /* 0x000168000c1e1d00 */
[----:B------:R-:W2:Y:S01]  /*0e40*/  LDG.E.128 R88, desc[UR4][R88.64] ;  /* 0x0000000458587981 */ /* 0x000ea2000c1e1d00 */
[----:B-1----:R-:W-:-:S06]  /*0e50*/  IMAD.WIDE.U32 R84, R97, 0x10, R84 ;  /* 0x0000001061547825 */ /* 0x002fcc00078e0054 */
[----:B------:R-:W3:Y:S01]  /*0e60*/  LDG.E.128 R84, desc[UR4][R84.64] ;  /* 0x0000000454547981 */ /* 0x000ee2000c1e1d00 */
[----:B------:R-:W-:Y:S01]  /*0e70*/  IADD3 R183, R0, 0x100, RZ ;  /* 0x0000010000b77810 */ /* 0x000fe20007ffe0ff */
[----:B------:R-:W-:Y:S02]  /*0e80*/  VIADD R97, R97, 0x100 ;  /* 0x0000010061617836 */ /* 0x000fe40000000000 */
[C---:B--2---:R-:W-:Y:S01]  /*0e90*/  FADD.FTZ R3, -R99.reuse, R88 ;  /* 0x0000005863037221 */ /* 0x044fe20000010100 */
[C---:B------:R-:W-:Y:S01]  /*0ea0*/  FADD.FTZ R137, -R99.reuse, R89 ;  /* 0x0000005963897221 */ /* 0x040fe20000010100 */
[C---:B------:R-:W-:Y:S01]  /*0eb0*/  FADD.FTZ R147, -R99.reuse, R90 ;  /* 0x0000005a63937221 */ /* 0x040fe20000010100 */
[----:B------:R-:W-:Y:S01]  /*0ec0*/  FADD.FTZ R91, -R99, R91 ;  /* 0x0000005b635b7221 */ /* 0x000fe20000010100 */
[C---:B------:R-:W-:Y:S01]  /*0ed0*/  FMUL.FTZ R3, R100.reuse, R3 ;  /* 0x0000000364037220 */ /* 0x040fe20000410000 */
[C---:B------:R-:W-:Y:S01]  /*0ee0*/  FMUL.FTZ R130, R100.reuse, R137 ;  /* 0x0000008964827220 */ /* 0x040fe20000410000 */
[C---:B------:R-:W-:Y:S01]  /*0ef0*/  FMUL.FTZ R137, R100.reuse, R147 ;  /* 0x0000009364897220 */ /* 0x040fe20000410000 */
[----:B------:R-:W-:Y:S01]  /*0f00*/  FMUL.FTZ R156, R100, R91 ;  /* 0x0000005b649c7220 */ /* 0x000fe20000410000 */
[----:B---3--:R-:W-:Y:S01]  /*0f10*/  FMUL.FTZ R142, R123, R84 ;  /* 0x000000547b8e7220 */ /* 0x008fe20000410000 */
        /* <DEDUP_REMOVED lines=17> */
[----:B------:R-:W-:Y:S01]  /*1030*/  FADD.FTZ R99, R86, R163 ;  /* 0x000000a356637221 */ /* 0x000fe20000010000 */
[----:B0-----:R-:W-:-:S07]  /*1040*/  FFMA.FTZ R180, R156, R163, R85 ;  /* 0x000000a39cb47223 */ /* 0x001fce0000010055 */
.L_x_9001:
[----:B------:R-:W-:Y:S05]  /*1050*/  BSYNC B1 ;  /* 0x0000000000017941 */ /* 0x000fea0003800000 */
.L_x_9000:
[----:B------:R-:W-:Y:S01]  /*1060*/  ISETP.NE.AND P4, PT, R175, RZ, PT ;  /* 0x000000ffaf00720c */ /* 0x000fe20003f85270 */
[----:B------:R-:W-:-:S12]  /*1070*/  BSSY B1, `(.L_x_9002) ;  /* 0x000002c000017945 */ /* 0x000fd80003800000 */
[----:B------:R-:W-:Y:S05]  /*1080*/  @!P4 BRA `(.L_x_9003) ;  /* 0x0000000000a8c947 */ /* 0x000fea0003800000 */
[----:B------:R-:W0:Y:S01]  /*1090*/  LDC.64 R86, c[0x0][0x238] ;  /* 0x00008e00ff567b82 */ /* 0x000e220000000a00 */
[----:B------:R-:W-:-:S04]  /*10a0*/  ISETP.NE.AND P4, PT, R178, RZ, PT ;  /* 0x000000ffb200720c */ /* 0x000fc80003f85270 */
[----:B-----5:R-:W-:Y:S02]  /*10b0*/  FSEL R132, R98, RZ, !P4 ;  /* 0x000000ff62847208 */ /* 0x020fe40006000000 */
[----:B------:R-:W-:Y:S01]  /*10c0*/  ISETP.NE.U32.AND P4, PT, RZ, UR12, PT ;  /* 0x0000000cff007c0c */ /* 0x000fe2000bf85070 */
[----:B------:R-:W1:Y:S03]  /*10d0*/  LDC.64 R84, c[0x0][0x2b8] ;  /* 0x0000ae00ff547b82 */ /* 0x000e660000000a00 */
[----:B------:R-:W-:Y:S01]  /*10e0*/  ISETP.NE.AND.EX P4, PT, RZ, UR13, PT, P4 ;  /* 0x0000000dff007c0c */ /* 0x000fe2000bf85340 */
[----:B0-----:R-:W-:-:S12]  /*10f0*/  IMAD.WIDE.U32 R88, R183, 0x10, R86 ;  /* 0x00000010b7587825 */ /* 0x001fd800078e0056 */
[----:B------:R-:W-:Y:S01]  /*1100*/  @P4 IMAD.WIDE.U32 R94, R183, 0x10, R92 ;  /* 0x00000010b75e4825 */ /* 0x000fe200078e005c */
[----:B------:R-:W2:Y:S03]  /*1110*/  LDG.E.128 R88, desc[UR4][R88.64] ;  /* 0x0000000458587981 */ /* 0x000ea6000c1e1d00 */
[C---:B-1----:R-:W-:Y:S01]  /*1120*/  IMAD.WIDE.U32 R84, R97.reuse, 0x10, R84 ;  /* 0x0000001061547825 */ /* 0x042fe200078e0054 */
[----:B------:R0:W5:Y:S05]  /*1130*/  @P4 LDG.E.128 R56, desc[UR4][R94.64] ;  /* 0x000000045e384981 */ /* 0x00016a000c1e1d00 */
[----:B------:R-:W3:Y:S01]  /*1140*/  LDG.E.128 R84, desc[UR4][R84.64] ;  /* 0x0000000454547981 */ /* 0x000ee2000c1e1d00 */
[----:B------:R-:W-:-:S02]  /*1150*/  IADD3 R97, R97, 0x100, RZ ;  /* 0x0000010061617810 */ /* 0x000fc40007ffe0ff */
[----:B------:R-:W-:Y:S01]  /*1160*/  IADD3 R183, R183, 0x100, RZ ;  /* 0x00000100b7b77810 */ /* 0x000fe20007ffe0ff */
[C---:B--2---:R-:W-:Y:S01]  /*1170*/  FADD.FTZ R133, -R132.reuse, R88 ;  /* 0x0000005884857221 */ /* 0x044fe20000010100 */
[C---:B------:R-:W-:Y:S01]  /*1180*/  FADD.FTZ R139, -R132.reuse, R89 ;  /* 0x00000059848b7221 */ /* 0x040fe20000010100 */
[C---:B------:R-:W-:Y:S01]  /*1190*/  FADD.FTZ R149, -R132.reuse, R90 ;  /* 0x0000005a84957221 */ /* 0x040fe20000010100 */
[----:B------:R-:W-:Y:S01]  /*11a0*/  FADD.FTZ R91, -R132, R91 ;  /* 0x0000005b845b7221 */ /* 0x000fe20000010100 */
[C---:B------:R-:W-:Y:S01]  /*11b0*/  FMUL.FTZ R133, R100.reuse, R133 ;  /* 0x0000008564857220 */ /* 0x040fe20000410000 */
[----:B------:R-:W-:Y:S01]  /*11c0*/  FMUL.FTZ R132, R100, R139 ;  /* 0x0000008b64847220 */ /* 0x000fe20000410000 */
[----:B---3--:R-:W-:Y:S01]  /*11d0*/  FMUL.FTZ R144, R119, R84 ;  /* 0x0000005477907220 */ /* 0x008fe20000410000 */
        /* <DEDUP_REMOVED lines=20> */
[----:B0-----:R-:W-:-:S07]  /*1320*/  FFMA.FTZ R180, R160, R165, R85 ;  /* 0x000000a5a0b47223 */ /* 0x001fce0000010055 */
.L_x_9003:
[----:B------:R-:W-:Y:S05]  /*1330*/  BSYNC B1 ;  /* 0x0000000000017941 */ /* 0x000fea0003800000 */
.L_x_9002:
[----:B------:R-:W-:Y:S04]  /*1340*/  BSSY B1, `(.L_x_9004) ;  /* 0x000002c000017945 */ /* 0x000fe80003800000 */
        /* <DEDUP_REMOVED lines=43> */
.L_x_9005:
[----:B------:R-:W-:Y:S05]  /*1600*/  BSYNC B1 ;  /* 0x0000000000017941 */ /* 0x000fea0003800000 */
.L_x_9004:
        /* <DEDUP_REMOVED lines=14> */
[----:B------:R-:W-:Y:S01]  /*16f0*/  VIADD R97, R97, 0x100 ;  /* 0x0000010061617836 */ /* 0x000fe20000000000 */
        /* <DEDUP_REMOVED lines=29> */
.L_x_9007:
[----:B------:R-:W-:Y:S05]  /*18d0*/  BSYNC B1 ;  /* 0x0000000000017941 */ /* 0x000fea0003800000 */
.L_x_9006:
        /* <DEDUP_REMOVED lines=21> */
[C---:B------:R-:W-:Y:S01]  /*1a30*/  FMUL.FTZ R138, R100.reuse, R145 ;  /* 0x00000091648a7220 */ /* 0x040fe20000410000 */
[----:B---3--:R-:W-:Y:S01]  /*1a40*/  FMUL.FTZ R150, R107, R88 ;  /* 0x000000586b967220 */ /* 0x008fe20000410000 */
[----:B------:R-:W-:Y:S01]  /*1a50*/  FMUL.FTZ R145, R100, R155 ;  /* 0x0000009b64917220 */ /* 0x000fe20000410000 */
[----:B------:R-:W-:Y:S02]  /*1a60*/  FMUL.FTZ R155, R108, R89 ;  /* 0x000000596c9b7220 */ /* 0x000fe40000410000 */
        /* <DEDUP_REMOVED lines=19> */
.L_x_9009:
[----:B------:R-:W-:Y:S05]  /*1ba0*/  BSYNC B1 ;  /* 0x0000000000017941 */ /* 0x000fea0003800000 */
.L_x_9008:
[----:B------:R-:W-:-:S13]  /*1bb0*/  ISETP.NE.AND P4, PT, R171, RZ, PT ;  /* 0x000000ffab00720c */ /* 0x000fda0003f85270 */
        /* <DEDUP_REMOVED lines=10> */
[----:B-1----:R-:W-:Y:S01]  /*1c60*/  IMAD.WIDE.U32 R88, R97, 0x10, R88 ;  /* 0x0000001061587825 */ /* 0x002fe200078e0058 */
[----:B------:R0:W5:Y:S05]  /*1c70*/  @P4 LDG.E.128 R72, desc[UR4][R92.64] ;  /* 0x000000045c484981 */ /* 0x00016a000c1e1d00 */
[----:B------:R-:W3:Y:S01]  /*1c80*/  LDG.E.128 R88, desc[UR4][R88.64] ;  /* 0x0000000458587981 */ /* 0x000ee2000c1e1d00 */
[C---:B--2---:R-:W-:Y:S01]  /*1c90*/  FADD.FTZ R135, -R98.reuse, R84 ;  /* 0x0000005462877221 */ /* 0x044fe20000010100 */
[----:B------:R-:W-:-:S03]  /*1ca0*/  FADD.FTZ R95, -R98, R85 ;  /* 0x00000055625f7221 */ /* 0x000fc60000010100 */
[----:B------:R-:W-:Y:S01]  /*1cb0*/  FMUL.FTZ R135, R100, R135 ;  /* 0x0000008764877220 */ /* 0x000fe20000410000 */
[----:B---3--:R-:W-:Y:S01]  /*1cc0*/  FMUL.FTZ R152, R103, R88 ;  /* 0x0000005867987220 */ /* 0x008fe20000410000 */
[----:B------:R-:W-:Y:S01]  /*1cd0*/  FMUL.FTZ R157, R104, R89 ;  /* 0x00000059689d7220 */ /* 0x000fe20000410000 */
[----:B------:R-:W-:Y:S01]  /*1ce0*/  FADD.FTZ R159, -R98, R86 ;  /* 0x00000056629f7221 */ /* 0x000fe20000010100 */
[----:B------:R-:W-:Y:S01]  /*1cf0*/  FMUL.FTZ R140, R100, R95 ;  /* 0x0000005f648c7220 */ /* 0x000fe20000410000 */
[----:B------:R-:W-:Y:S01]  /*1d00*/  FADD.FTZ R84, R99, R152 ;  /* 0x0000009863547221 */ /* 0x000fe20000010000 */
[----:B------:R-:W-:Y:S01]  /*1d10*/  FFMA.FTZ R85, R135, R152, R180 ;  /* 0x0000009887557223 */ /* 0x000fe200000100b4 */
[----:B0-----:R-:W-:Y:S01]  /*1d20*/  FADD.FTZ R93, -R98, R87 ;  /* 0x00000057625d7221 */ /* 0x001fe20000010100 */
        /* <DEDUP_REMOVED lines=18> */
.L_x_8999:
[----:B------:R-:W-:Y:S05]  /*1e50*/  BSYNC B0 ;  /* 0x0000000000007941 */ /* 0x000fea0003800000 */
.L_x_8982:
[----:B------:R-:W-:Y:S01]  /*1e60*/  LOP3.LUT P4, RZ, R96, 0xff, RZ, 0xc0, !PT ;  /* 0x000000ff60ff7812 */ /* 0x000fe2000788c0ff */
[----:B------:R-:W-:Y:S01]  /*1e70*/  UMOV UR6, 0xffffffff ;  /* 0xffffffff00067882 */ /* 0x000fe20000000000 */
[----:B------:R-:W-:Y:S02]  /*1e80*/  SHF.R.U32.HI R84, RZ, 0x5, R179 ;  /* 0x00000005ff547819 */ /* 0x000fe400000116b3 */
[----:B------:R-:W-:Y:S02]  /*1e90*/  P2R R184, PR, RZ, 0x10 ;  /* 0x00000010ffb87803 */ /* 0x000fe40000000000 */
[----:B------:R-:W-:-:S07]  /*1ea0*/  LOP3.LUT R85, R84, 0x7fffff8, RZ, 0xc0, !PT ;  /* 0x07fffff854557812 */ /* 0x000fce00078ec0ff */
[----:B------:R-:W-:Y:S02]  /*1eb0*/  @!P4 IADD3 R85, R85, 0x8, RZ ;  /* 0x000000085555c810 */ /* 0x000fe40007ffe0ff */
[----:B------:R-:W-:Y:S01]  /*1ec0*/  LOP3.LUT P4, RZ, R179, 0x1f, RZ, 0xc0, !PT ;  /* 0x0000001fb3ff7812 */ /* 0x000fe2000788c0ff */
[----:B------:R-:W-:-:S12]  /*1ed0*/  BRA.DIV UR6, `(.L_x_9010) ;  /* 0x0000002606b07947 */ /* 0x000fd8000b800000 */
        /* <DEDUP_REMOVED lines=18> */
.L_x_9082:
[----:B------:R-:W4:Y:S01]  /*2000*/  S2R R87, SR_CgaCtaId ;  /* 0x0000000000577919 */ /* 0x000f220000008800 */
[----:B------:R-:W-:Y:S01]  /*2010*/  @!P4 LOP3.LUT R84, R84, 0x7, RZ, 0xc0, !PT ;  /* 0x000000075454c812 */ /* 0x000fe200078ec0ff */
[----:B--2---:R-:W-:Y:S01]  /*2020*/  FADD.FTZ R182, R93, R182 ;  /* 0x000000b65db67221 */ /* 0x004fe20000010000 */
[----:B------:R-:W-:Y:S01]  /*2030*/  MOV R86, 0x400 ;  /* 0x0000040000567802 */ /* 0x000fe20000000f00 */
[----:B---3--:R-:W-:Y:S01]  /*2040*/  FADD.FTZ R183, R92, R183 ;  /* 0x000000b75cb77221 */ /* 0x008fe20000010000 */
[----:B------:R-:W-:Y:S05]  /*2050*/  WARPSYNC.ALL ;  /* 0x0000000000007948 */ /* 0x000fea0003800000 */
[----:B------:R-:W-:Y:S01]  /*2060*/  @!P4 IMAD.IADD R84, R85, 0x1, R84 ;  /* 0x000000015554c824 */ /* 0x000fe200078e0254 */
[----:B------:R-:W-:Y:S01]  /*2070*/  ISETP.NE.AND P5, PT, R177, RZ, PT ;  /* 0x000000ffb100720c */ /* 0x000fe20003fa5270 */
        /* <DEDUP_REMOVED lines=23> */
[----:B0-----:R-:W-:Y:S01]  /*21f0*/  FADD.FTZ R187, R187, R92 ;  /* 0x0000005cbbbb7221 */ /* 0x001fe20000010000 */
[----:B------:R-:W-:Y:S01]  /*2200*/  FADD.FTZ R84, R84, R93 ;  /* 0x0000005d54547221 */ /* 0x000fe20000010000 */
[----:B------:R-:W-:Y:S02]  /*2210*/  @P4 LEA.HI R85, R86, R85, RZ, 0x2 ;  /* 0x0000005556554211 */ /* 0x000fe400078f10ff */
[----:B------:R-:W-:Y:S01]  /*2220*/  FADD.FTZ R187, R94, R187 ;  /* 0x000000bb5ebb7221 */ /* 0x000fe20000010000 */
[----:B------:R-:W-:Y:S01]  /*2230*/  FADD.FTZ R84, R95, R84 ;  /* 0x000000545f547221 */ /* 0x000fe20000010000 */
[----:B------:R-:W-:Y:S02]  /*2240*/  @P4 LEA.HI.SX32 R89, R85, R126, 0x1e ;  /* 0x0000007e55594211 */ /* 0x000fe400078ff2ff */
[----:B-1----:R-:W-:Y:S01]  /*2250*/  FADD.FTZ R187, R187, R96 ;  /* 0x00000060bbbb7221 */ /* 0x002fe20000010000 */
        /* <DEDUP_REMOVED lines=22> */
.L_x_9014:
[----:B------:R-:W-:Y:S05]  /*23c0*/  BSYNC B1 ;  /* 0x0000000000017941 */ /* 0x000fea0003800000 */
.L_x_9013:
        /* <DEDUP_REMOVED lines=13> */
.L_x_9016:
[----:B------:R-:W-:Y:S05]  /*24a0*/  BSYNC B1 ;  /* 0x0000000000017941 */ /* 0x000fea0003800000 */
.L_x_9015:
        /* <DEDUP_REMOVED lines=13> */
.L_x_9018:
[----:B------:R-:W-:Y:S05]  /*2580*/  BSYNC B1 ;  /* 0x0000000000017941 */ /* 0x000fea0003800000 */
.L_x_9017:
        /* <DEDUP_REMOVED lines=18> */
.L_x_9020:
[----:B------:R-:W-:Y:S05]  /*26b0*/  BSYNC B1 ;  /* 0x0000000000017941 */ /* 0x000fea0003800000 */
.L_x_9019:
[----:B------:R-:W-:Y:S02]  /*26c0*/  SEL R78, R93, R78, P5 ;  /* 0x0000004e5d4e7207 */ /* 0x000fe40002800000 */
[----:B------:R-:W-:Y:S02]  /*26d0*/  SEL R79, R94, R79, P5 ;  /* 0x0000004f5e4f7207 */ /* 0x000fe40002800000 */
[----:B------:R-:W-:Y:S02]  /*26e0*/  ISETP.NE.U32.AND P5, PT, R86, RZ, PT ;  /* 0x000000ff5600720c */ /* 0x000fe40003fa5070 */
[----:B------:R-:W0:Y:S02]  /*26f0*/  LDC R86, c[0x0][0x29c] ;  /* 0x0000a700ff567b82 */ /* 0x000e240000000800 */
[----:B------:R-:W-:-:S13]  /*2700*/  ISETP.NE.AND.EX P5, PT, R87, RZ, PT, P5 ;  /* 0x000000ff5700720c */ /* 0x000fda0003fa5350 */
[----:B------:R-:W1:Y:S01]  /*2710*/  @P5 LDC.64 R84, c[0x0][0x308] ;  /* 0x0000c200ff545b82 */ /* 0x000e620000000a00 */
[-C--:B0-----:R-:W-:Y:S01]  /*2720*/  FMUL.FTZ R91, R91, R86.reuse ;  /* 0x000000565b5b7220 */ /* 0x081fe20000410000 */
[-C--:B------:R-:W-:Y:S01]  /*2730*/  FMUL.FTZ R92, R92, R86.reuse ;  /* 0x000000565c5c7220 */ /* 0x080fe20000410000 */
[-C--:B------:R-:W-:Y:S01]  /*2740*/  FMUL.FTZ R93, R93, R86.reuse ;  /* 0x000000565d5d7220 */ /* 0x080fe20000410000 */
[----:B------:R-:W-:Y:S01]  /*2750*/  FMUL.FTZ R94, R94, R86 ;  /* 0x000000565e5e7220 */ /* 0x000fe20000410000 */
[C---:B-1----:R-:W-:Y:S01]  /*2760*/  @P5 IMAD.WIDE.U32 R84, R0.reuse, 0x10, R84 ;  /* 0x0000001000545825 */ /* 0x042fe200078e0054 */
[----:B------:R-:W-:-:S04]  /*2770*/  IADD3 R0, R0, 0x100, RZ ;  /* 0x0000010000007810 */ /* 0x000fc80007ffe0ff */
[----:B------:R0:W-:Y:S01]  /*2780*/  @P5 STG.E.128 desc[UR4][R84.64], R76 ;  /* 0x0000004c54005986 */ /* 0x0001e2000c101d04 */
[----:B------:R-:W-:-:S04]  /*2790*/  ISETP.GT.AND P5, PT, R2, RZ, PT ;  /* 0x000000ff0200720c */ /* 0x000fc80003fa4270 */
[----:B------:R-:W-:Y:S02]  /*27a0*/  SEL R80, R91, R80, P5 ;  /* 0x000000505b507207 */ /* 0x000fe40002800000 */
[----:B------:R-:W-:Y:S02]  /*27b0*/  SEL R81, R92, R81, P5 ;  /* 0x000000515c517207 */ /* 0x000fe40002800000 */
[----:B------:R-:W-:Y:S02]  /*27c0*/  SEL R82, R93, R82, P5 ;  /* 0x000000525d527207 */ /* 0x000fe40002800000 */
[----:B------:R-:W-:Y:S01]  /*27d0*/  SEL R83, R94, R83, P5 ;  /* 0x000000535e537207 */ /* 0x000fe20002800000 */
[----:B0-----:R-:W0:Y:S02]  /*27e0*/  @P4 LDC.64 R84, c[0x0][0x2f8] ;  /* 0x0000be00ff544b82 */ /* 0x001e240000000a00 */
[C---:B0-----:R-:W-:Y:S01]  /*27f0*/  @P4 IMAD.WIDE.U32 R84, R89.reuse, 0x10, R84 ;  /* 0x0000001059544825 */ /* 0x041fe200078e0054 */
[----:B------:R-:W-:-:S04]  /*2800*/  IADD3 R89, R89, 0x100, RZ ;  /* 0x0000010059597810 */ /* 0x000fc80007ffe0ff */
[----:B------:R0:W-:Y:S03]  /*2810*/  @P4 STG.E.128 desc[UR4][R84.64], R80 ;  /* 0x0000005054004986 */ /* 0x0001e6000c101d04 */
.L_x_9012:
[----:B------:R-:W-:Y:S05]  /*2820*/  BSYNC B0 ;  /* 0x0000000000007941 */ /* 0x000fea0003800000 */
.L_x_9011:
[----:B------:R-:W-:Y:S01]  /*2830*/  ISETP.NE.AND P5, PT, R175, RZ, PT ;  /* 0x000000ffaf00720c */ /* 0x000fe20003fa5270 */
[----:B------:R-:W-:-:S12]  /*2840*/  BSSY B0, `(.L_x_9021) ;  /* 0x0000052000007945 */ /* 0x000fd80003800000 */
[----:B------:R-:W-:Y:S05]  /*2850*/  @!P5 BRA `(.L_x_9022) ;  /* 0x000000040040d947 */ /* 0x000fea0003800000 */
[----:B0-----:R-:W0:Y:S01]  /*2860*/  @!P3 LDC.64 R84, c[0x0][0x2c8] ;  /* 0x0000b200ff54bb82 */ /* 0x001e220000000a00 */
[----:B------:R-:W-:Y:S01]  /*2870*/  ISETP.NE.AND P5, PT, R178, RZ, PT ;  /* 0x000000ffb200720c */ /* 0x000fe20003fa5270 */
[----:B------:R-:W-:Y:S03]  /*2880*/  BSSY B1, `(.L_x_9023) ;  /* 0x000000e000017945 */ /* 0x000fe60003800000 */
[----:B------:R-:W-:Y:S02]  /*2890*/  FSEL R95, R90, RZ, !P5 ;  /* 0x000000ff5a5f7208 */ /* 0x000fe40006800000 */
[----:B0-----:R-:W-:-:S04]  /*28a0*/  @!P3 ISETP.NE.U32.AND P5, PT, R84, RZ, PT ;  /* 0x000000ff5400b20c */ /* 0x001fc80003fa5070 */
[----:B------:R-:W-:-:S04]  /*28b0*/  @!P3 ISETP.NE.AND.EX P5, PT, R85, RZ, PT, P5 ;  /* 0x000000ff5500b20c */ /* 0x000fc80003fa5350 */
[----:B------:R-:W-:Y:S01]  /*28c0*/  @!P3 FSEL R91, R56, RZ, P5 ;  /* 0x000000ff385bb208 */ /* 0x000fe20002800000 */
        /* <DEDUP_REMOVED lines=9> */
.L_x_9024:
[----:B------:R-:W-:Y:S05]  /*2960*/  BSYNC B1 ;  /* 0x0000000000017941 */ /* 0x000fea0003800000 */
.L_x_9023:
        /* <DEDUP_REMOVED lines=11> */
.L_x_9026:
[----:B------:R-:W-:Y:S05]  /*2a20*/  BSYNC B1 ;  /* 0x0000000000017941 */ /* 0x000fea0003800000 */
.L_x_9025:
        /* <DEDUP_REMOVED lines=11> */
.L_x_9028:
[----:B------:R-:W-:Y:S05]  /*2ae0*/  BSYNC B1 ;  /* 0x0000000000017941 */ /* 0x000fea0003800000 */
.L_x_9027:
        /* <DEDUP_REMOVED lines=16> */
.L_x_9030:
[----:B------:R-:W-:Y:S05]  /*2bf0*/  BSYNC B1 ;  /* 0x0000000000017941 */ /* 0x000fea0003800000 */
.L_x_9029:
        /* <DEDUP_REMOVED lines=22> */
.L_x_9022:
[----:B------:R-:W-:Y:S05]  /*2d60*/  BSYNC B0 ;  /* 0x0000000000007941 */ /* 0x000fea0003800000 */
.L_x_9021:
[----:B------:R-:W-:Y:S04]  /*2d70*/  BSSY B0, `(.L_x_9031) ;  /* 0x0000052000007945 */ /* 0x000fe80003800000 */
[----:B------:R-:W-:Y:S05]  /*2d80*/  @!P0 BRA `(.L_x_9032) ;  /* 0x0000000400408947 */ /* 0x000fea0003800000 */
[----:B01----:R-:W0:Y:S01]  /*2d90*/  @!P3 LDC.64 R84, c[0x0][0x2c8] ;  /* 0x0000b200ff54bb82 */ /* 0x003e220000000a00 */
        /* <DEDUP_REMOVED lines=15> */
.L_x_9034:
[----:B------:R-:W-:Y:S05]  /*2e90*/  BSYNC B1 ;  /* 0x0000000000017941 */ /* 0x000fea0003800000 */
.L_x_9033:
        /* <DEDUP_REMOVED lines=11> */
.L_x_9036:
[----:B------:R-:W-:Y:S05]  /*2f50*/  BSYNC B1 ;  /* 0x0000000000017941 */ /* 0x000fea0003800000 */
.L_x_9035:
        /* <DEDUP_REMOVED lines=11> */
.L_x_9038:
[----:B------:R-:W-:Y:S05]  /*3010*/  BSYNC B1 ;  /* 0x0000000000017941 */ /* 0x000fea0003800000 */
.L_x_9037:
        /* <DEDUP_REMOVED lines=16> */
.L_x_9040:
[----:B------:R-:W-:Y:S05]  /*3120*/  BSYNC B1 ;  /* 0x0000000000017941 */ /* 0x000fea0003800000 */
.L_x_9039:
        /* <DEDUP_REMOVED lines=19> */
[----:B0-----:R-:W-:-:S04]  /*3260*/  @P4 IMAD.WIDE.U32 R84, R89, 0x10, R84 ;  /* 0x0000001059544825 */ /* 0x001fc800078e0054 */
[----:B------:R-:W-:Y:S01]  /*3270*/  VIADD R89, R89, 0x100 ;  /* 0x0000010059597836 */ /* 0x000fe20000000000 */
[----:B------:R2:W-:Y:S06]  /*3280*/  @P4 STG.E.128 desc[UR4][R84.64], R80 ;  /* 0x0000005054004986 */ /* 0x0005ec000c101d04 */
.L_x_9032:
[----:B------:R-:W-:Y:S05]  /*3290*/  BSYNC B0 ;  /* 0x0000000000007941 */ /* 0x000fea0003800000 */
.L_x_9031:
[----:B------:R-:W-:Y:S04]  /*32a0*/  BSSY B0, `(.L_x_9041) ;  /* 0x0000052000007945 */ /* 0x000fe80003800000 */
[----:B------:R-:W-:Y:S05]  /*32b0*/  @!P1 BRA `(.L_x_9042) ;  /* 0x0000000400409947 */ /* 0x000fea0003800000 */
[----:B012---:R-:W0:Y:S01]  /*32c0*/  @!P3 LDC.64 R84, c[0x0][0x2c8] ;  /* 0x0000b200ff54bb82 */ /* 0x007e220000000a00 */
        /* <DEDUP_REMOVED lines=15> */
.L_x_9044:
[----:B------:R-:W-:Y:S05]  /*33c0*/  BSYNC B1 ;  /* 0x0000000000017941 */ /* 0x000fea0003800000 */
.L_x_9043:
        /* <DEDUP_REMOVED lines=11> */
.L_x_9046:
[----:B------:R-:W-:Y:S05]  /*3480*/  BSYNC B1 ;  /* 0x0000000000017941 */ /* 0x000fea0003800000 */
.L_x_9045:
        /* <DEDUP_REMOVED lines=11> */
.L_x_9048:
[----:B------:R-:W-:Y:S05]  /*3540*/  BSYNC B1 ;  /* 0x0000000000017941 */ /* 0x000fea0003800000 */
.L_x_9047:
        /* <DEDUP_REMOVED lines=16> */
.L_x_9050:
[----:B------:R-:W-:Y:S05]  /*3650*/  BSYNC B1 ;  /* 0x0000000000017941 */ /* 0x000fea0003800000 */
.L_x_9049:
        /* <DEDUP_REMOVED lines=10> */
[----:B-1----:R-:W-:-:S04]  /*3700*/  @P5 IMAD.WIDE.U32 R84, R0, 0x10, R84 ;  /* 0x0000001000545825 */ /* 0x002fc800078e0054 */
[----:B------:R-:W-:Y:S01]  /*3710*/  VIADD R0, R0, 0x100 ;  /* 0x0000010000007836 */ /* 0x000fe20000000000 */
        /* <DEDUP_REMOVED lines=10> */
.L_x_9042:
[----:B------:R-:W-:Y:S05]  /*37c0*/  BSYNC B0 ;  /* 0x0000000000007941 */ /* 0x000fea0003800000 */
.L_x_9041:
[----:B------:R-:W-:Y:S04]  /*37d0*/  BSSY B0, `(.L_x_9051) ;  /* 0x0000052000007945 */ /* 0x000fe80003800000 */
[----:B------:R-:W-:Y:S05]  /*37e0*/  @!P2 BRA `(.L_x_9052) ;  /* 0x000000040040a947 */ /* 0x000fea0003800000 */
[----:B0123--:R-:W0:Y:S01]  /*37f0*/  @!P3 LDC.64 R84, c[0x0][0x2c8] ;  /* 0x0000b200ff54bb82 */ /* 0x00fe220000000a00 */
        /* <DEDUP_REMOVED lines=15> */
.L_x_9054:
[----:B------:R-:W-:Y:S05]  /*38f0*/  BSYNC B1 ;  /* 0x0000000000017941 */ /* 0x000fea0003800000 */
.L_x_9053:
        /* <DEDUP_REMOVED lines=11> */
.L_x_9056:
[----:B------:R-:W-:Y:S05]  /*39b0*/  BSYNC B1 ;  /* 0x0000000000017941 */ /* 0x000fea0003800000 */
.L_x_9055:
        /* <DEDUP_REMOVED lines=11> */
.L_x_9058:
[----:B------:R-:W-:Y:S05]  /*3a70*/  BSYNC B1 ;  /* 0x0000000000017941 */ /* 0x000fea0003800000 */
.L_x_9057:
        /* <DEDUP_REMOVED lines=16> */
.L_x_9060:
[----:B------:R-:W-:Y:S05]  /*3b80*/  BSYNC B1 ;  /* 0x0000000000017941 */ /* 0x000fea0003800000 */
.L_x_9059:
        /* <DEDUP_REMOVED lines=22> */
.L_x_9052:
[----:B------:R-:W-:Y:S05]  /*3cf0*/  BSYNC B0 ;  /* 0x0000000000007941 */ /* 0x000fea0003800000 */
.L_x_9051:
[----:B------:R-:W-:Y:S01]  /*3d00*/  ISETP.NE.AND P5, PT, R171, RZ, PT ;  /* 0x000000ffab00720c */ /* 0x000fe20003fa5270 */
[----:B------:R-:W-:-:S12]  /*3d10*/  BSSY B0, `(.L_x_9061) ;  /* 0x0000050000007945 */ /* 0x000fd80003800000 */
[----:B------:R-:W-:Y:S05]  /*3d20*/  @!P5 BRA `(.L_x_9062) ;  /* 0x000000040038d947 */ /* 0x000fea0003800000 */
[----:B01234-:R-:W0:Y:S01]  /*3d30*/  @!P3 LDC.64 R84, c[0x0][0x2c8] ;  /* 0x0000b200ff54bb82 */ /* 0x01fe220000000a00 */
[----:B------:R-:W-:Y:S01]  /*3d40*/  ISETP.NE.AND P5, PT, R178, RZ, PT ;  /* 0x000000ffb200720c */ /* 0x000fe20003fa5270 */
[----:B------:R-:W-:Y:S03]  /*3d50*/  BSSY B1, `(.L_x_9063) ;  /* 0x000000e000017945 */ /* 0x000fe60003800000 */
[----:B------:R-:W-:Y:S02]  /*3d60*/  FSEL R95, R90, RZ, !P5 ;  /* 0x000000ff5a5f7208 */ /* 0x000fe40006800000 */
[----:B0-----:R-:W-:-:S04]  /*3d70*/  @!P3 ISETP.NE.U32.AND P5, PT, R84, RZ, PT ;  /* 0x000000ff5400b20c */ /* 0x001fc80003fa5070 */
[----:B------:R-:W-:-:S04]  /*3d80*/  @!P3 ISETP.NE.AND.EX P5, PT, R85, RZ, PT, P5 ;  /* 0x000000ff5500b20c */ /* 0x000fc80003fa5350 */
[----:B------:R-:W-:Y:S01]  /*3d90*/  @!P3 FSEL R91, R72, RZ, P5 ;  /* 0x000000ff485bb208 */ /* 0x000fe20002800000 */
[----:B------:R-:W-:Y:S08]  /*3da0*/  @!P3 BRA `(.L_x_9064) ;  /* 0x000000000020b947 */ /* 0x000ff00003800000 */
        /* <DEDUP_REMOVED lines=8> */
.L_x_9064:
[----:B------:R-:W-:Y:S05]  /*3e30*/  BSYNC B1 ;  /* 0x0000000000017941 */ /* 0x000fea0003800000 */
.L_x_9063:
        /* <DEDUP_REMOVED lines=11> */
.L_x_9066:
[----:B------:R-:W-:Y:S05]  /*3ef0*/  BSYNC B1 ;  /* 0x0000000000017941 */ /* 0x000fea0003800000 */
.L_x_9065:
        /* <DEDUP_REMOVED lines=11> */
.L_x_9068:
[----:B------:R-:W-:Y:S05]  /*3fb0*/  BSYNC B1 ;  /* 0x0000000000017941 */ /* 0x000fea0003800000 */
.L_x_9067:
        /* <DEDUP_REMOVED lines=16> */
.L_x_9070:
[----:B------:R-:W-:Y:S05]  /*40c0*/  BSYNC B1 ;  /* 0x0000000000017941 */ /* 0x000fea0003800000 */
.L_x_9069:
[----:B------:R-:W-:Y:S02]  /*40d0*/  ISETP.NE.U32.AND P3, PT, R86, RZ, PT ;  /* 0x000000ff5600720c */ /* 0x000fe40003f65070 */
[----:B------:R-:W-:Y:S02]  /*40e0*/  SEL R78, R93, R78, P5 ;  /* 0x0000004e5d4e7207 */ /* 0x000fe40002800000 */
[----:B------:R-:W-:Y:S02]  /*40f0*/  ISETP.NE.AND.EX P3, PT, R87, RZ, PT, P3 ;  /* 0x000000ff5700720c */ /* 0x000fe40003f65330 */
[----:B------:R-:W-:-:S11]  /*4100*/  SEL R79, R92, R79, P5 ;  /* 0x0000004f5c4f7207 */ /* 0x000fd60002800000 */
[----:B------:R-:W0:Y:S02]  /*4110*/  @P3 LDC.64 R84, c[0x0][0x308] ;  /* 0x0000c200ff543b82 */ /* 0x000e240000000a00 */
[----:B0-----:R-:W-:-:S06]  /*4120*/  @P3 IMAD.WIDE.U32 R84, R0, 0x10, R84 ;  /* 0x0000001000543825 */ /* 0x001fcc00078e0054 */
[----:B------:R-:W0:Y:S01]  /*4130*/  LDC R0, c[0x0][0x29c] ;  /* 0x0000a700ff007b82 */ /* 0x000e220000000800 */
[----:B------:R1:W-:Y:S01]  /*4140*/  @P3 STG.E.128 desc[UR4][R84.64], R76 ;  /* 0x0000004c54003986 */ /* 0x0003e2000c101d04 */
[----:B------:R-:W-:-:S06]  /*4150*/  ISETP.GT.AND P3, PT, R2, RZ, PT ;  /* 0x000000ff0200720c */ /* 0x000fcc0003f64270 */
[----:B-1----:R-:W1:Y:S01]  /*4160*/  @P4 LDC.64 R84, c[0x0][0x2f8] ;  /* 0x0000be00ff544b82 */ /* 0x002e620000000a00 */
[-C--:B0-----:R-:W-:Y:S01]  /*4170*/  FMUL.FTZ R91, R91, R0.reuse ;  /* 0x000000005b5b7220 */ /* 0x081fe20000410000 */
[-C--:B------:R-:W-:Y:S01]  /*4180*/  FMUL.FTZ R90, R90, R0.reuse ;  /* 0x000000005a5a7220 */ /* 0x080fe20000410000 */
[-C--:B------:R-:W-:Y:S01]  /*4190*/  FMUL.FTZ R93, R93, R0.reuse ;  /* 0x000000005d5d7220 */ /* 0x080fe20000410000 */
[----:B------:R-:W-:Y:S02]  /*41a0*/  FMUL.FTZ R92, R92, R0 ;  /* 0x000000005c5c7220 */ /* 0x000fe40000410000 */
[----:B------:R-:W-:Y:S02]  /*41b0*/  SEL R80, R91, R80, P3 ;  /* 0x000000505b507207 */ /* 0x000fe40001800000 */
[----:B------:R-:W-:Y:S02]  /*41c0*/  SEL R81, R90, R81, P3 ;  /* 0x000000515a517207 */ /* 0x000fe40001800000 */
[----:B------:R-:W-:-:S02]  /*41d0*/  SEL R82, R93, R82, P3 ;  /* 0x000000525d527207 */ /* 0x000fc40001800000 */
[----:B------:R-:W-:Y:S01]  /*41e0*/  SEL R83, R92, R83, P3 ;  /* 0x000000535c537207 */ /* 0x000fe20001800000 */
[----:B-1----:R-:W-:-:S05]  /*41f0*/  @P4 IMAD.WIDE.U32 R84, R89, 0x10, R84 ;  /* 0x0000001059544825 */ /* 0x002fca00078e0054 */
[----:B------:R0:W-:Y:S02]  /*4200*/  @P4 STG.E.128 desc[UR4][R84.64], R80 ;  /* 0x0000005054004986 */ /* 0x0001e4000c101d04 */
.L_x_9062:
[----:B------:R-:W-:Y:S05]  /*4210*/  BSYNC B0 ;  /* 0x0000000000007941 */ /* 0x000fea0003800000 */
.L_x_9061:
[----:B------:R-:W-:Y:S02]  /*4220*/  ISETP.NE.AND P3, PT, R184, RZ, PT ;  /* 0x000000ffb800720c */ /* 0x000fe40003f65270 */
[----:B------:R-:W-:Y:S02]  /*4230*/  IADD3 R125, R125, UR10, RZ ;  /* 0x0000000a7d7d7c10 */ /* 0x000fe4000fffe0ff */
[----:B------:R-:W-:Y:S02]  /*4240*/  SEL R96, RZ, 0x1, P3 ;  /* 0x00000001ff607807 */ /* 0x000fe40001800000 */
[----:B------:R-:W-:-:S13]  /*4250*/  ISETP.GE.AND P3, PT, R125, UR11, PT ;  /* 0x0000000b7d007c0c */ /* 0x000fda000bf66270 */
[----:B------:R-:W-:Y:S05]  /*4260*/  @!P3 BRA `(.L_x_9071) ;  /* 0xffffffc40074b947 */ /* 0x000fea000383ffff */
.L_x_8981:
[----:B------:R-:W0:Y:S01]  /*4270*/  S2R R0, SR_TID.X ;  /* 0x0000000000007919 */ /* 0x000e220000002100 */
[----:B------:R-:W0:Y:S01]  /*4280*/  S2UR UR6, SR_CTAID.X ;  /* 0x00000000000679c3 */ /* 0x000e220000002500 */
[----:B------:R-:W-:Y:S02]  /*4290*/  ISETP.NE.AND P5, PT, R177, RZ, PT ;  /* 0x000000ffb100720c */ /* 0x000fe40003fa5270 */
[----:B------:R-:W-:Y:S02]  /*42a0*/  ISETP.NE.AND P4, PT, R175, RZ, PT ;  /* 0x000000ffaf00720c */ /* 0x000fe40003f85270 */
[----:B------:R-:W-:-:S03]  /*42b0*/  ISETP.NE.AND P3, PT, R171, RZ, PT ;  /* 0x000000ffab00720c */ /* 0x000fc60003f65270 */
        /* <DEDUP_REMOVED lines=14> */
[C---:B0-----:R-:W-:Y:S01]  /*43a0*/  @P4 IMAD.WIDE.U32 R54, R71.reuse, 0x10, R54 ;  /* 0x0000001047364825 */ /* 0x041fe200078e0036 */
[----:B------:R0:W-:Y:S04]  /*43b0*/  @P5 STG.E.128 desc[UR4][R52.64], R48 ;  /* 0x0000003034005986 */ /* 0x0001e8000c101d04 */
[----:B------:R0:W-:Y:S02]  /*43c0*/  @P4 STG.E.128 desc[UR4][R54.64], R20 ;  /* 0x0000001436004986 */ /* 0x0001e4000c101d04 */
[----:B------:R-:W0:Y:S01]  /*43d0*/  @P1 LDC.64 R64, c[0x0][0x2d8] ;  /* 0x0000b600ff401b82 */ /* 0x000e220000000a00 */
[C---:B----4-:R-:W-:Y:S01]  /*43e0*/  @P4 IMAD.WIDE.U32 R56, R71.reuse, 0x10, R56 ;  /* 0x0000001047384825 */ /* 0x050fe200078e0038 */
[----:B------:R-:W-:-:S04]  /*43f0*/  @P4 IADD3 R71, R71, 0x100, RZ ;  /* 0x0000010047474810 */ /* 0x000fc80007ffe0ff */
[----:B------:R4:W-:Y:S01]  /*4400*/  @P4 STG.E.128 desc[UR4][R56.64], R44 ;  /* 0x0000002c38004986 */ /* 0x0009e2000c101d04 */
[C---:B-1----:R-:W-:Y:S01]  /*4410*/  @P0 IMAD.WIDE.U32 R58, R71.reuse, 0x10, R58 ;  /* 0x00000010473a0825 */ /* 0x042fe200078e003a */
[----:B------:R-:W1:Y:S03]  /*4420*/  @P2 LDC.64 R66, c[0x0][0x2d0] ;  /* 0x0000b400ff422b82 */ /* 0x000e660000000a00 */
[C---:B--2---:R-:W-:Y:S01]  /*4430*/  @P0 IMAD.WIDE.U32 R60, R71.reuse, 0x10, R60 ;  /* 0x00000010473c0825 */ /* 0x044fe200078e003c */
[----:B------:R4:W-:Y:S03]  /*4440*/  @P0 STG.E.128 desc[UR4][R58.64], R16 ;  /* 0x000000103a000986 */ /* 0x0009e6000c101d04 */
[----:B------:R-:W-:Y:S01]  /*4450*/  @P0 VIADD R71, R71, 0x100 ;  /* 0x0000010047470836 */ /* 0x000fe20000000000 */
[----:B------:R-:W2:Y:S01]  /*4460*/  @P2 LDC.64 R68, c[0x0][0x2d8] ;  /* 0x0000b600ff442b82 */ /* 0x000ea20000000a00 */
[----:B------:R4:W-:Y:S02]  /*4470*/  @P0 STG.E.128 desc[UR4][R60.64], R40 ;  /* 0x000000283c000986 */ /* 0x0009e4000c101d04 */
[----:B---3--:R-:W-:-:S04]  /*4480*/  @P1 IMAD.WIDE.U32 R62, R71, 0x10, R62 ;  /* 0x00000010473e1825 */ /* 0x008fc800078e003e */
[C---:B0-----:R-:W-:Y:S01]  /*4490*/  @P1 IMAD.WIDE.U32 R64, R71.reuse, 0x10, R64 ;  /* 0x0000001047401825 */ /* 0x041fe200078e0040 */
[----:B------:R-:W-:Y:S01]  /*44a0*/  @P1 IADD3 R71, R71, 0x100, RZ ;  /* 0x0000010047471810 */ /* 0x000fe20007ffe0ff */
[----:B------:R4:W-:Y:S04]  /*44b0*/  @P1 STG.E.128 desc[UR4][R62.64], R12 ;  /* 0x0000000c3e001986 */ /* 0x0009e8000c101d04 */
[----:B------:R4:W-:Y:S01]  /*44c0*/  @P1 STG.E.128 desc[UR4][R64.64], R36 ;  /* 0x0000002440001986 */ /* 0x0009e2000c101d04 */
[----:B-1----:R-:W-:-:S05]  /*44d0*/  @P2 IMAD.WIDE.U32 R66, R71, 0x10, R66 ;  /* 0x0000001047422825 */ /* 0x002fca00078e0042 */
[----:B------:R4:W-:Y:S01]  /*44e0*/  @P2 STG.E.128 desc[UR4][R66.64], R8 ;  /* 0x0000000842002986 */ /* 0x0009e2000c101d04 */
[----:B--2---:R-:W-:-:S05]  /*44f0*/  @P2 IMAD.WIDE.U32 R68, R71, 0x10, R68 ;  /* 0x0000001047442825 */ /* 0x004fca00078e0044 */
[----:B------:R4:W-:Y:S01]  /*4500*/  @P2 STG.E.128 desc[UR4][R68.64], R32 ;  /* 0x0000002044002986 */ /* 0x0009e2000c101d04 */
[----:B------:R-:W-:Y:S05]  /*4510*/  @!P3 EXIT ;  /* 0x000000000000b94d */ /* 0x000fea0003800000 */
[----:B------:R-:W0:Y:S01]  /*4520*/  LDC.64 R2, c[0x0][0x2d0] ;  /* 0x0000b400ff027b82 */ /* 0x000e220000000a00 */
[----:B------:R-:W-:-:S07]  /*4530*/  @P2 IADD3 R71, R71, 0x100, RZ ;  /* 0x0000010047472810 */ /* 0x000fce0007ffe0ff */
[----:B----4-:R-:W1:Y:S01]  /*4540*/  LDC.64 R8, c[0x0][0x2d8] ;  /* 0x0000b600ff087b82 */ /* 0x010e620000000a00 */
[----:B0-----:R-:W-:-:S05]  /*4550*/  IMAD.WIDE.U32 R2, R71, 0x10, R2 ;  /* 0x0000001047027825 */ /* 0x001fca00078e0002 */
[----:B------:R-:W-:Y:S01]  /*4560*/  STG.E.128 desc[UR4][R2.64], R4 ;  /* 0x0000000402007986 */ /* 0x000fe2000c101d04 */
[----:B-1----:R-:W-:-:S05]  /*4570*/  IMAD.WIDE.U32 R8, R71, 0x10, R8 ;  /* 0x0000001047087825 */ /* 0x002fca00078e0008 */
[----:B------:R-:W-:Y:S01]  /*4580*/  STG.E.128 desc[UR4][R8.64], R28 ;  /* 0x0000001c08007986 */ /* 0x000fe2000c101d04 */
[----:B------:R-:W-:Y:S05]  /*4590*/  EXIT ;  /* 0x000000000000794d */ /* 0x000fea0003800000 */
.L_x_9010:
[----:B------:R-:W-:Y:S01]  /*45a0*/  HFMA2.MMA R96, -RZ, RZ, 0, 9.5367431640625e-07 ;  /* 0x00000010ff607435 */ /* 0x000fe200000001ff */
[----:B0-----:R-:W-:Y:S01]  /*45b0*/  MOV R95, R99 ;  /* 0x00000063005f7202 */ /* 0x001fe20000000f00 */
[----:B------:R-:W-:Y:S01]  /*45c0*/  IMAD.MOV.U32 R97, RZ, RZ, 0x1f ;  /* 0x0000001fff617424 */ /* 0x000fe200078e00ff */
[----:B------:R-:W-:-:S08]  /*45d0*/  MOV R94, 0xffffffff ;  /* 0xffffffff005e7802 */ /* 0x000fd00000000f00 */
[----:B-----5:R-:W-:Y:S05]  /*45e0*/  WARPSYNC.COLLECTIVE R94, `(.L_x_9072) ;  /* 0x000000005e087348 */ /* 0x020fea0003c00000 */
[----:B------:R0:W1:Y:S02]  /*45f0*/  SHFL.DOWN P5, R183, R95, R96, R97 ;  /* 0x080000605fb77389 */ /* 0x00006400000a0061 */
[----:B01---5:R-:W-:Y:S01]  /*4600*/  ENDCOLLECTIVE ;  /* 0x000000000000791b */ /* 0x023fe20003800000 */
.L_x_9072:
[----:B------:R-:W-:Y:S02]  /*4610*/  MOV R95, R180 ;  /* 0x000000b4005f7202 */ /* 0x000fe40000000f00 */
[----:B------:R-:W-:-:S07]  /*4620*/  MOV R86, R183 ;  /* 0x000000b700567202 */ /* 0x000fce0000000f00 */
[----:B------:R-:W-:Y:S05]  /*4630*/  WARPSYNC.COLLECTIVE R94, `(.L_x_9073) ;  /* 0x000000005e087348 */ /* 0x000fea0003c00000 */
[----:B------:R0:W1:Y:S02]  /*4640*/  SHFL.DOWN P5, R183, R95, R96, R97 ;  /* 0x080000605fb77389 */ /* 0x00006400000a0061 */
[----:B01----:R-:W-:Y:S01]  /*4650*/  ENDCOLLECTIVE ;  /* 0x000000000000791b */ /* 0x003fe20003800000 */
.L_x_9073:
[----:B------:R-:W-:-:S05]  /*4660*/  FADD.FTZ R86, R86, R99 ;  /* 0x0000006356567221 */ /* 0x000fca0000010000 */
[----:B------:R-:W-:Y:S01]  /*4670*/  MOV R95, R86 ;  /* 0x00000056005f7202 */ /* 0x000fe20000000f00 */
[----:B------:R-:W-:Y:S01]  /*4680*/  IMAD.MOV.U32 R96, RZ, RZ, 0x8 ;  /* 0x00000008ff607424 */ /* 0x000fe200078e00ff */
[----:B------:R-:W-:-:S07]  /*4690*/  MOV R87, R183 ;  /* 0x000000b700577202 */ /* 0x000fce0000000f00 */
[----:B------:R-:W-:Y:S05]  /*46a0*/  WARPSYNC.COLLECTIVE R94, `(.L_x_9074) ;  /* 0x000000005e087348 */ /* 0x000fea0003c00000 */
[----:B------:R0:W1:Y:S02]  /*46b0*/  SHFL.DOWN P5, R183, R95, R96, R97 ;  /* 0x080000605fb77389 */ /* 0x00006400000a0061 */
[----:B01----:R-:W-:Y:S01]  /*46c0*/  ENDCOLLECTIVE ;  /* 0x000000000000791b */ /* 0x003fe20003800000 */
.L_x_9074:
[----:B------:R-:W-:-:S05]  /*46d0*/  FADD.FTZ R87, R87, R180 ;  /* 0x000000b457577221 */ /* 0x000fca0000010000 */
[----:B------:R-:W-:Y:S02]  /*46e0*/  MOV R95, R87 ;  /* 0x00000057005f7202 */ /* 0x000fe40000000f00 */
[----:B------:R-:W-:-:S07]  /*46f0*/  MOV R89, R183 ;  /* 0x000000b700597202 */ /* 0x000fce0000000f00 */
[----:B------:R-:W-:Y:S05]  /*4700*/  WARPSYNC.COLLECTIVE R94, `(.L_x_9075) ;  /* 0x000000005e087348 */ /* 0x000fea0003c00000 */
[----:B------:R0:W1:Y:S02]  /*4710*/  SHFL.DOWN P5, R183, R95, R96, R97 ;  /* 0x080000605fb77389 */ /* 0x00006400000a0061 */
[----:B01----:R-:W-:Y:S01]  /*4720*/  ENDCOLLECTIVE ;  /* 0x000000000000791b */ /* 0x003fe20003800000 */
.L_x_9075:
[----:B------:R-:W-:Y:S01]  /*4730*/  FADD.FTZ R89, R86, R89 ;  /* 0x0000005956597221 */ /* 0x000fe20000010000 */
[----:B------:R-:W-:-:S04]  /*4740*/  HFMA2.MMA R96, -RZ, RZ, 0, 2.384185791015625e-07 ;  /* 0x00000004ff607435 */ /* 0x000fc800000001ff */
[----:B------:R-:W-:Y:S02]  /*4750*/  MOV R95, R89 ;  /* 0x00000059005f7202 */ /* 0x000fe40000000f00 */
[----:B------:R-:W-:-:S07]  /*4760*/  MOV R88, R183 ;  /* 0x000000b700587202 */ /* 0x000fce0000000f00 */
[----:B------:R-:W-:Y:S05]  /*4770*/  WARPSYNC.COLLECTIVE R94, `(.L_x_9076) ;  /* 0x000000005e087348 */ /* 0x000fea0003c00000 */
[----:B------:R0:W1:Y:S02]  /*4780*/  SHFL.DOWN P5, R183, R95, R96, R97 ;  /* 0x080000605fb77389 */ /* 0x00006400000a0061 */
[----:B01----:R-:W-:Y:S01]  /*4790*/  ENDCOLLECTIVE ;  /* 0x000000000000791b */ /* 0x003fe20003800000 */
.L_x_9076:
[----:B------:R-:W-:-:S05]  /*47a0*/  FADD.FTZ R88, R87, R88 ;  /* 0x0000005857587221 */ /* 0x000fca0000010000 */
[----:B------:R-:W-:Y:S01]  /*47b0*/  MOV R95, R88 ;  /* 0x00000058005f7202 */ /* 0x000fe20000000f00 */
[----:B------:R-:W-:-:S07]  /*47c0*/  IMAD.MOV.U32 R90, RZ, RZ, R183 ;  /* 0x000000ffff5a7224 */ /* 0x000fce00078e00b7 */
[----:B------:R-:W-:Y:S05]  /*47d0*/  WARPSYNC.COLLECTIVE R94, `(.L_x_9077) ;  /* 0x000000005e087348 */ /* 0x000fea0003c00000 */
[----:B------:R0:W1:Y:S02]  /*47e0*/  SHFL.DOWN P5, R183, R95, R96, R97 ;  /* 0x080000605fb77389 */ /* 0x00006400000a0061 */
[----:B01----:R-:W-:Y:S01]  /*47f0*/  ENDCOLLECTIVE ;  /* 0x000000000000791b */ /* 0x003fe20003800000 */
.L_x_9077:
[----:B------:R-:W-:Y:S01]  /*4800*/  FADD.FTZ R90, R89, R90 ;  /* 0x0000005a595a7221 */ /* 0x000fe20000010000 */
[----:B------:R-:W-:-:S04]  /*4810*/  HFMA2.MMA R96, -RZ, RZ, 0, 1.1920928955078125e-07 ;  /* 0x00000002ff607435 */ /* 0x000fc800000001ff */
[----:B------:R-:W-:Y:S02]  /*4820*/  MOV R95, R90 ;  /* 0x0000005a005f7202 */ /* 0x000fe40000000f00 */
[----:B------:R-:W-:-:S07]  /*4830*/  MOV R91, R183 ;  /* 0x000000b7005b7202 */ /* 0x000fce0000000f00 */
[----:B------:R-:W-:Y:S05]  /*4840*/  WARPSYNC.COLLECTIVE R94, `(.L_x_9078) ;  /* 0x000000005e087348 */ /* 0x000fea0003c00000 */
[----:B------:R0:W1:Y:S02]  /*4850*/  SHFL.DOWN P5, R183, R95, R96, R97 ;  /* 0x080000605fb77389 */ /* 0x00006400000a0061 */
[----:B01----:R-:W-:Y:S01]  /*4860*/  ENDCOLLECTIVE ;  /* 0x000000000000791b */ /* 0x003fe20003800000 */
.L_x_9078:
[----:B------:R-:W-:-:S04]  /*4870*/  FADD.FTZ R91, R88, R91 ;  /* 0x0000005b585b7221 */ /* 0x000fc80000010000 */
[----:B------:R-:W-:Y:S01]  /*4880*/  IMAD.MOV.U32 R95, RZ, RZ, R91 ;  /* 0x000000ffff5f7224 */ /* 0x000fe200078e005b */
[----:B------:R-:W-:-:S07]  /*4890*/  MOV R93, R183 ;  /* 0x000000b7005d7202 */ /* 0x000fce0000000f00 */
[----:B------:R-:W-:Y:S05]  /*48a0*/  WARPSYNC.COLLECTIVE R94, `(.L_x_9079) ;  /* 0x000000005e087348 */ /* 0x000fea0003c00000 */
[----:B------:R0:W1:Y:S02]  /*48b0*/  SHFL.DOWN P5, R183, R95, R96, R97 ;  /* 0x080000605fb77389 */ /* 0x00006400000a0061 */
[----:B01----:R-:W-:Y:S01]  /*48c0*/  ENDCOLLECTIVE ;  /* 0x000000000000791b */ /* 0x003fe20003800000 */
.L_x_9079:
[----:B------:R-:W-:Y:S01]  /*48d0*/  FADD.FTZ R93, R90, R93 ;  /* 0x0000005d5a5d7221 */ /* 0x000fe20000010000 */
[----:B------:R-:W-:-:S04]  /*48e0*/  HFMA2.MMA R96, -RZ, RZ, 0, 5.9604644775390625e-08 ;  /* 0x00000001ff607435 */ /* 0x000fc800000001ff */
[----:B------:R-:W-:Y:S02]  /*48f0*/  MOV R95, R93 ;  /* 0x0000005d005f7202 */ /* 0x000fe40000000f00 */
[----:B------:R-:W-:-:S07]  /*4900*/  MOV R92, R183 ;  /* 0x000000b7005c7202 */ /* 0x000fce0000000f00 */
[----:B------:R-:W-:Y:S05]  /*4910*/  WARPSYNC.COLLECTIVE R94, `(.L_x_9080) ;  /* 0x000000005e087348 */ /* 0x000fea0003c00000 */
[----:B------:R0:W1:Y:S02]  /*4920*/  SHFL.DOWN P5, R183, R95, R96, R97 ;  /* 0x080000605fb77389 */ /* 0x00006400000a0061 */
[----:B01----:R-:W-:Y:S01]  /*4930*/  ENDCOLLECTIVE ;  /* 0x000000000000791b */ /* 0x003fe20003800000 */
.L_x_9080:
[----:B------:R-:W-:-:S05]  /*4940*/  FADD.FTZ R92, R91, R92 ;  /* 0x0000005c5b5c7221 */ /* 0x000fca0000010000 */
[----:B------:R-:W-:Y:S02]  /*4950*/  MOV R95, R92 ;  /* 0x0000005c005f7202 */ /* 0x000fe40000000f00 */
[----:B------:R-:W-:-:S07]  /*4960*/  MOV R182, R183 ;  /* 0x000000b700b67202 */ /* 0x000fce0000000f00 */
[----:B------:R-:W-:Y:S05]  /*4970*/  WARPSYNC.COLLECTIVE R94, `(.L_x_9081) ;  /* 0x000000005e087348 */ /* 0x000fea0003c00000 */
[----:B------:R0:W1:Y:S02]  /*4980*/  SHFL.DOWN P5, R183, R95, R96, R97 ;  /* 0x080000605fb77389 */ /* 0x00006400000a0061 */
[----:B01----:R-:W-:Y:S01]  /*4990*/  ENDCOLLECTIVE ;  /* 0x000000000000791b */ /* 0x003fe20003800000 */
.L_x_9081:
[----:B------:R-:W-:Y:S05]  /*49a0*/  BRA `(.L_x_9082) ;  /* 0xffffffd400947947 */ /* 0x000fea000383ffff */
.L_x_9083:
        /* <DEDUP_REMOVED lines=13> */
.L_x_11421:


//--------------------- .text._ZN10layer_norm13ln_bwd_kernelINS_13Kernel_traitsI6__halfffffjLj6144ELj1ELj1ELj8ELj16ENS_18Kernel_traits_baseILj6144ES2_ffffjLj256EEEEELb0ELb0ELb1ELb1EEEvNS_9BwdParamsE --------------------------
	.section	.text._ZN10layer_norm13ln_bwd_kernelINS_13Kernel_traitsI6__halfffffjLj6144ELj1ELj1ELj8ELj16ENS_18Kernel_traits_baseILj6144ES2_ffffjLj256EEEEELb0ELb0ELb1ELb1EEEvNS_9BwdParamsE,"ax",@progbits
	.align	128
        .global         _ZN10layer_norm13ln_bwd_kernelINS_13Kernel_traitsI6__halfffffjLj6144ELj1ELj1ELj8ELj16ENS_18Kernel_traits_baseILj6144ES2_ffffjLj256EEEEELb0ELb0ELb1ELb1EEEvNS_9BwdParamsE
        .type           _ZN10layer_norm13ln_bwd_kernelINS_13Kernel_traitsI6__halfffffjLj6144ELj1ELj1ELj8ELj16ENS_18Kernel_traits_baseILj6144ES2_ffffjLj256EEEEELb0ELb0ELb1ELb1EEEvNS_9BwdParamsE,@function
        .size           _ZN10layer_norm13ln_bwd_kernelINS_13Kernel_traitsI6__halfffffjLj6144ELj1ELj1ELj8ELj16ENS_18Kernel_traits_baseILj6144ES2_ffffjLj256EEEEELb0ELb0ELb1ELb1EEEvNS_9BwdParamsE,(.L_x_11422 - _ZN10layer_norm13ln_bwd_kernelINS_13Kernel_traitsI6__halfffffjLj6144ELj1ELj1ELj8ELj16ENS_18Kernel_traits_baseILj6144ES2_ffffjLj256EEEEELb0ELb0ELb1ELb1EEEvNS_9BwdParamsE)
        .other          _ZN10layer_norm13ln_bwd_kernelINS_13Kernel_traitsI6__halfffffjLj6144ELj1ELj1ELj8ELj16ENS_18Kernel_traits_baseILj6144ES2_ffffjLj256EEEEELb0ELb0ELb1ELb1EEEvNS_9BwdParamsE,@"STO_CUDA_ENTRY STV_DEFAULT"
_ZN10layer_norm13ln_bwd_kernelINS_13Kernel_traitsI6__halfffffjLj6144ELj1ELj1ELj8ELj16ENS_18Kernel_traits_baseILj6144ES2_ffffjLj256EEEEELb0ELb0ELb1ELb1EEEvNS_9BwdParamsE:
.text._ZN10layer_norm13ln_bwd_kernelINS_13Kernel_traitsI6__halfffffjLj6144ELj1ELj1ELj8ELj16ENS_18Kernel_traits_baseILj6144ES2_ffffjLj256EEEEELb0ELb0ELb1ELb1EEEvNS_9BwdParamsE:
[----:B------:R-:W-:Y:S01]  /*0000*/  LDC R1, c[0x0][0x28] ;  /* 0x00000a00ff017b82 */ /* 0x000fe20000000800 */
[----:B------:R-:W0:Y:S07]  /*0010*/  S2R R160, SR_TID.X ;  /* 0x0000000000a07919 */ /* 0x000e2e0000002100 */
[----:B------:R-:W0:Y:S01]  /*0020*/  S2UR UR4, SR_CTAID.X ;  /* 0x00000000000479c3 */ /* 0x000e220000002500 */
        /* <DEDUP_REMOVED lines=35> */
.L_x_9084:
[----:B------:R-:W-:Y:S01]  /*0260*/  SHF.L.U32 R0, R160, 0x3, RZ ;  /* 0x00000003a0007819 */ /* 0x000fe200000006ff */
[----:B------:R-:W-:-:S03]  /*0270*/  ULDC.64 UR6, c[0x0][0x260] ;  /* 0x0000980000067ab9 */ /* 0x000fc60000000a00 */
[----:B------:R-:W-:-:S04]  /*0280*/  LOP3.LUT R0, R0, 0x7f8, RZ, 0xc0, !PT ;  /* 0x000007f800007812 */ /* 0x000fc800078ec0ff */
[----:B------:R-:W-:-:S04]  /*0290*/  IADD3 R2, P0, R0, UR6, RZ ;  /* 0x0000000600027c10 */ /* 0x000fc8000ff1e0ff */
[----:B------:R-:W-:-:S05]  /*02a0*/  IADD3.X R3, RZ, UR7, RZ, P0, !PT ;  /* 0x00000007ff037c10 */ /* 0x000fca00087fe4ff */
[----:B------:R-:W2:Y:S04]  /*02b0*/  LDG.E.64 R6, desc[UR4][R2.64+0x800] ;  /* 0x0008000402067981 */ /* 0x000ea8000c1e1b00 */
[----:B------:R-:W3:Y:S04]  /*02c0*/  LDG.E.64 R8, desc[UR4][R2.64+0x1000] ;  /* 0x0010000402087981 */ /* 0x000ee8000c1e1b00 */
[----:B------:R-:W4:Y:S04]  /*02d0*/  LDG.E.64 R10, desc[UR4][R2.64+0x1800] ;  /* 0x00180004020a7981 */ /* 0x000f28000c1e1b00 */
[----:B------:R-:W5:Y:S04]  /*02e0*/  LDG.E.64 R4, desc[UR4][R2.64] ;  /* 0x0000000402047981 */ /* 0x000f68000c1e1b00 */
[----:B------:R-:W5:Y:S04]  /*02f0*/  LDG.E.64 R32, desc[UR4][R2.64+0x2000] ;  /* 0x0020000402207981 */ /* 0x000f68000c1e1b00 */
[----:B------:R-:W5:Y:S01]  /*0300*/  LDG.E.64 R34, desc[UR4][R2.64+0x2800] ;  /* 0x0028000402227981 */ /* 0x000f62000c1e1b00 */
        /* <DEDUP_REMOVED lines=25> */
[--C-:B--2---:R-:W-:Y:S01]  /*04a0*/  SHF.R.U64 R24, R6, 0x10, R7.reuse ;  /* 0x0000001006187819 */ /* 0x104fe20000001207 */
[----:B------:R-:W-:Y:S01]  /*04b0*/  HADD2.F32 R25, -RZ, R7.H0_H0 ;  /* 0x20000007ff197230 */ /* 0x000fe20000004100 */
[----:B------:R-:W-:-:S02]  /*04c0*/  SHF.R.U32.HI R22, RZ, 0x10, R7 ;  /* 0x00000010ff167819 */ /* 0x000fc40000011607 */
[----:B------:R-:W0:Y:S01]  /*04d0*/  LDC.U8 R7, c[0x0][0x2a0] ;  /* 0x0000a800ff077b82 */ /* 0x000e220000000000 */
[----:B------:R-:W-:Y:S01]  /*04e0*/  HADD2.F32 R27, -RZ, R6.H0_H0 ;  /* 0x20000006ff1b7230 */ /* 0x000fe20000004100 */
[----:B---3--:R-:W-:Y:S01]  /*04f0*/  SHF.R.U64 R20, R8, 0x10, R9 ;  /* 0x0000001008147819 */ /* 0x008fe20000001209 */
[----:B------:R-:W-:Y:S01]  /*0500*/  HADD2.F32 R23, -RZ, R8.H0_H0 ;  /* 0x20000008ff177230 */ /* 0x000fe20000004100 */
[----:B----4-:R-:W-:Y:S01]  /*0510*/  SHF.R.U64 R16, R10, 0x10, R11 ;  /* 0x000000100a107819 */ /* 0x010fe2000000120b */
[----:B------:R-:W-:Y:S01]  /*0520*/  HADD2.F32 R19, -RZ, R10.H0_H0 ;  /* 0x2000000aff137230 */ /* 0x000fe20000004100 */
[----:B------:R-:W-:Y:S02]  /*0530*/  SHF.R.U32.HI R18, RZ, 0x10, R9 ;  /* 0x00000010ff127819 */ /* 0x000fe40000011609 */
[--C-:B-----5:R-:W-:Y:S02]  /*0540*/  SHF.R.U64 R28, R4, 0x10, R5.reuse ;  /* 0x00000010041c7819 */ /* 0x120fe40000001205 */
[----:B------:R-:W-:-:S02]  /*0550*/  SHF.R.U32.HI R26, RZ, 0x10, R5 ;  /* 0x00000010ff1a7819 */ /* 0x000fc40000011605 */
[----:B------:R-:W-:Y:S02]  /*0560*/  SHF.R.U32.HI R14, RZ, 0x10, R11 ;  /* 0x00000010ff0e7819 */ /* 0x000fe4000001160b */
[--C-:B------:R-:W-:Y:S02]  /*0570*/  SHF.R.U64 R12, R32, 0x10, R33.reuse ;  /* 0x00000010200c7819 */ /* 0x100fe40000001221 */
[----:B------:R-:W-:Y:S02]  /*0580*/  SHF.R.U32.HI R10, RZ, 0x10, R33 ;  /* 0x00000010ff0a7819 */ /* 0x000fe40000011621 */
[--C-:B------:R-:W-:Y:S02]  /*0590*/  SHF.R.U64 R8, R34, 0x10, R35.reuse ;  /* 0x0000001022087819 */ /* 0x100fe40000001223 */
[----:B------:R-:W-:Y:S01]  /*05a0*/  SHF.R.U32.HI R6, RZ, 0x10, R35 ;  /* 0x00000010ff067819 */ /* 0x000fe20000011623 */
[----:B------:R-:W-:Y:S02]  /*05b0*/  HADD2.F32 R21, -RZ, R9.H0_H0 ;  /* 0x20000009ff157230 */ /* 0x000fe40000004100 */
[----:B------:R-:W-:-:S02]  /*05c0*/  HADD2.F32 R17, -RZ, R11.H0_H0 ;  /* 0x2000000bff117230 */ /* 0x000fc40000004100 */
[----:B------:R-:W-:Y:S02]  /*05d0*/  HADD2.F32 R31, -RZ, R4.H0_H0 ;  /* 0x20000004ff1f7230 */ /* 0x000fe40000004100 */
[----:B------:R-:W-:Y:S02]  /*05e0*/  HADD2.F32 R29, -RZ, R5.H0_H0 ;  /* 0x20000005ff1d7230 */ /* 0x000fe40000004100 */
[----:B------:R-:W-:Y:S02]  /*05f0*/  HADD2.F32 R15, -RZ, R32.H0_H0 ;  /* 0x20000020ff0f7230 */ /* 0x000fe40000004100 */
[----:B------:R-:W-:Y:S02]  /*0600*/  HADD2.F32 R13, -RZ, R33.H0_H0 ;  /* 0x20000021ff0d7230 */ /* 0x000fe40000004100 */
        /* <DEDUP_REMOVED lines=13> */
[----:B0-----:R-:W-:-:S07]  /*06e0*/  HADD2.F32 R6, -RZ, R6.H0_H0 ;  /* 0x20000006ff067230 */ /* 0x001fce0000004100 */
.L_x_9149:
        /* <DEDUP_REMOVED lines=18> */
[C---:B------:R-:W-:Y:S02]  /*0810*/  IADD3 R189, R4.reuse, 0x200, RZ ;  /* 0x0000020004bd7810 */ /* 0x040fe40007ffe0ff */
[C---:B------:R-:W-:Y:S01]  /*0820*/  IADD3 R173, R4.reuse, 0x300, RZ ;  /* 0x0000030004ad7810 */ /* 0x040fe20007ffe0ff */
[----:B-1----:R-:W-:-:S04]  /*0830*/  IMAD.WIDE.U32 R184, R4, 0x10, R186 ;  /* 0x0000001004b87825 */ /* 0x002fc800078e00ba */
[----:B------:R-:W-:-:S04]  /*0840*/  IMAD.WIDE.U32 R182, R193, 0x10, R186 ;  /* 0x00000010c1b67825 */ /* 0x000fc800078e00ba */
        /* <DEDUP_REMOVED lines=11> */
[C---:B------:R-:W-:Y:S01]  /*0900*/  IADD3 R37, R4.reuse, 0x400, RZ ;  /* 0x0000040004257810 */ /* 0x040fe20007ffe0ff */
[----:B------:R0:W5:Y:S01]  /*0910*/  LDG.E.128 R52, desc[UR4][R184.64] ;  /* 0x00000004b8347981 */ /* 0x000162000c1e1d00 */
[----:B------:R-:W-:-:S03]  /*0920*/  IADD3 R33, R4, 0x500, RZ ;  /* 0x0000050004217810 */ /* 0x000fc60007ffe0ff */
[--C-:B------:R-:W-:Y:S01]  /*0930*/  IMAD.WIDE.U32 R36, R37, 0x10, R186.reuse ;  /* 0x0000001025247825 */ /* 0x100fe200078e00ba */
[----:B------:R0:W5:Y:S03]  /*0940*/  LDG.E.128 R48, desc[UR4][R182.64] ;  /* 0x00000004b6307981 */ /* 0x000166000c1e1d00 */
[----:B------:R-:W-:Y:S01]  /*0950*/  IMAD.WIDE.U32 R32, R33, 0x10, R186 ;  /* 0x0000001021207825 */ /* 0x000fe200078e00ba */
[----:B------:R0:W5:Y:S04]  /*0960*/  LDG.E.128 R44, desc[UR4][R180.64] ;  /* 0x00000004b42c7981 */ /* 0x000168000c1e1d00 */
[----:B------:R0:W5:Y:S04]  /*0970*/  LDG.E.128 R40, desc[UR4][R178.64] ;  /* 0x00000004b2287981 */ /* 0x000168000c1e1d00 */
[----:B------:R-:W5:Y:S04]  /*0980*/  LDG.E.128 R36, desc[UR4][R36.64] ;  /* 0x0000000424247981 */ /* 0x000f68000c1e1d00 */
[----:B------:R-:W5:Y:S01]  /*0990*/  LDG.E.128 R32, desc[UR4][R32.64] ;  /* 0x0000000420207981 */ /* 0x000f62000c1e1d00 */
[----:B------:R-:W-:-:S02]  /*09a0*/  MOV R117, RZ ;  /* 0x000000ff00757202 */ /* 0x000fc40000000f00 */
[----:B------:R-:W-:Y:S01]  /*09b0*/  MOV R118, RZ ;  /* 0x000000ff00767202 */ /* 0x000fe20000000f00 */
[----:B0-----:R-:W-:Y:S06]  /*09c0*/  BRA `(.L_x_9088) ;  /* 0x0000000c007c7947 */ /* 0x001fec0003800000 */
.L_x_9087:
[----:B------:R-:W0:Y:S01]  /*09d0*/  LDC.64 R124, c[0x0][0x250] ;  /* 0x00009400ff7c7b82 */ /* 0x000e220000000a00 */
[----:B------:R-:W-:-:S05]  /*09e0*/  IADD3 R0, R118, -0x1, RZ ;  /* 0xffffffff76007810 */ /* 0x000fca0007ffe0ff */
[----:B------:R-:W-:Y:S02]  /*09f0*/  IMAD R0, R0, R195, RZ ;  /* 0x000000c300007224 */ /* 0x000fe400078e02ff */
[----:B------:R-:W1:Y:S03]  /*0a00*/  LDC.64 R148, c[0x0][0x238] ;  /* 0x00008e00ff947b82 */ /* 0x000e660000000a00 */
[----:B------:R-:W-:-:S04]  /*0a10*/  SHF.R.S32.HI R113, RZ, 0x1f, R0 ;  /* 0x0000001fff717819 */ /* 0x000fc80000011400 */
[----:B------:R-:W-:Y:S01]  /*0a20*/  LEA.HI R113, R113, R0, RZ, 0x2 ;  /* 0x0000000071717211 */ /* 0x000fe200078f10ff */
[----:B------:R-:W2:Y:S01]  /*0a30*/  LDC.64 R2, c[0x0][0x2b8] ;  /* 0x0000ae00ff027b82 */ /* 0x000ea20000000a00 */
[----:B0-----:R-:W-:Y:S02]  /*0a40*/  IMAD.WIDE R124, R30, 0x4, R124 ;  /* 0x000000041e7c7825 */ /* 0x001fe400078e027c */
[----:B------:R-:W-:-:S03]  /*0a50*/  LEA.HI.SX32 R153, R113, R188, 0x1e ;  /* 0x000000bc71997211 */ /* 0x000fc600078ff2ff */
[----:B------:R0:W3:Y:S01]  /*0a60*/  LDG.E R166, desc[UR4][R124.64] ;  /* 0x000000047ca67981 */ /* 0x0000e2000c1e1900 */
[----:B-1----:R-:W-:-:S04]  /*0a70*/  IMAD.WIDE.U32 R156, R4, 0x10, R148 ;  /* 0x00000010049c7825 */ /* 0x002fc800078e0094 */
[----:B------:R-:W-:Y:S02]  /*0a80*/  IMAD.WIDE.U32 R116, R193, 0x10, R148 ;  /* 0x00000010c1747825 */ /* 0x000fe400078e0094 */
[----:B------:R-:W4:Y:S02]  /*0a90*/  LDG.E.128 R156, desc[UR4][R156.64] ;  /* 0x000000049c9c7981 */ /* 0x000f24000c1e1d00 */
[----:B--2---:R-:W-:Y:S02]  /*0aa0*/  IMAD.WIDE.U32 R112, R153, 0x10, R2 ;  /* 0x0000001099707825 */ /* 0x004fe400078e0002 */
[----:B------:R-:W2:Y:S02]  /*0ab0*/  LDG.E.128 R116, desc[UR4][R116.64] ;  /* 0x0000000474747981 */ /* 0x000ea4000c1e1d00 */
[----:B------:R-:W-:Y:S01]  /*0ac0*/  IMAD.WIDE.U32 R132, R173, 0x10, R148 ;  /* 0x00000010ad847825 */ /* 0x000fe200078e0094 */
[----:B------:R-:W-:Y:S01]  /*0ad0*/  IADD3 R121, R153, 0x100, RZ ;  /* 0x0000010099797810 */ /* 0x000fe20007ffe0ff */
[----:B------:R-:W2:Y:S04]  /*0ae0*/  LDG.E.128 R112, desc[UR4][R112.64] ;  /* 0x0000000470707981 */ /* 0x000ea8000c1e1d00 */
[----:B------:R-:W2:Y:S01]  /*0af0*/  LDG.E.128 R132, desc[UR4][R132.64] ;  /* 0x0000000484847981 */ /* 0x000ea2000c1e1d00 */
[----:B------:R-:W-:Y:S01]  /*0b00*/  IMAD.WIDE.U32 R120, R121, 0x10, R2 ;  /* 0x0000001079787825 */ /* 0x000fe200078e0002 */
[----:B------:R-:W-:-:S05]  /*0b10*/  IADD3 R163, R4, 0x400, RZ ;  /* 0x0000040004a37810 */ /* 0x000fca0007ffe0ff */
[----:B------:R-:W2:Y:S01]  /*0b20*/  LDG.E.128 R120, desc[UR4][R120.64] ;  /* 0x0000000478787981 */ /* 0x000ea2000c1e1d00 */
[----:B------:R-:W-:Y:S01]  /*0b30*/  IMAD.WIDE.U32 R140, R163, 0x10, R148 ;  /* 0x00000010a38c7825 */ /* 0x000fe200078e0094 */
[----:B------:R-:W-:-:S03]  /*0b40*/  IADD3 R129, R153, 0x200, RZ ;  /* 0x0000020099817810 */ /* 0x000fc60007ffe0ff */
[----:B0-----:R-:W-:Y:S02]  /*0b50*/  IMAD.WIDE.U32 R124, R189, 0x10, R148 ;  /* 0x00000010bd7c7825 */ /* 0x001fe400078e0094 */
[----:B------:R-:W2:Y:S02]  /*0b60*/  LDG.E.128 R140, desc[UR4][R140.64] ;  /* 0x000000048c8c7981 */ /* 0x000ea4000c1e1d00 */
[----:B------:R-:W-:Y:S02]  /*0b70*/  IMAD.WIDE.U32 R128, R129, 0x10, R2 ;  /* 0x0000001081807825 */ /* 0x000fe400078e0002 */
[----:B------:R-:W2:Y:S04]  /*0b80*/  LDG.E.128 R124, desc[UR4][R124.64] ;  /* 0x000000047c7c7981 */ /* 0x000ea8000c1e1d00 */
[----:B------:R-:W2:Y:S01]  /*0b90*/  LDG.E.128 R128, desc[UR4][R128.64] ;  /* 0x0000000480807981 */ /* 0x000ea2000c1e1d00 */
[----:B------:R-:W-:-:S05]  /*0ba0*/  IADD3 R137, R153, 0x300, RZ ;  /* 0x0000030099897810 */ /* 0x000fca0007ffe0ff */
[----:B------:R-:W-:Y:S01]  /*0bb0*/  IMAD.WIDE.U32 R136, R137, 0x10, R2 ;  /* 0x0000001089887825 */ /* 0x000fe200078e0002 */
[----:B------:R-:W-:-:S05]  /*0bc0*/  IADD3 R145, R153, 0x400, RZ ;  /* 0x0000040099917810 */ /* 0x000fca0007ffe0ff */
[----:B------:R-:W2:Y:S01]  /*0bd0*/  LDG.E.128 R136, desc[UR4][R136.64] ;  /* 0x0000000488887981 */ /* 0x000ea2000c1e1d00 */
[----:B------:R-:W-:Y:S01]  /*0be0*/  IMAD.WIDE.U32 R144, R145, 0x10, R2 ;  /* 0x0000001091907825 */ /* 0x000fe200078e0002 */
[----:B------:R-:W-:-:S05]  /*0bf0*/  IADD3 R165, R4, 0x500, RZ ;  /* 0x0000050004a57810 */ /* 0x000fca0007ffe0ff */
[----:B------:R-:W2:Y:S01]  /*0c00*/  LDG.E.128 R144, desc[UR4][R144.64] ;  /* 0x0000000490907981 */ /* 0x000ea2000c1e1d00 */
[----:B------:R-:W-:Y:S01]  /*0c10*/  IMAD.WIDE.U32 R148, R165, 0x10, R148 ;  /* 0x00000010a5947825 */ /* 0x000fe200078e0094 */
[----:B------:R-:W-:-:S05]  /*0c20*/  IADD3 R153, R153, 0x500, RZ ;  /* 0x0000050099997810 */ /* 0x000fca0007ffe0ff */
[----:B------:R-:W2:Y:S01]  /*0c30*/  LDG.E.128 R148, desc[UR4][R148.64] ;  /* 0x0000000494947981 */ /* 0x000ea2000c1e1d00 */
[----:B------:R-:W-:-:S06]  /*0c40*/  IMAD.WIDE.U32 R152, R153, 0x10, R2 ;  /* 0x0000001099987825 */ /* 0x000fcc00078e0002 */
[----:B------:R-:W2:Y:S01]  /*0c50*/  LDG.E.128 R152, desc[UR4][R152.64] ;  /* 0x0000000498987981 */ /* 0x000ea2000c1e1d00 */
[----:B------:R-:W-:Y:S02]  /*0c60*/  MOV R2, UR14 ;  /* 0x0000000e00027c02 */ /* 0x000fe40008000f00 */
[----:B------:R-:W-:Y:S02]  /*0c70*/  MOV R0, UR15 ;  /* 0x0000000f00007c02 */ /* 0x000fe40008000f00 */
[----:B------:R-:W-:-:S04]  /*0c80*/  ISETP.NE.U32.AND P0, PT, R2, RZ, PT ;  /* 0x000000ff0200720c */ /* 0x000fc80003f05070 */
[----:B------:R-:W-:-:S13]  /*0c90*/  ISETP.NE.AND.EX P0, PT, R0, RZ, PT, P0 ;  /* 0x000000ff0000720c */ /* 0x000fda0003f05300 */
[--C-:B------:R-:W-:Y:S01]  /*0ca0*/  @P0 IMAD.WIDE.U32 R162, R163, 0x10, R186.reuse ;  /* 0x00000010a3a20825 */ /* 0x100fe200078e00ba */
[----:B------:R-:W5:Y:S03]  /*0cb0*/  @P0 LDG.E.128 R52, desc[UR4][R184.64] ;  /* 0x00000004b8340981 */ /* 0x000f66000c1e1d00 */
[----:B------:R-:W-:Y:S01]  /*0cc0*/  @P0 IMAD.WIDE.U32 R164, R165, 0x10, R186 ;  /* 0x00000010a5a40825 */ /* 0x000fe200078e00ba */
[----:B------:R-:W5:Y:S04]  /*0cd0*/  @P0 LDG.E.128 R48, desc[UR4][R182.64] ;  /* 0x00000004b6300981 */ /* 0x000f68000c1e1d00 */
[----:B------:R-:W5:Y:S04]  /*0ce0*/  @P0 LDG.E.128 R44, desc[UR4][R180.64] ;  /* 0x00000004b42c0981 */ /* 0x000f68000c1e1d00 */
[----:B------:R-:W5:Y:S04]  /*0cf0*/  @P0 LDG.E.128 R40, desc[UR4][R178.64] ;  /* 0x00000004b2280981 */ /* 0x000f68000c1e1d00 */
[----:B------:R0:W5:Y:S04]  /*0d00*/  @P0 LDG.E.128 R36, desc[UR4][R162.64] ;  /* 0x00000004a2240981 */ /* 0x000168000c1e1d00 */
[----:B------:R1:W5:Y:S01]  /*0d10*/  @P0 LDG.E.128 R32, desc[UR4][R164.64] ;  /* 0x00000004a4200981 */ /* 0x000362000c1e1d00 */
[----:B------:R-:W-:-:S04]  /*0d20*/  ISETP.NE.AND P0, PT, R7, RZ, PT ;  /* 0x000000ff0700720c */ /* 0x000fc80003f05270 */
[----:B---3--:R-:W-:-:S05]  /*0d30*/  FSEL R186, R166, RZ, !P0 ;  /* 0x000000ffa6ba7208 */ /* 0x008fca0004000000 */
[C---:B----4-:R-:W-:Y:S01]  /*0d40*/  FADD.FTZ R156, -R186.reuse, R156 ;  /* 0x0000009cba9c7221 */ /* 0x050fe20000010100 */
[C---:B------:R-:W-:Y:S01]  /*0d50*/  FADD.FTZ R166, -R186.reuse, R157 ;  /* 0x0000009dbaa67221 */ /* 0x040fe20000010100 */
[C---:B--2---:R-:W-:Y:S02]  /*0d60*/  FADD.FTZ R116, -R186.reuse, R116 ;  /* 0x00000074ba747221 */ /* 0x044fe40000010100 */
[C---:B-----5:R-:W-:Y:S01]  /*0d70*/  FMUL.FTZ R3, R5.reuse, R156 ;  /* 0x0000009c05037220 */ /* 0x060fe20000410000 */
[C---:B------:R-:W-:Y:S01]  /*0d80*/  FADD.FTZ R118, -R186.reuse, R118 ;  /* 0x00000076ba767221 */ /* 0x040fe20000010100 */
[----:B------:R-:W-:Y:S01]  /*0d90*/  FADD.FTZ R168, -R186, R158 ;  /* 0x0000009ebaa87221 */ /* 0x000fe20000010100 */
[C---:B0-----:R-:W-:Y:S01]  /*0da0*/  FMUL.FTZ R163, R5.reuse, R116 ;  /* 0x0000007405a37220 */ /* 0x041fe20000410000 */
[----:B------:R-:W-:Y:S01]  /*0db0*/  FMUL.FTZ R158, R5, R166 ;  /* 0x000000a6059e7220 */ /* 0x000fe20000410000 */
[----:B------:R-:W-:Y:S01]  /*0dc0*/  FFMA.FTZ R100, R112, R3, R100 ;  /* 0x0000000370647223 */ /* 0x000fe20000010064 */
[----:B------:R-:W-:Y:S01]  /*0dd0*/  FADD.FTZ R92, R92, R112 ;  /* 0x000000705c5c7221 */ /* 0x000fe20000010000 */
[C---:B------:R-:W-:Y:S01]  /*0de0*/  FADD.FTZ R116, -R186.reuse, R133 ;  /* 0x00000085ba747221 */ /* 0x040fe20000010100 */
[C---:B------:R-:W-:Y:S01]  /*0df0*/  FADD.FTZ R170, -R186.reuse, R159 ;  /* 0x0000009fbaaa7221 */ /* 0x040fe20000010100 */
[----:B------:R-:W-:Y:S01]  /*0e00*/  FMUL.FTZ R112, R31, R112 ;  /* 0x000000701f707220 */ /* 0x000fe20000410000 */
[C---:B------:R-:W-:Y:S01]  /*0e10*/  FMUL.FTZ R159, R5.reuse, R118 ;  /* 0x00000076059f7220 */ /* 0x040fe20000410000 */
[----:B------:R-:W-:Y:S01]  /*0e20*/  FADD.FTZ R118, -R186, R134 ;  /* 0x00000086ba767221 */ /* 0x000fe20000010100 */
[----:B------:R-:W-:Y:S01]  /*0e30*/  FMUL.FTZ R157, R5, R168 ;  /* 0x000000a8059d7220 */ /* 0x000fe20000410000 */
[----:B------:R-:W-:Y:S01]  /*0e40*/  FFMA.FTZ R101, R113, R158, R101 ;  /* 0x0000009e71657223 */ /* 0x000fe20000010065 */
[----:B------:R-:W-:Y:S01]  /*0e50*/  FADD.FTZ R93, R93, R113 ;  /* 0x000000715d5d7221 */ /* 0x000fe20000010000 */
[----:B------:R-:W-:Y:S01]  /*0e60*/  FMUL.FTZ R134, R5, R116 ;  /* 0x0000007405867220 */ /* 0x000fe20000410000 */
[----:B------:R-:W-:Y:S01]  /*0e70*/  FMUL.FTZ R113, R28, R113 ;  /* 0x000000711c717220 */ /* 0x000fe20000410000 */
[----:B-1----:R-:W-:Y:S01]  /*0e80*/  FADD.FTZ R164, -R186, R117 ;  /* 0x00000075baa47221 */ /* 0x002fe20000010100 */
[----:B------:R-:W-:Y:S01]  /*0e90*/  FADD.FTZ R116, RZ, R112 ;  /* 0x00000070ff747221 */ /* 0x000fe20000010000 */
[----:B------:R-:W-:Y:S01]  /*0ea0*/  FFMA.FTZ R117, R3, R112, RZ ;  /* 0x0000007003757223 */ /* 0x000fe200000100ff */
[----:B------:R-:W-:Y:S01]  /*0eb0*/  FMUL.FTZ R156, R5, R170 ;  /* 0x000000aa059c7220 */ /* 0x000fe20000410000 */
[----:B------:R-:W-:Y:S01]  /*0ec0*/  FFMA.FTZ R102, R114, R157, R102 ;  /* 0x0000009d72667223 */ /* 0x000fe20000010066 */
[----:B------:R-:W-:Y:S01]  /*0ed0*/  FADD.FTZ R94, R94, R114 ;  /* 0x000000725e5e7221 */ /* 0x000fe20000010000 */
[----:B------:R-:W-:Y:S01]  /*0ee0*/  FADD.FTZ R162, -R186, R119 ;  /* 0x00000077baa27221 */ /* 0x000fe20000010100 */
[----:B------:R-:W-:Y:S01]  /*0ef0*/  FMUL.FTZ R114, R29, R114 ;  /* 0x000000721d727220 */ /* 0x000fe20000410000 */
[----:B------:R-:W-:Y:S01]  /*0f00*/  FADD.FTZ R119, R116, R113 ;  /* 0x0000007174777221 */ /* 0x000fe20000010000 */
[----:B------:R-:W-:Y:S01]  /*0f10*/  FFMA.FTZ R116, R158, R113, R117 ;  /* 0x000000719e747223 */ /* 0x000fe20000010075 */
[----:B------:R-:W-:Y:S01]  /*0f20*/  FFMA.FTZ R103, R115, R156, R103 ;  /* 0x0000009c73677223 */ /* 0x000fe20000010067 */
[----:B------:R-:W-:Y:S01]  /*0f30*/  FADD.FTZ R95, R95, R115 ;  /* 0x000000735f5f7221 */ /* 0x000fe20000010000 */
[----:B------:R-:W-:Y:S01]  /*0f40*/  FFMA.FTZ R104, R120, R163, R104 ;  /* 0x000000a378687223 */ /* 0x000fe20000010068 */
[----:B------:R-:W-:Y:S01]  /*0f50*/  FADD.FTZ R88, R88, R120 ;  /* 0x0000007858587221 */ /* 0x000fe20000010000 */
[----:B------:R-:W-:Y:S01]  /*0f60*/  FMUL.FTZ R166, R27, R120 ;  /* 0x000000781ba67220 */ /* 0x000fe20000410000 */
[----:B------:R-:W-:Y:S01]  /*0f70*/  FADD.FTZ R132, -R186, R132 ;  /* 0x00000084ba847221 */ /* 0x000fe20000010100 */
[----:B------:R-:W-:Y:S01]  /*0f80*/  FMUL.FTZ R133, R5, R118 ;  /* 0x0000007605857220 */ /* 0x000fe20000410000 */
[----:B------:R-:W-:Y:S01]  /*0f90*/  FMUL.FTZ R115, R26, R115 ;  /* 0x000000731a737220 */ /* 0x000fe20000410000 */
[----:B------:R-:W-:Y:S01]  /*0fa0*/  FADD.FTZ R120, -R186, R135 ;  /* 0x00000087ba787221 */ /* 0x000fe20000010100 */
[----:B------:R-:W-:Y:S01]  /*0fb0*/  FADD.FTZ R118, R119, R114 ;  /* 0x0000007277767221 */ /* 0x000fe20000010000 */
[----:B------:R-:W-:Y:S01]  /*0fc0*/  FFMA.FTZ R117, R157, R114, R116 ;  /* 0x000000729d757223 */ /* 0x000fe20000010074 */
[C---:B------:R-:W-:Y:S01]  /*0fd0*/  FMUL.FTZ R135, R5.reuse, R132 ;  /* 0x0000008405877220 */ /* 0x040fe20000410000 */
[C---:B------:R-:W-:Y:S01]  /*0fe0*/  FMUL.FTZ R132, R5.reuse, R120 ;  /* 0x0000007805847220 */ /* 0x040fe20000410000 */
[----:B------:R-:W-:Y:S01]  /*0ff0*/  FADD.FTZ R119, R118, R115 ;  /* 0x0000007376777221 */ /* 0x000fe20000010000 */
[----:B------:R-:W-:Y:S01]  /*1000*/  FFMA.FTZ R120, R156, R115, R117 ;  /* 0x000000739c787223 */ /* 0x000fe20000010075 */
[----:B------:R-:W-:Y:S01]  /*1010*/  FMUL.FTZ R165, R24, R121 ;  /* 0x0000007918a57220 */ /* 0x000fe20000410000 */
[----:B------:R-:W-:Y:S01]  /*1020*/  FMUL.FTZ R164, R5, R164 ;  /* 0x000000a405a47220 */ /* 0x000fe20000410000 */
[----:B------:R-:W-:Y:S01]  /*1030*/  FADD.FTZ R116, R119, R166 ;  /* 0x000000a677747221 */ /* 0x000fe20000010000 */
[----:B------:R-:W-:Y:S01]  /*1040*/  FFMA.FTZ R117, R163, R166, R120 ;  /* 0x000000a6a3757223 */ /* 0x000fe20000010078 */
[C---:B------:R-:W-:Y:S01]  /*1050*/  FADD.FTZ R140, -R186.reuse, R140 ;  /* 0x0000008cba8c7221 */ /* 0x040fe20000010100 */
        /* <DEDUP_REMOVED lines=9> */
[----:B------:R-:W-:Y:S01]  /*10f0*/  FADD.FTZ R124, -R186, R124 ;  /* 0x0000007cba7c7221 */ /* 0x000fe20000010100 */
[----:B------:R-:W-:Y:S01]  /*1100*/  FFMA.FTZ R117, R159, R168, R116 ;  /* 0x000000a89f757223 */ /* 0x000fe20000010074 */
[----:B------:R-:W-:Y:S01]  /*1110*/  FMUL.FTZ R174, R23, R128 ;  /* 0x0000008017ae7220 */ /* 0x000fe20000410000 */
[----:B------:R-:W-:Y:S01]  /*1120*/  FADD.FTZ R119, R118, R167 ;  /* 0x000000a776777221 */ /* 0x000fe20000010000 */
[----:B------:R-:W-:Y:S01]  /*1130*/  FADD.FTZ R172, -R186, R125 ;  /* 0x0000007dbaac7221 */ /* 0x000fe20000010100 */
[----:B------:R-:W-:Y:S01]  /*1140*/  FMUL.FTZ R171, R5, R124 ;  /* 0x0000007c05ab7220 */ /* 0x000fe20000410000 */
        /* <DEDUP_REMOVED lines=35> */
[----:B------:R-:W-:Y:S01]  /*1380*/  FADD.FTZ R142, -R186, R142 ;  /* 0x0000008eba8e7221 */ /* 0x000fe20000010100 */
[----:B------:R-:W-:Y:S01]  /*1390*/  FFMA.FTZ R64, R144, R141, R64 ;  /* 0x0000008d90407223 */ /* 0x000fe20000010040 */
[----:B------:R-:W-:Y:S01]  /*13a0*/  FADD.FTZ R68, R68, R144 ;  /* 0x0000009044447221 */ /* 0x000fe20000010000 */
[----:B------:R-:W-:Y:S01]  /*13b0*/  FMUL.FTZ R144, R15, R144 ;  /* 0x000000900f907220 */ /* 0x000fe20000410000 */
[----:B------:R-:W-:Y:S01]  /*13c0*/  FADD.FTZ R119, R118, R139 ;  /* 0x0000008b76777221 */ /* 0x000fe20000010000 */
[----:B------:R-:W-:Y:S01]  /*13d0*/  FFMA.FTZ R118, R132, R139, R117 ;  /* 0x0000008b84767223 */ /* 0x000fe20000010075 */
[----:B------:R-:W-:Y:S01]  /*13e0*/  FADD.FTZ R120, -R186, R143 ;  /* 0x0000008fba787221 */ /* 0x000fe20000010100 */
[----:B------:R-:W-:Y:S01]  /*13f0*/  FMUL.FTZ R143, R5, R142 ;  /* 0x0000008e058f7220 */ /* 0x000fe20000410000 */
        /* <DEDUP_REMOVED lines=8> */
[----:B------:R-:W-:Y:S01]  /*1480*/  FADD.FTZ R148, -R186, R148 ;  /* 0x00000094ba947221 */ /* 0x000fe20000010100 */
[----:B------:R-:W-:Y:S01]  /*1490*/  FMUL.FTZ R146, R13, R146 ;  /* 0x000000920d927220 */ /* 0x000fe20000410000 */
[----:B------:R-:W-:Y:S01]  /*14a0*/  FADD.FTZ R119, R116, R145 ;  /* 0x0000009174777221 */ /* 0x000fe20000010000 */
[C---:B------:R-:W-:Y:S01]  /*14b0*/  FADD.FTZ R120, -R186.reuse, R149 ;  /* 0x00000095ba787221 */ /* 0x040fe20000010100 */
[----:B------:R-:W-:Y:S01]  /*14c0*/  FADD.FTZ R150, -R186, R150 ;  /* 0x00000096ba967221 */ /* 0x000fe20000010100 */
[----:B------:R-:W-:Y:S01]  /*14d0*/  FFMA.FTZ R116, R140, R145, R117 ;  /* 0x000000918c747223 */ /* 0x000fe20000010075 */
[----:B------:R-:W-:Y:S01]  /*14e0*/  FADD.FTZ R186, -R186, R151 ;  /* 0x00000097baba7221 */ /* 0x000fe20000010100 */
        /* <DEDUP_REMOVED lines=45> */
.L_x_9088:
[----:B------:R-:W-:Y:S05]  /*17c0*/  BSYNC B0 ;  /* 0x0000000000007941 */ /* 0x000fea0003800000 */
.L_x_9086:
        /* <DEDUP_REMOVED lines=25> */
.L_x_9160:
        /* <DEDUP_REMOVED lines=9> */
[----:B------:R-:W-:Y:S02]  /*19f0*/  ISETP.NE.AND P1, PT, R7, RZ, PT ;  /* 0x000000ff0700720c */ /* 0x000fe40003f25270 */
[----:B------:R-:W-:Y:S02]  /*1a00*/  @!P4 ISETP.NE.AND.EX P3, PT, R0, RZ, PT, P3 ;  /* 0x000000ff0000c20c */ /* 0x000fe40003f65330 */
[C---:B------:R-:W-:Y:S02]  /*1a10*/  @!P4 ISETP.NE.U32.AND P2, PT, R2.reuse, RZ, PT ;  /* 0x000000ff0200c20c */ /* 0x040fe40003f45070 */
[----:B-----5:R-:W-:Y:S02]  /*1a20*/  @!P4 FSEL R190, R53, RZ, P3 ;  /* 0x000000ff35bec208 */ /* 0x020fe40001800000 */
[----:B------:R-:W-:Y:S02]  /*1a30*/  @!P4 ISETP.NE.U32.AND P3, PT, R2, RZ, PT ;  /* 0x000000ff0200c20c */ /* 0x000fe40003f65070 */
[----:B------:R-:W-:-:S02]  /*1a40*/  @!P4 ISETP.NE.AND.EX P2, PT, R0, RZ, PT, P2 ;  /* 0x000000ff0000c20c */ /* 0x000fc40003f45320 */
[----:B------:R-:W-:Y:S02]  /*1a50*/  @!P4 ISETP.NE.AND.EX P3, PT, R0, RZ, PT, P3 ;  /* 0x000000ff0000c20c */ /* 0x000fe40003f65330 */
[----:B------:R-:W-:Y:S02]  /*1a60*/  ISETP.GE.AND P6, PT, R161, 0x1, PT ;  /* 0x00000001a100780c */ /* 0x000fe40003fc6270 */
[----:B------:R-:W-:Y:S02]  /*1a70*/  @!P4 FSEL R199, R54, RZ, P2 ;  /* 0x000000ff36c7c208 */ /* 0x000fe40001000000 */
[----:B---3--:R-:W-:Y:S02]  /*1a80*/  LEA R122, R123, R122, 0x18 ;  /* 0x0000007a7b7a7211 */ /* 0x008fe400078ec0ff */
[----:B------:R-:W-:Y:S02]  /*1a90*/  @!P4 ISETP.NE.U32.AND P2, PT, R2, RZ, PT ;  /* 0x000000ff0200c20c */ /* 0x000fe40003f45070 */
[----:B------:R-:W-:-:S02]  /*1aa0*/  @!P0 LEA R155, R116, R122, 0x3 ;  /* 0x0000007a749b8211 */ /* 0x000fc400078e18ff */
[----:B------:R-:W-:Y:S02]  /*1ab0*/  LEA R180, R119, R122, 0x3 ;  /* 0x0000007a77b47211 */ /* 0x000fe400078e18ff */
[----:B------:R-:W-:Y:S01]  /*1ac0*/  @!P4 FSEL R201, R48, RZ, P3 ;  /* 0x000000ff30c9c208 */ /* 0x000fe20001800000 */
[----:B------:R1:W-:Y:S01]  /*1ad0*/  @!P0 STS.64 [R155+0x6000], R178 ;  /* 0x006000b29b008388 */ /* 0x0003e20000000a00 */
[----:B------:R-:W-:Y:S01]  /*1ae0*/  BAR.SYNC.DEFER_BLOCKING 0x0 ;  /* 0x0000000000007b1d */ /* 0x000fe20000010000 */
[C---:B------:R-:W-:Y:S02]  /*1af0*/  @!P4 ISETP.NE.U32.AND P0, PT, R2.reuse, RZ, PT ;  /* 0x000000ff0200c20c */ /* 0x040fe40003f05070 */
[----:B------:R-:W-:Y:S02]  /*1b00*/  @!P4 ISETP.NE.U32.AND P3, PT, R2, RZ, PT ;  /* 0x000000ff0200c20c */ /* 0x000fe40003f65070 */
[C---:B------:R-:W-:Y:S02]  /*1b10*/  @!P4 ISETP.NE.AND.EX P0, PT, R0.reuse, RZ, PT, P0 ;  /* 0x000000ff0000c20c */ /* 0x040fe40003f05300 */
[----:B------:R-:W-:Y:S01]  /*1b20*/  @!P4 ISETP.NE.AND.EX P2, PT, R0, RZ, PT, P2 ;  /* 0x000000ff0000c20c */ /* 0x000fe20003f45320 */
[----:B-1----:R-:W-:Y:S01]  /*1b30*/  HFMA2.MMA R155, -RZ, RZ, 0, 0 ;  /* 0x00000000ff9b7435 */ /* 0x002fe200000001ff */
[----:B------:R-:W-:-:S02]  /*1b40*/  @!P4 FSEL R197, R52, RZ, P0 ;  /* 0x000000ff34c5c208 */ /* 0x000fc40000000000 */
[----:B------:R-:W-:Y:S02]  /*1b50*/  ISETP.NE.U32.AND P0, PT, RZ, UR10, PT ;  /* 0x0000000aff007c0c */ /* 0x000fe4000bf05070 */
[----:B------:R-:W-:Y:S02]  /*1b60*/  @!P4 ISETP.NE.AND.EX P3, PT, R0, RZ, PT, P3 ;  /* 0x000000ff0000c20c */ /* 0x000fe40003f65330 */
[----:B------:R-:W-:Y:S02]  /*1b70*/  @!P4 FSEL R194, R49, RZ, P2 ;  /* 0x000000ff31c2c208 */ /* 0x000fe40001000000 */
[----:B------:R-:W-:Y:S02]  /*1b80*/  ISETP.NE.AND.EX P0, PT, RZ, UR11, PT, P0 ;  /* 0x0000000bff007c0c */ /* 0x000fe4000bf05300 */
[----:B------:R-:W-:Y:S02]  /*1b90*/  @!P4 ISETP.NE.U32.AND P2, PT, R2, RZ, PT ;  /* 0x000000ff0200c20c */ /* 0x000fe40003f45070 */
[----:B------:R-:W-:-:S02]  /*1ba0*/  @!P4 FSEL R196, R51, RZ, P3 ;  /* 0x000000ff33c4c208 */ /* 0x000fc40001800000 */
[----:B------:R-:W-:Y:S01]  /*1bb0*/  @!P4 ISETP.NE.U32.AND P3, PT, R2, RZ, PT ;  /* 0x000000ff0200c20c */ /* 0x000fe20003f65070 */
[----:B0-----:R-:W0:Y:S01]  /*1bc0*/  LDS.128 R116, [R180+0x6000] ;  /* 0x00600000b4747984 */ /* 0x001e220000000c00 */
[C---:B------:R-:W-:Y:S02]  /*1bd0*/  @!P4 ISETP.NE.AND.EX P2, PT, R0.reuse, RZ, PT, P2 ;  /* 0x000000ff0000c20c */ /* 0x040fe40003f45320 */
[----:B------:R-:W-:Y:S01]  /*1be0*/  @!P4 ISETP.NE.AND.EX P3, PT, R0, RZ, PT, P3 ;  /* 0x000000ff0000c20c */ /* 0x000fe20003f65330 */
[----:B------:R-:W1:Y:S01]  /*1bf0*/  LDS.128 R120, [R180+0x6010] ;  /* 0x00601000b4787984 */ /* 0x000e620000000c00 */
[----:B------:R-:W-:Y:S02]  /*1c00*/  @!P4 FSEL R187, R44, RZ, P2 ;  /* 0x000000ff2cbbc208 */ /* 0x000fe40001000000 */
[----:B------:R-:W-:Y:S01]  /*1c10*/  @!P4 ISETP.NE.U32.AND P2, PT, R2, RZ, PT ;  /* 0x000000ff0200c20c */ /* 0x000fe20003f45070 */
[----:B------:R-:W2:Y:S03]  /*1c20*/  LDS.128 R124, [R180+0x6020] ;  /* 0x00602000b47c7984 */ /* 0x000ea60000000c00 */
[----:B------:R-:W-:Y:S01]  /*1c30*/  @!P4 ISETP.NE.AND.EX P2, PT, R0, RZ, PT, P2 ;  /* 0x000000ff0000c20c */ /* 0x000fe20003f45320 */
[----:B------:R-:W3:Y:S03]  /*1c40*/  LDS.128 R128, [R180+0x6030] ;  /* 0x00603000b4807984 */ /* 0x000ee60000000c00 */
[----:B------:R-:W-:-:S02]  /*1c50*/  @!P4 FSEL R186, R47, RZ, P2 ;  /* 0x000000ff2fbac208 */ /* 0x000fc40001000000 */
[----:B------:R-:W-:-:S04]  /*1c60*/  @!P4 ISETP.NE.U32.AND P2, PT, R2, RZ, PT ;  /* 0x000000ff0200c20c */ /* 0x000fc80003f45070 */
[----:B------:R-:W-:-:S04]  /*1c70*/  @!P4 ISETP.NE.AND.EX P2, PT, R0, RZ, PT, P2 ;  /* 0x000000ff0000c20c */ /* 0x000fc80003f45320 */
[----:B------:R-:W-:Y:S02]  /*1c80*/  @!P4 FSEL R185, R42, RZ, P2 ;  /* 0x000000ff2ab9c208 */ /* 0x000fe40001000000 */
[----:B------:R-:W-:-:S04]  /*1c90*/  @!P4 ISETP.NE.U32.AND P2, PT, R2, RZ, PT ;  /* 0x000000ff0200c20c */ /* 0x000fc80003f45070 */
[----:B------:R-:W-:-:S04]  /*1ca0*/  @!P4 ISETP.NE.AND.EX P2, PT, R0, RZ, PT, P2 ;  /* 0x000000ff0000c20c */ /* 0x000fc80003f45320 */
[----:B------:R-:W-:Y:S02]  /*1cb0*/  @!P4 FSEL R178, R37, RZ, P2 ;  /* 0x000000ff25b2c208 */ /* 0x000fe40001000000 */
[----:B------:R-:W-:Y:S01]  /*1cc0*/  @!P4 ISETP.NE.U32.AND P2, PT, R2, RZ, PT ;  /* 0x000000ff0200c20c */ /* 0x000fe20003f45070 */
        /* <DEDUP_REMOVED lines=9> */
[----:B------:R-:W-:Y:S01]  /*1d60*/  FADD.FTZ R116, R123, R116 ;  /* 0x000000747b747221 */ /* 0x000fe20000010000 */
[----:B------:R-:W-:Y:S01]  /*1d70*/  @!P4 FSEL R195, R46, RZ, P3 ;  /* 0x000000ff2ec3c208 */ /* 0x000fe20001800000 */
[----:B------:R-:W0:Y:S01]  /*1d80*/  @P0 LDC.64 R122, c[0x0][0x308] ;  /* 0x0000c200ff7a0b82 */ /* 0x000e220000000a00 */
[----:B--2---:R-:W-:Y:S01]  /*1d90*/  FADD.FTZ R181, R181, R124 ;  /* 0x0000007cb5b57221 */ /* 0x004fe20000010000 */
[----:B------:R-:W-:Y:S01]  /*1da0*/  FADD.FTZ R116, R116, R125 ;  /* 0x0000007d74747221 */ /* 0x000fe20000010000 */
[----:B------:R-:W-:-:S02]  /*1db0*/  @!P4 ISETP.NE.U32.AND P3, PT, R2, RZ, PT ;  /* 0x000000ff0200c20c */ /* 0x000fc40003f65070 */
[----:B------:R-:W-:Y:S01]  /*1dc0*/  FADD.FTZ R181, R126, R181 ;  /* 0x000000b57eb57221 */ /* 0x000fe20000010000 */
[----:B------:R-:W-:Y:S01]  /*1dd0*/  FADD.FTZ R116, R127, R116 ;  /* 0x000000747f747221 */ /* 0x000fe20000010000 */
[----:B------:R-:W-:Y:S01]  /*1de0*/  @!P4 ISETP.NE.AND.EX P3, PT, R0, RZ, PT, P3 ;  /* 0x000000ff0000c20c */ /* 0x000fe20003f65330 */
[----:B------:R-:W1:Y:S01]  /*1df0*/  @P0 LDC.64 R126, c[0x0][0x308] ;  /* 0x0000c200ff7e0b82 */ /* 0x000e620000000a00 */
[----:B---3--:R-:W-:Y:S01]  /*1e00*/  FADD.FTZ R181, R181, R128 ;  /* 0x00000080b5b57221 */ /* 0x008fe20000010000 */
[----:B------:R-:W-:Y:S01]  /*1e10*/  @P6 SHF.R.S32.HI R117, RZ, 0x1f, R118 ;  /* 0x0000001fff756819 */ /* 0x000fe20000011476 */
[----:B------:R-:W-:Y:S01]  /*1e20*/  FADD.FTZ R116, R116, R129 ;  /* 0x0000008174747221 */ /* 0x000fe20000010000 */
[----:B------:R-:W-:Y:S01]  /*1e30*/  @!P4 FSEL R180, R41, RZ, P3 ;  /* 0x000000ff29b4c208 */ /* 0x000fe20001800000 */
[----:B------:R-:W-:Y:S01]  /*1e40*/  FADD.FTZ R130, R130, R181 ;  /* 0x000000b582827221 */ /* 0x000fe20000010000 */
[----:B------:R-:W-:Y:S01]  /*1e50*/  @!P4 ISETP.NE.U32.AND P3, PT, R2, RZ, PT ;  /* 0x000000ff0200c20c */ /* 0x000fe20003f65070 */
[----:B------:R-:W-:Y:S01]  /*1e60*/  FADD.FTZ R131, R131, R116 ;  /* 0x0000007483837221 */ /* 0x000fe20000010000 */
[----:B------:R-:W2:Y:S01]  /*1e70*/  @P0 LDC.64 R124, c[0x0][0x308] ;  /* 0x0000c200ff7c0b82 */ /* 0x000ea20000000a00 */
[----:B------:R-:W-:Y:S01]  /*1e80*/  FMUL.FTZ R130, R130, UR8 ;  /* 0x0000000882827c20 */ /* 0x000fe20008410000 */
[----:B------:R-:W-:Y:S01]  /*1e90*/  @!P4 ISETP.NE.AND.EX P3, PT, R0, RZ, PT, P3 ;  /* 0x000000ff0000c20c */ /* 0x000fe20003f65330 */
[----:B------:R-:W-:Y:S01]  /*1ea0*/  FMUL.FTZ R131, R131, UR8 ;  /* 0x0000000883837c20 */ /* 0x000fe20008410000 */
[----:B------:R-:W-:-:S02]  /*1eb0*/  @P6 LEA.HI R117, R117, R118, RZ, 0x2 ;  /* 0x0000007675756211 */ /* 0x000fc400078f10ff */
[----:B------:R-:W-:Y:S02]  /*1ec0*/  FSEL R130, R130, RZ, !P1 ;  /* 0x000000ff82827208 */ /* 0x000fe40004800000 */
[----:B------:R-:W-:Y:S01]  /*1ed0*/  @!P4 ISETP.NE.U32.AND P1, PT, R2, RZ, PT ;  /* 0x000000ff0200c20c */ /* 0x000fe20003f25070 */
[----:B------:R-:W3:Y:S01]  /*1ee0*/  @P0 LDC.64 R120, c[0x0][0x308] ;  /* 0x0000c200ff780b82 */ /* 0x000ee20000000a00 */
[----:B------:R-:W-:Y:S02]  /*1ef0*/  @!P4 FSEL R179, R36, RZ, P3 ;  /* 0x000000ff24b3c208 */ /* 0x000fe40001800000 */
[----:B------:R-:W-:Y:S02]  /*1f00*/  @!P4 ISETP.NE.AND.EX P1, PT, R0, RZ, PT, P1 ;  /* 0x000000ff0000c20c */ /* 0x000fe40003f25310 */
[C---:B------:R-:W-:Y:S02]  /*1f10*/  @!P4 ISETP.NE.U32.AND P3, PT, R2.reuse, RZ, PT ;  /* 0x000000ff0200c20c */ /* 0x040fe40003f65070 */
[----:B------:R-:W-:Y:S01]  /*1f20*/  @!P4 FSEL R192, R55, RZ, P1 ;  /* 0x000000ff37c0c208 */ /* 0x000fe20000800000 */
[----:B-1----:R-:W-:Y:S01]  /*1f30*/  @P0 IMAD.WIDE.U32 R126, R193, 0x10, R126 ;  /* 0x00000010c17e0825 */ /* 0x002fe200078e007e */
[----:B------:R-:W-:-:S02]  /*1f40*/  @!P4 ISETP.NE.U32.AND P1, PT, R2, RZ, PT ;  /* 0x000000ff0200c20c */ /* 0x000fc40003f25070 */
[C---:B------:R-:W-:Y:S02]  /*1f50*/  @!P4 ISETP.NE.AND.EX P3, PT, R0.reuse, RZ, PT, P3 ;  /* 0x000000ff0000c20c */ /* 0x040fe40003f65330 */
[----:B------:R-:W-:Y:S02]  /*1f60*/  @!P4 ISETP.NE.AND.EX P1, PT, R0, RZ, PT, P1 ;  /* 0x000000ff0000c20c */ /* 0x000fe40003f25310 */
[----:B------:R-:W-:Y:S02]  /*1f70*/  @P6 LEA.HI.SX32 R155, R117, R188, 0x1e ;  /* 0x000000bc759b6211 */ /* 0x000fe400078ff2ff */
[----:B------:R-:W-:Y:S02]  /*1f80*/  @!P4 FSEL R203, R50, RZ, P1 ;  /* 0x000000ff32cbc208 */ /* 0x000fe40000800000 */
[----:B------:R-:W-:Y:S02]  /*1f90*/  @!P4 ISETP.NE.U32.AND P1, PT, R2, RZ, PT ;  /* 0x000000ff0200c20c */ /* 0x000fe40003f25070 */
[----:B------:R-:W-:-:S02]  /*1fa0*/  @!P4 FSEL R181, R38, RZ, P3 ;  /* 0x000000ff26b5c208 */ /* 0x000fc40001800000 */
        /* <DEDUP_REMOVED lines=8> */
[----:B------:R-:W-:-:S04]  /*2030*/  ISETP.NE.U32.AND P1, PT, RZ, UR10, PT ;  /* 0x0000000aff007c0c */ /* 0x000fc8000bf25070 */
[----:B------:R-:W-:Y:S01]  /*2040*/  ISETP.NE.AND.EX P1, PT, RZ, UR11, PT, P1 ;  /* 0x0000000bff007c0c */ /* 0x000fe2000bf25310 */
[----:B0-23--:R-:W-:-:S12]  /*2050*/  @!P4 BRA `(.L_x_9091) ;  /* 0x000000000018c947 */ /* 0x00dfd80003800000 */
[----:B------:R-:W-:Y:S01]  /*2060*/  ISETP.NE.U32.AND P3, PT, R2, RZ, PT ;  /* 0x000000ff0200720c */ /* 0x000fe20003f65070 */
[----:B------:R-:W-:-:S03]  /*2070*/  FFMA.FTZ R117, R3, R131, R130 ;  /* 0x0000008303757223 */ /* 0x000fc60000010082 */
[----:B------:R-:W-:Y:S01]  /*2080*/  ISETP.NE.AND.EX P3, PT, R0, RZ, PT, P3 ;  /* 0x000000ff0000720c */ /* 0x000fe20003f65330 */
[----:B------:R-:W-:-:S04]  /*2090*/  FADD.FTZ R116, R112, -R117 ;  /* 0x8000007570747221 */ /* 0x000fc80000010000 */
[----:B------:R-:W-:-:S08]  /*20a0*/  FMUL.FTZ R197, R5, R116 ;  /* 0x0000007405c57220 */ /* 0x000fd00000410000 */
[----:B------:R-:W-:-:S07]  /*20b0*/  @P3 FADD.FTZ R197, R52, R197 ;  /* 0x000000c534c53221 */ /* 0x000fce0000010000 */
.L_x_9091:
[----:B------:R-:W-:Y:S05]  /*20c0*/  BSYNC B0 ;  /* 0x0000000000007941 */ /* 0x000fea0003800000 */
.L_x_9090:
        /* <DEDUP_REMOVED lines=8> */
.L_x_9093:
[----:B------:R-:W-:Y:S05]  /*2150*/  BSYNC B0 ;  /* 0x0000000000007941 */ /* 0x000fea0003800000 */
.L_x_9092:
        /* <DEDUP_REMOVED lines=8> */
.L_x_9095:
[----:B------:R-:W-:Y:S05]  /*21e0*/  BSYNC B0 ;  /* 0x0000000000007941 */ /* 0x000fea0003800000 */
.L_x_9094:
        /* <DEDUP_REMOVED lines=8> */
.L_x_9097:
[----:B------:R-:W-:Y:S05]  /*2270*/  BSYNC B0 ;  /* 0x0000000000007941 */ /* 0x000fea0003800000 */
.L_x_9096:
[----:B------:R-:W-:Y:S05]  /*2280*/  @!P0 BRA `(.L_x_9098) ;  /* 0x00000000001c8947 */ /* 0x000fea0003800000 */
[----:B------:R-:W0:Y:S01]  /*2290*/  LDC.64 R128, c[0x0][0x308] ;  /* 0x0000c200ff807b82 */ /* 0x000e220000000a00 */
[----:B------:R-:W-:Y:S02]  /*22a0*/  SEL R118, R199, R82, P1 ;  /* 0x00000052c7767207 */ /* 0x000fe40000800000 */
[----:B------:R-:W-:Y:S02]  /*22b0*/  SEL R117, R190, R81, P1 ;  /* 0x00000051be757207 */ /* 0x000fe40000800000 */
[----:B------:R-:W-:Y:S02]  /*22c0*/  SEL R116, R197, R80, P1 ;  /* 0x00000050c5747207 */ /* 0x000fe40000800000 */
[----:B------:R-:W-:Y:S01]  /*22d0*/  SEL R119, R192, R83, P1 ;  /* 0x00000053c0777207 */ /* 0x000fe20000800000 */
[----:B0-----:R-:W-:-:S05]  /*22e0*/  IMAD.WIDE.U32 R128, R4, 0x10, R128 ;  /* 0x0000001004807825 */ /* 0x001fca00078e0080 */
[----:B------:R0:W-:Y:S02]  /*22f0*/  STG.E.128 desc[UR4][R128.64], R116 ;  /* 0x0000007480007986 */ /* 0x0001e4000c101d04 */
.L_x_9098:
[----:B------:R-:W-:Y:S04]  /*2300*/  BSSY B0, `(.L_x_9099) ;  /* 0x000000e000007945 */ /* 0x000fe80003800000 */
[----:B------:R-:W-:Y:S05]  /*2310*/  @!P6 BRA `(.L_x_9100) ;  /* 0x000000000030e947 */ /* 0x000fea0003800000 */
[----:B0-----:R-:W0:Y:S01]  /*2320*/  LDC.64 R128, c[0x0][0x2f8] ;  /* 0x0000be00ff807b82 */ /* 0x001e220000000a00 */
[----:B------:R-:W-:Y:S01]  /*2330*/  FMUL.FTZ R192, R192, UR9 ;  /* 0x00000009c0c07c20 */ /* 0x000fe20008410000 */
[----:B------:R-:W-:Y:S01]  /*2340*/  FMUL.FTZ R199, R199, UR9 ;  /* 0x00000009c7c77c20 */ /* 0x000fe20008410000 */
[----:B------:R-:W-:Y:S01]  /*2350*/  FMUL.FTZ R190, R190, UR9 ;  /* 0x00000009bebe7c20 */ /* 0x000fe20008410000 */
[----:B------:R-:W-:Y:S01]  /*2360*/  FMUL.FTZ R197, R197, UR9 ;  /* 0x00000009c5c57c20 */ /* 0x000fe20008410000 */
[----:B------:R-:W-:-:S04]  /*2370*/  ISETP.GT.AND P3, PT, R161, RZ, PT ;  /* 0x000000ffa100720c */ /* 0x000fc80003f64270 */
[----:B------:R-:W-:Y:S02]  /*2380*/  SEL R119, R192, R99, P3 ;  /* 0x00000063c0777207 */ /* 0x000fe40001800000 */
[----:B------:R-:W-:Y:S02]  /*2390*/  SEL R118, R199, R98, P3 ;  /* 0x00000062c7767207 */ /* 0x000fe40001800000 */
[----:B------:R-:W-:Y:S02]  /*23a0*/  SEL R117, R190, R97, P3 ;  /* 0x00000061be757207 */ /* 0x000fe40001800000 */
[----:B------:R-:W-:Y:S01]  /*23b0*/  SEL R116, R197, R96, P3 ;  /* 0x00000060c5747207 */ /* 0x000fe20001800000 */
[----:B0-----:R-:W-:-:S05]  /*23c0*/  IMAD.WIDE.U32 R128, R155, 0x10, R128 ;  /* 0x000000109b807825 */ /* 0x001fca00078e0080 */
[----:B------:R1:W-:Y:S02]  /*23d0*/  STG.E.128 desc[UR4][R128.64], R116 ;  /* 0x0000007480007986 */ /* 0x0003e4000c101d04 */
.L_x_9100:
[----:B------:R-:W-:Y:S05]  /*23e0*/  BSYNC B0 ;  /* 0x0000000000007941 */ /* 0x000fea0003800000 */
.L_x_9099:
[----:B------:R-:W-:Y:S04]  /*23f0*/  BSSY B0, `(.L_x_9101) ;  /* 0x0000008000007945 */ /* 0x000fe80003800000 */
[----:B------:R-:W-:Y:S05]  /*2400*/  @!P4 BRA `(.L_x_9102) ;  /* 0x000000000018c947 */ /* 0x000fea0003800000 */
[----:B------:R-:W-:Y:S01]  /*2410*/  ISETP.NE.U32.AND P3, PT, R2, RZ, PT ;  /* 0x000000ff0200720c */ /* 0x000fe20003f65070 */
[----:B01----:R-:W-:-:S03]  /*2420*/  FFMA.FTZ R117, R163, R131, R130 ;  /* 0x00000083a3757223 */ /* 0x003fc60000010082 */
[----:B------:R-:W-:Y:S01]  /*2430*/  ISETP.NE.AND.EX P3, PT, R0, RZ, PT, P3 ;  /* 0x000000ff0000720c */ /* 0x000fe20003f65330 */
[----:B------:R-:W-:-:S04]  /*2440*/  FADD.FTZ R116, R166, -R117 ;  /* 0x80000075a6747221 */ /* 0x000fc80000010000 */
[----:B------:R-:W-:-:S08]  /*2450*/  FMUL.FTZ R201, R5, R116 ;  /* 0x0000007405c97220 */ /* 0x000fd00000410000 */
[----:B------:R-:W-:-:S07]  /*2460*/  @P3 FADD.FTZ R201, R48, R201 ;  /* 0x000000c930c93221 */ /* 0x000fce0000010000 */
.L_x_9102:
[----:B------:R-:W-:Y:S05]  /*2470*/  BSYNC B0 ;  /* 0x0000000000007941 */ /* 0x000fea0003800000 */
.L_x_9101:
        /* <DEDUP_REMOVED lines=8> */
.L_x_9104:
[----:B------:R-:W-:Y:S05]  /*2500*/  BSYNC B0 ;  /* 0x0000000000007941 */ /* 0x000fea0003800000 */
.L_x_9103:
        /* <DEDUP_REMOVED lines=8> */
.L_x_9106:
[----:B------:R-:W-:Y:S05]  /*2590*/  BSYNC B0 ;  /* 0x0000000000007941 */ /* 0x000fea0003800000 */
.L_x_9105:
        /* <DEDUP_REMOVED lines=8> */
.L_x_9108:
[----:B------:R-:W-:Y:S05]  /*2620*/  BSYNC B0 ;  /* 0x0000000000007941 */ /* 0x000fea0003800000 */
.L_x_9107:
[----:B01----:R-:W-:Y:S01]  /*2630*/  SEL R118, R203, R82, P1 ;  /* 0x00000052cb767207 */ /* 0x003fe20000800000 */
[----:B------:R-:W-:Y:S01]  /*2640*/  BSSY B0, `(.L_x_9109) ;  /* 0x0000017000007945 */ /* 0x000fe20003800000 */
[----:B------:R-:W-:Y:S01]  /*2650*/  @P0 SEL R117, R194, R81, P1 ;  /* 0x00000051c2750207 */ /* 0x000fe20000800000 */
[----:B------:R-:W-:Y:S01]  /*2660*/  @P0 IMAD.WIDE.U32 R124, R189, 0x10, R124 ;  /* 0x00000010bd7c0825 */ /* 0x000fe200078e007c */
[----:B------:R-:W-:Y:S02]  /*2670*/  @P0 SEL R116, R201, R80, P1 ;  /* 0x00000050c9740207 */ /* 0x000fe40000800000 */
[----:B------:R-:W-:Y:S02]  /*2680*/  @P0 SEL R119, R196, R83, P1 ;  /* 0x00000053c4770207 */ /* 0x000fe40000800000 */
[----:B------:R-:W-:Y:S02]  /*2690*/  @!P4 ISETP.NE.AND.EX P2, PT, R0, RZ, PT, P2 ;  /* 0x000000ff0000c20c */ /* 0x000fe40003f45320 */
[----:B------:R-:W-:Y:S01]  /*26a0*/  @!P4 ISETP.NE.U32.AND P3, PT, R2, RZ, PT ;  /* 0x000000ff0200c20c */ /* 0x000fe20003f65070 */
[----:B------:R0:W-:Y:S01]  /*26b0*/  @P0 STG.E.128 desc[UR4][R126.64], R116 ;  /* 0x000000747e000986 */ /* 0x0001e2000c101d04 */
[----:B------:R-:W-:Y:S01]  /*26c0*/  @!P4 FSEL R128, R39, RZ, P2 ;  /* 0x000000ff2780c208 */ /* 0x000fe20001000000 */
[----:B------:R-:W-:Y:S10]  /*26d0*/  @!P6 BRA `(.L_x_9110) ;  /* 0x000000000034e947 */ /* 0x000ff40003800000 */
[----:B0-----:R-:W0:Y:S01]  /*26e0*/  LDC.64 R126, c[0x0][0x2f8] ;  /* 0x0000be00ff7e7b82 */ /* 0x001e220000000a00 */
[----:B------:R-:W-:Y:S01]  /*26f0*/  IADD3 R117, R155, 0x100, RZ ;  /* 0x000001009b757810 */ /* 0x000fe20007ffe0ff */
[----:B------:R-:W-:Y:S01]  /*2700*/  FMUL.FTZ R196, R196, UR9 ;  /* 0x00000009c4c47c20 */ /* 0x000fe20008410000 */
[----:B------:R-:W-:Y:S01]  /*2710*/  FMUL.FTZ R203, R203, UR9 ;  /* 0x00000009cbcb7c20 */ /* 0x000fe20008410000 */
[----:B------:R-:W-:Y:S01]  /*2720*/  FMUL.FTZ R194, R194, UR9 ;  /* 0x00000009c2c27c20 */ /* 0x000fe20008410000 */
[----:B------:R-:W-:Y:S01]  /*2730*/  FMUL.FTZ R201, R201, UR9 ;  /* 0x00000009c9c97c20 */ /* 0x000fe20008410000 */
[----:B------:R-:W-:-:S04]  /*2740*/  ISETP.GT.AND P2, PT, R161, RZ, PT ;  /* 0x000000ffa100720c */ /* 0x000fc80003f44270 */
[----:B------:R-:W-:Y:S02]  /*2750*/  SEL R119, R196, R99, P2 ;  /* 0x00000063c4777207 */ /* 0x000fe40001000000 */
[----:B------:R-:W-:Y:S02]  /*2760*/  SEL R118, R203, R98, P2 ;  /* 0x00000062cb767207 */ /* 0x000fe40001000000 */
[----:B------:R-:W-:Y:S01]  /*2770*/  SEL R116, R201, R96, P2 ;  /* 0x00000060c9747207 */ /* 0x000fe20001000000 */
[----:B0-----:R-:W-:Y:S01]  /*2780*/  IMAD.WIDE.U32 R126, R117, 0x10, R126 ;  /* 0x00000010757e7825 */ /* 0x001fe200078e007e */
[----:B------:R-:W-:-:S05]  /*2790*/  SEL R117, R194, R97, P2 ;  /* 0x00000061c2757207 */ /* 0x000fca0001000000 */
[----:B------:R1:W-:Y:S02]  /*27a0*/  STG.E.128 desc[UR4][R126.64], R116 ;  /* 0x000000747e007986 */ /* 0x0003e4000c101d04 */
.L_x_9110:
[----:B------:R-:W-:Y:S05]  /*27b0*/  BSYNC B0 ;  /* 0x0000000000007941 */ /* 0x000fea0003800000 */
.L_x_9109:
        /* <DEDUP_REMOVED lines=8> */
.L_x_9112:
[----:B------:R-:W-:Y:S05]  /*2840*/  BSYNC B0 ;  /* 0x0000000000007941 */ /* 0x000fea0003800000 */
.L_x_9111:
        /* <DEDUP_REMOVED lines=8> */
.L_x_9114:
[----:B------:R-:W-:Y:S05]  /*28d0*/  BSYNC B0 ;  /* 0x0000000000007941 */ /* 0x000fea0003800000 */
.L_x_9113:
        /* <DEDUP_REMOVED lines=8> */
.L_x_9116:
[----:B------:R-:W-:Y:S05]  /*2960*/  BSYNC B0 ;  /* 0x0000000000007941 */ /* 0x000fea0003800000 */
.L_x_9115:
        /* <DEDUP_REMOVED lines=8> */
.L_x_9118:
[----:B------:R-:W-:Y:S05]  /*29f0*/  BSYNC B0 ;  /* 0x0000000000007941 */ /* 0x000fea0003800000 */
.L_x_9117:
[----:B01----:R-:W-:Y:S01]  /*2a00*/  SEL R116, R187, R80, P1 ;  /* 0x00000050bb747207 */ /* 0x003fe20000800000 */
[----:B------:R-:W-:Y:S01]  /*2a10*/  BSSY B0, `(.L_x_9119) ;  /* 0x0000017000007945 */ /* 0x000fe20003800000 */
[----:B------:R-:W-:Y:S01]  /*2a20*/  SEL R117, R184, R81, P1 ;  /* 0x00000051b8757207 */ /* 0x000fe20000800000 */
[----:B------:R-:W-:Y:S01]  /*2a30*/  @P0 IMAD.WIDE.U32 R122, R173, 0x10, R122 ;  /* 0x00000010ad7a0825 */ /* 0x000fe200078e007a */
[----:B------:R-:W-:Y:S02]  /*2a40*/  SEL R118, R195, R82, P1 ;  /* 0x00000052c3767207 */ /* 0x000fe40000800000 */
        /* <DEDUP_REMOVED lines=19> */
.L_x_9120:
[----:B------:R-:W-:Y:S05]  /*2b80*/  BSYNC B0 ;  /* 0x0000000000007941 */ /* 0x000fea0003800000 */
.L_x_9119:
        /* <DEDUP_REMOVED lines=8> */
.L_x_9122:
[----:B------:R-:W-:Y:S05]  /*2c10*/  BSYNC B0 ;  /* 0x0000000000007941 */ /* 0x000fea0003800000 */
.L_x_9121:
        /* <DEDUP_REMOVED lines=8> */
.L_x_9124:
[----:B------:R-:W-:Y:S05]  /*2ca0*/  BSYNC B0 ;  /* 0x0000000000007941 */ /* 0x000fea0003800000 */
.L_x_9123:
        /* <DEDUP_REMOVED lines=8> */
.L_x_9126:
[----:B------:R-:W-:Y:S05]  /*2d30*/  BSYNC B0 ;  /* 0x0000000000007941 */ /* 0x000fea0003800000 */
.L_x_9125:
        /* <DEDUP_REMOVED lines=8> */
.L_x_9128:
[----:B------:R-:W-:Y:S05]  /*2dc0*/  BSYNC B0 ;  /* 0x0000000000007941 */ /* 0x000fea0003800000 */
.L_x_9127:
[----:B01----:R-:W-:Y:S01]  /*2dd0*/  SEL R116, R183, R80, P1 ;  /* 0x00000050b7747207 */ /* 0x003fe20000800000 */
[----:B------:R-:W-:Y:S01]  /*2de0*/  BSSY B0, `(.L_x_9129) ;  /* 0x0000018000007945 */ /* 0x000fe20003800000 */
[----:B------:R-:W-:Y:S02]  /*2df0*/  SEL R117, R180, R81, P1 ;  /* 0x00000051b4757207 */ /* 0x000fe40000800000 */
[----:B------:R-:W-:Y:S02]  /*2e00*/  SEL R118, R185, R82, P1 ;  /* 0x00000052b9767207 */ /* 0x000fe40000800000 */
[----:B------:R-:W-:Y:S02]  /*2e10*/  @P0 SEL R119, R182, R83, P1 ;  /* 0x00000053b6770207 */ /* 0x000fe40000800000 */
[----:B------:R-:W-:Y:S02]  /*2e20*/  @P0 IADD3 R125, R4, 0x400, RZ ;  /* 0x00000400047d0810 */ /* 0x000fe40007ffe0ff */
[----:B------:R-:W-:Y:S01]  /*2e30*/  @!P4 ISETP.NE.AND.EX P2, PT, R0, RZ, PT, P2 ;  /* 0x000000ff0000c20c */ /* 0x000fe20003f45320 */
[----:B------:R0:W-:Y:S01]  /*2e40*/  @P0 STG.E.128 desc[UR4][R122.64], R116 ;  /* 0x000000747a000986 */ /* 0x0001e2000c101d04 */
[----:B------:R-:W-:Y:S01]  /*2e50*/  @!P4 ISETP.NE.U32.AND P3, PT, R2, RZ, PT ;  /* 0x000000ff0200c20c */ /* 0x000fe20003f65070 */
[----:B------:R-:W-:Y:S01]  /*2e60*/  @P0 IMAD.WIDE.U32 R120, R125, 0x10, R120 ;  /* 0x000000107d780825 */ /* 0x000fe200078e0078 */
        /* <DEDUP_REMOVED lines=15> */
.L_x_9130:
[----:B------:R-:W-:Y:S05]  /*2f60*/  BSYNC B0 ;  /* 0x0000000000007941 */ /* 0x000fea0003800000 */
.L_x_9129:
        /* <DEDUP_REMOVED lines=8> */
.L_x_9132:
[----:B------:R-:W-:Y:S05]  /*2ff0*/  BSYNC B0 ;  /* 0x0000000000007941 */ /* 0x000fea0003800000 */
.L_x_9131:
        /* <DEDUP_REMOVED lines=8> */
.L_x_9134:
[----:B------:R-:W-:Y:S05]  /*3080*/  BSYNC B0 ;  /* 0x0000000000007941 */ /* 0x000fea0003800000 */
.L_x_9133:
        /* <DEDUP_REMOVED lines=8> */
.L_x_9136:
[----:B------:R-:W-:Y:S05]  /*3110*/  BSYNC B0 ;  /* 0x0000000000007941 */ /* 0x000fea0003800000 */
.L_x_9135:
        /* <DEDUP_REMOVED lines=8> */
.L_x_9138:
[----:B------:R-:W-:Y:S05]  /*31a0*/  BSYNC B0 ;  /* 0x0000000000007941 */ /* 0x000fea0003800000 */
.L_x_9137:
[----:B01----:R-:W-:Y:S01]  /*31b0*/  SEL R116, R179, R80, P1 ;  /* 0x00000050b3747207 */ /* 0x003fe20000800000 */
[----:B------:R-:W-:Y:S01]  /*31c0*/  BSSY B0, `(.L_x_9139) ;  /* 0x0000016000007945 */ /* 0x000fe20003800000 */
[----:B------:R-:W-:Y:S02]  /*31d0*/  SEL R117, R178, R81, P1 ;  /* 0x00000051b2757207 */ /* 0x000fe40000800000 */
[----:B------:R-:W-:Y:S02]  /*31e0*/  SEL R118, R181, R82, P1 ;  /* 0x00000052b5767207 */ /* 0x000fe40000800000 */
[----:B------:R-:W-:Y:S02]  /*31f0*/  @P0 SEL R119, R128, R83, P1 ;  /* 0x0000005380770207 */ /* 0x000fe40000800000 */
[----:B------:R-:W-:Y:S02]  /*3200*/  @!P4 ISETP.NE.AND.EX P3, PT, R0, RZ, PT, P3 ;  /* 0x000000ff0000c20c */ /* 0x000fe40003f65330 */
[----:B------:R-:W-:Y:S01]  /*3210*/  ISETP.GT.AND P2, PT, R161, RZ, PT ;  /* 0x000000ffa100720c */ /* 0x000fe20003f44270 */
        /* <DEDUP_REMOVED lines=11> */
[----:B------:R-:W-:Y:S01]  /*32d0*/  SEL R118, R181, R98, P3 ;  /* 0x00000062b5767207 */ /* 0x000fe20001800000 */
[----:B0-----:R-:W-:Y:S01]  /*32e0*/  IMAD.WIDE.U32 R120, R121, 0x10, R116 ;  /* 0x0000001079787825 */ /* 0x001fe200078e0074 */
[----:B------:R-:W-:Y:S02]  /*32f0*/  SEL R117, R178, R97, P3 ;  /* 0x00000061b2757207 */ /* 0x000fe40001800000 */
[----:B------:R-:W-:-:S05]  /*3300*/  SEL R116, R179, R96, P3 ;  /* 0x00000060b3747207 */ /* 0x000fca0001800000 */
[----:B------:R1:W-:Y:S02]  /*3310*/  STG.E.128 desc[UR4][R120.64], R116 ;  /* 0x0000007478007986 */ /* 0x0003e4000c101d04 */
.L_x_9140:
[----:B------:R-:W-:Y:S05]  /*3320*/  BSYNC B0 ;  /* 0x0000000000007941 */ /* 0x000fea0003800000 */
.L_x_9139:
        /* <DEDUP_REMOVED lines=8> */
.L_x_9142:
[----:B------:R-:W-:Y:S05]  /*33b0*/  BSYNC B0 ;  /* 0x0000000000007941 */ /* 0x000fea0003800000 */
.L_x_9141:
        /* <DEDUP_REMOVED lines=8> */
.L_x_9144:
[----:B------:R-:W-:Y:S05]  /*3440*/  BSYNC B0 ;  /* 0x0000000000007941 */ /* 0x000fea0003800000 */
.L_x_9143:
        /* <DEDUP_REMOVED lines=8> */
.L_x_9146:
[----:B------:R-:W-:Y:S05]  /*34d0*/  BSYNC B0 ;  /* 0x0000000000007941 */ /* 0x000fea0003800000 */
.L_x_9145:
[----:B------:R-:W-:Y:S01]  /*34e0*/  @!P4 ISETP.NE.U32.AND P3, PT, R2, RZ, PT ;  /* 0x000000ff0200c20c */ /* 0x000fe20003f65070 */
[----:B01----:R-:W-:Y:S01]  /*34f0*/  FMUL.FTZ R117, R127, UR9 ;  /* 0x000000097f757c20 */ /* 0x003fe20008410000 */
[----:B------:R-:W-:Y:S01]  /*3500*/  FMUL.FTZ R116, R124, UR9 ;  /* 0x000000097c747c20 */ /* 0x000fe20008410000 */
[----:B------:R-:W-:Y:S01]  /*3510*/  FMUL.FTZ R119, R123, UR9 ;  /* 0x000000097b777c20 */ /* 0x000fe20008410000 */
[----:B------:R-:W-:Y:S01]  /*3520*/  @!P4 ISETP.NE.AND.EX P3, PT, R0, RZ, PT, P3 ;  /* 0x000000ff0000c20c */ /* 0x000fe20003f65330 */
[----:B------:R-:W-:Y:S01]  /*3530*/  BSSY B0, `(.L_x_9147) ;  /* 0x000000f000007945 */ /* 0x000fe20003800000 */
        /* <DEDUP_REMOVED lines=14> */
.L_x_9148:
[----:B------:R-:W-:Y:S05]  /*3620*/  BSYNC B0 ;  /* 0x0000000000007941 */ /* 0x000fea0003800000 */
.L_x_9147:
[----:B------:R-:W0:Y:S01]  /*3630*/  @P0 LDC.64 R116, c[0x0][0x308] ;  /* 0x0000c200ff740b82 */ /* 0x000e220000000a00 */
[----:B------:R-:W-:Y:S01]  /*3640*/  @P0 IADD3 R5, R4, 0x500, RZ ;  /* 0x0000050004050810 */ /* 0x000fe20007ffe0ff */
[C---:B------:R-:W-:Y:S01]  /*3650*/  FMUL.FTZ R0, R120.reuse, UR9 ;  /* 0x0000000978007c20 */ /* 0x040fe20008410000 */
[----:B------:R-:W-:Y:S02]  /*3660*/  @P6 IADD3 R155, R155, 0x500, RZ ;  /* 0x000005009b9b6810 */ /* 0x000fe40007ffe0ff */
[----:B------:R-:W-:Y:S02]  /*3670*/  SEL R83, R120, R83, P1 ;  /* 0x0000005378537207 */ /* 0x000fe40000800000 */
[----:B------:R-:W-:Y:S01]  /*3680*/  SEL R99, R0, R99, P2 ;  /* 0x0000006300637207 */ /* 0x000fe20001000000 */
[----:B------:R-:W1:Y:S01]  /*3690*/  @P6 LDC.64 R118, c[0x0][0x2f8] ;  /* 0x0000be00ff766b82 */ /* 0x000e620000000a00 */
[----:B------:R-:W-:Y:S02]  /*36a0*/  IADD3 R30, R30, UR12, RZ ;  /* 0x0000000c1e1e7c10 */ /* 0x000fe4000fffe0ff */
[----:B------:R-:W-:Y:S01]  /*36b0*/  SEL R190, RZ, 0x1, P5 ;  /* 0x00000001ffbe7807 */ /* 0x000fe20002800000 */
[----:B0-----:R-:W-:-:S05]  /*36c0*/  @P0 IMAD.WIDE.U32 R4, R5, 0x10, R116 ;  /* 0x0000001005040825 */ /* 0x001fca00078e0074 */
[----:B------:R0:W-:Y:S01]  /*36d0*/  @P0 STG.E.128 desc[UR4][R4.64], R80 ;  /* 0x0000005004000986 */ /* 0x0001e2000c101d04 */
[----:B------:R-:W-:Y:S01]  /*36e0*/  ISETP.GE.AND P0, PT, R30, UR13, PT ;  /* 0x0000000d1e007c0c */ /* 0x000fe2000bf06270 */
[----:B-1----:R-:W-:-:S05]  /*36f0*/  @P6 IMAD.WIDE.U32 R116, R155, 0x10, R118 ;  /* 0x000000109b746825 */ /* 0x002fca00078e0076 */
[----:B------:R0:W-:Y:S07]  /*3700*/  @P6 STG.E.128 desc[UR4][R116.64], R96 ;  /* 0x0000006074006986 */ /* 0x0001ee000c101d04 */
[----:B------:R-:W-:Y:S05]  /*3710*/  @!P0 BRA `(.L_x_9149) ;  /* 0xffffffcc00f48947 */ /* 0x000fea000383ffff */
.L_x_9085:
[----:B------:R-:W1:Y:S01]  /*3720*/  S2UR UR6, SR_CTAID.X ;  /* 0x00000000000679c3 */ /* 0x000e620000002500 */
[----:B------:R-:W-:-:S07]  /*3730*/  LOP3.LUT R7, R160, 0xff, RZ, 0xc0, !PT ;  /* 0x000000ffa0077812 */ /* 0x000fce00078ec0ff */
[----:B------:R-:W2:Y:S08]  /*3740*/  LDC.64 R2, c[0x0][0x2d0] ;  /* 0x0000b400ff027b82 */ /* 0x000eb00000000a00 */
[----:B0-----:R-:W0:Y:S01]  /*3750*/  LDC.64 R4, c[0x0][0x2d8] ;  /* 0x0000b600ff047b82 */ /* 0x001e220000000a00 */
[----:B-1----:R-:W-:Y:S01]  /*3760*/  LEA.HI R0, R160, UR6, RZ, 0x18 ;  /* 0x00000006a0007c11 */ /* 0x002fe2000f8fc0ff */
[----:B------:R-:W-:-:S04]  /*3770*/  ULDC UR6, c[0x0][0x218] ;  /* 0x0000860000067ab9 */ /* 0x000fc80000000800 */
[----:B------:R-:W-:-:S05]  /*3780*/  IMAD R0, R0, UR6, RZ ;  /* 0x0000000600007c24 */ /* 0x000fca000f8e02ff */
[----:B------:R-:W-:-:S05]  /*3790*/  LEA.HI R7, R0, R7, RZ, 0x1e ;  /* 0x0000000700077211 */ /* 0x000fca00078ff0ff */
[----:B--2---:R-:W-:-:S04]  /*37a0*/  IMAD.WIDE.U32 R2, R7, 0x10, R2 ;  /* 0x0000001007027825 */ /* 0x004fc800078e0002 */
        /* <DEDUP_REMOVED lines=14> */
.L_x_9089:
[----:B------:R-:W-:Y:S01]  /*3890*/  HFMA2.MMA R128, -RZ, RZ, 0, 9.5367431640625e-07 ;  /* 0x00000010ff807435 */ /* 0x000fe200000001ff */
[----:B------:R-:W-:Y:S02]  /*38a0*/  MOV R129, R118 ;  /* 0x0000007600817202 */ /* 0x000fe40000000f00 */
[----:B------:R-:W-:Y:S02]  /*38b0*/  MOV R131, 0x1f ;  /* 0x0000001f00837802 */ /* 0x000fe40000000f00 */
[----:B------:R-:W-:-:S07]  /*38c0*/  MOV R126, 0xffffffff ;  /* 0xffffffff007e7802 */ /* 0x000fce0000000f00 */
[----:B-----5:R-:W-:Y:S05]  /*38d0*/  WARPSYNC.COLLECTIVE R126, `(.L_x_9150) ;  /* 0x000000007e087348 */ /* 0x020fea0003c00000 */
[----:B------:R0:W1:Y:S02]  /*38e0*/  SHFL.DOWN P1, R127, R129, R128, R131 ;  /* 0x08000080817f7389 */ /* 0x0000640000020083 */
[----:B01---5:R-:W-:Y:S01]  /*38f0*/  ENDCOLLECTIVE ;  /* 0x000000000000791b */ /* 0x023fe20003800000 */
.L_x_9150:
[----:B------:R-:W-:Y:S02]  /*3900*/  MOV R129, R117 ;  /* 0x0000007500817202 */ /* 0x000fe40000000f00 */
[----:B------:R-:W-:-:S07]  /*3910*/  MOV R121, R127 ;  /* 0x0000007f00797202 */ /* 0x000fce0000000f00 */
[----:B------:R-:W-:Y:S05]  /*3920*/  WARPSYNC.COLLECTIVE R126, `(.L_x_9151) ;  /* 0x000000007e087348 */ /* 0x000fea0003c00000 */
[----:B------:R0:W1:Y:S02]  /*3930*/  SHFL.DOWN P1, R127, R129, R128, R131 ;  /* 0x08000080817f7389 */ /* 0x0000640000020083 */
[----:B01----:R-:W-:Y:S01]  /*3940*/  ENDCOLLECTIVE ;  /* 0x000000000000791b */ /* 0x003fe20003800000 */
.L_x_9151:
[----:B------:R-:W-:Y:S01]  /*3950*/  FADD.FTZ R121, R121, R118 ;  /* 0x0000007679797221 */ /* 0x000fe20000010000 */
[----:B------:R-:W-:-:S04]  /*3960*/  HFMA2.MMA R128, -RZ, RZ, 0, 4.76837158203125e-07 ;  /* 0x00000008ff807435 */ /* 0x000fc800000001ff */
[----:B------:R-:W-:Y:S02]  /*3970*/  MOV R129, R121 ;  /* 0x0000007900817202 */ /* 0x000fe40000000f00 */
[----:B------:R-:W-:-:S07]  /*3980*/  MOV R120, R127 ;  /* 0x0000007f00787202 */ /* 0x000fce0000000f00 */
[----:B------:R-:W-:Y:S05]  /*3990*/  WARPSYNC.COLLECTIVE R126, `(.L_x_9152) ;  /* 0x000000007e087348 */ /* 0x000fea0003c00000 */
[----:B------:R0:W1:Y:S02]  /*39a0*/  SHFL.DOWN P1, R127, R129, R128, R131 ;  /* 0x08000080817f7389 */ /* 0x0000640000020083 */
[----:B01----:R-:W-:Y:S01]  /*39b0*/  ENDCOLLECTIVE ;  /* 0x000000000000791b */ /* 0x003fe20003800000 */
.L_x_9152:
[----:B------:R-:W-:-:S05]  /*39c0*/  FADD.FTZ R120, R120, R117 ;  /* 0x0000007578787221 */ /* 0x000fca0000010000 */
[----:B------:R-:W-:Y:S02]  /*39d0*/  MOV R129, R120 ;  /* 0x0000007800817202 */ /* 0x000fe40000000f00 */
[----:B------:R-:W-:-:S07]  /*39e0*/  MOV R122, R127 ;  /* 0x0000007f007a7202 */ /* 0x000fce0000000f00 */
[----:B------:R-:W-:Y:S05]  /*39f0*/  WARPSYNC.COLLECTIVE R126, `(.L_x_9153) ;  /* 0x000000007e087348 */ /* 0x000fea0003c00000 */
[----:B------:R0:W1:Y:S02]  /*3a00*/  SHFL.DOWN P1, R127, R129, R128, R131 ;  /* 0x08000080817f7389 */ /* 0x0000640000020083 */
[----:B01----:R-:W-:Y:S01]  /*3a10*/  ENDCOLLECTIVE ;  /* 0x000000000000791b */ /* 0x003fe20003800000 */
.L_x_9153:
[----:B------:R-:W-:Y:S01]  /*3a20*/  FADD.FTZ R122, R121, R122 ;  /* 0x0000007a797a7221 */ /* 0x000fe20000010000 */
[----:B------:R-:W-:-:S04]  /*3a30*/  HFMA2.MMA R128, -RZ, RZ, 0, 2.384185791015625e-07 ;  /* 0x00000004ff807435 */ /* 0x000fc800000001ff */
[----:B------:R-:W-:Y:S02]  /*3a40*/  MOV R129, R122 ;  /* 0x0000007a00817202 */ /* 0x000fe40000000f00 */
[----:B------:R-:W-:-:S07]  /*3a50*/  MOV R123, R127 ;  /* 0x0000007f007b7202 */ /* 0x000fce0000000f00 */
[----:B------:R-:W-:Y:S05]  /*3a60*/  WARPSYNC.COLLECTIVE R126, `(.L_x_9154) ;  /* 0x000000007e087348 */ /* 0x000fea0003c00000 */
[----:B------:R0:W1:Y:S02]  /*3a70*/  SHFL.DOWN P1, R127, R129, R128, R131 ;  /* 0x08000080817f7389 */ /* 0x0000640000020083 */
[----:B01----:R-:W-:Y:S01]  /*3a80*/  ENDCOLLECTIVE ;  /* 0x000000000000791b */ /* 0x003fe20003800000 */
.L_x_9154:
[----:B------:R-:W-:-:S05]  /*3a90*/  FADD.FTZ R123, R120, R123 ;  /* 0x0000007b787b7221 */ /* 0x000fca0000010000 */
[----:B------:R-:W-:Y:S02]  /*3aa0*/  MOV R129, R123 ;  /* 0x0000007b00817202 */ /* 0x000fe40000000f00 */
[----:B------:R-:W-:-:S07]  /*3ab0*/  MOV R125, R127 ;  /* 0x0000007f007d7202 */ /* 0x000fce0000000f00 */
[----:B------:R-:W-:Y:S05]  /*3ac0*/  WARPSYNC.COLLECTIVE R126, `(.L_x_9155) ;  /* 0x000000007e087348 */ /* 0x000fea0003c00000 */
[----:B------:R0:W1:Y:S02]  /*3ad0*/  SHFL.DOWN P1, R127, R129, R128, R131 ;  /* 0x08000080817f7389 */ /* 0x0000640000020083 */
[----:B01----:R-:W-:Y:S01]  /*3ae0*/  ENDCOLLECTIVE ;  /* 0x000000000000791b */ /* 0x003fe20003800000 */
.L_x_9155:
[----:B------:R-:W-:Y:S01]  /*3af0*/  FADD.FTZ R125, R122, R125 ;  /* 0x0000007d7a7d7221 */ /* 0x000fe20000010000 */
[----:B------:R-:W-:-:S04]  /*3b00*/  HFMA2.MMA R128, -RZ, RZ, 0, 1.1920928955078125e-07 ;  /* 0x00000002ff807435 */ /* 0x000fc800000001ff */
[----:B------:R-:W-:Y:S02]  /*3b10*/  MOV R129, R125 ;  /* 0x0000007d00817202 */ /* 0x000fe40000000f00 */
[----:B------:R-:W-:-:S07]  /*3b20*/  MOV R124, R127 ;  /* 0x0000007f007c7202 */ /* 0x000fce0000000f00 */
[----:B------:R-:W-:Y:S05]  /*3b30*/  WARPSYNC.COLLECTIVE R126, `(.L_x_9156) ;  /* 0x000000007e087348 */ /* 0x000fea0003c00000 */
[----:B------:R0:W1:Y:S02]  /*3b40*/  SHFL.DOWN P1, R127, R129, R128, R131 ;  /* 0x08000080817f7389 */ /* 0x0000640000020083 */
[----:B01----:R-:W-:Y:S01]  /*3b50*/  ENDCOLLECTIVE ;  /* 0x000000000000791b */ /* 0x003fe20003800000 */
.L_x_9156:
[----:B------:R-:W-:-:S05]  /*3b60*/  FADD.FTZ R124, R123, R124 ;  /* 0x0000007c7b7c7221 */ /* 0x000fca0000010000 */
[----:B------:R-:W-:Y:S02]  /*3b70*/  MOV R129, R124 ;  /* 0x0000007c00817202 */ /* 0x000fe40000000f00 */
[----:B------:R-:W-:-:S07]  /*3b80*/  MOV R118, R127 ;  /* 0x0000007f00767202 */ /* 0x000fce0000000f00 */
[----:B------:R-:W-:Y:S05]  /*3b90*/  WARPSYNC.COLLECTIVE R126, `(.L_x_9157) ;  /* 0x000000007e087348 */ /* 0x000fea0003c00000 */
[----:B------:R0:W1:Y:S02]  /*3ba0*/  SHFL.DOWN P1, R127, R129, R128, R131 ;  /* 0x08000080817f7389 */ /* 0x0000640000020083 */
[----:B01----:R-:W-:Y:S01]  /*3bb0*/  ENDCOLLECTIVE ;  /* 0x000000000000791b */ /* 0x003fe20003800000 */
.L_x_9157:
[----:B------:R-:W-:Y:S01]  /*3bc0*/  FADD.FTZ R118, R125, R118 ;  /* 0x000000767d767221 */ /* 0x000fe20000010000 */
[----:B------:R-:W-:-:S04]  /*3bd0*/  HFMA2.MMA R128, -RZ, RZ, 0, 5.9604644775390625e-08 ;  /* 0x00000001ff807435 */ /* 0x000fc800000001ff */
[----:B------:R-:W-:Y:S02]  /*3be0*/  MOV R129, R118 ;  /* 0x0000007600817202 */ /* 0x000fe40000000f00 */
[----:B------:R-:W-:-:S07]  /*3bf0*/  MOV R117, R127 ;  /* 0x0000007f00757202 */ /* 0x000fce0000000f00 */
[----:B------:R-:W-:Y:S05]  /*3c00*/  WARPSYNC.COLLECTIVE R126, `(.L_x_9158) ;  /* 0x000000007e087348 */ /* 0x000fea0003c00000 */
[----:B------:R0:W1:Y:S02]  /*3c10*/  SHFL.DOWN P1, R127, R129, R128, R131 ;  /* 0x08000080817f7389 */ /* 0x0000640000020083 */
[----:B01----:R-:W-:Y:S01]  /*3c20*/  ENDCOLLECTIVE ;  /* 0x000000000000791b */ /* 0x003fe20003800000 */
.L_x_9158:
[----:B------:R-:W-:-:S05]  /*3c30*/  FADD.FTZ R117, R124, R117 ;  /* 0x000000757c757221 */ /* 0x000fca0000010000 */
[----:B------:R-:W-:Y:S02]  /*3c40*/  MOV R129, R117 ;  /* 0x0000007500817202 */ /* 0x000fe40000000f00 */
[----:B------:R-:W-:-:S07]  /*3c50*/  MOV R121, R127 ;  /* 0x0000007f00797202 */ /* 0x000fce0000000f00 */
[----:B------:R-:W-:Y:S05]  /*3c60*/  WARPSYNC.COLLECTIVE R126, `(.L_x_9159) ;  /* 0x000000007e087348 */ /* 0x000fea0003c00000 */
[----:B------:R0:W1:Y:S02]  /*3c70*/  SHFL.DOWN P1, R127, R129, R128, R131 ;  /* 0x08000080817f7389 */ /* 0x0000640000020083 */
[----:B01----:R-:W-:Y:S01]  /*3c80*/  ENDCOLLECTIVE ;  /* 0x000000000000791b */ /* 0x003fe20003800000 */
.L_x_9159:
[----:B------:R-:W-:Y:S01]  /*3c90*/  MOV R120, R127 ;  /* 0x0000007f00787202 */ /* 0x000fe20000000f00 */
[----:B------:R-:W-:Y:S06]  /*3ca0*/  BRA `(.L_x_9160) ;  /* 0xffffffdc002c7947 */ /* 0x000fec000383ffff */
.L_x_9161:
        /* <DEDUP_REMOVED lines=13> */
.L_x_11422:


//--------------------- .text._ZN10layer_norm13ln_bwd_kernelINS_13Kernel_traitsI6__halfffffjLj6144ELj1ELj1ELj8ELj16ENS_18Kernel_traits_baseILj6144ES2_ffffjLj256EEEEELb0ELb1ELb0ELb0EEEvNS_9BwdParamsE --------------------------
	.section	.text._ZN10layer_norm13ln_bwd_kernelINS_13Kernel_traitsI6__halfffffjLj6144ELj1ELj1ELj8ELj16ENS_18Kernel_traits_baseILj6144ES2_ffffjLj256EEEEELb0ELb1ELb0ELb0EEEvNS_9BwdParamsE,"ax",@progbits
	.align	128
        .global         _ZN10layer_norm13ln_bwd_kernelINS_13Kernel_traitsI6__halfffffjLj6144ELj1ELj1ELj8ELj16ENS_18Kernel_traits_baseILj6144ES2_ffffjLj256EEEEELb0ELb1ELb0ELb0EEEvNS_9BwdParamsE
        .type           _ZN10layer_norm13ln_bwd_kernelINS_13Kernel_traitsI6__halfffffjLj6144ELj1ELj1ELj8ELj16ENS_18Kernel_traits_baseILj6144ES2_ffffjLj256EEEEELb0ELb1ELb0ELb0EEEvNS_9BwdParamsE,@function
        .size           _ZN10layer_norm13ln_bwd_kernelINS_13Kernel_traitsI6__halfffffjLj6144ELj1ELj1ELj8ELj16ENS_18Kernel_traits_baseILj6144ES2_ffffjLj256EEEEELb0ELb1ELb0ELb0EEEvNS_9BwdParamsE,(.L_x_11423 - _ZN10layer_norm13ln_bwd_kernelINS_13Kernel_traitsI6__halfffffjLj6144ELj1ELj1ELj8ELj16ENS_18Kernel_traits_baseILj6144ES2_ffffjLj256EEEEELb0ELb1ELb0ELb0EEEvNS_9BwdParamsE)
        .other          _ZN10layer_norm13ln_bwd_kernelINS_13Kernel_traitsI6__halfffffjLj6144ELj1ELj1ELj8ELj16ENS_18Kernel_traits_baseILj6144ES2_ffffjLj256EEEEELb0ELb1ELb0ELb0EEEvNS_9BwdParamsE,@"STO_CUDA_ENTRY STV_DEFAULT"
_ZN10layer_norm13ln_bwd_kernelINS_13Kernel_traitsI6__halfffffjLj6144ELj1ELj1ELj8ELj16ENS_18Kernel_traits_baseILj6144ES2_ffffjLj256EEEEELb0ELb1ELb0ELb0EEEvNS_9BwdParamsE:
.text._ZN10layer_norm13ln_bwd_kernelINS_13Kernel_traitsI6__halfffffjLj6144ELj1ELj1ELj8ELj16ENS_18Kernel_traits_baseILj6144ES2_ffffjLj256EEEEELb0ELb1ELb0ELb0EEEvNS_9BwdParamsE:
        /* <DEDUP_REMOVED lines=34> */
[----:B------:R-:W2:Y:S08]  /*0220*/  @P4 LDC.64 R28, c[0x0][0x260] ;  /* 0x00009800ff1c4b82 */ /* 0x000eb00000000a00 */
[----:B------:R-:W3:Y:S01]  /*0230*/  @P4 LDC.64 R34, c[0x0][0x278] ;  /* 0x00009e00ff224b82 */ /* 0x000ee20000000a00 */
[----:B0-----:R-:W-:-:S05]  /*0240*/  @P5 IMAD.WIDE.U32 R6, R51, 0x8, R6 ;  /* 0x0000000833065825 */ /* 0x001fca00078e0006 */
[----:B------:R0:W5:Y:S01]  /*0250*/  @P5 LDG.E.64 R8, desc[UR4][R6.64] ;  /* 0x0000000406085981 */ /* 0x000162000c1e1b00 */
[C---:B-1----:R-:W-:Y:S01]  /*0260*/  @P5 IMAD.WIDE.U32 R10, R51.reuse, 0x8, R10 ;  /* 0x00000008330a5825 */ /* 0x042fe200078e000a */
[----:B------:R-:W-:Y:S01]  /*0270*/  @P5 LOP3.LUT R51, R51, 0x100, RZ, 0xfc, !PT ;  /* 0x0000010033335812 */ /* 0x000fe200078efcff */
[----:B------:R-:W1:Y:S03]  /*0280*/  @P0 LDC.64 R36, c[0x0][0x260] ;  /* 0x00009800ff240b82 */ /* 0x000e660000000a00 */
[----:B------:R-:W5:Y:S01]  /*0290*/  @P5 LDG.E.64 R12, desc[UR4][R10.64] ;  /* 0x000000040a0c5981 */ /* 0x000f62000c1e1b00 */
[----:B--2---:R-:W-:-:S04]  /*02a0*/  @P4 IMAD.WIDE.U32 R32, R51, 0x8, R28 ;  /* 0x0000000833204825 */ /* 0x004fc800078e001c */
[----:B------:R-:W2:Y:S01]  /*02b0*/  @P0 LDC.64 R38, c[0x0][0x278] ;  /* 0x00009e00ff260b82 */ /* 0x000ea20000000a00 */
[----:B------:R-:W5:Y:S01]  /*02c0*/  @P4 LDG.E.64 R14, desc[UR4][R32.64] ;  /* 0x00000004200e4981 */ /* 0x000f62000c1e1b00 */
[C---:B---3--:R-:W-:Y:S01]  /*02d0*/  @P4 IMAD.WIDE.U32 R34, R51.reuse, 0x8, R34 ;  /* 0x0000000833224825 */ /* 0x048fe200078e0022 */
[----:B------:R-:W-:-:S05]  /*02e0*/  @P4 IADD3 R51, R51, 0x100, RZ ;  /* 0x0000010033334810 */ /* 0x000fca0007ffe0ff */
[----:B------:R-:W3:Y:S01]  /*02f0*/  @P1 LDC.64 R40, c[0x0][0x260] ;  /* 0x00009800ff281b82 */ /* 0x000ee20000000a00 */
[----:B------:R-:W5:Y:S07]  /*0300*/  @P4 LDG.E.64 R16, desc[UR4][R34.64] ;  /* 0x0000000422104981 */ /* 0x000f6e000c1e1b00 */
[----:B------:R-:W4:Y:S01]  /*0310*/  @P1 LDC.64 R42, c[0x0][0x278] ;  /* 0x00009e00ff2a1b82 */ /* 0x000f220000000a00 */
[----:B-1----:R-:W-:Y:S01]  /*0320*/  @P0 IMAD.WIDE.U32 R36, R51, 0x8, R36 ;  /* 0x0000000833240825 */ /* 0x002fe200078e0024 */
[----:B------:R-:W-:-:S02]  /*0330*/  CS2R R100, SRZ ;  /* 0x0000000000647805 */ /* 0x000fc4000001ff00 */
[----:B------:R-:W-:Y:S02]  /*0340*/  CS2R R102, SRZ ;  /* 0x0000000000667805 */ /* 0x000fe4000001ff00 */
[----:B------:R-:W-:Y:S02]  /*0350*/  CS2R R96, SRZ ;  /* 0x0000000000607805 */ /* 0x000fe4000001ff00 */
[----:B------:R-:W-:Y:S01]  /*0360*/  CS2R R98, SRZ ;  /* 0x0000000000627805 */ /* 0x000fe2000001ff00 */
[----:B------:R-:W5:Y:S01]  /*0370*/  @P0 LDG.E.64 R18, desc[UR4][R36.64] ;  /* 0x0000000424120981 */ /* 0x000f62000c1e1b00 */
[----:B------:R-:W1:Y:S01]  /*0380*/  @P2 LDC.64 R44, c[0x0][0x260] ;  /* 0x00009800ff2c2b82 */ /* 0x000e620000000a00 */
[C---:B--2---:R-:W-:Y:S01]  /*0390*/  @P0 IMAD.WIDE.U32 R38, R51.reuse, 0x8, R38 ;  /* 0x0000000833260825 */ /* 0x044fe200078e0026 */
[----:B------:R-:W-:Y:S02]  /*03a0*/  @P0 IADD3 R51, R51, 0x100, RZ ;  /* 0x0000010033330810 */ /* 0x000fe40007ffe0ff */
[----:B------:R-:W-:-:S02]  /*03b0*/  CS2R R92, SRZ ;  /* 0x00000000005c7805 */ /* 0x000fc4000001ff00 */
[----:B------:R-:W-:Y:S02]  /*03c0*/  CS2R R94, SRZ ;  /* 0x00000000005e7805 */ /* 0x000fe4000001ff00 */
[----:B------:R-:W-:Y:S01]  /*03d0*/  CS2R R88, SRZ ;  /* 0x0000000000587805 */ /* 0x000fe2000001ff00 */
[----:B------:R-:W5:Y:S01]  /*03e0*/  @P0 LDG.E.64 R20, desc[UR4][R38.64] ;  /* 0x0000000426140981 */ /* 0x000f62000c1e1b00 */
[----:B------:R-:W2:Y:S01]  /*03f0*/  @P2 LDC.64 R46, c[0x0][0x278] ;  /* 0x00009e00ff2e2b82 */ /* 0x000ea20000000a00 */
[----:B---3--:R-:W-:-:S07]  /*0400*/  @P1 IMAD.WIDE.U32 R40, R51, 0x8, R40 ;  /* 0x0000000833281825 */ /* 0x008fce00078e0028 */
[----:B------:R-:W3:Y:S01]  /*0410*/  @P3 LDC.64 R28, c[0x0][0x260] ;  /* 0x00009800ff1c3b82 */ /* 0x000ee20000000a00 */
[C---:B----4-:R-:W-:Y:S01]  /*0420*/  @P1 IMAD.WIDE.U32 R42, R51.reuse, 0x8, R42 ;  /* 0x00000008332a1825 */ /* 0x050fe200078e002a */
[----:B------:R-:W-:Y:S01]  /*0430*/  @P1 IADD3 R51, R51, 0x100, RZ ;  /* 0x0000010033331810 */ /* 0x000fe20007ffe0ff */
[----:B------:R-:W5:Y:S05]  /*0440*/  @P1 LDG.E.64 R22, desc[UR4][R40.64] ;  /* 0x0000000428161981 */ /* 0x000f6a000c1e1b00 */
[----:B------:R-:W0:Y:S01]  /*0450*/  @P3 LDC.64 R48, c[0x0][0x278] ;  /* 0x00009e00ff303b82 */ /* 0x000e220000000a00 */
[C---:B-1----:R-:W-:Y:S01]  /*0460*/  @P2 IMAD.WIDE.U32 R44, R51.reuse, 0x8, R44 ;  /* 0x00000008332c2825 */ /* 0x042fe200078e002c */
[----:B------:R-:W5:Y:S03]  /*0470*/  @P1 LDG.E.64 R24, desc[UR4][R42.64] ;  /* 0x000000042a181981 */ /* 0x000f66000c1e1b00 */
[C---:B--2---:R-:W-:Y:S01]  /*0480*/  @P2 IMAD.WIDE.U32 R46, R51.reuse, 0x8, R46 ;  /* 0x00000008332e2825 */ /* 0x044fe200078e002e */
[----:B------:R-:W-:Y:S01]  /*0490*/  @P2 IADD3 R51, R51, 0x100, RZ ;  /* 0x0000010033332810 */ /* 0x000fe20007ffe0ff */
[----:B------:R1:W5:Y:S01]  /*04a0*/  @P2 LDG.E.64 R26, desc[UR4][R44.64] ;  /* 0x000000042c1a2981 */ /* 0x000362000c1e1b00 */
[----:B------:R-:W-:-:S02]  /*04b0*/  CS2R R90, SRZ ;  /* 0x00000000005a7805 */ /* 0x000fc4000001ff00 */
[----:B------:R-:W-:Y:S02]  /*04c0*/  CS2R R84, SRZ ;  /* 0x0000000000547805 */ /* 0x000fe4000001ff00 */
[----:B------:R-:W-:Y:S01]  /*04d0*/  CS2R R86, SRZ ;  /* 0x0000000000567805 */ /* 0x000fe2000001ff00 */
[----:B------:R2:W5:Y:S01]  /*04e0*/  @P2 LDG.E.64 R4, desc[UR4][R46.64] ;  /* 0x000000042e042981 */ /* 0x000562000c1e1b00 */
[----:B---3--:R-:W-:-:S05]  /*04f0*/  @P3 IMAD.WIDE.U32 R28, R51, 0x8, R28 ;  /* 0x00000008331c3825 */ /* 0x008fca00078e001c */
[----:B------:R3:W5:Y:S01]  /*0500*/  @P3 LDG.E.64 R30, desc[UR4][R28.64] ;  /* 0x000000041c1e3981 */ /* 0x000762000c1e1b00 */
[----:B0-----:R-:W-:-:S05]  /*0510*/  @P3 IMAD.WIDE.U32 R6, R51, 0x8, R48 ;  /* 0x0000000833063825 */ /* 0x001fca00078e0030 */
        /* <DEDUP_REMOVED lines=20> */
[----:B-1----:R-:W-:Y:S02]  /*0660*/  CS2R R44, SRZ ;  /* 0x00000000002c7805 */ /* 0x002fe4000001ff00 */
[----:B--2---:R-:W-:Y:S02]  /*0670*/  CS2R R46, SRZ ;  /* 0x00000000002e7805 */ /* 0x004fe4000001ff00 */
[----:B------:R-:W-:Y:S02]  /*0680*/  CS2R R40, SRZ ;  /* 0x0000000000287805 */ /* 0x000fe4000001ff00 */
[----:B------:R-:W-:Y:S02]  /*0690*/  CS2R R42, SRZ ;  /* 0x00000000002a7805 */ /* 0x000fe4000001ff00 */
[----:B------:R-:W-:-:S02]  /*06a0*/  CS2R R36, SRZ ;  /* 0x0000000000247805 */ /* 0x000fc4000001ff00 */
[----:B------:R-:W-:Y:S01]  /*06b0*/  CS2R R38, SRZ ;  /* 0x0000000000267805 */ /* 0x000fe2000001ff00 */
[----:B---3--:R-:W-:Y:S06]  /*06c0*/  @P3 BRA `(.L_x_9162) ;  /* 0x0000003000243947 */ /* 0x008fec0003800000 */
[----:B------:R-:W0:Y:S01]  /*06d0*/  LDC.U8 R165, c[0x0][0x2a0] ;  /* 0x0000a800ffa57b82 */ /* 0x000e220000000000 */
[----:B-----5:R-:W-:Y:S01]  /*06e0*/  MOV R163, R8 ;  /* 0x0000000800a37202 */ /* 0x020fe20000000f00 */
[----:B------:R-:W-:Y:S01]  /*06f0*/  ULDC.64 UR6, c[0x0][0x270] ;  /* 0x00009c0000067ab9 */ /* 0x000fe20000000a00 */
[--C-:B------:R-:W-:Y:S01]  /*0700*/  SHF.R.U64 R164, R8, 0x10, R9.reuse ;  /* 0x0000001008a47819 */ /* 0x100fe20000001209 */
[----:B------:R-:W-:Y:S01]  /*0710*/  HFMA2.MMA R145, -RZ, RZ, 0, 5.9604644775390625e-08 ;  /* 0x00000001ff917435 */ /* 0x000fe200000001ff */
        /* <DEDUP_REMOVED lines=14> */
[----:B------:R-:W-:Y:S01]  /*0800*/  SHF.R.U64 R119, R18, 0x10, R19 ;  /* 0x0000001012777819 */ /* 0x000fe20000001213 */
[----:B------:R-:W-:Y:S01]  /*0810*/  HADD2.F32 R158, -RZ, R158.H0_H0 ;  /* 0x2000009eff9e7230 */ /* 0x000fe20000004100 */
[----:B------:R-:W-:-:S02]  /*0820*/  MOV R7, R22 ;  /* 0x0000001600077202 */ /* 0x000fc40000000f00 */
[----:B------:R-:W-:Y:S02]  /*0830*/  SHF.R.U64 R117, R22, 0x10, R23 ;  /* 0x0000001016757819 */ /* 0x000fe40000001217 */
[----:B------:R-:W-:Y:S01]  /*0840*/  MOV R11, R26 ;  /* 0x0000001a000b7202 */ /* 0x000fe20000000f00 */
[----:B------:R-:W-:Y:S01]  /*0850*/  HADD2.F32 R7, -RZ, R7.H0_H0 ;  /* 0x20000007ff077230 */ /* 0x000fe20000004100 */
[----:B------:R-:W-:Y:S02]  /*0860*/  SHF.R.U64 R8, R26, 0x10, R27 ;  /* 0x000000101a087819 */ /* 0x000fe4000000121b */
[----:B------:R-:W-:Y:S01]  /*0870*/  MOV R6, R19 ;  /* 0x0000001300067202 */ /* 0x000fe20000000f00 */
[----:B------:R-:W-:Y:S01]  /*0880*/  HADD2.F32 R11, -RZ, R11.H0_H0 ;  /* 0x2000000bff0b7230 */ /* 0x000fe20000004100 */
[----:B------:R-:W-:Y:S01]  /*0890*/  SHF.R.U32.HI R118, RZ, 0x10, R19 ;  /* 0x00000010ff767819 */ /* 0x000fe20000011613 */
[----:B------:R-:W-:Y:S01]  /*08a0*/  HADD2.F32 R8, -RZ, R8.H0_H0 ;  /* 0x20000008ff087230 */ /* 0x000fe20000004100 */
[----:B------:R-:W-:-:S02]  /*08b0*/  MOV R9, R23 ;  /* 0x0000001700097202 */ /* 0x000fc40000000f00 */
[----:B------:R-:W-:Y:S02]  /*08c0*/  SHF.R.U32.HI R116, RZ, 0x10, R23 ;  /* 0x00000010ff747819 */ /* 0x000fe40000011617 */
[----:B------:R-:W-:Y:S01]  /*08d0*/  MOV R10, R27 ;  /* 0x0000001b000a7202 */ /* 0x000fe20000000f00 */
[----:B------:R-:W-:Y:S01]  /*08e0*/  HADD2.F32 R9, -RZ, R9.H0_H0 ;  /* 0x20000009ff097230 */ /* 0x000fe20000004100 */
[----:B------:R-:W-:Y:S02]  /*08f0*/  SHF.R.U32.HI R115, RZ, 0x10, R27 ;  /* 0x00000010ff737819 */ /* 0x000fe4000001161b */
[----:B------:R-:W-:Y:S02]  /*0900*/  MOV R15, R30 ;  /* 0x0000001e000f7202 */ /* 0x000fe40000000f00 */
[--C-:B------:R-:W-:Y:S02]  /*0910*/  SHF.R.U64 R114, R30, 0x10, R31.reuse ;  /* 0x000000101e727819 */ /* 0x100fe4000000121f */
[----:B------:R-:W-:Y:S01]  /*0920*/  MOV R14, R31 ;  /* 0x0000001f000e7202 */ /* 0x000fe20000000f00 */
[----:B------:R-:W-:Y:S01]  /*0930*/  HADD2.F32 R15, -RZ, R15.H0_H0 ;  /* 0x2000000fff0f7230 */ /* 0x000fe20000004100 */
[----:B------:R-:W-:-:S02]  /*0940*/  SHF.R.U32.HI R113, RZ, 0x10, R31 ;  /* 0x00000010ff717819 */ /* 0x000fc4000001161f */
[----:B------:R-:W-:Y:S02]  /*0950*/  MOV R18, R12 ;  /* 0x0000000c00127202 */ /* 0x000fe40000000f00 */
[----:B------:R-:W-:Y:S02]  /*0960*/  MOV R22, R16 ;  /* 0x0000001000167202 */ /* 0x000fe40000000f00 */
[----:B------:R-:W-:Y:S02]  /*0970*/  MOV R26, R20 ;  /* 0x00000014001a7202 */ /* 0x000fe40000000f00 */
[--C-:B------:R-:W-:Y:S01]  /*0980*/  SHF.R.U64 R112, R12, 0x10, R13.reuse ;  /* 0x000000100c707819 */ /* 0x100fe2000000120d */
[----:B------:R-:W-:Y:S01]  /*0990*/  HADD2.F32 R12, -RZ, R114.H0_H0 ;  /* 0x20000072ff0c7230 */ /* 0x000fe20000004100 */
[----:B------:R-:W-:Y:S02]  /*09a0*/  MOV R19, R13 ;  /* 0x0000000d00137202 */ /* 0x000fe40000000f00 */
        /* <DEDUP_REMOVED lines=42> */
[----:B------:R-:W-:Y:S01]  /*0c50*/  ISETP.NE.AND.EX P3, PT, RZ, UR7, PT, P3 ;  /* 0x00000007ff007c0c */ /* 0x000fe2000bf65330 */
        /* <DEDUP_REMOVED lines=13> */
.L_x_9188:
[----:B------:R-:W0:Y:S01]  /*0d30*/  @P3 LDC.64 R136, c[0x0][0x270] ;  /* 0x00009c00ff883b82 */ /* 0x000e220000000a00 */
[----:B------:R-:W-:Y:S02]  /*0d40*/  SHF.R.S32.HI R138, RZ, 0x1f, R169 ;  /* 0x0000001fff8a7819 */ /* 0x000fe400000114a9 */
[----:B------:R-:W-:Y:S02]  /*0d50*/  MOV R200, 0x3f800000 ;  /* 0x3f80000000c87802 */ /* 0x000fe40000000f00 */
[----:B------:R-:W-:Y:S02]  /*0d60*/  ISETP.NE.AND P5, PT, R172, RZ, PT ;  /* 0x000000ffac00720c */ /* 0x000fe40003fa5270 */
[----:B0-----:R-:W-:-:S04]  /*0d70*/  @P3 LEA R140, P4, R169, R136, 0x2 ;  /* 0x00000088a98c3211 */ /* 0x001fc800078810ff */
[C---:B------:R-:W-:Y:S02]  /*0d80*/  @P3 LEA.HI.X R141, R169.reuse, R137, R138, 0x2, P4 ;  /* 0x00000089a98d3211 */ /* 0x040fe400020f148a */
[----:B------:R-:W0:Y:S03]  /*0d90*/  LDC.64 R138, c[0x0][0x250] ;  /* 0x00009400ff8a7b82 */ /* 0x000e260000000a00 */
[----:B------:R1:W5:Y:S05]  /*0da0*/  @P3 LDG.E R200, desc[UR4][R140.64] ;  /* 0x000000048cc83981 */ /* 0x00036a000c1e1900 */
[----:B------:R-:W2:Y:S01]  /*0db0*/  LDC.64 R136, c[0x0][0x258] ;  /* 0x00009600ff887b82 */ /* 0x000ea20000000a00 */
[----:B0-----:R-:W-:-:S05]  /*0dc0*/  IMAD.WIDE R138, R169, 0x4, R138 ;  /* 0x00000004a98a7825 */ /* 0x001fca00078e028a */
        /* <DEDUP_REMOVED lines=8> */
[----:B------:R-:W-:Y:S01]  /*0e50*/  BSSY B0, `(.L_x_9163) ;  /* 0x0000031000007945 */ /* 0x000fe20003800000 */
[----:B------:R-:W-:Y:S02]  /*0e60*/  SHF.R.U32.HI R146, RZ, 0x5, R167 ;  /* 0x00000005ff927819 */ /* 0x000fe400000116a7 */
[----:B------:R-:W-:Y:S02]  /*0e70*/  LEA.HI.SX32 R221, R143, R168, 0x1e ;  /* 0x000000a88fdd7211 */ /* 0x000fe400078ff2ff */
[----:B------:R-:W-:Y:S02]  /*0e80*/  CS2R R148, SRZ ;  /* 0x0000000000947805 */ /* 0x000fe4000001ff00 */
[----:B------:R-:W-:Y:S02]  /*0e90*/  LOP3.LUT R144, R146, 0x7fffff8, RZ, 0xc0, !PT ;  /* 0x07fffff892907812 */ /* 0x000fe400078ec0ff */
[----:B------:R-:W-:Y:S01]  /*0ea0*/  MOV R150, R221 ;  /* 0x000000dd00967202 */ /* 0x000fe20000000f00 */
[----:B-1----:R-:W-:Y:S06]  /*0eb0*/  @!P5 BRA `(.L_x_9164) ;  /* 0x0000000000a8d947 */ /* 0x002fec0003800000 */
[----:B------:R-:W0:Y:S01]  /*0ec0*/  LDC.64 R140, c[0x0][0x2b8] ;  /* 0x0000ae00ff8c7b82 */ /* 0x000e220000000a00 */
[----:B------:R-:W-:-:S04]  /*0ed0*/  LEA R136, P4, R221, UR10, 0x4 ;  /* 0x0000000add887c11 */ /* 0x000fc8000f8820ff */
[----:B------:R-:W-:Y:S02]  /*0ee0*/  LEA.HI.X R137, R221, UR11, RZ, 0x4, P4 ;  /* 0x0000000bdd897c11 */ /* 0x000fe4000a0f24ff */
[----:B------:R-:W-:-:S04]  /*0ef0*/  ISETP.NE.U32.AND P4, PT, RZ, UR8, PT ;  /* 0x00000008ff007c0c */ /* 0x000fc8000bf85070 */
[----:B------:R-:W2:Y:S01]  /*0f00*/  LDG.E.128 R136, desc[UR4][R136.64] ;  /* 0x0000000488887981 */ /* 0x000ea2000c1e1d00 */
[----:B------:R-:W-:Y:S01]  /*0f10*/  ISETP.NE.AND.EX P4, PT, RZ, UR9, PT, P4 ;  /* 0x00000009ff007c0c */ /* 0x000fe2000bf85340 */
[----:B0-----:R-:W-:-:S12]  /*0f20*/  IMAD.WIDE.U32 R140, R221, 0x10, R140 ;  /* 0x00000010dd8c7825 */ /* 0x001fd800078e008c */
[----:B------:R-:W-:-:S04]  /*0f30*/  @P4 LEA R148, P5, R221, UR8, 0x4 ;  /* 0x00000008dd944c11 */ /* 0x000fc8000f8a20ff */
[----:B------:R-:W-:Y:S01]  /*0f40*/  @P4 LEA.HI.X R149, R221, UR9, RZ, 0x4, P5 ;  /* 0x00000009dd954c11 */ /* 0x000fe2000a8f24ff */
[----:B------:R-:W3:Y:S01]  /*0f50*/  LDG.E.128 R140, desc[UR4][R140.64] ;  /* 0x000000048c8c7981 */ /* 0x000ee2000c1e1d00 */
[----:B------:R-:W-:-:S03]  /*0f60*/  ISETP.NE.AND P5, PT, R165, RZ, PT ;  /* 0x000000ffa500720c */ /* 0x000fc60003fa5270 */
[----:B------:R0:W5:Y:S02]  /*0f70*/  @P4 LDG.E.128 R108, desc[UR4][R148.64] ;  /* 0x00000004946c4981 */ /* 0x000164000c1e1d00 */
[----:B-----5:R-:W-:-:S05]  /*0f80*/  FSEL R150, R147, RZ, !P5 ;  /* 0x000000ff93967208 */ /* 0x020fca0006800000 */
[C---:B--2---:R-:W-:Y:S01]  /*0f90*/  FADD.FTZ R184, -R150.reuse, R136 ;  /* 0x0000008896b87221 */ /* 0x044fe20000010100 */
[----:B------:R-:W-:-:S03]  /*0fa0*/  FADD.FTZ R196, -R150, R137 ;  /* 0x0000008996c47221 */ /* 0x000fc60000010100 */
[C---:B------:R-:W-:Y:S01]  /*0fb0*/  FMUL.FTZ R183, R219.reuse, R184 ;  /* 0x000000b8dbb77220 */ /* 0x040fe20000410000 */
[----:B------:R-:W-:Y:S01]  /*0fc0*/  FMUL.FTZ R184, R219, R196 ;  /* 0x000000c4dbb87220 */ /* 0x000fe20000410000 */
[C---:B------:R-:W-:Y:S01]  /*0fd0*/  FADD.FTZ R138, -R150.reuse, R138 ;  /* 0x0000008a968a7221 */ /* 0x040fe20000010100 */
[----:B------:R-:W-:-:S03]  /*0fe0*/  FADD.FTZ R226, -R150, R139 ;  /* 0x0000008b96e27221 */ /* 0x000fc60000010100 */
[----:B------:R-:W-:Y:S01]  /*0ff0*/  FMUL.FTZ R207, R219, R138 ;  /* 0x0000008adbcf7220 */ /* 0x000fe20000410000 */
[----:B---3--:R-:W-:Y:S01]  /*1000*/  FMUL.FTZ R196, R163, R140 ;  /* 0x0000008ca3c47220 */ /* 0x008fe20000410000 */
[----:B------:R-:W-:-:S03]  /*1010*/  FMUL.FTZ R209, R164, R141 ;  /* 0x0000008da4d17220 */ /* 0x000fc60000410000 */
[----:B------:R-:W-:Y:S01]  /*1020*/  FADD.FTZ R136, RZ, R196 ;  /* 0x000000c4ff887221 */ /* 0x000fe20000010000 */
[----:B------:R-:W-:Y:S01]  /*1030*/  FFMA.FTZ R137, R183, R196, RZ ;  /* 0x000000c4b7897223 */ /* 0x000fe200000100ff */
        /* <DEDUP_REMOVED lines=16> */
[----:B0-----:R-:W-:Y:S01]  /*1140*/  FADD.FTZ R149, R138, R217 ;  /* 0x000000d98a957221 */ /* 0x001fe20000010000 */
[----:B------:R-:W-:-:S07]  /*1150*/  FFMA.FTZ R148, R226, R217, R137 ;  /* 0x000000d9e2947223 */ /* 0x000fce0000010089 */
.L_x_9164:
[----:B------:R-:W-:Y:S05]  /*1160*/  BSYNC B0 ;  /* 0x0000000000007941 */ /* 0x000fea0003800000 */
.L_x_9163:
[----:B------:R-:W-:Y:S01]  /*1170*/  ISETP.NE.AND P4, PT, R171, RZ, PT ;  /* 0x000000ffab00720c */ /* 0x000fe20003f85270 */
[----:B------:R-:W-:-:S12]  /*1180*/  BSSY B0, `(.L_x_9165) ;  /* 0x000002c000007945 */ /* 0x000fd80003800000 */
[----:B------:R-:W-:Y:S05]  /*1190*/  @!P4 BRA `(.L_x_9166) ;  /* 0x0000000000a8c947 */ /* 0x000fea0003800000 */
        /* <DEDUP_REMOVED lines=12> */
[----:B-----5:R-:W-:Y:S02]  /*1260*/  FSEL R222, R147, RZ, !P5 ;  /* 0x000000ff93de7208 */ /* 0x020fe40006800000 */
[----:B------:R-:W-:-:S03]  /*1270*/  IADD3 R150, R150, 0x100, RZ ;  /* 0x0000010096967810 */ /* 0x000fc60007ffe0ff */
        /* <DEDUP_REMOVED lines=28> */
.L_x_9166:
[----:B------:R-:W-:Y:S05]  /*1440*/  BSYNC B0 ;  /* 0x0000000000007941 */ /* 0x000fea0003800000 */
.L_x_9165:
[----:B------:R-:W-:Y:S04]  /*1450*/  BSSY B0, `(.L_x_9167) ;  /* 0x000002c000007945 */ /* 0x000fe80003800000 */
        /* <DEDUP_REMOVED lines=43> */
.L_x_9168:
[----:B------:R-:W-:Y:S05]  /*1710*/  BSYNC B0 ;  /* 0x0000000000007941 */ /* 0x000fea0003800000 */
.L_x_9167:
        /* <DEDUP_REMOVED lines=44> */
.L_x_9170:
[----:B------:R-:W-:Y:S05]  /*19e0*/  BSYNC B0 ;  /* 0x0000000000007941 */ /* 0x000fea0003800000 */
.L_x_9169:
        /* <DEDUP_REMOVED lines=19> */
[C---:B------:R-:W-:Y:S01]  /*1b20*/  FADD.FTZ R138, -R210.reuse, R138 ;  /* 0x0000008ad28a7221 */ /* 0x040fe20000010100 */
[C---:B------:R-:W-:Y:S01]  /*1b30*/  FMUL.FTZ R176, R219.reuse, R198 ;  /* 0x000000c6dbb07220 */ /* 0x040fe20000410000 */
[----:B------:R-:W-:Y:S02]  /*1b40*/  FADD.FTZ R210, -R210, R139 ;  /* 0x0000008bd2d27221 */ /* 0x000fe40000010100 */
[----:B0-----:R-:W-:Y:S01]  /*1b50*/  FMUL.FTZ R189, R219, R138 ;  /* 0x0000008adbbd7220 */ /* 0x001fe20000410000 */
        /* <DEDUP_REMOVED lines=21> */
.L_x_9172:
[----:B------:R-:W-:Y:S05]  /*1cb0*/  BSYNC B0 ;  /* 0x0000000000007941 */ /* 0x000fea0003800000 */
.L_x_9171:
[----:B------:R-:W-:Y:S01]  /*1cc0*/  ISETP.NE.AND P4, PT, R170, RZ, PT ;  /* 0x000000ffaa00720c */ /* 0x000fe20003f85270 */
[----:B------:R-:W-:-:S12]  /*1cd0*/  BSSY B0, `(.L_x_9173) ;  /* 0x000002b000007945 */ /* 0x000fd80003800000 */
[----:B------:R-:W-:Y:S05]  /*1ce0*/  @!P4 BRA `(.L_x_9174) ;  /* 0x0000000000a4c947 */ /* 0x000fea0003800000 */
[----:B------:R-:W-:Y:S01]  /*1cf0*/  ISETP.NE.AND P4, PT, R165, RZ, PT ;  /* 0x000000ffa500720c */ /* 0x000fe20003f85270 */
[----:B------:R-:W0:Y:S03]  /*1d00*/  LDC.64 R140, c[0x0][0x2b8] ;  /* 0x0000ae00ff8c7b82 */ /* 0x000e260000000a00 */
[----:B-----5:R-:W-:Y:S02]  /*1d10*/  FSEL R147, R147, RZ, !P4 ;  /* 0x000000ff93937208 */ /* 0x020fe40006000000 */
[----:B------:R-:W-:-:S04]  /*1d20*/  ISETP.NE.U32.AND P4, PT, RZ, UR8, PT ;  /* 0x00000008ff007c0c */ /* 0x000fc8000bf85070 */
[----:B------:R-:W-:-:S13]  /*1d30*/  ISETP.NE.AND.EX P4, PT, RZ, UR9, PT, P4 ;  /* 0x00000009ff007c0c */ /* 0x000fda000bf85340 */
[----:B------:R-:W-:-:S04]  /*1d40*/  @P4 LEA R186, P5, R150, UR8, 0x4 ;  /* 0x0000000896ba4c11 */ /* 0x000fc8000f8a20ff */
[C---:B------:R-:W-:Y:S02]  /*1d50*/  @P4 LEA.HI.X R187, R150.reuse, UR9, RZ, 0x4, P5 ;  /* 0x0000000996bb4c11 */ /* 0x040fe4000a8f24ff */
[C---:B------:R-:W-:Y:S01]  /*1d60*/  LEA R136, P5, R150.reuse, UR10, 0x4 ;  /* 0x0000000a96887c11 */ /* 0x040fe2000f8a20ff */
[C---:B0-----:R-:W-:Y:S02]  /*1d70*/  IMAD.WIDE.U32 R140, R150.reuse, 0x10, R140 ;  /* 0x00000010968c7825 */ /* 0x041fe400078e008c */
[----:B------:R0:W5:Y:S01]  /*1d80*/  @P4 LDG.E.128 R128, desc[UR4][R186.64] ;  /* 0x00000004ba804981 */ /* 0x000162000c1e1d00 */
[----:B------:R-:W-:-:S03]  /*1d90*/  LEA.HI.X R137, R150, UR11, RZ, 0x4, P5 ;  /* 0x0000000b96897c11 */ /* 0x000fc6000a8f24ff */
[----:B------:R-:W0:Y:S04]  /*1da0*/  LDG.E.128 R140, desc[UR4][R140.64] ;  /* 0x000000048c8c7981 */ /* 0x000e28000c1e1d00 */
[----:B------:R-:W2:Y:S01]  /*1db0*/  LDG.E.128 R136, desc[UR4][R136.64] ;  /* 0x0000000488887981 */ /* 0x000ea2000c1e1d00 */
[----:B0-----:R-:W-:Y:S01]  /*1dc0*/  FMUL.FTZ R186, R15, R140 ;  /* 0x0000008c0fba7220 */ /* 0x001fe20000410000 */
[C---:B--2---:R-:W-:Y:S01]  /*1dd0*/  FADD.FTZ R150, -R147.reuse, R136 ;  /* 0x0000008893967221 */ /* 0x044fe20000010100 */
[----:B------:R-:W-:-:S03]  /*1de0*/  FADD.FTZ R174, -R147, R137 ;  /* 0x0000008993ae7221 */ /* 0x000fc60000010100 */
[----:B------:R-:W-:Y:S01]  /*1df0*/  FMUL.FTZ R173, R219, R150 ;  /* 0x00000096dbad7220 */ /* 0x000fe20000410000 */
        /* <DEDUP_REMOVED lines=24> */
.L_x_9174:
[----:B------:R-:W-:Y:S05]  /*1f80*/  BSYNC B0 ;  /* 0x0000000000007941 */ /* 0x000fea0003800000 */
.L_x_9173:
[----:B------:R-:W-:Y:S01]  /*1f90*/  LOP3.LUT P4, RZ, R145, 0xff, RZ, 0xc0, !PT ;  /* 0x000000ff91ff7812 */ /* 0x000fe2000788c0ff */
[----:B------:R-:W-:Y:S01]  /*1fa0*/  UMOV UR6, 0xffffffff ;  /* 0xffffffff00067882 */ /* 0x000fe20000000000 */
[----:B------:R-:W-:-:S11]  /*1fb0*/  LOP3.LUT P5, RZ, R167, 0x1f, RZ, 0xc0, !PT ;  /* 0x0000001fa7ff7812 */ /* 0x000fd600078ac0ff */
        /* <DEDUP_REMOVED lines=20> */
.L_x_9209:
        /* <DEDUP_REMOVED lines=15> */
[----:B0-----:R-:W0:Y:S04]  /*21f0*/  LDS.128 R140, [R225+0x6010] ;  /* 0x00601000e18c7984 */ /* 0x001e280000000c00 */
[----:B-----5:R-:W2:Y:S04]  /*2200*/  LDS.128 R144, [R225+0x6020] ;  /* 0x00602000e1907984 */ /* 0x020ea80000000c00 */
[----:B------:R-:W3:Y:S01]  /*2210*/  LDS.128 R148, [R225+0x6030] ;  /* 0x00603000e1947984 */ /* 0x000ee20000000c00 */
[----:B-1----:R-:W-:Y:S01]  /*2220*/  FADD.FTZ R227, RZ, R136 ;  /* 0x00000088ffe37221 */ /* 0x002fe20000010000 */
[----:B------:R-:W-:-:S03]  /*2230*/  FADD.FTZ R136, RZ, R137 ;  /* 0x00000089ff887221 */ /* 0x000fc60000010000 */
        /* <DEDUP_REMOVED lines=17> */
[----:B------:R-:W-:-:S04]  /*2350*/  ISETP.NE.AND P5, PT, R165, RZ, PT ;  /* 0x000000ffa500720c */ /* 0x000fc80003fa5270 */
[----:B------:R-:W-:Y:S02]  /*2360*/  FSEL R136, R146, RZ, !P5 ;  /* 0x000000ff92887208 */ /* 0x000fe40006800000 */
[----:B------:R-:W-:-:S03]  /*2370*/  ISETP.NE.U32.AND P5, PT, RZ, UR8, PT ;  /* 0x00000008ff007c0c */ /* 0x000fc6000bfa5070 */
        /* <DEDUP_REMOVED lines=10> */
[----:B------:R-:W0:Y:S01]  /*2420*/  LDC.64 R136, c[0x0][0x220] ;  /* 0x00008800ff887b82 */ /* 0x000e220000000a00 */
[----:B------:R-:W-:Y:S01]  /*2430*/  ISETP.NE.AND.EX P5, PT, RZ, UR9, PT, P5 ;  /* 0x00000009ff007c0c */ /* 0x000fe2000bfa5350 */
[C---:B------:R-:W-:Y:S01]  /*2440*/  FMUL.FTZ R199, R219.reuse, R140 ;  /* 0x0000008cdbc77220 */ /* 0x040fe20000410000 */
[----:B------:R-:W-:-:S05]  /*2450*/  FMUL.FTZ R198, R219, R144 ;  /* 0x00000090dbc67220 */ /* 0x000fca0000410000 */
[----:B------:R-:W1:Y:S06]  /*2460*/  LDC.64 R144, c[0x0][0x2f8] ;  /* 0x0000be00ff907b82 */ /* 0x000e6c0000000a00 */
[----:B------:R-:W-:Y:S01]  /*2470*/  @P5 FADD.FTZ R143, R108, R143 ;  /* 0x0000008f6c8f5221 */ /* 0x000fe20000010000 */
[----:B------:R-:W-:Y:S01]  /*2480*/  @P5 FADD.FTZ R142, R109, R142 ;  /* 0x0000008e6d8e5221 */ /* 0x000fe20000010000 */
[----:B------:R-:W-:Y:S01]  /*2490*/  @P5 FADD.FTZ R199, R110, R199 ;  /* 0x000000c76ec75221 */ /* 0x000fe20000010000 */
[----:B------:R-:W-:Y:S01]  /*24a0*/  @P5 FADD.FTZ R198, R111, R198 ;  /* 0x000000c66fc65221 */ /* 0x000fe20000010000 */
[----:B------:R-:W-:-:S04]  /*24b0*/  ISETP.NE.U32.AND P5, PT, RZ, UR14, PT ;  /* 0x0000000eff007c0c */ /* 0x000fc8000bfa5070 */
[----:B------:R-:W-:Y:S01]  /*24c0*/  ISETP.NE.AND.EX P5, PT, RZ, UR15, PT, P5 ;  /* 0x0000000fff007c0c */ /* 0x000fe2000bfa5350 */
[----:B0-----:R-:W-:-:S03]  /*24d0*/  IMAD.WIDE.U32 R136, R221, 0x10, R136 ;  /* 0x00000010dd887825 */ /* 0x001fc600078e0088 */
[----:B------:R-:W-:Y:S02]  /*24e0*/  SEL R132, R143, R132, P5 ;  /* 0x000000848f847207 */ /* 0x000fe40002800000 */
[----:B------:R-:W-:Y:S01]  /*24f0*/  SEL R133, R142, R133, P5 ;  /* 0x000000858e857207 */ /* 0x000fe20002800000 */
[----:B------:R-:W2:Y:S01]  /*2500*/  LDG.E.128 R136, desc[UR4][R136.64] ;  /* 0x0000000488887981 */ /* 0x000ea2000c1e1d00 */
[----:B------:R-:W-:Y:S02]  /*2510*/  SEL R134, R199, R134, P5 ;  /* 0x00000086c7867207 */ /* 0x000fe40002800000 */
[----:B------:R-:W-:Y:S02]  /*2520*/  SEL R135, R198, R135, P5 ;  /* 0x00000087c6877207 */ /* 0x000fe40002800000 */
[----:B------:R-:W-:-:S04]  /*2530*/  ISETP.NE.U32.AND P5, PT, RZ, UR14, PT ;  /* 0x0000000eff007c0c */ /* 0x000fc8000bfa5070 */
[----:B------:R-:W-:-:S13]  /*2540*/  ISETP.NE.AND.EX P5, PT, RZ, UR15, PT, P5 ;  /* 0x0000000fff007c0c */ /* 0x000fda000bfa5350 */
[----:B------:R-:W0:Y:S01]  /*2550*/  @P5 LDC.64 R140, c[0x0][0x308] ;  /* 0x0000c200ff8c5b82 */ /* 0x000e220000000a00 */
[-C--:B------:R-:W-:Y:S01]  /*2560*/  FMUL.FTZ R151, R143, R200.reuse ;  /* 0x000000c88f977220 */ /* 0x080fe20000410000 */
[-C--:B------:R-:W-:Y:S01]  /*2570*/  FMUL.FTZ R150, R142, R200.reuse ;  /* 0x000000c88e967220 */ /* 0x080fe20000410000 */
[-C--:B------:R-:W-:Y:S01]  /*2580*/  FMUL.FTZ R199, R199, R200.reuse ;  /* 0x000000c8c7c77220 */ /* 0x080fe20000410000 */
[----:B------:R-:W-:Y:S01]  /*2590*/  FMUL.FTZ R198, R198, R200 ;  /* 0x000000c8c6c67220 */ /* 0x000fe20000410000 */
[----:B-1----:R-:W-:-:S04]  /*25a0*/  IMAD.WIDE.U32 R144, R221, 0x10, R144 ;  /* 0x00000010dd907825 */ /* 0x002fc800078e0090 */
[----:B------:R-:W-:Y:S01]  /*25b0*/  FMUL.FTZ R142, R19, R199 ;  /* 0x000000c7138e7220 */ /* 0x000fe20000410000 */
[----:B------:R-:W-:Y:S01]  /*25c0*/  FMUL.FTZ R143, R20, R198 ;  /* 0x000000c6148f7220 */ /* 0x000fe20000410000 */
[----:B0-----:R-:W-:-:S04]  /*25d0*/  @P5 IMAD.WIDE.U32 R148, R221, 0x10, R140 ;  /* 0x00000010dd945825 */ /* 0x001fc800078e008c */
[----:B------:R-:W-:Y:S01]  /*25e0*/  FMUL.FTZ R140, R16, R151 ;  /* 0x00000097108c7220 */ /* 0x000fe20000410000 */
[----:B------:R-:W-:Y:S01]  /*25f0*/  FMUL.FTZ R141, R18, R150 ;  /* 0x00000096128d7220 */ /* 0x000fe20000410000 */
[----:B------:R0:W-:Y:S04]  /*2600*/  @P5 STG.E.128 desc[UR4][R148.64], R132 ;  /* 0x0000008494005986 */ /* 0x0001e8000c101d04 */
[----:B------:R0:W-:Y:S01]  /*2610*/  STG.E.128 desc[UR4][R144.64], R140 ;  /* 0x0000008c90007986 */ /* 0x0001e2000c101d04 */
[----:B------:R-:W-:Y:S01]  /*2620*/  IADD3 R221, R221, 0x100, RZ ;  /* 0x00000100dddd7810 */ /* 0x000fe20007ffe0ff */
[----:B--2---:R-:W-:Y:S01]  /*2630*/  FFMA.FTZ R56, R151, R136, R56 ;  /* 0x0000008897387223 */ /* 0x004fe20000010038 */
[----:B------:R-:W-:Y:S01]  /*2640*/  FFMA.FTZ R57, R137, R150, R57 ;  /* 0x0000009689397223 */ /* 0x000fe20000010039 */
[----:B------:R-:W-:Y:S01]  /*2650*/  FFMA.FTZ R58, R138, R199, R58 ;  /* 0x000000c78a3a7223 */ /* 0x000fe2000001003a */
[----:B0-----:R-:W-:-:S07]  /*2660*/  FFMA.FTZ R59, R139, R198, R59 ;  /* 0x000000c68b3b7223 */ /* 0x001fce000001003b */
.L_x_9177:
[----:B------:R-:W-:Y:S05]  /*2670*/  BSYNC B0 ;  /* 0x0000000000007941 */ /* 0x000fea0003800000 */
.L_x_9176:
[----:B------:R-:W-:Y:S01]  /*2680*/  ISETP.NE.AND P5, PT, R171, RZ, PT ;  /* 0x000000ffab00720c */ /* 0x000fe20003fa5270 */
[----:B------:R-:W-:-:S12]  /*2690*/  BSSY B0, `(.L_x_9178) ;  /* 0x0000034000007945 */ /* 0x000fd80003800000 */
[----:B------:R-:W-:Y:S05]  /*26a0*/  @!P5 BRA `(.L_x_9179) ;  /* 0x0000000000c8d947 */ /* 0x000fea0003800000 */
[----:B------:R-:W-:-:S04]  /*26b0*/  ISETP.NE.AND P5, PT, R165, RZ, PT ;  /* 0x000000ffa500720c */ /* 0x000fc80003fa5270 */
[----:B------:R-:W-:Y:S02]  /*26c0*/  FSEL R140, R146, RZ, !P5 ;  /* 0x000000ff928c7208 */ /* 0x000fe40006800000 */
[----:B------:R-:W-:-:S03]  /*26d0*/  LEA R144, P5, R221, UR16, 0x4 ;  /* 0x00000010dd907c11 */ /* 0x000fc6000f8a20ff */
        /* <DEDUP_REMOVED lines=9> */
[----:B------:R-:W-:Y:S01]  /*2770*/  FMUL.FTZ R140, R219, R138 ;  /* 0x0000008adb8c7220 */ /* 0x000fe20000410000 */
[----:B------:R-:W0:Y:S01]  /*2780*/  LDC.64 R136, c[0x0][0x220] ;  /* 0x00008800ff887b82 */ /* 0x000e220000000a00 */
[----:B------:R-:W-:Y:S01]  /*2790*/  LEA.HI.X R145, R221, UR17, RZ, 0x4, P5 ;  /* 0x00000011dd917c11 */ /* 0x000fe2000a8f24ff */
[C---:B------:R-:W-:Y:S01]  /*27a0*/  FMUL.FTZ R143, R219.reuse, R142 ;  /* 0x0000008edb8f7220 */ /* 0x040fe20000410000 */
[----:B------:R-:W-:Y:S01]  /*27b0*/  ISETP.NE.U32.AND P5, PT, RZ, UR14, PT ;  /* 0x0000000eff007c0c */ /* 0x000fe2000bfa5070 */
[----:B------:R-:W-:-:S03]  /*27c0*/  FMUL.FTZ R142, R219, R150 ;  /* 0x00000096db8e7220 */ /* 0x000fc60000410000 */
[----:B------:R-:W-:-:S13]  /*27d0*/  ISETP.NE.AND.EX P5, PT, RZ, UR15, PT, P5 ;  /* 0x0000000fff007c0c */ /* 0x000fda000bfa5350 */
[C---:B------:R-:W-:Y:S01]  /*27e0*/  @P5 LEA R148, P6, R221.reuse, UR14, 0x4 ;  /* 0x0000000edd945c11 */ /* 0x040fe2000f8c20ff */
[----:B0-----:R-:W-:-:S03]  /*27f0*/  IMAD.WIDE.U32 R136, R221, 0x10, R136 ;  /* 0x00000010dd887825 */ /* 0x001fc600078e0088 */
[----:B------:R-:W-:Y:S02]  /*2800*/  @P5 LEA.HI.X R149, R221, UR15, RZ, 0x4, P6 ;  /* 0x0000000fdd955c11 */ /* 0x000fe4000b0f24ff */
[----:B------:R-:W-:Y:S01]  /*2810*/  ISETP.NE.U32.AND P6, PT, RZ, UR8, PT ;  /* 0x00000008ff007c0c */ /* 0x000fe2000bfc5070 */
[----:B------:R-:W2:Y:S03]  /*2820*/  LDG.E.128 R136, desc[UR4][R136.64] ;  /* 0x0000000488887981 */ /* 0x000ea6000c1e1d00 */
[----:B------:R-:W-:-:S13]  /*2830*/  ISETP.NE.AND.EX P6, PT, RZ, UR9, PT, P6 ;  /* 0x00000009ff007c0c */ /* 0x000fda000bfc5360 */
        /* <DEDUP_REMOVED lines=9> */
[----:B------:R-:W-:-:S03]  /*28d0*/  FMUL.FTZ R198, R142, R200 ;  /* 0x000000c88ec67220 */ /* 0x000fc60000410000 */
[----:B------:R-:W-:Y:S01]  /*28e0*/  SEL R132, R141, R132, P6 ;  /* 0x000000848d847207 */ /* 0x000fe20003000000 */
[----:B------:R-:W-:Y:S01]  /*28f0*/  FMUL.FTZ R141, R22, R150 ;  /* 0x00000096168d7220 */ /* 0x000fe20000410000 */
[----:B------:R-:W-:Y:S01]  /*2900*/  SEL R133, R140, R133, P6 ;  /* 0x000000858c857207 */ /* 0x000fe20003000000 */
[----:B------:R-:W-:Y:S01]  /*2910*/  FMUL.FTZ R140, R21, R151 ;  /* 0x00000097158c7220 */ /* 0x000fe20000410000 */
[----:B------:R-:W-:Y:S01]  /*2920*/  SEL R134, R143, R134, P6 ;  /* 0x000000868f867207 */ /* 0x000fe20003000000 */
[----:B------:R-:W-:Y:S01]  /*2930*/  FMUL.FTZ R143, R24, R198 ;  /* 0x000000c6188f7220 */ /* 0x000fe20000410000 */
[----:B------:R-:W-:Y:S01]  /*2940*/  SEL R135, R142, R135, P6 ;  /* 0x000000878e877207 */ /* 0x000fe20003000000 */
[----:B------:R-:W-:-:S04]  /*2950*/  FMUL.FTZ R142, R23, R199 ;  /* 0x000000c7178e7220 */ /* 0x000fc80000410000 */
[----:B------:R0:W-:Y:S04]  /*2960*/  @P5 STG.E.128 desc[UR4][R148.64], R132 ;  /* 0x0000008494005986 */ /* 0x0001e8000c101d04 */
[----:B------:R0:W-:Y:S01]  /*2970*/  STG.E.128 desc[UR4][R144.64], R140 ;  /* 0x0000008c90007986 */ /* 0x0001e2000c101d04 */
[----:B------:R-:W-:Y:S01]  /*2980*/  IADD3 R221, R221, 0x100, RZ ;  /* 0x00000100dddd7810 */ /* 0x000fe20007ffe0ff */
[----:B--2---:R-:W-:Y:S01]  /*2990*/  FFMA.FTZ R52, R151, R136, R52 ;  /* 0x0000008897347223 */ /* 0x004fe20000010034 */
[----:B------:R-:W-:Y:S01]  /*29a0*/  FFMA.FTZ R53, R137, R150, R53 ;  /* 0x0000009689357223 */ /* 0x000fe20000010035 */
[----:B------:R-:W-:Y:S01]  /*29b0*/  FFMA.FTZ R54, R138, R199, R54 ;  /* 0x000000c78a367223 */ /* 0x000fe20000010036 */
[----:B0-----:R-:W-:-:S07]  /*29c0*/  FFMA.FTZ R55, R139, R198, R55 ;  /* 0x000000c68b377223 */ /* 0x001fce0000010037 */
.L_x_9179:
[----:B------:R-:W-:Y:S05]  /*29d0*/  BSYNC B0 ;  /* 0x0000000000007941 */ /* 0x000fea0003800000 */
.L_x_9178:
[----:B------:R-:W-:Y:S04]  /*29e0*/  BSSY B0, `(.L_x_9180) ;  /* 0x0000034000007945 */ /* 0x000fe80003800000 */
        /* <DEDUP_REMOVED lines=51> */
.L_x_9181:
[----:B------:R-:W-:Y:S05]  /*2d20*/  BSYNC B0 ;  /* 0x0000000000007941 */ /* 0x000fea0003800000 */
.L_x_9180:
        /* <DEDUP_REMOVED lines=52> */
.L_x_9183:
[----:B------:R-:W-:Y:S05]  /*3070*/  BSYNC B0 ;  /* 0x0000000000007941 */ /* 0x000fea0003800000 */
.L_x_9182:
        /* <DEDUP_REMOVED lines=52> */
.L_x_9185:
[----:B------:R-:W-:Y:S05]  /*33c0*/  BSYNC B0 ;  /* 0x0000000000007941 */ /* 0x000fea0003800000 */
.L_x_9184:
        /* <DEDUP_REMOVED lines=8> */
[-C--:B------:R-:W-:Y:S01]  /*3450*/  FFMA.FTZ R139, R185, R147.reuse, R146 ;  /* 0x00000093b98b7223 */ /* 0x080fe20000010092 */
[----:B------:R-:W-:Y:S01]  /*3460*/  LEA.HI.X R145, R221, UR17, RZ, 0x4, P5 ;  /* 0x00000011dd917c11 */ /* 0x000fe2000a8f24ff */
[----:B------:R-:W-:Y:S01]  /*3470*/  FADD.FTZ R136, R186, -R137 ;  /* 0x80000089ba887221 */ /* 0x000fe20000010000 */
[----:B------:R-:W-:Y:S01]  /*3480*/  FADD.FTZ R138, R187, -R138 ;  /* 0x8000008abb8a7221 */ /* 0x000fe20000010000 */
[----:B------:R-:W-:Y:S01]  /*3490*/  FADD.FTZ R142, R206, -R139 ;  /* 0x8000008bce8e7221 */ /* 0x000fe20000010000 */
[----:B------:R-:W-:Y:S01]  /*34a0*/  ISETP.NE.U32.AND P5, PT, RZ, UR14, PT ;  /* 0x0000000eff007c0c */ /* 0x000fe2000bfa5070 */
[C---:B------:R-:W-:Y:S01]  /*34b0*/  FMUL.FTZ R141, R219.reuse, R136 ;  /* 0x00000088db8d7220 */ /* 0x040fe20000410000 */
[C---:B------:R-:W-:Y:S01]  /*34c0*/  FMUL.FTZ R140, R219.reuse, R138 ;  /* 0x0000008adb8c7220 */ /* 0x040fe20000410000 */
[----:B------:R-:W0:Y:S01]  /*34d0*/  LDC.64 R136, c[0x0][0x220] ;  /* 0x00008800ff887b82 */ /* 0x000e220000000a00 */
[----:B------:R-:W-:Y:S01]  /*34e0*/  ISETP.NE.AND.EX P5, PT, RZ, UR15, PT, P5 ;  /* 0x0000000fff007c0c */ /* 0x000fe2000bfa5350 */
[----:B------:R-:W-:Y:S01]  /*34f0*/  FFMA.FTZ R147, R204, R147, R146 ;  /* 0x00000093cc937223 */ /* 0x000fe20000010092 */
[----:B------:R-:W-:-:S03]  /*3500*/  FMUL.FTZ R143, R219, R142 ;  /* 0x0000008edb8f7220 */ /* 0x000fc60000410000 */
[----:B------:R-:W-:-:S04]  /*3510*/  FADD.FTZ R146, R202, -R147 ;  /* 0x80000093ca927221 */ /* 0x000fc80000010000 */
[----:B------:R-:W-:-:S04]  /*3520*/  FMUL.FTZ R142, R219, R146 ;  /* 0x00000092db8e7220 */ /* 0x000fc80000410000 */
[----:B------:R-:W-:-:S04]  /*3530*/  @P5 LEA R148, P6, R221, UR14, 0x4 ;  /* 0x0000000edd945c11 */ /* 0x000fc8000f8c20ff */
[C---:B------:R-:W-:Y:S02]  /*3540*/  @P5 LEA.HI.X R149, R221.reuse, UR15, RZ, 0x4, P6 ;  /* 0x0000000fdd955c11 */ /* 0x040fe4000b0f24ff */
[----:B------:R-:W-:Y:S01]  /*3550*/  ISETP.NE.U32.AND P6, PT, RZ, UR8, PT ;  /* 0x00000008ff007c0c */ /* 0x000fe2000bfc5070 */
[----:B0-----:R-:W-:-:S03]  /*3560*/  IMAD.WIDE.U32 R136, R221, 0x10, R136 ;  /* 0x00000010dd887825 */ /* 0x001fc600078e0088 */
[----:B------:R-:W-:-:S03]  /*3570*/  ISETP.NE.AND.EX P6, PT, RZ, UR9, PT, P6 ;  /* 0x00000009ff007c0c */ /* 0x000fc6000bfc5360 */
[----:B------:R-:W2:Y:S10]  /*3580*/  LDG.E.128 R136, desc[UR4][R136.64] ;  /* 0x0000000488887981 */ /* 0x000eb4000c1e1d00 */
        /* <DEDUP_REMOVED lines=20> */
[----:B--2---:R-:W-:Y:S01]  /*36d0*/  FFMA.FTZ R36, R147, R136, R36 ;  /* 0x0000008893247223 */ /* 0x004fe20000010024 */
[----:B------:R-:W-:Y:S01]  /*36e0*/  FFMA.FTZ R37, R137, R146, R37 ;  /* 0x0000009289257223 */ /* 0x000fe20000010025 */
[----:B------:R-:W-:Y:S01]  /*36f0*/  FFMA.FTZ R38, R138, R151, R38 ;  /* 0x000000978a267223 */ /* 0x000fe20000010026 */
[----:B0-----:R-:W-:-:S07]  /*3700*/  FFMA.FTZ R39, R139, R200, R39 ;  /* 0x000000c88b277223 */ /* 0x001fce0000010027 */
.L_x_9187:
[----:B------:R-:W-:Y:S05]  /*3710*/  BSYNC B0 ;  /* 0x0000000000007941 */ /* 0x000fea0003800000 */
.L_x_9186:
[----:B------:R-:W-:Y:S02]  /*3720*/  IADD3 R169, R169, UR18, RZ ;  /* 0x00000012a9a97c10 */ /* 0x000fe4000fffe0ff */
[----:B------:R-:W-:Y:S02]  /*3730*/  SEL R145, RZ, 0x1, P4 ;  /* 0x00000001ff917807 */ /* 0x000fe40002000000 */
[----:B------:R-:W-:-:S13]  /*3740*/  ISETP.GE.AND P4, PT, R169, UR19, PT ;  /* 0x00000013a9007c0c */ /* 0x000fda000bf86270 */
[----:B------:R-:W-:Y:S05]  /*3750*/  @!P4 BRA `(.L_x_9188) ;  /* 0xffffffd40074c947 */ /* 0x000fea000383ffff */
.L_x_9162:
[----:B------:R-:W0:Y:S01]  /*3760*/  S2R R0, SR_TID.X ;  /* 0x0000000000007919 */ /* 0x000e220000002100 */
[----:B------:R-:W0:Y:S01]  /*3770*/  S2UR UR6, SR_CTAID.X ;  /* 0x00000000000679c3 */ /* 0x000e220000002500 */
[----:B------:R-:W-:Y:S01]  /*3780*/  ISETP.NE.AND P4, PT, R172, RZ, PT ;  /* 0x000000ffac00720c */ /* 0x000fe20003f85270 */
[----:B------:R-:W-:Y:S01]  /*3790*/  BSSY B0, `(.L_x_9189) ;  /* 0x000000f000007945 */ /* 0x000fe20003800000 */
[----:B0----5:R-:W-:-:S05]  /*37a0*/  LEA.HI R3, R0, UR6, RZ, 0x18 ;  /* 0x0000000600037c11 */ /* 0x021fca000f8fc0ff */
        /* <DEDUP_REMOVED lines=8> */
[----:B-1----:R-:W-:-:S05]  /*3830*/  IMAD.WIDE.U32 R4, R9, 0x10, R4 ;  /* 0x0000001009047825 */ /* 0x002fca00078e0004 */
[----:B------:R0:W-:Y:S01]  /*3840*/  STG.E.128 desc[UR4][R4.64], R104 ;  /* 0x0000006804007986 */ /* 0x0001e2000c101d04 */
[C---:B--2---:R-:W-:Y:S01]  /*3850*/  IMAD.WIDE.U32 R6, R9.reuse, 0x10, R6 ;  /* 0x0000001009067825 */ /* 0x044fe200078e0006 */
[----:B------:R-:W-:-:S04]  /*3860*/  IADD3 R9, R9, 0x100, RZ ;  /* 0x0000010009097810 */ /* 0x000fc80007ffe0ff */
[----:B------:R0:W-:Y:S03]  /*3870*/  STG.E.128 desc[UR4][R6.64], R56 ;  /* 0x0000003806007986 */ /* 0x0001e6000c101d04 */
.L_x_9190:
[----:B------:R-:W-:Y:S05]  /*3880*/  BSYNC B0 ;  /* 0x0000000000007941 */ /* 0x000fea0003800000 */
.L_x_9189:
[----:B------:R-:W-:Y:S01]  /*3890*/  ISETP.NE.AND P3, PT, R171, RZ, PT ;  /* 0x000000ffab00720c */ /* 0x000fe20003f65270 */
[----:B------:R-:W-:-:S12]  /*38a0*/  BSSY B0, `(.L_x_9191) ;  /* 0x000000c000007945 */ /* 0x000fd80003800000 */
[----:B------:R-:W-:Y:S05]  /*38b0*/  @!P3 BRA `(.L_x_9192) ;  /* 0x000000000028b947 */ /* 0x000fea0003800000 */
[----:B0-----:R-:W0:Y:S08]  /*38c0*/  LDC.64 R2, c[0x0][0x2d0] ;  /* 0x0000b400ff027b82 */ /* 0x001e300000000a00 */
        /* <DEDUP_REMOVED lines=9> */
.L_x_9192:
[----:B------:R-:W-:Y:S05]  /*3960*/  BSYNC B0 ;  /* 0x0000000000007941 */ /* 0x000fea0003800000 */
.L_x_9191:
[----:B------:R-:W-:Y:S04]  /*3970*/  BSSY B0, `(.L_x_9193) ;  /* 0x000000c000007945 */ /* 0x000fe80003800000 */
[----:B------:R-:W-:Y:S05]  /*3980*/  @!P0 BRA `(.L_x_9194) ;  /* 0x0000000000288947 */ /* 0x000fea0003800000 */
[----:B0--3--:R-:W0:Y:S08]  /*3990*/  LDC.64 R2, c[0x0][0x2d0] ;  /* 0x0000b400ff027b82 */ /* 0x009e300000000a00 */
        /* <DEDUP_REMOVED lines=9> */
.L_x_9194:
[----:B------:R-:W-:Y:S05]  /*3a30*/  BSYNC B0 ;  /* 0x0000000000007941 */ /* 0x000fea0003800000 */
.L_x_9193:
[----:B------:R-:W-:Y:S04]  /*3a40*/  BSSY B0, `(.L_x_9195) ;  /* 0x000000c000007945 */ /* 0x000fe80003800000 */
[----:B------:R-:W-:Y:S05]  /*3a50*/  @!P1 BRA `(.L_x_9196) ;  /* 0x0000000000289947 */ /* 0x000fea0003800000 */
[----:B0--34-:R-:W0:Y:S08]  /*3a60*/  LDC.64 R2, c[0x0][0x2d0] ;  /* 0x0000b400ff027b82 */ /* 0x019e300000000a00 */
        /* <DEDUP_REMOVED lines=9> */
.L_x_9196:
[----:B------:R-:W-:Y:S05]  /*3b00*/  BSYNC B0 ;  /* 0x0000000000007941 */ /* 0x000fea0003800000 */
.L_x_9195:
        /* <DEDUP_REMOVED lines=12> */
.L_x_9198:
[----:B------:R-:W-:Y:S05]  /*3bd0*/  BSYNC B0 ;  /* 0x0000000000007941 */ /* 0x000fea0003800000 */
.L_x_9197:
[----:B------:R-:W-:-:S13]  /*3be0*/  ISETP.NE.AND P0, PT, R170, RZ, PT ;  /* 0x000000ffaa00720c */ /* 0x000fda0003f05270 */
[----:B------:R-:W-:Y:S05]  /*3bf0*/  @!P0 EXIT ;  /* 0x000000000000894d */ /* 0x000fea0003800000 */
[----:B0--34-:R-:W0:Y:S08]  /*3c00*/  LDC.64 R2, c[0x0][0x2d0] ;  /* 0x0000b400ff027b82 */ /* 0x019e300000000a00 */
[----:B------:R-:W1:Y:S08]  /*3c10*/  LDC.64 R4, c[0x0][0x2d8] ;  /* 0x0000b600ff047b82 */ /* 0x000e700000000a00 */
[----:B------:R-:W2:Y:S01]  /*3c20*/  LDC.64 R6, c[0x0][0x2f0] ;  /* 0x0000bc00ff067b82 */ /* 0x000ea20000000a00 */
[----:B0-----:R-:W-:-:S05]  /*3c30*/  IMAD.WIDE.U32 R2, R9, 0x10, R2 ;  /* 0x0000001009027825 */ /* 0x001fca00078e0002 */
[----:B------:R-:W-:Y:S01]  /*3c40*/  STG.E.128 desc[UR4][R2.64], R60 ;  /* 0x0000003c02007986 */ /* 0x000fe2000c101d04 */
[----:B-1----:R-:W-:-:S05]  /*3c50*/  IMAD.WIDE.U32 R4, R9, 0x10, R4 ;  /* 0x0000001009047825 */ /* 0x002fca00078e0004 */
[----:B------:R-:W-:Y:S01]  /*3c60*/  STG.E.128 desc[UR4][R4.64], R84 ;  /* 0x0000005404007986 */ /* 0x000fe2000c101d04 */
[----:B--2---:R-:W-:-:S05]  /*3c70*/  IMAD.WIDE.U32 R6, R9, 0x10, R6 ;  /* 0x0000001009067825 */ /* 0x004fca00078e0006 */
[----:B------:R-:W-:Y:S01]  /*3c80*/  STG.E.128 desc[UR4][R6.64], R36 ;  /* 0x0000002406007986 */ /* 0x000fe2000c101d04 */
[----:B------:R-:W-:Y:S05]  /*3c90*/  EXIT ;  /* 0x000000000000794d */ /* 0x000fea0003800000 */
.L_x_9175:
[----:B-----5:R-:W-:Y:S01]  /*3ca0*/  HFMA2.MMA R147, -RZ, RZ, 0, 9.5367431640625e-07 ;  /* 0x00000010ff937435 */ /* 0x020fe200000001ff */
[----:B------:R-:W-:Y:S02]  /*3cb0*/  MOV R150, R149 ;  /* 0x0000009500967202 */ /* 0x000fe40000000f00 */
[----:B------:R-:W-:Y:S02]  /*3cc0*/  MOV R230, 0x1f ;  /* 0x0000001f00e67802 */ /* 0x000fe40000000f00 */
[----:B------:R-:W-:-:S07]  /*3cd0*/  MOV R145, 0xffffffff ;  /* 0xffffffff00917802 */ /* 0x000fce0000000f00 */
[----:B------:R-:W-:Y:S05]  /*3ce0*/  WARPSYNC.COLLECTIVE R145, `(.L_x_9199) ;  /* 0x0000000091087348 */ /* 0x000fea0003c00000 */
[----:B------:R0:W1:Y:S02]  /*3cf0*/  SHFL.DOWN P6, R199, R150, R147, R230 ;  /* 0x0800009396c77389 */ /* 0x00006400000c00e6 */
[----:B01----:R-:W-:Y:S01]  /*3d00*/  ENDCOLLECTIVE ;  /* 0x000000000000791b */ /* 0x003fe20003800000 */
.L_x_9199:
[----:B------:R-:W-:Y:S02]  /*3d10*/  MOV R150, R148 ;  /* 0x0000009400967202 */ /* 0x000fe40000000f00 */
[----:B------:R-:W-:-:S07]  /*3d20*/  MOV R136, R199 ;  /* 0x000000c700887202 */ /* 0x000fce0000000f00 */
[----:B------:R-:W-:Y:S05]  /*3d30*/  WARPSYNC.COLLECTIVE R145, `(.L_x_9200) ;  /* 0x0000000091087348 */ /* 0x000fea0003c00000 */
[----:B------:R0:W1:Y:S02]  /*3d40*/  SHFL.DOWN P6, R199, R150, R147, R230 ;  /* 0x0800009396c77389 */ /* 0x00006400000c00e6 */
[----:B01----:R-:W-:Y:S01]  /*3d50*/  ENDCOLLECTIVE ;  /* 0x000000000000791b */ /* 0x003fe20003800000 */
.L_x_9200:
[----:B------:R-:W-:Y:S01]  /*3d60*/  FADD.FTZ R136, R136, R149 ;  /* 0x0000009588887221 */ /* 0x000fe20000010000 */
[----:B------:R-:W-:-:S04]  /*3d70*/  HFMA2.MMA R147, -RZ, RZ, 0, 4.76837158203125e-07 ;  /* 0x00000008ff937435 */ /* 0x000fc800000001ff */
[----:B------:R-:W-:Y:S02]  /*3d80*/  MOV R150, R136 ;  /* 0x0000008800967202 */ /* 0x000fe40000000f00 */
[----:B------:R-:W-:-:S07]  /*3d90*/  MOV R137, R199 ;  /* 0x000000c700897202 */ /* 0x000fce0000000f00 */
[----:B------:R-:W-:Y:S05]  /*3da0*/  WARPSYNC.COLLECTIVE R145, `(.L_x_9201) ;  /* 0x0000000091087348 */ /* 0x000fea0003c00000 */
[----:B------:R0:W1:Y:S02]  /*3db0*/  SHFL.DOWN P6, R199, R150, R147, R230 ;  /* 0x0800009396c77389 */ /* 0x00006400000c00e6 */
[----:B01----:R-:W-:Y:S01]  /*3dc0*/  ENDCOLLECTIVE ;  /* 0x000000000000791b */ /* 0x003fe20003800000 */
.L_x_9201:
[----:B------:R-:W-:-:S05]  /*3dd0*/  FADD.FTZ R137, R137, R148 ;  /* 0x0000009489897221 */ /* 0x000fca0000010000 */
[----:B------:R-:W-:Y:S02]  /*3de0*/  MOV R150, R137 ;  /* 0x0000008900967202 */ /* 0x000fe40000000f00 */
[----:B------:R-:W-:-:S07]  /*3df0*/  MOV R139, R199 ;  /* 0x000000c7008b7202 */ /* 0x000fce0000000f00 */
[----:B------:R-:W-:Y:S05]  /*3e00*/  WARPSYNC.COLLECTIVE R145, `(.L_x_9202) ;  /* 0x0000000091087348 */ /* 0x000fea0003c00000 */
[----:B------:R0:W1:Y:S02]  /*3e10*/  SHFL.DOWN P6, R199, R150, R147, R230 ;  /* 0x0800009396c77389 */ /* 0x00006400000c00e6 */
[----:B01----:R-:W-:Y:S01]  /*3e20*/  ENDCOLLECTIVE ;  /* 0x000000000000791b */ /* 0x003fe20003800000 */
.L_x_9202:
[----:B------:R-:W-:Y:S01]  /*3e30*/  FADD.FTZ R139, R136, R139 ;  /* 0x0000008b888b7221 */ /* 0x000fe20000010000 */
[----:B------:R-:W-:-:S04]  /*3e40*/  HFMA2.MMA R147, -RZ, RZ, 0, 2.384185791015625e-07 ;  /* 0x00000004ff937435 */ /* 0x000fc800000001ff */
[----:B------:R-:W-:Y:S02]  /*3e50*/  MOV R150, R139 ;  /* 0x0000008b00967202 */ /* 0x000fe40000000f00 */
[----:B------:R-:W-:-:S07]  /*3e60*/  MOV R138, R199 ;  /* 0x000000c7008a7202 */ /* 0x000fce0000000f00 */
[----:B------:R-:W-:Y:S05]  /*3e70*/  WARPSYNC.COLLECTIVE R145, `(.L_x_9203) ;  /* 0x0000000091087348 */ /* 0x000fea0003c00000 */
[----:B------:R0:W1:Y:S02]  /*3e80*/  SHFL.DOWN P6, R199, R150, R147, R230 ;  /* 0x0800009396c77389 */ /* 0x00006400000c00e6 */
[----:B01----:R-:W-:Y:S01]  /*3e90*/  ENDCOLLECTIVE ;  /* 0x000000000000791b */ /* 0x003fe20003800000 */
.L_x_9203:
[----:B------:R-:W-:-:S05]  /*3ea0*/  FADD.FTZ R138, R137, R138 ;  /* 0x0000008a898a7221 */ /* 0x000fca0000010000 */
[----:B------:R-:W-:Y:S02]  /*3eb0*/  MOV R150, R138 ;  /* 0x0000008a00967202 */ /* 0x000fe40000000f00 */
[----:B------:R-:W-:-:S07]  /*3ec0*/  MOV R140, R199 ;  /* 0x000000c7008c7202 */ /* 0x000fce0000000f00 */
[----:B------:R-:W-:Y:S05]  /*3ed0*/  WARPSYNC.COLLECTIVE R145, `(.L_x_9204) ;  /* 0x0000000091087348 */ /* 0x000fea0003c00000 */
[----:B------:R0:W1:Y:S02]  /*3ee0*/  SHFL.DOWN P6, R199, R150, R147, R230 ;  /* 0x0800009396c77389 */ /* 0x00006400000c00e6 */
[----:B01----:R-:W-:Y:S01]  /*3ef0*/  ENDCOLLECTIVE ;  /* 0x000000000000791b */ /* 0x003fe20003800000 */
.L_x_9204:
[----:B------:R-:W-:Y:S01]  /*3f00*/  FADD.FTZ R140, R139, R140 ;  /* 0x0000008c8b8c7221 */ /* 0x000fe20000010000 */
[----:B------:R-:W-:-:S04]  /*3f10*/  HFMA2.MMA R147, -RZ, RZ, 0, 1.1920928955078125e-07 ;  /* 0x00000002ff937435 */ /* 0x000fc800000001ff */
[----:B------:R-:W-:Y:S02]  /*3f20*/  MOV R150, R140 ;  /* 0x0000008c00967202 */ /* 0x000fe40000000f00 */
[----:B------:R-:W-:-:S07]  /*3f30*/  MOV R141, R199 ;  /* 0x000000c7008d7202 */ /* 0x000fce0000000f00 */
[----:B------:R-:W-:Y:S05]  /*3f40*/  WARPSYNC.COLLECTIVE R145, `(.L_x_9205) ;  /* 0x0000000091087348 */ /* 0x000fea0003c00000 */
[----:B------:R0:W1:Y:S02]  /*3f50*/  SHFL.DOWN P6, R199, R150, R147, R230 ;  /* 0x0800009396c77389 */ /* 0x00006400000c00e6 */
[----:B01----:R-:W-:Y:S01]  /*3f60*/  ENDCOLLECTIVE ;  /* 0x000000000000791b */ /* 0x003fe20003800000 */
.L_x_9205:
[----:B------:R-:W-:-:S05]  /*3f70*/  FADD.FTZ R141, R138, R141 ;  /* 0x0000008d8a8d7221 */ /* 0x000fca0000010000 */
[----:B------:R-:W-:Y:S02]  /*3f80*/  MOV R150, R141 ;  /* 0x0000008d00967202 */ /* 0x000fe40000000f00 */
[----:B------:R-:W-:-:S07]  /*3f90*/  MOV R143, R199 ;  /* 0x000000c7008f7202 */ /* 0x000fce0000000f00 */
[----:B------:R-:W-:Y:S05]  /*3fa0*/  WARPSYNC.COLLECTIVE R145, `(.L_x_9206) ;  /* 0x0000000091087348 */ /* 0x000fea0003c00000 */
[----:B------:R0:W1:Y:S02]  /*3fb0*/  SHFL.DOWN P6, R199, R150, R147, R230 ;  /* 0x0800009396c77389 */ /* 0x00006400000c00e6 */
[----:B01----:R-:W-:Y:S01]  /*3fc0*/  ENDCOLLECTIVE ;  /* 0x000000000000791b */ /* 0x003fe20003800000 */
.L_x_9206:
[----:B------:R-:W-:Y:S01]  /*3fd0*/  FADD.FTZ R143, R140, R143 ;  /* 0x0000008f8c8f7221 */ /* 0x000fe20000010000 */
[----:B------:R-:W-:-:S04]  /*3fe0*/  HFMA2.MMA R147, -RZ, RZ, 0, 5.9604644775390625e-08 ;  /* 0x00000001ff937435 */ /* 0x000fc800000001ff */
[----:B------:R-:W-:Y:S02]  /*3ff0*/  MOV R150, R143 ;  /* 0x0000008f00967202 */ /* 0x000fe40000000f00 */
[----:B------:R-:W-:-:S07]  /*4000*/  MOV R142, R199 ;  /* 0x000000c7008e7202 */ /* 0x000fce0000000f00 */
[----:B------:R-:W-:Y:S05]  /*4010*/  WARPSYNC.COLLECTIVE R145, `(.L_x_9207) ;  /* 0x0000000091087348 */ /* 0x000fea0003c00000 */
[----:B------:R0:W1:Y:S02]  /*4020*/  SHFL.DOWN P6, R199, R150, R147, R230 ;  /* 0x0800009396c77389 */ /* 0x00006400000c00e6 */
[----:B01----:R-:W-:Y:S01]  /*4030*/  ENDCOLLECTIVE ;  /* 0x000000000000791b */ /* 0x003fe20003800000 */
.L_x_9207:
[----:B------:R-:W-:-:S05]  /*4040*/  FADD.FTZ R142, R141, R142 ;  /* 0x0000008e8d8e7221 */ /* 0x000fca0000010000 */
[----:B------:R-:W-:Y:S02]  /*4050*/  MOV R150, R142 ;  /* 0x0000008e00967202 */ /* 0x000fe40000000f00 */
[----:B------:R-:W-:-:S07]  /*4060*/  MOV R198, R199 ;  /* 0x000000c700c67202 */ /* 0x000fce0000000f00 */
[----:B------:R-:W-:Y:S05]  /*4070*/  WARPSYNC.COLLECTIVE R145, `(.L_x_9208) ;  /* 0x0000000091087348 */ /* 0x000fea0003c00000 */
[----:B------:R0:W1:Y:S02]  /*4080*/  SHFL.DOWN P6, R199, R150, R147, R230 ;  /* 0x0800009396c77389 */ /* 0x00006400000c00e6 */
[----:B01----:R-:W-:Y:S01]  /*4090*/  ENDCOLLECTIVE ;  /* 0x000000000000791b */ /* 0x003fe20003800000 */
.L_x_9208:
[----:B------:R-:W-:Y:S05]  /*40a0*/  BRA `(.L_x_9209) ;  /* 0xffffffe000147947 */ /* 0x000fea000383ffff */
.L_x_9210:
        /* <DEDUP_REMOVED lines=13> */
.L_x_11423:


//--------------------- .text._ZN10layer_norm13ln_bwd_kernelINS_13Kernel_traitsI6__halfffffjLj6144ELj1ELj1ELj8ELj16ENS_18Kernel_traits_baseILj6144ES2_ffffjLj256EEEEELb0ELb1ELb0ELb1EEEvNS_9BwdParamsE --------------------------
	.section	.text._ZN10layer_norm13ln_bwd_kernelINS_13Kernel_traitsI6__halfffffjLj6144ELj1ELj1ELj8ELj16ENS_18Kernel_traits_baseILj6144ES2_ffffjLj256EEEEELb0ELb1ELb0ELb1EEEvNS_9BwdParamsE,"ax",@progbits
	.align	128
        .global         _ZN10layer_norm13ln_bwd_kernelINS_13Kernel_traitsI6__halfffffjLj6144ELj1ELj1ELj8ELj16ENS_18Kernel_traits_baseILj6144ES2_ffffjLj256EEEEELb0ELb1ELb0ELb1EEEvNS_9BwdParamsE
        .type           _ZN10layer_norm13ln_bwd_kernelINS_13Kernel_traitsI6__halfffffjLj6144ELj1ELj1ELj8ELj16ENS_18Kernel_traits_baseILj6144ES2_ffffjLj256EEEEELb0ELb1ELb0ELb1EEEvNS_9BwdParamsE,@function
        .size           _ZN10layer_norm13ln_bwd_kernelINS_13Kernel_traitsI6__halfffffjLj6144ELj1ELj1ELj8ELj16ENS_18Kernel_traits_baseILj6144ES2_ffffjLj256EEEEELb0ELb1ELb0ELb1EEEvNS_9BwdParamsE,(.L_x_11424 - _ZN10layer_norm13ln_bwd_kernelINS_13Kernel_traitsI6__halfffffjLj6144ELj1ELj1ELj8ELj16ENS_18Kernel_traits_baseILj6144ES2_ffffjLj256EEEEELb0ELb1ELb0ELb1EEEvNS_9BwdParamsE)
        .other          _ZN10layer_norm13ln_bwd_kernelINS_13Kernel_traitsI6__halfffffjLj6144ELj1ELj1ELj8ELj16ENS_18Kernel_traits_baseILj6144ES2_ffffjLj256EEEEELb0ELb1ELb0ELb1EEEvNS_9BwdParamsE,@"STO_CUDA_ENTRY STV_DEFAULT"
_ZN10layer_norm13ln_bwd_kernelINS_13Kernel_traitsI6__halfffffjLj6144ELj1ELj1ELj8ELj16ENS_18Kernel_traits_baseILj6144ES2_ffffjLj256EEEEELb0ELb1ELb0ELb1EEEvNS_9BwdParamsE:
.text._ZN10layer_norm13ln_bwd_kernelINS_13Kernel_traitsI6__halfffffjLj6144ELj1ELj1ELj8ELj16ENS_18Kernel_traits_baseILj6144ES2_ffffjLj256EEEEELb0ELb1ELb0ELb1EEEvNS_9BwdParamsE:
        /* <DEDUP_REMOVED lines=51> */
.L_x_9211:
[----:B------:R-:W-:Y:S01]  /*0330*/  SHF.L.U32 R2, R0, 0x3, RZ ;  /* 0x0000000300027819 */ /* 0x000fe200000006ff */
[----:B------:R-:W-:-:S03]  /*0340*/  ULDC.64 UR4, c[0x0][0x260] ;  /* 0x0000980000047ab9 */ /* 0x000fc60000000a00 */
[----:B------:R-:W-:-:S04]  /*0350*/  LOP3.LUT R4, R2, 0x7f8, RZ, 0xc0, !PT ;  /* 0x000007f802047812 */ /* 0x000fc800078ec0ff */
[----:B------:R-:W-:-:S04]  /*0360*/  IADD3 R2, P0, R4, UR4, RZ ;  /* 0x0000000404027c10 */ /* 0x000fc8000ff1e0ff */
[----:B------:R-:W-:Y:S01]  /*0370*/  IADD3.X R3, RZ, UR5, RZ, P0, !PT ;  /* 0x00000005ff037c10 */ /* 0x000fe200087fe4ff */
[----:B------:R-:W-:Y:S02]  /*0380*/  ULDC.64 UR4, c[0x0][0x278] ;  /* 0x00009e0000047ab9 */ /* 0x000fe40000000a00 */
[----:B------:R-:W-:Y:S02]  /*0390*/  IADD3 R4, P0, R4, UR4, RZ ;  /* 0x0000000404047c10 */ /* 0x000fe4000ff1e0ff */
[----:B------:R-:W2:Y:S02]  /*03a0*/  LDG.E.64 R198, desc[UR6][R2.64] ;  /* 0x0000000602c67981 */ /* 0x000ea4000c1e1b00 */
[----:B------:R-:W-:Y:S01]  /*03b0*/  IADD3.X R5, RZ, UR5, RZ, P0, !PT ;  /* 0x00000005ff057c10 */ /* 0x000fe200087fe4ff */
[----:B------:R-:W-:Y:S01]  /*03c0*/  ULDC.64 UR4, c[0x0][0x270] ;  /* 0x00009c0000047ab9 */ /* 0x000fe20000000a00 */
[----:B------:R-:W3:Y:S04]  /*03d0*/  LDG.E.64 R194, desc[UR6][R2.64+0x800] ;  /* 0x0008000602c27981 */ /* 0x000ee8000c1e1b00 */
[----:B------:R-:W4:Y:S04]  /*03e0*/  LDG.E.64 R190, desc[UR6][R2.64+0x1000] ;  /* 0x0010000602be7981 */ /* 0x000f28000c1e1b00 */
[----:B------:R-:W5:Y:S04]  /*03f0*/  LDG.E.64 R186, desc[UR6][R2.64+0x1800] ;  /* 0x0018000602ba7981 */ /* 0x000f68000c1e1b00 */
[----:B------:R-:W5:Y:S04]  /*0400*/  LDG.E.64 R182, desc[UR6][R2.64+0x2000] ;  /* 0x0020000602b67981 */ /* 0x000f68000c1e1b00 */
[----:B------:R0:W5:Y:S04]  /*0410*/  LDG.E.64 R178, desc[UR6][R2.64+0x2800] ;  /* 0x0028000602b27981 */ /* 0x000168000c1e1b00 */
[----:B------:R-:W5:Y:S04]  /*0420*/  LDG.E.64 R174, desc[UR6][R4.64] ;  /* 0x0000000604ae7981 */ /* 0x000f68000c1e1b00 */
[----:B------:R-:W5:Y:S04]  /*0430*/  LDG.E.64 R170, desc[UR6][R4.64+0x800] ;  /* 0x0008000604aa7981 */ /* 0x000f68000c1e1b00 */
[----:B------:R-:W5:Y:S04]  /*0440*/  LDG.E.64 R148, desc[UR6][R4.64+0x1000] ;  /* 0x0010000604947981 */ /* 0x000f68000c1e1b00 */
[----:B------:R-:W5:Y:S04]  /*0450*/  LDG.E.64 R150, desc[UR6][R4.64+0x1800] ;  /* 0x0018000604967981 */ /* 0x000f68000c1e1b00 */
[----:B------:R-:W5:Y:S04]  /*0460*/  LDG.E.64 R152, desc[UR6][R4.64+0x2000] ;  /* 0x0020000604987981 */ /* 0x000f68000c1e1b00 */
[----:B------:R1:W5:Y:S01]  /*0470*/  LDG.E.64 R154, desc[UR6][R4.64+0x2800] ;  /* 0x00280006049a7981 */ /* 0x000362000c1e1b00 */
[----:B------:R-:W-:Y:S01]  /*0480*/  ISETP.NE.U32.AND P0, PT, RZ, UR4, PT ;  /* 0x00000004ff007c0c */ /* 0x000fe2000bf05070 */
[----:B------:R-:W-:Y:S01]  /*0490*/  HFMA2.MMA R224, -RZ, RZ, 0, 5.9604644775390625e-08 ;  /* 0x00000001ffe07435 */ /* 0x000fe200000001ff */
[----:B0-----:R-:W-:-:S02]  /*04a0*/  CS2R R2, SRZ ;  /* 0x0000000000027805 */ /* 0x001fc4000001ff00 */
[----:B------:R-:W-:Y:S02]  /*04b0*/  CS2R R6, SRZ ;  /* 0x0000000000067805 */ /* 0x000fe4000001ff00 */
[----:B------:R-:W-:Y:S02]  /*04c0*/  ISETP.NE.AND.EX P0, PT, RZ, UR5, PT, P0 ;  /* 0x00000005ff007c0c */ /* 0x000fe4000bf05300 */
[----:B------:R-:W-:Y:S02]  /*04d0*/  CS2R R8, SRZ ;  /* 0x0000000000087805 */ /* 0x000fe4000001ff00 */
[----:B------:R-:W-:Y:S02]  /*04e0*/  CS2R R10, SRZ ;  /* 0x00000000000a7805 */ /* 0x000fe4000001ff00 */
[----:B------:R-:W-:Y:S02]  /*04f0*/  CS2R R12, SRZ ;  /* 0x00000000000c7805 */ /* 0x000fe4000001ff00 */
[----:B------:R-:W-:-:S02]  /*0500*/  CS2R R14, SRZ ;  /* 0x00000000000e7805 */ /* 0x000fc4000001ff00 */
[----:B-1----:R-:W-:Y:S02]  /*0510*/  CS2R R4, SRZ ;  /* 0x0000000000047805 */ /* 0x002fe4000001ff00 */
        /* <DEDUP_REMOVED lines=64> */
[----:B------:R-:W-:Y:S01]  /*0920*/  HFMA2.MMA R148, -RZ, RZ, 0, 0 ;  /* 0x00000000ff947435 */ /* 0x000fe200000001ff */
        /* <DEDUP_REMOVED lines=36> */
[----:B------:R-:W-:-:S07]  /*0b70*/  HADD2.F32 R168, -RZ, R168.H0_H0 ;  /* 0x200000a8ffa87230 */ /* 0x000fce0000004100 */
.L_x_9215:
[----:B------:R-:W0:Y:S01]  /*0b80*/  LDC.64 R86, c[0x0][0x250] ;  /* 0x00009400ff567b82 */ /* 0x000e220000000a00 */
[----:B------:R-:W-:-:S05]  /*0b90*/  IMAD R72, R202, UR8, RZ ;  /* 0x00000008ca487c24 */ /* 0x000fca000f8e02ff */
[----:B------:R-:W-:Y:S02]  /*0ba0*/  SHF.R.S32.HI R73, RZ, 0x1f, R72 ;  /* 0x0000001fff497819 */ /* 0x000fe40000011448 */
[----:B------:R-:W1:Y:S02]  /*0bb0*/  LDC.64 R112, c[0x0][0x238] ;  /* 0x00008e00ff707b82 */ /* 0x000e640000000a00 */
[----:B------:R-:W-:Y:S02]  /*0bc0*/  LEA.HI R73, R73, R72, RZ, 0x2 ;  /* 0x0000004849497211 */ /* 0x000fe400078f10ff */
[----:B------:R-:W-:-:S04]  /*0bd0*/  LOP3.LUT R72, R0, 0xff, RZ, 0xc0, !PT ;  /* 0x000000ff00487812 */ /* 0x000fc800078ec0ff */
[----:B------:R-:W2:Y:S01]  /*0be0*/  LDC.64 R204, c[0x0][0x258] ;  /* 0x00009600ffcc7b82 */ /* 0x000ea20000000a00 */
[----:B------:R-:W-:-:S07]  /*0bf0*/  LEA.HI.SX32 R211, R73, R72, 0x1e ;  /* 0x0000004849d37211 */ /* 0x000fce00078ff2ff */
[----:B------:R-:W3:Y:S01]  /*0c00*/  LDC.64 R116, c[0x0][0x2b8] ;  /* 0x0000ae00ff747b82 */ /* 0x000ee20000000a00 */
[----:B0-----:R-:W-:Y:S01]  /*0c10*/  IMAD.WIDE R86, R202, 0x4, R86 ;  /* 0x00000004ca567825 */ /* 0x001fe200078e0256 */
[----:B------:R-:W-:-:S04]  /*0c20*/  IADD3 R207, R211, 0x200, RZ ;  /* 0x00000200d3cf7810 */ /* 0x000fc80007ffe0ff */
[----:B------:R-:W4:Y:S01]  /*0c30*/  LDG.E R208, desc[UR6][R86.64] ;  /* 0x0000000656d07981 */ /* 0x000f22000c1e1900 */
[--C-:B-1----:R-:W-:Y:S01]  /*0c40*/  IMAD.WIDE.U32 R72, R211, 0x10, R112.reuse ;  /* 0x00000010d3487825 */ /* 0x102fe200078e0070 */
[----:B------:R-:W0:Y:S03]  /*0c50*/  LDC.64 R156, c[0x0][0x2c8] ;  /* 0x0000b200ff9c7b82 */ /* 0x000e260000000a00 */
[----:B------:R-:W-:Y:S02]  /*0c60*/  IMAD.WIDE.U32 R88, R207, 0x10, R112 ;  /* 0x00000010cf587825 */ /* 0x000fe400078e0070 */
[----:B------:R-:W4:Y:S02]  /*0c70*/  LDG.E.128 R72, desc[UR6][R72.64] ;  /* 0x0000000648487981 */ /* 0x000f24000c1e1d00 */
[----:B--2---:R-:W-:Y:S01]  /*0c80*/  IMAD.WIDE R204, R202, 0x4, R204 ;  /* 0x00000004cacc7825 */ /* 0x004fe200078e02cc */
[----:B------:R-:W-:Y:S01]  /*0c90*/  IADD3 R206, R211, 0x300, RZ ;  /* 0x00000300d3ce7810 */ /* 0x000fe20007ffe0ff */
[----:B------:R-:W2:Y:S01]  /*0ca0*/  LDG.E.128 R88, desc[UR6][R88.64] ;  /* 0x0000000658587981 */ /* 0x000ea2000c1e1d00 */
[----:B------:R-:W1:Y:S03]  /*0cb0*/  @P0 LDC.64 R164, c[0x0][0x270] ;  /* 0x00009c00ffa40b82 */ /* 0x000e660000000a00 */
[----:B------:R0:W2:Y:S01]  /*0cc0*/  LDG.E R204, desc[UR6][R204.64] ;  /* 0x00000006cccc7981 */ /* 0x0000a2000c1e1900 */
[----:B---3--:R-:W-:-:S04]  /*0cd0*/  IMAD.WIDE.U32 R92, R207, 0x10, R116 ;  /* 0x00000010cf5c7825 */ /* 0x008fc800078e0074 */
[----:B------:R-:W-:Y:S02]  /*0ce0*/  IMAD.WIDE.U32 R96, R206, 0x10, R112 ;  /* 0x00000010ce607825 */ /* 0x000fe400078e0070 */
[----:B------:R-:W3:Y:S02]  /*0cf0*/  LDG.E.128 R92, desc[UR6][R92.64] ;  /* 0x000000065c5c7981 */ /* 0x000ee4000c1e1d00 */
[C---:B------:R-:W-:Y:S02]  /*0d00*/  IMAD.WIDE.U32 R76, R211.reuse, 0x10, R116 ;  /* 0x00000010d34c7825 */ /* 0x040fe400078e0074 */
[----:B------:R-:W3:Y:S01]  /*0d10*/  LDG.E.128 R96, desc[UR6][R96.64] ;  /* 0x0000000660607981 */ /* 0x000ee2000c1e1d00 */
[----:B------:R-:W-:-:S03]  /*0d20*/  IADD3 R209, R211, 0x100, RZ ;  /* 0x00000100d3d17810 */ /* 0x000fc60007ffe0ff */
[----:B------:R-:W3:Y:S02]  /*0d30*/  LDG.E.128 R76, desc[UR6][R76.64] ;  /* 0x000000064c4c7981 */ /* 0x000ee4000c1e1d00 */
[----:B------:R-:W-:-:S04]  /*0d40*/  IMAD.WIDE.U32 R80, R209, 0x10, R112 ;  /* 0x00000010d1507825 */ /* 0x000fc800078e0070 */
[--C-:B------:R-:W-:Y:S02]  /*0d50*/  IMAD.WIDE.U32 R84, R209, 0x10, R116.reuse ;  /* 0x00000010d1547825 */ /* 0x100fe400078e0074 */
[----:B------:R-:W3:Y:S04]  /*0d60*/  LDG.E.128 R80, desc[UR6][R80.64] ;  /* 0x0000000650507981 */ /* 0x000ee8000c1e1d00 */
[----:B------:R-:W3:Y:S01]  /*0d70*/  LDG.E.128 R84, desc[UR6][R84.64] ;  /* 0x0000000654547981 */ /* 0x000ee2000c1e1d00 */
[----:B------:R-:W-:Y:S01]  /*0d80*/  IMAD.WIDE.U32 R100, R206, 0x10, R116 ;  /* 0x00000010ce647825 */ /* 0x000fe200078e0074 */
[----:B0-----:R-:W-:-:S05]  /*0d90*/  IADD3 R205, R211, 0x400, RZ ;  /* 0x00000400d3cd7810 */ /* 0x001fca0007ffe0ff */
[----:B------:R-:W3:Y:S01]  /*0da0*/  LDG.E.128 R100, desc[UR6][R100.64] ;  /* 0x0000000664647981 */ /* 0x000ee2000c1e1d00 */
[----:B------:R-:W-:-:S04]  /*0db0*/  IMAD.WIDE.U32 R104, R205, 0x10, R112 ;  /* 0x00000010cd687825 */ /* 0x000fc800078e0070 */
[----:B------:R-:W-:Y:S02]  /*0dc0*/  IMAD.WIDE.U32 R108, R205, 0x10, R116 ;  /* 0x00000010cd6c7825 */ /* 0x000fe400078e0074 */
[----:B------:R-:W3:Y:S01]  /*0dd0*/  LDG.E.128 R104, desc[UR6][R104.64] ;  /* 0x0000000668687981 */ /* 0x000ee2000c1e1d00 */
[----:B------:R-:W-:-:S03]  /*0de0*/  IADD3 R203, R211, 0x500, RZ ;  /* 0x00000500d3cb7810 */ /* 0x000fc60007ffe0ff */
[----:B------:R-:W3:Y:S02]  /*0df0*/  LDG.E.128 R108, desc[UR6][R108.64] ;  /* 0x000000066c6c7981 */ /* 0x000ee4000c1e1d00 */
[----:B------:R-:W-:-:S04]  /*0e00*/  IMAD.WIDE.U32 R112, R203, 0x10, R112 ;  /* 0x00000010cb707825 */ /* 0x000fc800078e0070 */
[----:B------:R-:W-:Y:S02]  /*0e10*/  IMAD.WIDE.U32 R116, R203, 0x10, R116 ;  /* 0x00000010cb747825 */ /* 0x000fe400078e0074 */
[----:B------:R-:W3:Y:S04]  /*0e20*/  LDG.E.128 R112, desc[UR6][R112.64] ;  /* 0x0000000670707981 */ /* 0x000ee8000c1e1d00 */
[----:B------:R-:W3:Y:S01]  /*0e30*/  LDG.E.128 R116, desc[UR6][R116.64] ;  /* 0x0000000674747981 */ /* 0x000ee2000c1e1d00 */
[----:B------:R-:W-:-:S04]  /*0e40*/  ISETP.NE.U32.AND P1, PT, R156, RZ, PT ;  /* 0x000000ff9c00720c */ /* 0x000fc80003f25070 */
[----:B------:R-:W-:Y:S02]  /*0e50*/  ISETP.NE.AND.EX P1, PT, R157, RZ, PT, P1 ;  /* 0x000000ff9d00720c */ /* 0x000fe40003f25310 */
[----:B------:R-:W-:-:S11]  /*0e60*/  SHF.R.S32.HI R210, RZ, 0x1f, R202 ;  /* 0x0000001fffd27819 */ /* 0x000fd600000114ca */
[----:B------:R-:W0:Y:S01]  /*0e70*/  @P1 LDC.64 R216, c[0x0][0x2c8] ;  /* 0x0000b200ffd81b82 */ /* 0x000e220000000a00 */
[----:B-1----:R-:W-:-:S07]  /*0e80*/  @P0 LEA R226, P2, R202, R164, 0x2 ;  /* 0x000000a4cae20211 */ /* 0x002fce00078410ff */
[----:B------:R-:W1:Y:S01]  /*0e90*/  @P1 LDC.64 R212, c[0x0][0x2c8] ;  /* 0x0000b200ffd41b82 */ /* 0x000e620000000a00 */
[----:B------:R-:W-:Y:S02]  /*0ea0*/  @P0 LEA.HI.X R227, R202, R165, R210, 0x2, P2 ;  /* 0x000000a5cae30211 */ /* 0x000fe400010f14d2 */
[----:B------:R-:W-:-:S05]  /*0eb0*/  ISETP.NE.AND P2, PT, RZ, UR9, PT ;  /* 0x00000009ff007c0c */ /* 0x000fca000bf45270 */
[----:B------:R-:W1:Y:S08]  /*0ec0*/  @P1 LDC.64 R222, c[0x0][0x2c8] ;  /* 0x0000b200ffde1b82 */ /* 0x000e700000000a00 */
[----:B------:R-:W1:Y:S01]  /*0ed0*/  @P1 LDC.64 R214, c[0x0][0x2c8] ;  /* 0x0000b200ffd61b82 */ /* 0x000e620000000a00 */
[----:B0-----:R-:W-:Y:S01]  /*0ee0*/  @P1 IMAD.WIDE.U32 R216, R206, 0x10, R216 ;  /* 0x00000010ced81825 */ /* 0x001fe200078e00d8 */
[----:B------:R-:W-:-:S04]  /*0ef0*/  MOV R164, 0x3f800000 ;  /* 0x3f80000000a47802 */ /* 0x000fc80000000f00 */
[----:B------:R0:W5:Y:S02]  /*0f00*/  @P1 LDG.E.128 R56, desc[UR6][R216.64] ;  /* 0x00000006d8381981 */ /* 0x000164000c1e1d00 */
[----:B------:R-:W0:Y:S01]  /*0f10*/  @P1 LDC.64 R218, c[0x0][0x2c8] ;  /* 0x0000b200ffda1b82 */ /* 0x000e220000000a00 */
[----:B-1----:R-:W-:Y:S01]  /*0f20*/  @P1 IMAD.WIDE.U32 R228, R203, 0x10, R212 ;  /* 0x00000010cbe41825 */ /* 0x002fe200078e00d4 */
[----:B------:R1:W5:Y:S04]  /*0f30*/  @P0 LDG.E R164, desc[UR6][R226.64] ;  /* 0x00000006e2a40981 */ /* 0x000368000c1e1900 */
[----:B------:R-:W5:Y:S02]  /*0f40*/  @P1 LDG.E.128 R64, desc[UR6][R228.64] ;  /* 0x00000006e4401981 */ /* 0x000f64000c1e1d00 */
[----:B------:R-:W1:Y:S01]  /*0f50*/  @P1 LDC.64 R220, c[0x0][0x2c8] ;  /* 0x0000b200ffdc1b82 */ /* 0x000e620000000a00 */
[----:B------:R-:W-:-:S05]  /*0f60*/  @P1 IMAD.WIDE.U32 R222, R211, 0x10, R222 ;  /* 0x00000010d3de1825 */ /* 0x000fca00078e00de */
[----:B------:R3:W5:Y:S01]  /*0f70*/  @P1 LDG.E.128 R44, desc[UR6][R222.64] ;  /* 0x00000006de2c1981 */ /* 0x000762000c1e1d00 */
[----:B------:R-:W-:-:S05]  /*0f80*/  @P1 IMAD.WIDE.U32 R214, R205, 0x10, R214 ;  /* 0x00000010cdd61825 */ /* 0x000fca00078e00d6 */
[----:B------:R3:W5:Y:S01]  /*0f90*/  @P1 LDG.E.128 R60, desc[UR6][R214.64] ;  /* 0x00000006d63c1981 */ /* 0x000762000c1e1d00 */
[----:B0-----:R-:W-:-:S05]  /*0fa0*/  @P1 IMAD.WIDE.U32 R218, R207, 0x10, R218 ;  /* 0x00000010cfda1825 */ /* 0x001fca00078e00da */
[----:B------:R0:W5:Y:S01]  /*0fb0*/  @P1 LDG.E.128 R52, desc[UR6][R218.64] ;  /* 0x00000006da341981 */ /* 0x000162000c1e1d00 */
[----:B-1----:R-:W-:-:S05]  /*0fc0*/  @P1 IMAD.WIDE.U32 R220, R209, 0x10, R220 ;  /* 0x00000010d1dc1825 */ /* 0x002fca00078e00dc */
[----:B------:R1:W5:Y:S01]  /*0fd0*/  @P1 LDG.E.128 R48, desc[UR6][R220.64] ;  /* 0x00000006dc301981 */ /* 0x000362000c1e1d00 */
[----:B------:R-:W-:Y:S01]  /*0fe0*/  UMOV UR4, 0xffffffff ;  /* 0xffffffff00047882 */ /* 0x000fe20000000000 */
[----:B------:R-:W-:Y:S02]  /*0ff0*/  LOP3.LUT P1, RZ, R0, 0x1f, RZ, 0xc0, !PT ;  /* 0x0000001f00ff7812 */ /* 0x000fe4000782c0ff */
[----:B----4-:R-:W-:-:S05]  /*1000*/  FSEL R234, R208, RZ, !P2 ;  /* 0x000000ffd0ea7208 */ /* 0x010fca0005000000 */
[C---:B------:R-:W-:Y:S01]  /*1010*/  FADD.FTZ R73, -R234.reuse, R73 ;  /* 0x00000049ea497221 */ /* 0x040fe20000010100 */
[----:B------:R-:W-:-:S03]  /*1020*/  FADD.FTZ R75, -R234, R75 ;  /* 0x0000004bea4b7221 */ /* 0x000fc60000010100 */
[----:B--2---:R-:W-:Y:S01]  /*1030*/  FMUL.FTZ R213, R204, R73 ;  /* 0x00000049ccd57220 */ /* 0x004fe20000410000 */
[----:B------:R-:W-:Y:S01]  /*1040*/  FADD.FTZ R73, -R234, R88 ;  /* 0x00000058ea497221 */ /* 0x000fe20000010100 */
[----:B------:R-:W-:Y:S01]  /*1050*/  FMUL.FTZ R217, R204, R75 ;  /* 0x0000004bccd97220 */ /* 0x000fe20000410000 */
[----:B------:R-:W-:Y:S02]  /*1060*/  FADD.FTZ R75, -R234, R89 ;  /* 0x00000059ea4b7221 */ /* 0x000fe40000010100 */
[----:B------:R-:W-:Y:S01]  /*1070*/  FMUL.FTZ R89, R204, R73 ;  /* 0x00000049cc597220 */ /* 0x000fe20000410000 */
[----:B------:R-:W-:Y:S01]  /*1080*/  FADD.FTZ R73, -R234, R91 ;  /* 0x0000005bea497221 */ /* 0x000fe20000010100 */
[----:B------:R-:W-:Y:S01]  /*1090*/  FMUL.FTZ R91, R204, R75 ;  /* 0x0000004bcc5b7220 */ /* 0x000fe20000410000 */
[C---:B------:R-:W-:Y:S01]  /*10a0*/  FADD.FTZ R227, -R234.reuse, R90 ;  /* 0x0000005aeae37221 */ /* 0x040fe20000010100 */
[----:B------:R-:W-:Y:S01]  /*10b0*/  FADD.FTZ R165, -R234, R72 ;  /* 0x00000048eaa57221 */ /* 0x000fe20000010100 */
[C---:B---3--:R-:W-:Y:S01]  /*10c0*/  FADD.FTZ R40, R93.reuse, R40 ;  /* 0x000000285d287221 */ /* 0x048fe20000010000 */
[----:B------:R-:W-:Y:S01]  /*10d0*/  FFMA.FTZ R132, R93, R91, R132 ;  /* 0x0000005b5d847223 */ /* 0x000fe20000010084 */
[----:B------:R-:W-:Y:S01]  /*10e0*/  FMUL.FTZ R90, R192, R93 ;  /* 0x0000005dc05a7220 */ /* 0x000fe20000410000 */
[----:B------:R-:W-:Y:S01]  /*10f0*/  FMUL.FTZ R93, R204, R73 ;  /* 0x00000049cc5d7220 */ /* 0x000fe20000410000 */
[----:B------:R-:W-:Y:S01]  /*1100*/  FADD.FTZ R73, -R234, R96 ;  /* 0x00000060ea497221 */ /* 0x000fe20000010100 */
[----:B------:R-:W-:Y:S01]  /*1110*/  FMUL.FTZ R165, R204, R165 ;  /* 0x000000a5cca57220 */ /* 0x000fe20000410000 */
[----:B------:R-:W-:Y:S01]  /*1120*/  FMUL.FTZ R208, R201, R76 ;  /* 0x0000004cc9d07220 */ /* 0x000fe20000410000 */
[C---:B------:R-:W-:Y:S01]  /*1130*/  FADD.FTZ R38, R95.reuse, R38 ;  /* 0x000000265f267221 */ /* 0x040fe20000010000 */
[----:B------:R-:W-:Y:S01]  /*1140*/  FFMA.FTZ R130, R95, R93, R130 ;  /* 0x0000005d5f827223 */ /* 0x000fe20000010082 */
[----:B------:R-:W-:Y:S01]  /*1150*/  FMUL.FTZ R96, R190, R95 ;  /* 0x0000005fbe607220 */ /* 0x000fe20000410000 */
[----:B------:R-:W-:Y:S01]  /*1160*/  FMUL.FTZ R95, R204, R73 ;  /* 0x00000049cc5f7220 */ /* 0x000fe20000410000 */
[----:B------:R-:W-:Y:S01]  /*1170*/  FMUL.FTZ R210, R200, R77 ;  /* 0x0000004dc8d27220 */ /* 0x000fe20000410000 */
[----:B------:R-:W-:Y:S01]  /*1180*/  FADD.FTZ R73, RZ, R208 ;  /* 0x000000d0ff497221 */ /* 0x000fe20000010000 */
[----:B------:R-:W-:Y:S01]  /*1190*/  FADD.FTZ R223, -R234, R74 ;  /* 0x0000004aeadf7221 */ /* 0x000fe20000010100 */
[----:B------:R-:W-:Y:S01]  /*11a0*/  FFMA.FTZ R72, R165, R208, RZ ;  /* 0x000000d0a5487223 */ /* 0x000fe200000100ff */
[----:B------:R-:W-:Y:S01]  /*11b0*/  FMUL.FTZ R212, R199, R78 ;  /* 0x0000004ec7d47220 */ /* 0x000fe20000410000 */
[----:B------:R-:W-:Y:S01]  /*11c0*/  FADD.FTZ R73, R73, R210 ;  /* 0x000000d249497221 */ /* 0x000fe20000010000 */
[----:B------:R-:W-:Y:S01]  /*11d0*/  FMUL.FTZ R215, R204, R223 ;  /* 0x000000dfccd77220 */ /* 0x000fe20000410000 */
[----:B------:R-:W-:Y:S01]  /*11e0*/  FFMA.FTZ R72, R213, R210, R72 ;  /* 0x000000d2d5487223 */ /* 0x000fe20000010048 */
[----:B------:R-:W-:Y:S01]  /*11f0*/  FMUL.FTZ R214, R198, R79 ;  /* 0x0000004fc6d67220 */ /* 0x000fe20000410000 */
[----:B------:R-:W-:Y:S01]  /*1200*/  FADD.FTZ R73, R73, R212 ;  /* 0x000000d449497221 */ /* 0x000fe20000010000 */
[C---:B0-----:R-:W-:Y:S01]  /*1210*/  FADD.FTZ R219, -R234.reuse, R80 ;  /* 0x00000050eadb7221 */ /* 0x041fe20000010100 */
        /* <DEDUP_REMOVED lines=9> */
[----:B-1----:R-:W-:Y:S01]  /*12b0*/  FMUL.FTZ R221, R204, R81 ;  /* 0x00000051ccdd7220 */ /* 0x002fe20000410000 */
        /* <DEDUP_REMOVED lines=15> */
[----:B------:R-:W-:-:S02]  /*13b0*/  FMUL.FTZ R227, R204, R227 ;  /* 0x000000e3cce37220 */ /* 0x000fc40000410000 */
[----:B------:R-:W-:Y:S01]  /*13c0*/  FADD.FTZ R73, R73, R92 ;  /* 0x0000005c49497221 */ /* 0x000fe20000010000 */
        /* <DEDUP_REMOVED lines=8> */
[C---:B------:R-:W-:Y:S01]  /*1450*/  FADD.FTZ R75, -R234.reuse, R98 ;  /* 0x00000062ea4b7221 */ /* 0x040fe20000010100 */
[----:B------:R-:W-:Y:S01]  /*1460*/  FMUL.FTZ R226, R189, R100 ;  /* 0x00000064bde27220 */ /* 0x000fe20000410000 */
[----:B------:R-:W-:Y:S01]  /*1470*/  FADD.FTZ R73, R73, R96 ;  /* 0x0000006049497221 */ /* 0x000fe20000010000 */
[C---:B------:R-:W-:Y:S01]  /*1480*/  FADD.FTZ R97, -R234.reuse, R97 ;  /* 0x00000061ea617221 */ /* 0x040fe20000010100 */
[----:B------:R-:W-:Y:S01]  /*1490*/  FFMA.FTZ R72, R93, R96, R72 ;  /* 0x000000605d487223 */ /* 0x000fe20000010048 */
[----:B------:R-:W-:Y:S01]  /*14a0*/  FADD.FTZ R231, -R234, R99 ;  /* 0x00000063eae77221 */ /* 0x000fe20000010100 */
[----:B------:R-:W-:Y:S01]  /*14b0*/  FMUL.FTZ R99, R204, R75 ;  /* 0x0000004bcc637220 */ /* 0x000fe20000410000 */
[----:B------:R-:W-:Y:S01]  /*14c0*/  FMUL.FTZ R98, R188, R101 ;  /* 0x00000065bc627220 */ /* 0x000fe20000410000 */
[----:B------:R-:W-:Y:S01]  /*14d0*/  FADD.FTZ R73, R73, R226 ;  /* 0x000000e249497221 */ /* 0x000fe20000010000 */
[----:B------:R-:W-:Y:S01]  /*14e0*/  FMUL.FTZ R97, R204, R97 ;  /* 0x00000061cc617220 */ /* 0x000fe20000410000 */
        /* <DEDUP_REMOVED lines=31> */
[C---:B------:R-:W-:Y:S01]  /*16e0*/  FADD.FTZ R75, -R234.reuse, R112 ;  /* 0x00000070ea4b7221 */ /* 0x040fe20000010100 */
[----:B------:R-:W-:Y:S01]  /*16f0*/  FFMA.FTZ R72, R237, R228, R72 ;  /* 0x000000e4ed487223 */ /* 0x000fe20000010048 */
[----:B------:R-:W-:Y:S01]  /*1700*/  FMUL.FTZ R107, R181, R116 ;  /* 0x00000074b56b7220 */ /* 0x000fe20000410000 */
[----:B------:R-:W-:Y:S01]  /*1710*/  FADD.FTZ R74, R73, R88 ;  /* 0x00000058494a7221 */ /* 0x000fe20000010000 */
[----:B------:R-:W-:Y:S01]  /*1720*/  FADD.FTZ R105, -R234, R113 ;  /* 0x00000071ea697221 */ /* 0x000fe20000010100 */
[----:B------:R-:W-:Y:S01]  /*1730*/  FMUL.FTZ R104, R204, R75 ;  /* 0x0000004bcc687220 */ /* 0x000fe20000410000 */
[----:B------:R-:W-:Y:S01]  /*1740*/  FFMA.FTZ R73, R229, R88, R72 ;  /* 0x00000058e5497223 */ /* 0x000fe20000010048 */
[C---:B------:R-:W-:Y:S01]  /*1750*/  FADD.FTZ R146, R77.reuse, R146 ;  /* 0x000000924d927221 */ /* 0x040fe20000010000 */
[----:B------:R-:W-:Y:S01]  /*1760*/  FFMA.FTZ R148, R77, R213, R148 ;  /* 0x000000d54d947223 */ /* 0x000fe20000010094 */
[C---:B------:R-:W-:Y:S01]  /*1770*/  FADD.FTZ R33, R108.reuse, R33 ;  /* 0x000000216c217221 */ /* 0x040fe20000010000 */
[----:B------:R-:W-:Y:S01]  /*1780*/  FFMA.FTZ R125, R108, R233, R125 ;  /* 0x000000e96c7d7223 */ /* 0x000fe2000001007d */
[----:B------:R-:W-:Y:S01]  /*1790*/  FADD.FTZ R75, R118, R27 ;  /* 0x0000001b764b7221 */ /* 0x000fe20000010000 */
[----:B------:R-:W-:Y:S01]  /*17a0*/  FADD.FTZ R77, -R234, R114 ;  /* 0x00000072ea4d7221 */ /* 0x000fe20000010100 */
        /* <DEDUP_REMOVED lines=67> */
.L_x_9226:
[----:B------:R-:W-:Y:S01]  /*1be0*/  LOP3.LUT P4, RZ, R224, 0xff, RZ, 0xc0, !PT ;  /* 0x000000ffe0ff7812 */ /* 0x000fe2000788c0ff */
[----:B-1----:R-:W-:Y:S01]  /*1bf0*/  FADD.FTZ R72, R80, R81 ;  /* 0x0000005150487221 */ /* 0x002fe20000010000 */
[----:B--2---:R-:W-:Y:S01]  /*1c00*/  FADD.FTZ R73, R74, R83 ;  /* 0x000000534a497221 */ /* 0x004fe20000010000 */
[----:B------:R-:W-:Y:S10]  /*1c10*/  @P1 BRA `(.L_x_9214) ;  /* 0x0000000000241947 */ /* 0x000ff40003800000 */
        /* <DEDUP_REMOVED lines=9> */
.L_x_9214:
        /* <DEDUP_REMOVED lines=31> */
[----:B------:R-:W0:Y:S01]  /*1ea0*/  LDC.64 R84, c[0x0][0x2f8] ;  /* 0x0000be00ff547b82 */ /* 0x000e220000000a00 */
[----:B------:R-:W-:Y:S01]  /*1eb0*/  FADD.FTZ R86, R86, R101 ;  /* 0x0000006556567221 */ /* 0x000fe20000010000 */
[----:B------:R-:W-:-:S03]  /*1ec0*/  FADD.FTZ R72, R87, R72 ;  /* 0x0000004857487221 */ /* 0x000fc60000010000 */
[----:B------:R-:W-:Y:S01]  /*1ed0*/  FMUL.FTZ R86, R86, UR10 ;  /* 0x0000000a56567c20 */ /* 0x000fe20008410000 */
[----:B------:R-:W-:Y:S02]  /*1ee0*/  FMUL.FTZ R117, R72, UR10 ;  /* 0x0000000a48757c20 */ /* 0x000fe40008410000 */
[----:B------:R-:W1:Y:S02]  /*1ef0*/  LDC.64 R100, c[0x0][0x220] ;  /* 0x00008800ff647b82 */ /* 0x000e640000000a00 */
        /* <DEDUP_REMOVED lines=11> */
[----:B------:R-:W-:Y:S01]  /*1fb0*/  FADD.FTZ R75, R208, -R75 ;  /* 0x8000004bd04b7221 */ /* 0x000fe20000010000 */
[----:B------:R-:W-:Y:S01]  /*1fc0*/  FADD.FTZ R77, R210, -R77 ;  /* 0x8000004dd24d7221 */ /* 0x000fe20000010000 */
[----:B------:R-:W-:Y:S01]  /*1fd0*/  FADD.FTZ R79, R212, -R79 ;  /* 0x8000004fd44f7221 */ /* 0x000fe20000010000 */
[----:B------:R-:W-:Y:S01]  /*1fe0*/  FADD.FTZ R81, R214, -R217 ;  /* 0x800000d9d6517221 */ /* 0x000fe20000010000 */
[-CC-:B------:R-:W-:Y:S01]  /*1ff0*/  FFMA.FTZ R239, R227, R117.reuse, R116.reuse ;  /* 0x00000075e3ef7223 */ /* 0x180fe20000010074 */
[----:B------:R-:W2:Y:S01]  /*2000*/  @P2 LDC.64 R72, c[0x0][0x308] ;  /* 0x0000c200ff482b82 */ /* 0x000ea20000000a00 */
[-CC-:B------:R-:W-:Y:S01]  /*2010*/  FFMA.FTZ R113, R219, R117.reuse, R116.reuse ;  /* 0x00000075db717223 */ /* 0x180fe20000010074 */
[-CC-:B------:R-:W-:Y:S01]  /*2020*/  FFMA.FTZ R243, R223, R117.reuse, R116.reuse ;  /* 0x00000075dff37223 */ /* 0x180fe20000010074 */
[----:B------:R-:W-:Y:S01]  /*2030*/  FFMA.FTZ R245, R225, R117, R116 ;  /* 0x00000075e1f57223 */ /* 0x000fe20000010074 */
[----:B------:R-:W-:Y:S01]  /*2040*/  FADD.FTZ R227, R103, -R74 ;  /* 0x8000004a67e37221 */ /* 0x000fe20000010000 */
[C---:B------:R-:W-:Y:S01]  /*2050*/  FMUL.FTZ R75, R204.reuse, R75 ;  /* 0x0000004bcc4b7220 */ /* 0x040fe20000410000 */
[C---:B------:R-:W-:Y:S01]  /*2060*/  FMUL.FTZ R74, R204.reuse, R77 ;  /* 0x0000004dcc4a7220 */ /* 0x040fe20000410000 */
[C---:B------:R-:W-:Y:S01]  /*2070*/  FMUL.FTZ R79, R204.reuse, R79 ;  /* 0x0000004fcc4f7220 */ /* 0x040fe20000410000 */
[----:B------:R-:W3:Y:S01]  /*2080*/  @P2 LDC.64 R90, c[0x0][0x308] ;  /* 0x0000c200ff5a2b82 */ /* 0x000ee20000000a00 */
[----:B------:R-:W-:Y:S01]  /*2090*/  FMUL.FTZ R80, R204, R81 ;  /* 0x00000051cc507220 */ /* 0x000fe20000410000 */
[-CC-:B------:R-:W-:Y:S01]  /*20a0*/  FFMA.FTZ R219, R89, R117.reuse, R116.reuse ;  /* 0x0000007559db7223 */ /* 0x180fe20000010074 */
[----:B------:R-:W-:Y:S01]  /*20b0*/  FFMA.FTZ R223, R97, R117, R116 ;  /* 0x0000007561df7223 */ /* 0x000fe20000010074 */
[----:B------:R-:W-:Y:S01]  /*20c0*/  FADD.FTZ R113, R216, -R113 ;  /* 0x80000071d8717221 */ /* 0x000fe20000010000 */
[----:B------:R-:W-:Y:S01]  /*20d0*/  FADD.FTZ R165, R218, -R165 ;  /* 0x800000a5daa57221 */ /* 0x000fe20000010000 */
[----:B------:R-:W-:Y:S01]  /*20e0*/  FADD.FTZ R243, R220, -R243 ;  /* 0x800000f3dcf37221 */ /* 0x000fe20000010000 */
[----:B------:R-:W-:Y:S01]  /*20f0*/  FADD.FTZ R245, R222, -R245 ;  /* 0x800000f5def57221 */ /* 0x000fe20000010000 */
[----:B0-----:R-:W-:-:S04]  /*2100*/  IMAD.WIDE.U32 R84, R211, 0x10, R84 ;  /* 0x00000010d3547825 */ /* 0x001fc800078e0054 */
[----:B-----5:R-:W-:Y:S01]  /*2110*/  @P1 FADD.FTZ R75, R44, R75 ;  /* 0x0000004b2c4b1221 */ /* 0x020fe20000010000 */
[----:B------:R-:W-:Y:S01]  /*2120*/  @P1 FADD.FTZ R74, R45, R74 ;  /* 0x0000004a2d4a1221 */ /* 0x000fe20000010000 */
[----:B------:R-:W-:Y:S01]  /*2130*/  @P1 FADD.FTZ R79, R46, R79 ;  /* 0x0000004f2e4f1221 */ /* 0x000fe20000010000 */
[----:B------:R-:W-:Y:S01]  /*2140*/  @P1 FADD.FTZ R80, R47, R80 ;  /* 0x000000502f501221 */ /* 0x000fe20000010000 */
[----:B------:R-:W-:Y:S01]  /*2150*/  FADD.FTZ R219, R92, -R219 ;  /* 0x800000db5cdb7221 */ /* 0x000fe20000010000 */
[----:B------:R-:W-:Y:S01]  /*2160*/  FADD.FTZ R223, R98, -R223 ;  /* 0x800000df62df7221 */ /* 0x000fe20000010000 */
[----:B------:R-:W-:Y:S01]  /*2170*/  FFMA.FTZ R241, R93, R117, R116 ;  /* 0x000000755df17223 */ /* 0x000fe20000010074 */
[----:B--2---:R-:W-:-:S04]  /*2180*/  @P2 IMAD.WIDE.U32 R86, R211, 0x10, R72 ;  /* 0x00000010d3562825 */ /* 0x004fc800078e0048 */
[C---:B------:R-:W-:Y:S01]  /*2190*/  FMUL.FTZ R113, R204.reuse, R113 ;  /* 0x00000071cc717220 */ /* 0x040fe20000410000 */
[C---:B------:R-:W-:Y:S01]  /*21a0*/  FMUL.FTZ R92, R204.reuse, R165 ;  /* 0x000000a5cc5c7220 */ /* 0x040fe20000410000 */
[----:B------:R-:W-:Y:S01]  /*21b0*/  FMUL.FTZ R243, R204, R243 ;  /* 0x000000f3ccf37220 */ /* 0x000fe20000410000 */
[----:B-1----:R-:W-:-:S04]  /*21c0*/  IMAD.WIDE.U32 R72, R211, 0x10, R100 ;  /* 0x00000010d3487825 */ /* 0x002fc800078e0064 */
[--C-:B------:R-:W-:Y:S01]  /*21d0*/  FFMA.FTZ R211, R229, R117, R116.reuse ;  /* 0x00000075e5d37223 */ /* 0x100fe20000010074 */
[----:B------:R-:W-:Y:S01]  /*21e0*/  FMUL.FTZ R98, R204, R245 ;  /* 0x000000f5cc627220 */ /* 0x000fe20000410000 */
[-C--:B------:R-:W-:Y:S01]  /*21f0*/  FMUL.FTZ R118, R75, R164.reuse ;  /* 0x000000a44b767220 */ /* 0x080fe20000410000 */
[-C--:B------:R-:W-:Y:S01]  /*2200*/  FMUL.FTZ R119, R74, R164.reuse ;  /* 0x000000a44a777220 */ /* 0x080fe20000410000 */
[CC--:B------:R-:W-:Y:S01]  /*2210*/  FMUL.FTZ R156, R79.reuse, R164.reuse ;  /* 0x000000a44f9c7220 */ /* 0x0c0fe20000410000 */
[----:B------:R-:W-:Y:S01]  /*2220*/  FMUL.FTZ R157, R80, R164 ;  /* 0x000000a4509d7220 */ /* 0x000fe20000410000 */
[----:B------:R-:W-:Y:S01]  /*2230*/  FADD.FTZ R211, R88, -R211 ;  /* 0x800000d358d37221 */ /* 0x000fe20000010000 */
[----:B------:R-:W-:Y:S01]  /*2240*/  SEL R78, R79, R70, P3 ;  /* 0x000000464f4e7207 */ /* 0x000fe20001800000 */
[----:B------:R-:W-:Y:S01]  /*2250*/  FFMA.FTZ R225, R99, R117, R116 ;  /* 0x0000007563e17223 */ /* 0x000fe20000010074 */
[----:B------:R-:W-:Y:S01]  /*2260*/  LEA R88, P5, R209, UR14, 0x4 ;  /* 0x0000000ed1587c11 */ /* 0x000fe2000f8a20ff */
[----:B------:R-:W-:Y:S01]  /*2270*/  @P1 FADD.FTZ R113, R48, R113 ;  /* 0x0000007130711221 */ /* 0x000fe20000010000 */
[----:B------:R-:W-:Y:S01]  /*2280*/  SEL R76, R75, R68, P3 ;  /* 0x000000444b4c7207 */ /* 0x000fe20001800000 */
[----:B------:R-:W-:Y:S01]  /*2290*/  @P1 FADD.FTZ R92, R49, R92 ;  /* 0x0000005c315c1221 */ /* 0x000fe20000010000 */
[----:B------:R-:W-:Y:S01]  /*22a0*/  SEL R77, R74, R69, P3 ;  /* 0x000000454a4d7207 */ /* 0x000fe20001800000 */
[----:B------:R-:W-:Y:S01]  /*22b0*/  @P1 FADD.FTZ R243, R50, R243 ;  /* 0x000000f332f31221 */ /* 0x000fe20000010000 */
[----:B------:R-:W-:Y:S01]  /*22c0*/  SEL R79, R80, R71, P3 ;  /* 0x00000047504f7207 */ /* 0x000fe20001800000 */
[----:B------:R-:W-:Y:S01]  /*22d0*/  @P1 FADD.FTZ R98, R51, R98 ;  /* 0x0000006233621221 */ /* 0x000fe20000010000 */
[----:B------:R-:W-:Y:S01]  /*22e0*/  FMUL.FTZ R80, R177, R118 ;  /* 0x00000076b1507220 */ /* 0x000fe20000410000 */
[----:B------:R-:W-:Y:S01]  /*22f0*/  FMUL.FTZ R81, R176, R119 ;  /* 0x00000077b0517220 */ /* 0x000fe20000410000 */
[----:B------:R-:W-:Y:S01]  /*2300*/  FMUL.FTZ R82, R175, R156 ;  /* 0x0000009caf527220 */ /* 0x000fe20000410000 */
[----:B------:R-:W-:Y:S01]  /*2310*/  FMUL.FTZ R83, R174, R157 ;  /* 0x0000009dae537220 */ /* 0x000fe20000410000 */
[----:B------:R-:W-:Y:S01]  /*2320*/  FADD.FTZ R241, R96, -R241 ;  /* 0x800000f160f17221 */ /* 0x000fe20000010000 */
[C---:B------:R-:W-:Y:S01]  /*2330*/  LEA.HI.X R89, R209.reuse, UR15, RZ, 0x4, P5 ;  /* 0x0000000fd1597c11 */ /* 0x040fe2000a8f24ff */
[----:B---3--:R-:W-:-:S04]  /*2340*/  @P2 IMAD.WIDE.U32 R90, R209, 0x10, R90 ;  /* 0x00000010d15a2825 */ /* 0x008fc800078e005a */
[----:B------:R-:W-:Y:S01]  /*2350*/  FADD.FTZ R225, R102, -R225 ;  /* 0x800000e166e17221 */ /* 0x000fe20000010000 */
[----:B------:R-:W2:Y:S01]  /*2360*/  LDG.E.128 R72, desc[UR6][R72.64] ;  /* 0x0000000648487981 */ /* 0x000ea2000c1e1d00 */
[----:B------:R-:W-:Y:S01]  /*2370*/  FMUL.FTZ R208, R113, R164 ;  /* 0x000000a471d07220 */ /* 0x000fe20000410000 */
[----:B------:R-:W-:-:S04]  /*2380*/  IMAD.WIDE.U32 R96, R209, 0x10, R100 ;  /* 0x00000010d1607825 */ /* 0x000fc800078e0064 */
[-C--:B------:R-:W-:Y:S01]  /*2390*/  FMUL.FTZ R165, R92, R164.reuse ;  /* 0x000000a45ca57220 */ /* 0x080fe20000410000 */
[-C--:B------:R-:W-:Y:S01]  /*23a0*/  FMUL.FTZ R210, R243, R164.reuse ;  /* 0x000000a4f3d27220 */ /* 0x080fe20000410000 */
[-C--:B------:R-:W-:Y:S01]  /*23b0*/  FMUL.FTZ R209, R98, R164.reuse ;  /* 0x000000a462d17220 */ /* 0x080fe20000410000 */
[----:B------:R0:W-:Y:S01]  /*23c0*/  @P2 STG.E.128 desc[UR6][R86.64], R76 ;  /* 0x0000004c56002986 */ /* 0x0001e2000c101d06 */
[C---:B------:R-:W-:Y:S01]  /*23d0*/  FMUL.FTZ R103, R204.reuse, R219 ;  /* 0x000000dbcc677220 */ /* 0x040fe20000410000 */
[----:B------:R-:W-:Y:S01]  /*23e0*/  FMUL.FTZ R102, R204, R221 ;  /* 0x000000ddcc667220 */ /* 0x000fe20000410000 */
[----:B------:R-:W-:Y:S01]  /*23f0*/  FADD.FTZ R239, R94, -R239 ;  /* 0x800000ef5eef7221 */ /* 0x000fe20000010000 */
[-C--:B------:R-:W-:Y:S01]  /*2400*/  FFMA.FTZ R115, R95, R117.reuse, R116 ;  /* 0x000000755f737223 */ /* 0x080fe20000010074 */
[----:B------:R1:W-:Y:S01]  /*2410*/  STG.E.128 desc[UR6][R84.64], R80 ;  /* 0x0000005054007986 */ /* 0x0003e2000c101d06 */
[----:B------:R-:W3:Y:S01]  /*2420*/  @P2 LDC.64 R94, c[0x0][0x308] ;  /* 0x0000c200ff5e2b82 */ /* 0x000ee20000000a00 */
[----:B------:R-:W-:Y:S01]  /*2430*/  @P1 FADD.FTZ R103, R52, R103 ;  /* 0x0000006734671221 */ /* 0x000fe20000010000 */
[----:B------:R-:W-:Y:S01]  /*2440*/  @P1 FADD.FTZ R102, R53, R102 ;  /* 0x0000006635661221 */ /* 0x000fe20000010000 */
[-CC-:B------:R-:W-:Y:S01]  /*2450*/  FFMA.FTZ R217, R233, R117.reuse, R116.reuse ;  /* 0x00000075e9d97223 */ /* 0x180fe20000010074 */
[-CC-:B------:R-:W-:Y:S01]  /*2460*/  FFMA.FTZ R213, R235, R117.reuse, R116.reuse ;  /* 0x00000075ebd57223 */ /* 0x180fe20000010074 */
[-C--:B------:R-:W-:Y:S01]  /*2470*/  FMUL.FTZ R214, R103, R164.reuse ;  /* 0x000000a467d67220 */ /* 0x080fe20000410000 */
[----:B------:R-:W-:Y:S01]  /*2480*/  FMUL.FTZ R219, R102, R164 ;  /* 0x000000a466db7220 */ /* 0x000fe20000410000 */
[----:B------:R-:W-:Y:S01]  /*2490*/  FFMA.FTZ R215, R237, R117, R116 ;  /* 0x00000075edd77223 */ /* 0x000fe20000010074 */
[----:B0-----:R-:W-:Y:S01]  /*24a0*/  FMUL.FTZ R86, R171, R210 ;  /* 0x000000d2ab567220 */ /* 0x001fe20000410000 */
[----:B------:R-:W-:Y:S01]  /*24b0*/  FMUL.FTZ R87, R170, R209 ;  /* 0x000000d1aa577220 */ /* 0x000fe20000410000 */
[----:B------:R0:W4:Y:S01]  /*24c0*/  LDG.E.128 R76, desc[UR6][R96.64] ;  /* 0x00000006604c7981 */ /* 0x000122000c1e1d00 */
[C---:B------:R-:W-:Y:S01]  /*24d0*/  FMUL.FTZ R114, R204.reuse, R241 ;  /* 0x000000f1cc727220 */ /* 0x040fe20000410000 */
[----:B------:R-:W-:Y:S01]  /*24e0*/  FMUL.FTZ R239, R204, R239 ;  /* 0x000000efccef7220 */ /* 0x000fe20000410000 */
[----:B-1----:R-:W-:Y:S01]  /*24f0*/  SEL R80, R113, R68, P3 ;  /* 0x0000004471507207 */ /* 0x002fe20001800000 */
[----:B------:R-:W-:Y:S01]  /*2500*/  FMUL.FTZ R84, R173, R208 ;  /* 0x000000d0ad547220 */ /* 0x000fe20000410000 */
[----:B------:R-:W-:Y:S01]  /*2510*/  SEL R81, R92, R69, P3 ;  /* 0x000000455c517207 */ /* 0x000fe20001800000 */
[----:B------:R-:W-:Y:S01]  /*2520*/  FMUL.FTZ R85, R172, R165 ;  /* 0x000000a5ac557220 */ /* 0x000fe20000410000 */
[----:B------:R-:W-:Y:S01]  /*2530*/  SEL R82, R243, R70, P3 ;  /* 0x00000046f3527207 */ /* 0x000fe20001800000 */
[----:B------:R-:W-:Y:S01]  /*2540*/  FADD.FTZ R115, R226, -R115 ;  /* 0x80000073e2737221 */ /* 0x000fe20000010000 */
[----:B------:R-:W-:Y:S01]  /*2550*/  SEL R83, R98, R71, P3 ;  /* 0x0000004762537207 */ /* 0x000fe20001800000 */
[----:B---3--:R-:W-:Y:S01]  /*2560*/  @P2 IMAD.WIDE.U32 R94, R207, 0x10, R94 ;  /* 0x00000010cf5e2825 */ /* 0x008fe200078e005e */
[----:B------:R-:W1:Y:S03]  /*2570*/  @P2 LDC.64 R98, c[0x0][0x308] ;  /* 0x0000c200ff622b82 */ /* 0x000e660000000a00 */
[----:B------:R-:W-:Y:S01]  /*2580*/  FMUL.FTZ R222, R204, R227 ;  /* 0x000000e3ccde7220 */ /* 0x000fe20000410000 */
[----:B------:R-:W-:Y:S01]  /*2590*/  FADD.FTZ R217, R232, -R217 ;  /* 0x800000d9e8d97221 */ /* 0x000fe20000010000 */
[----:B------:R-:W-:Y:S01]  /*25a0*/  @P2 STG.E.128 desc[UR6][R90.64], R80 ;  /* 0x000000505a002986 */ /* 0x000fe2000c101d06 */
[----:B------:R-:W-:Y:S01]  /*25b0*/  FADD.FTZ R213, R230, -R213 ;  /* 0x800000d5e6d57221 */ /* 0x000fe20000010000 */
[----:B------:R-:W-:-:S02]  /*25c0*/  FADD.FTZ R215, R228, -R215 ;  /* 0x800000d7e4d77221 */ /* 0x000fc40000010000 */
[----:B------:R3:W-:Y:S01]  /*25d0*/  STG.E.128 desc[UR6][R88.64], R84 ;  /* 0x0000005458007986 */ /* 0x0007e2000c101d06 */
[----:B------:R-:W-:-:S04]  /*25e0*/  IMAD.WIDE.U32 R112, R207, 0x10, R100 ;  /* 0x00000010cf707825 */ /* 0x000fc800078e0064 */
[----:B------:R-:W-:Y:S01]  /*25f0*/  @P1 FADD.FTZ R114, R55, R114 ;  /* 0x0000007237721221 */ /* 0x000fe20000010000 */
[----:B------:R-:W-:Y:S01]  /*2600*/  @P1 FADD.FTZ R239, R54, R239 ;  /* 0x000000ef36ef1221 */ /* 0x000fe20000010000 */
[----:B------:R-:W-:Y:S02]  /*2610*/  LEA R92, P5, R207, UR14, 0x4 ;  /* 0x0000000ecf5c7c11 */ /* 0x000fe4000f8a20ff */
[----:B---3--:R-:W-:Y:S02]  /*2620*/  SEL R84, R103, R68, P3 ;  /* 0x0000004467547207 */ /* 0x008fe40001800000 */
[----:B------:R-:W-:Y:S01]  /*2630*/  SEL R85, R102, R69, P3 ;  /* 0x0000004566557207 */ /* 0x000fe20001800000 */
[----:B------:R3:W4:Y:S01]  /*2640*/  LDG.E.128 R80, desc[UR6][R112.64] ;  /* 0x0000000670507981 */ /* 0x000722000c1e1d00 */
[----:B------:R-:W3:Y:S01]  /*2650*/  @P2 LDC.64 R102, c[0x0][0x308] ;  /* 0x0000c200ff662b82 */ /* 0x000ee20000000a00 */
[CC--:B------:R-:W-:Y:S01]  /*2660*/  FMUL.FTZ R212, R239.reuse, R164.reuse ;  /* 0x000000a4efd47220 */ /* 0x0c0fe20000410000 */
[C---:B------:R-:W-:Y:S01]  /*2670*/  FMUL.FTZ R221, R114.reuse, R164 ;  /* 0x000000a472dd7220 */ /* 0x040fe20000410000 */
[----:B------:R-:W-:Y:S01]  /*2680*/  SEL R87, R114, R71, P3 ;  /* 0x0000004772577207 */ /* 0x000fe20001800000 */
[C---:B------:R-:W-:Y:S01]  /*2690*/  FMUL.FTZ R115, R204.reuse, R115 ;  /* 0x00000073cc737220 */ /* 0x040fe20000410000 */
[----:B------:R-:W-:Y:S01]  /*26a0*/  FMUL.FTZ R114, R204, R223 ;  /* 0x000000dfcc727220 */ /* 0x000fe20000410000 */
[----:B------:R-:W-:Y:S01]  /*26b0*/  SEL R86, R239, R70, P3 ;  /* 0x00000046ef567207 */ /* 0x000fe20001800000 */
[----:B------:R-:W-:Y:S01]  /*26c0*/  FMUL.FTZ R88, R169, R214 ;  /* 0x000000d6a9587220 */ /* 0x000fe20000410000 */
[----:B------:R-:W-:Y:S01]  /*26d0*/  LEA.HI.X R93, R207, UR15, RZ, 0x4, P5 ;  /* 0x0000000fcf5d7c11 */ /* 0x000fe2000a8f24ff */
[----:B------:R-:W-:Y:S01]  /*26e0*/  FMUL.FTZ R89, R158, R219 ;  /* 0x000000db9e597220 */ /* 0x000fe20000410000 */
[----:B------:R-:W-:Y:S01]  /*26f0*/  FMUL.FTZ R90, R149, R212 ;  /* 0x000000d4955a7220 */ /* 0x000fe20000410000 */
[----:B------:R-:W-:Y:S01]  /*2700*/  FMUL.FTZ R91, R160, R221 ;  /* 0x000000dda05b7220 */ /* 0x000fe20000410000 */
[----:B------:R-:W-:Y:S01]  /*2710*/  @P1 FADD.FTZ R115, R56, R115 ;  /* 0x0000007338731221 */ /* 0x000fe20000010000 */
[----:B------:R-:W-:Y:S01]  /*2720*/  @P1 FADD.FTZ R114, R57, R114 ;  /* 0x0000007239721221 */ /* 0x000fe20000010000 */
[----:B------:R-:W-:Y:S01]  /*2730*/  FMUL.FTZ R223, R204, R225 ;  /* 0x000000e1ccdf7220 */ /* 0x000fe20000410000 */
[----:B------:R-:W-:Y:S01]  /*2740*/  @P2 STG.E.128 desc[UR6][R94.64], R84 ;  /* 0x000000545e002986 */ /* 0x000fe2000c101d06 */
[----:B0-----:R-:W-:Y:S01]  /*2750*/  LEA R96, P5, R206, UR14, 0x4 ;  /* 0x0000000ece607c11 */ /* 0x001fe2000f8a20ff */
[----:B------:R-:W-:Y:S01]  /*2760*/  @P1 FADD.FTZ R222, R59, R222 ;  /* 0x000000de3bde1221 */ /* 0x000fe20000010000 */
[----:B------:R-:W-:Y:S01]  /*2770*/  @P1 FADD.FTZ R223, R58, R223 ;  /* 0x000000df3adf1221 */ /* 0x000fe20000010000 */
[----:B------:R0:W-:Y:S01]  /*2780*/  STG.E.128 desc[UR6][R92.64], R88 ;  /* 0x000000585c007986 */ /* 0x0001e2000c101d06 */
[-C--:B------:R-:W-:Y:S01]  /*2790*/  FMUL.FTZ R220, R115, R164.reuse ;  /* 0x000000a473dc7220 */ /* 0x080fe20000410000 */
[----:B------:R-:W-:Y:S01]  /*27a0*/  FMUL.FTZ R218, R114, R164 ;  /* 0x000000a472da7220 */ /* 0x000fe20000410000 */
[C---:B------:R-:W-:Y:S01]  /*27b0*/  FMUL.FTZ R217, R204.reuse, R217 ;  /* 0x000000d9ccd97220 */ /* 0x040fe20000410000 */
[C---:B------:R-:W-:Y:S01]  /*27c0*/  FMUL.FTZ R215, R204.reuse, R215 ;  /* 0x000000d7ccd77220 */ /* 0x040fe20000410000 */
[----:B------:R-:W-:Y:S01]  /*27d0*/  FMUL.FTZ R228, R204, R211 ;  /* 0x000000d3cce47220 */ /* 0x000fe20000410000 */
[C---:B------:R-:W-:Y:S01]  /*27e0*/  LEA.HI.X R97, R206.reuse, UR15, RZ, 0x4, P5 ;  /* 0x0000000fce617c11 */ /* 0x040fe2000a8f24ff */
[----:B-1----:R-:W-:-:S04]  /*27f0*/  @P2 IMAD.WIDE.U32 R98, R206, 0x10, R98 ;  /* 0x00000010ce622825 */ /* 0x002fc800078e0062 */
[-C--:B------:R-:W-:Y:S01]  /*2800*/  FMUL.FTZ R216, R223, R164.reuse ;  /* 0x000000a4dfd87220 */ /* 0x080fe20000410000 */
[----:B------:R-:W-:Y:S01]  /*2810*/  FMUL.FTZ R225, R222, R164 ;  /* 0x000000a4dee17220 */ /* 0x000fe20000410000 */
[----:B---3--:R-:W-:Y:S01]  /*2820*/  LEA R112, P5, R205, UR14, 0x4 ;  /* 0x0000000ecd707c11 */ /* 0x008fe2000f8a20ff */
[----:B------:R-:W-:-:S04]  /*2830*/  IMAD.WIDE.U32 R206, R206, 0x10, R100 ;  /* 0x00000010cece7825 */ /* 0x000fc800078e0064 */
[----:B------:R-:W-:Y:S01]  /*2840*/  @P1 FADD.FTZ R217, R60, R217 ;  /* 0x000000d93cd91221 */ /* 0x000fe20000010000 */
[----:B0-----:R-:W-:Y:S02]  /*2850*/  SEL R88, R115, R68, P3 ;  /* 0x0000004473587207 */ /* 0x001fe40001800000 */
[----:B------:R-:W-:Y:S01]  /*2860*/  SEL R89, R114, R69, P3 ;  /* 0x0000004572597207 */ /* 0x000fe20001800000 */
[----:B------:R-:W-:-:S04]  /*2870*/  @P2 IMAD.WIDE.U32 R114, R205, 0x10, R102 ;  /* 0x00000010cd722825 */ /* 0x000fc800078e0066 */
[----:B------:R-:W-:Y:S01]  /*2880*/  FMUL.FTZ R102, R204, R213 ;  /* 0x000000d5cc667220 */ /* 0x000fe20000410000 */
[----:B------:R-:W-:Y:S01]  /*2890*/  @P1 FADD.FTZ R215, R62, R215 ;  /* 0x000000d73ed71221 */ /* 0x000fe20000010000 */
[----:B------:R-:W-:Y:S01]  /*28a0*/  @P1 FADD.FTZ R228, R63, R228 ;  /* 0x000000e43fe41221 */ /* 0x000fe20000010000 */
[----:B------:R-:W-:Y:S01]  /*28b0*/  SEL R90, R223, R70, P3 ;  /* 0x00000046df5a7207 */ /* 0x000fe20001800000 */
[----:B------:R-:W-:Y:S01]  /*28c0*/  @P1 FADD.FTZ R102, R61, R102 ;  /* 0x000000663d661221 */ /* 0x000fe20000010000 */
[----:B------:R-:W-:Y:S01]  /*28d0*/  SEL R91, R222, R71, P3 ;  /* 0x00000047de5b7207 */ /* 0x000fe20001800000 */
[----:B------:R-:W-:Y:S01]  /*28e0*/  FMUL.FTZ R92, R150, R220 ;  /* 0x000000dc965c7220 */ /* 0x000fe20000410000 */
[----:B------:R-:W-:Y:S01]  /*28f0*/  FMUL.FTZ R93, R161, R218 ;  /* 0x000000daa15d7220 */ /* 0x000fe20000410000 */
[----:B------:R-:W-:Y:S01]  /*2900*/  FMUL.FTZ R94, R151, R216 ;  /* 0x000000d8975e7220 */ /* 0x000fe20000410000 */
[----:B------:R-:W-:Y:S01]  /*2910*/  FMUL.FTZ R95, R162, R225 ;  /* 0x000000e1a25f7220 */ /* 0x000fe20000410000 */
[----:B------:R0:W3:Y:S01]  /*2920*/  LDG.E.128 R84, desc[UR6][R206.64] ;  /* 0x00000006ce547981 */ /* 0x0000e2000c1e1d00 */
[C---:B------:R-:W-:Y:S01]  /*2930*/  LEA.HI.X R113, R205.reuse, UR15, RZ, 0x4, P5 ;  /* 0x0000000fcd717c11 */ /* 0x040fe2000a8f24ff */
[----:B------:R-:W-:-:S04]  /*2940*/  IMAD.WIDE.U32 R222, R205, 0x10, R100 ;  /* 0x00000010cdde7825 */ /* 0x000fc800078e0064 */
[-C--:B------:R-:W-:Y:S01]  /*2950*/  FMUL.FTZ R226, R217, R164.reuse ;  /* 0x000000a4d9e27220 */ /* 0x080fe20000410000 */
[-C--:B------:R-:W-:Y:S01]  /*2960*/  FMUL.FTZ R224, R102, R164.reuse ;  /* 0x000000a466e07220 */ /* 0x080fe20000410000 */
[-C--:B------:R-:W-:Y:S01]  /*2970*/  FMUL.FTZ R205, R228, R164.reuse ;  /* 0x000000a4e4cd7220 */ /* 0x080fe20000410000 */
[----:B------:R1:W-:Y:S01]  /*2980*/  @P2 STG.E.128 desc[UR6][R98.64], R88 ;  /* 0x0000005862002986 */ /* 0x0003e2000c101d06 */
[----:B0-----:R-:W-:-:S03]  /*2990*/  FMUL.FTZ R206, R215, R164 ;  /* 0x000000a4d7ce7220 */ /* 0x001fc60000410000 */
[----:B------:R0:W-:Y:S01]  /*29a0*/  STG.E.128 desc[UR6][R96.64], R92 ;  /* 0x0000005c60007986 */ /* 0x0001e2000c101d06 */
[----:B------:R-:W-:Y:S01]  /*29b0*/  IMAD.WIDE.U32 R100, R203, 0x10, R100 ;  /* 0x00000010cb647825 */ /* 0x000fe200078e0064 */
[----:B-1----:R-:W-:Y:S02]  /*29c0*/  SEL R88, R217, R68, P3 ;  /* 0x00000044d9587207 */ /* 0x002fe40001800000 */
[----:B------:R-:W-:Y:S02]  /*29d0*/  SEL R89, R102, R69, P3 ;  /* 0x0000004566597207 */ /* 0x000fe40001800000 */
[----:B------:R-:W-:Y:S01]  /*29e0*/  SEL R90, R215, R70, P3 ;  /* 0x00000046d75a7207 */ /* 0x000fe20001800000 */
[----:B0-----:R-:W-:Y:S01]  /*29f0*/  FMUL.FTZ R92, R152, R226 ;  /* 0x000000e2985c7220 */ /* 0x001fe20000410000 */
[----:B------:R-:W-:Y:S01]  /*2a00*/  SEL R91, R228, R71, P3 ;  /* 0x00000047e45b7207 */ /* 0x000fe20001800000 */
[----:B------:R-:W-:Y:S01]  /*2a10*/  FMUL.FTZ R93, R163, R224 ;  /* 0x000000e0a35d7220 */ /* 0x000fe20000410000 */
[----:B------:R-:W-:Y:S01]  /*2a20*/  FMUL.FTZ R94, R153, R206 ;  /* 0x000000ce995e7220 */ /* 0x000fe20000410000 */
[----:B------:R-:W-:Y:S01]  /*2a30*/  FMUL.FTZ R95, R166, R205 ;  /* 0x000000cda65f7220 */ /* 0x000fe20000410000 */
[----:B------:R-:W3:Y:S04]  /*2a40*/  LDG.E.128 R96, desc[UR6][R222.64] ;  /* 0x00000006de607981 */ /* 0x000ee8000c1e1d00 */
[----:B------:R0:W-:Y:S04]  /*2a50*/  @P2 STG.E.128 desc[UR6][R114.64], R88 ;  /* 0x0000005872002986 */ /* 0x0001e8000c101d06 */
[----:B------:R1:W-:Y:S04]  /*2a60*/  STG.E.128 desc[UR6][R112.64], R92 ;  /* 0x0000005c70007986 */ /* 0x0003e8000c101d06 */
[----:B------:R-:W3:Y:S01]  /*2a70*/  LDG.E.128 R100, desc[UR6][R100.64] ;  /* 0x0000000664647981 */ /* 0x000ee2000c1e1d00 */
[-CC-:B------:R-:W-:Y:S01]  /*2a80*/  FFMA.FTZ R105, R105, R117.reuse, R116.reuse ;  /* 0x0000007569697223 */ /* 0x180fe20000010074 */
[-CC-:B------:R-:W-:Y:S01]  /*2a90*/  FFMA.FTZ R104, R104, R117.reuse, R116.reuse ;  /* 0x0000007568687223 */ /* 0x180fe20000010074 */
[-CC-:B------:R-:W-:Y:S01]  /*2aa0*/  FFMA.FTZ R106, R106, R117.reuse, R116.reuse ;  /* 0x000000756a6a7223 */ /* 0x180fe20000010074 */
[----:B------:R-:W-:Y:S01]  /*2ab0*/  FFMA.FTZ R109, R109, R117, R116 ;  /* 0x000000756d6d7223 */ /* 0x000fe20000010074 */
[----:B0-----:R-:W0:Y:S01]  /*2ac0*/  @P2 LDC.64 R88, c[0x0][0x308] ;  /* 0x0000c200ff582b82 */ /* 0x001e220000000a00 */
        /* <DEDUP_REMOVED lines=11> */
[----:B------:R-:W-:-:S02]  /*2b80*/  @P1 FADD.FTZ R204, R67, R204 ;  /* 0x000000cc43cc1221 */ /* 0x000fc40000010000 */
[C---:B------:R-:W-:Y:S01]  /*2b90*/  SEL R69, R90.reuse, R69, P3 ;  /* 0x000000455a457207 */ /* 0x040fe20001800000 */
[----:B------:R-:W-:Y:S01]  /*2ba0*/  FMUL.FTZ R90, R90, R164 ;  /* 0x000000a45a5a7220 */ /* 0x000fe20000410000 */
[----:B------:R-:W-:Y:S02]  /*2bb0*/  SEL R68, R107, R68, P3 ;  /* 0x000000446b447207 */ /* 0x000fe40001800000 */
[----:B------:R-:W-:Y:S02]  /*2bc0*/  SEL R70, R111, R70, P3 ;  /* 0x000000466f467207 */ /* 0x000fe40001800000 */
[----:B------:R-:W-:Y:S01]  /*2bd0*/  SEL R71, R204, R71, P3 ;  /* 0x00000047cc477207 */ /* 0x000fe20001800000 */
[----:B0-----:R-:W-:Y:S01]  /*2be0*/  @P2 IMAD.WIDE.U32 R88, R203, 0x10, R88 ;  /* 0x00000010cb582825 */ /* 0x001fe200078e0058 */
[----:B------:R-:W-:-:S04]  /*2bf0*/  IADD3 R202, R202, UR16, RZ ;  /* 0x00000010caca7c10 */ /* 0x000fc8000fffe0ff */
[----:B------:R1:W-:Y:S01]  /*2c00*/  @P2 STG.E.128 desc[UR6][R88.64], R68 ;  /* 0x0000004458002986 */ /* 0x0003e2000c101d06 */
[----:B------:R-:W-:Y:S01]  /*2c10*/  ISETP.GE.AND P1, PT, R202, UR17, PT ;  /* 0x00000011ca007c0c */ /* 0x000fe2000bf26270 */
[----:B--2---:R-:W-:Y:S01]  /*2c20*/  FFMA.FTZ R25, R118, R72, R25 ;  /* 0x0000004876197223 */ /* 0x004fe20000010019 */
[----:B------:R-:W-:Y:S01]  /*2c30*/  FFMA.FTZ R24, R73, R119, R24 ;  /* 0x0000007749187223 */ /* 0x000fe20000010018 */
[----:B------:R-:W-:Y:S01]  /*2c40*/  FFMA.FTZ R23, R74, R156, R23 ;  /* 0x0000009c4a177223 */ /* 0x000fe20000010017 */
[----:B------:R-:W-:Y:S01]  /*2c50*/  FFMA.FTZ R22, R75, R157, R22 ;  /* 0x0000009d4b167223 */ /* 0x000fe20000010016 */
[----:B------:R-:W-:Y:S01]  /*2c60*/  FMUL.FTZ R73, R167, R90 ;  /* 0x0000005aa7497220 */ /* 0x000fe20000410000 */
[----:B----4-:R-:W-:Y:S01]  /*2c70*/  FFMA.FTZ R21, R208, R76, R21 ;  /* 0x0000004cd0157223 */ /* 0x010fe20000010015 */
[----:B------:R-:W-:Y:S01]  /*2c80*/  FFMA.FTZ R19, R78, R210, R19 ;  /* 0x000000d24e137223 */ /* 0x000fe20000010013 */
[----:B------:R-:W-:Y:S01]  /*2c90*/  FFMA.FTZ R18, R79, R209, R18 ;  /* 0x000000d14f127223 */ /* 0x000fe20000010012 */
[----:B------:R-:W-:Y:S01]  /*2ca0*/  LEA R76, P5, R203, UR14, 0x4 ;  /* 0x0000000ecb4c7c11 */ /* 0x000fe2000f8a20ff */
[-C--:B------:R-:W-:Y:S01]  /*2cb0*/  FMUL.FTZ R78, R107, R164.reuse ;  /* 0x000000a46b4e7220 */ /* 0x080fe20000410000 */
[----:B------:R-:W-:Y:S01]  /*2cc0*/  FMUL.FTZ R79, R204, R164 ;  /* 0x000000a4cc4f7220 */ /* 0x000fe20000410000 */
[----:B------:R-:W-:Y:S01]  /*2cd0*/  FFMA.FTZ R20, R77, R165, R20 ;  /* 0x000000a54d147223 */ /* 0x000fe20000010014 */
[----:B------:R-:W-:Y:S01]  /*2ce0*/  LEA.HI.X R77, R203, UR15, RZ, 0x4, P5 ;  /* 0x0000000fcb4d7c11 */ /* 0x000fe2000a8f24ff */
[----:B------:R-:W-:Y:S01]  /*2cf0*/  FMUL.FTZ R72, R154, R78 ;  /* 0x0000004e9a487220 */ /* 0x000fe20000410000 */
[----:B------:R-:W-:Y:S01]  /*2d00*/  FMUL.FTZ R75, R168, R79 ;  /* 0x0000004fa84b7220 */ /* 0x000fe20000410000 */
[----:B------:R-:W-:Y:S01]  /*2d10*/  FFMA.FTZ R17, R214, R80, R17 ;  /* 0x00000050d6117223 */ /* 0x000fe20000010011 */
[----:B------:R-:W-:-:S04]  /*2d20*/  FMUL.FTZ R80, R111, R164 ;  /* 0x000000a46f507220 */ /* 0x000fc80000410000 */
[----:B------:R-:W-:-:S05]  /*2d30*/  FMUL.FTZ R74, R155, R80 ;  /* 0x000000509b4a7220 */ /* 0x000fca0000410000 */
[----:B------:R1:W-:Y:S01]  /*2d40*/  STG.E.128 desc[UR6][R76.64], R72 ;  /* 0x000000484c007986 */ /* 0x0003e2000c101d06 */
[----:B------:R-:W-:Y:S01]  /*2d50*/  FFMA.FTZ R16, R81, R219, R16 ;  /* 0x000000db51107223 */ /* 0x000fe20000010010 */
[----:B------:R-:W-:Y:S01]  /*2d60*/  FFMA.FTZ R15, R82, R212, R15 ;  /* 0x000000d4520f7223 */ /* 0x000fe2000001000f */
[----:B------:R-:W-:Y:S01]  /*2d70*/  FFMA.FTZ R14, R83, R221, R14 ;  /* 0x000000dd530e7223 */ /* 0x000fe2000001000e */
[----:B---3--:R-:W-:Y:S01]  /*2d80*/  FFMA.FTZ R3, R220, R84, R3 ;  /* 0x00000054dc037223 */ /* 0x008fe20000010003 */
[----:B------:R-:W-:Y:S01]  /*2d90*/  FFMA.FTZ R2, R85, R218, R2 ;  /* 0x000000da55027223 */ /* 0x000fe20000010002 */
[----:B------:R-:W-:Y:S01]  /*2da0*/  FFMA.FTZ R5, R86, R216, R5 ;  /* 0x000000d856057223 */ /* 0x000fe20000010005 */
        /* <DEDUP_REMOVED lines=9> */
[----:B------:R-:W-:Y:S01]  /*2e40*/  FFMA.FTZ R12, R103, R79, R12 ;  /* 0x0000004f670c7223 */ /* 0x000fe2000001000c */
[----:B-1----:R-:W-:Y:S06]  /*2e50*/  @!P1 BRA `(.L_x_9215) ;  /* 0xffffffdc00489947 */ /* 0x002fec000383ffff */
        /* <DEDUP_REMOVED lines=72> */
.L_x_9212:
        /* <DEDUP_REMOVED lines=31> */
.L_x_9213:
[----:B------:R-:W-:Y:S01]  /*34d0*/  HFMA2.MMA R84, -RZ, RZ, 0, 9.5367431640625e-07 ;  /* 0x00000010ff547435 */ /* 0x000fe200000001ff */
[----:B------:R-:W-:Y:S02]  /*34e0*/  MOV R85, R43 ;  /* 0x0000002b00557202 */ /* 0x000fe40000000f00 */
[----:B------:R-:W-:Y:S02]  /*34f0*/  MOV R87, 0x1f ;  /* 0x0000001f00577802 */ /* 0x000fe40000000f00 */
[----:B------:R-:W-:-:S07]  /*3500*/  MOV R82, 0xffffffff ;  /* 0xffffffff00527802 */ /* 0x000fce0000000f00 */
[----:B-----5:R-:W-:Y:S05]  /*3510*/  WARPSYNC.COLLECTIVE R82, `(.L_x_9216) ;  /* 0x0000000052087348 */ /* 0x020fea0003c00000 */
[----:B------:R0:W1:Y:S02]  /*3520*/  SHFL.DOWN P3, R83, R85, R84, R87 ;  /* 0x0800005455537389 */ /* 0x0000640000060057 */
[----:B01---5:R-:W-:Y:S01]  /*3530*/  ENDCOLLECTIVE ;  /* 0x000000000000791b */ /* 0x023fe20003800000 */
.L_x_9216:
[----:B------:R-:W-:Y:S02]  /*3540*/  MOV R85, R72 ;  /* 0x0000004800557202 */ /* 0x000fe40000000f00 */
[----:B------:R-:W-:-:S07]  /*3550*/  MOV R74, R83 ;  /* 0x00000053004a7202 */ /* 0x000fce0000000f00 */
[----:B------:R-:W-:Y:S05]  /*3560*/  WARPSYNC.COLLECTIVE R82, `(.L_x_9217) ;  /* 0x0000000052087348 */ /* 0x000fea0003c00000 */
[----:B------:R0:W1:Y:S02]  /*3570*/  SHFL.DOWN P3, R83, R85, R84, R87 ;  /* 0x0800005455537389 */ /* 0x0000640000060057 */
[----:B01----:R-:W-:Y:S01]  /*3580*/  ENDCOLLECTIVE ;  /* 0x000000000000791b */ /* 0x003fe20003800000 */
.L_x_9217:
[----:B------:R-:W-:Y:S01]  /*3590*/  FADD.FTZ R74, R43, R74 ;  /* 0x0000004a2b4a7221 */ /* 0x000fe20000010000 */
[----:B------:R-:W-:-:S04]  /*35a0*/  HFMA2.MMA R84, -RZ, RZ, 0, 4.76837158203125e-07 ;  /* 0x00000008ff547435 */ /* 0x000fc800000001ff */
[----:B------:R-:W-:Y:S02]  /*35b0*/  MOV R85, R74 ;  /* 0x0000004a00557202 */ /* 0x000fe40000000f00 */
[----:B------:R-:W-:-:S07]  /*35c0*/  MOV R27, R83 ;  /* 0x00000053001b7202 */ /* 0x000fce0000000f00 */
[----:B------:R-:W-:Y:S05]  /*35d0*/  WARPSYNC.COLLECTIVE R82, `(.L_x_9218) ;  /* 0x0000000052087348 */ /* 0x000fea0003c00000 */
[----:B------:R0:W1:Y:S02]  /*35e0*/  SHFL.DOWN P3, R83, R85, R84, R87 ;  /* 0x0800005455537389 */ /* 0x0000640000060057 */
[----:B01----:R-:W-:Y:S01]  /*35f0*/  ENDCOLLECTIVE ;  /* 0x000000000000791b */ /* 0x003fe20003800000 */
.L_x_9218:
[----:B------:R-:W-:-:S05]  /*3600*/  FADD.FTZ R27, R72, R27 ;  /* 0x0000001b481b7221 */ /* 0x000fca0000010000 */
[----:B------:R-:W-:Y:S02]  /*3610*/  MOV R85, R27 ;  /* 0x0000001b00557202 */ /* 0x000fe40000000f00 */
[----:B------:R-:W-:-:S07]  /*3620*/  MOV R77, R83 ;  /* 0x00000053004d7202 */ /* 0x000fce0000000f00 */
[----:B------:R-:W-:Y:S05]  /*3630*/  WARPSYNC.COLLECTIVE R82, `(.L_x_9219) ;  /* 0x0000000052087348 */ /* 0x000fea0003c00000 */
[----:B------:R0:W1:Y:S02]  /*3640*/  SHFL.DOWN P3, R83, R85, R84, R87 ;  /* 0x0800005455537389 */ /* 0x0000640000060057 */
[----:B01----:R-:W-:Y:S01]  /*3650*/  ENDCOLLECTIVE ;  /* 0x000000000000791b */ /* 0x003fe20003800000 */
.L_x_9219:
[----:B------:R-:W-:Y:S01]  /*3660*/  FADD.FTZ R77, R74, R77 ;  /* 0x0000004d4a4d7221 */ /* 0x000fe20000010000 */
[----:B------:R-:W-:-:S04]  /*3670*/  HFMA2.MMA R84, -RZ, RZ, 0, 2.384185791015625e-07 ;  /* 0x00000004ff547435 */ /* 0x000fc800000001ff */
[----:B------:R-:W-:Y:S02]  /*3680*/  MOV R85, R77 ;  /* 0x0000004d00557202 */ /* 0x000fe40000000f00 */
[----:B------:R-:W-:-:S07]  /*3690*/  MOV R76, R83 ;  /* 0x00000053004c7202 */ /* 0x000fce0000000f00 */
[----:B------:R-:W-:Y:S05]  /*36a0*/  WARPSYNC.COLLECTIVE R82, `(.L_x_9220) ;  /* 0x0000000052087348 */ /* 0x000fea0003c00000 */
[----:B------:R0:W1:Y:S02]  /*36b0*/  SHFL.DOWN P3, R83, R85, R84, R87 ;  /* 0x0800005455537389 */ /* 0x0000640000060057 */
[----:B01----:R-:W-:Y:S01]  /*36c0*/  ENDCOLLECTIVE ;  /* 0x000000000000791b */ /* 0x003fe20003800000 */
.L_x_9220:
[----:B------:R-:W-:Y:S01]  /*36d0*/  FADD.FTZ R76, R27, R76 ;  /* 0x0000004c1b4c7221 */ /* 0x000fe20000010000 */
[----:B------:R-:W-:-:S04]  /*36e0*/  MOV R27, R75 ;  /* 0x0000004b001b7202 */ /* 0x000fc80000000f00 */
[----:B------:R-:W-:Y:S02]  /*36f0*/  MOV R85, R76 ;  /* 0x0000004c00557202 */ /* 0x000fe40000000f00 */
[----:B------:R-:W-:-:S07]  /*3700*/  MOV R78, R83 ;  /* 0x00000053004e7202 */ /* 0x000fce0000000f00 */
[----:B------:R-:W-:Y:S05]  /*3710*/  WARPSYNC.COLLECTIVE R82, `(.L_x_9221) ;  /* 0x0000000052087348 */ /* 0x000fea0003c00000 */
[----:B------:R0:W1:Y:S02]  /*3720*/  SHFL.DOWN P3, R83, R85, R84, R87 ;  /* 0x0800005455537389 */ /* 0x0000640000060057 */
[----:B01----:R-:W-:Y:S01]  /*3730*/  ENDCOLLECTIVE ;  /* 0x000000000000791b */ /* 0x003fe20003800000 */
.L_x_9221:
[----:B------:R-:W-:Y:S01]  /*3740*/  FADD.FTZ R78, R77, R78 ;  /* 0x0000004e4d4e7221 */ /* 0x000fe20000010000 */
[----:B------:R-:W-:-:S04]  /*3750*/  HFMA2.MMA R84, -RZ, RZ, 0, 1.1920928955078125e-07 ;  /* 0x00000002ff547435 */ /* 0x000fc800000001ff */
[----:B------:R-:W-:Y:S02]  /*3760*/  MOV R85, R78 ;  /* 0x0000004e00557202 */ /* 0x000fe40000000f00 */
[----:B------:R-:W-:-:S07]  /*3770*/  MOV R79, R83 ;  /* 0x00000053004f7202 */ /* 0x000fce0000000f00 */
[----:B------:R-:W-:Y:S05]  /*3780*/  WARPSYNC.COLLECTIVE R82, `(.L_x_9222) ;  /* 0x0000000052087348 */ /* 0x000fea0003c00000 */
[----:B------:R0:W1:Y:S02]  /*3790*/  SHFL.DOWN P3, R83, R85, R84, R87 ;  /* 0x0800005455537389 */ /* 0x0000640000060057 */
[----:B01----:R-:W-:Y:S01]  /*37a0*/  ENDCOLLECTIVE ;  /* 0x000000000000791b */ /* 0x003fe20003800000 */
.L_x_9222:
[----:B------:R-:W-:-:S05]  /*37b0*/  FADD.FTZ R79, R76, R79 ;  /* 0x0000004f4c4f7221 */ /* 0x000fca0000010000 */
[----:B------:R-:W-:Y:S02]  /*37c0*/  MOV R85, R79 ;  /* 0x0000004f00557202 */ /* 0x000fe40000000f00 */
[----:B------:R-:W-:-:S07]  /*37d0*/  MOV R43, R83 ;  /* 0x00000053002b7202 */ /* 0x000fce0000000f00 */
[----:B------:R-:W-:Y:S05]  /*37e0*/  WARPSYNC.COLLECTIVE R82, `(.L_x_9223) ;  /* 0x0000000052087348 */ /* 0x000fea0003c00000 */
[----:B------:R0:W1:Y:S02]  /*37f0*/  SHFL.DOWN P3, R83, R85, R84, R87 ;  /* 0x0800005455537389 */ /* 0x0000640000060057 */
[----:B01----:R-:W-:Y:S01]  /*3800*/  ENDCOLLECTIVE ;  /* 0x000000000000791b */ /* 0x003fe20003800000 */
.L_x_9223:
        /* <DEDUP_REMOVED lines=8> */
.L_x_9224:
[----:B------:R-:W-:-:S05]  /*3890*/  FADD.FTZ R74, R79, R72 ;  /* 0x000000484f4a7221 */ /* 0x000fca0000010000 */
[----:B------:R-:W-:Y:S02]  /*38a0*/  MOV R85, R74 ;  /* 0x0000004a00557202 */ /* 0x000fe40000000f00 */
[----:B------:R-:W-:-:S07]  /*38b0*/  MOV R81, R83 ;  /* 0x0000005300517202 */ /* 0x000fce0000000f00 */
[----:B------:R-:W-:Y:S05]  /*38c0*/  WARPSYNC.COLLECTIVE R82, `(.L_x_9225) ;  /* 0x0000000052087348 */ /* 0x000fea0003c00000 */
[----:B------:R0:W1:Y:S02]  /*38d0*/  SHFL.DOWN P3, R83, R85, R84, R87 ;  /* 0x0800005455537389 */ /* 0x0000640000060057 */
[----:B01----:R-:W-:Y:S01]  /*38e0*/  ENDCOLLECTIVE ;  /* 0x000000000000791b */ /* 0x003fe20003800000 */
.L_x_9225:
[----:B------:R-:W-:Y:S05]  /*38f0*/  BRA `(.L_x_9226) ;  /* 0xffffffe000b87947 */ /* 0x000fea000383ffff */
.L_x_9227:
        /* <DEDUP_REMOVED lines=16> */
.L_x_11424:


//--------------------- .text._ZN10layer_norm13ln_bwd_kernelINS_13Kernel_traitsI6__halfffffjLj6144ELj1ELj1ELj8ELj16ENS_18Kernel_traits_baseILj6144ES2_ffffjLj256EEEEELb0ELb1ELb1ELb0EEEvNS_9BwdParamsE --------------------------
	.section	.text._ZN10layer_norm13ln_bwd_kernelINS_13Kernel_traitsI6__halfffffjLj6144ELj1ELj1ELj8ELj16ENS_18Kernel_traits_baseILj6144ES2_ffffjLj256EEEEELb0ELb1ELb1ELb0EEEvNS_9BwdParamsE,"ax",@progbits
	.align	128
        .global         _ZN10layer_norm13ln_bwd_kernelINS_13Kernel_traitsI6__halfffffjLj6144ELj1ELj1ELj8ELj16ENS_18Kernel_traits_baseILj6144ES2_ffffjLj256EEEEELb0ELb1ELb1ELb0EEEvNS_9BwdParamsE
        .type           _ZN10layer_norm13ln_bwd_kernelINS_13Kernel_traitsI6__halfffffjLj6144ELj1ELj1ELj8ELj16ENS_18Kernel_traits_baseILj6144ES2_ffffjLj256EEEEELb0ELb1ELb1ELb0EEEvNS_9BwdParamsE,@function
        .size           _ZN10layer_norm13ln_bwd_kernelINS_13Kernel_traitsI6__halfffffjLj6144ELj1ELj1ELj8ELj16ENS_18Kernel_traits_baseILj6144ES2_ffffjLj256EEEEELb0ELb1ELb1ELb0EEEvNS_9BwdParamsE,(.L_x_11425 - _ZN10layer_norm13ln_bwd_kernelINS_13Kernel_traitsI6__halfffffjLj6144ELj1ELj1ELj8ELj16ENS_18Kernel_traits_baseILj6144ES2_ffffjLj256EEEEELb0ELb1ELb1ELb0EEEvNS_9BwdParamsE)
        .other          _ZN10layer_norm13ln_bwd_kernelINS_13Kernel_traitsI6__halfffffjLj6144ELj1ELj1ELj8ELj16ENS_18Kernel_traits_baseILj6144ES2_ffffjLj256EEEEELb0ELb1ELb1ELb0EEEvNS_9BwdParamsE,@"STO_CUDA_ENTRY STV_DEFAULT"
_ZN10layer_norm13ln_bwd_kernelINS_13Kernel_traitsI6__halfffffjLj6144ELj1ELj1ELj8ELj16ENS_18Kernel_traits_baseILj6144ES2_ffffjLj256EEEEELb0ELb1ELb1ELb0EEEvNS_9BwdParamsE:
.text._ZN10layer_norm13ln_bwd_kernelINS_13Kernel_traitsI6__halfffffjLj6144ELj1ELj1ELj8ELj16ENS_18Kernel_traits_baseILj6144ES2_ffffjLj256EEEEELb0ELb1ELb1ELb0EEEvNS_9BwdParamsE:
[----:B------:R-:W-:Y:S01]  /*0000*/  LDC R1, c[0x0][0x28] ;  /* 0x00000a00ff017b82 */ /* 0x000fe20000000800 */
[----:B------:R-:W0:Y:S01]  /*0010*/  S2R R180, SR_TID.X ;  /* 0x0000000000b47919 */ /* 0x000e220000002100 */
[----:B------:R-:W-:-:S06]  /*0020*/  ULDC UR4, c[0x0][0x218] ;  /* 0x0000860000047ab9 */ /* 0x000fcc0000000800 */
[----:B------:R-:W1:Y:S01]  /*0030*/  S2UR UR6, SR_CTAID.X ;  /* 0x00000000000679c3 */ /* 0x000e620000002500 */
[----:B------:R-:W-:Y:S01]  /*0040*/  MOV R181, UR4 ;  /* 0x0000000400b57c02 */ /* 0x000fe20008000f00 */
[----:B------:R-:W-:Y:S01]  /*0050*/  ULDC.64 UR4, c[0x0][0x208] ;  /* 0x0000820000047ab9 */ /* 0x000fe20000000a00 */
[----:B------:R-:W-:Y:S01]  /*0060*/  LOP3.LUT R177, R177, 0xfffffffd, RZ, 0xc0, !PT ;  /* 0xfffffffdb1b17812 */ /* 0x000fe200078ec0ff */
[----:B------:R-:W-:Y:S01]  /*0070*/  ULDC UR7, c[0x0][0x214] ;  /* 0x0000850000077ab9 */ /* 0x000fe20000000800 */
[----:B------:R-:W-:Y:S01]  /*0080*/  SHF.R.S32.HI R0, RZ, 0x1f, R181 ;  /* 0x0000001fff007819 */ /* 0x000fe200000114b5 */
[----:B------:R-:W-:Y:S01]  /*0090*/  ULDC UR9, c[0x0][0x218] ;  /* 0x0000860000097ab9 */ /* 0x000fe20000000800 */
[----:B------:R-:W-:Y:S01]  /*00a0*/  ULDC UR8, c[0x0][0x290] ;  /* 0x0000a40000087ab9 */ /* 0x000fe20000000800 */
        /* <DEDUP_REMOVED lines=12> */
[----:B------:R-:W-:-:S03]  /*0170*/  ISETP.GE.U32.AND P3, PT, R0, 0x600, PT ;  /* 0x000006000000780c */ /* 0x000fc60003f66070 */
[----:B------:R-:W0:Y:S01]  /*0180*/  @P5 LDC.64 R8, c[0x0][0x278] ;  /* 0x00009e00ff085b82 */ /* 0x000e220000000a00 */
[----:B------:R-:W-:-:S04]  /*0190*/  @P5 LOP3.LUT R177, R177, 0x2, RZ, 0xfc, !PT ;  /* 0x00000002b1b15812 */ /* 0x000fc800078efcff */
[----:B------:R-:W-:-:S03]  /*01a0*/  LOP3.LUT R177, R177, 0xfffffffe, RZ, 0xc0, !PT ;  /* 0xfffffffeb1b17812 */ /* 0x000fc600078ec0ff */
[----:B------:R-:W2:Y:S01]  /*01b0*/  @P5 LDC.64 R4, c[0x0][0x260] ;  /* 0x00009800ff045b82 */ /* 0x000ea20000000a00 */
[----:B------:R-:W-:Y:S02]  /*01c0*/  @P4 LOP3.LUT R177, R177, 0x1, RZ, 0xfc, !PT ;  /* 0x00000001b1b14812 */ /* 0x000fe400078efcff */
[----:B-1----:R-:W-:Y:S02]  /*01d0*/  LEA.HI R178, R180, UR6, RZ, 0x18 ;  /* 0x00000006b4b27c11 */ /* 0x002fe4000f8fc0ff */
[----:B------:R-:W-:-:S03]  /*01e0*/  LOP3.LUT R177, R177, 0xfffffff7, RZ, 0xc0, !PT ;  /* 0xfffffff7b1b17812 */ /* 0x000fc600078ec0ff */
[----:B------:R-:W1:Y:S01]  /*01f0*/  @P4 LDC.64 R28, c[0x0][0x260] ;  /* 0x00009800ff1c4b82 */ /* 0x000e620000000a00 */
[----:B------:R-:W-:Y:S01]  /*0200*/  @P3 LOP3.LUT R177, R177, 0x8, RZ, 0xfc, !PT ;  /* 0x00000008b1b13812 */ /* 0x000fe200078efcff */
[----:B0-----:R-:W-:-:S06]  /*0210*/  @P5 IMAD.WIDE.U32 R8, R51, 0x8, R8 ;  /* 0x0000000833085825 */ /* 0x001fcc00078e0008 */
[----:B------:R-:W0:Y:S01]  /*0220*/  @P4 LDC.64 R34, c[0x0][0x278] ;  /* 0x00009e00ff224b82 */ /* 0x000e220000000a00 */
[----:B------:R-:W5:Y:S01]  /*0230*/  @P5 LDG.E.64 R10, desc[UR4][R8.64] ;  /* 0x00000004080a5981 */ /* 0x000f62000c1e1b00 */
[----:B--2---:R-:W-:-:S06]  /*0240*/  @P5 IMAD.WIDE.U32 R4, R51, 0x8, R4 ;  /* 0x0000000833045825 */ /* 0x004fcc00078e0004 */
[----:B------:R-:W2:Y:S01]  /*0250*/  @P0 LDC.64 R36, c[0x0][0x260] ;  /* 0x00009800ff240b82 */ /* 0x000ea20000000a00 */
[----:B------:R-:W-:Y:S01]  /*0260*/  @P5 LOP3.LUT R51, R51, 0x100, RZ, 0xfc, !PT ;  /* 0x0000010033335812 */ /* 0x000fe200078efcff */
[----:B------:R3:W5:Y:S04]  /*0270*/  @P5 LDG.E.64 R6, desc[UR4][R4.64] ;  /* 0x0000000404065981 */ /* 0x000768000c1e1b00 */
[----:B-1----:R-:W-:Y:S02]  /*0280*/  @P4 IMAD.WIDE.U32 R32, R51, 0x8, R28 ;  /* 0x0000000833204825 */ /* 0x002fe400078e001c */
[----:B------:R-:W1:Y:S01]  /*0290*/  @P0 LDC.64 R38, c[0x0][0x278] ;  /* 0x00009e00ff260b82 */ /* 0x000e620000000a00 */
[----:B------:R-:W-:Y:S02]  /*02a0*/  CS2R R100, SRZ ;  /* 0x0000000000647805 */ /* 0x000fe4000001ff00 */
[----:B------:R-:W-:-:S02]  /*02b0*/  CS2R R102, SRZ ;  /* 0x0000000000667805 */ /* 0x000fc4000001ff00 */
[----:B------:R-:W-:Y:S01]  /*02c0*/  CS2R R96, SRZ ;  /* 0x0000000000607805 */ /* 0x000fe2000001ff00 */
[----:B------:R-:W5:Y:S02]  /*02d0*/  @P4 LDG.E.64 R12, desc[UR4][R32.64] ;  /* 0x00000004200c4981 */ /* 0x000f64000c1e1b00 */
[----:B------:R-:W4:Y:S01]  /*02e0*/  @P1 LDC.64 R40, c[0x0][0x260] ;  /* 0x00009800ff281b82 */ /* 0x000f220000000a00 */
[C---:B0-----:R-:W-:Y:S01]  /*02f0*/  @P4 IMAD.WIDE.U32 R34, R51.reuse, 0x8, R34 ;  /* 0x0000000833224825 */ /* 0x041fe200078e0022 */
[----:B------:R-:W-:Y:S02]  /*0300*/  @P4 IADD3 R51, R51, 0x100, RZ ;  /* 0x0000010033334810 */ /* 0x000fe40007ffe0ff */
[----:B------:R-:W-:Y:S02]  /*0310*/  CS2R R98, SRZ ;  /* 0x0000000000627805 */ /* 0x000fe4000001ff00 */
[----:B------:R-:W-:Y:S02]  /*0320*/  CS2R R92, SRZ ;  /* 0x00000000005c7805 */ /* 0x000fe4000001ff00 */
[----:B------:R-:W-:Y:S01]  /*0330*/  CS2R R94, SRZ ;  /* 0x00000000005e7805 */ /* 0x000fe2000001ff00 */
[----:B------:R-:W5:Y:S01]  /*0340*/  @P4 LDG.E.64 R14, desc[UR4][R34.64] ;  /* 0x00000004220e4981 */ /* 0x000f62000c1e1b00 */
[----:B------:R-:W0:Y:S01]  /*0350*/  @P1 LDC.64 R42, c[0x0][0x278] ;  /* 0x00009e00ff2a1b82 */ /* 0x000e220000000a00 */
[----:B--2---:R-:W-:-:S07]  /*0360*/  @P0 IMAD.WIDE.U32 R36, R51, 0x8, R36 ;  /* 0x0000000833240825 */ /* 0x004fce00078e0024 */
[----:B------:R-:W2:Y:S01]  /*0370*/  @P2 LDC.64 R44, c[0x0][0x260] ;  /* 0x00009800ff2c2b82 */ /* 0x000ea20000000a00 */
[C---:B-1----:R-:W-:Y:S01]  /*0380*/  @P0 IMAD.WIDE.U32 R38, R51.reuse, 0x8, R38 ;  /* 0x0000000833260825 */ /* 0x042fe200078e0026 */
[----:B------:R-:W-:Y:S01]  /*0390*/  @P0 IADD3 R51, R51, 0x100, RZ ;  /* 0x0000010033330810 */ /* 0x000fe20007ffe0ff */
[----:B------:R-:W5:Y:S05]  /*03a0*/  @P0 LDG.E.64 R16, desc[UR4][R36.64] ;  /* 0x0000000424100981 */ /* 0x000f6a000c1e1b00 */
[----:B------:R-:W1:Y:S01]  /*03b0*/  @P2 LDC.64 R46, c[0x0][0x278] ;  /* 0x00009e00ff2e2b82 */ /* 0x000e620000000a00 */
[C---:B----4-:R-:W-:Y:S01]  /*03c0*/  @P1 IMAD.WIDE.U32 R40, R51.reuse, 0x8, R40 ;  /* 0x0000000833281825 */ /* 0x050fe200078e0028 */
[----:B------:R-:W5:Y:S06]  /*03d0*/  @P0 LDG.E.64 R18, desc[UR4][R38.64] ;  /* 0x0000000426120981 */ /* 0x000f6c000c1e1b00 */
[----:B------:R-:W4:Y:S01]  /*03e0*/  @P3 LDC.64 R28, c[0x0][0x260] ;  /* 0x00009800ff1c3b82 */ /* 0x000f220000000a00 */
[C---:B0-----:R-:W-:Y:S01]  /*03f0*/  @P1 IMAD.WIDE.U32 R42, R51.reuse, 0x8, R42 ;  /* 0x00000008332a1825 */ /* 0x041fe200078e002a */
[----:B------:R-:W-:Y:S01]  /*0400*/  @P1 IADD3 R51, R51, 0x100, RZ ;  /* 0x0000010033331810 */ /* 0x000fe20007ffe0ff */
[----:B------:R-:W5:Y:S05]  /*0410*/  @P1 LDG.E.64 R20, desc[UR4][R40.64] ;  /* 0x0000000428141981 */ /* 0x000f6a000c1e1b00 */
[----:B------:R-:W3:Y:S01]  /*0420*/  @P3 LDC.64 R48, c[0x0][0x278] ;  /* 0x00009e00ff303b82 */ /* 0x000ee20000000a00 */
[C---:B--2---:R-:W-:Y:S01]  /*0430*/  @P2 IMAD.WIDE.U32 R44, R51.reuse, 0x8, R44 ;  /* 0x00000008332c2825 */ /* 0x044fe200078e002c */
[----:B------:R-:W5:Y:S03]  /*0440*/  @P1 LDG.E.64 R22, desc[UR4][R42.64] ;  /* 0x000000042a161981 */ /* 0x000f66000c1e1b00 */
[C---:B-1----:R-:W-:Y:S01]  /*0450*/  @P2 IMAD.WIDE.U32 R46, R51.reuse, 0x8, R46 ;  /* 0x00000008332e2825 */ /* 0x042fe200078e002e */
[----:B------:R-:W-:Y:S01]  /*0460*/  @P2 IADD3 R51, R51, 0x100, RZ ;  /* 0x0000010033332810 */ /* 0x000fe20007ffe0ff */
[----:B------:R0:W5:Y:S01]  /*0470*/  @P2 LDG.E.64 R24, desc[UR4][R44.64] ;  /* 0x000000042c182981 */ /* 0x000162000c1e1b00 */
[----:B------:R-:W-:-:S02]  /*0480*/  CS2R R88, SRZ ;  /* 0x0000000000587805 */ /* 0x000fc4000001ff00 */
[----:B------:R-:W-:Y:S02]  /*0490*/  CS2R R90, SRZ ;  /* 0x00000000005a7805 */ /* 0x000fe4000001ff00 */
[----:B------:R-:W-:Y:S01]  /*04a0*/  CS2R R84, SRZ ;  /* 0x0000000000547805 */ /* 0x000fe2000001ff00 */
[----:B------:R1:W5:Y:S01]  /*04b0*/  @P2 LDG.E.64 R26, desc[UR4][R46.64] ;  /* 0x000000042e1a2981 */ /* 0x000362000c1e1b00 */
[----:B----4-:R-:W-:-:S05]  /*04c0*/  @P3 IMAD.WIDE.U32 R28, R51, 0x8, R28 ;  /* 0x00000008331c3825 */ /* 0x010fca00078e001c */
[----:B------:R2:W5:Y:S01]  /*04d0*/  @P3 LDG.E.64 R30, desc[UR4][R28.64] ;  /* 0x000000041c1e3981 */ /* 0x000562000c1e1b00 */
[----:B---3--:R-:W-:-:S05]  /*04e0*/  @P3 IMAD.WIDE.U32 R4, R51, 0x8, R48 ;  /* 0x0000000833043825 */ /* 0x008fca00078e0030 */
        /* <DEDUP_REMOVED lines=22> */
[----:B-1----:R-:W-:Y:S02]  /*0650*/  CS2R R46, SRZ ;  /* 0x00000000002e7805 */ /* 0x002fe4000001ff00 */
[----:B------:R-:W-:Y:S02]  /*0660*/  CS2R R40, SRZ ;  /* 0x0000000000287805 */ /* 0x000fe4000001ff00 */
[----:B------:R-:W-:-:S02]  /*0670*/  CS2R R42, SRZ ;  /* 0x00000000002a7805 */ /* 0x000fc4000001ff00 */
[----:B------:R-:W-:Y:S02]  /*0680*/  CS2R R36, SRZ ;  /* 0x0000000000247805 */ /* 0x000fe4000001ff00 */
[----:B------:R-:W-:Y:S02]  /*0690*/  CS2R R38, SRZ ;  /* 0x0000000000267805 */ /* 0x000fe4000001ff00 */
[----:B------:R-:W-:Y:S02]  /*06a0*/  CS2R R32, SRZ ;  /* 0x0000000000207805 */ /* 0x000fe4000001ff00 */
[----:B------:R-:W-:Y:S01]  /*06b0*/  CS2R R34, SRZ ;  /* 0x0000000000227805 */ /* 0x000fe2000001ff00 */
[----:B--2---:R-:W-:Y:S06]  /*06c0*/  @P3 BRA `(.L_x_9228) ;  /* 0x0000004400183947 */ /* 0x004fec0003800000 */
[----:B------:R-:W-:Y:S01]  /*06d0*/  ULDC.64 UR6, c[0x0][0x2c8] ;  /* 0x0000b20000067ab9 */ /* 0x000fe20000000a00 */
[----:B------:R-:W0:Y:S01]  /*06e0*/  LDC.U8 R176, c[0x0][0x2a0] ;  /* 0x0000a800ffb07b82 */ /* 0x000e220000000000 */
[----:B------:R-:W-:Y:S01]  /*06f0*/  ISETP.NE.U32.AND P3, PT, RZ, UR6, PT ;  /* 0x00000006ff007c0c */ /* 0x000fe2000bf65070 */
[----:B------:R-:W-:Y:S01]  /*0700*/  HFMA2.MMA R148, -RZ, RZ, 0, 5.9604644775390625e-08 ;  /* 0x00000001ff947435 */ /* 0x000fe200000001ff */
[----:B-----5:R-:W-:Y:S02]  /*0710*/  MOV R175, R6 ;  /* 0x0000000600af7202 */ /* 0x020fe40000000f00 */
[----:B------:R-:W-:Y:S02]  /*0720*/  ISETP.NE.AND.EX P3, PT, RZ, UR7, PT, P3 ;  /* 0x00000007ff007c0c */ /* 0x000fe4000bf65330 */
[----:B------:R-:W-:Y:S01]  /*0730*/  SHF.R.U64 R174, R6, 0x10, R7 ;  /* 0x0000001006ae7819 */ /* 0x000fe20000001207 */
[----:B------:R-:W-:Y:S01]  /*0740*/  HADD2.F32 R175, -RZ, R175.H0_H0 ;  /* 0x200000afffaf7230 */ /* 0x000fe20000004100 */
[----:B------:R-:W-:-:S02]  /*0750*/  ISETP.LT.U32.OR P3, PT, R0, 0x600, !P3 ;  /* 0x000006000000780c */ /* 0x000fc40005f61470 */
[----:B------:R-:W-:Y:S01]  /*0760*/  MOV R173, R7 ;  /* 0x0000000700ad7202 */ /* 0x000fe20000000f00 */
[----:B------:R-:W-:Y:S01]  /*0770*/  HADD2.F32 R174, -RZ, R174.H0_H0 ;  /* 0x200000aeffae7230 */ /* 0x000fe20000004100 */
[----:B------:R-:W-:Y:S02]  /*0780*/  SHF.R.U32.HI R172, RZ, 0x10, R7 ;  /* 0x00000010ffac7819 */ /* 0x000fe40000011607 */
        /* <DEDUP_REMOVED lines=34> */
[----:B------:R-:W-:Y:S01]  /*09b0*/  MOV R5, R10 ;  /* 0x0000000a00057202 */ /* 0x000fe20000000f00 */
[----:B------:R-:W-:Y:S01]  /*09c0*/  HADD2.F32 R164, -RZ, R164.H0_H0 ;  /* 0x200000a4ffa47230 */ /* 0x000fe20000004100 */
[----:B------:R-:W-:-:S02]  /*09d0*/  SHF.R.U64 R108, R10, 0x10, R11 ;  /* 0x000000100a6c7819 */ /* 0x000fc4000000120b */
[----:B------:R-:W-:Y:S02]  /*09e0*/  MOV R25, R11 ;  /* 0x0000000b00197202 */ /* 0x000fe40000000f00 */
[----:B------:R-:W-:Y:S02]  /*09f0*/  SHF.R.U32.HI R24, RZ, 0x10, R11 ;  /* 0x00000010ff187819 */ /* 0x000fe4000001160b */
[----:B------:R-:W-:Y:S01]  /*0a00*/  MOV R6, R14 ;  /* 0x0000000e00067202 */ /* 0x000fe20000000f00 */
[----:B------:R-:W-:Y:S01]  /*0a10*/  HADD2.F32 R25, -RZ, R25.H0_H0 ;  /* 0x20000019ff197230 */ /* 0x000fe20000004100 */
[--C-:B------:R-:W-:Y:S01]  /*0a20*/  SHF.R.U64 R107, R14, 0x10, R15.reuse ;  /* 0x000000100e6b7819 */ /* 0x100fe2000000120f */
[----:B------:R-:W-:Y:S01]  /*0a30*/  HADD2.F32 R24, -RZ, R24.H0_H0 ;  /* 0x20000018ff187230 */ /* 0x000fe20000004100 */
[----:B------:R-:W-:Y:S02]  /*0a40*/  MOV R21, R15 ;  /* 0x0000000f00157202 */ /* 0x000fe40000000f00 */
[----:B------:R-:W-:-:S02]  /*0a50*/  SHF.R.U32.HI R20, RZ, 0x10, R15 ;  /* 0x00000010ff147819 */ /* 0x000fc4000001160f */
[----:B------:R-:W-:Y:S01]  /*0a60*/  MOV R7, R18 ;  /* 0x0000001200077202 */ /* 0x000fe20000000f00 */
[----:B------:R-:W-:Y:S01]  /*0a70*/  HADD2.F32 R21, -RZ, R21.H0_H0 ;  /* 0x20000015ff157230 */ /* 0x000fe20000004100 */
[----:B------:R-:W-:Y:S01]  /*0a80*/  MOV R104, R2 ;  /* 0x0000000200687202 */ /* 0x000fe20000000f00 */
[----:B------:R-:W-:Y:S01]  /*0a90*/  HADD2.F32 R20, -RZ, R20.H0_H0 ;  /* 0x20000014ff147230 */ /* 0x000fe20000004100 */
[----:B------:R-:W-:Y:S02]  /*0aa0*/  SHF.R.U64 R106, R2, 0x10, R3 ;  /* 0x00000010026a7819 */ /* 0x000fe40000001203 */
[--C-:B------:R-:W-:Y:S02]  /*0ab0*/  SHF.R.U64 R30, R30, 0x10, R31.reuse ;  /* 0x000000101e1e7819 */ /* 0x100fe4000000121f */
        /* <DEDUP_REMOVED lines=27> */
[----:B------:R-:W-:Y:S01]  /*0c70*/  SHF.R.U32.HI R2, RZ, 0x10, R3 ;  /* 0x00000010ff027819 */ /* 0x000fe20000011603 */
[----:B------:R-:W-:Y:S01]  /*0c80*/  HADD2.F32 R14, -RZ, R14.H0_H0 ;  /* 0x2000000eff0e7230 */ /* 0x000fe20000004100 */
[----:B------:R-:W-:Y:S01]  /*0c90*/  LOP3.LUT R177, R177, 0xffffffef, RZ, 0xc0, !PT ;  /* 0xffffffefb1b17812 */ /* 0x000fe200078ec0ff */
[----:B------:R-:W-:Y:S01]  /*0ca0*/  HADD2.F32 R13, -RZ, R13.H0_H0 ;  /* 0x2000000dff0d7230 */ /* 0x000fe20000004100 */
[----:B------:R-:W-:Y:S01]  /*0cb0*/  MOV R101, RZ ;  /* 0x000000ff00657202 */ /* 0x000fe20000000f00 */
[----:B------:R-:W-:Y:S01]  /*0cc0*/  HADD2.F32 R12, -RZ, R12.H0_H0 ;  /* 0x2000000cff0c7230 */ /* 0x000fe20000004100 */
[----:B------:R-:W-:Y:S01]  /*0cd0*/  @P3 LOP3.LUT R177, R177, 0x10, RZ, 0xfc, !PT ;  /* 0x00000010b1b13812 */ /* 0x000fe200078efcff */
[----:B------:R-:W-:-:S02]  /*0ce0*/  HADD2.F32 R11, -RZ, R11.H0_H0 ;  /* 0x2000000bff0b7230 */ /* 0x000fc40000004100 */
[----:B------:R-:W-:Y:S02]  /*0cf0*/  HADD2.F32 R10, -RZ, R10.H0_H0 ;  /* 0x2000000aff0a7230 */ /* 0x000fe40000004100 */
[----:B------:R-:W-:Y:S02]  /*0d00*/  HADD2.F32 R9, -RZ, R9.H0_H0 ;  /* 0x20000009ff097230 */ /* 0x000fe40000004100 */
[----:B------:R-:W-:Y:S02]  /*0d10*/  HADD2.F32 R8, -RZ, R8.H0_H0 ;  /* 0x20000008ff087230 */ /* 0x000fe40000004100 */
[----:B------:R-:W-:Y:S02]  /*0d20*/  HADD2.F32 R7, -RZ, R104.H0_H0 ;  /* 0x20000068ff077230 */ /* 0x000fe40000004100 */
[----:B------:R-:W-:Y:S02]  /*0d30*/  HADD2.F32 R6, -RZ, R106.H0_H0 ;  /* 0x2000006aff067230 */ /* 0x000fe40000004100 */
[----:B------:R-:W-:-:S02]  /*0d40*/  HADD2.F32 R5, -RZ, R105.H0_H0 ;  /* 0x20000069ff057230 */ /* 0x000fc40000004100 */
[----:B0-----:R-:W-:-:S07]  /*0d50*/  HADD2.F32 R4, -RZ, R2.H0_H0 ;  /* 0x20000002ff047230 */ /* 0x001fce0000004100 */
.L_x_9320:
[----:B------:R-:W0:Y:S08]  /*0d60*/  LDC.64 R144, c[0x0][0x288] ;  /* 0x0000a200ff907b82 */ /* 0x000e300000000a00 */
[----:B------:R-:W1:Y:S08]  /*0d70*/  LDC.64 R150, c[0x0][0x250] ;  /* 0x00009400ff967b82 */ /* 0x000e700000000a00 */
[----:B--2---:R-:W2:Y:S08]  /*0d80*/  LDC.64 R142, c[0x0][0x258] ;  /* 0x00009600ff8e7b82 */ /* 0x004eb00000000a00 */
[----:B------:R-:W3:Y:S01]  /*0d90*/  LDC.64 R140, c[0x0][0x280] ;  /* 0x0000a000ff8c7b82 */ /* 0x000ee20000000a00 */
[----:B0-----:R-:W-:-:S06]  /*0da0*/  IMAD.WIDE R144, R178, 0x4, R144 ;  /* 0x00000004b2907825 */ /* 0x001fcc00078e0290 */
[----:B------:R-:W4:Y:S01]  /*0db0*/  LDG.E R144, desc[UR4][R144.64] ;  /* 0x0000000490907981 */ /* 0x000f22000c1e1900 */
[C---:B-1----:R-:W-:Y:S01]  /*0dc0*/  IMAD.WIDE R150, R178.reuse, 0x4, R150 ;  /* 0x00000004b2967825 */ /* 0x042fe200078e0296 */
[----:B------:R-:W0:Y:S05]  /*0dd0*/  LDC.64 R154, c[0x0][0x2c8] ;  /* 0x0000b200ff9a7b82 */ /* 0x000e2a0000000a00 */
        /* <DEDUP_REMOVED lines=15> */
[----:B------:R-:W-:Y:S01]  /*0ed0*/  LOP3.LUT P4, RZ, R177, 0x2, RZ, 0xc0, !PT ;  /* 0x00000002b1ff7812 */ /* 0x000fe2000788c0ff */
[----:B------:R-:W-:Y:S01]  /*0ee0*/  BSSY B1, `(.L_x_9231) ;  /* 0x0000008000017945 */ /* 0x000fe20003800000 */
[----:B------:R-:W-:-:S11]  /*0ef0*/  MOV R141, R0 ;  /* 0x00000000008d7202 */ /* 0x000fd60000000f00 */
[----:B------:R-:W-:Y:S05]  /*0f00*/  @!P4 BRA `(.L_x_9232) ;  /* 0x000000000014c947 */ /* 0x000fea0003800000 */
[----:B------:R-:W-:-:S04]  /*0f10*/  ISETP.NE.U32.AND P4, PT, RZ, UR12, PT ;  /* 0x0000000cff007c0c */ /* 0x000fc8000bf85070 */
[----:B------:R-:W-:-:S13]  /*0f20*/  ISETP.NE.AND.EX P4, PT, RZ, UR13, PT, P4 ;  /* 0x0000000dff007c0c */ /* 0x000fda000bf85340 */
[----:B------:R-:W-:Y:S05]  /*0f30*/  @!P4 BRA `(.L_x_9233) ;  /* 0x000000000004c947 */ /* 0x000fea0003800000 */
[----:B------:R0:W5:Y:S02]  /*0f40*/  LDG.E.128 R104, desc[UR4][R196.64] ;  /* 0x00000004c4687981 */ /* 0x000164000c1e1d00 */
.L_x_9233:
[----:B------:R-:W-:-:S07]  /*0f50*/  IADD3 R141, R0, 0x100, RZ ;  /* 0x00000100008d7810 */ /* 0x000fce0007ffe0ff */
.L_x_9232:
[----:B------:R-:W-:Y:S05]  /*0f60*/  BSYNC B1 ;  /* 0x0000000000017941 */ /* 0x000fea0003800000 */
.L_x_9231:
[----:B------:R-:W-:Y:S01]  /*0f70*/  LOP3.LUT P4, RZ, R177, 0x1, RZ, 0xc0, !PT ;  /* 0x00000001b1ff7812 */ /* 0x000fe2000788c0ff */
[----:B------:R-:W-:-:S12]  /*0f80*/  BSSY B1, `(.L_x_9234) ;  /* 0x0000008000017945 */ /* 0x000fd80003800000 */
[----:B------:R-:W-:Y:S05]  /*0f90*/  @!P4 BRA `(.L_x_9235) ;  /* 0x000000000018c947 */ /* 0x000fea0003800000 */
[----:B------:R-:W-:-:S04]  /*0fa0*/  ISETP.NE.U32.AND P4, PT, RZ, UR12, PT ;  /* 0x0000000cff007c0c */ /* 0x000fc8000bf85070 */
[----:B------:R-:W-:-:S13]  /*0fb0*/  ISETP.NE.AND.EX P4, PT, RZ, UR13, PT, P4 ;  /* 0x0000000dff007c0c */ /* 0x000fda000bf85340 */
[----:B------:R-:W-:Y:S05]  /*0fc0*/  @!P4 BRA `(.L_x_9236) ;  /* 0x000000000008c947 */ /* 0x000fea0003800000 */
[----:B------:R-:W-:-:S06]  /*0fd0*/  IMAD.WIDE.U32 R108, R141, 0x10, R154 ;  /* 0x000000108d6c7825 */ /* 0x000fcc00078e009a */
[----:B------:R-:W5:Y:S02]  /*0fe0*/  LDG.E.128 R108, desc[UR4][R108.64] ;  /* 0x000000046c6c7981 */ /* 0x000f64000c1e1d00 */
.L_x_9236:
[----:B------:R-:W-:-:S07]  /*0ff0*/  IADD3 R141, R141, 0x100, RZ ;  /* 0x000001008d8d7810 */ /* 0x000fce0007ffe0ff */
.L_x_9235:
[----:B------:R-:W-:Y:S05]  /*1000*/  BSYNC B1 ;  /* 0x0000000000017941 */ /* 0x000fea0003800000 */
.L_x_9234:
[----:B------:R-:W-:Y:S04]  /*1010*/  BSSY B1, `(.L_x_9237) ;  /* 0x0000008000017945 */ /* 0x000fe80003800000 */
[----:B------:R-:W-:Y:S05]  /*1020*/  @!P0 BRA `(.L_x_9238) ;  /* 0x0000000000188947 */ /* 0x000fea0003800000 */
[----:B------:R-:W-:-:S04]  /*1030*/  ISETP.NE.U32.AND P4, PT, RZ, UR12, PT ;  /* 0x0000000cff007c0c */ /* 0x000fc8000bf85070 */
[----:B------:R-:W-:-:S13]  /*1040*/  ISETP.NE.AND.EX P4, PT, RZ, UR13, PT, P4 ;  /* 0x0000000dff007c0c */ /* 0x000fda000bf85340 */
[----:B------:R-:W-:Y:S05]  /*1050*/  @!P4 BRA `(.L_x_9239) ;  /* 0x000000000008c947 */ /* 0x000fea0003800000 */
[----:B------:R-:W-:-:S06]  /*1060*/  IMAD.WIDE.U32 R112, R141, 0x10, R154 ;  /* 0x000000108d707825 */ /* 0x000fcc00078e009a */
[----:B------:R-:W5:Y:S02]  /*1070*/  LDG.E.128 R112, desc[UR4][R112.64] ;  /* 0x0000000470707981 */ /* 0x000f64000c1e1d00 */
.L_x_9239:
[----:B------:R-:W-:-:S07]  /*1080*/  IADD3 R141, R141, 0x100, RZ ;  /* 0x000001008d8d7810 */ /* 0x000fce0007ffe0ff */
.L_x_9238:
[----:B------:R-:W-:Y:S05]  /*1090*/  BSYNC B1 ;  /* 0x0000000000017941 */ /* 0x000fea0003800000 */
.L_x_9237:
[----:B------:R-:W-:Y:S04]  /*10a0*/  BSSY B1, `(.L_x_9240) ;  /* 0x0000008000017945 */ /* 0x000fe80003800000 */
[----:B------:R-:W-:Y:S05]  /*10b0*/  @!P1 BRA `(.L_x_9241) ;  /* 0x0000000000189947 */ /* 0x000fea0003800000 */
[----:B------:R-:W-:-:S04]  /*10c0*/  ISETP.NE.U32.AND P4, PT, RZ, UR12, PT ;  /* 0x0000000cff007c0c */ /* 0x000fc8000bf85070 */
[----:B------:R-:W-:-:S13]  /*10d0*/  ISETP.NE.AND.EX P4, PT, RZ, UR13, PT, P4 ;  /* 0x0000000dff007c0c */ /* 0x000fda000bf85340 */
[----:B------:R-:W-:Y:S05]  /*10e0*/  @!P4 BRA `(.L_x_9242) ;  /* 0x000000000008c947 */ /* 0x000fea0003800000 */
[----:B------:R-:W-:-:S06]  /*10f0*/  IMAD.WIDE.U32 R116, R141, 0x10, R154 ;  /* 0x000000108d747825 */ /* 0x000fcc00078e009a */
[----:B------:R-:W5:Y:S02]  /*1100*/  LDG.E.128 R116, desc[UR4][R116.64] ;  /* 0x0000000474747981 */ /* 0x000f64000c1e1d00 */
.L_x_9242:
[----:B------:R-:W-:-:S07]  /*1110*/  IADD3 R141, R141, 0x100, RZ ;  /* 0x000001008d8d7810 */ /* 0x000fce0007ffe0ff */
.L_x_9241:
[----:B------:R-:W-:Y:S05]  /*1120*/  BSYNC B1 ;  /* 0x0000000000017941 */ /* 0x000fea0003800000 */
.L_x_9240:
[----:B------:R-:W-:Y:S04]  /*1130*/  BSSY B1, `(.L_x_9243) ;  /* 0x0000008000017945 */ /* 0x000fe80003800000 */
[----:B------:R-:W-:Y:S05]  /*1140*/  @!P2 BRA `(.L_x_9244) ;  /* 0x000000000018a947 */ /* 0x000fea0003800000 */
[----:B------:R-:W-:-:S04]  /*1150*/  ISETP.NE.U32.AND P4, PT, RZ, UR12, PT ;  /* 0x0000000cff007c0c */ /* 0x000fc8000bf85070 */
[----:B------:R-:W-:-:S13]  /*1160*/  ISETP.NE.AND.EX P4, PT, RZ, UR13, PT, P4 ;  /* 0x0000000dff007c0c */ /* 0x000fda000bf85340 */
[----:B------:R-:W-:Y:S05]  /*1170*/  @!P4 BRA `(.L_x_9245) ;  /* 0x000000000008c947 */ /* 0x000fea0003800000 */
[----:B------:R-:W-:-:S06]  /*1180*/  IMAD.WIDE.U32 R120, R141, 0x10, R154 ;  /* 0x000000108d787825 */ /* 0x000fcc00078e009a */
[----:B------:R-:W5:Y:S02]  /*1190*/  LDG.E.128 R120, desc[UR4][R120.64] ;  /* 0x0000000478787981 */ /* 0x000f64000c1e1d00 */
.L_x_9245:
[----:B------:R-:W-:-:S07]  /*11a0*/  IADD3 R141, R141, 0x100, RZ ;  /* 0x000001008d8d7810 */ /* 0x000fce0007ffe0ff */
.L_x_9244:
[----:B------:R-:W-:Y:S05]  /*11b0*/  BSYNC B1 ;  /* 0x0000000000017941 */ /* 0x000fea0003800000 */
.L_x_9243:
[----:B------:R-:W-:Y:S01]  /*11c0*/  LOP3.LUT P4, RZ, R177, 0x10, RZ, 0xc0, !PT ;  /* 0x00000010b1ff7812 */ /* 0x000fe2000788c0ff */
[----:B------:R-:W-:Y:S01]  /*11d0*/  HFMA2.MMA R151, -RZ, RZ, 0, 0 ;  /* 0x00000000ff977435 */ /* 0x000fe200000001ff */
[----:B------:R-:W-:-:S11]  /*11e0*/  MOV R152, RZ ;  /* 0x000000ff00987202 */ /* 0x000fd60000000f00 */
[----:B------:R-:W-:Y:S05]  /*11f0*/  @P4 BRA `(.L_x_9246) ;  /* 0x00000010005c4947 */ /* 0x000fea0003800000 */
[----:B------:R-:W-:-:S06]  /*1200*/  IMAD.WIDE.U32 R124, R141, 0x10, R154 ;  /* 0x000000108d7c7825 */ /* 0x000fcc00078e009a */
[----:B------:R-:W5:Y:S01]  /*1210*/  LDG.E.128 R124, desc[UR4][R124.64] ;  /* 0x000000047c7c7981 */ /* 0x000f62000c1e1d00 */
[----:B------:R-:W-:Y:S05]  /*1220*/  BRA `(.L_x_9246) ;  /* 0x0000001000507947 */ /* 0x000fea0003800000 */
.L_x_9230:
[----:B------:R-:W-:Y:S01]  /*1230*/  IADD3 R140, R144, -0x1, RZ ;  /* 0xffffffff908c7810 */ /* 0x000fe20007ffe0ff */
[----:B------:R-:W-:Y:S01]  /*1240*/  BSSY B1, `(.L_x_9247) ;  /* 0x0000033000017945 */ /* 0x000fe20003800000 */
[----:B------:R-:W-:Y:S01]  /*1250*/  LOP3.LUT P4, RZ, R177, 0x2, RZ, 0xc0, !PT ;  /* 0x00000002b1ff7812 */ /* 0x000fe2000788c0ff */
[----:B------:R-:W-:Y:S01]  /*1260*/  HFMA2.MMA R151, -RZ, RZ, 0, 0 ;  /* 0x00000000ff977435 */ /* 0x000fe200000001ff */
[----:B------:R-:W-:Y:S01]  /*1270*/  MOV R152, RZ ;  /* 0x000000ff00987202 */ /* 0x000fe20000000f00 */
[----:B------:R-:W-:Y:S01]  /*1280*/  IMAD R140, R140, R181, RZ ;  /* 0x000000b58c8c7224 */ /* 0x000fe200078e02ff */
[----:B------:R-:W-:-:S04]  /*1290*/  MOV R153, R0 ;  /* 0x0000000000997202 */ /* 0x000fc80000000f00 */
        /* <DEDUP_REMOVED lines=25> */
[----:B------:R-:W-:Y:S01]  /*1430*/  FMUL.FTZ R217, R174, R145 ;  /* 0x00000091aed97220 */ /* 0x000fe20000410000 */
[----:B------:R-:W-:Y:S01]  /*1440*/  FMUL.FTZ R232, R173, R146 ;  /* 0x00000092ade87220 */ /* 0x000fe20000410000 */
[----:B------:R-:W-:Y:S01]  /*1450*/  FMUL.FTZ R227, R172, R147 ;  /* 0x00000093ace37220 */ /* 0x000fe20000410000 */
[----:B------:R-:W-:Y:S01]  /*1460*/  FADD.FTZ R140, RZ, R206 ;  /* 0x000000ceff8c7221 */ /* 0x000fe20000010000 */
[----:B------:R-:W-:Y:S01]  /*1470*/  FFMA.FTZ R141, R3, R206, RZ ;  /* 0x000000ce038d7223 */ /* 0x000fe200000100ff */
        /* <DEDUP_REMOVED lines=14> */
[----:B0-----:R-:W-:-:S07]  /*1560*/  FFMA.FTZ R152, R230, R227, R141 ;  /* 0x000000e3e6987223 */ /* 0x001fce000001008d */
.L_x_9248:
[----:B------:R-:W-:Y:S05]  /*1570*/  BSYNC B1 ;  /* 0x0000000000017941 */ /* 0x000fea0003800000 */
.L_x_9247:
[----:B------:R-:W-:Y:S01]  /*1580*/  LOP3.LUT P4, RZ, R177, 0x1, RZ, 0xc0, !PT ;  /* 0x00000001b1ff7812 */ /* 0x000fe2000788c0ff */
        /* <DEDUP_REMOVED lines=44> */
.L_x_9250:
[----:B------:R-:W-:Y:S05]  /*1850*/  BSYNC B1 ;  /* 0x0000000000017941 */ /* 0x000fea0003800000 */
.L_x_9249:
        /* <DEDUP_REMOVED lines=44> */
.L_x_9252:
[----:B------:R-:W-:Y:S05]  /*1b20*/  BSYNC B1 ;  /* 0x0000000000017941 */ /* 0x000fea0003800000 */
.L_x_9251:
        /* <DEDUP_REMOVED lines=44> */
.L_x_9254:
[----:B------:R-:W-:Y:S05]  /*1df0*/  BSYNC B1 ;  /* 0x0000000000017941 */ /* 0x000fea0003800000 */
.L_x_9253:
        /* <DEDUP_REMOVED lines=44> */
.L_x_9256:
[----:B------:R-:W-:Y:S05]  /*20c0*/  BSYNC B1 ;  /* 0x0000000000017941 */ /* 0x000fea0003800000 */
.L_x_9255:
[----:B------:R-:W-:-:S13]  /*20d0*/  LOP3.LUT P4, RZ, R177, 0x8, RZ, 0xc0, !PT ;  /* 0x00000008b1ff7812 */ /* 0x000fda000788c0ff */
        /* <DEDUP_REMOVED lines=41> */
.L_x_9246:
[----:B------:R-:W-:Y:S05]  /*2370*/  BSYNC B0 ;  /* 0x0000000000007941 */ /* 0x000fea0003800000 */
.L_x_9229:
[----:B------:R-:W-:Y:S01]  /*2380*/  LOP3.LUT P4, RZ, R148, 0xff, RZ, 0xc0, !PT ;  /* 0x000000ff94ff7812 */ /* 0x000fe2000788c0ff */
[----:B------:R-:W-:Y:S01]  /*2390*/  UMOV UR6, 0xffffffff ;  /* 0xffffffff00067882 */ /* 0x000fe20000000000 */
[----:B------:R-:W-:Y:S02]  /*23a0*/  SHF.R.U32.HI R140, RZ, 0x5, R180 ;  /* 0x00000005ff8c7819 */ /* 0x000fe400000116b4 */
[----:B------:R-:W-:Y:S02]  /*23b0*/  LOP3.LUT R177, R177, 0xfffffffb, RZ, 0xc0, !PT ;  /* 0xfffffffbb1b17812 */ /* 0x000fe400078ec0ff */
[----:B------:R-:W-:-:S07]  /*23c0*/  LOP3.LUT R141, R140, 0x7fffff8, RZ, 0xc0, !PT ;  /* 0x07fffff88c8d7812 */ /* 0x000fce00078ec0ff */
[----:B------:R-:W-:Y:S02]  /*23d0*/  @P4 LOP3.LUT R177, R177, 0x4, RZ, 0xfc, !PT ;  /* 0x00000004b1b14812 */ /* 0x000fe400078efcff */
        /* <DEDUP_REMOVED lines=19> */
[----:B0-----:R0:W1:Y:S04]  /*2510*/  SHFL.DOWN PT, R196, R149, 0x1, 0x1f ;  /* 0x08201f0095c47f89 */ /* 0x00106800000e0000 */
[----:B------:R0:W2:Y:S02]  /*2520*/  SHFL.DOWN PT, R197, R148, 0x1, 0x1f ;  /* 0x08201f0094c57f89 */ /* 0x0000a400000e0000 */
.L_x_9341:
        /* <DEDUP_REMOVED lines=8> */
[----:B------:R-:W-:-:S02]  /*25b0*/  LOP3.LUT P5, RZ, R177, 0x2, RZ, 0xc0, !PT ;  /* 0x00000002b1ff7812 */ /* 0x000fc400078ac0ff */
[----:B---3--:R-:W-:-:S04]  /*25c0*/  LEA R142, R143, R142, 0x18 ;  /* 0x0000008e8f8e7211 */ /* 0x008fc800078ec0ff */
[-C--:B------:R-:W-:Y:S02]  /*25d0*/  @!P4 LEA R231, R140, R142.reuse, 0x3 ;  /* 0x0000008e8ce7c211 */ /* 0x080fe400078e18ff */
[----:B------:R-:W-:-:S03]  /*25e0*/  LEA R233, R141, R142, 0x3 ;  /* 0x0000008e8de97211 */ /* 0x000fc600078e18ff */
[----:B------:R-:W-:Y:S01]  /*25f0*/  @!P4 STS.64 [R231+0x6000], R196 ;  /* 0x006000c4e700c388 */ /* 0x000fe20000000a00 */
[----:B------:R-:W-:Y:S01]  /*2600*/  BAR.SYNC.DEFER_BLOCKING 0x0 ;  /* 0x0000000000007b1d */ /* 0x000fe20000010000 */
[----:B-----5:R-:W-:-:S05]  /*2610*/  ISETP.GE.AND P4, PT, R229, 0x1, PT ;  /* 0x00000001e500780c */ /* 0x020fca0003f86270 */
[----:B------:R-:W1:Y:S04]  /*2620*/  LDS.128 R140, [R233+0x6000] ;  /* 0x00600000e98c7984 */ /* 0x000e680000000c00 */
[----:B------:R-:W2:Y:S04]  /*2630*/  LDS.128 R144, [R233+0x6010] ;  /* 0x00601000e9907984 */ /* 0x000ea80000000c00 */
[----:B0-----:R-:W0:Y:S04]  /*2640*/  LDS.128 R148, [R233+0x6020] ;  /* 0x00602000e9947984 */ /* 0x001e280000000c00 */
[----:B------:R-:W3:Y:S01]  /*2650*/  LDS.128 R152, [R233+0x6030] ;  /* 0x00603000e9987984 */ /* 0x000ee20000000c00 */
[----:B-1----:R-:W-:Y:S01]  /*2660*/  FADD.FTZ R235, RZ, R140 ;  /* 0x0000008cffeb7221 */ /* 0x002fe20000010000 */
[----:B------:R-:W-:-:S03]  /*2670*/  FADD.FTZ R140, RZ, R141 ;  /* 0x0000008dff8c7221 */ /* 0x000fc60000010000 */
[----:B------:R-:W-:Y:S01]  /*2680*/  FADD.FTZ R235, R142, R235 ;  /* 0x000000eb8eeb7221 */ /* 0x000fe20000010000 */
[----:B------:R-:W-:Y:S01]  /*2690*/  FADD.FTZ R140, R143, R140 ;  /* 0x0000008c8f8c7221 */ /* 0x000fe20000010000 */
[----:B------:R-:W-:Y:S02]  /*26a0*/  @P4 IADD3 R142, R229, -0x1, RZ ;  /* 0xffffffffe58e4810 */ /* 0x000fe40007ffe0ff */
[----:B--2---:R-:W-:Y:S01]  /*26b0*/  FADD.FTZ R235, R235, R144 ;  /* 0x00000090ebeb7221 */ /* 0x004fe20000010000 */
        /* <DEDUP_REMOVED lines=11> */
[----:B---3--:R-:W-:Y:S01]  /*2770*/  FADD.FTZ R235, R235, R152 ;  /* 0x00000098ebeb7221 */ /* 0x008fe20000010000 */
[----:B------:R-:W-:Y:S01]  /*2780*/  FADD.FTZ R140, R140, R153 ;  /* 0x000000998c8c7221 */ /* 0x000fe20000010000 */
[----:B------:R-:W-:-:S02]  /*2790*/  @P4 LEA.HI.SX32 R145, R142, R179, 0x1e ;  /* 0x000000b38e914211 */ /* 0x000fc400078ff2ff */
        /* <DEDUP_REMOVED lines=14> */
.L_x_9261:
[----:B------:R-:W-:Y:S05]  /*2880*/  BSYNC B1 ;  /* 0x0000000000017941 */ /* 0x000fea0003800000 */
.L_x_9260:
        /* <DEDUP_REMOVED lines=12> */
.L_x_9263:
[----:B------:R-:W-:Y:S05]  /*2950*/  BSYNC B1 ;  /* 0x0000000000017941 */ /* 0x000fea0003800000 */
.L_x_9262:
        /* <DEDUP_REMOVED lines=13> */
.L_x_9265:
[----:B------:R-:W-:Y:S05]  /*2a30*/  BSYNC B1 ;  /* 0x0000000000017941 */ /* 0x000fea0003800000 */
.L_x_9264:
        /* <DEDUP_REMOVED lines=13> */
.L_x_9267:
[----:B------:R-:W-:Y:S05]  /*2b10*/  BSYNC B1 ;  /* 0x0000000000017941 */ /* 0x000fea0003800000 */
.L_x_9266:
        /* <DEDUP_REMOVED lines=18> */
.L_x_9269:
[----:B------:R-:W-:Y:S05]  /*2c40*/  BSYNC B1 ;  /* 0x0000000000017941 */ /* 0x000fea0003800000 */
.L_x_9268:
[----:B------:R-:W-:Y:S01]  /*2c50*/  SEL R134, R149, R134, P5 ;  /* 0x0000008695867207 */ /* 0x000fe20002800000 */
[----:B------:R-:W0:Y:S01]  /*2c60*/  @P4 LDC R152, c[0x0][0x29c] ;  /* 0x0000a700ff984b82 */ /* 0x000e220000000800 */
[----:B------:R-:W-:Y:S02]  /*2c70*/  SEL R135, R150, R135, P5 ;  /* 0x0000008796877207 */ /* 0x000fe40002800000 */
[----:B------:R-:W-:-:S04]  /*2c80*/  ISETP.NE.U32.AND P5, PT, R142, RZ, PT ;  /* 0x000000ff8e00720c */ /* 0x000fc80003fa5070 */
[----:B------:R-:W-:Y:S01]  /*2c90*/  ISETP.NE.AND.EX P5, PT, R143, RZ, PT, P5 ;  /* 0x000000ff8f00720c */ /* 0x000fe20003fa5350 */
[----:B------:R-:W1:Y:S08]  /*2ca0*/  @P4 LDC R151, c[0x0][0x29c] ;  /* 0x0000a700ff974b82 */ /* 0x000e700000000800 */
[----:B------:R-:W2:Y:S08]  /*2cb0*/  @P4 LDC R154, c[0x0][0x29c] ;  /* 0x0000a700ff9a4b82 */ /* 0x000eb00000000800 */
[----:B------:R-:W3:Y:S01]  /*2cc0*/  @P5 LDC.64 R140, c[0x0][0x308] ;  /* 0x0000c200ff8c5b82 */ /* 0x000ee20000000a00 */
[----:B0-----:R-:W-:-:S04]  /*2cd0*/  @P4 FMUL.FTZ R147, R147, R152 ;  /* 0x0000009893934220 */ /* 0x001fc80000410000 */
[-C--:B------:R-:W-:Y:S01]  /*2ce0*/  @P4 FMUL.FTZ R136, R27, R147.reuse ;  /* 0x000000931b884220 */ /* 0x080fe20000410000 */
[----:B-----5:R-:W-:Y:S02]  /*2cf0*/  @P4 FFMA.FTZ R52, R128, R147, R52 ;  /* 0x0000009380344223 */ /* 0x020fe40000010034 */
[----:B------:R-:W0:Y:S01]  /*2d00*/  @P4 LDC R153, c[0x0][0x29c] ;  /* 0x0000a700ff994b82 */ /* 0x000e220000000800 */
[----:B-1----:R-:W-:-:S04]  /*2d10*/  @P4 FMUL.FTZ R148, R148, R151 ;  /* 0x0000009794944220 */ /* 0x002fc80000410000 */
[-C--:B------:R-:W-:Y:S01]  /*2d20*/  @P4 FMUL.FTZ R137, R26, R148.reuse ;  /* 0x000000941a894220 */ /* 0x080fe20000410000 */
[----:B------:R-:W-:Y:S01]  /*2d30*/  @P4 FFMA.FTZ R53, R129, R148, R53 ;  /* 0x0000009481354223 */ /* 0x000fe20000010035 */
[----:B--2---:R-:W-:-:S04]  /*2d40*/  @P4 FMUL.FTZ R149, R149, R154 ;  /* 0x0000009a95954220 */ /* 0x004fc80000410000 */
[-C--:B------:R-:W-:Y:S01]  /*2d50*/  @P4 FMUL.FTZ R138, R25, R149.reuse ;  /* 0x00000095198a4220 */ /* 0x080fe20000410000 */
[----:B------:R-:W-:Y:S01]  /*2d60*/  @P4 FFMA.FTZ R54, R130, R149, R54 ;  /* 0x0000009582364223 */ /* 0x000fe20000010036 */
[C---:B---3--:R-:W-:Y:S01]  /*2d70*/  @P5 IMAD.WIDE.U32 R142, R0.reuse, 0x10, R140 ;  /* 0x00000010008e5825 */ /* 0x048fe200078e008c */
[----:B------:R-:W-:Y:S01]  /*2d80*/  IADD3 R0, R0, 0x100, RZ ;  /* 0x0000010000007810 */ /* 0x000fe20007ffe0ff */
[----:B------:R-:W1:Y:S03]  /*2d90*/  @P4 LDC.64 R140, c[0x0][0x2f8] ;  /* 0x0000be00ff8c4b82 */ /* 0x000e660000000a00 */
[----:B------:R2:W-:Y:S01]  /*2da0*/  @P5 STG.E.128 desc[UR4][R142.64], R132 ;  /* 0x000000848e005986 */ /* 0x0005e2000c101d04 */
[----:B0-----:R-:W-:-:S04]  /*2db0*/  @P4 FMUL.FTZ R150, R150, R153 ;  /* 0x0000009996964220 */ /* 0x001fc80000410000 */
[-C--:B------:R-:W-:Y:S01]  /*2dc0*/  @P4 FMUL.FTZ R139, R24, R150.reuse ;  /* 0x00000096188b4220 */ /* 0x080fe20000410000 */
[----:B------:R-:W-:Y:S01]  /*2dd0*/  @P4 FFMA.FTZ R55, R131, R150, R55 ;  /* 0x0000009683374223 */ /* 0x000fe20000010037 */
[C---:B-1----:R-:W-:Y:S01]  /*2de0*/  @P4 IMAD.WIDE.U32 R140, R145.reuse, 0x10, R140 ;  /* 0x00000010918c4825 */ /* 0x042fe200078e008c */
[----:B------:R-:W-:-:S04]  /*2df0*/  IADD3 R145, R145, 0x100, RZ ;  /* 0x0000010091917810 */ /* 0x000fc80007ffe0ff */
[----:B------:R2:W-:Y:S03]  /*2e00*/  @P4 STG.E.128 desc[UR4][R140.64], R136 ;  /* 0x000000888c004986 */ /* 0x0005e6000c101d04 */
.L_x_9259:
[----:B------:R-:W-:Y:S05]  /*2e10*/  BSYNC B0 ;  /* 0x0000000000007941 */ /* 0x000fea0003800000 */
.L_x_9258:
[----:B------:R-:W-:Y:S01]  /*2e20*/  LOP3.LUT P5, RZ, R177, 0x1, RZ, 0xc0, !PT ;  /* 0x00000001b1ff7812 */ /* 0x000fe200078ac0ff */
[----:B------:R-:W-:-:S12]  /*2e30*/  BSSY B0, `(.L_x_9270) ;  /* 0x000005b000007945 */ /* 0x000fd80003800000 */
[----:B------:R-:W-:Y:S05]  /*2e40*/  @!P5 BRA `(.L_x_9271) ;  /* 0x000000040064d947 */ /* 0x000fea0003800000 */
[----:B--2---:R-:W0:Y:S01]  /*2e50*/  @!P3 LDC.64 R140, c[0x0][0x2c8] ;  /* 0x0000b200ff8cbb82 */ /* 0x004e220000000a00 */
        /* <DEDUP_REMOVED lines=15> */
.L_x_9273:
[----:B------:R-:W-:Y:S05]  /*2f50*/  BSYNC B1 ;  /* 0x0000000000017941 */ /* 0x000fea0003800000 */
.L_x_9272:
        /* <DEDUP_REMOVED lines=11> */
.L_x_9275:
[----:B------:R-:W-:Y:S05]  /*3010*/  BSYNC B1 ;  /* 0x0000000000017941 */ /* 0x000fea0003800000 */
.L_x_9274:
        /* <DEDUP_REMOVED lines=11> */
.L_x_9277:
[----:B------:R-:W-:Y:S05]  /*30d0*/  BSYNC B1 ;  /* 0x0000000000017941 */ /* 0x000fea0003800000 */
.L_x_9276:
        /* <DEDUP_REMOVED lines=16> */
.L_x_9279:
[----:B------:R-:W-:Y:S05]  /*31e0*/  BSYNC B1 ;  /* 0x0000000000017941 */ /* 0x000fea0003800000 */
.L_x_9278:
[----:B------:R-:W0:Y:S01]  /*31f0*/  @P4 LDC.64 R140, c[0x0][0x220] ;  /* 0x00008800ff8c4b82 */ /* 0x000e220000000a00 */
[----:B------:R-:W-:Y:S02]  /*3200*/  SEL R134, R151, R134, P5 ;  /* 0x0000008697867207 */ /* 0x000fe40002800000 */
[----:B------:R-:W-:-:S05]  /*3210*/  SEL R135, R152, R135, P5 ;  /* 0x0000008798877207 */ /* 0x000fca0002800000 */
[----:B------:R-:W1:Y:S08]  /*3220*/  @P4 LDC R154, c[0x0][0x29c] ;  /* 0x0000a700ff9a4b82 */ /* 0x000e700000000800 */
[----:B------:R-:W2:Y:S01]  /*3230*/  @P4 LDC R153, c[0x0][0x29c] ;  /* 0x0000a700ff994b82 */ /* 0x000ea20000000800 */
[----:B0-----:R-:W-:-:S07]  /*3240*/  @P4 IMAD.WIDE.U32 R140, R145, 0x10, R140 ;  /* 0x00000010918c4825 */ /* 0x001fce00078e008c */
[----:B------:R-:W0:Y:S01]  /*3250*/  @P4 LDC R196, c[0x0][0x29c] ;  /* 0x0000a700ffc44b82 */ /* 0x000e220000000800 */
[----:B------:R3:W4:Y:S01]  /*3260*/  @P4 LDG.E.128 R128, desc[UR4][R140.64] ;  /* 0x000000048c804981 */ /* 0x000722000c1e1d00 */
[----:B------:R-:W-:Y:S01]  /*3270*/  ISETP.NE.U32.AND P5, PT, R142, RZ, PT ;  /* 0x000000ff8e00720c */ /* 0x000fe20003fa5070 */
[----:B-1----:R-:W-:-:S05]  /*3280*/  @P4 FMUL.FTZ R147, R147, R154 ;  /* 0x0000009a93934220 */ /* 0x002fca0000410000 */
[----:B------:R-:W1:Y:S01]  /*3290*/  @P4 LDC R155, c[0x0][0x29c] ;  /* 0x0000a700ff9b4b82 */ /* 0x000e620000000800 */
[----:B------:R-:W-:Y:S01]  /*32a0*/  ISETP.NE.AND.EX P5, PT, R143, RZ, PT, P5 ;  /* 0x000000ff8f00720c */ /* 0x000fe20003fa5350 */
[----:B------:R-:W-:Y:S01]  /*32b0*/  @P4 FMUL.FTZ R136, R23, R147 ;  /* 0x0000009317884220 */ /* 0x000fe20000410000 */
[----:B--2---:R-:W-:-:S04]  /*32c0*/  @P4 FMUL.FTZ R150, R150, R153 ;  /* 0x0000009996964220 */ /* 0x004fc80000410000 */
[----:B------:R-:W-:-:S07]  /*32d0*/  @P4 FMUL.FTZ R137, R22, R150 ;  /* 0x0000009616894220 */ /* 0x000fce0000410000 */
[----:B------:R-:W2:Y:S01]  /*32e0*/  @P5 LDC.64 R142, c[0x0][0x308] ;  /* 0x0000c200ff8e5b82 */ /* 0x000ea20000000a00 */
[----:B0-----:R-:W-:-:S04]  /*32f0*/  @P4 FMUL.FTZ R151, R151, R196 ;  /* 0x000000c497974220 */ /* 0x001fc80000410000 */
[----:B------:R-:W-:Y:S01]  /*3300*/  @P4 FMUL.FTZ R138, R21, R151 ;  /* 0x00000097158a4220 */ /* 0x000fe20000410000 */
[----:B-1----:R-:W-:-:S04]  /*3310*/  @P4 FMUL.FTZ R152, R152, R155 ;  /* 0x0000009b98984220 */ /* 0x002fc80000410000 */
[----:B------:R-:W-:Y:S01]  /*3320*/  @P4 FMUL.FTZ R139, R20, R152 ;  /* 0x00000098148b4220 */ /* 0x000fe20000410000 */
[C---:B--2---:R-:W-:Y:S01]  /*3330*/  @P5 IMAD.WIDE.U32 R148, R0.reuse, 0x10, R142 ;  /* 0x0000001000945825 */ /* 0x044fe200078e008e */
[----:B------:R-:W-:Y:S01]  /*3340*/  IADD3 R0, R0, 0x100, RZ ;  /* 0x0000010000007810 */ /* 0x000fe20007ffe0ff */
[----:B------:R-:W3:Y:S03]  /*3350*/  @P4 LDC.64 R142, c[0x0][0x2f8] ;  /* 0x0000be00ff8e4b82 */ /* 0x000ee60000000a00 */
[----:B------:R0:W-:Y:S01]  /*3360*/  @P5 STG.E.128 desc[UR4][R148.64], R132 ;  /* 0x0000008494005986 */ /* 0x0001e2000c101d04 */
[C---:B---3--:R-:W-:Y:S01]  /*3370*/  @P4 IMAD.WIDE.U32 R140, R145.reuse, 0x10, R142 ;  /* 0x00000010918c4825 */ /* 0x048fe200078e008e */
[----:B------:R-:W-:-:S04]  /*3380*/  IADD3 R145, R145, 0x100, RZ ;  /* 0x0000010091917810 */ /* 0x000fc80007ffe0ff */
[----:B------:R0:W-:Y:S01]  /*3390*/  @P4 STG.E.128 desc[UR4][R140.64], R136 ;  /* 0x000000888c004986 */ /* 0x0001e2000c101d04 */
[----:B----4-:R-:W-:Y:S01]  /*33a0*/  @P4 FFMA.FTZ R48, R128, R147, R48 ;  /* 0x0000009380304223 */ /* 0x010fe20000010030 */
[----:B------:R-:W-:Y:S01]  /*33b0*/  @P4 FFMA.FTZ R49, R129, R150, R49 ;  /* 0x0000009681314223 */ /* 0x000fe20000010031 */
[----:B------:R-:W-:Y:S01]  /*33c0*/  @P4 FFMA.FTZ R50, R130, R151, R50 ;  /* 0x0000009782324223 */ /* 0x000fe20000010032 */
[----:B0-----:R-:W-:-:S07]  /*33d0*/  @P4 FFMA.FTZ R51, R131, R152, R51 ;  /* 0x0000009883334223 */ /* 0x001fce0000010033 */
.L_x_9271:
[----:B------:R-:W-:Y:S05]  /*33e0*/  BSYNC B0 ;  /* 0x0000000000007941 */ /* 0x000fea0003800000 */
.L_x_9270:
[----:B------:R-:W-:Y:S04]  /*33f0*/  BSSY B0, `(.L_x_9280) ;  /* 0x000005b000007945 */ /* 0x000fe80003800000 */
        /* <DEDUP_REMOVED lines=17> */
.L_x_9283:
[----:B------:R-:W-:Y:S05]  /*3510*/  BSYNC B1 ;  /* 0x0000000000017941 */ /* 0x000fea0003800000 */
.L_x_9282:
        /* <DEDUP_REMOVED lines=11> */
.L_x_9285:
[----:B------:R-:W-:Y:S05]  /*35d0*/  BSYNC B1 ;  /* 0x0000000000017941 */ /* 0x000fea0003800000 */
.L_x_9284:
        /* <DEDUP_REMOVED lines=11> */
.L_x_9287:
[----:B------:R-:W-:Y:S05]  /*3690*/  BSYNC B1 ;  /* 0x0000000000017941 */ /* 0x000fea0003800000 */
.L_x_9286:
        /* <DEDUP_REMOVED lines=16> */
.L_x_9289:
[----:B------:R-:W-:Y:S05]  /*37a0*/  BSYNC B1 ;  /* 0x0000000000017941 */ /* 0x000fea0003800000 */
.L_x_9288:
        /* <DEDUP_REMOVED lines=13> */
[----:B--2---:R-:W-:-:S05]  /*3880*/  @P4 FMUL.FTZ R150, R150, R153 ;  /* 0x0000009996964220 */ /* 0x004fca0000410000 */
[----:B------:R-:W3:Y:S01]  /*3890*/  @P4 LDC.64 R142, c[0x0][0x2f8] ;  /* 0x0000be00ff8e4b82 */ /* 0x000ee20000000a00 */
[----:B------:R-:W-:-:S07]  /*38a0*/  @P4 FMUL.FTZ R137, R18, R150 ;  /* 0x0000009612894220 */ /* 0x000fce0000410000 */
[----:B------:R-:W2:Y:S01]  /*38b0*/  @P5 LDC.64 R148, c[0x0][0x308] ;  /* 0x0000c200ff945b82 */ /* 0x000ea20000000a00 */
[----:B0-----:R-:W-:-:S04]  /*38c0*/  @P4 FMUL.FTZ R151, R151, R196 ;  /* 0x000000c497974220 */ /* 0x001fc80000410000 */
[----:B------:R-:W-:Y:S01]  /*38d0*/  @P4 FMUL.FTZ R138, R17, R151 ;  /* 0x00000097118a4220 */ /* 0x000fe20000410000 */
[----:B-1----:R-:W-:-:S04]  /*38e0*/  @P4 FMUL.FTZ R152, R152, R155 ;  /* 0x0000009b98984220 */ /* 0x002fc80000410000 */
[----:B------:R-:W-:Y:S01]  /*38f0*/  @P4 FMUL.FTZ R139, R16, R152 ;  /* 0x00000098108b4220 */ /* 0x000fe20000410000 */
[C---:B---3--:R-:W-:Y:S01]  /*3900*/  @P4 IMAD.WIDE.U32 R140, R145.reuse, 0x10, R142 ;  /* 0x00000010918c4825 */ /* 0x048fe200078e008e */
[----:B------:R-:W-:-:S03]  /*3910*/  IADD3 R145, R145, 0x100, RZ ;  /* 0x0000010091917810 */ /* 0x000fc60007ffe0ff */
[C---:B--2---:R-:W-:Y:S01]  /*3920*/  @P5 IMAD.WIDE.U32 R148, R0.reuse, 0x10, R148 ;  /* 0x0000001000945825 */ /* 0x044fe200078e0094 */
[----:B------:R-:W-:-:S04]  /*3930*/  IADD3 R0, R0, 0x100, RZ ;  /* 0x0000010000007810 */ /* 0x000fc80007ffe0ff */
[----:B------:R0:W-:Y:S04]  /*3940*/  @P5 STG.E.128 desc[UR4][R148.64], R132 ;  /* 0x0000008494005986 */ /* 0x0001e8000c101d04 */
[----:B------:R0:W-:Y:S01]  /*3950*/  @P4 STG.E.128 desc[UR4][R140.64], R136 ;  /* 0x000000888c004986 */ /* 0x0001e2000c101d04 */
[----:B----4-:R-:W-:Y:S01]  /*3960*/  @P4 FFMA.FTZ R44, R128, R147, R44 ;  /* 0x00000093802c4223 */ /* 0x010fe2000001002c */
[----:B------:R-:W-:Y:S01]  /*3970*/  @P4 FFMA.FTZ R45, R129, R150, R45 ;  /* 0x00000096812d4223 */ /* 0x000fe2000001002d */
[----:B------:R-:W-:Y:S01]  /*3980*/  @P4 FFMA.FTZ R46, R130, R151, R46 ;  /* 0x00000097822e4223 */ /* 0x000fe2000001002e */
[----:B0-----:R-:W-:-:S07]  /*3990*/  @P4 FFMA.FTZ R47, R131, R152, R47 ;  /* 0x00000098832f4223 */ /* 0x001fce000001002f */
.L_x_9281:
[----:B------:R-:W-:Y:S05]  /*39a0*/  BSYNC B0 ;  /* 0x0000000000007941 */ /* 0x000fea0003800000 */
.L_x_9280:
        /* <DEDUP_REMOVED lines=18> */
.L_x_9293:
[----:B------:R-:W-:Y:S05]  /*3ad0*/  BSYNC B1 ;  /* 0x0000000000017941 */ /* 0x000fea0003800000 */
.L_x_9292:
        /* <DEDUP_REMOVED lines=11> */
.L_x_9295:
[----:B------:R-:W-:Y:S05]  /*3b90*/  BSYNC B1 ;  /* 0x0000000000017941 */ /* 0x000fea0003800000 */
.L_x_9294:
        /* <DEDUP_REMOVED lines=11> */
.L_x_9297:
[----:B------:R-:W-:Y:S05]  /*3c50*/  BSYNC B1 ;  /* 0x0000000000017941 */ /* 0x000fea0003800000 */
.L_x_9296:
        /* <DEDUP_REMOVED lines=16> */
.L_x_9299:
[----:B------:R-:W-:Y:S05]  /*3d60*/  BSYNC B1 ;  /* 0x0000000000017941 */ /* 0x000fea0003800000 */
.L_x_9298:
        /* <DEDUP_REMOVED lines=31> */
.L_x_9291:
[----:B------:R-:W-:Y:S05]  /*3f60*/  BSYNC B0 ;  /* 0x0000000000007941 */ /* 0x000fea0003800000 */
.L_x_9290:
        /* <DEDUP_REMOVED lines=18> */
.L_x_9303:
[----:B------:R-:W-:Y:S05]  /*4090*/  BSYNC B1 ;  /* 0x0000000000017941 */ /* 0x000fea0003800000 */
.L_x_9302:
        /* <DEDUP_REMOVED lines=11> */
.L_x_9305:
[----:B------:R-:W-:Y:S05]  /*4150*/  BSYNC B1 ;  /* 0x0000000000017941 */ /* 0x000fea0003800000 */
.L_x_9304:
        /* <DEDUP_REMOVED lines=11> */
.L_x_9307:
[----:B------:R-:W-:Y:S05]  /*4210*/  BSYNC B1 ;  /* 0x0000000000017941 */ /* 0x000fea0003800000 */
.L_x_9306:
        /* <DEDUP_REMOVED lines=16> */
.L_x_9309:
[----:B------:R-:W-:Y:S05]  /*4320*/  BSYNC B1 ;  /* 0x0000000000017941 */ /* 0x000fea0003800000 */
.L_x_9308:
        /* <DEDUP_REMOVED lines=31> */
.L_x_9301:
[----:B------:R-:W-:Y:S05]  /*4520*/  BSYNC B0 ;  /* 0x0000000000007941 */ /* 0x000fea0003800000 */
.L_x_9300:
        /* <DEDUP_REMOVED lines=19> */
.L_x_9313:
[----:B------:R-:W-:Y:S05]  /*4660*/  BSYNC B1 ;  /* 0x0000000000017941 */ /* 0x000fea0003800000 */
.L_x_9312:
        /* <DEDUP_REMOVED lines=11> */
.L_x_9315:
[----:B------:R-:W-:Y:S05]  /*4720*/  BSYNC B1 ;  /* 0x0000000000017941 */ /* 0x000fea0003800000 */
.L_x_9314:
        /* <DEDUP_REMOVED lines=11> */
.L_x_9317:
[----:B------:R-:W-:Y:S05]  /*47e0*/  BSYNC B1 ;  /* 0x0000000000017941 */ /* 0x000fea0003800000 */
.L_x_9316:
        /* <DEDUP_REMOVED lines=10> */
[----:B------:R-:W-:-:S04]  /*4890*/  ISETP.NE.U32.AND P3, PT, R140, RZ, PT ;  /* 0x000000ff8c00720c */ /* 0x000fc80003f65070 */
[----:B------:R-:W-:Y:S01]  /*48a0*/  ISETP.NE.AND.EX P3, PT, R141, RZ, PT, P3 ;  /* 0x000000ff8d00720c */ /* 0x000fe20003f65330 */
[----:B------:R-:W-:-:S04]  /*48b0*/  FFMA.FTZ R141, R216, R144, R147 ;  /* 0x00000090d88d7223 */ /* 0x000fc80000010093 */
[----:B------:R-:W-:-:S04]  /*48c0*/  FADD.FTZ R141, R214, -R141 ;  /* 0x8000008dd68d7221 */ /* 0x000fc80000010000 */
[----:B------:R-:W-:-:S04]  /*48d0*/  FMUL.FTZ R150, R2, R141 ;  /* 0x0000008d02967220 */ /* 0x000fc80000410000 */
[----:B------:R-:W-:-:S07]  /*48e0*/  @P3 FADD.FTZ R150, R127, R150 ;  /* 0x000000967f963221 */ /* 0x000fce0000010000 */
.L_x_9319:
[----:B------:R-:W-:Y:S05]  /*48f0*/  BSYNC B1 ;  /* 0x0000000000017941 */ /* 0x000fea0003800000 */
.L_x_9318:
[----:B------:R-:W0:Y:S01]  /*4900*/  @P4 LDC.64 R140, c[0x0][0x220] ;  /* 0x00008800ff8c4b82 */ /* 0x000e220000000a00 */
[----:B------:R-:W-:Y:S02]  /*4910*/  ISETP.NE.U32.AND P3, PT, R142, RZ, PT ;  /* 0x000000ff8e00720c */ /* 0x000fe40003f65070 */
[----:B------:R-:W-:Y:S02]  /*4920*/  SEL R134, R151, R134, P5 ;  /* 0x0000008697867207 */ /* 0x000fe40002800000 */
[----:B------:R-:W-:-:S03]  /*4930*/  SEL R135, R150, R135, P5 ;  /* 0x0000008796877207 */ /* 0x000fc60002800000 */
[----:B------:R-:W1:Y:S08]  /*4940*/  @P4 LDC R153, c[0x0][0x29c] ;  /* 0x0000a700ff994b82 */ /* 0x000e700000000800 */
[----:B------:R-:W2:Y:S01]  /*4950*/  @P4 LDC R2, c[0x0][0x29c] ;  /* 0x0000a700ff024b82 */ /* 0x000ea20000000800 */
[----:B0-----:R-:W-:-:S07]  /*4960*/  @P4 IMAD.WIDE.U32 R140, R145, 0x10, R140 ;  /* 0x00000010918c4825 */ /* 0x001fce00078e008c */
[----:B------:R-:W0:Y:S01]  /*4970*/  @P4 LDC R155, c[0x0][0x29c] ;  /* 0x0000a700ff9b4b82 */ /* 0x000e220000000800 */
[----:B------:R-:W3:Y:S01]  /*4980*/  @P4 LDG.E.128 R128, desc[UR4][R140.64] ;  /* 0x000000048c804981 */ /* 0x000ee2000c1e1d00 */
[----:B------:R-:W-:Y:S01]  /*4990*/  ISETP.NE.AND.EX P3, PT, R143, RZ, PT, P3 ;  /* 0x000000ff8f00720c */ /* 0x000fe20003f65330 */
[----:B-1----:R-:W-:-:S04]  /*49a0*/  @P4 FMUL.FTZ R148, R148, R153 ;  /* 0x0000009994944220 */ /* 0x002fc80000410000 */
[----:B------:R-:W-:Y:S01]  /*49b0*/  @P4 FMUL.FTZ R137, R6, R148 ;  /* 0x0000009406894220 */ /* 0x000fe20000410000 */
[----:B--2---:R-:W-:-:S07]  /*49c0*/  @P4 FMUL.FTZ R151, R151, R2 ;  /* 0x0000000297974220 */ /* 0x004fce0000410000 */
[----:B------:R-:W1:Y:S01]  /*49d0*/  @P3 LDC.64 R142, c[0x0][0x308] ;  /* 0x0000c200ff8e3b82 */ /* 0x000e620000000a00 */
[----:B------:R-:W-:Y:S01]  /*49e0*/  @P4 FMUL.FTZ R138, R5, R151 ;  /* 0x00000097058a4220 */ /* 0x000fe20000410000 */
[----:B0-----:R-:W-:-:S04]  /*49f0*/  @P4 FMUL.FTZ R150, R150, R155 ;  /* 0x0000009b96964220 */ /* 0x001fc80000410000 */
[----:B------:R-:W-:Y:S01]  /*4a00*/  @P4 FMUL.FTZ R139, R4, R150 ;  /* 0x00000096048b4220 */ /* 0x000fe20000410000 */
[----:B-1----:R-:W-:Y:S02]  /*4a10*/  @P3 IMAD.WIDE.U32 R146, R0, 0x10, R142 ;  /* 0x0000001000923825 */ /* 0x002fe400078e008e */
[----:B------:R-:W0:Y:S03]  /*4a20*/  @P4 LDC R0, c[0x0][0x29c] ;  /* 0x0000a700ff004b82 */ /* 0x000e260000000800 */
[----:B------:R1:W-:Y:S05]  /*4a30*/  @P3 STG.E.128 desc[UR4][R146.64], R132 ;  /* 0x0000008492003986 */ /* 0x0003ea000c101d04 */
[----:B------:R-:W2:Y:S01]  /*4a40*/  @P4 LDC.64 R142, c[0x0][0x2f8] ;  /* 0x0000be00ff8e4b82 */ /* 0x000ea20000000a00 */
[----:B0-----:R-:W-:-:S04]  /*4a50*/  @P4 FMUL.FTZ R149, R149, R0 ;  /* 0x0000000095954220 */ /* 0x001fc80000410000 */
[----:B------:R-:W-:Y:S01]  /*4a60*/  @P4 FMUL.FTZ R136, R7, R149 ;  /* 0x0000009507884220 */ /* 0x000fe20000410000 */
[----:B--2---:R-:W-:-:S05]  /*4a70*/  @P4 IMAD.WIDE.U32 R142, R145, 0x10, R142 ;  /* 0x00000010918e4825 */ /* 0x004fca00078e008e */
[----:B------:R1:W-:Y:S01]  /*4a80*/  @P4 STG.E.128 desc[UR4][R142.64], R136 ;  /* 0x000000888e004986 */ /* 0x0003e2000c101d04 */
[----:B---3--:R-:W-:Y:S01]  /*4a90*/  @P4 FFMA.FTZ R32, R128, R149, R32 ;  /* 0x0000009580204223 */ /* 0x008fe20000010020 */
[----:B------:R-:W-:Y:S01]  /*4aa0*/  @P4 FFMA.FTZ R33, R129, R148, R33 ;  /* 0x0000009481214223 */ /* 0x000fe20000010021 */
[----:B------:R-:W-:Y:S01]  /*4ab0*/  @P4 FFMA.FTZ R34, R130, R151, R34 ;  /* 0x0000009782224223 */ /* 0x000fe20000010022 */
[----:B-1----:R-:W-:-:S07]  /*4ac0*/  @P4 FFMA.FTZ R35, R131, R150, R35 ;  /* 0x0000009683234223 */ /* 0x002fce0000010023 */
.L_x_9311:
[----:B------:R-:W-:Y:S05]  /*4ad0*/  BSYNC B0 ;  /* 0x0000000000007941 */ /* 0x000fea0003800000 */
.L_x_9310:
[----:B------:R-:W-:Y:S02]  /*4ae0*/  LOP3.LUT P3, RZ, R177, 0x4, RZ, 0xc0, !PT ;  /* 0x00000004b1ff7812 */ /* 0x000fe4000786c0ff */
[----:B------:R-:W-:Y:S02]  /*4af0*/  IADD3 R178, R178, UR10, RZ ;  /* 0x0000000ab2b27c10 */ /* 0x000fe4000fffe0ff */
[----:B------:R-:W-:Y:S02]  /*4b00*/  SEL R148, RZ, 0x1, P3 ;  /* 0x00000001ff947807 */ /* 0x000fe40001800000 */
[----:B------:R-:W-:-:S13]  /*4b10*/  ISETP.GE.AND P3, PT, R178, UR11, PT ;  /* 0x0000000bb2007c0c */ /* 0x000fda000bf66270 */
[----:B------:R-:W-:Y:S05]  /*4b20*/  @!P3 BRA `(.L_x_9320) ;  /* 0xffffffc0008cb947 */ /* 0x000fea000383ffff */
.L_x_9228:
[----:B------:R-:W0:Y:S01]  /*4b30*/  S2R R0, SR_TID.X ;  /* 0x0000000000007919 */ /* 0x000e220000002100 */
[----:B------:R-:W0:Y:S01]  /*4b40*/  S2UR UR6, SR_CTAID.X ;  /* 0x00000000000679c3 */ /* 0x000e220000002500 */
[----:B------:R-:W-:Y:S01]  /*4b50*/  LOP3.LUT P3, RZ, R177, 0x2, RZ, 0xc0, !PT ;  /* 0x00000002b1ff7812 */ /* 0x000fe2000786c0ff */
[----:B------:R-:W-:Y:S01]  /*4b60*/  BSSY B0, `(.L_x_9321) ;  /* 0x000000f000007945 */ /* 0x000fe20003800000 */
[----:B0-----:R-:W-:-:S05]  /*4b70*/  LEA.HI R0, R0, UR6, RZ, 0x18 ;  /* 0x0000000600007c11 */ /* 0x001fca000f8fc0ff */
[----:B------:R-:W-:-:S05]  /*4b80*/  IMAD R0, R0, R181, RZ ;  /* 0x000000b500007224 */ /* 0x000fca00078e02ff */
[----:B------:R-:W-:Y:S01]  /*4b90*/  LEA.HI R179, R0, R179, RZ, 0x1e ;  /* 0x000000b300b37211 */ /* 0x000fe200078ff0ff */
[----:B------:R-:W-:Y:S06]  /*4ba0*/  @!P3 BRA `(.L_x_9322) ;  /* 0x000000000028b947 */ /* 0x000fec0003800000 */
[----:B-----5:R-:W0:Y:S08]  /*4bb0*/  LDC.64 R2, c[0x0][0x2d0] ;  /* 0x0000b400ff027b82 */ /* 0x020e300000000a00 */
[----:B------:R-:W1:Y:S08]  /*4bc0*/  LDC.64 R4, c[0x0][0x2d8] ;  /* 0x0000b600ff047b82 */ /* 0x000e700000000a00 */
[----:B------:R-:W3:Y:S01]  /*4bd0*/  LDC.64 R6, c[0x0][0x2f0] ;  /* 0x0000bc00ff067b82 */ /* 0x000ee20000000a00 */
[----:B0-----:R-:W-:-:S05]  /*4be0*/  IMAD.WIDE.U32 R2, R179, 0x10, R2 ;  /* 0x00000010b3027825 */ /* 0x001fca00078e0002 */
[----:B------:R0:W-:Y:S01]  /*4bf0*/  STG.E.128 desc[UR4][R2.64], R76 ;  /* 0x0000004c02007986 */ /* 0x0001e2000c101d04 */
[----:B-1----:R-:W-:-:S05]  /*4c00*/  IMAD.WIDE.U32 R4, R179, 0x10, R4 ;  /* 0x00000010b3047825 */ /* 0x002fca00078e0004 */
[----:B------:R0:W-:Y:S01]  /*4c10*/  STG.E.128 desc[UR4][R4.64], R100 ;  /* 0x0000006404007986 */ /* 0x0001e2000c101d04 */
[C---:B---3--:R-:W-:Y:S01]  /*4c20*/  IMAD.WIDE.U32 R6, R179.reuse, 0x10, R6 ;  /* 0x00000010b3067825 */ /* 0x048fe200078e0006 */
[----:B------:R-:W-:-:S04]  /*4c30*/  IADD3 R179, R179, 0x100, RZ ;  /* 0x00000100b3b37810 */ /* 0x000fc80007ffe0ff */
[----:B------:R0:W-:Y:S03]  /*4c40*/  STG.E.128 desc[UR4][R6.64], R52 ;  /* 0x0000003406007986 */ /* 0x0001e6000c101d04 */
.L_x_9322:
[----:B------:R-:W-:Y:S05]  /*4c50*/  BSYNC B0 ;  /* 0x0000000000007941 */ /* 0x000fea0003800000 */
.L_x_9321:
[----:B------:R-:W-:Y:S01]  /*4c60*/  LOP3.LUT P3, RZ, R177, 0x1, RZ, 0xc0, !PT ;  /* 0x00000001b1ff7812 */ /* 0x000fe2000786c0ff */
[----:B------:R-:W-:-:S12]  /*4c70*/  BSSY B0, `(.L_x_9323) ;  /* 0x000000c000007945 */ /* 0x000fd80003800000 */
[----:B------:R-:W-:Y:S05]  /*4c80*/  @!P3 BRA `(.L_x_9324) ;  /* 0x000000000028b947 */ /* 0x000fea0003800000 */
[----:B0----5:R-:W0:Y:S08]  /*4c90*/  LDC.64 R2, c[0x0][0x2d0] ;  /* 0x0000b400ff027b82 */ /* 0x021e300000000a00 */
        /* <DEDUP_REMOVED lines=9> */
.L_x_9324:
[----:B------:R-:W-:Y:S05]  /*4d30*/  BSYNC B0 ;  /* 0x0000000000007941 */ /* 0x000fea0003800000 */
.L_x_9323:
[----:B------:R-:W-:Y:S04]  /*4d40*/  BSSY B0, `(.L_x_9325) ;  /* 0x000000c000007945 */ /* 0x000fe80003800000 */
[----:B------:R-:W-:Y:S05]  /*4d50*/  @!P0 BRA `(.L_x_9326) ;  /* 0x0000000000288947 */ /* 0x000fea0003800000 */
[----:B0---45:R-:W0:Y:S08]  /*4d60*/  LDC.64 R2, c[0x0][0x2d0] ;  /* 0x0000b400ff027b82 */ /* 0x031e300000000a00 */
        /* <DEDUP_REMOVED lines=9> */
.L_x_9326:
[----:B------:R-:W-:Y:S05]  /*4e00*/  BSYNC B0 ;  /* 0x0000000000007941 */ /* 0x000fea0003800000 */
.L_x_9325:
        /* <DEDUP_REMOVED lines=12> */
.L_x_9328:
[----:B------:R-:W-:Y:S05]  /*4ed0*/  BSYNC B0 ;  /* 0x0000000000007941 */ /* 0x000fea0003800000 */
.L_x_9327:
        /* <DEDUP_REMOVED lines=12> */
.L_x_9330:
[----:B------:R-:W-:Y:S05]  /*4fa0*/  BSYNC B0 ;  /* 0x0000000000007941 */ /* 0x000fea0003800000 */
.L_x_9329:
[----:B------:R-:W-:-:S13]  /*4fb0*/  LOP3.LUT P0, RZ, R177, 0x8, RZ, 0xc0, !PT ;  /* 0x00000008b1ff7812 */ /* 0x000fda000780c0ff */
[----:B------:R-:W-:Y:S05]  /*4fc0*/  @!P0 EXIT ;  /* 0x000000000000894d */ /* 0x000fea0003800000 */
[----:B0---45:R-:W0:Y:S08]  /*4fd0*/  LDC.64 R2, c[0x0][0x2d0] ;  /* 0x0000b400ff027b82 */ /* 0x031e300000000a00 */
[----:B------:R-:W1:Y:S08]  /*4fe0*/  LDC.64 R4, c[0x0][0x2d8] ;  /* 0x0000b600ff047b82 */ /* 0x000e700000000a00 */
[----:B------:R-:W3:Y:S01]  /*4ff0*/  LDC.64 R6, c[0x0][0x2f0] ;  /* 0x0000bc00ff067b82 */ /* 0x000ee20000000a00 */
[----:B0-----:R-:W-:-:S05]  /*5000*/  IMAD.WIDE.U32 R2, R179, 0x10, R2 ;  /* 0x00000010b3027825 */ /* 0x001fca00078e0002 */
[----:B------:R-:W-:Y:S01]  /*5010*/  STG.E.128 desc[UR4][R2.64], R56 ;  /* 0x0000003802007986 */ /* 0x000fe2000c101d04 */
[----:B-1----:R-:W-:-:S05]  /*5020*/  IMAD.WIDE.U32 R4, R179, 0x10, R4 ;  /* 0x00000010b3047825 */ /* 0x002fca00078e0004 */
[----:B------:R-:W-:Y:S01]  /*5030*/  STG.E.128 desc[UR4][R4.64], R80 ;  /* 0x0000005004007986 */ /* 0x000fe2000c101d04 */
[----:B---3--:R-:W-:-:S05]  /*5040*/  IMAD.WIDE.U32 R6, R179, 0x10, R6 ;  /* 0x00000010b3067825 */ /* 0x008fca00078e0006 */
[----:B------:R-:W-:Y:S01]  /*5050*/  STG.E.128 desc[UR4][R6.64], R32 ;  /* 0x0000002006007986 */ /* 0x000fe2000c101d04 */
[----:B------:R-:W-:Y:S05]  /*5060*/  EXIT ;  /* 0x000000000000794d */ /* 0x000fea0003800000 */
.L_x_9257:
[----:B------:R-:W-:Y:S01]  /*5070*/  HFMA2.MMA R154, -RZ, RZ, 0, 1.847743988037109375e-06 ;  /* 0x0000001fff9a7435 */ /* 0x000fe200000001ff */
[----:B------:R-:W-:Y:S02]  /*5080*/  MOV R153, 0x10 ;  /* 0x0000001000997802 */ /* 0x000fe40000000f00 */
[----:B-----5:R-:W-:-:S08]  /*5090*/  MOV R150, 0xffffffff ;  /* 0xffffffff00967802 */ /* 0x020fd00000000f00 */
[----:B0-----:R-:W-:Y:S05]  /*50a0*/  WARPSYNC.COLLECTIVE R150, `(.L_x_9331) ;  /* 0x0000000096087348 */ /* 0x001fea0003c00000 */
[----:B0-----:R0:W1:Y:S02]  /*50b0*/  SHFL.DOWN P5, R197, R151, R153, R154 ;  /* 0x0800009997c57389 */ /* 0x00106400000a009a */
[----:B01----:R-:W-:Y:S01]  /*50c0*/  ENDCOLLECTIVE ;  /* 0x000000000000791b */ /* 0x003fe20003800000 */
.L_x_9331:
[----:B------:R-:W-:-:S05]  /*50d0*/  MOV R142, R197 ;  /* 0x000000c5008e7202 */ /* 0x000fca0000000f00 */
[----:B------:R-:W-:Y:S01]  /*50e0*/  FADD.FTZ R142, R142, R151 ;  /* 0x000000978e8e7221 */ /* 0x000fe20000010000 */
[----:B------:R-:W-:-:S07]  /*50f0*/  MOV R151, R152 ;  /* 0x0000009800977202 */ /* 0x000fce0000000f00 */
[----:B------:R-:W-:Y:S05]  /*5100*/  WARPSYNC.COLLECTIVE R150, `(.L_x_9332) ;  /* 0x0000000096087348 */ /* 0x000fea0003c00000 */
[----:B------:R0:W1:Y:S02]  /*5110*/  SHFL.DOWN P5, R197, R151, R153, R154 ;  /* 0x0800009997c57389 */ /* 0x00006400000a009a */
[----:B01----:R-:W-:Y:S01]  /*5120*/  ENDCOLLECTIVE ;  /* 0x000000000000791b */ /* 0x003fe20003800000 */
.L_x_9332:
[----:B------:R-:W-:Y:S01]  /*5130*/  HFMA2.MMA R153, -RZ, RZ, 0, 4.76837158203125e-07 ;  /* 0x00000008ff997435 */ /* 0x000fe200000001ff */
[----:B------:R-:W-:Y:S02]  /*5140*/  MOV R151, R142 ;  /* 0x0000008e00977202 */ /* 0x000fe40000000f00 */
[----:B------:R-:W-:-:S08]  /*5150*/  MOV R143, R197 ;  /* 0x000000c5008f7202 */ /* 0x000fd00000000f00 */
[----:B------:R-:W-:Y:S05]  /*5160*/  WARPSYNC.COLLECTIVE R150, `(.L_x_9333) ;  /* 0x0000000096087348 */ /* 0x000fea0003c00000 */
[----:B------:R0:W1:Y:S02]  /*5170*/  SHFL.DOWN P5, R197, R151, R153, R154 ;  /* 0x0800009997c57389 */ /* 0x00006400000a009a */
[----:B01----:R-:W-:Y:S01]  /*5180*/  ENDCOLLECTIVE ;  /* 0x000000000000791b */ /* 0x003fe20003800000 */
.L_x_9333:
[----:B------:R-:W-:-:S05]  /*5190*/  FADD.FTZ R143, R143, R152 ;  /* 0x000000988f8f7221 */ /* 0x000fca0000010000 */
[----:B------:R-:W-:Y:S02]  /*51a0*/  MOV R151, R143 ;  /* 0x0000008f00977202 */ /* 0x000fe40000000f00 */
[----:B------:R-:W-:-:S07]  /*51b0*/  MOV R145, R197 ;  /* 0x000000c500917202 */ /* 0x000fce0000000f00 */
[----:B------:R-:W-:Y:S05]  /*51c0*/  WARPSYNC.COLLECTIVE R150, `(.L_x_9334) ;  /* 0x0000000096087348 */ /* 0x000fea0003c00000 */
[----:B------:R0:W1:Y:S02]  /*51d0*/  SHFL.DOWN P5, R197, R151, R153, R154 ;  /* 0x0800009997c57389 */ /* 0x00006400000a009a */
[----:B01----:R-:W-:Y:S01]  /*51e0*/  ENDCOLLECTIVE ;  /* 0x000000000000791b */ /* 0x003fe20003800000 */
.L_x_9334:
[----:B------:R-:W-:Y:S01]  /*51f0*/  FADD.FTZ R145, R142, R145 ;  /* 0x000000918e917221 */ /* 0x000fe20000010000 */
[----:B------:R-:W-:-:S04]  /*5200*/  HFMA2.MMA R153, -RZ, RZ, 0, 2.384185791015625e-07 ;  /* 0x00000004ff997435 */ /* 0x000fc800000001ff */
[----:B------:R-:W-:Y:S02]  /*5210*/  MOV R151, R145 ;  /* 0x0000009100977202 */ /* 0x000fe40000000f00 */
[----:B------:R-:W-:-:S07]  /*5220*/  MOV R144, R197 ;  /* 0x000000c500907202 */ /* 0x000fce0000000f00 */
[----:B------:R-:W-:Y:S05]  /*5230*/  WARPSYNC.COLLECTIVE R150, `(.L_x_9335) ;  /* 0x0000000096087348 */ /* 0x000fea0003c00000 */
[----:B------:R0:W1:Y:S02]  /*5240*/  SHFL.DOWN P5, R197, R151, R153, R154 ;  /* 0x0800009997c57389 */ /* 0x00006400000a009a */
[----:B01----:R-:W-:Y:S01]  /*5250*/  ENDCOLLECTIVE ;  /* 0x000000000000791b */ /* 0x003fe20003800000 */
.L_x_9335:
[----:B------:R-:W-:-:S05]  /*5260*/  FADD.FTZ R144, R143, R144 ;  /* 0x000000908f907221 */ /* 0x000fca0000010000 */
[----:B------:R-:W-:Y:S02]  /*5270*/  MOV R151, R144 ;  /* 0x0000009000977202 */ /* 0x000fe40000000f00 */
[----:B------:R-:W-:-:S07]  /*5280*/  MOV R146, R197 ;  /* 0x000000c500927202 */ /* 0x000fce0000000f00 */
[----:B------:R-:W-:Y:S05]  /*5290*/  WARPSYNC.COLLECTIVE R150, `(.L_x_9336) ;  /* 0x0000000096087348 */ /* 0x000fea0003c00000 */
[----:B------:R0:W1:Y:S02]  /*52a0*/  SHFL.DOWN P5, R197, R151, R153, R154 ;  /* 0x0800009997c57389 */ /* 0x00006400000a009a */
[----:B01----:R-:W-:Y:S01]  /*52b0*/  ENDCOLLECTIVE ;  /* 0x000000000000791b */ /* 0x003fe20003800000 */
.L_x_9336:
[----:B------:R-:W-:Y:S01]  /*52c0*/  FADD.FTZ R146, R145, R146 ;  /* 0x0000009291927221 */ /* 0x000fe20000010000 */
[----:B------:R-:W-:-:S04]  /*52d0*/  HFMA2.MMA R153, -RZ, RZ, 0, 1.1920928955078125e-07 ;  /* 0x00000002ff997435 */ /* 0x000fc800000001ff */
[----:B------:R-:W-:Y:S02]  /*52e0*/  MOV R151, R146 ;  /* 0x0000009200977202 */ /* 0x000fe40000000f00 */
[----:B------:R-:W-:-:S07]  /*52f0*/  MOV R147, R197 ;  /* 0x000000c500937202 */ /* 0x000fce0000000f00 */
[----:B------:R-:W-:Y:S05]  /*5300*/  WARPSYNC.COLLECTIVE R150, `(.L_x_9337) ;  /* 0x0000000096087348 */ /* 0x000fea0003c00000 */
[----:B------:R0:W1:Y:S02]  /*5310*/  SHFL.DOWN P5, R197, R151, R153, R154 ;  /* 0x0800009997c57389 */ /* 0x00006400000a009a */
[----:B01----:R-:W-:Y:S01]  /*5320*/  ENDCOLLECTIVE ;  /* 0x000000000000791b */ /* 0x003fe20003800000 */
.L_x_9337:
[----:B------:R-:W-:-:S05]  /*5330*/  FADD.FTZ R147, R144, R147 ;  /* 0x0000009390937221 */ /* 0x000fca0000010000 */
[----:B------:R-:W-:Y:S02]  /*5340*/  MOV R151, R147 ;  /* 0x0000009300977202 */ /* 0x000fe40000000f00 */
[----:B------:R-:W-:-:S07]  /*5350*/  MOV R149, R197 ;  /* 0x000000c500957202 */ /* 0x000fce0000000f00 */
[----:B------:R-:W-:Y:S05]  /*5360*/  WARPSYNC.COLLECTIVE R150, `(.L_x_9338) ;  /* 0x0000000096087348 */ /* 0x000fea0003c00000 */
[----:B------:R0:W1:Y:S02]  /*5370*/  SHFL.DOWN P5, R197, R151, R153, R154 ;  /* 0x0800009997c57389 */ /* 0x00006400000a009a */
[----:B01----:R-:W-:Y:S01]  /*5380*/  ENDCOLLECTIVE ;  /* 0x000000000000791b */ /* 0x003fe20003800000 */
.L_x_9338:
[----:B------:R-:W-:Y:S01]  /*5390*/  FADD.FTZ R149, R146, R149 ;  /* 0x0000009592957221 */ /* 0x000fe20000010000 */
[----:B------:R-:W-:-:S04]  /*53a0*/  HFMA2.MMA R153, -RZ, RZ, 0, 5.9604644775390625e-08 ;  /* 0x00000001ff997435 */ /* 0x000fc800000001ff */
[----:B------:R-:W-:Y:S02]  /*53b0*/  MOV R151, R149 ;  /* 0x0000009500977202 */ /* 0x000fe40000000f00 */
[----:B------:R-:W-:-:S07]  /*53c0*/  MOV R148, R197 ;  /* 0x000000c500947202 */ /* 0x000fce0000000f00 */
[----:B------:R-:W-:Y:S05]  /*53d0*/  WARPSYNC.COLLECTIVE R150, `(.L_x_9339) ;  /* 0x0000000096087348 */ /* 0x000fea0003c00000 */
[----:B------:R0:W1:Y:S02]  /*53e0*/  SHFL.DOWN P5, R197, R151, R153, R154 ;  /* 0x0800009997c57389 */ /* 0x00006400000a009a */
[----:B01----:R-:W-:Y:S01]  /*53f0*/  ENDCOLLECTIVE ;  /* 0x000000000000791b */ /* 0x003fe20003800000 */
.L_x_9339:
[----:B------:R-:W-:-:S05]  /*5400*/  FADD.FTZ R148, R147, R148 ;  /* 0x0000009493947221 */ /* 0x000fca0000010000 */
[----:B------:R-:W-:Y:S02]  /*5410*/  MOV R151, R148 ;  /* 0x0000009400977202 */ /* 0x000fe40000000f00 */
[----:B------:R-:W-:-:S07]  /*5420*/  MOV R196, R197 ;  /* 0x000000c500c47202 */ /* 0x000fce0000000f00 */
[----:B------:R-:W-:Y:S05]  /*5430*/  WARPSYNC.COLLECTIVE R150, `(.L_x_9340) ;  /* 0x0000000096087348 */ /* 0x000fea0003c00000 */
[----:B------:R0:W1:Y:S02]  /*5440*/  SHFL.DOWN P5, R197, R151, R153, R154 ;  /* 0x0800009997c57389 */ /* 0x00006400000a009a */
[----:B01----:R-:W-:Y:S01]  /*5450*/  ENDCOLLECTIVE ;  /* 0x000000000000791b */ /* 0x003fe20003800000 */
.L_x_9340:
[----:B------:R-:W-:Y:S05]  /*5460*/  BRA `(.L_x_9341) ;  /* 0xffffffd000307947 */ /* 0x000fea000383ffff */
.L_x_9342:
        /* <DEDUP_REMOVED lines=9> */
.L_x_11425:


//--------------------- .text._ZN10layer_norm13ln_bwd_kernelINS_13Kernel_traitsI6__halfffffjLj6144ELj1ELj1ELj8ELj16ENS_18Kernel_traits_baseILj6144ES2_ffffjLj256EEEEELb0ELb1ELb1ELb1EEEvNS_9BwdParamsE --------------------------
	.section	.text._ZN10layer_norm13ln_bwd_kernelINS_13Kernel_traitsI6__halfffffjLj6144ELj1ELj1ELj8ELj16ENS_18Kernel_traits_baseILj6144ES2_ffffjLj256EEEEELb0ELb1ELb1ELb1EEEvNS_9BwdParamsE,"ax",@progbits
	.align	128
        .global         _ZN10layer_norm13ln_bwd_kernelINS_13Kernel_traitsI6__halfffffjLj6144ELj1ELj1ELj8ELj16ENS_18Kernel_traits_baseILj6144ES2_ffffjLj256EEEEELb0ELb1ELb1ELb1EEEvNS_9BwdParamsE
        .type           _ZN10layer_norm13ln_bwd_kernelINS_13Kernel_traitsI6__halfffffjLj6144ELj1ELj1ELj8ELj16ENS_18Kernel_traits_baseILj6144ES2_ffffjLj256EEEEELb0ELb1ELb1ELb1EEEvNS_9BwdParamsE,@function
        .size           _ZN10layer_norm13ln_bwd_kernelINS_13Kernel_traitsI6__halfffffjLj6144ELj1ELj1ELj8ELj16ENS_18Kernel_traits_baseILj6144ES2_ffffjLj256EEEEELb0ELb1ELb1ELb1EEEvNS_9BwdParamsE,(.L_x_11426 - _ZN10layer_norm13ln_bwd_kernelINS_13Kernel_traitsI6__halfffffjLj6144ELj1ELj1ELj8ELj16ENS_18Kernel_traits_baseILj6144ES2_ffffjLj256EEEEELb0ELb1ELb1ELb1EEEvNS_9BwdParamsE)
        .other          _ZN10layer_norm13ln_bwd_kernelINS_13Kernel_traitsI6__halfffffjLj6144ELj1ELj1ELj8ELj16ENS_18Kernel_traits_baseILj6144ES2_ffffjLj256EEEEELb0ELb1ELb1ELb1EEEvNS_9BwdParamsE,@"STO_CUDA_ENTRY STV_DEFAULT"
_ZN10layer_norm13ln_bwd_kernelINS_13Kernel_traitsI6__halfffffjLj6144ELj1ELj1ELj8ELj16ENS_18Kernel_traits_baseILj6144ES2_ffffjLj256EEEEELb0ELb1ELb1ELb1EEEvNS_9BwdParamsE:
.text._ZN10layer_norm13ln_bwd_kernelINS_13Kernel_traitsI6__halfffffjLj6144ELj1ELj1ELj8ELj16ENS_18Kernel_traits_baseILj6144ES2_ffffjLj256EEEEELb0ELb1ELb1ELb1EEEvNS_9BwdParamsE:
        /* <DEDUP_REMOVED lines=49> */
.L_x_9343:
[----:B------:R-:W-:Y:S01]  /*0310*/  SHF.L.U32 R0, R202, 0x3, RZ ;  /* 0x00000003ca007819 */ /* 0x000fe200000006ff */
[----:B------:R-:W-:Y:S01]  /*0320*/  ULDC.64 UR6, c[0x0][0x260] ;  /* 0x0000980000067ab9 */ /* 0x000fe20000000a00 */
[----:B------:R-:W0:Y:S02]  /*0330*/  LDC.U8 R19, c[0x0][0x2a0] ;  /* 0x0000a800ff137b82 */ /* 0x000e240000000000 */
[----:B------:R-:W-:-:S04]  /*0340*/  LOP3.LUT R0, R0, 0x7f8, RZ, 0xc0, !PT ;  /* 0x000007f800007812 */ /* 0x000fc800078ec0ff */
[----:B------:R-:W-:-:S04]  /*0350*/  IADD3 R2, P0, R0, UR6, RZ ;  /* 0x0000000600027c10 */ /* 0x000fc8000ff1e0ff */
[----:B------:R-:W-:Y:S01]  /*0360*/  IADD3.X R3, RZ, UR7, RZ, P0, !PT ;  /* 0x00000007ff037c10 */ /* 0x000fe200087fe4ff */
[----:B------:R-:W-:Y:S02]  /*0370*/  ULDC.64 UR6, c[0x0][0x278] ;  /* 0x00009e0000067ab9 */ /* 0x000fe40000000a00 */
[----:B------:R-:W-:Y:S02]  /*0380*/  IADD3 R4, P0, R0, UR6, RZ ;  /* 0x0000000600047c10 */ /* 0x000fe4000ff1e0ff */
[----:B------:R-:W2:Y:S02]  /*0390*/  LDG.E.64 R12, desc[UR4][R2.64+0x2000] ;  /* 0x00200004020c7981 */ /* 0x000ea4000c1e1b00 */
[----:B------:R-:W-:Y:S02]  /*03a0*/  IADD3.X R5, RZ, UR7, RZ, P0, !PT ;  /* 0x00000007ff057c10 */ /* 0x000fe400087fe4ff */
[----:B------:R-:W3:Y:S04]  /*03b0*/  LDG.E.64 R198, desc[UR4][R2.64+0x2800] ;  /* 0x0028000402c67981 */ /* 0x000ee8000c1e1b00 */
[----:B------:R-:W4:Y:S04]  /*03c0*/  LDG.E.64 R6, desc[UR4][R4.64] ;  /* 0x0000000404067981 */ /* 0x000f28000c1e1b00 */
[----:B------:R-:W5:Y:S04]  /*03d0*/  LDG.E.64 R8, desc[UR4][R4.64+0x800] ;  /* 0x0008000404087981 */ /* 0x000f68000c1e1b00 */
[----:B------:R-:W5:Y:S04]  /*03e0*/  LDG.E.64 R10, desc[UR4][R4.64+0x1000] ;  /* 0x00100004040a7981 */ /* 0x000f68000c1e1b00 */
[----:B------:R-:W5:Y:S04]  /*03f0*/  LDG.E.64 R218, desc[UR4][R2.64] ;  /* 0x0000000402da7981 */ /* 0x000f68000c1e1b00 */
[----:B------:R-:W5:Y:S04]  /*0400*/  LDG.E.64 R214, desc[UR4][R2.64+0x800] ;  /* 0x0008000402d67981 */ /* 0x000f68000c1e1b00 */
[----:B------:R-:W5:Y:S04]  /*0410*/  LDG.E.64 R210, desc[UR4][R2.64+0x1000] ;  /* 0x0010000402d27981 */ /* 0x000f68000c1e1b00 */
[----:B------:R-:W5:Y:S04]  /*0420*/  LDG.E.64 R206, desc[UR4][R2.64+0x1800] ;  /* 0x0018000402ce7981 */ /* 0x000f68000c1e1b00 */
        /* <DEDUP_REMOVED lines=42> */
[----:B------:R-:W-:Y:S01]  /*06d0*/  SHF.R.U32.HI R22, RZ, 0x10, R13 ;  /* 0x00000010ff167819 */ /* 0x000fe2000001160d */
[----:B------:R-:W-:Y:S01]  /*06e0*/  HADD2.F32 R203, -RZ, R13.H0_H0 ;  /* 0x2000000dffcb7230 */ /* 0x000fe20000004100 */
[--C-:B---3--:R-:W-:Y:S01]  /*06f0*/  SHF.R.U64 R20, R198, 0x10, R199.reuse ;  /* 0x00000010c6147819 */ /* 0x108fe200000012c7 */
[----:B------:R-:W-:Y:S01]  /*0700*/  HADD2.F32 R201, -RZ, R198.H0_H0 ;  /* 0x200000c6ffc97230 */ /* 0x000fe20000004100 */
[----:B------:R-:W-:-:S02]  /*0710*/  SHF.R.U32.HI R18, RZ, 0x10, R199 ;  /* 0x00000010ff127819 */ /* 0x000fc400000116c7 */
        /* <DEDUP_REMOVED lines=12> */
[----:B------:R-:W-:-:S02]  /*07e0*/  SHF.R.U64 R196, R218, 0x10, R219 ;  /* 0x00000010dac47819 */ /* 0x000fc400000012db */
[----:B------:R-:W-:Y:S02]  /*07f0*/  SHF.R.U32.HI R194, RZ, 0x10, R219 ;  /* 0x00000010ffc27819 */ /* 0x000fe400000116db */
[--C-:B------:R-:W-:Y:S02]  /*0800*/  SHF.R.U64 R192, R214, 0x10, R215.reuse ;  /* 0x00000010d6c07819 */ /* 0x100fe400000012d7 */
[----:B------:R-:W-:Y:S02]  /*0810*/  SHF.R.U32.HI R190, RZ, 0x10, R215 ;  /* 0x00000010ffbe7819 */ /* 0x000fe400000116d7 */
[--C-:B------:R-:W-:Y:S02]  /*0820*/  SHF.R.U64 R188, R210, 0x10, R211.reuse ;  /* 0x00000010d2bc7819 */ /* 0x100fe400000012d3 */
[----:B------:R-:W-:Y:S02]  /*0830*/  SHF.R.U32.HI R30, RZ, 0x10, R211 ;  /* 0x00000010ff1e7819 */ /* 0x000fe400000116d3 */
[----:B------:R-:W-:-:S02]  /*0840*/  SHF.R.U64 R28, R206, 0x10, R207 ;  /* 0x00000010ce1c7819 */ /* 0x000fc400000012cf */
[----:B------:R-:W-:Y:S02]  /*0850*/  SHF.R.U32.HI R26, RZ, 0x10, R207 ;  /* 0x00000010ff1a7819 */ /* 0x000fe400000116cf */
[--C-:B------:R-:W-:Y:S02]  /*0860*/  SHF.R.U64 R11, R32, 0x10, R33.reuse ;  /* 0x00000010200b7819 */ /* 0x100fe40000001221 */
[----:B------:R-:W-:Y:S02]  /*0870*/  SHF.R.U32.HI R10, RZ, 0x10, R33 ;  /* 0x00000010ff0a7819 */ /* 0x000fe40000011621 */
[--C-:B------:R-:W-:Y:S02]  /*0880*/  SHF.R.U64 R9, R34, 0x10, R35.reuse ;  /* 0x0000001022097819 */ /* 0x100fe40000001223 */
[----:B------:R-:W-:Y:S02]  /*0890*/  SHF.R.U32.HI R8, RZ, 0x10, R35 ;  /* 0x00000010ff087819 */ /* 0x000fe40000011623 */
[----:B------:R-:W-:-:S02]  /*08a0*/  SHF.R.U64 R7, R36, 0x10, R37 ;  /* 0x0000001024077819 */ /* 0x000fc40000001225 */
[----:B------:R-:W-:Y:S01]  /*08b0*/  SHF.R.U32.HI R6, RZ, 0x10, R37 ;  /* 0x00000010ff067819 */ /* 0x000fe20000011625 */
        /* <DEDUP_REMOVED lines=38> */
[----:B0-----:R-:W-:-:S07]  /*0b20*/  HADD2.F32 R6, -RZ, R6.H0_H0 ;  /* 0x20000006ff067230 */ /* 0x001fce0000004100 */
.L_x_9397:
        /* <DEDUP_REMOVED lines=8> */
[----:B--2---:R-:W-:Y:S02]  /*0bb0*/  IMAD.WIDE R142, R200, 0x4, R4 ;  /* 0x00000004c88e7825 */ /* 0x004fe400078e0204 */
[----:B------:R2:W5:Y:S04]  /*0bc0*/  LDG.E R5, desc[UR4][R144.64] ;  /* 0x0000000490057981 */ /* 0x000568000c1e1900 */
[----:B------:R2:W5:Y:S01]  /*0bd0*/  LDG.E R230, desc[UR4][R142.64] ;  /* 0x000000048ee67981 */ /* 0x000562000c1e1900 */
[----:B------:R-:W-:Y:S01]  /*0be0*/  LOP3.LUT R232, R202, 0xff, RZ, 0xc0, !PT ;  /* 0x000000ffcae87812 */ /* 0x000fe200078ec0ff */
[----:B------:R-:W-:Y:S01]  /*0bf0*/  BSSY B0, `(.L_x_9345) ;  /* 0x00000ff000007945 */ /* 0x000fe20003800000 */
[----:B0-----:R-:W-:-:S05]  /*0c00*/  IMAD R0, R200, R239, RZ ;  /* 0x000000efc8007224 */ /* 0x001fca00078e02ff */
[----:B------:R-:W-:-:S04]  /*0c10*/  SHF.R.S32.HI R147, RZ, 0x1f, R0 ;  /* 0x0000001fff937819 */ /* 0x000fc80000011400 */
[----:B------:R-:W-:-:S04]  /*0c20*/  LEA.HI R147, R147, R0, RZ, 0x2 ;  /* 0x0000000093937211 */ /* 0x000fc800078f10ff */
[----:B------:R-:W-:-:S04]  /*0c30*/  LEA.HI.SX32 R4, R147, R232, 0x1e ;  /* 0x000000e893047211 */ /* 0x000fc800078ff2ff */
[C---:B------:R-:W-:Y:S01]  /*0c40*/  IADD3 R220, R4.reuse, 0x100, RZ ;  /* 0x0000010004dc7810 */ /* 0x040fe20007ffe0ff */
[C-C-:B-1----:R-:W-:Y:S01]  /*0c50*/  IMAD.WIDE.U32 R246, R4.reuse, 0x10, R248.reuse ;  /* 0x0000001004f67825 */ /* 0x142fe200078e00f8 */
[C---:B------:R-:W-:Y:S02]  /*0c60*/  IADD3 R214, R4.reuse, 0x200, RZ ;  /* 0x0000020004d67810 */ /* 0x040fe40007ffe0ff */
[----:B------:R-:W-:Y:S01]  /*0c70*/  IADD3 R208, R4, 0x300, RZ ;  /* 0x0000030004d07810 */ /* 0x000fe20007ffe0ff */
[----:B------:R-:W-:-:S04]  /*0c80*/  IMAD.WIDE.U32 R244, R220, 0x10, R248 ;  /* 0x00000010dcf47825 */ /* 0x000fc800078e00f8 */
[----:B------:R-:W-:-:S04]  /*0c90*/  IMAD.WIDE.U32 R242, R214, 0x10, R248 ;  /* 0x00000010d6f27825 */ /* 0x000fc800078e00f8 */
[----:B------:R-:W-:Y:S01]  /*0ca0*/  IMAD.WIDE.U32 R240, R208, 0x10, R248 ;  /* 0x00000010d0f07825 */ /* 0x000fe200078e00f8 */
[----:B---3--:R-:W-:-:S13]  /*0cb0*/  ISETP.GT.AND P6, PT, R140, RZ, PT ;  /* 0x000000ff8c00720c */ /* 0x008fda0003fc4270 */
[----:B--2---:R-:W-:Y:S05]  /*0cc0*/  @P6 BRA `(.L_x_9346) ;  /* 0x0000000000486947 */ /* 0x004fea0003800000 */
[----:B------:R-:W-:Y:S02]  /*0cd0*/  MOV R2, UR14 ;  /* 0x0000000e00027c02 */ /* 0x000fe40008000f00 */
[----:B------:R-:W-:Y:S02]  /*0ce0*/  CS2R R140, SRZ ;  /* 0x00000000008c7805 */ /* 0x000fe4000001ff00 */
[----:B------:R-:W-:Y:S02]  /*0cf0*/  MOV R0, UR15 ;  /* 0x0000000f00007c02 */ /* 0x000fe40008000f00 */
[----:B------:R-:W-:-:S04]  /*0d00*/  ISETP.NE.U32.AND P0, PT, R2, RZ, PT ;  /* 0x000000ff0200720c */ /* 0x000fc80003f05070 */
        /* <DEDUP_REMOVED lines=12> */
[----:B------:R-:W-:Y:S01]  /*0dd0*/  CS2R R140, SRZ ;  /* 0x00000000008c7805 */ /* 0x000fe2000001ff00 */
[----:B0-----:R-:W-:Y:S06]  /*0de0*/  BRA `(.L_x_9347) ;  /* 0x0000000c007c7947 */ /* 0x001fec0003800000 */
.L_x_9346:
        /* <DEDUP_REMOVED lines=8> */
[----:B------:R-:W-:-:S04]  /*0e70*/  LEA.HI.SX32 R181, R141, R232, 0x1e ;  /* 0x000000e88db57211 */ /* 0x000fc800078ff2ff */
[----:B------:R-:W3:Y:S01]  /*0e80*/  LDG.E R228, desc[UR4][R228.64] ;  /* 0x00000004e4e47981 */ /* 0x000ee2000c1e1900 */
[----:B-1----:R-:W-:-:S06]  /*0e90*/  IMAD.WIDE.U32 R184, R4, 0x10, R176 ;  /* 0x0000001004b87825 */ /* 0x002fcc00078e00b0 */
[----:B------:R-:W4:Y:S01]  /*0ea0*/  LDG.E.128 R184, desc[UR4][R184.64] ;  /* 0x00000004b8b87981 */ /* 0x000f22000c1e1d00 */
[----:B------:R-:W-:-:S04]  /*0eb0*/  IMAD.WIDE.U32 R160, R208, 0x10, R176 ;  /* 0x00000010d0a07825 */ /* 0x000fc800078e00b0 */
[C---:B--2---:R-:W-:Y:S02]  /*0ec0*/  IMAD.WIDE.U32 R140, R181.reuse, 0x10, R2 ;  /* 0x00000010b58c7825 */ /* 0x044fe400078e0002 */
[----:B------:R-:W2:Y:S04]  /*0ed0*/  LDG.E.128 R160, desc[UR4][R160.64] ;  /* 0x00000004a0a07981 */ /* 0x000ea8000c1e1d00 */
[----:B------:R-:W2:Y:S01]  /*0ee0*/  LDG.E.128 R140, desc[UR4][R140.64] ;  /* 0x000000048c8c7981 */ /* 0x000ea2000c1e1d00 */
[----:B------:R-:W-:Y:S01]  /*0ef0*/  IMAD.WIDE.U32 R144, R220, 0x10, R176 ;  /* 0x00000010dc907825 */ /* 0x000fe200078e00b0 */
[----:B------:R-:W-:-:S05]  /*0f00*/  IADD3 R149, R181, 0x100, RZ ;  /* 0x00000100b5957810 */ /* 0x000fca0007ffe0ff */
[----:B------:R-:W2:Y:S01]  /*0f10*/  LDG.E.128 R144, desc[UR4][R144.64] ;  /* 0x0000000490907981 */ /* 0x000ea2000c1e1d00 */
[----:B------:R-:W-:Y:S01]  /*0f20*/  IMAD.WIDE.U32 R148, R149, 0x10, R2 ;  /* 0x0000001095947825 */ /* 0x000fe200078e0002 */
[----:B------:R-:W-:-:S05]  /*0f30*/  IADD3 R223, R4, 0x400, RZ ;  /* 0x0000040004df7810 */ /* 0x000fca0007ffe0ff */
[----:B------:R-:W2:Y:S01]  /*0f40*/  LDG.E.128 R148, desc[UR4][R148.64] ;  /* 0x0000000494947981 */ /* 0x000ea2000c1e1d00 */
[----:B------:R-:W-:Y:S01]  /*0f50*/  IMAD.WIDE.U32 R168, R223, 0x10, R176 ;  /* 0x00000010dfa87825 */ /* 0x000fe200078e00b0 */
[----:B------:R-:W-:-:S03]  /*0f60*/  IADD3 R157, R181, 0x200, RZ ;  /* 0x00000200b59d7810 */ /* 0x000fc60007ffe0ff */
[----:B------:R-:W-:Y:S02]  /*0f70*/  IMAD.WIDE.U32 R152, R214, 0x10, R176 ;  /* 0x00000010d6987825 */ /* 0x000fe400078e00b0 */
        /* <DEDUP_REMOVED lines=32> */
[C---:B------:R-:W-:Y:S02]  /*1180*/  FADD.FTZ R206, -R228.reuse, R186 ;  /* 0x000000bae4ce7221 */ /* 0x040fe40000010100 */
[C---:B-----5:R-:W-:Y:S01]  /*1190*/  FMUL.FTZ R3, R5.reuse, R184 ;  /* 0x000000b805037220 */ /* 0x060fe20000410000 */
[C---:B------:R-:W-:Y:S01]  /*11a0*/  FMUL.FTZ R186, R5.reuse, R204 ;  /* 0x000000cc05ba7220 */ /* 0x040fe20000410000 */
[----:B------:R-:W-:Y:S01]  /*11b0*/  FMUL.FTZ R185, R5, R206 ;  /* 0x000000ce05b97220 */ /* 0x000fe20000410000 */
[----:B------:R-:W-:Y:S01]  /*11c0*/  FADD.FTZ R210, -R228, R187 ;  /* 0x000000bbe4d27221 */ /* 0x000fe20000010100 */
[----:B--2---:R-:W-:Y:S01]  /*11d0*/  FFMA.FTZ R112, R140, R3, R112 ;  /* 0x000000038c707223 */ /* 0x004fe20000010070 */
[----:B------:R-:W-:Y:S01]  /*11e0*/  FADD.FTZ R108, R108, R140 ;  /* 0x0000008c6c6c7221 */ /* 0x000fe20000010000 */
[----:B------:R-:W-:Y:S01]  /*11f0*/  FMUL.FTZ R204, R221, R140 ;  /* 0x0000008cddcc7220 */ /* 0x000fe20000410000 */
[----:B------:R-:W-:Y:S01]  /*1200*/  FADD.FTZ R140, -R228, R161 ;  /* 0x000000a1e48c7221 */ /* 0x000fe20000010100 */
[----:B------:R-:W-:Y:S01]  /*1210*/  FFMA.FTZ R114, R142, R185, R114 ;  /* 0x000000b98e727223 */ /* 0x000fe20000010072 */
[----:B------:R-:W-:Y:S01]  /*1220*/  FADD.FTZ R110, R110, R142 ;  /* 0x0000008e6e6e7221 */ /* 0x000fe20000010000 */
[----:B------:R-:W-:Y:S01]  /*1230*/  FMUL.FTZ R206, R219, R142 ;  /* 0x0000008edbce7220 */ /* 0x000fe20000410000 */
[----:B------:R-:W-:Y:S01]  /*1240*/  FADD.FTZ R142, -R228, R162 ;  /* 0x000000a2e48e7221 */ /* 0x000fe20000010100 */
[C---:B------:R-:W-:Y:S01]  /*1250*/  FMUL.FTZ R184, R5.reuse, R210 ;  /* 0x000000d205b87220 */ /* 0x040fe20000410000 */
[----:B------:R-:W-:Y:S01]  /*1260*/  FMUL.FTZ R162, R5, R140 ;  /* 0x0000008c05a27220 */ /* 0x000fe20000410000 */
[----:B------:R-:W-:Y:S01]  /*1270*/  FFMA.FTZ R113, R141, R186, R113 ;  /* 0x000000ba8d717223 */ /* 0x000fe20000010071 */
[----:B------:R-:W-:Y:S01]  /*1280*/  FADD.FTZ R109, R109, R141 ;  /* 0x0000008d6d6d7221 */ /* 0x000fe20000010000 */
[----:B------:R-:W-:Y:S01]  /*1290*/  FMUL.FTZ R187, R196, R141 ;  /* 0x0000008dc4bb7220 */ /* 0x000fe20000410000 */
[----:B------:R-:W-:Y:S01]  /*12a0*/  FADD.FTZ R140, RZ, R204 ;  /* 0x000000ccff8c7221 */ /* 0x000fe20000010000 */
[----:B------:R-:W-:Y:S01]  /*12b0*/  FFMA.FTZ R141, R3, R204, RZ ;  /* 0x000000cc038d7223 */ /* 0x000fe200000100ff */
[----:B------:R-:W-:Y:S01]  /*12c0*/  FFMA.FTZ R115, R143, R184, R115 ;  /* 0x000000b88f737223 */ /* 0x000fe20000010073 */
[----:B------:R-:W-:Y:S01]  /*12d0*/  FADD.FTZ R111, R111, R143 ;  /* 0x0000008f6f6f7221 */ /* 0x000fe20000010000 */
[----:B0-----:R-:W-:Y:S01]  /*12e0*/  FMUL.FTZ R223, R194, R143 ;  /* 0x0000008fc2df7220 */ /* 0x001fe20000410000 */
[----:B------:R-:W-:Y:S01]  /*12f0*/  FADD.FTZ R144, -R228, R144 ;  /* 0x00000090e4907221 */ /* 0x000fe20000010100 */
[----:B------:R-:W-:Y:S01]  /*1300*/  FADD.FTZ R143, R140, R187 ;  /* 0x000000bb8c8f7221 */ /* 0x000fe20000010000 */
[----:B------:R-:W-:Y:S01]  /*1310*/  FFMA.FTZ R140, R186, R187, R141 ;  /* 0x000000bbba8c7223 */ /* 0x000fe2000001008d */
[C---:B------:R-:W-:Y:S01]  /*1320*/  FADD.FTZ R160, -R228.reuse, R160 ;  /* 0x000000a0e4a07221 */ /* 0x040fe20000010100 */
[C---:B------:R-:W-:Y:S01]  /*1330*/  FMUL.FTZ R227, R5.reuse, R144 ;  /* 0x0000009005e37220 */ /* 0x040fe20000410000 */
[----:B------:R-:W-:Y:S01]  /*1340*/  FMUL.FTZ R161, R5, R142 ;  /* 0x0000008e05a17220 */ /* 0x000fe20000410000 */
[----:B------:R-:W-:Y:S01]  /*1350*/  FADD.FTZ R144, -R228, R163 ;  /* 0x000000a3e4907221 */ /* 0x000fe20000010100 */
[----:B------:R-:W-:Y:S01]  /*1360*/  FADD.FTZ R142, R143, R206 ;  /* 0x000000ce8f8e7221 */ /* 0x000fe20000010000 */
[----:B------:R-:W-:Y:S01]  /*1370*/  FFMA.FTZ R141, R185, R206, R140 ;  /* 0x000000ceb98d7223 */ /* 0x000fe2000001008c */
[----:B------:R-:W-:Y:S01]  /*1380*/  FMUL.FTZ R163, R5, R160 ;  /* 0x000000a005a37220 */ /* 0x000fe20000410000 */
[----:B------:R-:W-:Y:S01]  /*1390*/  FMUL.FTZ R216, R217, R148 ;  /* 0x00000094d9d87220 */ /* 0x000fe20000410000 */
[----:B------:R-:W-:Y:S01]  /*13a0*/  FMUL.FTZ R160, R5, R144 ;  /* 0x0000009005a07220 */ /* 0x000fe20000410000 */
[----:B------:R-:W-:Y:S01]  /*13b0*/  FADD.FTZ R143, R142, R223 ;  /* 0x000000df8e8f7221 */ /* 0x000fe20000010000 */
[----:B------:R-:W-:Y:S01]  /*13c0*/  FADD.FTZ R212, -R228, R145 ;  /* 0x00000091e4d47221 */ /* 0x000fe20000010100 */
[----:B------:R-:W-:Y:S01]  /*13d0*/  FFMA.FTZ R144, R184, R223, R141 ;  /* 0x000000dfb8907223 */ /* 0x000fe2000001008d */
[----:B------:R-:W-:Y:S01]  /*13e0*/  FMUL.FTZ R229, R192, R149 ;  /* 0x00000095c0e57220 */ /* 0x000fe20000410000 */
[----:B------:R-:W-:Y:S01]  /*13f0*/  FADD.FTZ R140, R143, R216 ;  /* 0x000000d88f8c7221 */ /* 0x000fe20000010000 */
[C---:B------:R-:W-:Y:S01]  /*1400*/  FADD.FTZ R146, -R228.reuse, R146 ;  /* 0x00000092e4927221 */ /* 0x040fe20000010100 */
[----:B------:R-:W-:Y:S01]  /*1410*/  FMUL.FTZ R212, R5, R212 ;  /* 0x000000d405d47220 */ /* 0x000fe20000410000 */
[----:B------:R-:W-:Y:S01]  /*1420*/  FFMA.FTZ R141, R227, R216, R144 ;  /* 0x000000d8e38d7223 */ /* 0x000fe20000010090 */
[----:B------:R-:W-:Y:S01]  /*1430*/  FADD.FTZ R142, -R228, R169 ;  /* 0x000000a9e48e7221 */ /* 0x000fe20000010100 */
[----:B------:R-:W-:Y:S01]  /*1440*/  FMUL.FTZ R218, R215, R150 ;  /* 0x00000096d7da7220 */ /* 0x000fe20000410000 */
[----:B------:R-:W-:Y:S01]  /*1450*/  FADD.FTZ R143, R140, R229 ;  /* 0x000000e58c8f7221 */ /* 0x000fe20000010000 */
[----:B------:R-:W-:Y:S01]  /*1460*/  FADD.FTZ R210, -R228, R147 ;  /* 0x00000093e4d27221 */ /* 0x000fe20000010100 */
[C---:B------:R-:W-:Y:S01]  /*1470*/  FMUL.FTZ R225, R5.reuse, R146 ;  /* 0x0000009205e17220 */ /* 0x040fe20000410000 */
[----:B------:R-:W-:Y:S01]  /*1480*/  FFMA.FTZ R140, R212, R229, R141 ;  /* 0x000000e5d48c7223 */ /* 0x000fe2000001008d */
[----:B------:R-:W-:Y:S01]  /*1490*/  FADD.FTZ R144, -R228, R170 ;  /* 0x000000aae4907221 */ /* 0x000fe20000010100 */
[----:B------:R-:W-:Y:S01]  /*14a0*/  FMUL.FTZ R170, R5, R142 ;  /* 0x0000008e05aa7220 */ /* 0x000fe20000410000 */
[----:B------:R-:W-:Y:S01]  /*14b0*/  FMUL.FTZ R231, R190, R151 ;  /* 0x00000097bee77220 */ /* 0x000fe20000410000 */
[----:B------:R-:W-:Y:S01]  /*14c0*/  FADD.FTZ R142, R143, R218 ;  /* 0x000000da8f8e7221 */ /* 0x000fe20000010000 */
[----:B------:R-:W-:Y:S01]  /*14d0*/  FMUL.FTZ R210, R5, R210 ;  /* 0x000000d205d27220 */ /* 0x000fe20000410000 */
[C---:B------:R-:W-:Y:S01]  /*14e0*/  FADD.FTZ R152, -R228.reuse, R152 ;  /* 0x00000098e4987221 */ /* 0x040fe20000010100 */
        /* <DEDUP_REMOVED lines=64> */
[----:B------:R-:W-:Y:S01]  /*18f0*/  FFMA.FTZ R140, R170, R173, R141 ;  /* 0x000000adaa8c7223 */ /* 0x000fe2000001008d */
[C---:B------:R-:W-:Y:S01]  /*1900*/  FADD.FTZ R146, -R228.reuse, R179 ;  /* 0x000000b3e4927221 */ /* 0x040fe20000010100 */
[----:B------:R-:W-:Y:S01]  /*1910*/  FFMA.FTZ R63, R175, R168, R63 ;  /* 0x000000a8af3f7223 */ /* 0x000fe2000001003f */
[----:B------:R-:W-:Y:S01]  /*1920*/  FADD.FTZ R67, R67, R175 ;  /* 0x000000af43437221 */ /* 0x000fe20000010000 */
[----:B------:R-:W-:Y:S01]  /*1930*/  FADD.FTZ R144, -R228, R177 ;  /* 0x000000b1e4907221 */ /* 0x000fe20000010100 */
        /* <DEDUP_REMOVED lines=41> */
[----:B-1----:R-:W-:-:S07]  /*1bd0*/  FFMA.FTZ R141, R182, R178, R141 ;  /* 0x000000b2b68d7223 */ /* 0x002fce000001008d */
.L_x_9347:
[----:B------:R-:W-:Y:S05]  /*1be0*/  BSYNC B0 ;  /* 0x0000000000007941 */ /* 0x000fea0003800000 */
.L_x_9345:
        /* <DEDUP_REMOVED lines=25> */
.L_x_9408:
        /* <DEDUP_REMOVED lines=14> */
[----:B---3--:R-:W-:Y:S02]  /*1e60*/  LEA R146, R149, R146, 0x18 ;  /* 0x0000009295927211 */ /* 0x008fe400078ec0ff */
[----:B------:R-:W-:Y:S02]  /*1e70*/  @P4 LEA.HI.SX32 R183, R147, R232, 0x1e ;  /* 0x000000e893b74211 */ /* 0x000fe400078ff2ff */
[-C--:B------:R-:W-:Y:S02]  /*1e80*/  @!P0 LEA R230, R143, R146.reuse, 0x3 ;  /* 0x000000928fe68211 */ /* 0x080fe400078e18ff */
[----:B------:R-:W-:Y:S01]  /*1e90*/  LEA R232, R142, R146, 0x3 ;  /* 0x000000928ee87211 */ /* 0x000fe200078e18ff */
[----:B0-----:R-:W-:Y:S02]  /*1ea0*/  @P4 IMAD.WIDE.U32 R238, R183, 0x10, R140 ;  /* 0x00000010b7ee4825 */ /* 0x001fe400078e008c */
[----:B------:R-:W-:Y:S01]  /*1eb0*/  @!P0 STS.64 [R230+0x6000], R156 ;  /* 0x0060009ce6008388 */ /* 0x000fe20000000a00 */
[----:B------:R-:W-:Y:S06]  /*1ec0*/  BAR.SYNC.DEFER_BLOCKING 0x0 ;  /* 0x0000000000007b1d */ /* 0x000fec0000010000 */
[----:B------:R-:W0:Y:S04]  /*1ed0*/  LDS.128 R140, [R232+0x6000] ;  /* 0x00600000e88c7984 */ /* 0x000e280000000c00 */
[----:B------:R-:W1:Y:S04]  /*1ee0*/  LDS.128 R144, [R232+0x6010] ;  /* 0x00601000e8907984 */ /* 0x000e680000000c00 */
[----:B------:R-:W2:Y:S04]  /*1ef0*/  LDS.128 R148, [R232+0x6020] ;  /* 0x00602000e8947984 */ /* 0x000ea80000000c00 */
[----:B------:R-:W3:Y:S01]  /*1f00*/  LDS.128 R152, [R232+0x6030] ;  /* 0x00603000e8987984 */ /* 0x000ee20000000c00 */
[----:B------:R-:W-:-:S03]  /*1f10*/  ISETP.NE.U32.AND P1, PT, RZ, UR10, PT ;  /* 0x0000000aff007c0c */ /* 0x000fc6000bf25070 */
[----:B------:R4:W5:Y:S01]  /*1f20*/  @P4 LDG.E.128 R68, desc[UR4][R238.64] ;  /* 0x00000004ee444981 */ /* 0x000962000c1e1d00 */
[----:B------:R-:W-:Y:S01]  /*1f30*/  ISETP.NE.AND.EX P1, PT, RZ, UR11, PT, P1 ;  /* 0x0000000bff007c0c */ /* 0x000fe2000bf25310 */
[----:B------:R-:W-:Y:S01]  /*1f40*/  BSSY B0, `(.L_x_9349) ;  /* 0x000002b000007945 */ /* 0x000fe20003800000 */
[----:B------:R-:W-:Y:S02]  /*1f50*/  ISETP.NE.AND P2, PT, R19, RZ, PT ;  /* 0x000000ff1300720c */ /* 0x000fe40003f45270 */
[----:B------:R-:W-:Y:S02]  /*1f60*/  @!P6 ISETP.NE.U32.AND P0, PT, R2, RZ, PT ;  /* 0x000000ff0200e20c */ /* 0x000fe40003f05070 */
[----:B------:R-:W-:Y:S02]  /*1f70*/  ISETP.NE.U32.AND P3, PT, RZ, UR10, PT ;  /* 0x0000000aff007c0c */ /* 0x000fe4000bf65070 */
[----:B------:R-:W-:Y:S01]  /*1f80*/  @!P6 ISETP.NE.AND.EX P0, PT, R0, RZ, PT, P0 ;  /* 0x000000ff0000e20c */ /* 0x000fe20003f05300 */
[----:B----4-:R-:W4:Y:S01]  /*1f90*/  @P4 LDC R239, c[0x0][0x29c] ;  /* 0x0000a700ffef4b82 */ /* 0x010f220000000800 */
        /* <DEDUP_REMOVED lines=14> */
[----:B------:R-:W2:Y:S01]  /*2080*/  @P4 LDC R148, c[0x0][0x29c] ;  /* 0x0000a700ff944b82 */ /* 0x000ea20000000800 */
[----:B---3--:R-:W-:Y:S01]  /*2090*/  FADD.FTZ R241, R241, R152 ;  /* 0x00000098f1f17221 */ /* 0x008fe20000010000 */
[----:B------:R-:W-:Y:S01]  /*20a0*/  FADD.FTZ R146, R146, R153 ;  /* 0x0000009992927221 */ /* 0x000fe20000010000 */
[----:B------:R-:W-:Y:S02]  /*20b0*/  @!P6 FSEL R153, R52, RZ, P0 ;  /* 0x000000ff3499e208 */ /* 0x000fe40000000000 */
[----:B------:R-:W-:Y:S01]  /*20c0*/  FADD.FTZ R241, R154, R241 ;  /* 0x000000f19af17221 */ /* 0x000fe20000010000 */
[----:B------:R-:W-:Y:S01]  /*20d0*/  FADD.FTZ R146, R155, R146 ;  /* 0x000000929b927221 */ /* 0x000fe20000010000 */
[----:B------:R-:W-:Y:S01]  /*20e0*/  @!P6 ISETP.NE.U32.AND P0, PT, R2, RZ, PT ;  /* 0x000000ff0200e20c */ /* 0x000fe20003f05070 */
[----:B------:R-:W3:Y:S01]  /*20f0*/  @P4 LDC R154, c[0x0][0x29c] ;  /* 0x0000a700ff9a4b82 */ /* 0x000ee20000000800 */
[----:B------:R-:W-:Y:S01]  /*2100*/  FMUL.FTZ R150, R241, UR8 ;  /* 0x00000008f1967c20 */ /* 0x000fe20008410000 */
[----:B------:R-:W-:-:S04]  /*2110*/  FMUL.FTZ R151, R146, UR8 ;  /* 0x0000000892977c20 */ /* 0x000fc80008410000 */
[----:B------:R-:W-:Y:S02]  /*2120*/  FSEL R150, R150, RZ, !P2 ;  /* 0x000000ff96967208 */ /* 0x000fe40005000000 */
[----:B------:R-:W0:Y:S01]  /*2130*/  @P4 LDC R152, c[0x0][0x29c] ;  /* 0x0000a700ff984b82 */ /* 0x000e220000000800 */
[----:B------:R-:W-:-:S04]  /*2140*/  @!P6 ISETP.NE.U32.AND P2, PT, R2, RZ, PT ;  /* 0x000000ff0200e20c */ /* 0x000fc80003f45070 */
[----:B------:R-:W-:-:S03]  /*2150*/  @!P6 ISETP.NE.AND.EX P2, PT, R0, RZ, PT, P2 ;  /* 0x000000ff0000e20c */ /* 0x000fc60003f45320 */
[----:B------:R-:W0:Y:S01]  /*2160*/  @P4 LDC.64 R140, c[0x0][0x2f8] ;  /* 0x0000be00ff8c4b82 */ /* 0x000e220000000a00 */
        /* <DEDUP_REMOVED lines=8> */
.L_x_9350:
[----:B------:R-:W-:Y:S05]  /*21f0*/  BSYNC B0 ;  /* 0x0000000000007941 */ /* 0x000fea0003800000 */
.L_x_9349:
        /* <DEDUP_REMOVED lines=8> */
.L_x_9352:
[----:B------:R-:W-:Y:S05]  /*2280*/  BSYNC B0 ;  /* 0x0000000000007941 */ /* 0x000fea0003800000 */
.L_x_9351:
[----:B------:R-:W-:Y:S01]  /*2290*/  @!P6 ISETP.NE.U32.AND P2, PT, R2, RZ, PT ;  /* 0x000000ff0200e20c */ /* 0x000fe20003f45070 */
[----:B--2---:R-:W-:Y:S01]  /*22a0*/  @P4 FMUL.FTZ R155, R153, R148 ;  /* 0x00000094999b4220 */ /* 0x004fe20000410000 */
[----:B------:R-:W-:Y:S01]  /*22b0*/  ISETP.NE.AND.EX P3, PT, RZ, UR11, PT, P3 ;  /* 0x0000000bff007c0c */ /* 0x000fe2000bf65330 */
[----:B------:R-:W-:Y:S01]  /*22c0*/  BSSY B0, `(.L_x_9353) ;  /* 0x0000012000007945 */ /* 0x000fe20003800000 */
[----:B------:R-:W-:Y:S01]  /*22d0*/  @!P6 ISETP.NE.AND.EX P0, PT, R0, RZ, PT, P0 ;  /* 0x000000ff0000e20c */ /* 0x000fe20003f05300 */
[----:B0-----:R-:W-:Y:S01]  /*22e0*/  @P1 IMAD.WIDE.U32 R146, R4, 0x10, R142 ;  /* 0x0000001004921825 */ /* 0x001fe200078e008e */
[----:B------:R-:W-:-:S03]  /*22f0*/  @!P6 ISETP.NE.AND.EX P2, PT, R0, RZ, PT, P2 ;  /* 0x000000ff0000e20c */ /* 0x000fc60003f45320 */
[----:B------:R-:W-:Y:S01]  /*2300*/  @P4 FMUL.FTZ R132, R198, R155 ;  /* 0x0000009bc6844220 */ /* 0x000fe20000410000 */
[C---:B------:R-:W-:Y:S01]  /*2310*/  IADD3 R157, R183.reuse, 0x100, RZ ;  /* 0x00000100b79d7810 */ /* 0x040fe20007ffe0ff */
[----:B------:R-:W-:Y:S01]  /*2320*/  @P4 IMAD.WIDE.U32 R148, R183, 0x10, R140 ;  /* 0x00000010b7944825 */ /* 0x000fe200078e008c */
[----:B------:R-:W-:-:S03]  /*2330*/  SEL R140, R153, R128, P3 ;  /* 0x00000080998c7207 */ /* 0x000fc60001800000 */
[C---:B------:R-:W-:Y:S01]  /*2340*/  @P4 FMUL.FTZ R230, R156.reuse, R239 ;  /* 0x000000ef9ce64220 */ /* 0x040fe20000410000 */
        /* <DEDUP_REMOVED lines=9> */
.L_x_9354:
[----:B------:R-:W-:Y:S05]  /*23e0*/  BSYNC B0 ;  /* 0x0000000000007941 */ /* 0x000fea0003800000 */
.L_x_9353:
[----:B------:R-:W-:Y:S01]  /*23f0*/  BSSY B0, `(.L_x_9355) ;  /* 0x000000b000007945 */ /* 0x000fe20003800000 */
[C---:B---3--:R-:W-:Y:S01]  /*2400*/  @P4 FMUL.FTZ R153, R143.reuse, R154 ;  /* 0x0000009a8f994220 */ /* 0x048fe20000410000 */
        /* <DEDUP_REMOVED lines=9> */
.L_x_9356:
[----:B------:R-:W-:Y:S05]  /*24a0*/  BSYNC B0 ;  /* 0x0000000000007941 */ /* 0x000fea0003800000 */
.L_x_9355:
[C---:B------:R-:W-:Y:S01]  /*24b0*/  @P4 FMUL.FTZ R152, R154.reuse, R152 ;  /* 0x000000989a984220 */ /* 0x040fe20000410000 */
[----:B------:R-:W-:Y:S01]  /*24c0*/  SEL R143, R154, R131, P3 ;  /* 0x000000839a8f7207 */ /* 0x000fe20001800000 */
[----:B------:R-:W-:Y:S01]  /*24d0*/  @P4 FMUL.FTZ R133, R17, R230 ;  /* 0x000000e611854220 */ /* 0x000fe20000410000 */
[----:B------:R-:W-:Y:S01]  /*24e0*/  @P4 FMUL.FTZ R134, R197, R153 ;  /* 0x00000099c5864220 */ /* 0x000fe20000410000 */
[----:B------:R-:W-:Y:S01]  /*24f0*/  @P4 FMUL.FTZ R135, R16, R152 ;  /* 0x0000009810874220 */ /* 0x000fe20000410000 */
[----:B-----5:R-:W-:Y:S01]  /*2500*/  @P4 FFMA.FTZ R76, R68, R155, R76 ;  /* 0x0000009b444c4223 */ /* 0x020fe2000001004c */
[----:B-1----:R-:W-:Y:S01]  /*2510*/  @P4 IMAD.WIDE.U32 R154, R157, 0x10, R144 ;  /* 0x000000109d9a4825 */ /* 0x002fe200078e0090 */
[----:B------:R0:W-:Y:S03]  /*2520*/  @P1 STG.E.128 desc[UR4][R146.64], R140 ;  /* 0x0000008c92001986 */ /* 0x0001e6000c101d04 */
[----:B------:R-:W-:Y:S01]  /*2530*/  @P4 FFMA.FTZ R77, R69, R230, R77 ;  /* 0x000000e6454d4223 */ /* 0x000fe2000001004d */
[----:B------:R-:W-:Y:S01]  /*2540*/  @P4 FFMA.FTZ R78, R70, R153, R78 ;  /* 0x00000099464e4223 */ /* 0x000fe2000001004e */
[----:B------:R-:W-:Y:S01]  /*2550*/  @P4 FFMA.FTZ R79, R71, R152, R79 ;  /* 0x00000098474f4223 */ /* 0x000fe2000001004f */
[----:B------:R1:W-:Y:S01]  /*2560*/  @P4 STG.E.128 desc[UR4][R148.64], R132 ;  /* 0x0000008494004986 */ /* 0x0003e2000c101d04 */
[----:B------:R-:W1:Y:S03]  /*2570*/  @P1 LDC.64 R152, c[0x0][0x308] ;  /* 0x0000c200ff981b82 */ /* 0x000e660000000a00 */
[----:B------:R2:W5:Y:S01]  /*2580*/  @P4 LDG.E.128 R68, desc[UR4][R154.64] ;  /* 0x000000049a444981 */ /* 0x000562000c1e1d00 */
[C---:B------:R-:W-:Y:S01]  /*2590*/  @!P6 ISETP.NE.U32.AND P0, PT, R2.reuse, RZ, PT ;  /* 0x000000ff0200e20c */ /* 0x040fe20003f05070 */
[----:B------:R-:W-:Y:S01]  /*25a0*/  BSSY B0, `(.L_x_9357) ;  /* 0x0000015000007945 */ /* 0x000fe20003800000 */
[----:B------:R-:W-:-:S02]  /*25b0*/  @!P6 ISETP.NE.U32.AND P2, PT, R2, RZ, PT ;  /* 0x000000ff0200e20c */ /* 0x000fc40003f45070 */
[----:B------:R-:W3:Y:S01]  /*25c0*/  @P4 LDC R156, c[0x0][0x29c] ;  /* 0x0000a700ff9c4b82 */ /* 0x000ee20000000800 */
[C---:B------:R-:W-:Y:S02]  /*25d0*/  @!P6 ISETP.NE.AND.EX P0, PT, R0.reuse, RZ, PT, P0 ;  /* 0x000000ff0000e20c */ /* 0x040fe40003f05300 */
[----:B------:R-:W-:Y:S02]  /*25e0*/  @!P6 ISETP.NE.AND.EX P2, PT, R0, RZ, PT, P2 ;  /* 0x000000ff0000e20c */ /* 0x000fe40003f45320 */
[----:B0-----:R-:W-:Y:S02]  /*25f0*/  @!P6 FSEL R141, R48, RZ, P0 ;  /* 0x000000ff308de208 */ /* 0x001fe40000000000 */
[----:B------:R-:W-:Y:S01]  /*2600*/  @!P6 ISETP.NE.U32.AND P0, PT, R2, RZ, PT ;  /* 0x000000ff0200e20c */ /* 0x000fe20003f05070 */
[----:B------:R-:W0:Y:S01]  /*2610*/  @P4 LDC R239, c[0x0][0x29c] ;  /* 0x0000a700ffef4b82 */ /* 0x000e220000000800 */
[----:B------:R-:W-:-:S07]  /*2620*/  @!P6 FSEL R142, R49, RZ, P2 ;  /* 0x000000ff318ee208 */ /* 0x000fce0001000000 */
[----:B------:R-:W4:Y:S01]  /*2630*/  @P4 LDC R230, c[0x0][0x29c] ;  /* 0x0000a700ffe64b82 */ /* 0x000f220000000800 */
[----:B-1----:R-:W-:-:S07]  /*2640*/  @P1 IMAD.WIDE.U32 R148, R220, 0x10, R152 ;  /* 0x00000010dc941825 */ /* 0x002fce00078e0098 */
[----:B------:R-:W1:Y:S08]  /*2650*/  @P4 LDC R241, c[0x0][0x29c] ;  /* 0x0000a700fff14b82 */ /* 0x000e700000000800 */
[----:B------:R-:W0:Y:S08]  /*2660*/  @P4 LDC.64 R146, c[0x0][0x2f8] ;  /* 0x0000be00ff924b82 */ /* 0x000e300000000a00 */
        /* <DEDUP_REMOVED lines=8> */
.L_x_9358:
[----:B------:R-:W-:Y:S05]  /*26f0*/  BSYNC B0 ;  /* 0x0000000000007941 */ /* 0x000fea0003800000 */
.L_x_9357:
        /* <DEDUP_REMOVED lines=8> */
.L_x_9360:
[----:B------:R-:W-:Y:S05]  /*2780*/  BSYNC B0 ;  /* 0x0000000000007941 */ /* 0x000fea0003800000 */
.L_x_9359:
[----:B------:R-:W-:Y:S01]  /*2790*/  @!P6 ISETP.NE.U32.AND P2, PT, R2, RZ, PT ;  /* 0x000000ff0200e20c */ /* 0x000fe20003f45070 */
[----:B------:R-:W-:Y:S01]  /*27a0*/  @P4 FMUL.FTZ R153, R141, R156 ;  /* 0x0000009c8d994220 */ /* 0x000fe20000410000 */
[----:B------:R-:W-:Y:S01]  /*27b0*/  BSSY B0, `(.L_x_9361) ;  /* 0x0000011000007945 */ /* 0x000fe20003800000 */
[----:B0-----:R-:W-:Y:S01]  /*27c0*/  @P4 IMAD.WIDE.U32 R146, R157, 0x10, R146 ;  /* 0x000000109d924825 */ /* 0x001fe200078e0092 */
[----:B------:R-:W-:-:S03]  /*27d0*/  @!P6 ISETP.NE.AND.EX P2, PT, R0, RZ, PT, P2 ;  /* 0x000000ff0000e20c */ /* 0x000fc60003f45320 */
[----:B------:R-:W-:Y:S01]  /*27e0*/  @P4 FMUL.FTZ R132, R195, R153 ;  /* 0x00000099c3844220 */ /* 0x000fe20000410000 */
[----:B------:R-:W-:Y:S01]  /*27f0*/  SEL R140, R141, R128, P3 ;  /* 0x000000808d8c7207 */ /* 0x000fe20001800000 */
[----:B------:R-:W-:Y:S01]  /*2800*/  @P4 FMUL.FTZ R152, R142, R239 ;  /* 0x000000ef8e984220 */ /* 0x000fe20000410000 */
[----:B------:R-:W-:Y:S02]  /*2810*/  @!P6 ISETP.NE.AND.EX P0, PT, R0, RZ, PT, P0 ;  /* 0x000000ff0000e20c */ /* 0x000fe40003f05300 */
[----:B------:R-:W-:Y:S02]  /*2820*/  IADD3 R157, R183, 0x200, RZ ;  /* 0x00000200b79d7810 */ /* 0x000fe40007ffe0ff */
        /* <DEDUP_REMOVED lines=9> */
.L_x_9362:
[----:B------:R-:W-:Y:S05]  /*28c0*/  BSYNC B0 ;  /* 0x0000000000007941 */ /* 0x000fea0003800000 */
.L_x_9361:
[----:B------:R-:W-:Y:S01]  /*28d0*/  BSSY B0, `(.L_x_9363) ;  /* 0x000000b000007945 */ /* 0x000fe20003800000 */
        /* <DEDUP_REMOVED lines=10> */
.L_x_9364:
[----:B------:R-:W-:Y:S05]  /*2980*/  BSYNC B0 ;  /* 0x0000000000007941 */ /* 0x000fea0003800000 */
.L_x_9363:
[C---:B-1----:R-:W-:Y:S01]  /*2990*/  @P4 FMUL.FTZ R156, R154.reuse, R241 ;  /* 0x000000f19a9c4220 */ /* 0x042fe20000410000 */
[----:B------:R-:W-:Y:S01]  /*29a0*/  SEL R143, R154, R131, P3 ;  /* 0x000000839a8f7207 */ /* 0x000fe20001800000 */
[----:B------:R-:W-:Y:S01]  /*29b0*/  @P4 FMUL.FTZ R133, R15, R152 ;  /* 0x000000980f854220 */ /* 0x000fe20000410000 */
[----:B------:R-:W-:Y:S01]  /*29c0*/  @P4 FMUL.FTZ R134, R193, R239 ;  /* 0x000000efc1864220 */ /* 0x000fe20000410000 */
[----:B------:R-:W-:Y:S01]  /*29d0*/  @P4 FMUL.FTZ R135, R14, R156 ;  /* 0x0000009c0e874220 */ /* 0x000fe20000410000 */
[----:B------:R-:W-:Y:S01]  /*29e0*/  @P4 IMAD.WIDE.U32 R154, R157, 0x10, R144 ;  /* 0x000000109d9a4825 */ /* 0x000fe200078e0090 */
[----:B------:R0:W-:Y:S03]  /*29f0*/  @P1 STG.E.128 desc[UR4][R148.64], R140 ;  /* 0x0000008c94001986 */ /* 0x0001e6000c101d04 */
[----:B-----5:R-:W-:Y:S01]  /*2a00*/  @P4 FFMA.FTZ R80, R68, R153, R80 ;  /* 0x0000009944504223 */ /* 0x020fe20000010050 */
[----:B------:R-:W-:Y:S01]  /*2a10*/  @P4 FFMA.FTZ R81, R69, R152, R81 ;  /* 0x0000009845514223 */ /* 0x000fe20000010051 */
[----:B------:R-:W-:Y:S01]  /*2a20*/  @P4 FFMA.FTZ R82, R70, R239, R82 ;  /* 0x000000ef46524223 */ /* 0x000fe20000010052 */
[----:B------:R1:W-:Y:S01]  /*2a30*/  @P4 STG.E.128 desc[UR4][R146.64], R132 ;  /* 0x0000008492004986 */ /* 0x0003e2000c101d04 */
[----:B------:R-:W-:Y:S01]  /*2a40*/  @P4 FFMA.FTZ R83, R71, R156, R83 ;  /* 0x0000009c47534223 */ /* 0x000fe20000010053 */
[----:B------:R-:W2:Y:S02]  /*2a50*/  @P1 LDC.64 R152, c[0x0][0x308] ;  /* 0x0000c200ff981b82 */ /* 0x000ea40000000a00 */
[----:B------:R1:W5:Y:S01]  /*2a60*/  @P4 LDG.E.128 R68, desc[UR4][R154.64] ;  /* 0x000000049a444981 */ /* 0x000362000c1e1d00 */
[C---:B------:R-:W-:Y:S01]  /*2a70*/  @!P6 ISETP.NE.U32.AND P0, PT, R2.reuse, RZ, PT ;  /* 0x000000ff0200e20c */ /* 0x040fe20003f05070 */
[----:B------:R-:W-:Y:S01]  /*2a80*/  BSSY B0, `(.L_x_9365) ;  /* 0x0000015000007945 */ /* 0x000fe20003800000 */
[----:B------:R-:W-:-:S02]  /*2a90*/  @!P6 ISETP.NE.U32.AND P2, PT, R2, RZ, PT ;  /* 0x000000ff0200e20c */ /* 0x000fc40003f45070 */
[C---:B------:R-:W-:Y:S01]  /*2aa0*/  @!P6 ISETP.NE.AND.EX P0, PT, R0.reuse, RZ, PT, P0 ;  /* 0x000000ff0000e20c */ /* 0x040fe20003f05300 */
[----:B------:R-:W3:Y:S01]  /*2ab0*/  @P4 LDC R156, c[0x0][0x29c] ;  /* 0x0000a700ff9c4b82 */ /* 0x000ee20000000800 */
[----:B------:R-:W-:Y:S02]  /*2ac0*/  @!P6 ISETP.NE.AND.EX P2, PT, R0, RZ, PT, P2 ;  /* 0x000000ff0000e20c */ /* 0x000fe40003f45320 */
[----:B0-----:R-:W-:Y:S02]  /*2ad0*/  @!P6 FSEL R143, R44, RZ, P0 ;  /* 0x000000ff2c8fe208 */ /* 0x001fe40000000000 */
[----:B------:R-:W-:-:S03]  /*2ae0*/  @!P6 ISETP.NE.U32.AND P0, PT, R2, RZ, PT ;  /* 0x000000ff0200e20c */ /* 0x000fc60003f05070 */
[----:B------:R-:W0:Y:S08]  /*2af0*/  @P4 LDC R239, c[0x0][0x29c] ;  /* 0x0000a700ffef4b82 */ /* 0x000e300000000800 */
[----:B------:R-:W4:Y:S01]  /*2b00*/  @P4 LDC R220, c[0x0][0x29c] ;  /* 0x0000a700ffdc4b82 */ /* 0x000f220000000800 */
[----:B--2---:R-:W-:Y:S01]  /*2b10*/  @P1 IMAD.WIDE.U32 R148, R214, 0x10, R152 ;  /* 0x00000010d6941825 */ /* 0x004fe200078e0098 */
[----:B------:R-:W-:-:S06]  /*2b20*/  @!P6 FSEL R152, R45, RZ, P2 ;  /* 0x000000ff2d98e208 */ /* 0x000fcc0001000000 */
[----:B------:R-:W2:Y:S08]  /*2b30*/  @P4 LDC R241, c[0x0][0x29c] ;  /* 0x0000a700fff14b82 */ /* 0x000eb00000000800 */
[----:B------:R-:W0:Y:S08]  /*2b40*/  @P4 LDC.64 R140, c[0x0][0x2f8] ;  /* 0x0000be00ff8c4b82 */ /* 0x000e300000000a00 */
        /* <DEDUP_REMOVED lines=8> */
.L_x_9366:
[----:B------:R-:W-:Y:S05]  /*2bd0*/  BSYNC B0 ;  /* 0x0000000000007941 */ /* 0x000fea0003800000 */
.L_x_9365:
        /* <DEDUP_REMOVED lines=8> */
.L_x_9368:
[----:B------:R-:W-:Y:S05]  /*2c60*/  BSYNC B0 ;  /* 0x0000000000007941 */ /* 0x000fea0003800000 */
.L_x_9367:
        /* <DEDUP_REMOVED lines=19> */
.L_x_9370:
[----:B------:R-:W-:Y:S05]  /*2da0*/  BSYNC B0 ;  /* 0x0000000000007941 */ /* 0x000fea0003800000 */
.L_x_9369:
        /* <DEDUP_REMOVED lines=11> */
.L_x_9372:
[----:B------:R-:W-:Y:S05]  /*2e60*/  BSYNC B0 ;  /* 0x0000000000007941 */ /* 0x000fea0003800000 */
.L_x_9371:
[C---:B--2---:R-:W-:Y:S01]  /*2e70*/  @P4 FMUL.FTZ R214, R152.reuse, R241 ;  /* 0x000000f198d64220 */ /* 0x044fe20000410000 */
        /* <DEDUP_REMOVED lines=35> */
.L_x_9374:
[----:B------:R-:W-:Y:S05]  /*30b0*/  BSYNC B0 ;  /* 0x0000000000007941 */ /* 0x000fea0003800000 */
.L_x_9373:
        /* <DEDUP_REMOVED lines=8> */
.L_x_9376:
[----:B------:R-:W-:Y:S05]  /*3140*/  BSYNC B0 ;  /* 0x0000000000007941 */ /* 0x000fea0003800000 */
.L_x_9375:
        /* <DEDUP_REMOVED lines=19> */
.L_x_9378:
[----:B------:R-:W-:Y:S05]  /*3280*/  BSYNC B0 ;  /* 0x0000000000007941 */ /* 0x000fea0003800000 */
.L_x_9377:
        /* <DEDUP_REMOVED lines=11> */
.L_x_9380:
[----:B------:R-:W-:Y:S05]  /*3340*/  BSYNC B0 ;  /* 0x0000000000007941 */ /* 0x000fea0003800000 */
.L_x_9379:
        /* <DEDUP_REMOVED lines=20> */
[----:B0-----:R-:W-:Y:S02]  /*3490*/  @P1 IADD3 R149, R4, 0x400, RZ ;  /* 0x0000040004951810 */ /* 0x001fe40007ffe0ff */
[----:B------:R-:W-:-:S03]  /*34a0*/  @!P6 FSEL R143, R36, RZ, P0 ;  /* 0x000000ff248fe208 */ /* 0x000fc60000000000 */
[----:B------:R-:W0:Y:S01]  /*34b0*/  @P4 LDC R239, c[0x0][0x29c] ;  /* 0x0000a700ffef4b82 */ /* 0x000e220000000800 */
[----:B------:R-:W-:-:S07]  /*34c0*/  @!P6 ISETP.NE.U32.AND P0, PT, R2, RZ, PT ;  /* 0x000000ff0200e20c */ /* 0x000fce0003f05070 */
        /* <DEDUP_REMOVED lines=13> */
.L_x_9382:
[----:B------:R-:W-:Y:S05]  /*35a0*/  BSYNC B0 ;  /* 0x0000000000007941 */ /* 0x000fea0003800000 */
.L_x_9381:
        /* <DEDUP_REMOVED lines=8> */
.L_x_9384:
[----:B------:R-:W-:Y:S05]  /*3630*/  BSYNC B0 ;  /* 0x0000000000007941 */ /* 0x000fea0003800000 */
.L_x_9383:
        /* <DEDUP_REMOVED lines=19> */
.L_x_9386:
[----:B------:R-:W-:Y:S05]  /*3770*/  BSYNC B0 ;  /* 0x0000000000007941 */ /* 0x000fea0003800000 */
.L_x_9385:
        /* <DEDUP_REMOVED lines=11> */
.L_x_9388:
[----:B------:R-:W-:Y:S05]  /*3830*/  BSYNC B0 ;  /* 0x0000000000007941 */ /* 0x000fea0003800000 */
.L_x_9387:
        /* <DEDUP_REMOVED lines=12> */
[----:B------:R-:W2:Y:S02]  /*3900*/  @P4 LDC R152, c[0x0][0x29c] ;  /* 0x0000a700ff984b82 */ /* 0x000ea40000000800 */
        /* <DEDUP_REMOVED lines=9> */
[----:B------:R-:W0:Y:S01]  /*39a0*/  @P4 LDC R154, c[0x0][0x29c] ;  /* 0x0000a700ff9a4b82 */ /* 0x000e220000000800 */
[----:B------:R-:W-:Y:S01]  /*39b0*/  @!P6 FSEL R142, R33, RZ, P2 ;  /* 0x000000ff218ee208 */ /* 0x000fe20001000000 */
[----:B-1----:R-:W-:Y:S08]  /*39c0*/  @!P6 BRA `(.L_x_9390) ;  /* 0x000000000018e947 */ /* 0x002ff00003800000 */
[----:B------:R-:W-:Y:S01]  /*39d0*/  ISETP.NE.U32.AND P2, PT, R2, RZ, PT ;  /* 0x000000ff0200720c */ /* 0x000fe20003f45070 */
[----:B------:R-:W-:-:S03]  /*39e0*/  FFMA.FTZ R141, R179, R151, R150 ;  /* 0x00000097b38d7223 */ /* 0x000fc60000010096 */
[----:B------:R-:W-:Y:S01]  /*39f0*/  ISETP.NE.AND.EX P2, PT, R0, RZ, PT, P2 ;  /* 0x000000ff0000720c */ /* 0x000fe20003f45320 */
[----:B------:R-:W-:-:S04]  /*3a00*/  FADD.FTZ R140, R180, -R141 ;  /* 0x8000008db48c7221 */ /* 0x000fc80000010000 */
[----:B------:R-:W-:-:S08]  /*3a10*/  FMUL.FTZ R141, R5, R140 ;  /* 0x0000008c058d7220 */ /* 0x000fd00000410000 */
[----:B------:R-:W-:-:S07]  /*3a20*/  @P2 FADD.FTZ R141, R32, R141 ;  /* 0x0000008d208d2221 */ /* 0x000fce0000010000 */
.L_x_9390:
[----:B------:R-:W-:Y:S05]  /*3a30*/  BSYNC B0 ;  /* 0x0000000000007941 */ /* 0x000fea0003800000 */
.L_x_9389:
        /* <DEDUP_REMOVED lines=8> */
.L_x_9392:
[----:B------:R-:W-:Y:S05]  /*3ac0*/  BSYNC B0 ;  /* 0x0000000000007941 */ /* 0x000fea0003800000 */
.L_x_9391:
[----:B------:R-:W-:Y:S01]  /*3ad0*/  @!P6 ISETP.NE.AND.EX P0, PT, R0, RZ, PT, P0 ;  /* 0x000000ff0000e20c */ /* 0x000fe20003f05300 */
[----:B------:R-:W-:Y:S01]  /*3ae0*/  BSSY B0, `(.L_x_9393) ;  /* 0x000000e000007945 */ /* 0x000fe20003800000 */
[C---:B--2---:R-:W-:Y:S01]  /*3af0*/  @P4 FMUL.FTZ R143, R141.reuse, R152 ;  /* 0x000000988d8f4220 */ /* 0x044fe20000410000 */
[----:B------:R-:W-:Y:S01]  /*3b00*/  SEL R128, R141, R128, P3 ;  /* 0x000000808d807207 */ /* 0x000fe20001800000 */
[----:B---3--:R-:W-:Y:S01]  /*3b10*/  @P4 FMUL.FTZ R140, R142, R153 ;  /* 0x000000998e8c4220 */ /* 0x008fe20000410000 */
[----:B------:R-:W-:Y:S02]  /*3b20*/  @!P6 ISETP.NE.U32.AND P2, PT, R2, RZ, PT ;  /* 0x000000ff0200e20c */ /* 0x000fe40003f45070 */
[----:B------:R-:W-:Y:S02]  /*3b30*/  SEL R129, R142, R129, P3 ;  /* 0x000000818e817207 */ /* 0x000fe40001800000 */
        /* <DEDUP_REMOVED lines=8> */
.L_x_9394:
[----:B------:R-:W-:Y:S05]  /*3bc0*/  BSYNC B0 ;  /* 0x0000000000007941 */ /* 0x000fea0003800000 */
.L_x_9393:
[C---:B0-----:R-:W-:Y:S01]  /*3bd0*/  @P4 FMUL.FTZ R145, R141.reuse, R154 ;  /* 0x0000009a8d914220 */ /* 0x041fe20000410000 */
[----:B------:R-:W-:Y:S01]  /*3be0*/  @!P6 ISETP.NE.AND.EX P2, PT, R0, RZ, PT, P2 ;  /* 0x000000ff0000e20c */ /* 0x000fe20003f45320 */
[----:B------:R-:W-:Y:S01]  /*3bf0*/  BSSY B0, `(.L_x_9395) ;  /* 0x0000010000007945 */ /* 0x000fe20003800000 */
[----:B------:R-:W-:Y:S01]  /*3c00*/  SEL R130, R141, R130, P3 ;  /* 0x000000828d827207 */ /* 0x000fe20001800000 */
[-C--:B------:R-:W-:Y:S01]  /*3c10*/  @P4 FMUL.FTZ R132, R23, R143.reuse ;  /* 0x0000008f17844220 */ /* 0x080fe20000410000 */
[----:B-----5:R-:W-:Y:S01]  /*3c20*/  @P4 FFMA.FTZ R96, R68, R143, R96 ;  /* 0x0000008f44604223 */ /* 0x020fe20000010060 */
[-C--:B------:R-:W-:Y:S01]  /*3c30*/  @P4 FFMA.FTZ R97, R69, R140.reuse, R97 ;  /* 0x0000008c45614223 */ /* 0x080fe20000010061 */
[----:B------:R-:W-:Y:S01]  /*3c40*/  @P4 FMUL.FTZ R133, R7, R140 ;  /* 0x0000008c07854220 */ /* 0x000fe20000410000 */
[-C--:B------:R-:W-:Y:S01]  /*3c50*/  @P4 FFMA.FTZ R98, R70, R145.reuse, R98 ;  /* 0x0000009146624223 */ /* 0x080fe20000010062 */
[----:B------:R-:W-:Y:S01]  /*3c60*/  @P4 FMUL.FTZ R134, R21, R145 ;  /* 0x0000009115864220 */ /* 0x000fe20000410000 */
        /* <DEDUP_REMOVED lines=8> */
.L_x_9396:
[----:B------:R-:W-:Y:S05]  /*3cf0*/  BSYNC B0 ;  /* 0x0000000000007941 */ /* 0x000fea0003800000 */
.L_x_9395:
[----:B------:R-:W0:Y:S01]  /*3d00*/  @P4 LDC R5, c[0x0][0x29c] ;  /* 0x0000a700ff054b82 */ /* 0x000e220000000800 */
[----:B------:R-:W-:Y:S02]  /*3d10*/  @P1 IADD3 R145, R4, 0x500, RZ ;  /* 0x0000050004911810 */ /* 0x000fe40007ffe0ff */
[----:B------:R-:W-:Y:S02]  /*3d20*/  SEL R131, R144, R131, P3 ;  /* 0x0000008390837207 */ /* 0x000fe40001800000 */
[----:B------:R-:W-:Y:S02]  /*3d30*/  IADD3 R200, R200, UR12, RZ ;  /* 0x0000000cc8c87c10 */ /* 0x000fe4000fffe0ff */
[----:B------:R-:W-:Y:S01]  /*3d40*/  SEL R234, RZ, 0x1, P5 ;  /* 0x00000001ffea7807 */ /* 0x000fe20002800000 */
[----:B------:R-:W1:Y:S01]  /*3d50*/  @P1 LDC.64 R142, c[0x0][0x308] ;  /* 0x0000c200ff8e1b82 */ /* 0x000e620000000a00 */
[----:B------:R-:W-:-:S07]  /*3d60*/  ISETP.GE.AND P0, PT, R200, UR13, PT ;  /* 0x0000000dc8007c0c */ /* 0x000fce000bf06270 */
[----:B------:R-:W2:Y:S01]  /*3d70*/  @P4 LDC.64 R140, c[0x0][0x2f8] ;  /* 0x0000be00ff8c4b82 */ /* 0x000ea20000000a00 */
[----:B0-----:R-:W-:-:S04]  /*3d80*/  @P4 FMUL.FTZ R0, R144, R5 ;  /* 0x0000000590004220 */ /* 0x001fc80000410000 */
[-C--:B------:R-:W-:Y:S01]  /*3d90*/  @P4 FMUL.FTZ R135, R6, R0.reuse ;  /* 0x0000000006874220 */ /* 0x080fe20000410000 */
[----:B------:R-:W-:Y:S01]  /*3da0*/  @P4 FFMA.FTZ R99, R71, R0, R99 ;  /* 0x0000000047634223 */ /* 0x000fe20000010063 */
[----:B-1----:R-:W-:-:S05]  /*3db0*/  @P1 IMAD.WIDE.U32 R142, R145, 0x10, R142 ;  /* 0x00000010918e1825 */ /* 0x002fca00078e008e */
[----:B------:R0:W-:Y:S01]  /*3dc0*/  @P1 STG.E.128 desc[UR4][R142.64], R128 ;  /* 0x000000808e001986 */ /* 0x0001e2000c101d04 */
[----:B--2---:R-:W-:-:S05]  /*3dd0*/  @P4 IMAD.WIDE.U32 R140, R183, 0x10, R140 ;  /* 0x00000010b78c4825 */ /* 0x004fca00078e008c */
[----:B------:R0:W-:Y:S01]  /*3de0*/  @P4 STG.E.128 desc[UR4][R140.64], R132 ;  /* 0x000000848c004986 */ /* 0x0001e2000c101d04 */
[----:B------:R-:W-:Y:S05]  /*3df0*/  @!P0 BRA `(.L_x_9397) ;  /* 0xffffffcc004c8947 */ /* 0x000fea000383ffff */
.L_x_9344:
        /* <DEDUP_REMOVED lines=31> */
.L_x_9348:
[----:B------:R-:W-:Y:S01]  /*3ff0*/  HFMA2.MMA R152, -RZ, RZ, 0, 9.5367431640625e-07 ;  /* 0x00000010ff987435 */ /* 0x000fe200000001ff */
[----:B------:R-:W-:Y:S02]  /*4000*/  MOV R153, R140 ;  /* 0x0000008c00997202 */ /* 0x000fe40000000f00 */
[----:B------:R-:W-:Y:S02]  /*4010*/  MOV R155, 0x1f ;  /* 0x0000001f009b7802 */ /* 0x000fe40000000f00 */
[----:B------:R-:W-:-:S07]  /*4020*/  MOV R150, 0xffffffff ;  /* 0xffffffff00967802 */ /* 0x000fce0000000f00 */
[----:B-----5:R-:W-:Y:S05]  /*4030*/  WARPSYNC.COLLECTIVE R150, `(.L_x_9398) ;  /* 0x0000000096087348 */ /* 0x020fea0003c00000 */
[----:B------:R0:W1:Y:S02]  /*4040*/  SHFL.DOWN P1, R151, R153, R152, R155 ;  /* 0x0800009899977389 */ /* 0x000064000002009b */
[----:B01---5:R-:W-:Y:S01]  /*4050*/  ENDCOLLECTIVE ;  /* 0x000000000000791b */ /* 0x023fe20003800000 */
.L_x_9398:
[----:B------:R-:W-:Y:S02]  /*4060*/  MOV R153, R141 ;  /* 0x0000008d00997202 */ /* 0x000fe40000000f00 */
[----:B------:R-:W-:-:S07]  /*4070*/  MOV R145, R151 ;  /* 0x0000009700917202 */ /* 0x000fce0000000f00 */
[----:B------:R-:W-:Y:S05]  /*4080*/  WARPSYNC.COLLECTIVE R150, `(.L_x_9399) ;  /* 0x0000000096087348 */ /* 0x000fea0003c00000 */
[----:B------:R0:W1:Y:S02]  /*4090*/  SHFL.DOWN P1, R151, R153, R152, R155 ;  /* 0x0800009899977389 */ /* 0x000064000002009b */
[----:B01----:R-:W-:Y:S01]  /*40a0*/  ENDCOLLECTIVE ;  /* 0x000000000000791b */ /* 0x003fe20003800000 */
.L_x_9399:
[----:B------:R-:W-:Y:S01]  /*40b0*/  FADD.FTZ R145, R145, R140 ;  /* 0x0000008c91917221 */ /* 0x000fe20000010000 */
[----:B------:R-:W-:-:S04]  /*40c0*/  HFMA2.MMA R152, -RZ, RZ, 0, 4.76837158203125e-07 ;  /* 0x00000008ff987435 */ /* 0x000fc800000001ff */
[----:B------:R-:W-:Y:S02]  /*40d0*/  MOV R153, R145 ;  /* 0x0000009100997202 */ /* 0x000fe40000000f00 */
[----:B------:R-:W-:-:S07]  /*40e0*/  MOV R144, R151 ;  /* 0x0000009700907202 */ /* 0x000fce0000000f00 */
[----:B------:R-:W-:Y:S05]  /*40f0*/  WARPSYNC.COLLECTIVE R150, `(.L_x_9400) ;  /* 0x0000000096087348 */ /* 0x000fea0003c00000 */
[----:B------:R0:W1:Y:S02]  /*4100*/  SHFL.DOWN P1, R151, R153, R152, R155 ;  /* 0x0800009899977389 */ /* 0x000064000002009b */
[----:B01----:R-:W-:Y:S01]  /*4110*/  ENDCOLLECTIVE ;  /* 0x000000000000791b */ /* 0x003fe20003800000 */
.L_x_9400:
[----:B------:R-:W-:-:S05]  /*4120*/  FADD.FTZ R144, R144, R141 ;  /* 0x0000008d90907221 */ /* 0x000fca0000010000 */
[----:B------:R-:W-:Y:S02]  /*4130*/  MOV R153, R144 ;  /* 0x0000009000997202 */ /* 0x000fe40000000f00 */
[----:B------:R-:W-:-:S07]  /*4140*/  MOV R146, R151 ;  /* 0x0000009700927202 */ /* 0x000fce0000000f00 */
[----:B------:R-:W-:Y:S05]  /*4150*/  WARPSYNC.COLLECTIVE R150, `(.L_x_9401) ;  /* 0x0000000096087348 */ /* 0x000fea0003c00000 */
[----:B------:R0:W1:Y:S02]  /*4160*/  SHFL.DOWN P1, R151, R153, R152, R155 ;  /* 0x0800009899977389 */ /* 0x000064000002009b */
[----:B01----:R-:W-:Y:S01]  /*4170*/  ENDCOLLECTIVE ;  /* 0x000000000000791b */ /* 0x003fe20003800000 */
.L_x_9401:
[----:B------:R-:W-:Y:S01]  /*4180*/  FADD.FTZ R146, R145, R146 ;  /* 0x0000009291927221 */ /* 0x000fe20000010000 */
[----:B------:R-:W-:-:S04]  /*4190*/  HFMA2.MMA R152, -RZ, RZ, 0, 2.384185791015625e-07 ;  /* 0x00000004ff987435 */ /* 0x000fc800000001ff */
[----:B------:R-:W-:Y:S02]  /*41a0*/  MOV R153, R146 ;  /* 0x0000009200997202 */ /* 0x000fe40000000f00 */
[----:B------:R-:W-:-:S07]  /*41b0*/  MOV R147, R151 ;  /* 0x0000009700937202 */ /* 0x000fce0000000f00 */
[----:B------:R-:W-:Y:S05]  /*41c0*/  WARPSYNC.COLLECTIVE R150, `(.L_x_9402) ;  /* 0x0000000096087348 */ /* 0x000fea0003c00000 */
[----:B------:R0:W1:Y:S02]  /*41d0*/  SHFL.DOWN P1, R151, R153, R152, R155 ;  /* 0x0800009899977389 */ /* 0x000064000002009b */
[----:B01----:R-:W-:Y:S01]  /*41e0*/  ENDCOLLECTIVE ;  /* 0x000000000000791b */ /* 0x003fe20003800000 */
.L_x_9402:
[----:B------:R-:W-:-:S05]  /*41f0*/  FADD.FTZ R147, R144, R147 ;  /* 0x0000009390937221 */ /* 0x000fca0000010000 */
[----:B------:R-:W-:Y:S02]  /*4200*/  MOV R153, R147 ;  /* 0x0000009300997202 */ /* 0x000fe40000000f00 */
[----:B------:R-:W-:-:S07]  /*4210*/  MOV R149, R151 ;  /* 0x0000009700957202 */ /* 0x000fce0000000f00 */
[----:B------:R-:W-:Y:S05]  /*4220*/  WARPSYNC.COLLECTIVE R150, `(.L_x_9403) ;  /* 0x0000000096087348 */ /* 0x000fea0003c00000 */
[----:B------:R0:W1:Y:S02]  /*4230*/  SHFL.DOWN P1, R151, R153, R152, R155 ;  /* 0x0800009899977389 */ /* 0x000064000002009b */
[----:B01----:R-:W-:Y:S01]  /*4240*/  ENDCOLLECTIVE ;  /* 0x000000000000791b */ /* 0x003fe20003800000 */
.L_x_9403:
[----:B------:R-:W-:Y:S01]  /*4250*/  FADD.FTZ R149, R146, R149 ;  /* 0x0000009592957221 */ /* 0x000fe20000010000 */
[----:B------:R-:W-:-:S04]  /*4260*/  HFMA2.MMA R152, -RZ, RZ, 0, 1.1920928955078125e-07 ;  /* 0x00000002ff987435 */ /* 0x000fc800000001ff */
[----:B------:R-:W-:Y:S02]  /*4270*/  MOV R153, R149 ;  /* 0x0000009500997202 */ /* 0x000fe40000000f00 */
[----:B------:R-:W-:-:S07]  /*4280*/  MOV R148, R151 ;  /* 0x0000009700947202 */ /* 0x000fce0000000f00 */
[----:B------:R-:W-:Y:S05]  /*4290*/  WARPSYNC.COLLECTIVE R150, `(.L_x_9404) ;  /* 0x0000000096087348 */ /* 0x000fea0003c00000 */
[----:B------:R0:W1:Y:S02]  /*42a0*/  SHFL.DOWN P1, R151, R153, R152, R155 ;  /* 0x0800009899977389 */ /* 0x000064000002009b */
[----:B01----:R-:W-:Y:S01]  /*42b0*/  ENDCOLLECTIVE ;  /* 0x000000000000791b */ /* 0x003fe20003800000 */
.L_x_9404:
[----:B------:R-:W-:-:S05]  /*42c0*/  FADD.FTZ R148, R147, R148 ;  /* 0x0000009493947221 */ /* 0x000fca0000010000 */
[----:B------:R-:W-:Y:S02]  /*42d0*/  MOV R153, R148 ;  /* 0x0000009400997202 */ /* 0x000fe40000000f00 */
[----:B------:R-:W-:-:S07]  /*42e0*/  MOV R140, R151 ;  /* 0x00000097008c7202 */ /* 0x000fce0000000f00 */
[----:B------:R-:W-:Y:S05]  /*42f0*/  WARPSYNC.COLLECTIVE R150, `(.L_x_9405) ;  /* 0x0000000096087348 */ /* 0x000fea0003c00000 */
[----:B------:R0:W1:Y:S02]  /*4300*/  SHFL.DOWN P1, R151, R153, R152, R155 ;  /* 0x0800009899977389 */ /* 0x000064000002009b */
[----:B01----:R-:W-:Y:S01]  /*4310*/  ENDCOLLECTIVE ;  /* 0x000000000000791b */ /* 0x003fe20003800000 */
.L_x_9405:
[----:B------:R-:W-:Y:S01]  /*4320*/  FADD.FTZ R156, R149, R140 ;  /* 0x0000008c959c7221 */ /* 0x000fe20000010000 */
[----:B------:R-:W-:-:S04]  /*4330*/  HFMA2.MMA R152, -RZ, RZ, 0, 5.9604644775390625e-08 ;  /* 0x00000001ff987435 */ /* 0x000fc800000001ff */
[----:B------:R-:W-:Y:S02]  /*4340*/  MOV R153, R156 ;  /* 0x0000009c00997202 */ /* 0x000fe40000000f00 */
[----:B------:R-:W-:-:S07]  /*4350*/  MOV R141, R151 ;  /* 0x00000097008d7202 */ /* 0x000fce0000000f00 */
[----:B------:R-:W-:Y:S05]  /*4360*/  WARPSYNC.COLLECTIVE R150, `(.L_x_9406) ;  /* 0x0000000096087348 */ /* 0x000fea0003c00000 */
[----:B------:R0:W1:Y:S02]  /*4370*/  SHFL.DOWN P1, R151, R153, R152, R155 ;  /* 0x0800009899977389 */ /* 0x000064000002009b */
[----:B01----:R-:W-:Y:S01]  /*4380*/  ENDCOLLECTIVE ;  /* 0x000000000000791b */ /* 0x003fe20003800000 */
.L_x_9406:
[----:B------:R-:W-:-:S05]  /*4390*/  FADD.FTZ R157, R148, R141 ;  /* 0x0000008d949d7221 */ /* 0x000fca0000010000 */
[----:B------:R-:W-:Y:S02]  /*43a0*/  MOV R153, R157 ;  /* 0x0000009d00997202 */ /* 0x000fe40000000f00 */
[----:B------:R-:W-:-:S07]  /*43b0*/  MOV R145, R151 ;  /* 0x0000009700917202 */ /* 0x000fce0000000f00 */
[----:B------:R-:W-:Y:S05]  /*43c0*/  WARPSYNC.COLLECTIVE R150, `(.L_x_9407) ;  /* 0x0000000096087348 */ /* 0x000fea0003c00000 */
[----:B------:R0:W1:Y:S02]  /*43d0*/  SHFL.DOWN P1, R151, R153, R152, R155 ;  /* 0x0800009899977389 */ /* 0x000064000002009b */
[----:B01----:R-:W-:Y:S01]  /*43e0*/  ENDCOLLECTIVE ;  /* 0x000000000000791b */ /* 0x003fe20003800000 */
.L_x_9407:
[----:B------:R-:W-:Y:S01]  /*43f0*/  MOV R144, R151 ;  /* 0x0000009700907202 */ /* 0x000fe20000000f00 */
[----:B------:R-:W-:Y:S06]  /*4400*/  BRA `(.L_x_9408) ;  /* 0xffffffd8005c7947 */ /* 0x000fec000383ffff */
.L_x_9409:
        /* <DEDUP_REMOVED lines=15> */
.L_x_11426:


//--------------------- .text._ZN10layer_norm13ln_bwd_kernelINS_13Kernel_traitsI6__halfffffjLj6144ELj1ELj1ELj8ELj16ENS_18Kernel_traits_baseILj6144ES2_ffffjLj256EEEEELb1ELb0ELb0ELb0EEEvNS_9BwdParamsE --------------------------
	.section	.text._ZN10layer_norm13ln_bwd_kernelINS_13Kernel_traitsI6__halfffffjLj6144ELj1ELj1ELj8ELj16ENS_18Kernel_traits_baseILj6144ES2_ffffjLj256EEEEELb1ELb0ELb0ELb0EEEvNS_9BwdParamsE,"ax",@progbits
	.align	128
        .global         _ZN10layer_norm13ln_bwd_kernelINS_13Kernel_traitsI6__halfffffjLj6144ELj1ELj1ELj8ELj16ENS_18Kernel_traits_baseILj6144ES2_ffffjLj256EEEEELb1ELb0ELb0ELb0EEEvNS_9BwdParamsE
        .type           _ZN10layer_norm13ln_bwd_kernelINS_13Kernel_traitsI6__halfffffjLj6144ELj1ELj1ELj8ELj16ENS_18Kernel_traits_baseILj6144ES2_ffffjLj256EEEEELb1ELb0ELb0ELb0EEEvNS_9BwdParamsE,@function
        .size           _ZN10layer_norm13ln_bwd_kernelINS_13Kernel_traitsI6__halfffffjLj6144ELj1ELj1ELj8ELj16ENS_18Kernel_traits_baseILj6144ES2_ffffjLj256EEEEELb1ELb0ELb0ELb0EEEvNS_9BwdParamsE,(.L_x_11427 - _ZN10layer_norm13ln_bwd_kernelINS_13Kernel_traitsI6__halfffffjLj6144ELj1ELj1ELj8ELj16ENS_18Kernel_traits_baseILj6144ES2_ffffjLj256EEEEELb1ELb0ELb0ELb0EEEvNS_9BwdParamsE)
        .other          _ZN10layer_norm13ln_bwd_kernelINS_13Kernel_traitsI6__halfffffjLj6144ELj1ELj1ELj8ELj16ENS_18Kernel_traits_baseILj6144ES2_ffffjLj256EEEEELb1ELb0ELb0ELb0EEEvNS_9BwdParamsE,@"STO_CUDA_ENTRY STV_DEFAULT"
_ZN10layer_norm13ln_bwd_kernelINS_13Kernel_traitsI6__halfffffjLj6144ELj1ELj1ELj8ELj16ENS_18Kernel_traits_baseILj6144ES2_ffffjLj256EEEEELb1ELb0ELb0ELb0EEEvNS_9BwdParamsE:
.text._ZN10layer_norm13ln_bwd_kernelINS_13Kernel_traitsI6__halfffffjLj6144ELj1ELj1ELj8ELj16ENS_18Kernel_traits_baseILj6144ES2_ffffjLj256EEEEELb1ELb0ELb0ELb0EEEvNS_9BwdParamsE:
        /* <DEDUP_REMOVED lines=31> */
[----:B------:R-:W-:-:S03]  /*01f0*/  P2R R8, PR, RZ, 0x2 ;  /* 0x00000002ff087803 */ /* 0x000fc60000000000 */
[----:B------:R-:W1:Y:S08]  /*0200*/  @P5 LDC.64 R16, c[0x0][0x260] ;  /* 0x00009800ff105b82 */ /* 0x000e700000000a00 */
[----:B------:R-:W2:Y:S08]  /*0210*/  @P4 LDC.64 R22, c[0x0][0x260] ;  /* 0x00009800ff164b82 */ /* 0x000eb00000000a00 */
[----:B------:R-:W3:Y:S01]  /*0220*/  @P3 LDC.64 R24, c[0x0][0x260] ;  /* 0x00009800ff183b82 */ /* 0x000ee20000000a00 */
[C---:B0-----:R-:W-:Y:S01]  /*0230*/  @P1 IMAD.WIDE.U32 R2, R9.reuse, 0x8, R2 ;  /* 0x0000000809021825 */ /* 0x041fe200078e0002 */
[----:B------:R-:W-:-:S04]  /*0240*/  @P1 LOP3.LUT R9, R9, 0x100, RZ, 0xfc, !PT ;  /* 0x0000010009091812 */ /* 0x000fc800078efcff */
[----:B------:R0:W5:Y:S02]  /*0250*/  @P1 LDG.E.64 R4, desc[UR4][R2.64] ;  /* 0x0000000402041981 */ /* 0x000164000c1e1b00 */
[----:B------:R-:W4:Y:S01]  /*0260*/  @P2 LDC.64 R26, c[0x0][0x260] ;  /* 0x00009800ff1a2b82 */ /* 0x000f220000000a00 */
[C---:B-1----:R-:W-:Y:S01]  /*0270*/  @P5 IMAD.WIDE.U32 R20, R9.reuse, 0x8, R16 ;  /* 0x0000000809145825 */ /* 0x042fe200078e0010 */
[----:B------:R-:W-:-:S04]  /*0280*/  @P5 IADD3 R9, R9, 0x100, RZ ;  /* 0x0000010009095810 */ /* 0x000fc80007ffe0ff */
[----:B------:R0:W5:Y:S01]  /*0290*/  @P5 LDG.E.64 R6, desc[UR4][R20.64] ;  /* 0x0000000414065981 */ /* 0x000162000c1e1b00 */
[C---:B--2---:R-:W-:Y:S01]  /*02a0*/  @P4 IMAD.WIDE.U32 R22, R9.reuse, 0x8, R22 ;  /* 0x0000000809164825 */ /* 0x044fe200078e0016 */
[----:B------:R-:W-:Y:S01]  /*02b0*/  @P4 IADD3 R9, R9, 0x100, RZ ;  /* 0x0000010009094810 */ /* 0x000fe20007ffe0ff */
[----:B------:R-:W1:Y:S03]  /*02c0*/  @P0 LDC.64 R28, c[0x0][0x260] ;  /* 0x00009800ff1c0b82 */ /* 0x000e660000000a00 */
[----:B------:R0:W5:Y:S01]  /*02d0*/  @P4 LDG.E.64 R10, desc[UR4][R22.64] ;  /* 0x00000004160a4981 */ /* 0x000162000c1e1b00 */
[C---:B---3--:R-:W-:Y:S01]  /*02e0*/  @P3 IMAD.WIDE.U32 R24, R9.reuse, 0x8, R24 ;  /* 0x0000000809183825 */ /* 0x048fe200078e0018 */
[----:B------:R-:W-:-:S04]  /*02f0*/  @P3 IADD3 R9, R9, 0x100, RZ ;  /* 0x0000010009093810 */ /* 0x000fc80007ffe0ff */
[----:B------:R0:W5:Y:S01]  /*0300*/  @P3 LDG.E.64 R12, desc[UR4][R24.64] ;  /* 0x00000004180c3981 */ /* 0x000162000c1e1b00 */
[C---:B----4-:R-:W-:Y:S01]  /*0310*/  @P2 IMAD.WIDE.U32 R26, R9.reuse, 0x8, R26 ;  /* 0x00000008091a2825 */ /* 0x050fe200078e001a */
[----:B------:R-:W-:-:S04]  /*0320*/  @P2 IADD3 R9, R9, 0x100, RZ ;  /* 0x0000010009092810 */ /* 0x000fc80007ffe0ff */
[----:B------:R0:W5:Y:S01]  /*0330*/  @P2 LDG.E.64 R14, desc[UR4][R26.64] ;  /* 0x000000041a0e2981 */ /* 0x000162000c1e1b00 */
[----:B-1----:R-:W-:-:S05]  /*0340*/  @P0 IMAD.WIDE.U32 R16, R9, 0x8, R28 ;  /* 0x0000000809100825 */ /* 0x002fca00078e001c */
        /* <DEDUP_REMOVED lines=40> */
[----:B------:R-:W-:Y:S01]  /*05d0*/  SHF.R.U32.HI R3, RZ, 0x10, R13 ;  /* 0x00000010ff037819 */ /* 0x000fe2000001160d */
[----:B------:R-:W-:Y:S01]  /*05e0*/  HADD2.F32 R20, -RZ, R20.H0_H0 ;  /* 0x20000014ff147230 */ /* 0x000fe20000004100 */
[----:B------:R-:W-:Y:S01]  /*05f0*/  MOV R2, R14 ;  /* 0x0000000e00027202 */ /* 0x000fe20000000f00 */
[----:B------:R-:W-:Y:S01]  /*0600*/  HADD2.F32 R17, -RZ, R17.H0_H0 ;  /* 0x20000011ff117230 */ /* 0x000fe20000004100 */
[----:B------:R-:W-:Y:S02]  /*0610*/  SHF.R.U64 R16, R14, 0x10, R15 ;  /* 0x000000100e107819 */ /* 0x000fe4000000120f */
[----:B------:R-:W-:Y:S02]  /*0620*/  MOV R31, R4 ;  /* 0x00000004001f7202 */ /* 0x000fe40000000f00 */
        /* <DEDUP_REMOVED lines=33> */
[----:B0-----:R-:W-:-:S08]  /*0840*/  HADD2.F32 R10, -RZ, R10.H0_H0 ;  /* 0x2000000aff0a7230 */ /* 0x001fd00000004100 */
.L_x_9436:
[----:B01234-:R-:W0:Y:S01]  /*0850*/  @P1 LDC.64 R120, c[0x0][0x270] ;  /* 0x00009c00ff781b82 */ /* 0x01fe220000000a00 */
[----:B------:R-:W-:Y:S02]  /*0860*/  SHF.R.S32.HI R7, RZ, 0x1f, R34 ;  /* 0x0000001fff077819 */ /* 0x000fe40000011422 */
[----:B------:R-:W-:Y:S02]  /*0870*/  MOV R132, 0x3f800000 ;  /* 0x3f80000000847802 */ /* 0x000fe40000000f00 */
[----:B------:R-:W-:-:S03]  /*0880*/  ISETP.NE.AND P6, PT, R8, RZ, PT ;  /* 0x000000ff0800720c */ /* 0x000fc60003fc5270 */
[----:B------:R-:W1:Y:S08]  /*0890*/  LDC.64 R118, c[0x0][0x250] ;  /* 0x00009400ff767b82 */ /* 0x000e700000000a00 */
[----:B------:R-:W2:Y:S01]  /*08a0*/  LDC.64 R116, c[0x0][0x258] ;  /* 0x00009600ff747b82 */ /* 0x000ea20000000a00 */
[----:B0-----:R-:W-:-:S04]  /*08b0*/  @P1 LEA R120, P0, R34, R120, 0x2 ;  /* 0x0000007822781211 */ /* 0x001fc800078010ff */
[C---:B------:R-:W-:Y:S01]  /*08c0*/  @P1 LEA.HI.X R121, R34.reuse, R121, R7, 0x2, P0 ;  /* 0x0000007922791211 */ /* 0x040fe200000f1407 */
[----:B-1----:R-:W-:-:S04]  /*08d0*/  IMAD.WIDE R118, R34, 0x4, R118 ;  /* 0x0000000422767825 */ /* 0x002fc800078e0276 */
[----:B------:R0:W5:Y:S04]  /*08e0*/  @P1 LDG.E R132, desc[UR4][R120.64] ;  /* 0x0000000478841981 */ /* 0x000168000c1e1900 */
        /* <DEDUP_REMOVED lines=11> */
[----:B------:R-:W-:Y:S02]  /*09a0*/  MOV R127, RZ ;  /* 0x000000ff007f7202 */ /* 0x000fe40000000f00 */
[----:B------:R-:W-:Y:S02]  /*09b0*/  MOV R130, RZ ;  /* 0x000000ff00827202 */ /* 0x000fe40000000f00 */
[----:B------:R-:W-:-:S02]  /*09c0*/  LOP3.LUT R124, R126, 0x7fffff8, RZ, 0xc0, !PT ;  /* 0x07fffff87e7c7812 */ /* 0x000fc400078ec0ff */
[----:B------:R-:W-:Y:S01]  /*09d0*/  MOV R131, R7 ;  /* 0x0000000700837202 */ /* 0x000fe20000000f00 */
[----:B0-----:R-:W-:Y:S06]  /*09e0*/  @!P6 BRA `(.L_x_9412) ;  /* 0x0000000000b4e947 */ /* 0x001fec0003800000 */
[C---:B------:R-:W-:Y:S01]  /*09f0*/  LEA R128, P0, R7.reuse, UR12, 0x2 ;  /* 0x0000000c07807c11 */ /* 0x040fe2000f8010ff */
[----:B------:R-:W0:Y:S03]  /*0a00*/  LDC.64 R120, c[0x0][0x2b8] ;  /* 0x0000ae00ff787b82 */ /* 0x000e260000000a00 */
[----:B------:R-:W-:Y:S02]  /*0a10*/  LEA.HI.X R129, R7, UR13, RZ, 0x2, P0 ;  /* 0x0000000d07817c11 */ /* 0x000fe400080f14ff */
[----:B------:R-:W-:-:S03]  /*0a20*/  ISETP.NE.U32.AND P0, PT, RZ, UR8, PT ;  /* 0x00000008ff007c0c */ /* 0x000fc6000bf05070 */
[----:B------:R-:W5:Y:S01]  /*0a30*/  LDG.E R6, desc[UR4][R128.64] ;  /* 0x0000000480067981 */ /* 0x000f62000c1e1900 */
[----:B------:R-:W-:-:S13]  /*0a40*/  ISETP.NE.AND.EX P0, PT, RZ, UR9, PT, P0 ;  /* 0x00000009ff007c0c */ /* 0x000fda000bf05300 */
[----:B------:R-:W-:-:S04]  /*0a50*/  @P0 LEA R130, P6, R7, UR8, 0x4 ;  /* 0x0000000807820c11 */ /* 0x000fc8000f8c20ff */
[C---:B------:R-:W-:Y:S02]  /*0a60*/  @P0 LEA.HI.X R131, R7.reuse, UR9, RZ, 0x4, P6 ;  /* 0x0000000907830c11 */ /* 0x040fe4000b0f24ff */
[C---:B------:R-:W-:Y:S01]  /*0a70*/  LEA R116, P6, R7.reuse, UR10, 0x4 ;  /* 0x0000000a07747c11 */ /* 0x040fe2000f8c20ff */
[C---:B0-----:R-:W-:Y:S02]  /*0a80*/  IMAD.WIDE.U32 R120, R7.reuse, 0x10, R120 ;  /* 0x0000001007787825 */ /* 0x041fe400078e0078 */
[----:B------:R0:W5:Y:S01]  /*0a90*/  @P0 LDG.E.128 R88, desc[UR4][R130.64] ;  /* 0x0000000482580981 */ /* 0x000162000c1e1d00 */
[----:B------:R-:W-:-:S03]  /*0aa0*/  LEA.HI.X R117, R7, UR11, RZ, 0x4, P6 ;  /* 0x0000000b07757c11 */ /* 0x000fc6000b0f24ff */
[----:B------:R-:W2:Y:S04]  /*0ab0*/  LDG.E.128 R120, desc[UR4][R120.64] ;  /* 0x0000000478787981 */ /* 0x000ea8000c1e1d00 */
[----:B------:R-:W3:Y:S01]  /*0ac0*/  LDG.E.128 R116, desc[UR4][R116.64] ;  /* 0x0000000474747981 */ /* 0x000ee2000c1e1d00 */
[----:B------:R-:W-:-:S04]  /*0ad0*/  ISETP.NE.AND P0, PT, R33, RZ, PT ;  /* 0x000000ff2100720c */ /* 0x000fc80003f05270 */
[----:B-----5:R-:W-:Y:S02]  /*0ae0*/  FSEL R127, R181, RZ, !P0 ;  /* 0x000000ffb57f7208 */ /* 0x020fe40004000000 */
[----:B0-----:R-:W-:-:S03]  /*0af0*/  IADD3 R131, R7, 0x100, RZ ;  /* 0x0000010007837810 */ /* 0x001fc60007ffe0ff */
[C---:B---3--:R-:W-:Y:S01]  /*0b00*/  FADD.FTZ R144, -R127.reuse, R116 ;  /* 0x000000747f907221 */ /* 0x048fe20000010100 */
[----:B------:R-:W-:-:S03]  /*0b10*/  FADD.FTZ R156, -R127, R117 ;  /* 0x000000757f9c7221 */ /* 0x000fc60000010100 */
[C---:B------:R-:W-:Y:S01]  /*0b20*/  FMUL.FTZ R3, R143.reuse, R144 ;  /* 0x000000908f037220 */ /* 0x040fe20000410000 */
[----:B------:R-:W-:Y:S01]  /*0b30*/  FMUL.FTZ R144, R143, R156 ;  /* 0x0000009c8f907220 */ /* 0x000fe20000410000 */
[----:B--2---:R-:W-:Y:S01]  /*0b40*/  FMUL.FTZ R156, R31, R120 ;  /* 0x000000781f9c7220 */ /* 0x004fe20000410000 */
[----:B------:R-:W-:Y:S01]  /*0b50*/  FMUL.FTZ R145, R32, R121 ;  /* 0x0000007920917220 */ /* 0x000fe20000410000 */
[----:B------:R-:W-:Y:S02]  /*0b60*/  FADD.FTZ R118, -R127, R118 ;  /* 0x000000767f767221 */ /* 0x000fe40000010100 */
[----:B------:R-:W-:Y:S01]  /*0b70*/  FADD.FTZ R116, RZ, R156 ;  /* 0x0000009cff747221 */ /* 0x000fe20000010000 */
[----:B------:R-:W-:Y:S01]  /*0b80*/  FFMA.FTZ R117, R3, R156, RZ ;  /* 0x0000009c03757223 */ /* 0x000fe200000100ff */
        /* <DEDUP_REMOVED lines=19> */
.L_x_9412:
[----:B------:R-:W-:Y:S05]  /*0cc0*/  BSYNC B0 ;  /* 0x0000000000007941 */ /* 0x000fea0003800000 */
.L_x_9411:
[----:B------:R-:W-:Y:S04]  /*0cd0*/  BSSY B0, `(.L_x_9413) ;  /* 0x000002f000007945 */ /* 0x000fe80003800000 */
[----:B------:R-:W-:Y:S05]  /*0ce0*/  @!P5 BRA `(.L_x_9414) ;  /* 0x0000000000b4d947 */ /* 0x000fea0003800000 */
[C---:B------:R-:W-:Y:S01]  /*0cf0*/  LEA R128, P0, R131.reuse, UR12, 0x2 ;  /* 0x0000000c83807c11 */ /* 0x040fe2000f8010ff */
[----:B------:R-:W0:Y:S03]  /*0d00*/  LDC.64 R120, c[0x0][0x2b8] ;  /* 0x0000ae00ff787b82 */ /* 0x000e260000000a00 */
[----:B------:R-:W-:Y:S02]  /*0d10*/  LEA.HI.X R129, R131, UR13, RZ, 0x2, P0 ;  /* 0x0000000d83817c11 */ /* 0x000fe400080f14ff */
[----:B------:R-:W-:-:S03]  /*0d20*/  ISETP.NE.U32.AND P0, PT, RZ, UR8, PT ;  /* 0x00000008ff007c0c */ /* 0x000fc6000bf05070 */
[----:B------:R1:W5:Y:S01]  /*0d30*/  LDG.E R5, desc[UR4][R128.64] ;  /* 0x0000000480057981 */ /* 0x000362000c1e1900 */
        /* <DEDUP_REMOVED lines=11> */
[----:B------:R-:W-:-:S03]  /*0df0*/  IADD3 R131, R131, 0x100, RZ ;  /* 0x0000010083837810 */ /* 0x000fc60007ffe0ff */
[C---:B---3--:R-:W-:Y:S01]  /*0e00*/  FADD.FTZ R142, -R168.reuse, R116 ;  /* 0x00000074a88e7221 */ /* 0x048fe20000010100 */
[----:B------:R-:W-:-:S03]  /*0e10*/  FADD.FTZ R154, -R168, R117 ;  /* 0x00000075a89a7221 */ /* 0x000fc60000010100 */
[C---:B------:R-:W-:Y:S01]  /*0e20*/  FMUL.FTZ R133, R143.reuse, R142 ;  /* 0x0000008e8f857220 */ /* 0x040fe20000410000 */
[----:B------:R-:W-:Y:S01]  /*0e30*/  FMUL.FTZ R142, R143, R154 ;  /* 0x0000009a8f8e7220 */ /* 0x000fe20000410000 */
[----:B--2---:R-:W-:Y:S01]  /*0e40*/  FMUL.FTZ R154, R27, R120 ;  /* 0x000000781b9a7220 */ /* 0x004fe20000410000 */
[----:B------:R-:W-:Y:S01]  /*0e50*/  FMUL.FTZ R149, R28, R121 ;  /* 0x000000791c957220 */ /* 0x000fe20000410000 */
[C---:B------:R-:W-:Y:S02]  /*0e60*/  FADD.FTZ R118, -R168.reuse, R118 ;  /* 0x00000076a8767221 */ /* 0x040fe40000010100 */
        /* <DEDUP_REMOVED lines=21> */
.L_x_9414:
[----:B------:R-:W-:Y:S05]  /*0fc0*/  BSYNC B0 ;  /* 0x0000000000007941 */ /* 0x000fea0003800000 */
.L_x_9413:
[----:B------:R-:W-:Y:S04]  /*0fd0*/  BSSY B0, `(.L_x_9415) ;  /* 0x000002f000007945 */ /* 0x000fe80003800000 */
[----:B------:R-:W-:Y:S05]  /*0fe0*/  @!P4 BRA `(.L_x_9416) ;  /* 0x0000000000b4c947 */ /* 0x000fea0003800000 */
        /* <DEDUP_REMOVED lines=14> */
[----:B------:R-:W-:-:S04]  /*10d0*/  ISETP.NE.AND P0, PT, R33, RZ, PT ;  /* 0x000000ff2100720c */ /* 0x000fc80003f05270 */
[----:B-----5:R-:W-:Y:S02]  /*10e0*/  FSEL R172, R181, RZ, !P0 ;  /* 0x000000ffb5ac7208 */ /* 0x020fe40004000000 */
[----:B------:R-:W-:Y:S01]  /*10f0*/  IADD3 R131, R131, 0x100, RZ ;  /* 0x0000010083837810 */ /* 0x000fe20007ffe0ff */
[----:B0-----:R-:W-:Y:S02]  /*1100*/  FMUL.FTZ R152, R23, R120 ;  /* 0x0000007817987220 */ /* 0x001fe40000410000 */
[C---:B--2---:R-:W-:Y:S01]  /*1110*/  FADD.FTZ R140, -R172.reuse, R116 ;  /* 0x00000074ac8c7221 */ /* 0x044fe20000010100 */
[----:B------:R-:W-:-:S03]  /*1120*/  FADD.FTZ R170, -R172, R117 ;  /* 0x00000075acaa7221 */ /* 0x000fc60000010100 */
[----:B------:R-:W-:Y:S01]  /*1130*/  FMUL.FTZ R135, R143, R140 ;  /* 0x0000008c8f877220 */ /* 0x000fe20000410000 */
[----:B------:R-:W-:Y:S01]  /*1140*/  FMUL.FTZ R153, R24, R121 ;  /* 0x0000007918997220 */ /* 0x000fe20000410000 */
[----:B------:R-:W-:Y:S01]  /*1150*/  FADD.FTZ R116, R127, R152 ;  /* 0x000000987f747221 */ /* 0x000fe20000010000 */
[C---:B------:R-:W-:Y:S01]  /*1160*/  FADD.FTZ R118, -R172.reuse, R118 ;  /* 0x00000076ac767221 */ /* 0x040fe20000010100 */
        /* <DEDUP_REMOVED lines=21> */
.L_x_9416:
[----:B------:R-:W-:Y:S05]  /*12c0*/  BSYNC B0 ;  /* 0x0000000000007941 */ /* 0x000fea0003800000 */
.L_x_9415:
        /* <DEDUP_REMOVED lines=24> */
[C---:B------:R-:W-:Y:S01]  /*1450*/  FADD.FTZ R118, -R157.reuse, R118 ;  /* 0x000000769d767221 */ /* 0x040fe20000010100 */
[----:B0-----:R-:W-:Y:S01]  /*1460*/  FADD.FTZ R176, -R157, R119 ;  /* 0x000000779db07221 */ /* 0x001fe20000010100 */
        /* <DEDUP_REMOVED lines=21> */
.L_x_9418:
[----:B------:R-:W-:Y:S05]  /*15c0*/  BSYNC B0 ;  /* 0x0000000000007941 */ /* 0x000fea0003800000 */
.L_x_9417:
        /* <DEDUP_REMOVED lines=31> */
[----:B0-----:R-:W-:Y:S01]  /*17c0*/  FMUL.FTZ R178, R13, R122 ;  /* 0x0000007a0db27220 */ /* 0x001fe20000410000 */
        /* <DEDUP_REMOVED lines=15> */
.L_x_9420:
[----:B------:R-:W-:Y:S05]  /*18c0*/  BSYNC B0 ;  /* 0x0000000000007941 */ /* 0x000fea0003800000 */
.L_x_9419:
        /* <DEDUP_REMOVED lines=9> */
[C---:B------:R-:W-:Y:S01]  /*1960*/  @P0 LEA.HI.X R183, R131.reuse, UR9, RZ, 0x4, P6 ;  /* 0x0000000983b70c11 */ /* 0x040fe2000b0f24ff */
[C---:B0-----:R-:W-:Y:S01]  /*1970*/  IMAD.WIDE.U32 R120, R131.reuse, 0x10, R120 ;  /* 0x0000001083787825 */ /* 0x041fe200078e0078 */
[----:B------:R-:W-:-:S03]  /*1980*/  LEA R128, P6, R131, UR12, 0x2 ;  /* 0x0000000c83807c11 */ /* 0x000fc6000f8c10ff */
[----:B------:R0:W5:Y:S01]  /*1990*/  @P0 LDG.E.128 R108, desc[UR4][R182.64] ;  /* 0x00000004b66c0981 */ /* 0x000162000c1e1d00 */
[C---:B------:R-:W-:Y:S02]  /*19a0*/  LEA R116, P0, R131.reuse, UR10, 0x4 ;  /* 0x0000000a83747c11 */ /* 0x040fe4000f8020ff */
[C---:B------:R-:W-:Y:S01]  /*19b0*/  LEA.HI.X R129, R131.reuse, UR13, RZ, 0x2, P6 ;  /* 0x0000000d83817c11 */ /* 0x040fe2000b0f14ff */
[----:B------:R-:W2:Y:S01]  /*19c0*/  LDG.E.128 R120, desc[UR4][R120.64] ;  /* 0x0000000478787981 */ /* 0x000ea2000c1e1d00 */
[----:B------:R-:W-:-:S03]  /*19d0*/  LEA.HI.X R117, R131, UR11, RZ, 0x4, P0 ;  /* 0x0000000b83757c11 */ /* 0x000fc600080f24ff */
[----:B------:R1:W5:Y:S04]  /*19e0*/  LDG.E R39, desc[UR4][R128.64] ;  /* 0x0000000480277981 */ /* 0x000368000c1e1900 */
[----:B------:R-:W3:Y:S02]  /*19f0*/  LDG.E.128 R116, desc[UR4][R116.64] ;  /* 0x0000000474747981 */ /* 0x000ee4000c1e1d00 */
[C---:B---3--:R-:W-:Y:S01]  /*1a00*/  FADD.FTZ R134, -R181.reuse, R116 ;  /* 0x00000074b5867221 */ /* 0x048fe20000010100 */
[----:B------:R-:W-:-:S03]  /*1a10*/  FADD.FTZ R146, -R181, R117 ;  /* 0x00000075b5927221 */ /* 0x000fc60000010100 */
[C---:B------:R-:W-:Y:S01]  /*1a20*/  FMUL.FTZ R141, R143.reuse, R134 ;  /* 0x000000868f8d7220 */ /* 0x040fe20000410000 */
[----:B------:R-:W-:Y:S01]  /*1a30*/  FMUL.FTZ R134, R143, R146 ;  /* 0x000000928f867220 */ /* 0x000fe20000410000 */
[----:B--2---:R-:W-:Y:S01]  /*1a40*/  FMUL.FTZ R146, R11, R120 ;  /* 0x000000780b927220 */ /* 0x004fe20000410000 */
[----:B------:R-:W-:Y:S01]  /*1a50*/  FMUL.FTZ R165, R12, R121 ;  /* 0x000000790ca57220 */ /* 0x000fe20000410000 */
[----:B------:R-:W-:Y:S02]  /*1a60*/  FADD.FTZ R118, -R181, R118 ;  /* 0x00000076b5767221 */ /* 0x000fe40000010100 */
        /* <DEDUP_REMOVED lines=21> */
.L_x_9422:
[----:B------:R-:W-:Y:S05]  /*1bc0*/  BSYNC B0 ;  /* 0x0000000000007941 */ /* 0x000fea0003800000 */
.L_x_9421:
[----:B------:R-:W-:Y:S01]  /*1bd0*/  LOP3.LUT P0, RZ, R125, 0xff, RZ, 0xc0, !PT ;  /* 0x000000ff7dff7812 */ /* 0x000fe2000780c0ff */
[----:B------:R-:W-:Y:S01]  /*1be0*/  UMOV UR6, 0xffffffff ;  /* 0xffffffff00067882 */ /* 0x000fe20000000000 */
[----:B------:R-:W-:-:S04]  /*1bf0*/  LOP3.LUT P6, RZ, R36, 0x1f, RZ, 0xc0, !PT ;  /* 0x0000001f24ff7812 */ /* 0x000fc800078cc0ff */
[----:B------:R-:W-:-:S07]  /*1c00*/  P2R R116, PR, RZ, 0x40 ;  /* 0x00000040ff747803 */ /* 0x000fce0000000000 */
        /* <DEDUP_REMOVED lines=20> */
.L_x_9447:
[----:B------:R-:W3:Y:S01]  /*1d50*/  S2R R119, SR_CgaCtaId ;  /* 0x0000000000777919 */ /* 0x000ee20000008800 */
        /* <DEDUP_REMOVED lines=18> */
[----:B-1---5:R-:W-:Y:S01]  /*1e80*/  FADD.FTZ R181, RZ, R116 ;  /* 0x00000074ffb57221 */ /* 0x022fe20000010000 */
        /* <DEDUP_REMOVED lines=38> */
[----:B------:R-:W-:-:S04]  /*20f0*/  ISETP.NE.U32.AND P6, PT, RZ, UR16, PT ;  /* 0x00000010ff007c0c */ /* 0x000fc8000bfc5070 */
[----:B------:R-:W-:-:S04]  /*2100*/  ISETP.NE.AND.EX P6, PT, RZ, UR17, PT, P6 ;  /* 0x00000011ff007c0c */ /* 0x000fc8000bfc5360 */
[C---:B------:R-:W-:Y:S01]  /*2110*/  SEL R112, R121.reuse, R112, P6 ;  /* 0x0000007079707207 */ /* 0x040fe20003000000 */
[-C--:B------:R-:W-:Y:S01]  /*2120*/  FMUL.FTZ R121, R121, R132.reuse ;  /* 0x0000008479797220 */ /* 0x080fe20000410000 */
[C---:B------:R-:W-:Y:S01]  /*2130*/  SEL R113, R120.reuse, R113, P6 ;  /* 0x0000007178717207 */ /* 0x040fe20003000000 */
[----:B------:R-:W-:Y:S01]  /*2140*/  FMUL.FTZ R120, R120, R132 ;  /* 0x0000008478787220 */ /* 0x000fe20000410000 */
[C---:B------:R-:W-:Y:S01]  /*2150*/  SEL R114, R125.reuse, R114, P6 ;  /* 0x000000727d727207 */ /* 0x040fe20003000000 */
[-C--:B------:R-:W-:Y:S01]  /*2160*/  FMUL.FTZ R125, R125, R132.reuse ;  /* 0x000000847d7d7220 */ /* 0x080fe20000410000 */
[C---:B------:R-:W-:Y:S01]  /*2170*/  SEL R115, R126.reuse, R115, P6 ;  /* 0x000000737e737207 */ /* 0x040fe20003000000 */
[----:B------:R-:W-:Y:S02]  /*2180*/  FMUL.FTZ R126, R126, R132 ;  /* 0x000000847e7e7220 */ /* 0x000fe40000410000 */
[----:B------:R-:W0:Y:S01]  /*2190*/  @P6 LDC.64 R116, c[0x0][0x308] ;  /* 0x0000c200ff746b82 */ /* 0x000e220000000a00 */
[----:B------:R-:W-:Y:S01]  /*21a0*/  FMUL.FTZ R125, R125, UR15 ;  /* 0x0000000f7d7d7c20 */ /* 0x000fe20008410000 */
[----:B0-----:R-:W-:-:S04]  /*21b0*/  @P6 IMAD.WIDE.U32 R118, R7, 0x10, R116 ;  /* 0x0000001007766825 */ /* 0x001fc800078e0074 */
[----:B------:R-:W-:Y:S01]  /*21c0*/  FMUL.FTZ R116, R121, UR15 ;  /* 0x0000000f79747c20 */ /* 0x000fe20008410000 */
[----:B------:R-:W-:Y:S02]  /*21d0*/  FMUL.FTZ R117, R120, UR15 ;  /* 0x0000000f78757c20 */ /* 0x000fe40008410000 */
[----:B------:R-:W0:Y:S01]  /*21e0*/  LDC.64 R120, c[0x0][0x2f8] ;  /* 0x0000be00ff787b82 */ /* 0x000e220000000a00 */
[----:B------:R1:W-:Y:S01]  /*21f0*/  @P6 STG.E.128 desc[UR4][R118.64], R112 ;  /* 0x0000007076006986 */ /* 0x0003e2000c101d04 */
[----:B------:R-:W-:-:S04]  /*2200*/  LOP3.LUT P6, RZ, R6, 0xff, RZ, 0xc0, !PT ;  /* 0x000000ff06ff7812 */ /* 0x000fc800078cc0ff */
[----:B------:R-:W-:Y:S02]  /*2210*/  SEL R116, R116, RZ, P6 ;  /* 0x000000ff74747207 */ /* 0x000fe40003000000 */
[----:B------:R-:W-:-:S04]  /*2220*/  LOP3.LUT P6, RZ, R6, 0xff00, RZ, 0xc0, !PT ;  /* 0x0000ff0006ff7812 */ /* 0x000fc800078cc0ff */
[----:B------:R-:W-:Y:S02]  /*2230*/  SEL R117, R117, RZ, P6 ;  /* 0x000000ff75757207 */ /* 0x000fe40003000000 */
[----:B------:R-:W-:-:S04]  /*2240*/  LOP3.LUT P6, RZ, R6, 0xff0000, RZ, 0xc0, !PT ;  /* 0x00ff000006ff7812 */ /* 0x000fc800078cc0ff */
[----:B-1----:R-:W-:Y:S01]  /*2250*/  SEL R118, R125, RZ, P6 ;  /* 0x000000ff7d767207 */ /* 0x002fe20003000000 */
[----:B------:R-:W-:Y:S01]  /*2260*/  FMUL.FTZ R119, R126, UR15 ;  /* 0x0000000f7e777c20 */ /* 0x000fe20008410000 */
[----:B------:R-:W-:Y:S01]  /*2270*/  LOP3.LUT P6, RZ, R6, 0xff000000, RZ, 0xc0, !PT ;  /* 0xff00000006ff7812 */ /* 0x000fe200078cc0ff */
[----:B0-----:R-:W-:-:S03]  /*2280*/  IMAD.WIDE.U32 R120, R7, 0x10, R120 ;  /* 0x0000001007787825 */ /* 0x001fc600078e0078 */
[----:B------:R-:W-:Y:S02]  /*2290*/  SEL R119, R119, RZ, P6 ;  /* 0x000000ff77777207 */ /* 0x000fe40003000000 */
[----:B------:R-:W-:-:S03]  /*22a0*/  IADD3 R7, R7, 0x100, RZ ;  /* 0x0000010007077810 */ /* 0x000fc60007ffe0ff */
[----:B------:R0:W-:Y:S04]  /*22b0*/  STG.E.128 desc[UR4][R120.64], R116 ;  /* 0x0000007478007986 */ /* 0x0001e8000c101d04 */
.L_x_9425:
[----:B------:R-:W-:Y:S05]  /*22c0*/  BSYNC B0 ;  /* 0x0000000000007941 */ /* 0x000fea0003800000 */
.L_x_9424:
[----:B------:R-:W-:Y:S04]  /*22d0*/  BSSY B0, `(.L_x_9426) ;  /* 0x0000031000007945 */ /* 0x000fe80003800000 */
[----:B------:R-:W-:Y:S05]  /*22e0*/  @!P5 BRA `(.L_x_9427) ;  /* 0x0000000000bcd947 */ /* 0x000fea0003800000 */
[----:B------:R-:W-:Y:S01]  /*22f0*/  ISETP.NE.U32.AND P6, PT, RZ, UR8, PT ;  /* 0x00000008ff007c0c */ /* 0x000fe2000bfc5070 */
[-CC-:B0-----:R-:W-:Y:S01]  /*2300*/  FFMA.FTZ R117, R133, R123.reuse, R122.reuse ;  /* 0x0000007b85757223 */ /* 0x181fe2000001007a */
        /* <DEDUP_REMOVED lines=22> */
[----:B------:R-:W-:Y:S01]  /*2470*/  SEL R114, R121, R114, P6 ;  /* 0x0000007279727207 */ /* 0x000fe20003000000 */
[----:B------:R-:W-:Y:S01]  /*2480*/  FMUL.FTZ R116, R117, UR15 ;  /* 0x0000000f75747c20 */ /* 0x000fe20008410000 */
[----:B------:R-:W-:Y:S01]  /*2490*/  SEL R115, R126, R115, P6 ;  /* 0x000000737e737207 */ /* 0x000fe20003000000 */
[----:B------:R-:W-:Y:S01]  /*24a0*/  FMUL.FTZ R117, R120, UR15 ;  /* 0x0000000f78757c20 */ /* 0x000fe20008410000 */
[-C--:B------:R-:W-:Y:S01]  /*24b0*/  FMUL.FTZ R121, R121, R132.reuse ;  /* 0x0000008479797220 */ /* 0x080fe20000410000 */
[----:B------:R-:W0:Y:S01]  /*24c0*/  @P6 LDC.64 R118, c[0x0][0x308] ;  /* 0x0000c200ff766b82 */ /* 0x000e220000000a00 */
[----:B------:R-:W-:-:S02]  /*24d0*/  FMUL.FTZ R126, R126, R132 ;  /* 0x000000847e7e7220 */ /* 0x000fc40000410000 */
[----:B------:R-:W-:Y:S01]  /*24e0*/  FMUL.FTZ R121, R121, UR15 ;  /* 0x0000000f79797c20 */ /* 0x000fe20008410000 */
[----:B0-----:R-:W-:-:S05]  /*24f0*/  @P6 IMAD.WIDE.U32 R118, R7, 0x10, R118 ;  /* 0x0000001007766825 */ /* 0x001fca00078e0076 */
[----:B------:R0:W-:Y:S01]  /*2500*/  @P6 STG.E.128 desc[UR4][R118.64], R112 ;  /* 0x0000007076006986 */ /* 0x0001e2000c101d04 */
[----:B------:R-:W-:-:S04]  /*2510*/  LOP3.LUT P6, RZ, R5, 0xff, RZ, 0xc0, !PT ;  /* 0x000000ff05ff7812 */ /* 0x000fc800078cc0ff */
[----:B------:R-:W-:Y:S02]  /*2520*/  SEL R116, R116, RZ, P6 ;  /* 0x000000ff74747207 */ /* 0x000fe40003000000 */
[----:B------:R-:W-:-:S04]  /*2530*/  LOP3.LUT P6, RZ, R5, 0xff00, RZ, 0xc0, !PT ;  /* 0x0000ff0005ff7812 */ /* 0x000fc800078cc0ff */
[----:B------:R-:W-:Y:S02]  /*2540*/  SEL R117, R117, RZ, P6 ;  /* 0x000000ff75757207 */ /* 0x000fe40003000000 */
[----:B------:R-:W-:-:S04]  /*2550*/  LOP3.LUT P6, RZ, R5, 0xff0000, RZ, 0xc0, !PT ;  /* 0x00ff000005ff7812 */ /* 0x000fc800078cc0ff */
[----:B0-----:R-:W-:Y:S01]  /*2560*/  SEL R118, R121, RZ, P6 ;  /* 0x000000ff79767207 */ /* 0x001fe20003000000 */
[----:B------:R-:W-:Y:S01]  /*2570*/  FMUL.FTZ R119, R126, UR15 ;  /* 0x0000000f7e777c20 */ /* 0x000fe20008410000 */
[----:B------:R-:W0:Y:S01]  /*2580*/  LDC.64 R120, c[0x0][0x2f8] ;  /* 0x0000be00ff787b82 */ /* 0x000e220000000a00 */
[----:B------:R-:W-:-:S04]  /*2590*/  LOP3.LUT P6, RZ, R5, 0xff000000, RZ, 0xc0, !PT ;  /* 0xff00000005ff7812 */ /* 0x000fc800078cc0ff */
[----:B------:R-:W-:Y:S01]  /*25a0*/  SEL R119, R119, RZ, P6 ;  /* 0x000000ff77777207 */ /* 0x000fe20003000000 */
[C---:B0-----:R-:W-:Y:S01]  /*25b0*/  IMAD.WIDE.U32 R120, R7.reuse, 0x10, R120 ;  /* 0x0000001007787825 */ /* 0x041fe200078e0078 */
[----:B------:R-:W-:-:S04]  /*25c0*/  IADD3 R7, R7, 0x100, RZ ;  /* 0x0000010007077810 */ /* 0x000fc80007ffe0ff */
[----:B------:R1:W-:Y:S03]  /*25d0*/  STG.E.128 desc[UR4][R120.64], R116 ;  /* 0x0000007478007986 */ /* 0x0003e6000c101d04 */
.L_x_9427:
[----:B------:R-:W-:Y:S05]  /*25e0*/  BSYNC B0 ;  /* 0x0000000000007941 */ /* 0x000fea0003800000 */
.L_x_9426:
[----:B------:R-:W-:Y:S04]  /*25f0*/  BSSY B0, `(.L_x_9428) ;  /* 0x0000031000007945 */ /* 0x000fe80003800000 */
[----:B------:R-:W-:Y:S05]  /*2600*/  @!P4 BRA `(.L_x_9429) ;  /* 0x0000000000bcc947 */ /* 0x000fea0003800000 */
[----:B------:R-:W-:Y:S01]  /*2610*/  ISETP.NE.U32.AND P6, PT, RZ, UR8, PT ;  /* 0x00000008ff007c0c */ /* 0x000fe2000bfc5070 */
[-CC-:B01----:R-:W-:Y:S01]  /*2620*/  FFMA.FTZ R117, R135, R123.reuse, R122.reuse ;  /* 0x0000007b87757223 */ /* 0x183fe2000001007a */
        /* <DEDUP_REMOVED lines=45> */
.L_x_9429:
[----:B------:R-:W-:Y:S05]  /*2900*/  BSYNC B0 ;  /* 0x0000000000007941 */ /* 0x000fea0003800000 */
.L_x_9428:
[----:B------:R-:W-:Y:S04]  /*2910*/  BSSY B0, `(.L_x_9430) ;  /* 0x0000031000007945 */ /* 0x000fe80003800000 */
[----:B------:R-:W-:Y:S05]  /*2920*/  @!P3 BRA `(.L_x_9431) ;  /* 0x0000000000bcb947 */ /* 0x000fea0003800000 */
[----:B------:R-:W-:Y:S01]  /*2930*/  ISETP.NE.U32.AND P6, PT, RZ, UR8, PT ;  /* 0x00000008ff007c0c */ /* 0x000fe2000bfc5070 */
[-CC-:B012---:R-:W-:Y:S01]  /*2940*/  FFMA.FTZ R117, R137, R123.reuse, R122.reuse ;  /* 0x0000007b89757223 */ /* 0x187fe2000001007a */
        /* <DEDUP_REMOVED lines=45> */
.L_x_9431:
[----:B------:R-:W-:Y:S05]  /*2c20*/  BSYNC B0 ;  /* 0x0000000000007941 */ /* 0x000fea0003800000 */
.L_x_9430:
[----:B------:R-:W-:Y:S04]  /*2c30*/  BSSY B0, `(.L_x_9432) ;  /* 0x0000031000007945 */ /* 0x000fe80003800000 */
[----:B------:R-:W-:Y:S05]  /*2c40*/  @!P2 BRA `(.L_x_9433) ;  /* 0x0000000000bca947 */ /* 0x000fea0003800000 */
[----:B------:R-:W-:Y:S01]  /*2c50*/  ISETP.NE.U32.AND P6, PT, RZ, UR8, PT ;  /* 0x00000008ff007c0c */ /* 0x000fe2000bfc5070 */
[-CC-:B0123--:R-:W-:Y:S01]  /*2c60*/  FFMA.FTZ R117, R139, R123.reuse, R122.reuse ;  /* 0x0000007b8b757223 */ /* 0x18ffe2000001007a */
        /* <DEDUP_REMOVED lines=45> */
.L_x_9433:
[----:B------:R-:W-:Y:S05]  /*2f40*/  BSYNC B0 ;  /* 0x0000000000007941 */ /* 0x000fea0003800000 */
.L_x_9432:
[----:B------:R-:W-:Y:S01]  /*2f50*/  ISETP.NE.AND P6, PT, R38, RZ, PT ;  /* 0x000000ff2600720c */ /* 0x000fe20003fc5270 */
[----:B------:R-:W-:-:S12]  /*2f60*/  BSSY B0, `(.L_x_9434) ;  /* 0x0000030000007945 */ /* 0x000fd80003800000 */
[----:B------:R-:W-:Y:S05]  /*2f70*/  @!P6 BRA `(.L_x_9435) ;  /* 0x0000000000b8e947 */ /* 0x000fea0003800000 */
[----:B------:R-:W-:Y:S01]  /*2f80*/  ISETP.NE.U32.AND P6, PT, RZ, UR8, PT ;  /* 0x00000008ff007c0c */ /* 0x000fe2000bfc5070 */
[-CC-:B01234-:R-:W-:Y:S01]  /*2f90*/  FFMA.FTZ R117, R141, R123.reuse, R122.reuse ;  /* 0x0000007b8d757223 */ /* 0x19ffe2000001007a */
        /* <DEDUP_REMOVED lines=42> */
[----:B------:R-:W-:-:S05]  /*3240*/  SEL R119, R119, RZ, P6 ;  /* 0x000000ff77777207 */ /* 0x000fca0003000000 */
[----:B------:R0:W-:Y:S04]  /*3250*/  STG.E.128 desc[UR4][R120.64], R116 ;  /* 0x0000007478007986 */ /* 0x0001e8000c101d04 */
.L_x_9435:
[----:B------:R-:W-:Y:S05]  /*3260*/  BSYNC B0 ;  /* 0x0000000000007941 */ /* 0x000fea0003800000 */
.L_x_9434:
[----:B------:R-:W-:Y:S02]  /*3270*/  IADD3 R34, R34, UR18, RZ ;  /* 0x0000001222227c10 */ /* 0x000fe4000fffe0ff */
[----:B------:R-:W-:Y:S02]  /*3280*/  SEL R125, RZ, 0x1, P0 ;  /* 0x00000001ff7d7807 */ /* 0x000fe40000000000 */
[----:B------:R-:W-:-:S13]  /*3290*/  ISETP.GE.AND P0, PT, R34, UR19, PT ;  /* 0x0000001322007c0c */ /* 0x000fda000bf06270 */
[----:B------:R-:W-:Y:S05]  /*32a0*/  @!P0 BRA `(.L_x_9436) ;  /* 0xffffffd400688947 */ /* 0x000fea000383ffff */
.L_x_9410:
        /* <DEDUP_REMOVED lines=50> */
.L_x_9423:
[----:B------:R-:W-:Y:S01]  /*35d0*/  HFMA2.MMA R129, -RZ, RZ, 0, 9.5367431640625e-07 ;  /* 0x00000010ff817435 */ /* 0x000fe200000001ff */
[----:B------:R-:W-:Y:S02]  /*35e0*/  MOV R128, R127 ;  /* 0x0000007f00807202 */ /* 0x000fe40000000f00 */
[----:B------:R-:W-:Y:S02]  /*35f0*/  MOV R188, 0x1f ;  /* 0x0000001f00bc7802 */ /* 0x000fe40000000f00 */
[----:B------:R-:W-:-:S07]  /*3600*/  MOV R125, 0xffffffff ;  /* 0xffffffff007d7802 */ /* 0x000fce0000000f00 */
[----:B-----5:R-:W-:Y:S05]  /*3610*/  WARPSYNC.COLLECTIVE R125, `(.L_x_9437) ;  /* 0x000000007d087348 */ /* 0x020fea0003c00000 */
[----:B------:R0:W1:Y:S02]  /*3620*/  SHFL.DOWN P6, R185, R128, R129, R188 ;  /* 0x0800008180b97389 */ /* 0x00006400000c00bc */
[----:B01---5:R-:W-:Y:S01]  /*3630*/  ENDCOLLECTIVE ;  /* 0x000000000000791b */ /* 0x023fe20003800000 */
.L_x_9437:
[----:B------:R-:W-:Y:S02]  /*3640*/  MOV R128, R130 ;  /* 0x0000008200807202 */ /* 0x000fe40000000f00 */
[----:B------:R-:W-:-:S07]  /*3650*/  MOV R116, R185 ;  /* 0x000000b900747202 */ /* 0x000fce0000000f00 */
[----:B------:R-:W-:Y:S05]  /*3660*/  WARPSYNC.COLLECTIVE R125, `(.L_x_9438) ;  /* 0x000000007d087348 */ /* 0x000fea0003c00000 */
[----:B------:R0:W1:Y:S02]  /*3670*/  SHFL.DOWN P6, R185, R128, R129, R188 ;  /* 0x0800008180b97389 */ /* 0x00006400000c00bc */
[----:B01----:R-:W-:Y:S01]  /*3680*/  ENDCOLLECTIVE ;  /* 0x000000000000791b */ /* 0x003fe20003800000 */
.L_x_9438:
[----:B------:R-:W-:Y:S01]  /*3690*/  FADD.FTZ R116, R116, R127 ;  /* 0x0000007f74747221 */ /* 0x000fe20000010000 */
[----:B------:R-:W-:-:S04]  /*36a0*/  HFMA2.MMA R129, -RZ, RZ, 0, 4.76837158203125e-07 ;  /* 0x00000008ff817435 */ /* 0x000fc800000001ff */
[----:B------:R-:W-:Y:S02]  /*36b0*/  MOV R128, R116 ;  /* 0x0000007400807202 */ /* 0x000fe40000000f00 */
[----:B------:R-:W-:-:S07]  /*36c0*/  MOV R117, R185 ;  /* 0x000000b900757202 */ /* 0x000fce0000000f00 */
[----:B------:R-:W-:Y:S05]  /*36d0*/  WARPSYNC.COLLECTIVE R125, `(.L_x_9439) ;  /* 0x000000007d087348 */ /* 0x000fea0003c00000 */
[----:B------:R0:W1:Y:S02]  /*36e0*/  SHFL.DOWN P6, R185, R128, R129, R188 ;  /* 0x0800008180b97389 */ /* 0x00006400000c00bc */
[----:B01----:R-:W-:Y:S01]  /*36f0*/  ENDCOLLECTIVE ;  /* 0x000000000000791b */ /* 0x003fe20003800000 */
.L_x_9439:
[----:B------:R-:W-:-:S05]  /*3700*/  FADD.FTZ R117, R117, R130 ;  /* 0x0000008275757221 */ /* 0x000fca0000010000 */
[----:B------:R-:W-:Y:S02]  /*3710*/  MOV R128, R117 ;  /* 0x0000007500807202 */ /* 0x000fe40000000f00 */
[----:B------:R-:W-:-:S07]  /*3720*/  MOV R119, R185 ;  /* 0x000000b900777202 */ /* 0x000fce0000000f00 */
[----:B------:R-:W-:Y:S05]  /*3730*/  WARPSYNC.COLLECTIVE R125, `(.L_x_9440) ;  /* 0x000000007d087348 */ /* 0x000fea0003c00000 */
[----:B------:R0:W1:Y:S02]  /*3740*/  SHFL.DOWN P6, R185, R128, R129, R188 ;  /* 0x0800008180b97389 */ /* 0x00006400000c00bc */
[----:B01----:R-:W-:Y:S01]  /*3750*/  ENDCOLLECTIVE ;  /* 0x000000000000791b */ /* 0x003fe20003800000 */
.L_x_9440:
[----:B------:R-:W-:Y:S01]  /*3760*/  FADD.FTZ R119, R116, R119 ;  /* 0x0000007774777221 */ /* 0x000fe20000010000 */
[----:B------:R-:W-:-:S04]  /*3770*/  HFMA2.MMA R129, -RZ, RZ, 0, 2.384185791015625e-07 ;  /* 0x00000004ff817435 */ /* 0x000fc800000001ff */
[----:B------:R-:W-:Y:S02]  /*3780*/  MOV R128, R119 ;  /* 0x0000007700807202 */ /* 0x000fe40000000f00 */
[----:B------:R-:W-:-:S07]  /*3790*/  MOV R118, R185 ;  /* 0x000000b900767202 */ /* 0x000fce0000000f00 */
[----:B------:R-:W-:Y:S05]  /*37a0*/  WARPSYNC.COLLECTIVE R125, `(.L_x_9441) ;  /* 0x000000007d087348 */ /* 0x000fea0003c00000 */
[----:B------:R0:W1:Y:S02]  /*37b0*/  SHFL.DOWN P6, R185, R128, R129, R188 ;  /* 0x0800008180b97389 */ /* 0x00006400000c00bc */
[----:B01----:R-:W-:Y:S01]  /*37c0*/  ENDCOLLECTIVE ;  /* 0x000000000000791b */ /* 0x003fe20003800000 */
.L_x_9441:
[----:B------:R-:W-:-:S05]  /*37d0*/  FADD.FTZ R118, R117, R118 ;  /* 0x0000007675767221 */ /* 0x000fca0000010000 */
[----:B------:R-:W-:Y:S02]  /*37e0*/  MOV R128, R118 ;  /* 0x0000007600807202 */ /* 0x000fe40000000f00 */
[----:B------:R-:W-:-:S07]  /*37f0*/  MOV R120, R185 ;  /* 0x000000b900787202 */ /* 0x000fce0000000f00 */
[----:B------:R-:W-:Y:S05]  /*3800*/  WARPSYNC.COLLECTIVE R125, `(.L_x_9442) ;  /* 0x000000007d087348 */ /* 0x000fea0003c00000 */
[----:B------:R0:W1:Y:S02]  /*3810*/  SHFL.DOWN P6, R185, R128, R129, R188 ;  /* 0x0800008180b97389 */ /* 0x00006400000c00bc */
[----:B01----:R-:W-:Y:S01]  /*3820*/  ENDCOLLECTIVE ;  /* 0x000000000000791b */ /* 0x003fe20003800000 */
.L_x_9442:
[----:B------:R-:W-:Y:S01]  /*3830*/  FADD.FTZ R120, R119, R120 ;  /* 0x0000007877787221 */ /* 0x000fe20000010000 */
[----:B------:R-:W-:-:S04]  /*3840*/  HFMA2.MMA R129, -RZ, RZ, 0, 1.1920928955078125e-07 ;  /* 0x00000002ff817435 */ /* 0x000fc800000001ff */
[----:B------:R-:W-:Y:S02]  /*3850*/  MOV R128, R120 ;  /* 0x0000007800807202 */ /* 0x000fe40000000f00 */
[----:B------:R-:W-:-:S07]  /*3860*/  MOV R121, R185 ;  /* 0x000000b900797202 */ /* 0x000fce0000000f00 */
[----:B------:R-:W-:Y:S05]  /*3870*/  WARPSYNC.COLLECTIVE R125, `(.L_x_9443) ;  /* 0x000000007d087348 */ /* 0x000fea0003c00000 */
[----:B------:R0:W1:Y:S02]  /*3880*/  SHFL.DOWN P6, R185, R128, R129, R188 ;  /* 0x0800008180b97389 */ /* 0x00006400000c00bc */
[----:B01----:R-:W-:Y:S01]  /*3890*/  ENDCOLLECTIVE ;  /* 0x000000000000791b */ /* 0x003fe20003800000 */
.L_x_9443:
[----:B------:R-:W-:-:S05]  /*38a0*/  FADD.FTZ R121, R118, R121 ;  /* 0x0000007976797221 */ /* 0x000fca0000010000 */
[----:B------:R-:W-:Y:S02]  /*38b0*/  MOV R128, R121 ;  /* 0x0000007900807202 */ /* 0x000fe40000000f00 */
[----:B------:R-:W-:-:S07]  /*38c0*/  MOV R123, R185 ;  /* 0x000000b9007b7202 */ /* 0x000fce0000000f00 */
[----:B------:R-:W-:Y:S05]  /*38d0*/  WARPSYNC.COLLECTIVE R125, `(.L_x_9444) ;  /* 0x000000007d087348 */ /* 0x000fea0003c00000 */
[----:B------:R0:W1:Y:S02]  /*38e0*/  SHFL.DOWN P6, R185, R128, R129, R188 ;  /* 0x0800008180b97389 */ /* 0x00006400000c00bc */
[----:B01----:R-:W-:Y:S01]  /*38f0*/  ENDCOLLECTIVE ;  /* 0x000000000000791b */ /* 0x003fe20003800000 */
.L_x_9444:
[----:B------:R-:W-:Y:S01]  /*3900*/  FADD.FTZ R123, R120, R123 ;  /* 0x0000007b787b7221 */ /* 0x000fe20000010000 */
[----:B------:R-:W-:-:S04]  /*3910*/  HFMA2.MMA R129, -RZ, RZ, 0, 5.9604644775390625e-08 ;  /* 0x00000001ff817435 */ /* 0x000fc800000001ff */
[----:B------:R-:W-:Y:S02]  /*3920*/  MOV R128, R123 ;  /* 0x0000007b00807202 */ /* 0x000fe40000000f00 */
[----:B------:R-:W-:-:S07]  /*3930*/  MOV R122, R185 ;  /* 0x000000b9007a7202 */ /* 0x000fce0000000f00 */
[----:B------:R-:W-:Y:S05]  /*3940*/  WARPSYNC.COLLECTIVE R125, `(.L_x_9445) ;  /* 0x000000007d087348 */ /* 0x000fea0003c00000 */
[----:B------:R0:W1:Y:S02]  /*3950*/  SHFL.DOWN P6, R185, R128, R129, R188 ;  /* 0x0800008180b97389 */ /* 0x00006400000c00bc */
[----:B01----:R-:W-:Y:S01]  /*3960*/  ENDCOLLECTIVE ;  /* 0x000000000000791b */ /* 0x003fe20003800000 */
.L_x_9445:
[----:B------:R-:W-:-:S05]  /*3970*/  FADD.FTZ R122, R121, R122 ;  /* 0x0000007a797a7221 */ /* 0x000fca0000010000 */
[----:B------:R-:W-:Y:S02]  /*3980*/  MOV R128, R122 ;  /* 0x0000007a00807202 */ /* 0x000fe40000000f00 */
[----:B------:R-:W-:-:S07]  /*3990*/  MOV R184, R185 ;  /* 0x000000b900b87202 */ /* 0x000fce0000000f00 */
[----:B------:R-:W-:Y:S05]  /*39a0*/  WARPSYNC.COLLECTIVE R125, `(.L_x_9446) ;  /* 0x000000007d087348 */ /* 0x000fea0003c00000 */
[----:B------:R0:W1:Y:S02]  /*39b0*/  SHFL.DOWN P6, R185, R128, R129, R188 ;  /* 0x0800008180b97389 */ /* 0x00006400000c00bc */
[----:B01----:R-:W-:Y:S01]  /*39c0*/  ENDCOLLECTIVE ;  /* 0x000000000000791b */ /* 0x003fe20003800000 */
.L_x_9446:
[----:B------:R-:W-:Y:S05]  /*39d0*/  BRA `(.L_x_9447) ;  /* 0xffffffe000dc7947 */ /* 0x000fea000383ffff */
.L_x_9448:
        /* <DEDUP_REMOVED lines=10> */
.L_x_11427:


//--------------------- .text._ZN10layer_norm13ln_bwd_kernelINS_13Kernel_traitsI6__halfffffjLj6144ELj1ELj1ELj8ELj16ENS_18Kernel_traits_baseILj6144ES2_ffffjLj256EEEEELb1ELb0ELb0ELb1EEEvNS_9BwdParamsE --------------------------
	.section	.text._ZN10layer_norm13ln_bwd_kernelINS_13Kernel_traitsI6__halfffffjLj6144ELj1ELj1ELj8ELj16ENS_18Kernel_traits_baseILj6144ES2_ffffjLj256EEEEELb1ELb0ELb0ELb1EEEvNS_9BwdParamsE,"ax",@progbits
	.align	128
        .global         _ZN10layer_norm13ln_bwd_kernelINS_13Kernel_traitsI6__halfffffjLj6144ELj1ELj1ELj8ELj16ENS_18Kernel_traits_baseILj6144ES2_ffffjLj256EEEEELb1ELb0ELb0ELb1EEEvNS_9BwdParamsE
        .type           _ZN10layer_norm13ln_bwd_kernelINS_13Kernel_traitsI6__halfffffjLj6144ELj1ELj1ELj8ELj16ENS_18Kernel_traits_baseILj6144ES2_ffffjLj256EEEEELb1ELb0ELb0ELb1EEEvNS_9BwdParamsE,@function
        .size           _ZN10layer_norm13ln_bwd_kernelINS_13Kernel_traitsI6__halfffffjLj6144ELj1ELj1ELj8ELj16ENS_18Kernel_traits_baseILj6144ES2_ffffjLj256EEEEELb1ELb0ELb0ELb1EEEvNS_9BwdParamsE,(.L_x_11428 - _ZN10layer_norm13ln_bwd_kernelINS_13Kernel_traitsI6__halfffffjLj6144ELj1ELj1ELj8ELj16ENS_18Kernel_traits_baseILj6144ES2_ffffjLj256EEEEELb1ELb0ELb0ELb1EEEvNS_9BwdParamsE)
        .other          _ZN10layer_norm13ln_bwd_kernelINS_13Kernel_traitsI6__halfffffjLj6144ELj1ELj1ELj8ELj16ENS_18Kernel_traits_baseILj6144ES2_ffffjLj256EEEEELb1ELb0ELb0ELb1EEEvNS_9BwdParamsE,@"STO_CUDA_ENTRY STV_DEFAULT"
_ZN10layer_norm13ln_bwd_kernelINS_13Kernel_traitsI6__halfffffjLj6144ELj1ELj1ELj8ELj16ENS_18Kernel_traits_baseILj6144ES2_ffffjLj256EEEEELb1ELb0ELb0ELb1EEEvNS_9BwdParamsE:
.text._ZN10layer_norm13ln_bwd_kernelINS_13Kernel_traitsI6__halfffffjLj6144ELj1ELj1ELj8ELj16ENS_18Kernel_traits_baseILj6144ES2_ffffjLj256EEEEELb1ELb0ELb0ELb1EEEvNS_9BwdParamsE:
        /* <DEDUP_REMOVED lines=39> */
.L_x_9449:
        /* <DEDUP_REMOVED lines=18> */
[----:B------:R-:W-:Y:S01]  /*0390*/  MOV R178, RZ ;  /* 0x000000ff00b27202 */ /* 0x000fe20000000f00 */
        /* <DEDUP_REMOVED lines=11> */
[----:B------:R-:W-:-:S02]  /*0450*/  MOV R135, RZ ;  /* 0x000000ff00877202 */ /* 0x000fc40000000f00 */
        /* <DEDUP_REMOVED lines=9> */
[----:B------:R-:W-:Y:S02]  /*04f0*/  MOV R131, RZ ;  /* 0x000000ff00837202 */ /* 0x000fe40000000f00 */
[----:B------:R-:W-:Y:S02]  /*0500*/  CS2R R160, SRZ ;  /* 0x0000000000a07805 */ /* 0x000fe4000001ff00 */
[----:B------:R-:W-:-:S02]  /*0510*/  MOV R133, RZ ;  /* 0x000000ff00857202 */ /* 0x000fc40000000f00 */
[----:B------:R-:W-:Y:S02]  /*0520*/  MOV R118, RZ ;  /* 0x000000ff00767202 */ /* 0x000fe40000000f00 */
[--C-:B--2---:R-:W-:Y:S01]  /*0530*/  SHF.R.U64 R124, R108, 0x10, R109.reuse ;  /* 0x000000106c7c7819 */ /* 0x104fe2000000126d */
[----:B------:R-:W-:Y:S01]  /*0540*/  HADD2.F32 R107, -RZ, R108.H0_H0 ;  /* 0x2000006cff6b7230 */ /* 0x000fe20000004100 */
[----:B------:R-:W-:Y:S01]  /*0550*/  SHF.R.U32.HI R126, RZ, 0x10, R109 ;  /* 0x00000010ff7e7819 */ /* 0x000fe2000001166d */
[----:B------:R-:W-:Y:S01]  /*0560*/  HFMA2.MMA R108, -RZ, RZ, 0, 0 ;  /* 0x00000000ff6c7435 */ /* 0x000fe200000001ff */
        /* <DEDUP_REMOVED lines=35> */
[----:B------:R-:W-:-:S07]  /*07a0*/  HADD2.F32 R146, -RZ, R146.H0_H0 ;  /* 0x20000092ff927230 */ /* 0x000fce0000004100 */
.L_x_9457:
[----:B------:R-:W0:Y:S01]  /*07b0*/  LDC.64 R44, c[0x0][0x250] ;  /* 0x00009400ff2c7b82 */ /* 0x000e220000000a00 */
[----:B-1----:R-:W-:-:S05]  /*07c0*/  IMAD R32, R106, UR8, RZ ;  /* 0x000000086a207c24 */ /* 0x002fca000f8e02ff */
        /* <DEDUP_REMOVED lines=15> */
[----:B------:R-:W1:Y:S01]  /*08c0*/  LDC.64 R92, c[0x0][0x240] ;  /* 0x00009000ff5c7b82 */ /* 0x000e620000000a00 */
[----:B------:R-:W2:Y:S04]  /*08d0*/  LDG.E.128 R48, desc[UR4][R48.64] ;  /* 0x0000000430307981 */ /* 0x000ea8000c1e1d00 */
[----:B------:R0:W2:Y:S01]  /*08e0*/  LDG.E R180, desc[UR4][R180.64] ;  /* 0x00000004b4b47981 */ /* 0x0000a2000c1e1900 */
[C-C-:B---3--:R-:W-:Y:S01]  /*08f0*/  IMAD.WIDE.U32 R36, R189.reuse, 0x10, R2.reuse ;  /* 0x00000010bd247825 */ /* 0x148fe200078e0002 */
[----:B------:R-:W-:Y:S01]  /*0900*/  IADD3 R187, R189, 0x100, RZ ;  /* 0x00000100bdbb7810 */ /* 0x000fe20007ffe0ff */
[----:B------:R-:W3:Y:S02]  /*0910*/  @P1 LDC.64 R100, c[0x0][0x270] ;  /* 0x00009c00ff641b82 */ /* 0x000ee40000000a00 */
[----:B------:R-:W-:-:S02]  /*0920*/  IMAD.WIDE.U32 R52, R185, 0x10, R2 ;  /* 0x00000010b9347825 */ /* 0x000fc400078e0002 */
[----:B------:R-:W2:Y:S01]  /*0930*/  LDG.E.128 R36, desc[UR4][R36.64] ;  /* 0x0000000424247981 */ /* 0x000ea2000c1e1d00 */
[----:B------:R-:W-:Y:S01]  /*0940*/  IADD3 R179, R189, 0x400, RZ ;  /* 0x00000400bdb37810 */ /* 0x000fe20007ffe0ff */
[C---:B------:R-:W-:Y:S02]  /*0950*/  IMAD.WIDE.U32 R40, R187.reuse, 0x10, R72 ;  /* 0x00000010bb287825 */ /* 0x040fe400078e0048 */
[----:B------:R-:W2:Y:S02]  /*0960*/  LDG.E.128 R52, desc[UR4][R52.64] ;  /* 0x0000000434347981 */ /* 0x000ea4000c1e1d00 */
[----:B------:R-:W-:Y:S02]  /*0970*/  IMAD.WIDE.U32 R46, R187, 0x10, R2 ;  /* 0x00000010bb2e7825 */ /* 0x000fe400078e0002 */
[----:B------:R-:W2:Y:S02]  /*0980*/  LDG.E.128 R40, desc[UR4][R40.64] ;  /* 0x0000000428287981 */ /* 0x000ea4000c1e1d00 */
[----:B------:R-:W-:-:S02]  /*0990*/  IMAD.WIDE.U32 R64, R179, 0x10, R72 ;  /* 0x00000010b3407825 */ /* 0x000fc400078e0048 */
[----:B------:R-:W2:Y:S04]  /*09a0*/  LDG.E.128 R44, desc[UR4][R46.64] ;  /* 0x000000042e2c7981 */ /* 0x000ea8000c1e1d00 */
[----:B------:R-:W2:Y:S01]  /*09b0*/  LDG.E.128 R64, desc[UR4][R64.64] ;  /* 0x0000000440407981 */ /* 0x000ea2000c1e1d00 */
[----:B------:R-:W-:-:S05]  /*09c0*/  IADD3 R183, R189, 0x300, RZ ;  /* 0x00000300bdb77810 */ /* 0x000fca0007ffe0ff */
[----:B------:R-:W-:-:S04]  /*09d0*/  IMAD.WIDE.U32 R56, R183, 0x10, R72 ;  /* 0x00000010b7387825 */ /* 0x000fc800078e0048 */
[--C-:B------:R-:W-:Y:S02]  /*09e0*/  IMAD.WIDE.U32 R60, R183, 0x10, R2.reuse ;  /* 0x00000010b73c7825 */ /* 0x100fe400078e0002 */
[----:B------:R-:W2:Y:S04]  /*09f0*/  LDG.E.128 R56, desc[UR4][R56.64] ;  /* 0x0000000438387981 */ /* 0x000ea8000c1e1d00 */
[----:B------:R-:W2:Y:S01]  /*0a00*/  LDG.E.128 R60, desc[UR4][R60.64] ;  /* 0x000000043c3c7981 */ /* 0x000ea2000c1e1d00 */
[----:B------:R-:W-:Y:S01]  /*0a10*/  IMAD.WIDE.U32 R68, R179, 0x10, R2 ;  /* 0x00000010b3447825 */ /* 0x000fe200078e0002 */
[----:B0-----:R-:W-:-:S05]  /*0a20*/  IADD3 R181, R189, 0x500, RZ ;  /* 0x00000500bdb57810 */ /* 0x001fca0007ffe0ff */
[----:B------:R-:W2:Y:S01]  /*0a30*/  LDG.E.128 R68, desc[UR4][R68.64] ;  /* 0x0000000444447981 */ /* 0x000ea2000c1e1d00 */
[----:B------:R-:W-:-:S04]  /*0a40*/  IMAD.WIDE.U32 R72, R181, 0x10, R72 ;  /* 0x00000010b5487825 */ /* 0x000fc800078e0048 */
[----:B------:R-:W-:Y:S02]  /*0a50*/  IMAD.WIDE.U32 R76, R181, 0x10, R2 ;  /* 0x00000010b54c7825 */ /* 0x000fe400078e0002 */
[----:B------:R-:W2:Y:S04]  /*0a60*/  LDG.E.128 R72, desc[UR4][R72.64] ;  /* 0x0000000448487981 */ /* 0x000ea8000c1e1d00 */
[----:B------:R-:W2:Y:S01]  /*0a70*/  LDG.E.128 R76, desc[UR4][R76.64] ;  /* 0x000000044c4c7981 */ /* 0x000ea2000c1e1d00 */
[----:B------:R-:W-:-:S04]  /*0a80*/  ISETP.NE.U32.AND P0, PT, R80, RZ, PT ;  /* 0x000000ff5000720c */ /* 0x000fc80003f05070 */
[----:B------:R-:W-:Y:S01]  /*0a90*/  ISETP.NE.AND.EX P0, PT, R81, RZ, PT, P0 ;  /* 0x000000ff5100720c */ /* 0x000fe20003f05300 */
[----:B-1----:R-:W-:Y:S01]  /*0aa0*/  IMAD.WIDE.U32 R104, R187, 0x4, R92 ;  /* 0x00000004bb687825 */ /* 0x002fe200078e005c */
[----:B------:R-:W-:Y:S02]  /*0ab0*/  ISETP.NE.AND P4, PT, RZ, UR9, PT ;  /* 0x00000009ff007c0c */ /* 0x000fe4000bf85270 */
[----:B------:R-:W-:Y:S02]  /*0ac0*/  SHF.R.S32.HI R94, RZ, 0x1f, R106 ;  /* 0x0000001fff5e7819 */ /* 0x000fe4000001146a */
[----:B---3--:R-:W-:Y:S01]  /*0ad0*/  @P1 LEA R100, P2, R106, R100, 0x2 ;  /* 0x000000646a641211 */ /* 0x008fe200078410ff */
[----:B------:R-:W5:Y:S06]  /*0ae0*/  LDG.E R104, desc[UR4][R104.64] ;  /* 0x0000000468687981 */ /* 0x000f6c000c1e1900 */
[----:B------:R-:W0:Y:S08]  /*0af0*/  @P0 LDC.64 R82, c[0x0][0x2c8] ;  /* 0x0000b200ff520b82 */ /* 0x000e300000000a00 */
[----:B------:R-:W1:Y:S08]  /*0b00*/  @P0 LDC.64 R84, c[0x0][0x2c8] ;  /* 0x0000b200ff540b82 */ /* 0x000e700000000a00 */
[----:B------:R-:W3:Y:S08]  /*0b10*/  @P0 LDC.64 R2, c[0x0][0x2c8] ;  /* 0x0000b200ff020b82 */ /* 0x000ef00000000a00 */
[----:B------:R-:W3:Y:S08]  /*0b20*/  @P0 LDC.64 R90, c[0x0][0x2c8] ;  /* 0x0000b200ff5a0b82 */ /* 0x000ef00000000a00 */
[----:B------:R-:W3:Y:S01]  /*0b30*/  @P0 LDC.64 R86, c[0x0][0x2c8] ;  /* 0x0000b200ff560b82 */ /* 0x000ee20000000a00 */
[----:B------:R-:W-:-:S07]  /*0b40*/  MOV R182, 0x3f800000 ;  /* 0x3f80000000b67802 */ /* 0x000fce0000000f00 */
[----:B------:R-:W3:Y:S01]  /*0b50*/  @P0 LDC.64 R88, c[0x0][0x2c8] ;  /* 0x0000b200ff580b82 */ /* 0x000ee20000000a00 */
[----:B------:R-:W-:Y:S01]  /*0b60*/  @P1 LEA.HI.X R101, R106, R101, R94, 0x2, P2 ;  /* 0x000000656a651211 */ /* 0x000fe200010f145e */
[----:B0-----:R-:W-:-:S04]  /*0b70*/  @P0 IMAD.WIDE.U32 R82, R185, 0x10, R82 ;  /* 0x00000010b9520825 */ /* 0x001fc800078e0052 */
[C---:B-1----:R-:W-:Y:S01]  /*0b80*/  @P0 IMAD.WIDE.U32 R84, R183.reuse, 0x10, R84 ;  /* 0x00000010b7540825 */ /* 0x042fe200078e0054 */
[----:B------:R0:W5:Y:S03]  /*0b90*/  @P1 LDG.E R182, desc[UR4][R100.64] ;  /* 0x0000000464b61981 */ /* 0x000166000c1e1900 */
[----:B------:R-:W-:Y:S01]  /*0ba0*/  IMAD.WIDE.U32 R96, R183, 0x4, R92 ;  /* 0x00000004b7607825 */ /* 0x000fe200078e005c */
[----:B------:R-:W5:Y:S03]  /*0bb0*/  @P0 LDG.E.128 R12, desc[UR4][R82.64] ;  /* 0x00000004520c0981 */ /* 0x000f66000c1e1d00 */
[----:B---3--:R-:W-:Y:S01]  /*0bc0*/  @P0 IMAD.WIDE.U32 R90, R189, 0x10, R90 ;  /* 0x00000010bd5a0825 */ /* 0x008fe200078e005a */
[----:B------:R1:W5:Y:S03]  /*0bd0*/  @P0 LDG.E.128 R16, desc[UR4][R84.64] ;  /* 0x0000000454100981 */ /* 0x000366000c1e1d00 */
[----:B0-----:R-:W-:Y:S01]  /*0be0*/  @P0 IMAD.WIDE.U32 R100, R187, 0x10, R2 ;  /* 0x00000010bb640825 */ /* 0x001fe200078e0002 */
[----:B------:R0:W5:Y:S03]  /*0bf0*/  @P0 LDG.E.128 R4, desc[UR4][R90.64] ;  /* 0x000000045a040981 */ /* 0x000166000c1e1d00 */
[----:B------:R-:W-:Y:S01]  /*0c00*/  @P0 IMAD.WIDE.U32 R86, R179, 0x10, R86 ;  /* 0x00000010b3560825 */ /* 0x000fe200078e0056 */
[----:B------:R3:W5:Y:S03]  /*0c10*/  LDG.E R96, desc[UR4][R96.64] ;  /* 0x0000000460607981 */ /* 0x000766000c1e1900 */
[----:B------:R-:W-:Y:S01]  /*0c20*/  @P0 IMAD.WIDE.U32 R88, R181, 0x10, R88 ;  /* 0x00000010b5580825 */ /* 0x000fe200078e0058 */
[----:B------:R3:W5:Y:S03]  /*0c30*/  @P0 LDG.E.128 R20, desc[UR4][R86.64] ;  /* 0x0000000456140981 */ /* 0x000766000c1e1d00 */
[--C-:B------:R-:W-:Y:S01]  /*0c40*/  IMAD.WIDE.U32 R98, R179, 0x4, R92.reuse ;  /* 0x00000004b3627825 */ /* 0x100fe200078e005c */
[----:B------:R3:W5:Y:S03]  /*0c50*/  @P0 LDG.E.128 R24, desc[UR4][R88.64] ;  /* 0x0000000458180981 */ /* 0x000766000c1e1d00 */
[--C-:B------:R-:W-:Y:S01]  /*0c60*/  IMAD.WIDE.U32 R102, R189, 0x4, R92.reuse ;  /* 0x00000004bd667825 */ /* 0x100fe200078e005c */
[----:B------:R-:W5:Y:S03]  /*0c70*/  @P0 LDG.E.128 R8, desc[UR4][R100.64] ;  /* 0x0000000464080981 */ /* 0x000f66000c1e1d00 */
[--C-:B------:R-:W-:Y:S01]  /*0c80*/  IMAD.WIDE.U32 R94, R185, 0x4, R92.reuse ;  /* 0x00000004b95e7825 */ /* 0x100fe200078e005c */
[----:B------:R3:W5:Y:S03]  /*0c90*/  LDG.E R98, desc[UR4][R98.64] ;  /* 0x0000000462627981 */ /* 0x000766000c1e1900 */
[----:B------:R-:W-:Y:S01]  /*0ca0*/  IMAD.WIDE.U32 R92, R181, 0x4, R92 ;  /* 0x00000004b55c7825 */ /* 0x000fe200078e005c */
[----:B------:R-:W5:Y:S04]  /*0cb0*/  LDG.E R102, desc[UR4][R102.64] ;  /* 0x0000000466667981 */ /* 0x000f68000c1e1900 */
[----:B------:R-:W5:Y:S04]  /*0cc0*/  LDG.E R94, desc[UR4][R94.64] ;  /* 0x000000045e5e7981 */ /* 0x000f68000c1e1900 */
[----:B------:R3:W5:Y:S01]  /*0cd0*/  LDG.E R92, desc[UR4][R92.64] ;  /* 0x000000045c5c7981 */ /* 0x000762000c1e1900 */
[----:B------:R-:W-:Y:S01]  /*0ce0*/  UMOV UR6, 0xffffffff ;  /* 0xffffffff00067882 */ /* 0x000fe20000000000 */
[----:B------:R-:W-:-:S02]  /*0cf0*/  LOP3.LUT P2, RZ, R0, 0x1f, RZ, 0xc0, !PT ;  /* 0x0000001f00ff7812 */ /* 0x000fc4000784c0ff */
[----:B----4-:R-:W-:-:S05]  /*0d00*/  FSEL R105, R186, RZ, !P4 ;  /* 0x000000ffba697208 */ /* 0x010fca0006000000 */
[C---:B------:R-:W-:Y:S01]  /*0d10*/  FADD.FTZ R33, -R105.reuse, R33 ;  /* 0x0000002169217221 */ /* 0x040fe20000010100 */
[C---:B------:R-:W-:Y:S01]  /*0d20*/  FADD.FTZ R35, -R105.reuse, R35 ;  /* 0x0000002369237221 */ /* 0x040fe20000010100 */
[C---:B------:R-:W-:Y:S02]  /*0d30*/  FADD.FTZ R3, -R105.reuse, R32 ;  /* 0x0000002069037221 */ /* 0x040fe40000010100 */
[C---:B--2---:R-:W-:Y:S01]  /*0d40*/  FMUL.FTZ R2, R180.reuse, R33 ;  /* 0x00000021b4027220 */ /* 0x044fe20000410000 */
[C---:B------:R-:W-:Y:S01]  /*0d50*/  FADD.FTZ R33, -R105.reuse, R48 ;  /* 0x0000003069217221 */ /* 0x040fe20000010100 */
[C---:B-1----:R-:W-:Y:S01]  /*0d60*/  FMUL.FTZ R84, R180.reuse, R35 ;  /* 0x00000023b4547220 */ /* 0x042fe20000410000 */
[C---:B------:R-:W-:Y:S01]  /*0d70*/  FMUL.FTZ R3, R180.reuse, R3 ;  /* 0x00000003b4037220 */ /* 0x040fe20000410000 */
[----:B------:R-:W-:Y:S01]  /*0d80*/  FADD.FTZ R35, -R105, R50 ;  /* 0x0000003269237221 */ /* 0x000fe20000010100 */
[----:B------:R-:W-:Y:S01]  /*0d90*/  FMUL.FTZ R50, R180, R33 ;  /* 0x00000021b4327220 */ /* 0x000fe20000410000 */
[----:B------:R-:W-:Y:S01]  /*0da0*/  FMUL.FTZ R82, R107, R36 ;  /* 0x000000246b527220 */ /* 0x000fe20000410000 */
[----:B------:R-:W-:Y:S01]  /*0db0*/  FMUL.FTZ R85, R124, R37 ;  /* 0x000000257c557220 */ /* 0x000fe20000410000 */
[----:B0-----:R-:W-:-:S02]  /*0dc0*/  FADD.FTZ R91, -R105, R34 ;  /* 0x00000022695b7221 */ /* 0x001fc40000010100 */
[----:B------:R-:W-:Y:S01]  /*0dd0*/  FADD.FTZ R32, RZ, R82 ;  /* 0x00000052ff207221 */ /* 0x000fe20000010000 */
[----:B------:R-:W-:Y:S01]  /*0de0*/  FFMA.FTZ R33, R3, R82, RZ ;  /* 0x0000005203217223 */ /* 0x000fe200000100ff */
[C---:B------:R-:W-:Y:S01]  /*0df0*/  FADD.FTZ R137, R52.reuse, R137 ;  /* 0x0000008934897221 */ /* 0x040fe20000010000 */
[----:B------:R-:W-:Y:S01]  /*0e00*/  FFMA.FTZ R155, R52, R50, R155 ;  /* 0x00000032349b7223 */ /* 0x000fe2000001009b */
[----:B---3--:R-:W-:Y:S01]  /*0e10*/  FMUL.FTZ R97, R115, R52 ;  /* 0x0000003473617220 */ /* 0x008fe20000410000 */
[----:B------:R-:W-:Y:S01]  /*0e20*/  FMUL.FTZ R52, R180, R35 ;  /* 0x00000023b4347220 */ /* 0x000fe20000410000 */
[----:B------:R-:W-:Y:S01]  /*0e30*/  FMUL.FTZ R86, R109, R38 ;  /* 0x000000266d567220 */ /* 0x000fe20000410000 */
[----:B------:R-:W-:Y:S01]  /*0e40*/  FADD.FTZ R35, R32, R85 ;  /* 0x0000005520237221 */ /* 0x000fe20000010000 */
[----:B------:R-:W-:Y:S01]  /*0e50*/  FMUL.FTZ R83, R180, R91 ;  /* 0x0000005bb4537220 */ /* 0x000fe20000410000 */
[----:B------:R-:W-:Y:S01]  /*0e60*/  FFMA.FTZ R32, R2, R85, R33 ;  /* 0x0000005502207223 */ /* 0x000fe20000010021 */
[----:B------:R-:W-:Y:S01]  /*0e70*/  FMUL.FTZ R89, R126, R39 ;  /* 0x000000277e597220 */ /* 0x000fe20000410000 */
[----:B------:R-:W-:Y:S01]  /*0e80*/  FADD.FTZ R34, R35, R86 ;  /* 0x0000005623227221 */ /* 0x000fe20000010000 */
[C---:B------:R-:W-:Y:S01]  /*0e90*/  FADD.FTZ R87, -R105.reuse, R40 ;  /* 0x0000002869577221 */ /* 0x040fe20000010100 */
[----:B------:R-:W-:Y:S01]  /*0ea0*/  FADD.FTZ R49, -R105, R49 ;  /* 0x0000003169317221 */ /* 0x000fe20000010100 */
[----:B------:R-:W-:Y:S01]  /*0eb0*/  FFMA.FTZ R33, R83, R86, R32 ;  /* 0x0000005653217223 */ /* 0x000fe20000010020 */
[C---:B------:R-:W-:Y:S01]  /*0ec0*/  FADD.FTZ R148, R37.reuse, R148 ;  /* 0x0000009425947221 */ /* 0x040fe20000010000 */
[----:B------:R-:W-:Y:S01]  /*0ed0*/  FFMA.FTZ R150, R37, R2, R150 ;  /* 0x0000000225967223 */ /* 0x000fe20000010096 */
[----:B------:R-:W-:Y:S01]  /*0ee0*/  FMUL.FTZ R90, R111, R44 ;  /* 0x0000002c6f5a7220 */ /* 0x000fe20000410000 */
[C---:B------:R-:W-:Y:S01]  /*0ef0*/  FADD.FTZ R99, -R105.reuse, R51 ;  /* 0x0000003369637221 */ /* 0x040fe20000010100 */
[----:B------:R-:W-:Y:S01]  /*0f00*/  FADD.FTZ R37, R34, R89 ;  /* 0x0000005922257221 */ /* 0x000fe20000010000 */
[C---:B------:R-:W-:Y:S01]  /*0f10*/  FADD.FTZ R41, -R105.reuse, R41 ;  /* 0x0000002969297221 */ /* 0x040fe20000010100 */
[C---:B------:R-:W-:Y:S01]  /*0f20*/  FMUL.FTZ R87, R180.reuse, R87 ;  /* 0x00000057b4577220 */ /* 0x040fe20000410000 */
[----:B------:R-:W-:Y:S01]  /*0f30*/  FMUL.FTZ R51, R180, R49 ;  /* 0x00000031b4337220 */ /* 0x000fe20000410000 */
[----:B------:R-:W-:Y:S01]  /*0f40*/  FFMA.FTZ R34, R84, R89, R33 ;  /* 0x0000005954227223 */ /* 0x000fe20000010021 */
[----:B------:R-:W-:Y:S01]  /*0f50*/  FADD.FTZ R35, -R105, R64 ;  /* 0x0000004069237221 */ /* 0x000fe20000010100 */
[----:B------:R-:W-:Y:S01]  /*0f60*/  FMUL.FTZ R93, R128, R45 ;  /* 0x0000002d805d7220 */ /* 0x000fe20000410000 */
[----:B------:R-:W-:Y:S01]  /*0f70*/  FADD.FTZ R32, R37, R90 ;  /* 0x0000005a25207221 */ /* 0x000fe20000010000 */
[----:B------:R-:W-:Y:S01]  /*0f80*/  FADD.FTZ R91, -R105, R42 ;  /* 0x0000002a695b7221 */ /* 0x000fe20000010100 */
[----:B------:R-:W-:Y:S01]  /*0f90*/  FMUL.FTZ R88, R180, R41 ;  /* 0x00000029b4587220 */ /* 0x000fe20000410000 */
[C---:B------:R-:W-:Y:S01]  /*0fa0*/  FADD.FTZ R158, R53.reuse, R158 ;  /* 0x0000009e359e7221 */ /* 0x040fe20000010000 */
[----:B------:R-:W-:Y:S01]  /*0fb0*/  FFMA.FTZ R160, R53, R51, R160 ;  /* 0x0000003335a07223 */ /* 0x000fe200000100a0 */
[----:B------:R-:W-:Y:S01]  /*0fc0*/  FMUL.FTZ R188, R132, R53 ;  /* 0x0000003584bc7220 */ /* 0x000fe20000410000 */
[----:B------:R-:W-:Y:S01]  /*0fd0*/  FFMA.FTZ R33, R87, R90, R34 ;  /* 0x0000005a57217223 */ /* 0x000fe20000010022 */
[C---:B------:R-:W-:Y:S01]  /*0fe0*/  FADD.FTZ R157, R54.reuse, R157 ;  /* 0x0000009d369d7221 */ /* 0x040fe20000010000 */
[----:B------:R-:W-:Y:S01]  /*0ff0*/  FFMA.FTZ R159, R54, R52, R159 ;  /* 0x00000034369f7223 */ /* 0x000fe2000001009f */
[----:B------:R-:W-:Y:S01]  /*1000*/  FMUL.FTZ R53, R117, R54 ;  /* 0x0000003675357220 */ /* 0x000fe20000410000 */
[----:B------:R-:W-:Y:S01]  /*1010*/  FMUL.FTZ R54, R180, R35 ;  /* 0x00000023b4367220 */ /* 0x000fe20000410000 */
        /* <DEDUP_REMOVED lines=8> */
[----:B------:R-:W-:-:S02]  /*10a0*/  FFMA.FTZ R32, R91, R100, R32 ;  /* 0x000000645b207223 */ /* 0x000fc40000010020 */
[----:B------:R-:W-:Y:S02]  /*10b0*/  FADD.FTZ R34, R35, R186 ;  /* 0x000000ba23227221 */ /* 0x000fe40000010000 */
[----:B------:R-:W-:Y:S02]  /*10c0*/  FFMA.FTZ R35, R95, R186, R32 ;  /* 0x000000ba5f237223 */ /* 0x000fe40000010020 */
[----:B------:R-:W-:Y:S02]  /*10d0*/  FADD.FTZ R33, R34, R97 ;  /* 0x0000006122217221 */ /* 0x000fe40000010000 */
[----:B------:R-:W-:Y:S02]  /*10e0*/  FFMA.FTZ R32, R50, R97, R35 ;  /* 0x0000006132207223 */ /* 0x000fe40000010023 */
[----:B------:R-:W-:Y:S02]  /*10f0*/  FADD.FTZ R34, R33, R188 ;  /* 0x000000bc21227221 */ /* 0x000fe40000010000 */
[----:B------:R-:W-:Y:S01]  /*1100*/  FFMA.FTZ R33, R51, R188, R32 ;  /* 0x000000bc33217223 */ /* 0x000fe20000010020 */
        /* <DEDUP_REMOVED lines=23> */
[C---:B------:R-:W-:Y:S01]  /*1280*/  FMUL.FTZ R193, R180.reuse, R59 ;  /* 0x0000003bb4c17220 */ /* 0x040fe20000410000 */
[----:B------:R-:W-:Y:S01]  /*1290*/  FFMA.FTZ R32, R191, R196, R32 ;  /* 0x000000c4bf207223 */ /* 0x000fe20000010020 */
[C---:B------:R-:W-:Y:S01]  /*12a0*/  FADD.FTZ R164, R55.reuse, R164 ;  /* 0x000000a437a47221 */ /* 0x040fe20000010000 */
[----:B------:R-:W-:Y:S01]  /*12b0*/  FFMA.FTZ R114, R55, R99, R114 ;  /* 0x0000006337727223 */ /* 0x000fe20000010072 */
[----:B------:R-:W-:Y:S01]  /*12c0*/  FADD.FTZ R57, -R105, R66 ;  /* 0x0000004269397221 */ /* 0x000fe20000010100 */
[C---:B------:R-:W-:Y:S01]  /*12d0*/  FMUL.FTZ R56, R180.reuse, R65 ;  /* 0x00000041b4387220 */ /* 0x040fe20000410000 */
[----:B------:R-:W-:Y:S01]  /*12e0*/  FMUL.FTZ R55, R123, R68 ;  /* 0x000000447b377220 */ /* 0x000fe20000410000 */
[----:B------:R-:W-:Y:S01]  /*12f0*/  FADD.FTZ R34, R33, R198 ;  /* 0x000000c621227221 */ /* 0x000fe20000010000 */
[----:B------:R-:W-:Y:S01]  /*1300*/  FFMA.FTZ R33, R193, R198, R32 ;  /* 0x000000c6c1217223 */ /* 0x000fe20000010020 */
[----:B------:R-:W-:Y:S01]  /*1310*/  FADD.FTZ R67, -R105, R67 ;  /* 0x0000004369437221 */ /* 0x000fe20000010100 */
        /* <DEDUP_REMOVED lines=9> */
[----:B------:R-:W-:Y:S01]  /*13b0*/  FADD.FTZ R59, -R105, R72 ;  /* 0x00000048693b7221 */ /* 0x000fe20000010100 */
[----:B------:R-:W-:Y:S01]  /*13c0*/  FMUL.FTZ R70, R125, R70 ;  /* 0x000000467d467220 */ /* 0x000fe20000410000 */
[----:B------:R-:W-:Y:S01]  /*13d0*/  FADD.FTZ R35, R32, R69 ;  /* 0x0000004520237221 */ /* 0x000fe20000010000 */
[----:B------:R-:W-:Y:S01]  /*13e0*/  FFMA.FTZ R32, R56, R69, R33 ;  /* 0x0000004538207223 */ /* 0x000fe20000010021 */
[C---:B------:R-:W-:Y:S01]  /*13f0*/  FADD.FTZ R170, R71.reuse, R170 ;  /* 0x000000aa47aa7221 */ /* 0x040fe20000010000 */
[----:B------:R-:W-:Y:S01]  /*1400*/  FFMA.FTZ R108, R71, R58, R108 ;  /* 0x0000003a476c7223 */ /* 0x000fe2000001006c */
[----:B------:R-:W-:Y:S01]  /*1410*/  FADD.FTZ R73, -R105, R73 ;  /* 0x0000004969497221 */ /* 0x000fe20000010100 */
        /* <DEDUP_REMOVED lines=74> */
.L_x_9468:
[----:B------:R-:W3:Y:S01]  /*18c0*/  S2R R37, SR_CgaCtaId ;  /* 0x0000000000257919 */ /* 0x000ee20000008800 */
[----:B------:R-:W-:Y:S01]  /*18d0*/  LOP3.LUT P3, RZ, R184, 0xff, RZ, 0xc0, !PT ;  /* 0x000000ffb8ff7812 */ /* 0x000fe2000786c0ff */
[----:B--2---:R-:W-:Y:S01]  /*18e0*/  FADD.FTZ R49, R32, R49 ;  /* 0x0000003120317221 */ /* 0x004fe20000010000 */
[----:B------:R-:W-:Y:S01]  /*18f0*/  PLOP3.LUT P0, PT, PT, PT, PT, 0x80, 0x0 ;  /* 0x000000000000781c */ /* 0x000fe20003f0f070 */
[----:B-1----:R-:W-:Y:S01]  /*1900*/  FADD.FTZ R48, R35, R48 ;  /* 0x0000003023307221 */ /* 0x002fe20000010000 */
[----:B------:R-:W-:Y:S01]  /*1910*/  @!P2 PLOP3.LUT P0, PT, P3, PT, PT, 0x80, 0x0 ;  /* 0x000000000000a81c */ /* 0x000fe20001f0f070 */
[----:B------:R-:W-:Y:S05]  /*1920*/  WARPSYNC.ALL ;  /* 0x0000000000007948 */ /* 0x000fea0003800000 */
[----:B------:R-:W-:-:S02]  /*1930*/  SHF.R.U32.HI R33, RZ, 0x5, R0 ;  /* 0x00000005ff217819 */ /* 0x000fc40000011600 */
[----:B------:R-:W-:Y:S02]  /*1940*/  MOV R36, 0x400 ;  /* 0x0000040000247802 */ /* 0x000fe40000000f00 */
[C---:B------:R-:W-:Y:S02]  /*1950*/  @!P2 LOP3.LUT R34, R33.reuse, 0x7fffff8, RZ, 0xc0, !PT ;  /* 0x07fffff82122a812 */ /* 0x040fe400078ec0ff */
[----:B------:R-:W-:Y:S02]  /*1960*/  LOP3.LUT R65, R33, 0x7fffff8, RZ, 0xc0, !PT ;  /* 0x07fffff821417812 */ /* 0x000fe400078ec0ff */
[----:B------:R-:W-:Y:S02]  /*1970*/  @!P0 IADD3 R34, R34, 0x8, RZ ;  /* 0x0000000822228810 */ /* 0x000fe40007ffe0ff */
[----:B------:R-:W-:Y:S02]  /*1980*/  @!P3 IADD3 R65, R65, 0x8, RZ ;  /* 0x000000084141b810 */ /* 0x000fe40007ffe0ff */
[----:B------:R-:W-:-:S02]  /*1990*/  @!P2 LOP3.LUT R33, R34, 0x7, R33, 0xf8, !PT ;  /* 0x000000072221a812 */ /* 0x000fc400078ef821 */
[----:B------:R-:W-:Y:S02]  /*19a0*/  ISETP.NE.U32.AND P0, PT, R80, RZ, PT ;  /* 0x000000ff5000720c */ /* 0x000fe40003f05070 */
[C---:B-----5:R-:W-:Y:S02]  /*19b0*/  LOP3.LUT P6, RZ, R102.reuse, 0xff00, RZ, 0xc0, !PT ;  /* 0x0000ff0066ff7812 */ /* 0x060fe400078cc0ff */
[----:B------:R-:W-:Y:S02]  /*19c0*/  ISETP.NE.AND.EX P0, PT, R81, RZ, PT, P0 ;  /* 0x000000ff5100720c */ /* 0x000fe40003f05300 */
[----:B------:R-:W-:Y:S02]  /*19d0*/  LOP3.LUT P5, RZ, R102, 0xff0000, RZ, 0xc0, !PT ;  /* 0x00ff000066ff7812 */ /* 0x000fe400078ac0ff */
[----:B---3--:R-:W-:-:S04]  /*19e0*/  LEA R36, R37, R36, 0x18 ;  /* 0x0000002425247211 */ /* 0x008fc800078ec0ff */
[-C--:B------:R-:W-:Y:S02]  /*19f0*/  @!P2 LEA R64, R33, R36.reuse, 0x3 ;  /* 0x000000242140a211 */ /* 0x080fe400078e18ff */
[----:B------:R-:W-:-:S03]  /*1a00*/  LEA R65, R65, R36, 0x3 ;  /* 0x0000002441417211 */ /* 0x000fc600078e18ff */
[----:B------:R-:W-:Y:S01]  /*1a10*/  @!P2 STS.64 [R64+0x6000], R48 ;  /* 0x006000304000a388 */ /* 0x000fe20000000a00 */
[----:B------:R-:W-:Y:S01]  /*1a20*/  BAR.SYNC.DEFER_BLOCKING 0x0 ;  /* 0x0000000000007b1d */ /* 0x000fe20000010000 */
[----:B------:R-:W-:-:S05]  /*1a30*/  LOP3.LUT P2, RZ, R102, 0xff000000, RZ, 0xc0, !PT ;  /* 0xff00000066ff7812 */ /* 0x000fca000784c0ff */
        /* <DEDUP_REMOVED lines=34> */
[----:B------:R-:W-:Y:S01]  /*1c60*/  FFMA.FTZ R87, R87, R65, R64 ;  /* 0x0000004157577223 */ /* 0x000fe20000010040 */
[----:B------:R-:W-:Y:S01]  /*1c70*/  FMUL.FTZ R74, R180, R95 ;  /* 0x0000005fb44a7220 */ /* 0x000fe20000410000 */
[----:B------:R-:W-:Y:S01]  /*1c80*/  @P0 FADD.FTZ R68, R7, R68 ;  /* 0x0000004407440221 */ /* 0x000fe20000010000 */
[----:B------:R-:W-:Y:S01]  /*1c90*/  @P0 FADD.FTZ R67, R4, R67 ;  /* 0x0000004304430221 */ /* 0x000fe20000010000 */
[----:B------:R-:W-:Y:S01]  /*1ca0*/  FADD.FTZ R87, R90, -R87 ;  /* 0x800000575a577221 */ /* 0x000fe20000010000 */
[----:B------:R-:W-:Y:S01]  /*1cb0*/  FFMA.FTZ R83, R83, R65, R64 ;  /* 0x0000004153537223 */ /* 0x000fe20000010040 */
[-C--:B------:R-:W-:Y:S01]  /*1cc0*/  FMUL.FTZ R2, R68, R182.reuse ;  /* 0x000000b644027220 */ /* 0x080fe20000410000 */
[----:B------:R-:W-:Y:S01]  /*1cd0*/  @P0 FADD.FTZ R74, R11, R74 ;  /* 0x0000004a0b4a0221 */ /* 0x000fe20000010000 */
[C---:B------:R-:W-:Y:S01]  /*1ce0*/  FMUL.FTZ R66, R180.reuse, R85 ;  /* 0x00000055b4427220 */ /* 0x040fe20000410000 */
[----:B------:R-:W-:Y:S01]  /*1cf0*/  FMUL.FTZ R87, R180, R87 ;  /* 0x00000057b4577220 */ /* 0x000fe20000410000 */
[----:B------:R-:W-:Y:S01]  /*1d00*/  FMUL.FTZ R47, R2, UR11 ;  /* 0x0000000b022f7c20 */ /* 0x000fe20008410000 */
[-C--:B------:R-:W-:Y:S01]  /*1d10*/  FMUL.FTZ R2, R67, R182.reuse ;  /* 0x000000b643027220 */ /* 0x080fe20000410000 */
[----:B------:R-:W-:Y:S01]  /*1d20*/  FADD.FTZ R83, R86, -R83 ;  /* 0x8000005356537221 */ /* 0x000fe20000010000 */
[-CC-:B------:R-:W-:Y:S01]  /*1d30*/  FFMA.FTZ R88, R88, R65.reuse, R64.reuse ;  /* 0x0000004158587223 */ /* 0x180fe20000010040 */
[----:B------:R-:W-:Y:S01]  /*1d40*/  FFMA.FTZ R99, R99, R65, R64 ;  /* 0x0000004163637223 */ /* 0x000fe20000010040 */
[----:B------:R-:W-:Y:S01]  /*1d50*/  FMUL.FTZ R2, R2, UR11 ;  /* 0x0000000b02027c20 */ /* 0x000fe20008410000 */
[----:B------:R-:W-:Y:S01]  /*1d60*/  @P0 FADD.FTZ R66, R5, R66 ;  /* 0x0000004205420221 */ /* 0x000fe20000010000 */
[----:B------:R-:W-:Y:S01]  /*1d70*/  @P0 FADD.FTZ R87, R8, R87 ;  /* 0x0000005708570221 */ /* 0x000fe20000010000 */
[----:B------:R-:W-:Y:S01]  /*1d80*/  FMUL.FTZ R83, R180, R83 ;  /* 0x00000053b4537220 */ /* 0x000fe20000410000 */
[----:B------:R-:W-:Y:S01]  /*1d90*/  FADD.FTZ R93, R93, -R88 ;  /* 0x800000585d5d7221 */ /* 0x000fe20000010000 */
[----:B------:R-:W-:Y:S01]  /*1da0*/  SEL R44, R2, RZ, P4 ;  /* 0x000000ff022c7207 */ /* 0x000fe20002000000 */
[-C--:B------:R-:W-:Y:S01]  /*1db0*/  FMUL.FTZ R2, R74, R182.reuse ;  /* 0x000000b64a027220 */ /* 0x080fe20000410000 */
[----:B------:R-:W-:Y:S01]  /*1dc0*/  FADD.FTZ R99, R190, -R99 ;  /* 0x80000063be637221 */ /* 0x000fe20000010000 */
[--C-:B------:R-:W-:Y:S01]  /*1dd0*/  FFMA.FTZ R91, R91, R65, R64.reuse ;  /* 0x000000415b5b7223 */ /* 0x100fe20000010040 */
[-C--:B------:R-:W-:Y:S01]  /*1de0*/  FMUL.FTZ R3, R66, R182.reuse ;  /* 0x000000b642037220 */ /* 0x080fe20000410000 */
[----:B------:R-:W-:Y:S01]  /*1df0*/  FMUL.FTZ R43, R2, UR11 ;  /* 0x0000000b022b7c20 */ /* 0x000fe20008410000 */
[-C--:B------:R-:W-:Y:S01]  /*1e00*/  FMUL.FTZ R2, R87, R182.reuse ;  /* 0x000000b657027220 */ /* 0x080fe20000410000 */
[----:B------:R-:W-:Y:S01]  /*1e10*/  @P0 FADD.FTZ R83, R6, R83 ;  /* 0x0000005306530221 */ /* 0x000fe20000010000 */
[C---:B------:R-:W-:Y:S01]  /*1e20*/  FMUL.FTZ R72, R180.reuse, R93 ;  /* 0x0000005db4487220 */ /* 0x040fe20000410000 */
[----:B------:R-:W-:Y:S01]  /*1e30*/  FMUL.FTZ R82, R180, R99 ;  /* 0x00000063b4527220 */ /* 0x000fe20000410000 */
[----:B------:R-:W-:Y:S01]  /*1e40*/  FADD.FTZ R91, R100, -R91 ;  /* 0x8000005b645b7221 */ /* 0x000fe20000010000 */
[----:B------:R-:W-:Y:S01]  /*1e50*/  FMUL.FTZ R3, R3, UR11 ;  /* 0x0000000b03037c20 */ /* 0x000fe20008410000 */
[----:B------:R-:W-:Y:S01]  /*1e60*/  SEL R47, R47, RZ, P2 ;  /* 0x000000ff2f2f7207 */ /* 0x000fe20001000000 */
[----:B------:R-:W-:Y:S01]  /*1e70*/  FMUL.FTZ R2, R2, UR11 ;  /* 0x0000000b02027c20 */ /* 0x000fe20008410000 */
[----:B------:R-:W-:Y:S01]  /*1e80*/  FFMA.FTZ R51, R51, R65, R64 ;  /* 0x0000004133337223 */ /* 0x000fe20000010040 */
[-C--:B------:R-:W-:Y:S01]  /*1e90*/  FMUL.FTZ R32, R83, R182.reuse ;  /* 0x000000b653207220 */ /* 0x080fe20000410000 */
[----:B------:R-:W-:Y:S01]  /*1ea0*/  LOP3.LUT P2, RZ, R104, 0xff, RZ, 0xc0, !PT ;  /* 0x000000ff68ff7812 */ /* 0x000fe2000784c0ff */
[----:B------:R-:W-:Y:S01]  /*1eb0*/  @P0 FADD.FTZ R72, R9, R72 ;  /* 0x0000004809480221 */ /* 0x000fe20000010000 */
[----:B------:R-:W-:Y:S01]  /*1ec0*/  @P0 FADD.FTZ R82, R15, R82 ;  /* 0x000000520f520221 */ /* 0x000fe20000010000 */
[----:B------:R-:W-:Y:S01]  /*1ed0*/  FMUL.FTZ R91, R180, R91 ;  /* 0x0000005bb45b7220 */ /* 0x000fe20000410000 */
[----:B------:R-:W-:Y:S01]  /*1ee0*/  FADD.FTZ R51, R188, -R51 ;  /* 0x80000033bc337221 */ /* 0x000fe20000010000 */
[----:B------:R-:W-:Y:S01]  /*1ef0*/  FMUL.FTZ R32, R32, UR11 ;  /* 0x0000000b20207c20 */ /* 0x000fe20008410000 */
[----:B------:R-:W-:Y:S01]  /*1f00*/  SEL R45, R3, RZ, P6 ;  /* 0x000000ff032d7207 */ /* 0x000fe20003000000 */
[--C-:B------:R-:W-:Y:S01]  /*1f10*/  FFMA.FTZ R193, R193, R65, R64.reuse ;  /* 0x00000041c1c17223 */ /* 0x100fe20000010040 */
[----:B------:R-:W-:Y:S01]  /*1f20*/  SEL R40, R2, RZ, P2 ;  /* 0x000000ff02287207 */ /* 0x000fe20001000000 */
[-C--:B------:R-:W-:Y:S01]  /*1f30*/  FMUL.FTZ R3, R72, R182.reuse ;  /* 0x000000b648037220 */ /* 0x080fe20000410000 */
[-C--:B------:R-:W-:Y:S01]  /*1f40*/  FMUL.FTZ R2, R82, R182.reuse ;  /* 0x000000b652027220 */ /* 0x080fe20000410000 */
[----:B------:R-:W-:Y:S01]  /*1f50*/  @P0 FADD.FTZ R91, R10, R91 ;  /* 0x0000005b0a5b0221 */ /* 0x000fe20000010000 */
[----:B------:R-:W-:Y:S01]  /*1f60*/  FMUL.FTZ R80, R180, R51 ;  /* 0x00000033b4507220 */ /* 0x000fe20000410000 */
[-CC-:B------:R-:W-:Y:S01]  /*1f70*/  FFMA.FTZ R52, R52, R65.reuse, R64.reuse ;  /* 0x0000004134347223 */ /* 0x180fe20000010040 */
[----:B------:R-:W-:Y:S01]  /*1f80*/  FADD.FTZ R193, R198, -R193 ;  /* 0x800000c1c6c17221 */ /* 0x000fe20000010000 */
[----:B------:R-:W-:Y:S01]  /*1f90*/  SEL R46, R32, RZ, P5 ;  /* 0x000000ff202e7207 */ /* 0x000fe20002800000 */
[----:B------:R-:W-:Y:S01]  /*1fa0*/  FMUL.FTZ R3, R3, UR11 ;  /* 0x0000000b03037c20 */ /* 0x000fe20008410000 */
[----:B------:R-:W-:Y:S01]  /*1fb0*/  FFMA.FTZ R191, R191, R65, R64 ;  /* 0x00000041bfbf7223 */ /* 0x000fe20000010040 */
[----:B------:R-:W-:Y:S01]  /*1fc0*/  FMUL.FTZ R2, R2, UR11 ;  /* 0x0000000b02027c20 */ /* 0x000fe20008410000 */
[----:B------:R-:W-:Y:S01]  /*1fd0*/  LOP3.LUT P5, RZ, R104, 0xff00, RZ, 0xc0, !PT ;  /* 0x0000ff0068ff7812 */ /* 0x000fe200078ac0ff */
[-C--:B------:R-:W-:Y:S01]  /*1fe0*/  FMUL.FTZ R32, R91, R182.reuse ;  /* 0x000000b65b207220 */ /* 0x080fe20000410000 */
[----:B------:R-:W-:Y:S01]  /*1ff0*/  LOP3.LUT P2, RZ, R94, 0xff000000, RZ, 0xc0, !PT ;  /* 0xff0000005eff7812 */ /* 0x000fe2000784c0ff */
[----:B------:R-:W-:Y:S01]  /*2000*/  @P0 FADD.FTZ R80, R13, R80 ;  /* 0x000000500d500221 */ /* 0x000fe20000010000 */
[----:B------:R-:W-:Y:S01]  /*2010*/  FADD.FTZ R53, R53, -R52 ;  /* 0x8000003435357221 */ /* 0x000fe20000010000 */
[----:B------:R-:W-:Y:S01]  /*2020*/  FMUL.FTZ R86, R180, R193 ;  /* 0x000000c1b4567220 */ /* 0x000fe20000410000 */
[----:B------:R-:W-:Y:S01]  /*2030*/  FFMA.FTZ R50, R50, R65, R64 ;  /* 0x0000004132327223 */ /* 0x000fe20000010040 */
[----:B------:R-:W-:Y:S01]  /*2040*/  FADD.FTZ R191, R196, -R191 ;  /* 0x800000bfc4bf7221 */ /* 0x000fe20000010000 */
[----:B------:R-:W-:Y:S01]  /*2050*/  FMUL.FTZ R32, R32, UR11 ;  /* 0x0000000b20207c20 */ /* 0x000fe20008410000 */
[----:B------:R-:W-:Y:S01]  /*2060*/  SEL R41, R3, RZ, P5 ;  /* 0x000000ff03297207 */ /* 0x000fe20002800000 */
[-C--:B------:R-:W-:Y:S01]  /*2070*/  FMUL.FTZ R33, R80, R182.reuse ;  /* 0x000000b650217220 */ /* 0x080fe20000410000 */
[----:B------:R-:W-:Y:S01]  /*2080*/  SEL R39, R2, RZ, P2 ;  /* 0x000000ff02277207 */ /* 0x000fe20001000000 */
[----:B------:R-:W-:Y:S01]  /*2090*/  FMUL.FTZ R73, R180, R53 ;  /* 0x00000035b4497220 */ /* 0x000fe20000410000 */
[----:B------:R-:W-:Y:S01]  /*20a0*/  LOP3.LUT P6, RZ, R104, 0xff0000, RZ, 0xc0, !PT ;  /* 0x00ff000068ff7812 */ /* 0x000fe200078cc0ff */
[----:B------:R-:W0:Y:S01]  /*20b0*/  LDC.64 R2, c[0x0][0x2f8] ;  /* 0x0000be00ff027b82 */ /* 0x000e220000000a00 */
[----:B------:R-:W-:Y:S01]  /*20c0*/  @P0 FADD.FTZ R86, R19, R86 ;  /* 0x0000005613560221 */ /* 0x000fe20000010000 */
[----:B------:R-:W-:Y:S01]  /*20d0*/  FADD.FTZ R97, R97, -R50 ;  /* 0x8000003261617221 */ /* 0x000fe20000010000 */
[----:B------:R-:W-:Y:S01]  /*20e0*/  FMUL.FTZ R191, R180, R191 ;  /* 0x000000bfb4bf7220 */ /* 0x000fe20000410000 */
[----:B------:R-:W-:Y:S01]  /*20f0*/  SEL R42, R32, RZ, P6 ;  /* 0x000000ff202a7207 */ /* 0x000fe20003000000 */
[----:B------:R-:W-:Y:S01]  /*2100*/  FMUL.FTZ R33, R33, UR11 ;  /* 0x0000000b21217c20 */ /* 0x000fe20008410000 */
[----:B------:R-:W-:Y:S01]  /*2110*/  LOP3.LUT P6, RZ, R94, 0xff00, RZ, 0xc0, !PT ;  /* 0x0000ff005eff7812 */ /* 0x000fe200078cc0ff */
[----:B------:R-:W-:Y:S01]  /*2120*/  @P0 FADD.FTZ R73, R14, R73 ;  /* 0x000000490e490221 */ /* 0x000fe20000010000 */
[----:B------:R-:W-:Y:S01]  /*2130*/  ISETP.NE.U32.AND P2, PT, RZ, UR12, PT ;  /* 0x0000000cff007c0c */ /* 0x000fe2000bf45070 */
[-C--:B------:R-:W-:Y:S01]  /*2140*/  FMUL.FTZ R35, R86, R182.reuse ;  /* 0x000000b656237220 */ /* 0x080fe20000410000 */
[----:B------:R-:W-:Y:S01]  /*2150*/  FMUL.FTZ R97, R180, R97 ;  /* 0x00000061b4617220 */ /* 0x000fe20000410000 */
[----:B------:R-:W-:Y:S01]  /*2160*/  @P0 FADD.FTZ R191, R18, R191 ;  /* 0x000000bf12bf0221 */ /* 0x000fe20000010000 */
[-C--:B------:R-:W-:Y:S01]  /*2170*/  FMUL.FTZ R32, R73, R182.reuse ;  /* 0x000000b649207220 */ /* 0x080fe20000410000 */
[----:B------:R-:W-:Y:S01]  /*2180*/  FMUL.FTZ R35, R35, UR11 ;  /* 0x0000000b23237c20 */ /* 0x000fe20008410000 */
[----:B------:R-:W-:Y:S01]  /*2190*/  SEL R37, R33, RZ, P6 ;  /* 0x000000ff21257207 */ /* 0x000fe20003000000 */
[----:B------:R-:W-:Y:S01]  /*21a0*/  @P0 FADD.FTZ R97, R12, R97 ;  /* 0x000000610c610221 */ /* 0x000fe20000010000 */
[----:B------:R-:W-:Y:S01]  /*21b0*/  ISETP.NE.AND.EX P2, PT, RZ, UR13, PT, P2 ;  /* 0x0000000dff007c0c */ /* 0x000fe2000bf45320 */
[-C--:B------:R-:W-:Y:S01]  /*21c0*/  FMUL.FTZ R34, R191, R182.reuse ;  /* 0x000000b6bf227220 */ /* 0x080fe20000410000 */
[----:B------:R-:W-:Y:S01]  /*21d0*/  LOP3.LUT P6, RZ, R96, 0xff000000, RZ, 0xc0, !PT ;  /* 0xff00000060ff7812 */ /* 0x000fe200078cc0ff */
[-CC-:B------:R-:W-:Y:S01]  /*21e0*/  FFMA.FTZ R101, R101, R65.reuse, R64.reuse ;  /* 0x0000004165657223 */ /* 0x180fe20000010040 */
[----:B------:R-:W-:Y:S01]  /*21f0*/  FFMA.FTZ R103, R103, R65, R64 ;  /* 0x0000004167677223 */ /* 0x000fe20000010040 */
[----:B------:R-:W-:Y:S01]  /*2200*/  FMUL.FTZ R38, R32, UR11 ;  /* 0x0000000b20267c20 */ /* 0x000fe20008410000 */
[----:B------:R-:W-:Y:S01]  /*2210*/  LOP3.LUT P4, RZ, R104, 0xff000000, RZ, 0xc0, !PT ;  /* 0xff00000068ff7812 */ /* 0x000fe2000788c0ff */
[----:B------:R-:W-:Y:S01]  /*2220*/  FMUL.FTZ R32, R97, R182 ;  /* 0x000000b661207220 */ /* 0x000fe20000410000 */
[----:B------:R-:W-:Y:S01]  /*2230*/  FMUL.FTZ R34, R34, UR11 ;  /* 0x0000000b22227c20 */ /* 0x000fe20008410000 */
[----:B------:R-:W-:Y:S01]  /*2240*/  SEL R35, R35, RZ, P6 ;  /* 0x000000ff23237207 */ /* 0x000fe20003000000 */
[----:B------:R-:W-:Y:S01]  /*2250*/  FADD.FTZ R101, R192, -R101 ;  /* 0x80000065c0657221 */ /* 0x000fe20000010000 */
[----:B------:R-:W-:Y:S01]  /*2260*/  LOP3.LUT P6, RZ, R96, 0xff0000, RZ, 0xc0, !PT ;  /* 0x00ff000060ff7812 */ /* 0x000fe200078cc0ff */
[----:B------:R-:W-:Y:S01]  /*2270*/  FADD.FTZ R103, R194, -R103 ;  /* 0x80000067c2677221 */ /* 0x000fe20000010000 */
[----:B------:R-:W-:Y:S01]  /*2280*/  SEL R43, R43, RZ, P4 ;  /* 0x000000ff2b2b7207 */ /* 0x000fe20002000000 */
[----:B------:R-:W-:Y:S01]  /*2290*/  FMUL.FTZ R32, R32, UR11 ;  /* 0x0000000b20207c20 */ /* 0x000fe20008410000 */
[----:B------:R-:W-:Y:S01]  /*22a0*/  LOP3.LUT P4, RZ, R94, 0xff, RZ, 0xc0, !PT ;  /* 0x000000ff5eff7812 */ /* 0x000fe2000788c0ff */
[----:B------:R-:W-:Y:S01]  /*22b0*/  FMUL.FTZ R101, R180, R101 ;  /* 0x00000065b4657220 */ /* 0x000fe20000410000 */
[----:B------:R-:W-:Y:S01]  /*22c0*/  LOP3.LUT P5, RZ, R94, 0xff0000, RZ, 0xc0, !PT ;  /* 0x00ff00005eff7812 */ /* 0x000fe200078ac0ff */
[----:B------:R-:W-:Y:S01]  /*22d0*/  FMUL.FTZ R84, R180, R103 ;  /* 0x00000067b4547220 */ /* 0x000fe20000410000 */
[----:B------:R-:W-:Y:S01]  /*22e0*/  SEL R34, R34, RZ, P6 ;  /* 0x000000ff22227207 */ /* 0x000fe20003000000 */
[----:B------:R-:W-:Y:S01]  /*22f0*/  @P0 FADD.FTZ R101, R16, R101 ;  /* 0x0000006510650221 */ /* 0x000fe20000010000 */
[----:B------:R-:W-:Y:S01]  /*2300*/  ISETP.NE.U32.AND P6, PT, RZ, UR12, PT ;  /* 0x0000000cff007c0c */ /* 0x000fe2000bfc5070 */
[----:B------:R-:W-:Y:S01]  /*2310*/  @P0 FADD.FTZ R84, R17, R84 ;  /* 0x0000005411540221 */ /* 0x000fe20000010000 */
[----:B------:R-:W-:-:S02]  /*2320*/  SEL R38, R38, RZ, P5 ;  /* 0x000000ff26267207 */ /* 0x000fc40002800000 */
[----:B------:R-:W-:Y:S01]  /*2330*/  SEL R36, R32, RZ, P4 ;  /* 0x000000ff20247207 */ /* 0x000fe20002000000 */
[----:B0-----:R-:W-:Y:S01]  /*2340*/  IMAD.WIDE.U32 R32, R189, 0x10, R2 ;  /* 0x00000010bd207825 */ /* 0x001fe200078e0002 */
[C---:B------:R-:W-:Y:S02]  /*2350*/  LOP3.LUT P5, RZ, R96.reuse, 0xff, RZ, 0xc0, !PT ;  /* 0x000000ff60ff7812 */ /* 0x040fe400078ac0ff */
[----:B------:R-:W-:Y:S02]  /*2360*/  LOP3.LUT P4, RZ, R96, 0xff00, RZ, 0xc0, !PT ;  /* 0x0000ff0060ff7812 */ /* 0x000fe4000788c0ff */
[----:B------:R-:W-:Y:S01]  /*2370*/  ISETP.NE.AND.EX P6, PT, RZ, UR13, PT, P6 ;  /* 0x0000000dff007c0c */ /* 0x000fe2000bfc5360 */
[----:B------:R-:W-:-:S12]  /*2380*/  @!P2 BRA `(.L_x_9452) ;  /* 0x00000000001ca947 */ /* 0x000fd80003800000 */
[----:B------:R-:W0:Y:S01]  /*2390*/  LDC.64 R48, c[0x0][0x308] ;  /* 0x0000c200ff307b82 */ /* 0x000e220000000a00 */
[----:B------:R-:W-:Y:S02]  /*23a0*/  SEL R51, R68, R31, P6 ;  /* 0x0000001f44337207 */ /* 0x000fe40003000000 */
[----:B------:R-:W-:Y:S01]  /*23b0*/  SEL R50, R83, R30, P6 ;  /* 0x0000001e53327207 */ /* 0x000fe20003000000 */
[----:B0-----:R-:W-:Y:S01]  /*23c0*/  IMAD.WIDE.U32 R52, R189, 0x10, R48 ;  /* 0x00000010bd347825 */ /* 0x001fe200078e0030 */
[----:B------:R-:W-:Y:S02]  /*23d0*/  SEL R49, R66, R29, P6 ;  /* 0x0000001d42317207 */ /* 0x000fe40003000000 */
[----:B------:R-:W-:-:S05]  /*23e0*/  SEL R48, R67, R28, P6 ;  /* 0x0000001c43307207 */ /* 0x000fca0003000000 */
[----:B------:R0:W-:Y:S02]  /*23f0*/  STG.E.128 desc[UR4][R52.64], R48 ;  /* 0x0000003034007986 */ /* 0x0001e4000c101d04 */
.L_x_9452:
[----:B------:R1:W-:Y:S01]  /*2400*/  STG.E.128 desc[UR4][R32.64], R44 ;  /* 0x0000002c20007986 */ /* 0x0003e2000c101d04 */
[----:B0-----:R-:W-:-:S04]  /*2410*/  IMAD.WIDE.U32 R48, R187, 0x10, R2 ;  /* 0x00000010bb307825 */ /* 0x001fc800078e0002 */
[-C--:B------:R-:W-:Y:S01]  /*2420*/  FMUL.FTZ R50, R101, R182.reuse ;  /* 0x000000b665327220 */ /* 0x080fe20000410000 */
[----:B------:R-:W-:Y:S01]  /*2430*/  FMUL.FTZ R51, R84, R182 ;  /* 0x000000b654337220 */ /* 0x000fe20000410000 */
[----:B------:R-:W-:Y:S06]  /*2440*/  @!P2 BRA `(.L_x_9453) ;  /* 0x00000000001ca947 */ /* 0x000fec0003800000 */
[----:B-1----:R-:W0:Y:S01]  /*2450*/  LDC.64 R32, c[0x0][0x308] ;  /* 0x0000c200ff207b82 */ /* 0x002e220000000a00 */
[----:B------:R-:W-:Y:S02]  /*2460*/  SEL R47, R74, R31, P6 ;  /* 0x0000001f4a2f7207 */ /* 0x000fe40003000000 */
[----:B------:R-:W-:Y:S02]  /*2470*/  SEL R46, R91, R30, P6 ;  /* 0x0000001e5b2e7207 */ /* 0x000fe40003000000 */
[----:B------:R-:W-:Y:S02]  /*2480*/  SEL R45, R72, R29, P6 ;  /* 0x0000001d482d7207 */ /* 0x000fe40003000000 */
[----:B------:R-:W-:Y:S01]  /*2490*/  SEL R44, R87, R28, P6 ;  /* 0x0000001c572c7207 */ /* 0x000fe20003000000 */
[----:B0-----:R-:W-:-:S05]  /*24a0*/  IMAD.WIDE.U32 R32, R187, 0x10, R32 ;  /* 0x00000010bb207825 */ /* 0x001fca00078e0020 */
[----:B------:R0:W-:Y:S02]  /*24b0*/  STG.E.128 desc[UR4][R32.64], R44 ;  /* 0x0000002c20007986 */ /* 0x0001e4000c101d04 */
.L_x_9453:
[----:B------:R2:W-:Y:S01]  /*24c0*/  STG.E.128 desc[UR4][R48.64], R40 ;  /* 0x0000002830007986 */ /* 0x0005e2000c101d04 */
[----:B01----:R-:W-:-:S04]  /*24d0*/  IMAD.WIDE.U32 R44, R185, 0x10, R2 ;  /* 0x00000010b92c7825 */ /* 0x003fc800078e0002 */
[----:B------:R-:W-:Y:S01]  /*24e0*/  FMUL.FTZ R50, R50, UR11 ;  /* 0x0000000b32327c20 */ /* 0x000fe20008410000 */
[----:B------:R-:W-:Y:S01]  /*24f0*/  FMUL.FTZ R51, R51, UR11 ;  /* 0x0000000b33337c20 */ /* 0x000fe20008410000 */
        /* <DEDUP_REMOVED lines=8> */
.L_x_9454:
[----:B------:R1:W-:Y:S01]  /*2580*/  STG.E.128 desc[UR4][R44.64], R36 ;  /* 0x000000242c007986 */ /* 0x0003e2000c101d04 */
[----:B0-2---:R-:W-:Y:S01]  /*2590*/  IMAD.WIDE.U32 R40, R183, 0x10, R2 ;  /* 0x00000010b7287825 */ /* 0x005fe200078e0002 */
[----:B------:R-:W-:Y:S02]  /*25a0*/  SEL R33, R51, RZ, P4 ;  /* 0x000000ff33217207 */ /* 0x000fe40002000000 */
[----:B------:R-:W-:Y:S01]  /*25b0*/  SEL R32, R50, RZ, P5 ;  /* 0x000000ff32207207 */ /* 0x000fe20002800000 */
        /* <DEDUP_REMOVED lines=8> */
.L_x_9455:
        /* <DEDUP_REMOVED lines=8> */
[----:B------:R2:W-:Y:S01]  /*26c0*/  STG.E.128 desc[UR4][R40.64], R32 ;  /* 0x0000002028007986 */ /* 0x0005e2000c101d04 */
[C---:B------:R-:W-:Y:S01]  /*26d0*/  FMUL.FTZ R55, R180.reuse, R55 ;  /* 0x00000037b4377220 */ /* 0x040fe20000410000 */
[C---:B01----:R-:W-:Y:S01]  /*26e0*/  FMUL.FTZ R38, R180.reuse, R69 ;  /* 0x00000045b4267220 */ /* 0x043fe20000410000 */
[----:B------:R-:W-:-:S02]  /*26f0*/  FMUL.FTZ R57, R180, R57 ;  /* 0x00000039b4397220 */ /* 0x000fc40000410000 */
[----:B------:R-:W-:Y:S01]  /*2700*/  @P0 FADD.FTZ R55, R20, R55 ;  /* 0x0000003714370221 */ /* 0x000fe20000010000 */
[----:B------:R-:W-:Y:S01]  /*2710*/  @P0 FADD.FTZ R38, R21, R38 ;  /* 0x0000002615260221 */ /* 0x000fe20000010000 */
[----:B------:R-:W-:Y:S01]  /*2720*/  @P0 FADD.FTZ R57, R22, R57 ;  /* 0x0000003916390221 */ /* 0x000fe20000010000 */
[----:B--2---:R-:W-:-:S04]  /*2730*/  FMUL.FTZ R40, R180, R71 ;  /* 0x00000047b4287220 */ /* 0x004fc80000410000 */
[----:B------:R-:W-:Y:S01]  /*2740*/  @P0 FADD.FTZ R40, R23, R40 ;  /* 0x0000002817280221 */ /* 0x000fe20000010000 */
[----:B------:R-:W-:Y:S06]  /*2750*/  @!P2 BRA `(.L_x_9456) ;  /* 0x00000000001ca947 */ /* 0x000fec0003800000 */
[----:B------:R-:W0:Y:S01]  /*2760*/  LDC.64 R36, c[0x0][0x308] ;  /* 0x0000c200ff247b82 */ /* 0x000e220000000a00 */
[----:B------:R-:W-:Y:S02]  /*2770*/  SEL R35, R40, R31, P6 ;  /* 0x0000001f28237207 */ /* 0x000fe40003000000 */
[----:B------:R-:W-:Y:S02]  /*2780*/  SEL R34, R57, R30, P6 ;  /* 0x0000001e39227207 */ /* 0x000fe40003000000 */
[----:B------:R-:W-:Y:S02]  /*2790*/  SEL R33, R38, R29, P6 ;  /* 0x0000001d26217207 */ /* 0x000fe40003000000 */
[----:B------:R-:W-:Y:S01]  /*27a0*/  SEL R32, R55, R28, P6 ;  /* 0x0000001c37207207 */ /* 0x000fe20003000000 */
[----:B0-----:R-:W-:-:S05]  /*27b0*/  IMAD.WIDE.U32 R36, R179, 0x10, R36 ;  /* 0x00000010b3247825 */ /* 0x001fca00078e0024 */
[----:B------:R0:W-:Y:S02]  /*27c0*/  STG.E.128 desc[UR4][R36.64], R32 ;  /* 0x0000002024007986 */ /* 0x0001e4000c101d04 */
.L_x_9456:
[-CC-:B------:R-:W-:Y:S01]  /*27d0*/  FFMA.FTZ R59, R59, R65.reuse, R64.reuse ;  /* 0x000000413b3b7223 */ /* 0x180fe20000010040 */
[-CC-:B------:R-:W-:Y:S01]  /*27e0*/  FFMA.FTZ R60, R60, R65.reuse, R64.reuse ;  /* 0x000000413c3c7223 */ /* 0x180fe20000010040 */
[-CC-:B------:R-:W-:Y:S01]  /*27f0*/  FFMA.FTZ R61, R61, R65.reuse, R64.reuse ;  /* 0x000000413d3d7223 */ /* 0x180fe20000010040 */
[----:B------:R-:W-:Y:S01]  /*2800*/  FFMA.FTZ R63, R63, R65, R64 ;  /* 0x000000413f3f7223 */ /* 0x000fe20000010040 */
[----:B0-----:R-:W0:Y:S01]  /*2810*/  @P2 LDC.64 R36, c[0x0][0x308] ;  /* 0x0000c200ff242b82 */ /* 0x001e220000000a00 */
[-C--:B------:R-:W-:Y:S01]  /*2820*/  FMUL.FTZ R38, R38, R182.reuse ;  /* 0x000000b626267220 */ /* 0x080fe20000410000 */
[----:B------:R-:W-:Y:S01]  /*2830*/  FADD.FTZ R59, R76, -R59 ;  /* 0x8000003b4c3b7221 */ /* 0x000fe20000010000 */
[----:B------:R-:W-:Y:S01]  /*2840*/  FADD.FTZ R77, R77, -R60 ;  /* 0x8000003c4d4d7221 */ /* 0x000fe20000010000 */
[----:B------:R-:W-:Y:S01]  /*2850*/  FADD.FTZ R61, R78, -R61 ;  /* 0x8000003d4e3d7221 */ /* 0x000fe20000010000 */
[----:B------:R-:W-:Y:S01]  /*2860*/  FADD.FTZ R63, R62, -R63 ;  /* 0x8000003f3e3f7221 */ /* 0x000fe20000010000 */
[----:B------:R-:W-:Y:S01]  /*2870*/  FMUL.FTZ R33, R38, UR11 ;  /* 0x0000000b26217c20 */ /* 0x000fe20008410000 */
[C---:B------:R-:W-:Y:S01]  /*2880*/  FMUL.FTZ R59, R180.reuse, R59 ;  /* 0x0000003bb43b7220 */ /* 0x040fe20000410000 */
[C---:B------:R-:W-:Y:S01]  /*2890*/  FMUL.FTZ R38, R180.reuse, R77 ;  /* 0x0000004db4267220 */ /* 0x040fe20000410000 */
[C---:B------:R-:W-:Y:S01]  /*28a0*/  FMUL.FTZ R61, R180.reuse, R61 ;  /* 0x0000003db43d7220 */ /* 0x040fe20000410000 */
[-C--:B------:R-:W-:Y:S01]  /*28b0*/  FMUL.FTZ R57, R57, R182.reuse ;  /* 0x000000b639397220 */ /* 0x080fe20000410000 */
[----:B------:R-:W-:Y:S01]  /*28c0*/  FMUL.FTZ R180, R180, R63 ;  /* 0x0000003fb4b47220 */ /* 0x000fe20000410000 */
[----:B------:R-:W-:Y:S01]  /*28d0*/  @P0 FADD.FTZ R38, R25, R38 ;  /* 0x0000002619260221 */ /* 0x000fe20000010000 */
[----:B------:R-:W-:Y:S01]  /*28e0*/  LOP3.LUT P5, RZ, R98, 0xff00, RZ, 0xc0, !PT ;  /* 0x0000ff0062ff7812 */ /* 0x000fe200078ac0ff */
[----:B------:R-:W-:Y:S01]  /*28f0*/  FMUL.FTZ R34, R57, UR11 ;  /* 0x0000000b39227c20 */ /* 0x000fe20008410000 */
[-C--:B------:R-:W-:Y:S01]  /*2900*/  FMUL.FTZ R55, R55, R182.reuse ;  /* 0x000000b637377220 */ /* 0x080fe20000410000 */
[----:B------:R-:W-:Y:S01]  /*2910*/  @P0 FADD.FTZ R59, R24, R59 ;  /* 0x0000003b183b0221 */ /* 0x000fe20000010000 */
[----:B------:R-:W-:Y:S01]  /*2920*/  @P0 FADD.FTZ R61, R26, R61 ;  /* 0x0000003d1a3d0221 */ /* 0x000fe20000010000 */
[----:B------:R-:W-:Y:S01]  /*2930*/  @P0 FADD.FTZ R180, R27, R180 ;  /* 0x000000b41bb40221 */ /* 0x000fe20000010000 */
[----:B------:R-:W-:Y:S01]  /*2940*/  LOP3.LUT P4, RZ, R98, 0xff0000, RZ, 0xc0, !PT ;  /* 0x00ff000062ff7812 */ /* 0x000fe2000788c0ff */
[-C--:B------:R-:W-:Y:S01]  /*2950*/  FMUL.FTZ R40, R40, R182.reuse ;  /* 0x000000b628287220 */ /* 0x080fe20000410000 */
[----:B------:R-:W-:Y:S01]  /*2960*/  SEL R33, R33, RZ, P5 ;  /* 0x000000ff21217207 */ /* 0x000fe20002800000 */
[----:B------:R-:W-:Y:S01]  /*2970*/  FMUL.FTZ R32, R55, UR11 ;  /* 0x0000000b37207c20 */ /* 0x000fe20008410000 */
[----:B------:R-:W-:Y:S01]  /*2980*/  SEL R29, R38, R29, P6 ;  /* 0x0000001d261d7207 */ /* 0x000fe20003000000 */
[----:B------:R-:W-:Y:S01]  /*2990*/  FMUL.FTZ R35, R40, UR11 ;  /* 0x0000000b28237c20 */ /* 0x000fe20008410000 */
[----:B------:R-:W-:Y:S01]  /*29a0*/  LOP3.LUT P5, RZ, R98, 0xff, RZ, 0xc0, !PT ;  /* 0x000000ff62ff7812 */ /* 0x000fe200078ac0ff */
[----:B------:R-:W-:Y:S01]  /*29b0*/  FMUL.FTZ R38, R38, R182 ;  /* 0x000000b626267220 */ /* 0x000fe20000410000 */
[----:B------:R-:W-:Y:S01]  /*29c0*/  SEL R34, R34, RZ, P4 ;  /* 0x000000ff22227207 */ /* 0x000fe20002000000 */
[----:B------:R-:W-:Y:S01]  /*29d0*/  IMAD.WIDE.U32 R40, R179, 0x10, R2 ;  /* 0x00000010b3287825 */ /* 0x000fe200078e0002 */
[----:B------:R-:W-:-:S03]  /*29e0*/  SEL R28, R59, R28, P6 ;  /* 0x0000001c3b1c7207 */ /* 0x000fc60003000000 */
[----:B------:R-:W-:Y:S01]  /*29f0*/  FMUL.FTZ R59, R59, R182 ;  /* 0x000000b63b3b7220 */ /* 0x000fe20000410000 */
[C---:B------:R-:W-:Y:S01]  /*2a00*/  SEL R30, R61.reuse, R30, P6 ;  /* 0x0000001e3d1e7207 */ /* 0x040fe20003000000 */
[-C--:B------:R-:W-:Y:S01]  /*2a10*/  FMUL.FTZ R61, R61, R182.reuse ;  /* 0x000000b63d3d7220 */ /* 0x080fe20000410000 */
[C---:B------:R-:W-:Y:S01]  /*2a20*/  SEL R31, R180.reuse, R31, P6 ;  /* 0x0000001fb41f7207 */ /* 0x040fe20003000000 */
[----:B------:R-:W-:Y:S01]  /*2a30*/  FMUL.FTZ R180, R180, R182 ;  /* 0x000000b6b4b47220 */ /* 0x000fe20000410000 */
[----:B------:R-:W-:Y:S01]  /*2a40*/  LOP3.LUT P4, RZ, R98, 0xff000000, RZ, 0xc0, !PT ;  /* 0xff00000062ff7812 */ /* 0x000fe2000788c0ff */
[----:B------:R-:W-:Y:S01]  /*2a50*/  FMUL.FTZ R38, R38, UR11 ;  /* 0x0000000b26267c20 */ /* 0x000fe20008410000 */
[----:B------:R-:W-:Y:S01]  /*2a60*/  SEL R32, R32, RZ, P5 ;  /* 0x000000ff20207207 */ /* 0x000fe20002800000 */
[----:B------:R-:W-:Y:S01]  /*2a70*/  FMUL.FTZ R59, R59, UR11 ;  /* 0x0000000b3b3b7c20 */ /* 0x000fe20008410000 */
[----:B------:R-:W-:Y:S01]  /*2a80*/  SEL R35, R35, RZ, P4 ;  /* 0x000000ff23237207 */ /* 0x000fe20002000000 */
[----:B------:R-:W-:Y:S01]  /*2a90*/  FMUL.FTZ R61, R61, UR11 ;  /* 0x0000000b3d3d7c20 */ /* 0x000fe20008410000 */
[----:B------:R-:W-:Y:S01]  /*2aa0*/  LOP3.LUT P5, RZ, R92, 0xff00, RZ, 0xc0, !PT ;  /* 0x0000ff005cff7812 */ /* 0x000fe200078ac0ff */
[----:B------:R-:W-:Y:S01]  /*2ab0*/  FMUL.FTZ R39, R180, UR11 ;  /* 0x0000000bb4277c20 */ /* 0x000fe20008410000 */
[C---:B------:R-:W-:Y:S01]  /*2ac0*/  LOP3.LUT P4, RZ, R92.reuse, 0xff, RZ, 0xc0, !PT ;  /* 0x000000ff5cff7812 */ /* 0x040fe2000788c0ff */
[C---:B------:R-:W-:Y:S01]  /*2ad0*/  IMAD.WIDE.U32 R42, R181.reuse, 0x10, R2 ;  /* 0x00000010b52a7825 */ /* 0x040fe200078e0002 */
[C---:B------:R-:W-:Y:S01]  /*2ae0*/  LOP3.LUT P0, RZ, R92.reuse, 0xff0000, RZ, 0xc0, !PT ;  /* 0x00ff00005cff7812 */ /* 0x040fe2000780c0ff */
[----:B------:R1:W-:Y:S01]  /*2af0*/  STG.E.128 desc[UR4][R40.64], R32 ;  /* 0x0000002028007986 */ /* 0x0003e2000c101d04 */
[----:B------:R-:W-:Y:S01]  /*2b00*/  LOP3.LUT P6, RZ, R92, 0xff000000, RZ, 0xc0, !PT ;  /* 0xff0000005cff7812 */ /* 0x000fe200078cc0ff */
[----:B0-----:R-:W-:Y:S01]  /*2b10*/  @P2 IMAD.WIDE.U32 R2, R181, 0x10, R36 ;  /* 0x00000010b5022825 */ /* 0x001fe200078e0024 */
[----:B------:R-:W-:-:S02]  /*2b20*/  SEL R37, R38, RZ, P5 ;  /* 0x000000ff26257207 */ /* 0x000fc40002800000 */
[----:B------:R-:W-:Y:S02]  /*2b30*/  SEL R36, R59, RZ, P4 ;  /* 0x000000ff3b247207 */ /* 0x000fe40002000000 */
[----:B------:R-:W-:Y:S01]  /*2b40*/  SEL R38, R61, RZ, P0 ;  /* 0x000000ff3d267207 */ /* 0x000fe20000000000 */
[----:B------:R1:W-:Y:S01]  /*2b50*/  @P2 STG.E.128 desc[UR4][R2.64], R28 ;  /* 0x0000001c02002986 */ /* 0x0003e2000c101d04 */
[----:B------:R-:W-:Y:S02]  /*2b60*/  SEL R39, R39, RZ, P6 ;  /* 0x000000ff27277207 */ /* 0x000fe40003000000 */
[----:B------:R-:W-:Y:S02]  /*2b70*/  IADD3 R106, R106, UR14, RZ ;  /* 0x0000000e6a6a7c10 */ /* 0x000fe4000fffe0ff */
[----:B------:R-:W-:Y:S01]  /*2b80*/  SEL R184, RZ, 0x1, P3 ;  /* 0x00000001ffb87807 */ /* 0x000fe20001800000 */
[----:B------:R1:W-:Y:S01]  /*2b90*/  STG.E.128 desc[UR4][R42.64], R36 ;  /* 0x000000242a007986 */ /* 0x0003e2000c101d04 */
[----:B------:R-:W-:-:S13]  /*2ba0*/  ISETP.GE.AND P0, PT, R106, UR15, PT ;  /* 0x0000000f6a007c0c */ /* 0x000fda000bf06270 */
        /* <DEDUP_REMOVED lines=18> */
[----:B-1----:R-:W-:-:S02]  /*2cd0*/  MOV R28, R137 ;  /* 0x00000089001c7202 */ /* 0x002fc40000000f00 */
        /* <DEDUP_REMOVED lines=30> */
.L_x_9450:
        /* <DEDUP_REMOVED lines=23> */
.L_x_9451:
[----:B------:R-:W-:Y:S01]  /*3030*/  HFMA2.MMA R42, -RZ, RZ, 0, 9.5367431640625e-07 ;  /* 0x00000010ff2a7435 */ /* 0x000fe200000001ff */
[----:B------:R-:W-:Y:S02]  /*3040*/  MOV R41, R35 ;  /* 0x0000002300297202 */ /* 0x000fe40000000f00 */
[----:B------:R-:W-:Y:S02]  /*3050*/  MOV R43, 0x1f ;  /* 0x0000001f002b7802 */ /* 0x000fe40000000f00 */
[----:B------:R-:W-:-:S07]  /*3060*/  MOV R40, 0xffffffff ;  /* 0xffffffff00287802 */ /* 0x000fce0000000f00 */
[----:B-----5:R-:W-:Y:S05]  /*3070*/  WARPSYNC.COLLECTIVE R40, `(.L_x_9458) ;  /* 0x0000000028087348 */ /* 0x020fea0003c00000 */
[----:B------:R0:W1:Y:S02]  /*3080*/  SHFL.DOWN P0, R49, R41, R42, R43 ;  /* 0x0800002a29317389 */ /* 0x000064000000002b */
[----:B01---5:R-:W-:Y:S01]  /*3090*/  ENDCOLLECTIVE ;  /* 0x000000000000791b */ /* 0x023fe20003800000 */
.L_x_9458:
[----:B------:R-:W-:Y:S02]  /*30a0*/  MOV R41, R32 ;  /* 0x0000002000297202 */ /* 0x000fe40000000f00 */
[----:B------:R-:W-:-:S07]  /*30b0*/  MOV R34, R49 ;  /* 0x0000003100227202 */ /* 0x000fce0000000f00 */
[----:B------:R-:W-:Y:S05]  /*30c0*/  WARPSYNC.COLLECTIVE R40, `(.L_x_9459) ;  /* 0x0000000028087348 */ /* 0x000fea0003c00000 */
[----:B------:R0:W1:Y:S02]  /*30d0*/  SHFL.DOWN P0, R49, R41, R42, R43 ;  /* 0x0800002a29317389 */ /* 0x000064000000002b */
[----:B01----:R-:W-:Y:S01]  /*30e0*/  ENDCOLLECTIVE ;  /* 0x000000000000791b */ /* 0x003fe20003800000 */
.L_x_9459:
[----:B------:R-:W-:Y:S01]  /*30f0*/  FADD.FTZ R34, R35, R34 ;  /* 0x0000002223227221 */ /* 0x000fe20000010000 */
[----:B------:R-:W-:-:S04]  /*3100*/  HFMA2.MMA R42, -RZ, RZ, 0, 4.76837158203125e-07 ;  /* 0x00000008ff2a7435 */ /* 0x000fc800000001ff */
[----:B------:R-:W-:Y:S02]  /*3110*/  MOV R41, R34 ;  /* 0x0000002200297202 */ /* 0x000fe40000000f00 */
[----:B------:R-:W-:-:S07]  /*3120*/  MOV R33, R49 ;  /* 0x0000003100217202 */ /* 0x000fce0000000f00 */
[----:B------:R-:W-:Y:S05]  /*3130*/  WARPSYNC.COLLECTIVE R40, `(.L_x_9460) ;  /* 0x0000000028087348 */ /* 0x000fea0003c00000 */
[----:B------:R0:W1:Y:S02]  /*3140*/  SHFL.DOWN P0, R49, R41, R42, R43 ;  /* 0x0800002a29317389 */ /* 0x000064000000002b */
[----:B01----:R-:W-:Y:S01]  /*3150*/  ENDCOLLECTIVE ;  /* 0x000000000000791b */ /* 0x003fe20003800000 */
.L_x_9460:
[----:B------:R-:W-:-:S05]  /*3160*/  FADD.FTZ R33, R32, R33 ;  /* 0x0000002120217221 */ /* 0x000fca0000010000 */
[----:B------:R-:W-:Y:S02]  /*3170*/  MOV R41, R33 ;  /* 0x0000002100297202 */ /* 0x000fe40000000f00 */
[----:B------:R-:W-:-:S07]  /*3180*/  MOV R37, R49 ;  /* 0x0000003100257202 */ /* 0x000fce0000000f00 */
[----:B------:R-:W-:Y:S05]  /*3190*/  WARPSYNC.COLLECTIVE R40, `(.L_x_9461) ;  /* 0x0000000028087348 */ /* 0x000fea0003c00000 */
[----:B------:R0:W1:Y:S02]  /*31a0*/  SHFL.DOWN P0, R49, R41, R42, R43 ;  /* 0x0800002a29317389 */ /* 0x000064000000002b */
[----:B01----:R-:W-:Y:S01]  /*31b0*/  ENDCOLLECTIVE ;  /* 0x000000000000791b */ /* 0x003fe20003800000 */
.L_x_9461:
[----:B------:R-:W-:Y:S01]  /*31c0*/  FADD.FTZ R37, R34, R37 ;  /* 0x0000002522257221 */ /* 0x000fe20000010000 */
[----:B------:R-:W-:-:S04]  /*31d0*/  HFMA2.MMA R42, -RZ, RZ, 0, 2.384185791015625e-07 ;  /* 0x00000004ff2a7435 */ /* 0x000fc800000001ff */
[----:B------:R-:W-:Y:S02]  /*31e0*/  MOV R41, R37 ;  /* 0x0000002500297202 */ /* 0x000fe40000000f00 */
[----:B------:R-:W-:-:S07]  /*31f0*/  MOV R36, R49 ;  /* 0x0000003100247202 */ /* 0x000fce0000000f00 */
[----:B------:R-:W-:Y:S05]  /*3200*/  WARPSYNC.COLLECTIVE R40, `(.L_x_9462) ;  /* 0x0000000028087348 */ /* 0x000fea0003c00000 */
[----:B------:R0:W1:Y:S02]  /*3210*/  SHFL.DOWN P0, R49, R41, R42, R43 ;  /* 0x0800002a29317389 */ /* 0x000064000000002b */
[----:B01----:R-:W-:Y:S01]  /*3220*/  ENDCOLLECTIVE ;  /* 0x000000000000791b */ /* 0x003fe20003800000 */
.L_x_9462:
[----:B------:R-:W-:-:S05]  /*3230*/  FADD.FTZ R36, R33, R36 ;  /* 0x0000002421247221 */ /* 0x000fca0000010000 */
[----:B------:R-:W-:Y:S02]  /*3240*/  MOV R41, R36 ;  /* 0x0000002400297202 */ /* 0x000fe40000000f00 */
[----:B------:R-:W-:-:S07]  /*3250*/  MOV R38, R49 ;  /* 0x0000003100267202 */ /* 0x000fce0000000f00 */
[----:B------:R-:W-:Y:S05]  /*3260*/  WARPSYNC.COLLECTIVE R40, `(.L_x_9463) ;  /* 0x0000000028087348 */ /* 0x000fea0003c00000 */
[----:B------:R0:W1:Y:S02]  /*3270*/  SHFL.DOWN P0, R49, R41, R42, R43 ;  /* 0x0800002a29317389 */ /* 0x000064000000002b */
[----:B01----:R-:W-:Y:S01]  /*3280*/  ENDCOLLECTIVE ;  /* 0x000000000000791b */ /* 0x003fe20003800000 */
.L_x_9463:
[----:B------:R-:W-:Y:S01]  /*3290*/  FADD.FTZ R38, R37, R38 ;  /* 0x0000002625267221 */ /* 0x000fe20000010000 */
[----:B------:R-:W-:-:S04]  /*32a0*/  HFMA2.MMA R42, -RZ, RZ, 0, 1.1920928955078125e-07 ;  /* 0x00000002ff2a7435 */ /* 0x000fc800000001ff */
[----:B------:R-:W-:Y:S02]  /*32b0*/  MOV R41, R38 ;  /* 0x0000002600297202 */ /* 0x000fe40000000f00 */
[----:B------:R-:W-:-:S07]  /*32c0*/  MOV R39, R49 ;  /* 0x0000003100277202 */ /* 0x000fce0000000f00 */
[----:B------:R-:W-:Y:S05]  /*32d0*/  WARPSYNC.COLLECTIVE R40, `(.L_x_9464) ;  /* 0x0000000028087348 */ /* 0x000fea0003c00000 */
[----:B------:R0:W1:Y:S02]  /*32e0*/  SHFL.DOWN P0, R49, R41, R42, R43 ;  /* 0x0800002a29317389 */ /* 0x000064000000002b */
[----:B01----:R-:W-:Y:S01]  /*32f0*/  ENDCOLLECTIVE ;  /* 0x000000000000791b */ /* 0x003fe20003800000 */
.L_x_9464:
[----:B------:R-:W-:-:S05]  /*3300*/  FADD.FTZ R39, R36, R39 ;  /* 0x0000002724277221 */ /* 0x000fca0000010000 */
[----:B------:R-:W-:Y:S02]  /*3310*/  MOV R41, R39 ;  /* 0x0000002700297202 */ /* 0x000fe40000000f00 */
[----:B------:R-:W-:-:S07]  /*3320*/  MOV R35, R49 ;  /* 0x0000003100237202 */ /* 0x000fce0000000f00 */
[----:B------:R-:W-:Y:S05]  /*3330*/  WARPSYNC.COLLECTIVE R40, `(.L_x_9465) ;  /* 0x0000000028087348 */ /* 0x000fea0003c00000 */
[----:B------:R0:W1:Y:S02]  /*3340*/  SHFL.DOWN P0, R49, R41, R42, R43 ;  /* 0x0800002a29317389 */ /* 0x000064000000002b */
[----:B01----:R-:W-:Y:S01]  /*3350*/  ENDCOLLECTIVE ;  /* 0x000000000000791b */ /* 0x003fe20003800000 */
.L_x_9465:
[----:B------:R-:W-:Y:S01]  /*3360*/  FADD.FTZ R35, R38, R35 ;  /* 0x0000002326237221 */ /* 0x000fe20000010000 */
[----:B------:R-:W-:-:S04]  /*3370*/  HFMA2.MMA R42, -RZ, RZ, 0, 5.9604644775390625e-08 ;  /* 0x00000001ff2a7435 */ /* 0x000fc800000001ff */
[----:B------:R-:W-:Y:S02]  /*3380*/  MOV R41, R35 ;  /* 0x0000002300297202 */ /* 0x000fe40000000f00 */
[----:B------:R-:W-:-:S07]  /*3390*/  MOV R32, R49 ;  /* 0x0000003100207202 */ /* 0x000fce0000000f00 */
[----:B------:R-:W-:Y:S05]  /*33a0*/  WARPSYNC.COLLECTIVE R40, `(.L_x_9466) ;  /* 0x0000000028087348 */ /* 0x000fea0003c00000 */
[----:B------:R0:W1:Y:S02]  /*33b0*/  SHFL.DOWN P0, R49, R41, R42, R43 ;  /* 0x0800002a29317389 */ /* 0x000064000000002b */
[----:B01----:R-:W-:Y:S01]  /*33c0*/  ENDCOLLECTIVE ;  /* 0x000000000000791b */ /* 0x003fe20003800000 */
.L_x_9466:
[----:B------:R-:W-:-:S05]  /*33d0*/  FADD.FTZ R32, R39, R32 ;  /* 0x0000002027207221 */ /* 0x000fca0000010000 */
[----:B------:R-:W-:Y:S02]  /*33e0*/  MOV R41, R32 ;  /* 0x0000002000297202 */ /* 0x000fe40000000f00 */
[----:B------:R-:W-:-:S07]  /*33f0*/  MOV R48, R49 ;  /* 0x0000003100307202 */ /* 0x000fce0000000f00 */
[----:B------:R-:W-:Y:S05]  /*3400*/  WARPSYNC.COLLECTIVE R40, `(.L_x_9467) ;  /* 0x0000000028087348 */ /* 0x000fea0003c00000 */
[----:B------:R0:W1:Y:S02]  /*3410*/  SHFL.DOWN P0, R49, R41, R42, R43 ;  /* 0x0800002a29317389 */ /* 0x000064000000002b */
[----:B01----:R-:W-:Y:S01]  /*3420*/  ENDCOLLECTIVE ;  /* 0x000000000000791b */ /* 0x003fe20003800000 */
.L_x_9467:
[----:B------:R-:W-:Y:S05]  /*3430*/  BRA `(.L_x_9468) ;  /* 0xffffffe400207947 */ /* 0x000fea000383ffff */
.L_x_9469:
        /* <DEDUP_REMOVED lines=12> */
.L_x_11428:


//--------------------- .text._ZN10layer_norm22ln_bwd_finalize_kernelINS_22Kernel_traits_finalizeILj6144E6__halfffffjLb0ELj1024ELj4ENS_18Kernel_traits_baseILj6144ES2_ffffjLj1024EEEEELb0ELb0EEEvNS_9BwdParamsE --------------------------
	.section	.text._ZN10layer_norm22ln_bwd_finalize_kernelINS_22Kernel_traits_finalizeILj6144E6__halfffffjLb0ELj1024ELj4ENS_18Kernel_traits_baseILj6144ES2_ffffjLj1024EEEEELb0ELb0EEEvNS_9BwdParamsE,"ax",@progbits
	.align	128
        .global         _ZN10layer_norm22ln_bwd_finalize_kernelINS_22Kernel_traits_finalizeILj6144E6__halfffffjLb0ELj1024ELj4ENS_18Kernel_traits_baseILj6144ES2_ffffjLj1024EEEEELb0ELb0EEEvNS_9BwdParamsE
        .type           _ZN10layer_norm22ln_bwd_finalize_kernelINS_22Kernel_traits_finalizeILj6144E6__halfffffjLb0ELj1024ELj4ENS_18Kernel_traits_baseILj6144ES2_ffffjLj1024EEEEELb0ELb0EEEvNS_9BwdParamsE,@function
        .size           _ZN10layer_norm22ln_bwd_finalize_kernelINS_22Kernel_traits_finalizeILj6144E6__halfffffjLb0ELj1024ELj4ENS_18Kernel_traits_baseILj6144ES2_ffffjLj1024EEEEELb0ELb0EEEvNS_9BwdParamsE,(.L_x_11429 - _ZN10layer_norm22ln_bwd_finalize_kernelINS_22Kernel_traits_finalizeILj6144E6__halfffffjLb0ELj1024ELj4ENS_18Kernel_traits_baseILj6144ES2_ffffjLj1024EEEEELb0ELb0EEEvNS_9BwdParamsE)
        .other          _ZN10layer_norm22ln_bwd_finalize_kernelINS_22Kernel_traits_finalizeILj6144E6__halfffffjLb0ELj1024ELj4ENS_18Kernel_traits_baseILj6144ES2_ffffjLj1024EEEEELb0ELb0EEEvNS_9BwdParamsE,@"STO_CUDA_ENTRY STV_DEFAULT"
_ZN10layer_norm22ln_bwd_finalize_kernelINS_22Kernel_traits_finalizeILj6144E6__halfffffjLb0ELj1024ELj4ENS_18Kernel_traits_baseILj6144ES2_ffffjLj1024EEEEELb0ELb0EEEvNS_9BwdParamsE:
.text._ZN10layer_norm22ln_bwd_finalize_kernelINS_22Kernel_traits_finalizeILj6144E6__halfffffjLb0ELj1024ELj4ENS_18Kernel_traits_baseILj6144ES2_ffffjLj1024EEEEELb0ELb0EEEvNS_9BwdParamsE:
        /* <DEDUP_REMOVED lines=25> */
.L_x_9482:
        /* <DEDUP_REMOVED lines=30> */
.L_x_9474:
        /* <DEDUP_REMOVED lines=36> */
.L_x_9473:
[----:B------:R-:W-:Y:S05]  /*05b0*/  BSYNC B1 ;  /* 0x0000000000017941 */ /* 0x000fea0003800000 */
.L_x_9472:
        /* <DEDUP_REMOVED lines=24> */
.L_x_9476:
[----:B------:R-:W-:Y:S05]  /*0740*/  BSYNC B1 ;  /* 0x0000000000017941 */ /* 0x000fea0003800000 */
.L_x_9475:
        /* <DEDUP_REMOVED lines=12> */
.L_x_9477:
[----:B------:R-:W-:Y:S05]  /*0810*/  BSYNC B1 ;  /* 0x0000000000017941 */ /* 0x000fea0003800000 */
.L_x_9471:
[----:B------:R-:W-:Y:S05]  /*0820*/  BSYNC B0 ;  /* 0x0000000000007941 */ /* 0x000fea0003800000 */
.L_x_9470:
        /* <DEDUP_REMOVED lines=29> */
.L_x_9493:
[----:B---3--:R-:W-:Y:S01]  /*0a00*/  FADD.FTZ R9, R18, R9 ;  /* 0x0000000912097221 */ /* 0x008fe20000010000 */
[----:B--2---:R-:W-:-:S04]  /*0a10*/  FADD.FTZ R11, R10, R11 ;  /* 0x0000000b0a0b7221 */ /* 0x004fc80000010000 */
[----:B------:R2:W-:Y:S04]  /*0a20*/  @!P1 STS [R6+0x2000], R9 ;  /* 0x0020000906009388 */ /* 0x0005e80000000800 */
[----:B------:R2:W-:Y:S02]  /*0a30*/  @!P1 STS [R6+0x2080], R11 ;  /* 0x0020800b06009388 */ /* 0x0005e40000000800 */
.L_x_9478:
        /* <DEDUP_REMOVED lines=18> */
.L_x_9481:
[----:B------:R-:W-:Y:S05]  /*0b60*/  BSYNC B0 ;  /* 0x0000000000007941 */ /* 0x000fea0003800000 */
.L_x_9480:
[C---:B------:R-:W-:Y:S01]  /*0b70*/  ISETP.GT.U32.AND P1, PT, R3.reuse, -0x1801, PT ;  /* 0xffffe7ff0300780c */ /* 0x040fe20003f24070 */
[----:B------:R-:W-:Y:S01]  /*0b80*/  VIADD R4, R4, 0xc00 ;  /* 0x00000c0004047836 */ /* 0x000fe20000000000 */
[----:B------:R-:W-:-:S11]  /*0b90*/  IADD3 R3, R3, 0x1800, RZ ;  /* 0x0000180003037810 */ /* 0x000fd60007ffe0ff */
[----:B------:R-:W-:Y:S05]  /*0ba0*/  @P1 BRA `(.L_x_9482) ;  /* 0xfffffff400781947 */ /* 0x000fea000383ffff */
[----:B------:R-:W-:Y:S05]  /*0bb0*/  EXIT ;  /* 0x000000000000794d */ /* 0x000fea0003800000 */
.L_x_9479:
[----:B------:R-:W-:Y:S01]  /*0bc0*/  HFMA2.MMA R21, -RZ, RZ, 0, 5.9604644775390625e-08 ;  /* 0x00000001ff157435 */ /* 0x000fe200000001ff */
[----:B0--3--:R-:W-:Y:S01]  /*0bd0*/  MOV R22, R10 ;  /* 0x0000000a00167202 */ /* 0x009fe20000000f00 */
[----:B------:R-:W-:Y:S01]  /*0be0*/  IMAD.MOV.U32 R19, RZ, RZ, -0x1 ;  /* 0xffffffffff137424 */ /* 0x000fe200078e00ff */
[----:B------:R-:W-:-:S08]  /*0bf0*/  MOV R24, 0x1f ;  /* 0x0000001f00187802 */ /* 0x000fd00000000f00 */
[----:B-12---:R-:W-:Y:S05]  /*0c00*/  WARPSYNC.COLLECTIVE R19, `(.L_x_9483) ;  /* 0x0000000013087348 */ /* 0x006fea0003c00000 */
[----:B------:R0:W3:Y:S02]  /*0c10*/  SHFL.BFLY P2, R20, R22, R21, R24 ;  /* 0x0c00001516147389 */ /* 0x0000e40000040018 */
[----:B0123--:R-:W-:Y:S01]  /*0c20*/  ENDCOLLECTIVE ;  /* 0x000000000000791b */ /* 0x00ffe20003800000 */
.L_x_9483:
[----:B------:R-:W-:Y:S01]  /*0c30*/  HFMA2.MMA R21, -RZ, RZ, 0, 1.1920928955078125e-07 ;  /* 0x00000002ff157435 */ /* 0x000fe200000001ff */
[----:B------:R-:W-:-:S05]  /*0c40*/  MOV R11, R20 ;  /* 0x00000014000b7202 */ /* 0x000fca0000000f00 */
[----:B------:R-:W-:-:S05]  /*0c50*/  FADD.FTZ R11, R10, R11 ;  /* 0x0000000b0a0b7221 */ /* 0x000fca0000010000 */
[----:B------:R-:W-:-:S07]  /*0c60*/  MOV R22, R11 ;  /* 0x0000000b00167202 */ /* 0x000fce0000000f00 */
[----:B------:R-:W-:Y:S05]  /*0c70*/  WARPSYNC.COLLECTIVE R19, `(.L_x_9484) ;  /* 0x0000000013087348 */ /* 0x000fea0003c00000 */
[----:B------:R0:W1:Y:S02]  /*0c80*/  SHFL.BFLY P2, R20, R22, R21, R24 ;  /* 0x0c00001516147389 */ /* 0x0000640000040018 */
[----:B01----:R-:W-:Y:S01]  /*0c90*/  ENDCOLLECTIVE ;  /* 0x000000000000791b */ /* 0x003fe20003800000 */
.L_x_9484:
[----:B------:R-:W-:Y:S01]  /*0ca0*/  HFMA2.MMA R21, -RZ, RZ, 0, 2.384185791015625e-07 ;  /* 0x00000004ff157435 */ /* 0x000fe200000001ff */
[----:B------:R-:W-:-:S04]  /*0cb0*/  IMAD.MOV.U32 R14, RZ, RZ, R20 ;  /* 0x000000ffff0e7224 */ /* 0x000fc800078e0014 */
[----:B------:R-:W-:-:S05]  /*0cc0*/  FADD.FTZ R14, R11, R14 ;  /* 0x0000000e0b0e7221 */ /* 0x000fca0000010000 */
[----:B------:R-:W-:-:S07]  /*0cd0*/  MOV R22, R14 ;  /* 0x0000000e00167202 */ /* 0x000fce0000000f00 */
[----:B------:R-:W-:Y:S05]  /*0ce0*/  WARPSYNC.COLLECTIVE R19, `(.L_x_9485) ;  /* 0x0000000013087348 */ /* 0x000fea0003c00000 */
[----:B------:R0:W1:Y:S02]  /*0cf0*/  SHFL.BFLY P2, R20, R22, R21, R24 ;  /* 0x0c00001516147389 */ /* 0x0000640000040018 */
[----:B01----:R-:W-:Y:S01]  /*0d00*/  ENDCOLLECTIVE ;  /* 0x000000000000791b */ /* 0x003fe20003800000 */
.L_x_9485:
[----:B------:R-:W-:Y:S01]  /*0d10*/  HFMA2.MMA R21, -RZ, RZ, 0, 4.76837158203125e-07 ;  /* 0x00000008ff157435 */ /* 0x000fe200000001ff */
[----:B------:R-:W-:-:S05]  /*0d20*/  MOV R13, R20 ;  /* 0x00000014000d7202 */ /* 0x000fca0000000f00 */
[----:B------:R-:W-:-:S04]  /*0d30*/  FADD.FTZ R13, R14, R13 ;  /* 0x0000000d0e0d7221 */ /* 0x000fc80000010000 */
[----:B------:R-:W-:-:S07]  /*0d40*/  IMAD.MOV.U32 R22, RZ, RZ, R13 ;  /* 0x000000ffff167224 */ /* 0x000fce00078e000d */
[----:B------:R-:W-:Y:S05]  /*0d50*/  WARPSYNC.COLLECTIVE R19, `(.L_x_9486) ;  /* 0x0000000013087348 */ /* 0x000fea0003c00000 */
[----:B------:R0:W1:Y:S02]  /*0d60*/  SHFL.BFLY P2, R20, R22, R21, R24 ;  /* 0x0c00001516147389 */ /* 0x0000640000040018 */
[----:B01----:R-:W-:Y:S01]  /*0d70*/  ENDCOLLECTIVE ;  /* 0x000000000000791b */ /* 0x003fe20003800000 */
.L_x_9486:
[----:B------:R-:W-:Y:S01]  /*0d80*/  IMAD.MOV.U32 R21, RZ, RZ, 0x10 ;  /* 0x00000010ff157424 */ /* 0x000fe200078e00ff */
[----:B------:R-:W-:-:S05]  /*0d90*/  MOV R10, R20 ;  /* 0x00000014000a7202 */ /* 0x000fca0000000f00 */
[----:B------:R-:W-:-:S05]  /*0da0*/  FADD.FTZ R10, R13, R10 ;  /* 0x0000000a0d0a7221 */ /* 0x000fca0000010000 */
[----:B------:R-:W-:-:S07]  /*0db0*/  MOV R22, R10 ;  /* 0x0000000a00167202 */ /* 0x000fce0000000f00 */
[----:B------:R-:W-:Y:S05]  /*0dc0*/  WARPSYNC.COLLECTIVE R19, `(.L_x_9487) ;  /* 0x0000000013087348 */ /* 0x000fea0003c00000 */
[----:B------:R0:W1:Y:S02]  /*0dd0*/  SHFL.BFLY P2, R20, R22, R21, R24 ;  /* 0x0c00001516147389 */ /* 0x0000640000040018 */
[----:B01----:R-:W-:Y:S01]  /*0de0*/  ENDCOLLECTIVE ;  /* 0x000000000000791b */ /* 0x003fe20003800000 */
.L_x_9487:
[----:B------:R-:W-:Y:S01]  /*0df0*/  HFMA2.MMA R21, -RZ, RZ, 0, 5.9604644775390625e-08 ;  /* 0x00000001ff157435 */ /* 0x000fe200000001ff */
[----:B------:R-:W-:Y:S02]  /*0e00*/  MOV R22, R9 ;  /* 0x0000000900167202 */ /* 0x000fe40000000f00 */
[----:B------:R-:W-:-:S08]  /*0e10*/  MOV R11, R20 ;  /* 0x00000014000b7202 */ /* 0x000fd00000000f00 */
[----:B------:R-:W-:Y:S05]  /*0e20*/  WARPSYNC.COLLECTIVE R19, `(.L_x_9488) ;  /* 0x0000000013087348 */ /* 0x000fea0003c00000 */
[----:B------:R0:W1:Y:S02]  /*0e30*/  SHFL.BFLY P2, R20, R22, R21, R24 ;  /* 0x0c00001516147389 */ /* 0x0000640000040018 */
[----:B01----:R-:W-:Y:S01]  /*0e40*/  ENDCOLLECTIVE ;  /* 0x000000000000791b */ /* 0x003fe20003800000 */
.L_x_9488:
[----:B------:R-:W-:Y:S01]  /*0e50*/  HFMA2.MMA R21, -RZ, RZ, 0, 1.1920928955078125e-07 ;  /* 0x00000002ff157435 */ /* 0x000fe200000001ff */
[----:B------:R-:W-:-:S04]  /*0e60*/  IMAD.MOV.U32 R14, RZ, RZ, R20 ;  /* 0x000000ffff0e7224 */ /* 0x000fc800078e0014 */
[----:B------:R-:W-:-:S05]  /*0e70*/  FADD.FTZ R15, R9, R14 ;  /* 0x0000000e090f7221 */ /* 0x000fca0000010000 */
[----:B------:R-:W-:-:S07]  /*0e80*/  MOV R22, R15 ;  /* 0x0000000f00167202 */ /* 0x000fce0000000f00 */
[----:B------:R-:W-:Y:S05]  /*0e90*/  WARPSYNC.COLLECTIVE R19, `(.L_x_9489) ;  /* 0x0000000013087348 */ /* 0x000fea0003c00000 */
[----:B------:R0:W1:Y:S02]  /*0ea0*/  SHFL.BFLY P2, R20, R22, R21, R24 ;  /* 0x0c00001516147389 */ /* 0x0000640000040018 */
[----:B01----:R-:W-:Y:S01]  /*0eb0*/  ENDCOLLECTIVE ;  /* 0x000000000000791b */ /* 0x003fe20003800000 */
.L_x_9489:
[----:B------:R-:W-:Y:S01]  /*0ec0*/  HFMA2.MMA R21, -RZ, RZ, 0, 2.384185791015625e-07 ;  /* 0x00000004ff157435 */ /* 0x000fe200000001ff */
[----:B------:R-:W-:-:S05]  /*0ed0*/  MOV R16, R20 ;  /* 0x0000001400107202 */ /* 0x000fca0000000f00 */
[----:B------:R-:W-:-:S04]  /*0ee0*/  FADD.FTZ R16, R15, R16 ;  /* 0x000000100f107221 */ /* 0x000fc80000010000 */
[----:B------:R-:W-:-:S07]  /*0ef0*/  IMAD.MOV.U32 R22, RZ, RZ, R16 ;  /* 0x000000ffff167224 */ /* 0x000fce00078e0010 */
[----:B------:R-:W-:Y:S05]  /*0f00*/  WARPSYNC.COLLECTIVE R19, `(.L_x_9490) ;  /* 0x0000000013087348 */ /* 0x000fea0003c00000 */
[----:B------:R0:W1:Y:S02]  /*0f10*/  SHFL.BFLY P2, R20, R22, R21, R24 ;  /* 0x0c00001516147389 */ /* 0x0000640000040018 */
[----:B01----:R-:W-:Y:S01]  /*0f20*/  ENDCOLLECTIVE ;  /* 0x000000000000791b */ /* 0x003fe20003800000 */
.L_x_9490:
[----:B------:R-:W-:Y:S01]  /*0f30*/  IMAD.MOV.U32 R21, RZ, RZ, 0x8 ;  /* 0x00000008ff157424 */ /* 0x000fe200078e00ff */
[----:B------:R-:W-:-:S05]  /*0f40*/  MOV R17, R20 ;  /* 0x0000001400117202 */ /* 0x000fca0000000f00 */
[----:B------:R-:W-:-:S05]  /*0f50*/  FADD.FTZ R17, R16, R17 ;  /* 0x0000001110117221 */ /* 0x000fca0000010000 */
[----:B------:R-:W-:-:S07]  /*0f60*/  MOV R22, R17 ;  /* 0x0000001100167202 */ /* 0x000fce0000000f00 */
[----:B------:R-:W-:Y:S05]  /*0f70*/  WARPSYNC.COLLECTIVE R19, `(.L_x_9491) ;  /* 0x0000000013087348 */ /* 0x000fea0003c00000 */
[----:B------:R0:W1:Y:S02]  /*0f80*/  SHFL.BFLY P2, R20, R22, R21, R24 ;  /* 0x0c00001516147389 */ /* 0x0000640000040018 */
[----:B01----:R-:W-:Y:S01]  /*0f90*/  ENDCOLLECTIVE ;  /* 0x000000000000791b */ /* 0x003fe20003800000 */
.L_x_9491:
[----:B------:R-:W-:Y:S01]  /*0fa0*/  HFMA2.MMA R21, -RZ, RZ, 0, 9.5367431640625e-07 ;  /* 0x00000010ff157435 */ /* 0x000fe200000001ff */
[----:B------:R-:W-:-:S05]  /*0fb0*/  MOV R18, R20 ;  /* 0x0000001400127202 */ /* 0x000fca0000000f00 */
[----:B------:R-:W-:-:S05]  /*0fc0*/  FADD.FTZ R18, R17, R18 ;  /* 0x0000001211127221 */ /* 0x000fca0000010000 */
[----:B------:R-:W-:-:S07]  /*0fd0*/  MOV R22, R18 ;  /* 0x0000001200167202 */ /* 0x000fce0000000f00 */
[----:B------:R-:W-:Y:S05]  /*0fe0*/  WARPSYNC.COLLECTIVE R19, `(.L_x_9492) ;  /* 0x0000000013087348 */ /* 0x000fea0003c00000 */
[----:B------:R0:W1:Y:S02]  /*0ff0*/  SHFL.BFLY P2, R20, R22, R21, R24 ;  /* 0x0c00001516147389 */ /* 0x0000640000040018 */
[----:B01----:R-:W-:Y:S01]  /*1000*/  ENDCOLLECTIVE ;  /* 0x000000000000791b */ /* 0x003fe20003800000 */
.L_x_9492:
[----:B------:R-:W-:Y:S01]  /*1010*/  MOV R9, R20 ;  /* 0x0000001400097202 */ /* 0x000fe20000000f00 */
[----:B------:R-:W-:Y:S06]  /*1020*/  BRA `(.L_x_9493) ;  /* 0xfffffff800747947 */ /* 0x000fec000383ffff */
.L_x_9494:
        /* <DEDUP_REMOVED lines=13> */
.L_x_11429:


//--------------------- .text._ZN10layer_norm13ln_bwd_kernelINS_13Kernel_traitsI6__halfffffjLj6144ELj1ELj1ELj8ELj16ENS_18Kernel_traits_baseILj6144ES2_ffffjLj256EEEEELb1ELb0ELb1ELb0EEEvNS_9BwdParamsE --------------------------
	.section	.text._ZN10layer_norm13ln_bwd_kernelINS_13Kernel_traitsI6__halfffffjLj6144ELj1ELj1ELj8ELj16ENS_18Kernel_traits_baseILj6144ES2_ffffjLj256EEEEELb1ELb0ELb1ELb0EEEvNS_9BwdParamsE,"ax",@progbits
	.align	128
        .global         _ZN10layer_norm13ln_bwd_kernelINS_13Kernel_traitsI6__halfffffjLj6144ELj1ELj1ELj8ELj16ENS_18Kernel_traits_baseILj6144ES2_ffffjLj256EEEEELb1ELb0ELb1ELb0EEEvNS_9BwdParamsE
        .type           _ZN10layer_norm13ln_bwd_kernelINS_13Kernel_traitsI6__halfffffjLj6144ELj1ELj1ELj8ELj16ENS_18Kernel_traits_baseILj6144ES2_ffffjLj256EEEEELb1ELb0ELb1ELb0EEEvNS_9BwdParamsE,@function
        .size           _ZN10layer_norm13ln_bwd_kernelINS_13Kernel_traitsI6__halfffffjLj6144ELj1ELj1ELj8ELj16ENS_18Kernel_traits_baseILj6144ES2_ffffjLj256EEEEELb1ELb0ELb1ELb0EEEvNS_9BwdParamsE,(.L_x_11430 - _ZN10layer_norm13ln_bwd_kernelINS_13Kernel_traitsI6__halfffffjLj6144ELj1ELj1ELj8ELj16ENS_18Kernel_traits_baseILj6144ES2_ffffjLj256EEEEELb1ELb0ELb1ELb0EEEvNS_9BwdParamsE)
        .other          _ZN10layer_norm13ln_bwd_kernelINS_13Kernel_traitsI6__halfffffjLj6144ELj1ELj1ELj8ELj16ENS_18Kernel_traits_baseILj6144ES2_ffffjLj256EEEEELb1ELb0ELb1ELb0EEEvNS_9BwdParamsE,@"STO_CUDA_ENTRY STV_DEFAULT"
_ZN10layer_norm13ln_bwd_kernelINS_13Kernel_traitsI6__halfffffjLj6144ELj1ELj1ELj8ELj16ENS_18Kernel_traits_baseILj6144ES2_ffffjLj256EEEEELb1ELb0ELb1ELb0EEEvNS_9BwdParamsE:
.text._ZN10layer_norm13ln_bwd_kernelINS_13Kernel_traitsI6__halfffffjLj6144ELj1ELj1ELj8ELj16ENS_18Kernel_traits_baseILj6144ES2_ffffjLj256EEEEELb1ELb0ELb1ELb0EEEvNS_9BwdParamsE:
        /* <DEDUP_REMOVED lines=13> */
[----:B------:R-:W-:-:S04]  /*00d0*/  LOP3.LUT R3, R39, 0xff, RZ, 0x3c, !PT ;  /* 0x000000ff27037812 */ /* 0x000fc800078e3cff */
[----:B------:R-:W-:Y:S02]  /*00e0*/  LEA.HI.SX32 R0, R0, R3, 0x1e ;  /* 0x0000000300007211 */ /* 0x000fe400078ff2ff */
[----:B------:R-:W-:Y:S02]  /*00f0*/  MOV R3, R39 ;  /* 0x0000002700037202 */ /* 0x000fe40000000f00 */
[C---:B------:R-:W-:Y:S02]  /*0100*/  LOP3.LUT P5, RZ, R0.reuse, 0xffffff00, RZ, 0xc0, !PT ;  /* 0xffffff0000ff7812 */ /* 0x040fe400078ac0ff */
[C---:B------:R-:W-:Y:S02]  /*0110*/  ISETP.GE.U32.AND P1, PT, R0.reuse, 0x200, PT ;  /* 0x000002000000780c */ /* 0x040fe40003f26070 */
[C---:B------:R-:W-:Y:S02]  /*0120*/  ISETP.GE.U32.AND P4, PT, R0.reuse, 0x300, PT ;  /* 0x000003000000780c */ /* 0x040fe40003f86070 */
[----:B------:R-:W-:-:S02]  /*0130*/  ISETP.GE.U32.AND P3, PT, R0, 0x400, PT ;  /* 0x000004000000780c */ /* 0x000fc40003f66070 */
[C---:B------:R-:W-:Y:S02]  /*0140*/  ISETP.GE.U32.AND P2, PT, R0.reuse, 0x500, PT ;  /* 0x000005000000780c */ /* 0x040fe40003f46070 */
[----:B------:R-:W-:Y:S02]  /*0150*/  ISETP.GE.U32.AND P0, PT, R0, 0x600, PT ;  /* 0x000006000000780c */ /* 0x000fe40003f06070 */
[----:B-1----:R-:W-:Y:S01]  /*0160*/  LEA.HI R38, R136, UR6, RZ, 0x18 ;  /* 0x0000000688267c11 */ /* 0x002fe2000f8fc0ff */
[----:B------:R-:W0:Y:S01]  /*0170*/  @P5 LDC.64 R4, c[0x0][0x260] ;  /* 0x00009800ff045b82 */ /* 0x000e220000000a00 */
[----:B------:R-:W-:Y:S02]  /*0180*/  P2R R2, PR, RZ, 0x1 ;  /* 0x00000001ff027803 */ /* 0x000fe40000000000 */
[----:B------:R-:W-:Y:S02]  /*0190*/  CS2R R40, SRZ ;  /* 0x0000000000287805 */ /* 0x000fe4000001ff00 */
[----:B------:R-:W-:-:S02]  /*01a0*/  P2R R10, PR, RZ, 0x20 ;  /* 0x00000020ff0a7803 */ /* 0x000fc40000000000 */
[----:B------:R-:W-:Y:S02]  /*01b0*/  CS2R R42, SRZ ;  /* 0x00000000002a7805 */ /* 0x000fe4000001ff00 */
[----:B------:R-:W-:Y:S01]  /*01c0*/  P2R R8, PR, RZ, 0x2 ;  /* 0x00000002ff087803 */ /* 0x000fe20000000000 */
        /* <DEDUP_REMOVED lines=17> */
[----:B----4-:R-:W-:-:S04]  /*02e0*/  @P2 IMAD.WIDE.U32 R30, R3, 0x8, R30 ;  /* 0x00000008031e2825 */ /* 0x010fc800078e001e */
[----:B------:R-:W-:Y:S01]  /*02f0*/  @P2 VIADD R3, R3, 0x100 ;  /* 0x0000010003032836 */ /* 0x000fe20000000000 */
[----:B------:R0:W5:Y:S03]  /*0300*/  @P2 LDG.E.64 R18, desc[UR4][R30.64] ;  /* 0x000000041e122981 */ /* 0x000166000c1e1b00 */
[----:B-1----:R-:W-:-:S05]  /*0310*/  @P0 IMAD.WIDE.U32 R20, R3, 0x8, R32 ;  /* 0x0000000803140825 */ /* 0x002fca00078e0020 */
[----:B------:R0:W5:Y:S01]  /*0320*/  @P0 LDG.E.64 R22, desc[UR4][R20.64] ;  /* 0x0000000414160981 */ /* 0x000162000c1e1b00 */
        /* <DEDUP_REMOVED lines=26> */
[----:B-----5:R-:W-:Y:S01]  /*04d0*/  SHF.R.U64 R32, R12, 0x10, R13 ;  /* 0x000000100c207819 */ /* 0x020fe2000000120d */
[----:B------:R-:W-:Y:S01]  /*04e0*/  IMAD.MOV.U32 R25, RZ, RZ, R15 ;  /* 0x000000ffff197224 */ /* 0x000fe200078e000f */
[----:B------:R-:W-:Y:S01]  /*04f0*/  MOV R29, R13 ;  /* 0x0000000d001d7202 */ /* 0x000fe20000000f00 */
[----:B------:R-:W-:Y:S01]  /*0500*/  HFMA2.MMA R132, -RZ, RZ, 0, 5.9604644775390625e-08 ;  /* 0x00000001ff847435 */ /* 0x000fe200000001ff */
[----:B------:R-:W-:Y:S01]  /*0510*/  SHF.R.U32.HI R30, RZ, 0x10, R13 ;  /* 0x00000010ff1e7819 */ /* 0x000fe2000001160d */
[----:B------:R-:W-:Y:S01]  /*0520*/  IMAD.MOV.U32 R13, RZ, RZ, R23 ;  /* 0x000000ffff0d7224 */ /* 0x000fe200078e0017 */
        /* <DEDUP_REMOVED lines=38> */
[----:B------:R-:W-:Y:S01]  /*0790*/  MOV R41, RZ ;  /* 0x000000ff00297202 */ /* 0x000fe20000000f00 */
[----:B------:R-:W-:-:S02]  /*07a0*/  HADD2.F32 R17, -RZ, R17.H0_H0 ;  /* 0x20000011ff117230 */ /* 0x000fc40000004100 */
[----:B------:R-:W-:Y:S02]  /*07b0*/  HADD2.F32 R18, -RZ, R18.H0_H0 ;  /* 0x20000012ff127230 */ /* 0x000fe40000004100 */
[----:B------:R-:W-:Y:S02]  /*07c0*/  HADD2.F32 R15, -RZ, R15.H0_H0 ;  /* 0x2000000fff0f7230 */ /* 0x000fe40000004100 */
[----:B------:R-:W-:Y:S02]  /*07d0*/  HADD2.F32 R16, -RZ, R16.H0_H0 ;  /* 0x20000010ff107230 */ /* 0x000fe40000004100 */
[----:B0-----:R-:W-:-:S07]  /*07e0*/  HADD2.F32 R14, -RZ, R14.H0_H0 ;  /* 0x2000000eff0e7230 */ /* 0x001fce0000004100 */
.L_x_9580:
[----:B01234-:R-:W0:Y:S08]  /*07f0*/  LDC.64 R122, c[0x0][0x288] ;  /* 0x0000a200ff7a7b82 */ /* 0x01fe300000000a00 */
[----:B------:R-:W1:Y:S08]  /*0800*/  LDC.64 R186, c[0x0][0x250] ;  /* 0x00009400ffba7b82 */ /* 0x000e700000000a00 */
[----:B------:R-:W2:Y:S08]  /*0810*/  LDC.64 R188, c[0x0][0x280] ;  /* 0x0000a000ffbc7b82 */ /* 0x000eb00000000a00 */
[----:B------:R-:W3:Y:S01]  /*0820*/  LDC.64 R120, c[0x0][0x258] ;  /* 0x00009600ff787b82 */ /* 0x000ee20000000a00 */
[----:B0-----:R-:W-:-:S06]  /*0830*/  IMAD.WIDE R122, R38, 0x4, R122 ;  /* 0x00000004267a7825 */ /* 0x001fcc00078e027a */
[----:B------:R-:W4:Y:S01]  /*0840*/  LDG.E R122, desc[UR4][R122.64] ;  /* 0x000000047a7a7981 */ /* 0x000f22000c1e1900 */
[C---:B-1----:R-:W-:Y:S01]  /*0850*/  IMAD.WIDE R186, R38.reuse, 0x4, R186 ;  /* 0x0000000426ba7825 */ /* 0x042fe200078e02ba */
[----:B------:R-:W0:Y:S05]  /*0860*/  LDC.64 R128, c[0x0][0x2c8] ;  /* 0x0000b200ff807b82 */ /* 0x000e2a0000000a00 */
[----:B-----5:R1:W5:Y:S01]  /*0870*/  LDG.E R186, desc[UR4][R186.64] ;  /* 0x00000004baba7981 */ /* 0x020362000c1e1900 */
[----:B--2---:R-:W-:-:S06]  /*0880*/  IMAD.WIDE R188, R38, 0x4, R188 ;  /* 0x0000000426bc7825 */ /* 0x004fcc00078e02bc */
        /* <DEDUP_REMOVED lines=13> */
[----:B-----5:R-:W-:Y:S01]  /*0960*/  ISETP.GE.AND P0, PT, R188, 0x1, PT ;  /* 0x00000001bc00780c */ /* 0x020fe20003f06270 */
[----:B------:R-:W-:Y:S01]  /*0970*/  HFMA2.MMA R125, -RZ, RZ, 0, 0 ;  /* 0x00000000ff7d7435 */ /* 0x000fe200000001ff */
[----:B------:R-:W-:Y:S01]  /*0980*/  ISETP.NE.AND P5, PT, R10, RZ, PT ;  /* 0x000000ff0a00720c */ /* 0x000fe20003fa5270 */
[----:B------:R-:W-:Y:S01]  /*0990*/  BSSY B1, `(.L_x_9498) ;  /* 0x0000010000017945 */ /* 0x000fe20003800000 */
[----:B------:R-:W-:-:S09]  /*09a0*/  IMAD.MOV.U32 R127, RZ, RZ, R11 ;  /* 0x000000ffff7f7224 */ /* 0x000fd200078e000b */
        /* <DEDUP_REMOVED lines=11> */
[----:B------:R1:W5:Y:S01]  /*0a60*/  LDG.E R9, desc[UR4][R120.64] ;  /* 0x0000000478097981 */ /* 0x000362000c1e1900 */
[----:B------:R-:W-:Y:S02]  /*0a70*/  IADD3 R127, R11, 0x100, RZ ;  /* 0x000001000b7f7810 */ /* 0x000fe40007ffe0ff */
[----:B------:R-:W-:-:S07]  /*0a80*/  IADD3 R125, R125, 0x100, RZ ;  /* 0x000001007d7d7810 */ /* 0x000fce0007ffe0ff */
.L_x_9499:
[----:B------:R-:W-:Y:S05]  /*0a90*/  BSYNC B1 ;  /* 0x0000000000017941 */ /* 0x000fea0003800000 */
.L_x_9498:
[----:B------:R-:W-:Y:S01]  /*0aa0*/  ISETP.NE.AND P5, PT, R8, RZ, PT ;  /* 0x000000ff0800720c */ /* 0x000fe20003fa5270 */
[----:B------:R-:W-:-:S12]  /*0ab0*/  BSSY B1, `(.L_x_9500) ;  /* 0x000000b000017945 */ /* 0x000fd80003800000 */
[----:B------:R-:W-:Y:S05]  /*0ac0*/  @!P5 BRA `(.L_x_9501) ;  /* 0x000000000024d947 */ /* 0x000fea0003800000 */
[----:B-1----:R-:W0:Y:S01]  /*0ad0*/  LDC.64 R120, c[0x0][0x240] ;  /* 0x00009000ff787b82 */ /* 0x002e220000000a00 */
[----:B------:R-:W-:-:S04]  /*0ae0*/  ISETP.NE.U32.AND P5, PT, RZ, UR6, PT ;  /* 0x00000006ff007c0c */ /* 0x000fc8000bfa5070 */
[----:B------:R-:W-:-:S13]  /*0af0*/  ISETP.NE.AND.EX P5, PT, RZ, UR7, PT, P5 ;  /* 0x00000007ff007c0c */ /* 0x000fda000bfa5350 */
[----:B------:R-:W-:-:S05]  /*0b00*/  @P5 IMAD.WIDE.U32 R122, R127, 0x10, R128 ;  /* 0x000000107f7a5825 */ /* 0x000fca00078e0080 */
[----:B------:R2:W5:Y:S01]  /*0b10*/  @P5 LDG.E.128 R92, desc[UR4][R122.64] ;  /* 0x000000047a5c5981 */ /* 0x000562000c1e1d00 */
[----:B0-----:R-:W-:-:S05]  /*0b20*/  IMAD.WIDE.U32 R120, R125, 0x4, R120 ;  /* 0x000000047d787825 */ /* 0x001fca00078e0078 */
[----:B------:R2:W5:Y:S01]  /*0b30*/  LDG.E R7, desc[UR4][R120.64] ;  /* 0x0000000478077981 */ /* 0x000562000c1e1900 */
[----:B------:R-:W-:Y:S02]  /*0b40*/  IADD3 R125, R125, 0x100, RZ ;  /* 0x000001007d7d7810 */ /* 0x000fe40007ffe0ff */
[----:B------:R-:W-:-:S07]  /*0b50*/  IADD3 R127, R127, 0x100, RZ ;  /* 0x000001007f7f7810 */ /* 0x000fce0007ffe0ff */
.L_x_9501:
[----:B------:R-:W-:Y:S05]  /*0b60*/  BSYNC B1 ;  /* 0x0000000000017941 */ /* 0x000fea0003800000 */
.L_x_9500:
[----:B------:R-:W-:Y:S04]  /*0b70*/  BSSY B1, `(.L_x_9502) ;  /* 0x000000b000017945 */ /* 0x000fe80003800000 */
[----:B------:R-:W-:Y:S05]  /*0b80*/  @!P4 BRA `(.L_x_9503) ;  /* 0x000000000024c947 */ /* 0x000fea0003800000 */
[----:B-12---:R-:W0:Y:S01]  /*0b90*/  LDC.64 R120, c[0x0][0x240] ;  /* 0x00009000ff787b82 */ /* 0x006e220000000a00 */
[----:B------:R-:W-:-:S04]  /*0ba0*/  ISETP.NE.U32.AND P5, PT, RZ, UR6, PT ;  /* 0x00000006ff007c0c */ /* 0x000fc8000bfa5070 */
[----:B------:R-:W-:-:S13]  /*0bb0*/  ISETP.NE.AND.EX P5, PT, RZ, UR7, PT, P5 ;  /* 0x00000007ff007c0c */ /* 0x000fda000bfa5350 */
[----:B------:R-:W-:-:S05]  /*0bc0*/  @P5 IMAD.WIDE.U32 R122, R127, 0x10, R128 ;  /* 0x000000107f7a5825 */ /* 0x000fca00078e0080 */
[----:B------:R3:W5:Y:S01]  /*0bd0*/  @P5 LDG.E.128 R96, desc[UR4][R122.64] ;  /* 0x000000047a605981 */ /* 0x000762000c1e1d00 */
[----:B0-----:R-:W-:-:S05]  /*0be0*/  IMAD.WIDE.U32 R120, R125, 0x4, R120 ;  /* 0x000000047d787825 */ /* 0x001fca00078e0078 */
[----:B------:R3:W5:Y:S01]  /*0bf0*/  LDG.E R6, desc[UR4][R120.64] ;  /* 0x0000000478067981 */ /* 0x000762000c1e1900 */
[----:B------:R-:W-:Y:S01]  /*0c00*/  IADD3 R125, R125, 0x100, RZ ;  /* 0x000001007d7d7810 */ /* 0x000fe20007ffe0ff */
[----:B------:R-:W-:-:S07]  /*0c10*/  VIADD R127, R127, 0x100 ;  /* 0x000001007f7f7836 */ /* 0x000fce0000000000 */
.L_x_9503:
[----:B------:R-:W-:Y:S05]  /*0c20*/  BSYNC B1 ;  /* 0x0000000000017941 */ /* 0x000fea0003800000 */
.L_x_9502:
[----:B------:R-:W-:Y:S04]  /*0c30*/  BSSY B1, `(.L_x_9504) ;  /* 0x000000b000017945 */ /* 0x000fe80003800000 */
[----:B------:R-:W-:Y:S05]  /*0c40*/  @!P3 BRA `(.L_x_9505) ;  /* 0x000000000024b947 */ /* 0x000fea0003800000 */
[----:B-123--:R-:W0:Y:S01]  /*0c50*/  LDC.64 R120, c[0x0][0x240] ;  /* 0x00009000ff787b82 */ /* 0x00ee220000000a00 */
        /* <DEDUP_REMOVED lines=8> */
.L_x_9505:
[----:B------:R-:W-:Y:S05]  /*0ce0*/  BSYNC B1 ;  /* 0x0000000000017941 */ /* 0x000fea0003800000 */
.L_x_9504:
[----:B------:R-:W-:Y:S04]  /*0cf0*/  BSSY B1, `(.L_x_9506) ;  /* 0x000000b000017945 */ /* 0x000fe80003800000 */
[----:B------:R-:W-:Y:S05]  /*0d00*/  @!P2 BRA `(.L_x_9507) ;  /* 0x000000000024a947 */ /* 0x000fea0003800000 */
[----:B-1234-:R-:W0:Y:S01]  /*0d10*/  LDC.64 R120, c[0x0][0x240] ;  /* 0x00009000ff787b82 */ /* 0x01ee220000000a00 */
        /* <DEDUP_REMOVED lines=8> */
.L_x_9507:
[----:B------:R-:W-:Y:S05]  /*0da0*/  BSYNC B1 ;  /* 0x0000000000017941 */ /* 0x000fea0003800000 */
.L_x_9506:
[----:B------:R-:W-:Y:S02]  /*0db0*/  ISETP.NE.AND P5, PT, R2, RZ, PT ;  /* 0x000000ff0200720c */ /* 0x000fe40003fa5270 */
[----:B------:R-:W-:-:S11]  /*0dc0*/  CS2R R134, SRZ ;  /* 0x0000000000867805 */ /* 0x000fd6000001ff00 */
        /* <DEDUP_REMOVED lines=8> */
[----:B------:R-:W-:Y:S01]  /*0e50*/  MOV R134, RZ ;  /* 0x000000ff00867202 */ /* 0x000fe20000000f00 */
[----:B------:R-:W-:Y:S06]  /*0e60*/  BRA `(.L_x_9508) ;  /* 0x0000001000c47947 */ /* 0x000fec0003800000 */
.L_x_9497:
[----:B-----5:R-:W-:Y:S01]  /*0e70*/  ISETP.GE.AND P0, PT, R188, 0x1, PT ;  /* 0x00000001bc00780c */ /* 0x020fe20003f06270 */
[----:B------:R-:W-:Y:S01]  /*0e80*/  HFMA2.MMA R133, -RZ, RZ, 0, 0 ;  /* 0x00000000ff857435 */ /* 0x000fe200000001ff */
[----:B------:R-:W-:Y:S01]  /*0e90*/  IADD3 R120, R122, -0x1, RZ ;  /* 0xffffffff7a787810 */ /* 0x000fe20007ffe0ff */
[----:B------:R-:W-:Y:S01]  /*0ea0*/  BSSY B1, `(.L_x_9509) ;  /* 0x000003b000017945 */ /* 0x000fe20003800000 */
[----:B------:R-:W-:Y:S02]  /*0eb0*/  ISETP.NE.AND P5, PT, R10, RZ, PT ;  /* 0x000000ff0a00720c */ /* 0x000fe40003fa5270 */
        /* <DEDUP_REMOVED lines=10> */
[----:B------:R-:W-:Y:S01]  /*0f60*/  @P0 LEA.HI.SX32 R133, R124, R39, 0x1e ;  /* 0x000000277c850211 */ /* 0x000fe200078ff2ff */
[----:B------:R-:W-:Y:S06]  /*0f70*/  @!P5 BRA `(.L_x_9510) ;  /* 0x0000000000b4d947 */ /* 0x000fec0003800000 */
[----:B------:R-:W0:Y:S01]  /*0f80*/  LDC.64 R120, c[0x0][0x238] ;  /* 0x00008e00ff787b82 */ /* 0x000e220000000a00 */
[----:B------:R-:W-:-:S04]  /*0f90*/  ISETP.NE.AND P5, PT, R37, RZ, PT ;  /* 0x000000ff2500720c */ /* 0x000fc80003fa5270 */
[----:B------:R-:W-:Y:S02]  /*0fa0*/  FSEL R148, R186, RZ, !P5 ;  /* 0x000000ffba947208 */ /* 0x000fe40006800000 */
[----:B------:R-:W-:Y:S01]  /*0fb0*/  ISETP.NE.U32.AND P5, PT, RZ, UR6, PT ;  /* 0x00000006ff007c0c */ /* 0x000fe2000bfa5070 */
[----:B------:R-:W1:Y:S03]  /*0fc0*/  LDC.64 R124, c[0x0][0x2b8] ;  /* 0x0000ae00ff7c7b82 */ /* 0x000e660000000a00 */
[----:B------:R-:W-:-:S05]  /*0fd0*/  ISETP.NE.AND.EX P5, PT, RZ, UR7, PT, P5 ;  /* 0x00000007ff007c0c */ /* 0x000fca000bfa5350 */
[----:B------:R-:W2:Y:S01]  /*0fe0*/  LDC.64 R134, c[0x0][0x240] ;  /* 0x00009000ff867b82 */ /* 0x000ea20000000a00 */
[----:B0-----:R-:W-:-:S07]  /*0ff0*/  IMAD.WIDE.U32 R120, R11, 0x10, R120 ;  /* 0x000000100b787825 */ /* 0x001fce00078e0078 */
[----:B------:R0:W5:Y:S04]  /*1000*/  @P5 LDG.E.128 R88, desc[UR4][R130.64] ;  /* 0x0000000482585981 */ /* 0x000168000c1e1d00 */
[----:B------:R-:W3:Y:S01]  /*1010*/  LDG.E.128 R120, desc[UR4][R120.64] ;  /* 0x0000000478787981 */ /* 0x000ee2000c1e1d00 */
[----:B-1----:R-:W-:-:S06]  /*1020*/  IMAD.WIDE.U32 R124, R185, 0x10, R124 ;  /* 0x00000010b97c7825 */ /* 0x002fcc00078e007c */
[----:B------:R-:W4:Y:S01]  /*1030*/  LDG.E.128 R124, desc[UR4][R124.64] ;  /* 0x000000047c7c7981 */ /* 0x000f22000c1e1d00 */
[----:B--2---:R-:W-:Y:S01]  /*1040*/  IMAD.WIDE.U32 R134, R133, 0x4, R134 ;  /* 0x0000000485867825 */ /* 0x004fe200078e0086 */
[----:B------:R-:W-:Y:S02]  /*1050*/  IADD3 R187, R11, 0x100, RZ ;  /* 0x000001000bbb7810 */ /* 0x000fe40007ffe0ff */
[----:B------:R-:W-:Y:S01]  /*1060*/  IADD3 R133, R133, 0x100, RZ ;  /* 0x0000010085857810 */ /* 0x000fe20007ffe0ff */
[----:B------:R-:W-:Y:S01]  /*1070*/  VIADD R185, R185, 0x100 ;  /* 0x00000100b9b97836 */ /* 0x000fe20000000000 */
[----:B------:R1:W5:Y:S01]  /*1080*/  LDG.E R9, desc[UR4][R134.64] ;  /* 0x0000000486097981 */ /* 0x000362000c1e1900 */
[C---:B---3--:R-:W-:Y:S01]  /*1090*/  FADD.FTZ R3, -R148.reuse, R120 ;  /* 0x0000007894037221 */ /* 0x048fe20000010100 */
[C---:B0-----:R-:W-:Y:S01]  /*10a0*/  FADD.FTZ R131, -R148.reuse, R121 ;  /* 0x0000007994837221 */ /* 0x041fe20000010100 */
[C---:B------:R-:W-:Y:S01]  /*10b0*/  FADD.FTZ R123, -R148.reuse, R123 ;  /* 0x0000007b947b7221 */ /* 0x040fe20000010100 */
[----:B------:R-:W-:Y:S01]  /*10c0*/  FADD.FTZ R157, -R148, R122 ;  /* 0x0000007a949d7221 */ /* 0x000fe20000010100 */
[C---:B------:R-:W-:Y:S01]  /*10d0*/  FMUL.FTZ R3, R12.reuse, R3 ;  /* 0x000000030c037220 */ /* 0x040fe20000410000 */
[C---:B------:R-:W-:Y:S01]  /*10e0*/  FMUL.FTZ R148, R12.reuse, R131 ;  /* 0x000000830c947220 */ /* 0x040fe20000410000 */
[C---:B------:R-:W-:Y:S01]  /*10f0*/  FMUL.FTZ R182, R12.reuse, R123 ;  /* 0x0000007b0cb67220 */ /* 0x040fe20000410000 */
[----:B------:R-:W-:Y:S01]  /*1100*/  FMUL.FTZ R157, R12, R157 ;  /* 0x0000009d0c9d7220 */ /* 0x000fe20000410000 */
[----:B----4-:R-:W-:Y:S01]  /*1110*/  FMUL.FTZ R160, R35, R124 ;  /* 0x0000007c23a07220 */ /* 0x010fe20000410000 */
        /* <DEDUP_REMOVED lines=17> */
[----:B-1----:R-:W-:Y:S01]  /*1230*/  FADD.FTZ R135, R122, R183 ;  /* 0x000000b77a877221 */ /* 0x002fe20000010000 */
[----:B------:R-:W-:-:S07]  /*1240*/  FFMA.FTZ R134, R182, R183, R121 ;  /* 0x000000b7b6867223 */ /* 0x000fce0000010079 */
.L_x_9510:
[----:B------:R-:W-:Y:S05]  /*1250*/  BSYNC B1 ;  /* 0x0000000000017941 */ /* 0x000fea0003800000 */
.L_x_9509:
[----:B------:R-:W-:Y:S01]  /*1260*/  ISETP.NE.AND P5, PT, R8, RZ, PT ;  /* 0x000000ff0800720c */ /* 0x000fe20003fa5270 */
[----:B------:R-:W-:-:S12]  /*1270*/  BSSY B1, `(.L_x_9511) ;  /* 0x0000030000017945 */ /* 0x000fd80003800000 */
[----:B------:R-:W-:Y:S05]  /*1280*/  @!P5 BRA `(.L_x_9512) ;  /* 0x0000000000b8d947 */ /* 0x000fea0003800000 */
        /* <DEDUP_REMOVED lines=8> */
[----:B------:R-:W-:Y:S01]  /*1310*/  @P5 IMAD.WIDE.U32 R146, R187, 0x10, R128 ;  /* 0x00000010bb925825 */ /* 0x000fe200078e0080 */
[----:B------:R-:W3:Y:S03]  /*1320*/  LDG.E.128 R120, desc[UR4][R120.64] ;  /* 0x0000000478787981 */ /* 0x000ee6000c1e1d00 */
[----:B-1----:R-:W-:Y:S01]  /*1330*/  IMAD.WIDE.U32 R124, R185, 0x10, R124 ;  /* 0x00000010b97c7825 */ /* 0x002fe200078e007c */
[----:B------:R0:W5:Y:S05]  /*1340*/  @P5 LDG.E.128 R92, desc[UR4][R146.64] ;  /* 0x00000004925c5981 */ /* 0x00016a000c1e1d00 */
[----:B------:R-:W4:Y:S01]  /*1350*/  LDG.E.128 R124, desc[UR4][R124.64] ;  /* 0x000000047c7c7981 */ /* 0x000f22000c1e1d00 */
[----:B--2---:R-:W-:-:S05]  /*1360*/  IMAD.WIDE.U32 R130, R133, 0x4, R130 ;  /* 0x0000000485827825 */ /* 0x004fca00078e0082 */
[----:B------:R1:W5:Y:S01]  /*1370*/  LDG.E R7, desc[UR4][R130.64] ;  /* 0x0000000482077981 */ /* 0x000362000c1e1900 */
[----:B------:R-:W-:Y:S02]  /*1380*/  IADD3 R133, R133, 0x100, RZ ;  /* 0x0000010085857810 */ /* 0x000fe40007ffe0ff */
[----:B------:R-:W-:Y:S02]  /*1390*/  IADD3 R185, R185, 0x100, RZ ;  /* 0x00000100b9b97810 */ /* 0x000fe40007ffe0ff */
[----:B------:R-:W-:Y:S01]  /*13a0*/  IADD3 R187, R187, 0x100, RZ ;  /* 0x00000100bbbb7810 */ /* 0x000fe20007ffe0ff */
[C---:B---3--:R-:W-:Y:S01]  /*13b0*/  FADD.FTZ R155, -R158.reuse, R120 ;  /* 0x000000789e9b7221 */ /* 0x048fe20000010100 */
[C---:B------:R-:W-:Y:S01]  /*13c0*/  FADD.FTZ R169, -R158.reuse, R121 ;  /* 0x000000799ea97221 */ /* 0x040fe20000010100 */
[C---:B------:R-:W-:Y:S01]  /*13d0*/  FADD.FTZ R181, -R158.reuse, R122 ;  /* 0x0000007a9eb57221 */ /* 0x040fe20000010100 */
[----:B------:R-:W-:Y:S01]  /*13e0*/  FADD.FTZ R123, -R158, R123 ;  /* 0x0000007b9e7b7221 */ /* 0x000fe20000010100 */
[C---:B0-----:R-:W-:Y:S01]  /*13f0*/  FMUL.FTZ R147, R12.reuse, R155 ;  /* 0x0000009b0c937220 */ /* 0x041fe20000410000 */
[----:B------:R-:W-:Y:S01]  /*1400*/  FMUL.FTZ R146, R12, R169 ;  /* 0x000000a90c927220 */ /* 0x000fe20000410000 */
[----:B----4-:R-:W-:Y:S01]  /*1410*/  FMUL.FTZ R158, R31, R124 ;  /* 0x0000007c1f9e7220 */ /* 0x010fe20000410000 */
[----:B------:R-:W-:-:S03]  /*1420*/  FMUL.FTZ R169, R32, R125 ;  /* 0x0000007d20a97220 */ /* 0x000fc60000410000 */
[----:B------:R-:W-:Y:S01]  /*1430*/  FADD.FTZ R120, R135, R158 ;  /* 0x0000009e87787221 */ /* 0x000fe20000010000 */
[----:B------:R-:W-:Y:S01]  /*1440*/  FFMA.FTZ R121, R147, R158, R134 ;  /* 0x0000009e93797223 */ /* 0x000fe20000010086 */
[C---:B------:R-:W-:Y:S01]  /*1450*/  FMUL.FTZ R178, R12.reuse, R123 ;  /* 0x0000007b0cb27220 */ /* 0x040fe20000410000 */
[----:B------:R-:W-:Y:S01]  /*1460*/  FMUL.FTZ R155, R12, R181 ;  /* 0x000000b50c9b7220 */ /* 0x000fe20000410000 */
[----:B------:R-:W-:Y:S01]  /*1470*/  FADD.FTZ R123, R120, R169 ;  /* 0x000000a9787b7221 */ /* 0x000fe20000010000 */
[----:B------:R-:W-:Y:S01]  /*1480*/  FMUL.FTZ R180, R29, R126 ;  /* 0x0000007e1db47220 */ /* 0x000fe20000410000 */
[----:B------:R-:W-:Y:S01]  /*1490*/  FFMA.FTZ R120, R146, R169, R121 ;  /* 0x000000a992787223 */ /* 0x000fe20000010079 */
[----:B------:R-:W-:Y:S02]  /*14a0*/  FMUL.FTZ R181, R30, R127 ;  /* 0x0000007f1eb57220 */ /* 0x000fe40000410000 */
        /* <DEDUP_REMOVED lines=12> */
.L_x_9512:
[----:B------:R-:W-:Y:S05]  /*1570*/  BSYNC B1 ;  /* 0x0000000000017941 */ /* 0x000fea0003800000 */
.L_x_9511:
[----:B------:R-:W-:Y:S04]  /*1580*/  BSSY B1, `(.L_x_9513) ;  /* 0x0000030000017945 */ /* 0x000fe80003800000 */
        /* <DEDUP_REMOVED lines=16> */
[----:B------:R-:W-:Y:S01]  /*1690*/  IADD3 R133, R133, 0x100, RZ ;  /* 0x0000010085857810 */ /* 0x000fe20007ffe0ff */
[----:B------:R-:W-:Y:S01]  /*16a0*/  VIADD R187, R187, 0x100 ;  /* 0x00000100bbbb7836 */ /* 0x000fe20000000000 */
[----:B------:R-:W-:Y:S01]  /*16b0*/  IADD3 R185, R185, 0x100, RZ ;  /* 0x00000100b9b97810 */ /* 0x000fe20007ffe0ff */
[C---:B---3--:R-:W-:Y:S01]  /*16c0*/  FADD.FTZ R167, -R153.reuse, R120 ;  /* 0x0000007899a77221 */ /* 0x048fe20000010100 */
[C---:B------:R-:W-:Y:S01]  /*16d0*/  FADD.FTZ R179, -R153.reuse, R121 ;  /* 0x0000007999b37221 */ /* 0x040fe20000010100 */
[----:B------:R-:W-:Y:S02]  /*16e0*/  FADD.FTZ R123, -R153, R123 ;  /* 0x0000007b997b7221 */ /* 0x000fe40000010100 */
[----:B0-----:R-:W-:Y:S01]  /*16f0*/  FMUL.FTZ R145, R12, R167 ;  /* 0x000000a70c917220 */ /* 0x001fe20000410000 */
[----:B----4-:R-:W-:Y:S01]  /*1700*/  FMUL.FTZ R156, R27, R124 ;  /* 0x0000007c1b9c7220 */ /* 0x010fe20000410000 */
[----:B------:R-:W-:Y:S01]  /*1710*/  FMUL.FTZ R167, R28, R125 ;  /* 0x0000007d1ca77220 */ /* 0x000fe20000410000 */
[----:B------:R-:W-:Y:S01]  /*1720*/  FADD.FTZ R189, -R153, R122 ;  /* 0x0000007a99bd7221 */ /* 0x000fe20000010100 */
[C---:B------:R-:W-:Y:S01]  /*1730*/  FMUL.FTZ R144, R12.reuse, R179 ;  /* 0x000000b30c907220 */ /* 0x040fe20000410000 */
[----:B------:R-:W-:Y:S01]  /*1740*/  FADD.FTZ R120, R135, R156 ;  /* 0x0000009c87787221 */ /* 0x000fe20000010000 */
[----:B------:R-:W-:Y:S01]  /*1750*/  FFMA.FTZ R121, R145, R156, R134 ;  /* 0x0000009c91797223 */ /* 0x000fe20000010086 */
[C---:B------:R-:W-:Y:S01]  /*1760*/  FMUL.FTZ R174, R12.reuse, R123 ;  /* 0x0000007b0cae7220 */ /* 0x040fe20000410000 */
[----:B------:R-:W-:Y:S01]  /*1770*/  FMUL.FTZ R153, R12, R189 ;  /* 0x000000bd0c997220 */ /* 0x000fe20000410000 */
[----:B------:R-:W-:Y:S01]  /*1780*/  FADD.FTZ R123, R120, R167 ;  /* 0x000000a7787b7221 */ /* 0x000fe20000010000 */
[----:B------:R-:W-:Y:S01]  /*1790*/  FMUL.FTZ R176, R25, R126 ;  /* 0x0000007e19b07220 */ /* 0x000fe20000410000 */
        /* <DEDUP_REMOVED lines=14> */
.L_x_9514:
[----:B------:R-:W-:Y:S05]  /*1880*/  BSYNC B1 ;  /* 0x0000000000017941 */ /* 0x000fea0003800000 */
.L_x_9513:
        /* <DEDUP_REMOVED lines=48> */
.L_x_9516:
[----:B------:R-:W-:Y:S05]  /*1b90*/  BSYNC B1 ;  /* 0x0000000000017941 */ /* 0x000fea0003800000 */
.L_x_9515:
        /* <DEDUP_REMOVED lines=48> */
.L_x_9518:
[----:B------:R-:W-:Y:S05]  /*1ea0*/  BSYNC B1 ;  /* 0x0000000000017941 */ /* 0x000fea0003800000 */
.L_x_9517:
[----:B------:R-:W-:-:S13]  /*1eb0*/  ISETP.NE.AND P5, PT, R2, RZ, PT ;  /* 0x000000ff0200720c */ /* 0x000fda0003fa5270 */
[----:B------:R-:W-:Y:S05]  /*1ec0*/  @!P5 BRA `(.L_x_9508) ;  /* 0x0000000000acd947 */ /* 0x000fea0003800000 */
[----:B------:R-:W0:Y:S01]  /*1ed0*/  LDC.64 R120, c[0x0][0x238] ;  /* 0x00008e00ff787b82 */ /* 0x000e220000000a00 */
[----:B------:R-:W-:-:S04]  /*1ee0*/  ISETP.NE.AND P5, PT, R37, RZ, PT ;  /* 0x000000ff2500720c */ /* 0x000fc80003fa5270 */
[----:B------:R-:W-:Y:S02]  /*1ef0*/  FSEL R186, R186, RZ, !P5 ;  /* 0x000000ffbaba7208 */ /* 0x000fe40006800000 */
[----:B------:R-:W-:Y:S01]  /*1f00*/  ISETP.NE.U32.AND P5, PT, RZ, UR6, PT ;  /* 0x00000006ff007c0c */ /* 0x000fe2000bfa5070 */
[----:B------:R-:W1:Y:S03]  /*1f10*/  LDC.64 R124, c[0x0][0x2b8] ;  /* 0x0000ae00ff7c7b82 */ /* 0x000e660000000a00 */
[----:B------:R-:W-:-:S13]  /*1f20*/  ISETP.NE.AND.EX P5, PT, RZ, UR7, PT, P5 ;  /* 0x00000007ff007c0c */ /* 0x000fda000bfa5350 */
[C---:B------:R-:W-:Y:S02]  /*1f30*/  @P5 IMAD.WIDE.U32 R130, R187.reuse, 0x10, R128 ;  /* 0x00000010bb825825 */ /* 0x040fe400078e0080 */
[----:B------:R-:W2:Y:S02]  /*1f40*/  LDC.64 R128, c[0x0][0x240] ;  /* 0x00009000ff807b82 */ /* 0x000ea40000000a00 */
[----:B0-----:R-:W-:Y:S01]  /*1f50*/  IMAD.WIDE.U32 R120, R187, 0x10, R120 ;  /* 0x00000010bb787825 */ /* 0x001fe200078e0078 */
[----:B------:R0:W5:Y:S03]  /*1f60*/  @P5 LDG.E.128 R108, desc[UR4][R130.64] ;  /* 0x00000004826c5981 */ /* 0x000166000c1e1d00 */
[----:B-1----:R-:W-:Y:S02]  /*1f70*/  IMAD.WIDE.U32 R124, R185, 0x10, R124 ;  /* 0x00000010b97c7825 */ /* 0x002fe400078e007c */
[----:B------:R-:W3:Y:S04]  /*1f80*/  LDG.E.128 R120, desc[UR4][R120.64] ;  /* 0x0000000478787981 */ /* 0x000ee8000c1e1d00 */
[----:B------:R-:W4:Y:S01]  /*1f90*/  LDG.E.128 R124, desc[UR4][R124.64] ;  /* 0x000000047c7c7981 */ /* 0x000f22000c1e1d00 */
[----:B--2---:R-:W-:-:S05]  /*1fa0*/  IMAD.WIDE.U32 R128, R133, 0x4, R128 ;  /* 0x0000000485807825 */ /* 0x004fca00078e0080 */
[----:B------:R1:W5:Y:S01]  /*1fb0*/  LDG.E R0, desc[UR4][R128.64] ;  /* 0x0000000480007981 */ /* 0x000362000c1e1900 */
[C---:B---3--:R-:W-:Y:S01]  /*1fc0*/  FADD.FTZ R139, -R186.reuse, R120 ;  /* 0x00000078ba8b7221 */ /* 0x048fe20000010100 */
[C---:B0-----:R-:W-:Y:S01]  /*1fd0*/  FADD.FTZ R131, -R186.reuse, R121 ;  /* 0x00000079ba837221 */ /* 0x041fe20000010100 */
[C---:B------:R-:W-:Y:S01]  /*1fe0*/  FADD.FTZ R159, -R186.reuse, R122 ;  /* 0x0000007aba9f7221 */ /* 0x040fe20000010100 */
[----:B------:R-:W-:Y:S01]  /*1ff0*/  FADD.FTZ R133, -R186, R123 ;  /* 0x0000007bba857221 */ /* 0x000fe20000010100 */
[----:B----4-:R-:W-:Y:S01]  /*2000*/  FMUL.FTZ R150, R15, R124 ;  /* 0x0000007c0f967220 */ /* 0x010fe20000410000 */
[----:B------:R-:W-:Y:S01]  /*2010*/  FMUL.FTZ R139, R12, R139 ;  /* 0x0000008b0c8b7220 */ /* 0x000fe20000410000 */
        /* <DEDUP_REMOVED lines=22> */
.L_x_9508:
[----:B------:R-:W-:Y:S05]  /*2180*/  BSYNC B0 ;  /* 0x0000000000007941 */ /* 0x000fea0003800000 */
.L_x_9496:
[----:B------:R-:W-:Y:S01]  /*2190*/  LOP3.LUT P5, RZ, R132, 0xff, RZ, 0xc0, !PT ;  /* 0x000000ff84ff7812 */ /* 0x000fe200078ac0ff */
[----:B------:R-:W-:Y:S01]  /*21a0*/  UMOV UR9, 0xffffffff ;  /* 0xffffffff00097882 */ /* 0x000fe20000000000 */
[----:B-1234-:R-:W-:Y:S02]  /*21b0*/  SHF.R.U32.HI R120, RZ, 0x5, R136 ;  /* 0x00000005ff787819 */ /* 0x01efe40000011688 */
[----:B------:R-:W-:Y:S02]  /*21c0*/  P2R R185, PR, RZ, 0x20 ;  /* 0x00000020ffb97803 */ /* 0x000fe40000000000 */
[----:B------:R-:W-:-:S07]  /*21d0*/  LOP3.LUT R121, R120, 0x7fffff8, RZ, 0xc0, !PT ;  /* 0x07fffff878797812 */ /* 0x000fce00078ec0ff */
[----:B------:R-:W-:Y:S02]  /*21e0*/  @!P5 IADD3 R121, R121, 0x8, RZ ;  /* 0x000000087979d810 */ /* 0x000fe40007ffe0ff */
[----:B------:R-:W-:Y:S01]  /*21f0*/  LOP3.LUT P5, RZ, R136, 0x1f, RZ, 0xc0, !PT ;  /* 0x0000001f88ff7812 */ /* 0x000fe200078ac0ff */
[----:B------:R-:W-:-:S12]  /*2200*/  BRA.DIV UR9, `(.L_x_9519) ;  /* 0x0000002a099c7947 */ /* 0x000fd8000b800000 */
        /* <DEDUP_REMOVED lines=18> */
.L_x_9591:
        /* <DEDUP_REMOVED lines=8> */
[----:B------:R-:W-:-:S02]  /*23b0*/  @P0 IADD3 R188, R188, -0x1, RZ ;  /* 0xffffffffbcbc0810 */ /* 0x000fc40007ffe0ff */
[----:B------:R-:W-:-:S03]  /*23c0*/  ISETP.NE.AND P6, PT, R10, RZ, PT ;  /* 0x000000ff0a00720c */ /* 0x000fc60003fc5270 */
        /* <DEDUP_REMOVED lines=35> */
[----:B------:R-:W1:Y:S01]  /*2600*/  @P0 LDC.64 R122, c[0x0][0x298] ;  /* 0x0000a600ff7a0b82 */ /* 0x000e620000000a00 */
[----:B0-----:R-:W-:-:S04]  /*2610*/  @!P1 ISETP.NE.U32.AND P5, PT, R120, RZ, PT ;  /* 0x000000ff7800920c */ /* 0x001fc80003fa5070 */
[----:B------:R-:W-:-:S04]  /*2620*/  @!P1 ISETP.NE.AND.EX P5, PT, R121, RZ, PT, P5 ;  /* 0x000000ff7900920c */ /* 0x000fc80003fa5350 */
[----:B-----5:R-:W-:Y:S01]  /*2630*/  @!P1 FSEL R127, R88, RZ, P5 ;  /* 0x000000ff587f9208 */ /* 0x020fe20002800000 */
[----:B-1----:R-:W-:Y:S08]  /*2640*/  @!P1 BRA `(.L_x_9523) ;  /* 0x0000000000289947 */ /* 0x002ff00003800000 */
        /* <DEDUP_REMOVED lines=10> */
.L_x_9523:
[----:B------:R-:W-:Y:S05]  /*26f0*/  BSYNC B1 ;  /* 0x0000000000017941 */ /* 0x000fea0003800000 */
.L_x_9522:
[----:B------:R-:W-:Y:S01]  /*2700*/  @P0 FMUL.FTZ R123, R127, R123 ;  /* 0x0000007b7f7b0220 */ /* 0x000fe20000410000 */
[----:B------:R-:W-:Y:S01]  /*2710*/  @P0 LOP3.LUT P5, RZ, R9, 0xff, RZ, 0xc0, !PT ;  /* 0x000000ff09ff0812 */ /* 0x000fe200078ac0ff */
[----:B------:R-:W-:Y:S02]  /*2720*/  BSSY B1, `(.L_x_9524) ;  /* 0x0000010000017945 */ /* 0x000fe40003800000 */
[----:B------:R-:W-:-:S05]  /*2730*/  @P0 FMUL.FTZ R122, R123, R122 ;  /* 0x0000007a7b7a0220 */ /* 0x000fca0000410000 */
[----:B------:R-:W-:Y:S02]  /*2740*/  @P0 SEL R116, R122, RZ, P5 ;  /* 0x000000ff7a740207 */ /* 0x000fe40002800000 */
[----:B------:R-:W0:Y:S01]  /*2750*/  @P0 LDC.64 R122, c[0x0][0x298] ;  /* 0x0000a600ff7a0b82 */ /* 0x000e220000000a00 */
[----:B------:R-:W-:-:S04]  /*2760*/  @!P1 ISETP.NE.U32.AND P5, PT, R120, RZ, PT ;  /* 0x000000ff7800920c */ /* 0x000fc80003fa5070 */
        /* <DEDUP_REMOVED lines=11> */
.L_x_9525:
[----:B------:R-:W-:Y:S05]  /*2820*/  BSYNC B1 ;  /* 0x0000000000017941 */ /* 0x000fea0003800000 */
.L_x_9524:
[----:B0-----:R-:W-:Y:S01]  /*2830*/  @P0 FMUL.FTZ R123, R128, R123 ;  /* 0x0000007b807b0220 */ /* 0x001fe20000410000 */
        /* <DEDUP_REMOVED lines=17> */
.L_x_9527:
[----:B------:R-:W-:Y:S05]  /*2950*/  BSYNC B1 ;  /* 0x0000000000017941 */ /* 0x000fea0003800000 */
.L_x_9526:
[----:B0-----:R-:W-:Y:S01]  /*2960*/  @P0 FMUL.FTZ R123, R129, R123 ;  /* 0x0000007b817b0220 */ /* 0x001fe20000410000 */
[----:B------:R-:W-:Y:S01]  /*2970*/  @P0 LOP3.LUT P5, RZ, R9, 0xff0000, RZ, 0xc0, !PT ;  /* 0x00ff000009ff0812 */ /* 0x000fe200078ac0ff */
[----:B------:R-:W-:Y:S02]  /*2980*/  BSSY B1, `(.L_x_9528) ;  /* 0x0000012000017945 */ /* 0x000fe40003800000 */
[----:B------:R-:W-:-:S05]  /*2990*/  @P0 FMUL.FTZ R122, R123, R122 ;  /* 0x0000007a7b7a0220 */ /* 0x000fca0000410000 */
[----:B------:R-:W-:Y:S02]  /*29a0*/  @P0 SEL R118, R122, RZ, P5 ;  /* 0x000000ff7a760207 */ /* 0x000fe40002800000 */
[----:B------:R-:W0:Y:S01]  /*29b0*/  LDC.64 R122, c[0x0][0x308] ;  /* 0x0000c200ff7a7b82 */ /* 0x000e220000000a00 */
[----:B------:R-:W-:-:S04]  /*29c0*/  @!P1 ISETP.NE.U32.AND P5, PT, R120, RZ, PT ;  /* 0x000000ff7800920c */ /* 0x000fc80003fa5070 */
[----:B------:R-:W-:-:S04]  /*29d0*/  @!P1 ISETP.NE.AND.EX P5, PT, R121, RZ, PT, P5 ;  /* 0x000000ff7900920c */ /* 0x000fc80003fa5350 */
[----:B------:R-:W-:Y:S02]  /*29e0*/  @!P1 FSEL R130, R91, RZ, P5 ;  /* 0x000000ff5b829208 */ /* 0x000fe40002800000 */
        /* <DEDUP_REMOVED lines=11> */
.L_x_9529:
[----:B------:R-:W-:Y:S05]  /*2aa0*/  BSYNC B1 ;  /* 0x0000000000017941 */ /* 0x000fea0003800000 */
.L_x_9528:
[----:B------:R-:W-:Y:S02]  /*2ab0*/  SEL R112, R127, R112, P5 ;  /* 0x000000707f707207 */ /* 0x000fe40002800000 */
[----:B------:R-:W-:Y:S02]  /*2ac0*/  SEL R113, R128, R113, P5 ;  /* 0x0000007180717207 */ /* 0x000fe40002800000 */
[----:B------:R-:W-:Y:S02]  /*2ad0*/  SEL R114, R129, R114, P5 ;  /* 0x0000007281727207 */ /* 0x000fe40002800000 */
[----:B------:R-:W-:Y:S02]  /*2ae0*/  SEL R115, R130, R115, P5 ;  /* 0x0000007382737207 */ /* 0x000fe40002800000 */
[----:B------:R-:W-:-:S04]  /*2af0*/  ISETP.NE.U32.AND P5, PT, R122, RZ, PT ;  /* 0x000000ff7a00720c */ /* 0x000fc80003fa5070 */
[----:B------:R-:W-:-:S13]  /*2b00*/  ISETP.NE.AND.EX P5, PT, R123, RZ, PT, P5 ;  /* 0x000000ff7b00720c */ /* 0x000fda0003fa5350 */
[----:B------:R-:W0:Y:S02]  /*2b10*/  @P5 LDC.64 R120, c[0x0][0x308] ;  /* 0x0000c200ff785b82 */ /* 0x000e240000000a00 */
[C---:B0-----:R-:W-:Y:S01]  /*2b20*/  @P5 IMAD.WIDE.U32 R122, R11.reuse, 0x10, R120 ;  /* 0x000000100b7a5825 */ /* 0x041fe200078e0078 */
[----:B------:R-:W-:-:S05]  /*2b30*/  IADD3 R11, R11, 0x100, RZ ;  /* 0x000001000b0b7810 */ /* 0x000fca0007ffe0ff */
[----:B------:R-:W0:Y:S01]  /*2b40*/  @P0 LDC.64 R120, c[0x0][0x298] ;  /* 0x0000a600ff780b82 */ /* 0x000e220000000a00 */
[----:B------:R1:W-:Y:S01]  /*2b50*/  @P5 STG.E.128 desc[UR4][R122.64], R112 ;  /* 0x000000707a005986 */ /* 0x0003e2000c101d04 */
[----:B------:R-:W-:Y:S01]  /*2b60*/  @P0 LOP3.LUT P5, RZ, R9, 0xff000000, RZ, 0xc0, !PT ;  /* 0xff00000009ff0812 */ /* 0x000fe200078ac0ff */
[----:B0-----:R-:W-:-:S04]  /*2b70*/  @P0 FMUL.FTZ R121, R130, R121 ;  /* 0x0000007982790220 */ /* 0x001fc80000410000 */
[----:B------:R-:W-:-:S05]  /*2b80*/  @P0 FMUL.FTZ R120, R121, R120 ;  /* 0x0000007879780220 */ /* 0x000fca0000410000 */
[----:B------:R-:W-:Y:S02]  /*2b90*/  @P0 SEL R119, R120, RZ, P5 ;  /* 0x000000ff78770207 */ /* 0x000fe40002800000 */
[----:B------:R-:W0:Y:S02]  /*2ba0*/  @P0 LDC.64 R120, c[0x0][0x2f8] ;  /* 0x0000be00ff780b82 */ /* 0x000e240000000a00 */
[C---:B0-----:R-:W-:Y:S01]  /*2bb0*/  @P0 IMAD.WIDE.U32 R120, R125.reuse, 0x10, R120 ;  /* 0x000000107d780825 */ /* 0x041fe200078e0078 */
[----:B------:R-:W-:-:S04]  /*2bc0*/  IADD3 R125, R125, 0x100, RZ ;  /* 0x000001007d7d7810 */ /* 0x000fc80007ffe0ff */
[----:B------:R1:W-:Y:S03]  /*2bd0*/  @P0 STG.E.128 desc[UR4][R120.64], R116 ;  /* 0x0000007478000986 */ /* 0x0003e6000c101d04 */
.L_x_9521:
[----:B------:R-:W-:Y:S05]  /*2be0*/  BSYNC B0 ;  /* 0x0000000000007941 */ /* 0x000fea0003800000 */
.L_x_9520:
[----:B------:R-:W-:Y:S01]  /*2bf0*/  ISETP.NE.AND P5, PT, R8, RZ, PT ;  /* 0x000000ff0800720c */ /* 0x000fe20003fa5270 */
[----:B------:R-:W-:-:S12]  /*2c00*/  BSSY B0, `(.L_x_9530) ;  /* 0x000005c000007945 */ /* 0x000fd80003800000 */
[----:B------:R-:W-:Y:S05]  /*2c10*/  @!P5 BRA `(.L_x_9531) ;  /* 0x000000040068d947 */ /* 0x000fea0003800000 */
[----:B-1----:R-:W0:Y:S01]  /*2c20*/  @!P1 LDC.64 R120, c[0x0][0x2c8] ;  /* 0x0000b200ff789b82 */ /* 0x002e220000000a00 */
[----:B------:R-:W-:Y:S01]  /*2c30*/  ISETP.NE.AND P5, PT, R37, RZ, PT ;  /* 0x000000ff2500720c */ /* 0x000fe20003fa5270 */
[----:B------:R-:W-:Y:S03]  /*2c40*/  BSSY B1, `(.L_x_9532) ;  /* 0x000000f000017945 */ /* 0x000fe60003800000 */
[----:B------:R-:W-:-:S03]  /*2c50*/  FSEL R131, R126, RZ, !P5 ;  /* 0x000000ff7e837208 */ /* 0x000fc60006800000 */
[----:B------:R-:W1:Y:S01]  /*2c60*/  @P0 LDC.64 R122, c[0x0][0x298] ;  /* 0x0000a600ff7a0b82 */ /* 0x000e620000000a00 */
[----:B0-----:R-:W-:-:S04]  /*2c70*/  @!P1 ISETP.NE.U32.AND P5, PT, R120, RZ, PT ;  /* 0x000000ff7800920c */ /* 0x001fc80003fa5070 */
[----:B------:R-:W-:-:S04]  /*2c80*/  @!P1 ISETP.NE.AND.EX P5, PT, R121, RZ, PT, P5 ;  /* 0x000000ff7900920c */ /* 0x000fc80003fa5350 */
[----:B-----5:R-:W-:Y:S01]  /*2c90*/  @!P1 FSEL R127, R92, RZ, P5 ;  /* 0x000000ff5c7f9208 */ /* 0x020fe20002800000 */
[----:B-1----:R-:W-:Y:S08]  /*2ca0*/  @!P1 BRA `(.L_x_9533) ;  /* 0x0000000000209947 */ /* 0x002ff00003800000 */
        /* <DEDUP_REMOVED lines=8> */
.L_x_9533:
[----:B------:R-:W-:Y:S05]  /*2d30*/  BSYNC B1 ;  /* 0x0000000000017941 */ /* 0x000fea0003800000 */
.L_x_9532:
        /* <DEDUP_REMOVED lines=16> */
.L_x_9535:
[----:B------:R-:W-:Y:S05]  /*2e40*/  BSYNC B1 ;  /* 0x0000000000017941 */ /* 0x000fea0003800000 */
.L_x_9534:
        /* <DEDUP_REMOVED lines=16> */
.L_x_9537:
[----:B------:R-:W-:Y:S05]  /*2f50*/  BSYNC B1 ;  /* 0x0000000000017941 */ /* 0x000fea0003800000 */
.L_x_9536:
        /* <DEDUP_REMOVED lines=18> */
.L_x_9539:
[----:B------:R-:W-:Y:S05]  /*3080*/  BSYNC B1 ;  /* 0x0000000000017941 */ /* 0x000fea0003800000 */
.L_x_9538:
        /* <DEDUP_REMOVED lines=19> */
.L_x_9531:
[----:B------:R-:W-:Y:S05]  /*31c0*/  BSYNC B0 ;  /* 0x0000000000007941 */ /* 0x000fea0003800000 */
.L_x_9530:
[----:B------:R-:W-:Y:S04]  /*31d0*/  BSSY B0, `(.L_x_9540) ;  /* 0x000005c000007945 */ /* 0x000fe80003800000 */
[----:B------:R-:W-:Y:S05]  /*31e0*/  @!P4 BRA `(.L_x_9541) ;  /* 0x000000040068c947 */ /* 0x000fea0003800000 */
[----:B-12---:R-:W0:Y:S01]  /*31f0*/  @!P1 LDC.64 R120, c[0x0][0x2c8] ;  /* 0x0000b200ff789b82 */ /* 0x006e220000000a00 */
        /* <DEDUP_REMOVED lines=16> */
.L_x_9543:
[----:B------:R-:W-:Y:S05]  /*3300*/  BSYNC B1 ;  /* 0x0000000000017941 */ /* 0x000fea0003800000 */
.L_x_9542:
        /* <DEDUP_REMOVED lines=16> */
.L_x_9545:
[----:B------:R-:W-:Y:S05]  /*3410*/  BSYNC B1 ;  /* 0x0000000000017941 */ /* 0x000fea0003800000 */
.L_x_9544:
        /* <DEDUP_REMOVED lines=16> */
.L_x_9547:
[----:B------:R-:W-:Y:S05]  /*3520*/  BSYNC B1 ;  /* 0x0000000000017941 */ /* 0x000fea0003800000 */
.L_x_9546:
        /* <DEDUP_REMOVED lines=18> */
.L_x_9549:
[----:B------:R-:W-:Y:S05]  /*3650*/  BSYNC B1 ;  /* 0x0000000000017941 */ /* 0x000fea0003800000 */
.L_x_9548:
[----:B------:R-:W-:Y:S01]  /*3660*/  SEL R112, R127, R112, P5 ;  /* 0x000000707f707207 */ /* 0x000fe20002800000 */
[----:B------:R-:W0:Y:S01]  /*3670*/  @P0 LDC.64 R120, c[0x0][0x298] ;  /* 0x0000a600ff780b82 */ /* 0x000e220000000a00 */
[----:B------:R-:W-:Y:S02]  /*3680*/  SEL R113, R128, R113, P5 ;  /* 0x0000007180717207 */ /* 0x000fe40002800000 */
[----:B------:R-:W-:Y:S02]  /*3690*/  SEL R114, R129, R114, P5 ;  /* 0x0000007281727207 */ /* 0x000fe40002800000 */
[----:B------:R-:W-:Y:S02]  /*36a0*/  SEL R115, R130, R115, P5 ;  /* 0x0000007382737207 */ /* 0x000fe40002800000 */
[----:B------:R-:W-:-:S04]  /*36b0*/  ISETP.NE.U32.AND P5, PT, R122, RZ, PT ;  /* 0x000000ff7a00720c */ /* 0x000fc80003fa5070 */
[----:B------:R-:W-:-:S13]  /*36c0*/  ISETP.NE.AND.EX P5, PT, R123, RZ, PT, P5 ;  /* 0x000000ff7b00720c */ /* 0x000fda0003fa5350 */
[----:B------:R-:W1:Y:S01]  /*36d0*/  @P5 LDC.64 R122, c[0x0][0x308] ;  /* 0x0000c200ff7a5b82 */ /* 0x000e620000000a00 */
[----:B0-----:R-:W-:-:S04]  /*36e0*/  @P0 FMUL.FTZ R121, R130, R121 ;  /* 0x0000007982790220 */ /* 0x001fc80000410000 */
[----:B------:R-:W-:Y:S01]  /*36f0*/  @P0 FMUL.FTZ R120, R121, R120 ;  /* 0x0000007879780220 */ /* 0x000fe20000410000 */
[----:B-1----:R-:W-:-:S04]  /*3700*/  @P5 IMAD.WIDE.U32 R122, R11, 0x10, R122 ;  /* 0x000000100b7a5825 */ /* 0x002fc800078e007a */
[----:B------:R-:W-:Y:S01]  /*3710*/  VIADD R11, R11, 0x100 ;  /* 0x000001000b0b7836 */ /* 0x000fe20000000000 */
[----:B------:R0:W-:Y:S01]  /*3720*/  @P5 STG.E.128 desc[UR4][R122.64], R112 ;  /* 0x000000707a005986 */ /* 0x0001e2000c101d04 */
[----:B------:R-:W-:-:S04]  /*3730*/  @P0 LOP3.LUT P5, RZ, R6, 0xff000000, RZ, 0xc0, !PT ;  /* 0xff00000006ff0812 */ /* 0x000fc800078ac0ff */
[----:B------:R-:W-:Y:S02]  /*3740*/  @P0 SEL R119, R120, RZ, P5 ;  /* 0x000000ff78770207 */ /* 0x000fe40002800000 */
[----:B------:R-:W1:Y:S02]  /*3750*/  @P0 LDC.64 R120, c[0x0][0x2f8] ;  /* 0x0000be00ff780b82 */ /* 0x000e640000000a00 */
[C---:B-1----:R-:W-:Y:S01]  /*3760*/  @P0 IMAD.WIDE.U32 R120, R125.reuse, 0x10, R120 ;  /* 0x000000107d780825 */ /* 0x042fe200078e0078 */
[----:B------:R-:W-:-:S04]  /*3770*/  IADD3 R125, R125, 0x100, RZ ;  /* 0x000001007d7d7810 */ /* 0x000fc80007ffe0ff */
[----:B------:R0:W-:Y:S03]  /*3780*/  @P0 STG.E.128 desc[UR4][R120.64], R116 ;  /* 0x0000007478000986 */ /* 0x0001e6000c101d04 */
.L_x_9541:
[----:B------:R-:W-:Y:S05]  /*3790*/  BSYNC B0 ;  /* 0x0000000000007941 */ /* 0x000fea0003800000 */
.L_x_9540:
[----:B------:R-:W-:Y:S04]  /*37a0*/  BSSY B0, `(.L_x_9550) ;  /* 0x000005c000007945 */ /* 0x000fe80003800000 */
[----:B------:R-:W-:Y:S05]  /*37b0*/  @!P3 BRA `(.L_x_9551) ;  /* 0x000000040068b947 */ /* 0x000fea0003800000 */
[----:B012---:R-:W0:Y:S01]  /*37c0*/  @!P1 LDC.64 R120, c[0x0][0x2c8] ;  /* 0x0000b200ff789b82 */ /* 0x007e220000000a00 */
        /* <DEDUP_REMOVED lines=16> */
.L_x_9553:
[----:B------:R-:W-:Y:S05]  /*38d0*/  BSYNC B1 ;  /* 0x0000000000017941 */ /* 0x000fea0003800000 */
.L_x_9552:
        /* <DEDUP_REMOVED lines=16> */
.L_x_9555:
[----:B------:R-:W-:Y:S05]  /*39e0*/  BSYNC B1 ;  /* 0x0000000000017941 */ /* 0x000fea0003800000 */
.L_x_9554:
        /* <DEDUP_REMOVED lines=16> */
.L_x_9557:
[----:B------:R-:W-:Y:S05]  /*3af0*/  BSYNC B1 ;  /* 0x0000000000017941 */ /* 0x000fea0003800000 */
.L_x_9556:
        /* <DEDUP_REMOVED lines=18> */
.L_x_9559:
[----:B------:R-:W-:Y:S05]  /*3c20*/  BSYNC B1 ;  /* 0x0000000000017941 */ /* 0x000fea0003800000 */
.L_x_9558:
        /* <DEDUP_REMOVED lines=10> */
[C---:B-1----:R-:W-:Y:S01]  /*3cd0*/  @P5 IMAD.WIDE.U32 R122, R11.reuse, 0x10, R122 ;  /* 0x000000100b7a5825 */ /* 0x042fe200078e007a */
[----:B------:R-:W-:-:S04]  /*3ce0*/  IADD3 R11, R11, 0x100, RZ ;  /* 0x000001000b0b7810 */ /* 0x000fc80007ffe0ff */
[----:B------:R3:W-:Y:S01]  /*3cf0*/  @P5 STG.E.128 desc[UR4][R122.64], R112 ;  /* 0x000000707a005986 */ /* 0x0007e2000c101d04 */
[----:B------:R-:W-:-:S04]  /*3d00*/  @P0 LOP3.LUT P5, RZ, R5, 0xff000000, RZ, 0xc0, !PT ;  /* 0xff00000005ff0812 */ /* 0x000fc800078ac0ff */
[----:B------:R-:W-:Y:S02]  /*3d10*/  @P0 SEL R119, R120, RZ, P5 ;  /* 0x000000ff78770207 */ /* 0x000fe40002800000 */
[----:B------:R-:W0:Y:S02]  /*3d20*/  @P0 LDC.64 R120, c[0x0][0x2f8] ;  /* 0x0000be00ff780b82 */ /* 0x000e240000000a00 */
[C---:B0-----:R-:W-:Y:S01]  /*3d30*/  @P0 IMAD.WIDE.U32 R120, R125.reuse, 0x10, R120 ;  /* 0x000000107d780825 */ /* 0x041fe200078e0078 */
[----:B------:R-:W-:-:S04]  /*3d40*/  IADD3 R125, R125, 0x100, RZ ;  /* 0x000001007d7d7810 */ /* 0x000fc80007ffe0ff */
[----:B------:R3:W-:Y:S03]  /*3d50*/  @P0 STG.E.128 desc[UR4][R120.64], R116 ;  /* 0x0000007478000986 */ /* 0x0007e6000c101d04 */
.L_x_9551:
[----:B------:R-:W-:Y:S05]  /*3d60*/  BSYNC B0 ;  /* 0x0000000000007941 */ /* 0x000fea0003800000 */
.L_x_9550:
[----:B------:R-:W-:Y:S04]  /*3d70*/  BSSY B0, `(.L_x_9560) ;  /* 0x000005c000007945 */ /* 0x000fe80003800000 */
[----:B------:R-:W-:Y:S05]  /*3d80*/  @!P2 BRA `(.L_x_9561) ;  /* 0x000000040068a947 */ /* 0x000fea0003800000 */
[----:B0123--:R-:W0:Y:S01]  /*3d90*/  @!P1 LDC.64 R120, c[0x0][0x2c8] ;  /* 0x0000b200ff789b82 */ /* 0x00fe220000000a00 */
        /* <DEDUP_REMOVED lines=16> */
.L_x_9563:
[----:B------:R-:W-:Y:S05]  /*3ea0*/  BSYNC B1 ;  /* 0x0000000000017941 */ /* 0x000fea0003800000 */
.L_x_9562:
        /* <DEDUP_REMOVED lines=16> */
.L_x_9565:
[----:B------:R-:W-:Y:S05]  /*3fb0*/  BSYNC B1 ;  /* 0x0000000000017941 */ /* 0x000fea0003800000 */
.L_x_9564:
        /* <DEDUP_REMOVED lines=16> */
.L_x_9567:
[----:B------:R-:W-:Y:S05]  /*40c0*/  BSYNC B1 ;  /* 0x0000000000017941 */ /* 0x000fea0003800000 */
.L_x_9566:
        /* <DEDUP_REMOVED lines=18> */
.L_x_9569:
[----:B------:R-:W-:Y:S05]  /*41f0*/  BSYNC B1 ;  /* 0x0000000000017941 */ /* 0x000fea0003800000 */
.L_x_9568:
        /* <DEDUP_REMOVED lines=19> */
.L_x_9561:
[----:B------:R-:W-:Y:S05]  /*4330*/  BSYNC B0 ;  /* 0x0000000000007941 */ /* 0x000fea0003800000 */
.L_x_9560:
[----:B------:R-:W-:Y:S01]  /*4340*/  ISETP.NE.AND P5, PT, R2, RZ, PT ;  /* 0x000000ff0200720c */ /* 0x000fe20003fa5270 */
[----:B------:R-:W-:-:S12]  /*4350*/  BSSY B0, `(.L_x_9570) ;  /* 0x000005a000007945 */ /* 0x000fd80003800000 */
[----:B------:R-:W-:Y:S05]  /*4360*/  @!P5 BRA `(.L_x_9571) ;  /* 0x000000040060d947 */ /* 0x000fea0003800000 */
[----:B01234-:R-:W0:Y:S01]  /*4370*/  @!P1 LDC.64 R120, c[0x0][0x2c8] ;  /* 0x0000b200ff789b82 */ /* 0x01fe220000000a00 */
        /* <DEDUP_REMOVED lines=16> */
.L_x_9573:
[----:B------:R-:W-:Y:S05]  /*4480*/  BSYNC B1 ;  /* 0x0000000000017941 */ /* 0x000fea0003800000 */
.L_x_9572:
        /* <DEDUP_REMOVED lines=16> */
.L_x_9575:
[----:B------:R-:W-:Y:S05]  /*4590*/  BSYNC B1 ;  /* 0x0000000000017941 */ /* 0x000fea0003800000 */
.L_x_9574:
        /* <DEDUP_REMOVED lines=16> */
.L_x_9577:
[----:B------:R-:W-:Y:S05]  /*46a0*/  BSYNC B1 ;  /* 0x0000000000017941 */ /* 0x000fea0003800000 */
.L_x_9576:
        /* <DEDUP_REMOVED lines=18> */
.L_x_9579:
[----:B------:R-:W-:Y:S05]  /*47d0*/  BSYNC B1 ;  /* 0x0000000000017941 */ /* 0x000fea0003800000 */
.L_x_9578:
[----:B------:R-:W-:Y:S02]  /*47e0*/  ISETP.NE.U32.AND P1, PT, R122, RZ, PT ;  /* 0x000000ff7a00720c */ /* 0x000fe40003f25070 */
[----:B------:R-:W-:Y:S02]  /*47f0*/  SEL R112, R127, R112, P5 ;  /* 0x000000707f707207 */ /* 0x000fe40002800000 */
[----:B------:R-:W-:Y:S02]  /*4800*/  ISETP.NE.AND.EX P1, PT, R123, RZ, PT, P1 ;  /* 0x000000ff7b00720c */ /* 0x000fe40003f25310 */
[----:B------:R-:W-:Y:S02]  /*4810*/  SEL R113, R126, R113, P5 ;  /* 0x000000717e717207 */ /* 0x000fe40002800000 */
[----:B------:R-:W-:Y:S02]  /*4820*/  SEL R114, R129, R114, P5 ;  /* 0x0000007281727207 */ /* 0x000fe40002800000 */
[----:B------:R-:W-:-:S07]  /*4830*/  SEL R115, R128, R115, P5 ;  /* 0x0000007380737207 */ /* 0x000fce0002800000 */
[----:B------:R-:W0:Y:S02]  /*4840*/  @P1 LDC.64 R120, c[0x0][0x308] ;  /* 0x0000c200ff781b82 */ /* 0x000e240000000a00 */
[----:B0-----:R-:W-:-:S06]  /*4850*/  @P1 IMAD.WIDE.U32 R122, R11, 0x10, R120 ;  /* 0x000000100b7a1825 */ /* 0x001fcc00078e0078 */
[----:B------:R-:W0:Y:S01]  /*4860*/  @P0 LDC.64 R120, c[0x0][0x298] ;  /* 0x0000a600ff780b82 */ /* 0x000e220000000a00 */
[----:B------:R1:W-:Y:S01]  /*4870*/  @P1 STG.E.128 desc[UR4][R122.64], R112 ;  /* 0x000000707a001986 */ /* 0x0003e2000c101d04 */
[----:B------:R-:W-:Y:S01]  /*4880*/  @P0 LOP3.LUT P1, RZ, R0, 0xff000000, RZ, 0xc0, !PT ;  /* 0xff00000000ff0812 */ /* 0x000fe2000782c0ff */
[----:B0-----:R-:W-:-:S04]  /*4890*/  @P0 FMUL.FTZ R121, R128, R121 ;  /* 0x0000007980790220 */ /* 0x001fc80000410000 */
[----:B------:R-:W-:-:S05]  /*48a0*/  @P0 FMUL.FTZ R120, R121, R120 ;  /* 0x0000007879780220 */ /* 0x000fca0000410000 */
[----:B------:R-:W-:Y:S02]  /*48b0*/  @P0 SEL R119, R120, RZ, P1 ;  /* 0x000000ff78770207 */ /* 0x000fe40000800000 */
[----:B------:R-:W0:Y:S02]  /*48c0*/  @P0 LDC.64 R120, c[0x0][0x2f8] ;  /* 0x0000be00ff780b82 */ /* 0x000e240000000a00 */
[----:B0-----:R-:W-:-:S05]  /*48d0*/  @P0 IMAD.WIDE.U32 R120, R125, 0x10, R120 ;  /* 0x000000107d780825 */ /* 0x001fca00078e0078 */
[----:B------:R1:W-:Y:S02]  /*48e0*/  @P0 STG.E.128 desc[UR4][R120.64], R116 ;  /* 0x0000007478000986 */ /* 0x0003e4000c101d04 */
.L_x_9571:
[----:B------:R-:W-:Y:S05]  /*48f0*/  BSYNC B0 ;  /* 0x0000000000007941 */ /* 0x000fea0003800000 */
.L_x_9570:
[----:B------:R-:W-:Y:S02]  /*4900*/  ISETP.NE.AND P0, PT, R185, RZ, PT ;  /* 0x000000ffb900720c */ /* 0x000fe40003f05270 */
[----:B------:R-:W-:Y:S02]  /*4910*/  IADD3 R38, R38, UR10, RZ ;  /* 0x0000000a26267c10 */ /* 0x000fe4000fffe0ff */
[----:B------:R-:W-:Y:S02]  /*4920*/  SEL R132, RZ, 0x1, P0 ;  /* 0x00000001ff847807 */ /* 0x000fe40000000000 */
[----:B------:R-:W-:-:S13]  /*4930*/  ISETP.GE.AND P0, PT, R38, UR11, PT ;  /* 0x0000000b26007c0c */ /* 0x000fda000bf06270 */
[----:B------:R-:W-:Y:S05]  /*4940*/  @!P0 BRA `(.L_x_9580) ;  /* 0xffffffbc00a88947 */ /* 0x000fea000383ffff */
.L_x_9495:
[----:B-----5:R-:W0:Y:S01]  /*4950*/  S2R R0, SR_TID.X ;  /* 0x0000000000007919 */ /* 0x020e220000002100 */
[----:B------:R-:W0:Y:S01]  /*4960*/  S2UR UR9, SR_CTAID.X ;  /* 0x00000000000979c3 */ /* 0x000e220000002500 */
[----:B------:R-:W-:Y:S02]  /*4970*/  ISETP.NE.AND P5, PT, R10, RZ, PT ;  /* 0x000000ff0a00720c */ /* 0x000fe40003fa5270 */
[----:B------:R-:W-:Y:S02]  /*4980*/  ISETP.NE.AND P1, PT, R8, RZ, PT ;  /* 0x000000ff0800720c */ /* 0x000fe40003f25270 */
[----:B------:R-:W-:-:S03]  /*4990*/  ISETP.NE.AND P0, PT, R2, RZ, PT ;  /* 0x000000ff0200720c */ /* 0x000fc60003f05270 */
[----:B------:R-:W1:Y:S08]  /*49a0*/  @P4 LDC.64 R10, c[0x0][0x2d0] ;  /* 0x0000b400ff0a4b82 */ /* 0x000e700000000a00 */
        /* <DEDUP_REMOVED lines=10> */
[----:B------:R3:W-:Y:S03]  /*4a50*/  @P5 STG.E.128 desc[UR4][R2.64], R64 ;  /* 0x0000004002005986 */ /* 0x0007e6000c101d04 */
[----:B------:R-:W-:Y:S01]  /*4a60*/  @P5 VIADD R39, R39, 0x100 ;  /* 0x0000010027275836 */ /* 0x000fe20000000000 */
[----:B------:R3:W-:Y:S01]  /*4a70*/  @P5 STG.E.128 desc[UR4][R4.64], R40 ;  /* 0x0000002804005986 */ /* 0x0007e2000c101d04 */
[----:B------:R-:W3:Y:S02]  /*4a80*/  @P3 LDC.64 R14, c[0x0][0x2d0] ;  /* 0x0000b400ff0e3b82 */ /* 0x000ee40000000a00 */
[----:B0-----:R-:W-:-:S05]  /*4a90*/  @P1 IMAD.WIDE.U32 R6, R39, 0x10, R6 ;  /* 0x0000001027061825 */ /* 0x001fca00078e0006 */
[----:B------:R0:W-:Y:S01]  /*4aa0*/  @P1 STG.E.128 desc[UR4][R6.64], R68 ;  /* 0x0000004406001986 */ /* 0x0001e2000c101d04 */
[----:B------:R-:W0:Y:S01]  /*4ab0*/  @P3 LDC.64 R16, c[0x0][0x2d8] ;  /* 0x0000b600ff103b82 */ /* 0x000e220000000a00 */
[C---:B----4-:R-:W-:Y:S01]  /*4ac0*/  @P1 IMAD.WIDE.U32 R8, R39.reuse, 0x10, R8 ;  /* 0x0000001027081825 */ /* 0x050fe200078e0008 */
[----:B------:R-:W-:-:S04]  /*4ad0*/  @P1 IADD3 R39, R39, 0x100, RZ ;  /* 0x0000010027271810 */ /* 0x000fc80007ffe0ff */
[----:B------:R4:W-:Y:S01]  /*4ae0*/  @P1 STG.E.128 desc[UR4][R8.64], R44 ;  /* 0x0000002c08001986 */ /* 0x0009e2000c101d04 */
[C---:B-1----:R-:W-:Y:S01]  /*4af0*/  @P4 IMAD.WIDE.U32 R10, R39.reuse, 0x10, R10 ;  /* 0x00000010270a4825 */ /* 0x042fe200078e000a */
[----:B------:R-:W1:Y:S03]  /*4b00*/  @P2 LDC.64 R18, c[0x0][0x2d0] ;  /* 0x0000b400ff122b82 */ /* 0x000e660000000a00 */
[C---:B--2---:R-:W-:Y:S01]  /*4b10*/  @P4 IMAD.WIDE.U32 R12, R39.reuse, 0x10, R12 ;  /* 0x00000010270c4825 */ /* 0x044fe200078e000c */
[----:B------:R-:W-:Y:S01]  /*4b20*/  @P4 IADD3 R39, R39, 0x100, RZ ;  /* 0x0000010027274810 */ /* 0x000fe20007ffe0ff */
[----:B------:R4:W-:Y:S03]  /*4b30*/  @P4 STG.E.128 desc[UR4][R10.64], R72 ;  /* 0x000000480a004986 */ /* 0x0009e6000c101d04 */
[----:B------:R-:W2:Y:S01]  /*4b40*/  @P2 LDC.64 R20, c[0x0][0x2d8] ;  /* 0x0000b600ff142b82 */ /* 0x000ea20000000a00 */
[C---:B---3--:R-:W-:Y:S01]  /*4b50*/  @P3 IMAD.WIDE.U32 R14, R39.reuse, 0x10, R14 ;  /* 0x00000010270e3825 */ /* 0x048fe200078e000e */
[----:B------:R4:W-:Y:S04]  /*4b60*/  @P4 STG.E.128 desc[UR4][R12.64], R48 ;  /* 0x000000300c004986 */ /* 0x0009e8000c101d04 */
[----:B------:R4:W-:Y:S01]  /*4b70*/  @P3 STG.E.128 desc[UR4][R14.64], R76 ;  /* 0x0000004c0e003986 */ /* 0x0009e2000c101d04 */
[C---:B0-----:R-:W-:Y:S01]  /*4b80*/  @P3 IMAD.WIDE.U32 R16, R39.reuse, 0x10, R16 ;  /* 0x0000001027103825 */ /* 0x041fe200078e0010 */
[----:B------:R-:W-:-:S04]  /*4b90*/  @P3 IADD3 R39, R39, 0x100, RZ ;  /* 0x0000010027273810 */ /* 0x000fc80007ffe0ff */
        /* <DEDUP_REMOVED lines=8> */
[----:B------:R-:W1:Y:S01]  /*4c20*/  LDC.64 R4, c[0x0][0x2d8] ;  /* 0x0000b600ff047b82 */ /* 0x000e620000000a00 */
[----:B0-----:R-:W-:-:S05]  /*4c30*/  IMAD.WIDE.U32 R2, R39, 0x10, R2 ;  /* 0x0000001027027825 */ /* 0x001fca00078e0002 */
[----:B------:R-:W-:Y:S01]  /*4c40*/  STG.E.128 desc[UR4][R2.64], R84 ;  /* 0x0000005402007986 */ /* 0x000fe2000c101d04 */
[----:B-1----:R-:W-:-:S05]  /*4c50*/  IMAD.WIDE.U32 R4, R39, 0x10, R4 ;  /* 0x0000001027047825 */ /* 0x002fca00078e0004 */
[----:B------:R-:W-:Y:S01]  /*4c60*/  STG.E.128 desc[UR4][R4.64], R60 ;  /* 0x0000003c04007986 */ /* 0x000fe2000c101d04 */
[----:B------:R-:W-:Y:S05]  /*4c70*/  EXIT ;  /* 0x000000000000794d */ /* 0x000fea0003800000 */
.L_x_9519:
[----:B------:R-:W-:Y:S01]  /*4c80*/  HFMA2.MMA R133, -RZ, RZ, 0, 1.847743988037109375e-06 ;  /* 0x0000001fff857435 */ /* 0x000fe200000001ff */
[----:B------:R-:W-:Y:S01]  /*4c90*/  MOV R131, R135 ;  /* 0x0000008700837202 */ /* 0x000fe20000000f00 */
[----:B------:R-:W-:Y:S01]  /*4ca0*/  IMAD.MOV.U32 R132, RZ, RZ, 0x10 ;  /* 0x00000010ff847424 */ /* 0x000fe200078e00ff */
[----:B------:R-:W-:-:S08]  /*4cb0*/  MOV R130, 0xffffffff ;  /* 0xffffffff00827802 */ /* 0x000fd00000000f00 */
[----:B-----5:R-:W-:Y:S05]  /*4cc0*/  WARPSYNC.COLLECTIVE R130, `(.L_x_9581) ;  /* 0x0000000082087348 */ /* 0x020fea0003c00000 */
[----:B------:R0:W1:Y:S02]  /*4cd0*/  SHFL.DOWN P6, R187, R131, R132, R133 ;  /* 0x0800008483bb7389 */ /* 0x00006400000c0085 */
[----:B01---5:R-:W-:Y:S01]  /*4ce0*/  ENDCOLLECTIVE ;  /* 0x000000000000791b */ /* 0x023fe20003800000 */
.L_x_9581:
[----:B------:R-:W-:Y:S02]  /*4cf0*/  MOV R131, R134 ;  /* 0x0000008600837202 */ /* 0x000fe40000000f00 */
[----:B------:R-:W-:-:S07]  /*4d00*/  MOV R122, R187 ;  /* 0x000000bb007a7202 */ /* 0x000fce0000000f00 */
[----:B------:R-:W-:Y:S05]  /*4d10*/  WARPSYNC.COLLECTIVE R130, `(.L_x_9582) ;  /* 0x0000000082087348 */ /* 0x000fea0003c00000 */
[----:B------:R0:W1:Y:S02]  /*4d20*/  SHFL.DOWN P6, R187, R131, R132, R133 ;  /* 0x0800008483bb7389 */ /* 0x00006400000c0085 */
[----:B01----:R-:W-:Y:S01]  /*4d30*/  ENDCOLLECTIVE ;  /* 0x000000000000791b */ /* 0x003fe20003800000 */
.L_x_9582:
[----:B------:R-:W-:Y:S01]  /*4d40*/  FADD.FTZ R122, R122, R135 ;  /* 0x000000877a7a7221 */ /* 0x000fe20000010000 */
[----:B------:R-:W-:-:S03]  /*4d50*/  HFMA2.MMA R132, -RZ, RZ, 0, 4.76837158203125e-07 ;  /* 0x00000008ff847435 */ /* 0x000fc600000001ff */
[----:B------:R-:W-:Y:S01]  /*4d60*/  IMAD.MOV.U32 R131, RZ, RZ, R122 ;  /* 0x000000ffff837224 */ /* 0x000fe200078e007a */
[----:B------:R-:W-:-:S07]  /*4d70*/  MOV R123, R187 ;  /* 0x000000bb007b7202 */ /* 0x000fce0000000f00 */
[----:B------:R-:W-:Y:S05]  /*4d80*/  WARPSYNC.COLLECTIVE R130, `(.L_x_9583) ;  /* 0x0000000082087348 */ /* 0x000fea0003c00000 */
[----:B------:R0:W1:Y:S02]  /*4d90*/  SHFL.DOWN P6, R187, R131, R132, R133 ;  /* 0x0800008483bb7389 */ /* 0x00006400000c0085 */
[----:B01----:R-:W-:Y:S01]  /*4da0*/  ENDCOLLECTIVE ;  /* 0x000000000000791b */ /* 0x003fe20003800000 */
.L_x_9583:
[----:B------:R-:W-:-:S05]  /*4db0*/  FADD.FTZ R123, R123, R134 ;  /* 0x000000867b7b7221 */ /* 0x000fca0000010000 */
[----:B------:R-:W-:Y:S02]  /*4dc0*/  MOV R131, R123 ;  /* 0x0000007b00837202 */ /* 0x000fe40000000f00 */
[----:B------:R-:W-:-:S07]  /*4dd0*/  MOV R125, R187 ;  /* 0x000000bb007d7202 */ /* 0x000fce0000000f00 */
[----:B------:R-:W-:Y:S05]  /*4de0*/  WARPSYNC.COLLECTIVE R130, `(.L_x_9584) ;  /* 0x0000000082087348 */ /* 0x000fea0003c00000 */
[----:B------:R0:W1:Y:S02]  /*4df0*/  SHFL.DOWN P6, R187, R131, R132, R133 ;  /* 0x0800008483bb7389 */ /* 0x00006400000c0085 */
[----:B01----:R-:W-:Y:S01]  /*4e00*/  ENDCOLLECTIVE ;  /* 0x000000000000791b */ /* 0x003fe20003800000 */
.L_x_9584:
[----:B------:R-:W-:-:S05]  /*4e10*/  FADD.FTZ R125, R122, R125 ;  /* 0x0000007d7a7d7221 */ /* 0x000fca0000010000 */
[----:B------:R-:W-:Y:S01]  /*4e20*/  MOV R131, R125 ;  /* 0x0000007d00837202 */ /* 0x000fe20000000f00 */
[----:B------:R-:W-:Y:S01]  /*4e30*/  IMAD.MOV.U32 R132, RZ, RZ, 0x4 ;  /* 0x00000004ff847424 */ /* 0x000fe200078e00ff */
[----:B------:R-:W-:-:S07]  /*4e40*/  MOV R124, R187 ;  /* 0x000000bb007c7202 */ /* 0x000fce0000000f00 */
[----:B------:R-:W-:Y:S05]  /*4e50*/  WARPSYNC.COLLECTIVE R130, `(.L_x_9585) ;  /* 0x0000000082087348 */ /* 0x000fea0003c00000 */
[----:B------:R0:W1:Y:S02]  /*4e60*/  SHFL.DOWN P6, R187, R131, R132, R133 ;  /* 0x0800008483bb7389 */ /* 0x00006400000c0085 */
[----:B01----:R-:W-:Y:S01]  /*4e70*/  ENDCOLLECTIVE ;  /* 0x000000000000791b */ /* 0x003fe20003800000 */
.L_x_9585:
[----:B------:R-:W-:-:S05]  /*4e80*/  FADD.FTZ R124, R123, R124 ;  /* 0x0000007c7b7c7221 */ /* 0x000fca0000010000 */
[----:B------:R-:W-:Y:S02]  /*4e90*/  MOV R131, R124 ;  /* 0x0000007c00837202 */ /* 0x000fe40000000f00 */
[----:B------:R-:W-:-:S07]  /*4ea0*/  MOV R126, R187 ;  /* 0x000000bb007e7202 */ /* 0x000fce0000000f00 */
[----:B------:R-:W-:Y:S05]  /*4eb0*/  WARPSYNC.COLLECTIVE R130, `(.L_x_9586) ;  /* 0x0000000082087348 */ /* 0x000fea0003c00000 */
[----:B------:R0:W1:Y:S02]  /*4ec0*/  SHFL.DOWN P6, R187, R131, R132, R133 ;  /* 0x0800008483bb7389 */ /* 0x00006400000c0085 */
[----:B01----:R-:W-:Y:S01]  /*4ed0*/  ENDCOLLECTIVE ;  /* 0x000000000000791b */ /* 0x003fe20003800000 */
.L_x_9586:
[----:B------:R-:W-:Y:S01]  /*4ee0*/  FADD.FTZ R126, R125, R126 ;  /* 0x0000007e7d7e7221 */ /* 0x000fe20000010000 */
[----:B------:R-:W-:-:S04]  /*4ef0*/  HFMA2.MMA R132, -RZ, RZ, 0, 1.1920928955078125e-07 ;  /* 0x00000002ff847435 */ /* 0x000fc800000001ff */
[----:B------:R-:W-:Y:S02]  /*4f00*/  MOV R131, R126 ;  /* 0x0000007e00837202 */ /* 0x000fe40000000f00 */
[----:B------:R-:W-:-:S07]  /*4f10*/  MOV R127, R187 ;  /* 0x000000bb007f7202 */ /* 0x000fce0000000f00 */
[----:B------:R-:W-:Y:S05]  /*4f20*/  WARPSYNC.COLLECTIVE R130, `(.L_x_9587) ;  /* 0x0000000082087348 */ /* 0x000fea0003c00000 */
[----:B------:R0:W1:Y:S02]  /*4f30*/  SHFL.DOWN P6, R187, R131, R132, R133 ;  /* 0x0800008483bb7389 */ /* 0x00006400000c0085 */
[----:B01----:R-:W-:Y:S01]  /*4f40*/  ENDCOLLECTIVE ;  /* 0x000000000000791b */ /* 0x003fe20003800000 */
.L_x_9587:
[----:B------:R-:W-:-:S05]  /*4f50*/  FADD.FTZ R127, R124, R127 ;  /* 0x0000007f7c7f7221 */ /* 0x000fca0000010000 */
[----:B------:R-:W-:Y:S01]  /*4f60*/  MOV R131, R127 ;  /* 0x0000007f00837202 */ /* 0x000fe20000000f00 */
[----:B------:R-:W-:-:S07]  /*4f70*/  IMAD.MOV.U32 R129, RZ, RZ, R187 ;  /* 0x000000ffff817224 */ /* 0x000fce00078e00bb */
[----:B------:R-:W-:Y:S05]  /*4f80*/  WARPSYNC.COLLECTIVE R130, `(.L_x_9588) ;  /* 0x0000000082087348 */ /* 0x000fea0003c00000 */
[----:B------:R0:W1:Y:S02]  /*4f90*/  SHFL.DOWN P6, R187, R131, R132, R133 ;  /* 0x0800008483bb7389 */ /* 0x00006400000c0085 */
[----:B01----:R-:W-:Y:S01]  /*4fa0*/  ENDCOLLECTIVE ;  /* 0x000000000000791b */ /* 0x003fe20003800000 */
.L_x_9588:
[----:B------:R-:W-:Y:S01]  /*4fb0*/  FADD.FTZ R129, R126, R129 ;  /* 0x000000817e817221 */ /* 0x000fe20000010000 */
[----:B------:R-:W-:-:S04]  /*4fc0*/  HFMA2.MMA R132, -RZ, RZ, 0, 5.9604644775390625e-08 ;  /* 0x00000001ff847435 */ /* 0x000fc800000001ff */
[----:B------:R-:W-:Y:S02]  /*4fd0*/  MOV R131, R129 ;  /* 0x0000008100837202 */ /* 0x000fe40000000f00 */
[----:B------:R-:W-:-:S07]  /*4fe0*/  MOV R128, R187 ;  /* 0x000000bb00807202 */ /* 0x000fce0000000f00 */
[----:B------:R-:W-:Y:S05]  /*4ff0*/  WARPSYNC.COLLECTIVE R130, `(.L_x_9589) ;  /* 0x0000000082087348 */ /* 0x000fea0003c00000 */
[----:B------:R0:W1:Y:S02]  /*5000*/  SHFL.DOWN P6, R187, R131, R132, R133 ;  /* 0x0800008483bb7389 */ /* 0x00006400000c0085 */
[----:B01----:R-:W-:Y:S01]  /*5010*/  ENDCOLLECTIVE ;  /* 0x000000000000791b */ /* 0x003fe20003800000 */
.L_x_9589:
[----:B------:R-:W-:-:S05]  /*5020*/  FADD.FTZ R128, R127, R128 ;  /* 0x000000807f807221 */ /* 0x000fca0000010000 */
[----:B------:R-:W-:Y:S02]  /*5030*/  MOV R131, R128 ;  /* 0x0000008000837202 */ /* 0x000fe40000000f00 */
[----:B------:R-:W-:-:S07]  /*5040*/  MOV R186, R187 ;  /* 0x000000bb00ba7202 */ /* 0x000fce0000000f00 */
[----:B------:R-:W-:Y:S05]  /*5050*/  WARPSYNC.COLLECTIVE R130, `(.L_x_9590) ;  /* 0x0000000082087348 */ /* 0x000fea0003c00000 */
[----:B------:R0:W1:Y:S02]  /*5060*/  SHFL.DOWN P6, R187, R131, R132, R133 ;  /* 0x0800008483bb7389 */ /* 0x00006400000c0085 */
[----:B01----:R-:W-:Y:S01]  /*5070*/  ENDCOLLECTIVE ;  /* 0x000000000000791b */ /* 0x003fe20003800000 */
.L_x_9590:
[----:B------:R-:W-:Y:S05]  /*5080*/  BRA `(.L_x_9591) ;  /* 0xffffffd000a87947 */ /* 0x000fea000383ffff */
.L_x_9592:
        /* <DEDUP_REMOVED lines=15> */
.L_x_11430:


//--------------------- .text._ZN10layer_norm22ln_bwd_finalize_kernelINS_22Kernel_traits_finalizeILj6144E6__halfffffjLb0ELj1024ELj4ENS_18Kernel_traits_baseILj6144ES2_ffffjLj1024EEEEELb0ELb1EEEvNS_9BwdParamsE --------------------------
	.section	.text._ZN10layer_norm22ln_bwd_finalize_kernelINS_22Kernel_traits_finalizeILj6144E6__halfffffjLb0ELj1024ELj4ENS_18Kernel_traits_baseILj6144ES2_ffffjLj1024EEEEELb0ELb1EEEvNS_9BwdParamsE,"ax",@progbits
	.align	128
        .global         _ZN10layer_norm22ln_bwd_finalize_kernelINS_22Kernel_traits_finalizeILj6144E6__halfffffjLb0ELj1024ELj4ENS_18Kernel_traits_baseILj6144ES2_ffffjLj1024EEEEELb0ELb1EEEvNS_9BwdParamsE
        .type           _ZN10layer_norm22ln_bwd_finalize_kernelINS_22Kernel_traits_finalizeILj6144E6__halfffffjLb0ELj1024ELj4ENS_18Kernel_traits_baseILj6144ES2_ffffjLj1024EEEEELb0ELb1EEEvNS_9BwdParamsE,@function
        .size           _ZN10layer_norm22ln_bwd_finalize_kernelINS_22Kernel_traits_finalizeILj6144E6__halfffffjLb0ELj1024ELj4ENS_18Kernel_traits_baseILj6144ES2_ffffjLj1024EEEEELb0ELb1EEEvNS_9BwdParamsE,(.L_x_11431 - _ZN10layer_norm22ln_bwd_finalize_kernelINS_22Kernel_traits_finalizeILj6144E6__halfffffjLb0ELj1024ELj4ENS_18Kernel_traits_baseILj6144ES2_ffffjLj1024EEEEELb0ELb1EEEvNS_9BwdParamsE)
        .other          _ZN10layer_norm22ln_bwd_finalize_kernelINS_22Kernel_traits_finalizeILj6144E6__halfffffjLb0ELj1024ELj4ENS_18Kernel_traits_baseILj6144ES2_ffffjLj1024EEEEELb0ELb1EEEvNS_9BwdParamsE,@"STO_CUDA_ENTRY STV_DEFAULT"
_ZN10layer_norm22ln_bwd_finalize_kernelINS_22Kernel_traits_finalizeILj6144E6__halfffffjLb0ELj1024ELj4ENS_18Kernel_traits_baseILj6144ES2_ffffjLj1024EEEEELb0ELb1EEEvNS_9BwdParamsE:
.text._ZN10layer_norm22ln_bwd_finalize_kernelINS_22Kernel_traits_finalizeILj6144E6__halfffffjLb0ELj1024ELj4ENS_18Kernel_traits_baseILj6144ES2_ffffjLj1024EEEEELb0ELb1EEEvNS_9BwdParamsE:
        /* <DEDUP_REMOVED lines=26> */
.L_x_9604:
        /* <DEDUP_REMOVED lines=31> */
.L_x_9597:
        /* <DEDUP_REMOVED lines=34> */
.L_x_9596:
[----:B------:R-:W-:Y:S05]  /*05b0*/  BSYNC B1 ;  /* 0x0000000000017941 */ /* 0x000fea0003800000 */
.L_x_9595:
        /* <DEDUP_REMOVED lines=25> */
.L_x_9599:
[----:B------:R-:W-:Y:S05]  /*0750*/  BSYNC B1 ;  /* 0x0000000000017941 */ /* 0x000fea0003800000 */
.L_x_9598:
        /* <DEDUP_REMOVED lines=12> */
.L_x_9594:
[----:B------:R-:W-:Y:S05]  /*0820*/  BSYNC B0 ;  /* 0x0000000000007941 */ /* 0x000fea0003800000 */
.L_x_9593:
        /* <DEDUP_REMOVED lines=29> */
.L_x_9615:
[----:B------:R-:W-:Y:S01]  /*0a00*/  @!P1 SHF.R.U32.HI R12, RZ, 0x3, R0 ;  /* 0x00000003ff0c9819 */ /* 0x000fe20000011600 */
[----:B----4-:R-:W-:Y:S01]  /*0a10*/  FADD.FTZ R14, R9, R14 ;  /* 0x0000000e090e7221 */ /* 0x010fe20000010000 */
[----:B---3--:R-:W-:Y:S02]  /*0a20*/  FADD.FTZ R11, R10, R11 ;  /* 0x0000000b0a0b7221 */ /* 0x008fe40000010000 */
[----:B------:R-:W-:-:S05]  /*0a30*/  @!P1 LOP3.LUT R12, R12, 0x1ffffffc, RZ, 0xc0, !PT ;  /* 0x1ffffffc0c0c9812 */ /* 0x000fca00078ec0ff */
[----:B------:R3:W-:Y:S04]  /*0a40*/  @!P1 STS [R12+UR4+0x2000], R14 ;  /* 0x0020000e0c009988 */ /* 0x0007e80008000804 */
[----:B------:R3:W-:Y:S02]  /*0a50*/  @!P1 STS [R12+UR4+0x2080], R11 ;  /* 0x0020800b0c009988 */ /* 0x0007e40008000804 */
.L_x_9600:
        /* <DEDUP_REMOVED lines=14> */
.L_x_9603:
[----:B------:R-:W-:Y:S05]  /*0b40*/  BSYNC B0 ;  /* 0x0000000000007941 */ /* 0x000fea0003800000 */
.L_x_9602:
[C---:B------:R-:W-:Y:S02]  /*0b50*/  ISETP.GT.U32.AND P1, PT, R3.reuse, -0x1801, PT ;  /* 0xffffe7ff0300780c */ /* 0x040fe40003f24070 */
[----:B------:R-:W-:Y:S02]  /*0b60*/  IADD3 R3, R3, 0x1800, RZ ;  /* 0x0000180003037810 */ /* 0x000fe40007ffe0ff */
[----:B------:R-:W-:-:S09]  /*0b70*/  IADD3 R4, R4, 0xc00, RZ ;  /* 0x00000c0004047810 */ /* 0x000fd20007ffe0ff */
[----:B------:R-:W-:Y:S05]  /*0b80*/  @P1 BRA `(.L_x_9604) ;  /* 0xfffffff400841947 */ /* 0x000fea000383ffff */
[----:B------:R-:W-:Y:S05]  /*0b90*/  EXIT ;  /* 0x000000000000794d */ /* 0x000fea0003800000 */
.L_x_9601:
[----:B------:R-:W-:Y:S01]  /*0ba0*/  HFMA2.MMA R22, -RZ, RZ, 0, 1.847743988037109375e-06 ;  /* 0x0000001fff167435 */ /* 0x000fe200000001ff */
[----:B0--3--:R-:W-:Y:S01]  /*0bb0*/  MOV R20, R10 ;  /* 0x0000000a00147202 */ /* 0x009fe20000000f00 */
[----:B------:R-:W-:Y:S01]  /*0bc0*/  IMAD.MOV.U32 R19, RZ, RZ, 0x1 ;  /* 0x00000001ff137424 */ /* 0x000fe200078e00ff */
[----:B------:R-:W-:-:S08]  /*0bd0*/  MOV R17, 0xffffffff ;  /* 0xffffffff00117802 */ /* 0x000fd00000000f00 */
[----:B-12---:R-:W-:Y:S05]  /*0be0*/  WARPSYNC.COLLECTIVE R17, `(.L_x_9605) ;  /* 0x0000000011087348 */ /* 0x006fea0003c00000 */
[----:B------:R0:W3:Y:S02]  /*0bf0*/  SHFL.BFLY P2, R18, R20, R19, R22 ;  /* 0x0c00001314127389 */ /* 0x0000e40000040016 */
[----:B0123--:R-:W-:Y:S01]  /*0c00*/  ENDCOLLECTIVE ;  /* 0x000000000000791b */ /* 0x00ffe20003800000 */
.L_x_9605:
[----:B------:R-:W-:Y:S01]  /*0c10*/  HFMA2.MMA R19, -RZ, RZ, 0, 1.1920928955078125e-07 ;  /* 0x00000002ff137435 */ /* 0x000fe200000001ff */
[----:B------:R-:W-:-:S05]  /*0c20*/  MOV R11, R18 ;  /* 0x00000012000b7202 */ /* 0x000fca0000000f00 */
[----:B------:R-:W-:-:S04]  /*0c30*/  FADD.FTZ R11, R10, R11 ;  /* 0x0000000b0a0b7221 */ /* 0x000fc80000010000 */
[----:B------:R-:W-:-:S07]  /*0c40*/  IMAD.MOV.U32 R20, RZ, RZ, R11 ;  /* 0x000000ffff147224 */ /* 0x000fce00078e000b */
[----:B------:R-:W-:Y:S05]  /*0c50*/  WARPSYNC.COLLECTIVE R17, `(.L_x_9606) ;  /* 0x0000000011087348 */ /* 0x000fea0003c00000 */
[----:B------:R0:W1:Y:S02]  /*0c60*/  SHFL.BFLY P2, R18, R20, R19, R22 ;  /* 0x0c00001314127389 */ /* 0x0000640000040016 */
[----:B01----:R-:W-:Y:S01]  /*0c70*/  ENDCOLLECTIVE ;  /* 0x000000000000791b */ /* 0x003fe20003800000 */
.L_x_9606:
[----:B------:R-:W-:Y:S01]  /*0c80*/  IMAD.MOV.U32 R19, RZ, RZ, 0x4 ;  /* 0x00000004ff137424 */ /* 0x000fe200078e00ff */
[----:B------:R-:W-:-:S05]  /*0c90*/  MOV R12, R18 ;  /* 0x00000012000c7202 */ /* 0x000fca0000000f00 */
[----:B------:R-:W-:-:S05]  /*0ca0*/  FADD.FTZ R12, R11, R12 ;  /* 0x0000000c0b0c7221 */ /* 0x000fca0000010000 */
[----:B------:R-:W-:-:S07]  /*0cb0*/  MOV R20, R12 ;  /* 0x0000000c00147202 */ /* 0x000fce0000000f00 */
[----:B------:R-:W-:Y:S05]  /*0cc0*/  WARPSYNC.COLLECTIVE R17, `(.L_x_9607) ;  /* 0x0000000011087348 */ /* 0x000fea0003c00000 */
[----:B------:R0:W1:Y:S02]  /*0cd0*/  SHFL.BFLY P2, R18, R20, R19, R22 ;  /* 0x0c00001314127389 */ /* 0x0000640000040016 */
[----:B01----:R-:W-:Y:S01]  /*0ce0*/  ENDCOLLECTIVE ;  /* 0x000000000000791b */ /* 0x003fe20003800000 */
.L_x_9607:
[----:B------:R-:W-:Y:S01]  /*0cf0*/  HFMA2.MMA R19, -RZ, RZ, 0, 4.76837158203125e-07 ;  /* 0x00000008ff137435 */ /* 0x000fe200000001ff */
[----:B------:R-:W-:-:S05]  /*0d00*/  MOV R13, R18 ;  /* 0x00000012000d7202 */ /* 0x000fca0000000f00 */
[----:B------:R-:W-:-:S05]  /*0d10*/  FADD.FTZ R13, R12, R13 ;  /* 0x0000000d0c0d7221 */ /* 0x000fca0000010000 */
[----:B------:R-:W-:-:S07]  /*0d20*/  MOV R20, R13 ;  /* 0x0000000d00147202 */ /* 0x000fce0000000f00 */
[----:B------:R-:W-:Y:S05]  /*0d30*/  WARPSYNC.COLLECTIVE R17, `(.L_x_9608) ;  /* 0x0000000011087348 */ /* 0x000fea0003c00000 */
[----:B------:R0:W1:Y:S02]  /*0d40*/  SHFL.BFLY P2, R18, R20, R19, R22 ;  /* 0x0c00001314127389 */ /* 0x0000640000040016 */
[----:B01----:R-:W-:Y:S01]  /*0d50*/  ENDCOLLECTIVE ;  /* 0x000000000000791b */ /* 0x003fe20003800000 */
.L_x_9608:
[----:B------:R-:W-:Y:S01]  /*0d60*/  HFMA2.MMA R19, -RZ, RZ, 0, 9.5367431640625e-07 ;  /* 0x00000010ff137435 */ /* 0x000fe200000001ff */
[----:B------:R-:W-:-:S04]  /*0d70*/  IMAD.MOV.U32 R10, RZ, RZ, R18 ;  /* 0x000000ffff0a7224 */ /* 0x000fc800078e0012 */
[----:B------:R-:W-:-:S05]  /*0d80*/  FADD.FTZ R10, R13, R10 ;  /* 0x0000000a0d0a7221 */ /* 0x000fca0000010000 */
[----:B------:R-:W-:-:S07]  /*0d90*/  MOV R20, R10 ;  /* 0x0000000a00147202 */ /* 0x000fce0000000f00 */
[----:B------:R-:W-:Y:S05]  /*0da0*/  WARPSYNC.COLLECTIVE R17, `(.L_x_9609) ;  /* 0x0000000011087348 */ /* 0x000fea0003c00000 */
[----:B------:R0:W1:Y:S02]  /*0db0*/  SHFL.BFLY P2, R18, R20, R19, R22 ;  /* 0x0c00001314127389 */ /* 0x0000640000040016 */
[----:B01----:R-:W-:Y:S01]  /*0dc0*/  ENDCOLLECTIVE ;  /* 0x000000000000791b */ /* 0x003fe20003800000 */
.L_x_9609:
[----:B------:R-:W-:Y:S01]  /*0dd0*/  HFMA2.MMA R19, -RZ, RZ, 0, 5.9604644775390625e-08 ;  /* 0x00000001ff137435 */ /* 0x000fe200000001ff */
[----:B------:R-:W-:Y:S01]  /*0de0*/  IMAD.MOV.U32 R20, RZ, RZ, R9 ;  /* 0x000000ffff147224 */ /* 0x000fe200078e0009 */
[----:B------:R-:W-:-:S09]  /*0df0*/  MOV R11, R18 ;  /* 0x00000012000b7202 */ /* 0x000fd20000000f00 */
[----:B------:R-:W-:Y:S05]  /*0e00*/  WARPSYNC.COLLECTIVE R17, `(.L_x_9610) ;  /* 0x0000000011087348 */ /* 0x000fea0003c00000 */
[----:B------:R0:W1:Y:S02]  /*0e10*/  SHFL.BFLY P2, R18, R20, R19, R22 ;  /* 0x0c00001314127389 */ /* 0x0000640000040016 */
[----:B01----:R-:W-:Y:S01]  /*0e20*/  ENDCOLLECTIVE ;  /* 0x000000000000791b */ /* 0x003fe20003800000 */
.L_x_9610:
[----:B------:R-:W-:Y:S01]  /*0e30*/  HFMA2.MMA R19, -RZ, RZ, 0, 1.1920928955078125e-07 ;  /* 0x00000002ff137435 */ /* 0x000fe200000001ff */
[----:B------:R-:W-:-:S05]  /*0e40*/  MOV R12, R18 ;  /* 0x00000012000c7202 */ /* 0x000fca0000000f00 */
[----:B------:R-:W-:-:S05]  /*0e50*/  FADD.FTZ R14, R9, R12 ;  /* 0x0000000c090e7221 */ /* 0x000fca0000010000 */
[----:B------:R-:W-:-:S07]  /*0e60*/  MOV R20, R14 ;  /* 0x0000000e00147202 */ /* 0x000fce0000000f00 */
[----:B------:R-:W-:Y:S05]  /*0e70*/  WARPSYNC.COLLECTIVE R17, `(.L_x_9611) ;  /* 0x0000000011087348 */ /* 0x000fea0003c00000 */
[----:B------:R0:W1:Y:S02]  /*0e80*/  SHFL.BFLY P2, R18, R20, R19, R22 ;  /* 0x0c00001314127389 */ /* 0x0000640000040016 */
[----:B01----:R-:W-:Y:S01]  /*0e90*/  ENDCOLLECTIVE ;  /* 0x000000000000791b */ /* 0x003fe20003800000 */
.L_x_9611:
[----:B------:R-:W-:Y:S01]  /*0ea0*/  HFMA2.MMA R19, -RZ, RZ, 0, 2.384185791015625e-07 ;  /* 0x00000004ff137435 */ /* 0x000fe200000001ff */
[----:B------:R-:W-:-:S04]  /*0eb0*/  IMAD.MOV.U32 R13, RZ, RZ, R18 ;  /* 0x000000ffff0d7224 */ /* 0x000fc800078e0012 */
[----:B------:R-:W-:-:S05]  /*0ec0*/  FADD.FTZ R15, R14, R13 ;  /* 0x0000000d0e0f7221 */ /* 0x000fca0000010000 */
[----:B------:R-:W-:-:S07]  /*0ed0*/  MOV R20, R15 ;  /* 0x0000000f00147202 */ /* 0x000fce0000000f00 */
[----:B------:R-:W-:Y:S05]  /*0ee0*/  WARPSYNC.COLLECTIVE R17, `(.L_x_9612) ;  /* 0x0000000011087348 */ /* 0x000fea0003c00000 */
[----:B------:R0:W1:Y:S02]  /*0ef0*/  SHFL.BFLY P2, R18, R20, R19, R22 ;  /* 0x0c00001314127389 */ /* 0x0000640000040016 */
[----:B01----:R-:W-:Y:S01]  /*0f00*/  ENDCOLLECTIVE ;  /* 0x000000000000791b */ /* 0x003fe20003800000 */
.L_x_9612:
[----:B------:R-:W-:Y:S01]  /*0f10*/  IMAD.MOV.U32 R19, RZ, RZ, 0x8 ;  /* 0x00000008ff137424 */ /* 0x000fe200078e00ff */
[----:B------:R-:W-:-:S05]  /*0f20*/  MOV R16, R18 ;  /* 0x0000001200107202 */ /* 0x000fca0000000f00 */
[----:B------:R-:W-:-:S05]  /*0f30*/  FADD.FTZ R16, R15, R16 ;  /* 0x000000100f107221 */ /* 0x000fca0000010000 */
[----:B------:R-:W-:-:S07]  /*0f40*/  MOV R20, R16 ;  /* 0x0000001000147202 */ /* 0x000fce0000000f00 */
[----:B------:R-:W-:Y:S05]  /*0f50*/  WARPSYNC.COLLECTIVE R17, `(.L_x_9613) ;  /* 0x0000000011087348 */ /* 0x000fea0003c00000 */
[----:B------:R0:W1:Y:S02]  /*0f60*/  SHFL.BFLY P2, R18, R20, R19, R22 ;  /* 0x0c00001314127389 */ /* 0x0000640000040016 */
[----:B01----:R-:W-:Y:S01]  /*0f70*/  ENDCOLLECTIVE ;  /* 0x000000000000791b */ /* 0x003fe20003800000 */
.L_x_9613:
[----:B------:R-:W-:Y:S01]  /*0f80*/  HFMA2.MMA R19, -RZ, RZ, 0, 9.5367431640625e-07 ;  /* 0x00000010ff137435 */ /* 0x000fe200000001ff */
[----:B------:R-:W-:-:S05]  /*0f90*/  MOV R9, R18 ;  /* 0x0000001200097202 */ /* 0x000fca0000000f00 */
[----:B------:R-:W-:-:S05]  /*0fa0*/  FADD.FTZ R9, R16, R9 ;  /* 0x0000000910097221 */ /* 0x000fca0000010000 */
[----:B------:R-:W-:-:S07]  /*0fb0*/  MOV R20, R9 ;  /* 0x0000000900147202 */ /* 0x000fce0000000f00 */
[----:B------:R-:W-:Y:S05]  /*0fc0*/  WARPSYNC.COLLECTIVE R17, `(.L_x_9614) ;  /* 0x0000000011087348 */ /* 0x000fea0003c00000 */
[----:B------:R0:W1:Y:S02]  /*0fd0*/  SHFL.BFLY P2, R18, R20, R19, R22 ;  /* 0x0c00001314127389 */ /* 0x0000640000040016 */
[----:B01----:R-:W-:Y:S01]  /*0fe0*/  ENDCOLLECTIVE ;  /* 0x000000000000791b */ /* 0x003fe20003800000 */
.L_x_9614:
[----:B------:R-:W-:Y:S01]  /*0ff0*/  MOV R14, R18 ;  /* 0x00000012000e7202 */ /* 0x000fe20000000f00 */
[----:B------:R-:W-:Y:S06]  /*1000*/  BRA `(.L_x_9615) ;  /* 0xfffffff8007c7947 */ /* 0x000fec000383ffff */
.L_x_9616:
        /* <DEDUP_REMOVED lines=15> */
.L_x_11431:


//--------------------- .text._ZN10layer_norm13ln_bwd_kernelINS_13Kernel_traitsI6__halfffffjLj6144ELj1ELj1ELj8ELj16ENS_18Kernel_traits_baseILj6144ES2_ffffjLj256EEEEELb1ELb0ELb1ELb1EEEvNS_9BwdParamsE --------------------------
	.section	.text._ZN10layer_norm13ln_bwd_kernelINS_13Kernel_traitsI6__halfffffjLj6144ELj1ELj1ELj8ELj16ENS_18Kernel_traits_baseILj6144ES2_ffffjLj256EEEEELb1ELb0ELb1ELb1EEEvNS_9BwdParamsE,"ax",@progbits
	.align	128
        .global         _ZN10layer_norm13ln_bwd_kernelINS_13Kernel_traitsI6__halfffffjLj6144ELj1ELj1ELj8ELj16ENS_18Kernel_traits_baseILj6144ES2_ffffjLj256EEEEELb1ELb0ELb1ELb1EEEvNS_9BwdParamsE
        .type           _ZN10layer_norm13ln_bwd_kernelINS_13Kernel_traitsI6__halfffffjLj6144ELj1ELj1ELj8ELj16ENS_18Kernel_traits_baseILj6144ES2_ffffjLj256EEEEELb1ELb0ELb1ELb1EEEvNS_9BwdParamsE,@function
        .size           _ZN10layer_norm13ln_bwd_kernelINS_13Kernel_traitsI6__halfffffjLj6144ELj1ELj1ELj8ELj16ENS_18Kernel_traits_baseILj6144ES2_ffffjLj256EEEEELb1ELb0ELb1ELb1EEEvNS_9BwdParamsE,(.L_x_11432 - _ZN10layer_norm13ln_bwd_kernelINS_13Kernel_traitsI6__halfffffjLj6144ELj1ELj1ELj8ELj16ENS_18Kernel_traits_baseILj6144ES2_ffffjLj256EEEEELb1ELb0ELb1ELb1EEEvNS_9BwdParamsE)
        .other          _ZN10layer_norm13ln_bwd_kernelINS_13Kernel_traitsI6__halfffffjLj6144ELj1ELj1ELj8ELj16ENS_18Kernel_traits_baseILj6144ES2_ffffjLj256EEEEELb1ELb0ELb1ELb1EEEvNS_9BwdParamsE,@"STO_CUDA_ENTRY STV_DEFAULT"
_ZN10layer_norm13ln_bwd_kernelINS_13Kernel_traitsI6__halfffffjLj6144ELj1ELj1ELj8ELj16ENS_18Kernel_traits_baseILj6144ES2_ffffjLj256EEEEELb1ELb0ELb1ELb1EEEvNS_9BwdParamsE:
.text._ZN10layer_norm13ln_bwd_kernelINS_13Kernel_traitsI6__halfffffjLj6144ELj1ELj1ELj8ELj16ENS_18Kernel_traits_baseILj6144ES2_ffffjLj256EEEEELb1ELb0ELb1ELb1EEEvNS_9BwdParamsE:
        /* <DEDUP_REMOVED lines=37> */
.L_x_9617:
[----:B------:R-:W-:Y:S01]  /*0250*/  SHF.L.U32 R0, R161, 0x3, RZ ;  /* 0x00000003a1007819 */ /* 0x000fe200000006ff */
[----:B------:R-:W-:Y:S01]  /*0260*/  ULDC.64 UR6, c[0x0][0x260] ;  /* 0x0000980000067ab9 */ /* 0x000fe20000000a00 */
[----:B------:R-:W0:Y:S02]  /*0270*/  LDC.U8 R7, c[0x0][0x2a0] ;  /* 0x0000a800ff077b82 */ /* 0x000e240000000000 */
        /* <DEDUP_REMOVED lines=70> */
.L_x_9671:
        /* <DEDUP_REMOVED lines=15> */
[----:B---3--:R-:W-:Y:S01]  /*07d0*/  LEA.HI.SX32 R5, R117, R194, 0x1e ;  /* 0x000000c275057211 */ /* 0x008fe200078ff2ff */
        /* <DEDUP_REMOVED lines=8> */
[----:B----4-:R-:W-:-:S13]  /*0860*/  ISETP.GT.AND P6, PT, R4, RZ, PT ;  /* 0x000000ff0400720c */ /* 0x010fda0003fc4270 */
[----:B--2---:R-:W-:Y:S05]  /*0870*/  @P6 BRA `(.L_x_9620) ;  /* 0x0000000000a86947 */ /* 0x004fea0003800000 */
        /* <DEDUP_REMOVED lines=10> */
[----:B------:R-:W5:Y:S01]  /*0920*/  @P0 LDG.E.128 R52, desc[UR4][R192.64] ;  /* 0x00000004c0340981 */ /* 0x000f62000c1e1d00 */
[----:B------:R-:W-:Y:S02]  /*0930*/  @P0 IADD3 R115, R5, 0x500, RZ ;  /* 0x0000050005730810 */ /* 0x000fe40007ffe0ff */
[----:B------:R-:W-:Y:S01]  /*0940*/  @P5 LEA.HI R113, R113, R0, RZ, 0x2 ;  /* 0x0000000071715211 */ /* 0x000fe200078f10ff */
[----:B------:R-:W5:Y:S02]  /*0950*/  @P0 LDG.E.128 R48, desc[UR4][R188.64] ;  /* 0x00000004bc300981 */ /* 0x000f64000c1e1d00 */
[----:B------:R-:W-:Y:S01]  /*0960*/  @P0 IMAD.WIDE.U32 R114, R115, 0x10, R162 ;  /* 0x0000001073720825 */ /* 0x000fe200078e00a2 */
[----:B------:R-:W-:Y:S01]  /*0970*/  @P5 LEA.HI.SX32 R119, R113, R194, 0x1e ;  /* 0x000000c271775211 */ /* 0x000fe200078ff2ff */
[----:B------:R-:W5:Y:S01]  /*0980*/  @P0 LDG.E.128 R44, desc[UR4][R186.64] ;  /* 0x00000004ba2c0981 */ /* 0x000f62000c1e1d00 */
[----:B------:R-:W-:-:S02]  /*0990*/  @P0 IADD3 R113, R5, 0x400, RZ ;  /* 0x0000040005710810 */ /* 0x000fc40007ffe0ff */
[C---:B------:R-:W-:Y:S01]  /*09a0*/  IADD3 R125, R119.reuse, 0x100, RZ ;  /* 0x00000100777d7810 */ /* 0x040fe20007ffe0ff */
[C---:B0-----:R-:W-:Y:S01]  /*09b0*/  IMAD.WIDE.U32 R126, R119.reuse, 0x4, R116 ;  /* 0x00000004777e7825 */ /* 0x041fe200078e0074 */
[C---:B------:R-:W-:Y:S01]  /*09c0*/  IADD3 R123, R119.reuse, 0x200, RZ ;  /* 0x00000200777b7810 */ /* 0x040fe20007ffe0ff */
[----:B------:R-:W5:Y:S01]  /*09d0*/  @P0 LDG.E.128 R40, desc[UR4][R184.64] ;  /* 0x00000004b8280981 */ /* 0x000f62000c1e1d00 */
[----:B------:R-:W-:Y:S01]  /*09e0*/  IADD3 R121, R119, 0x300, RZ ;  /* 0x0000030077797810 */ /* 0x000fe20007ffe0ff */
[----:B------:R-:W-:Y:S01]  /*09f0*/  @P0 IMAD.WIDE.U32 R112, R113, 0x10, R162 ;  /* 0x0000001071700825 */ /* 0x000fe200078e00a2 */
[C---:B------:R-:W-:Y:S01]  /*0a00*/  IADD3 R155, R119.reuse, 0x400, RZ ;  /* 0x00000400779b7810 */ /* 0x040fe20007ffe0ff */
[----:B------:R-:W5:Y:S01]  /*0a10*/  LDG.E R196, desc[UR4][R126.64] ;  /* 0x000000047ec47981 */ /* 0x000f62000c1e1900 */
[----:B------:R-:W-:Y:S01]  /*0a20*/  IADD3 R163, R119, 0x500, RZ ;  /* 0x0000050077a37810 */ /* 0x000fe20007ffe0ff */
[--C-:B------:R-:W-:Y:S02]  /*0a30*/  IMAD.WIDE.U32 R124, R125, 0x4, R116.reuse ;  /* 0x000000047d7c7825 */ /* 0x100fe400078e0074 */
[----:B------:R-:W5:Y:S02]  /*0a40*/  @P0 LDG.E.128 R36, desc[UR4][R112.64] ;  /* 0x0000000470240981 */ /* 0x000f64000c1e1d00 */
[----:B------:R-:W-:-:S02]  /*0a50*/  IMAD.WIDE.U32 R122, R123, 0x4, R116 ;  /* 0x000000047b7a7825 */ /* 0x000fc400078e0074 */
[----:B------:R-:W5:Y:S02]  /*0a60*/  @P0 LDG.E.128 R32, desc[UR4][R114.64] ;  /* 0x0000000472200981 */ /* 0x000f64000c1e1d00 */
[--C-:B------:R-:W-:Y:S02]  /*0a70*/  IMAD.WIDE.U32 R120, R121, 0x4, R116.reuse ;  /* 0x0000000479787825 */ /* 0x100fe400078e0074 */
[----:B------:R0:W5:Y:S02]  /*0a80*/  LDG.E R173, desc[UR4][R124.64] ;  /* 0x000000047cad7981 */ /* 0x000164000c1e1900 */
[--C-:B------:R-:W-:Y:S02]  /*0a90*/  IMAD.WIDE.U32 R118, R155, 0x4, R116.reuse ;  /* 0x000000049b767825 */ /* 0x100fe400078e0074 */
[----:B------:R1:W5:Y:S02]  /*0aa0*/  LDG.E R171, desc[UR4][R122.64] ;  /* 0x000000047aab7981 */ /* 0x000364000c1e1900 */
[----:B------:R-:W-:-:S02]  /*0ab0*/  IMAD.WIDE.U32 R116, R163, 0x4, R116 ;  /* 0x00000004a3747825 */ /* 0x000fc400078e0074 */
[----:B------:R2:W5:Y:S04]  /*0ac0*/  LDG.E R163, desc[UR4][R120.64] ;  /* 0x0000000478a37981 */ /* 0x000568000c1e1900 */
[----:B------:R2:W5:Y:S04]  /*0ad0*/  LDG.E R162, desc[UR4][R118.64] ;  /* 0x0000000476a27981 */ /* 0x000568000c1e1900 */
[----:B------:R2:W5:Y:S01]  /*0ae0*/  LDG.E R0, desc[UR4][R116.64] ;  /* 0x0000000474007981 */ /* 0x000562000c1e1900 */
[----:B0-----:R-:W-:Y:S01]  /*0af0*/  HFMA2.MMA R124, -RZ, RZ, 0, 0 ;  /* 0x00000000ff7c7435 */ /* 0x001fe200000001ff */
[----:B-1----:R-:W-:Y:S01]  /*0b00*/  MOV R122, RZ ;  /* 0x000000ff007a7202 */ /* 0x002fe20000000f00 */
[----:B------:R-:W-:Y:S09]  /*0b10*/  BRA `(.L_x_9621) ;  /* 0x0000000c00e07947 */ /* 0x000ff20003800000 */
.L_x_9620:
        /* <DEDUP_REMOVED lines=8> */
[----:B------:R-:W-:-:S05]  /*0ba0*/  LEA.HI.SX32 R155, R113, R194, 0x1e ;  /* 0x000000c2719b7211 */ /* 0x000fca00078ff2ff */
[----:B------:R-:W0:Y:S01]  /*0bb0*/  LDC.64 R170, c[0x0][0x240] ;  /* 0x00009000ffaa7b82 */ /* 0x000e220000000a00 */
[----:B------:R3:W4:Y:S01]  /*0bc0*/  LDG.E R190, desc[UR4][R124.64] ;  /* 0x000000047cbe7981 */ /* 0x000722000c1e1900 */
[----:B-1----:R-:W-:-:S04]  /*0bd0*/  IMAD.WIDE.U32 R156, R5, 0x10, R2 ;  /* 0x00000010059c7825 */ /* 0x002fc800078e0002 */
[----:B------:R-:W-:Y:S02]  /*0be0*/  IMAD.WIDE.U32 R116, R179, 0x10, R2 ;  /* 0x00000010b3747825 */ /* 0x000fe400078e0002 */
[----:B------:R-:W4:Y:S02]  /*0bf0*/  LDG.E.128 R156, desc[UR4][R156.64] ;  /* 0x000000049c9c7981 */ /* 0x000f24000c1e1d00 */
[C---:B--2---:R-:W-:Y:S02]  /*0c00*/  IMAD.WIDE.U32 R112, R155.reuse, 0x10, R152 ;  /* 0x000000109b707825 */ /* 0x044fe400078e0098 */
[----:B------:R-:W2:Y:S02]  /*0c10*/  LDG.E.128 R116, desc[UR4][R116.64] ;  /* 0x0000000474747981 */ /* 0x000ea4000c1e1d00 */
[----:B------:R-:W-:Y:S02]  /*0c20*/  IMAD.WIDE.U32 R132, R164, 0x10, R2 ;  /* 0x00000010a4847825 */ /* 0x000fe400078e0002 */
[----:B------:R-:W2:Y:S01]  /*0c30*/  LDG.E.128 R112, desc[UR4][R112.64] ;  /* 0x0000000470707981 */ /* 0x000ea2000c1e1d00 */
[----:B------:R-:W-:-:S03]  /*0c40*/  IADD3 R121, R155, 0x100, RZ ;  /* 0x000001009b797810 */ /* 0x000fc60007ffe0ff */
[----:B------:R-:W2:Y:S02]  /*0c50*/  LDG.E.128 R132, desc[UR4][R132.64] ;  /* 0x0000000484847981 */ /* 0x000ea4000c1e1d00 */
[----:B------:R-:W-:Y:S01]  /*0c60*/  IMAD.WIDE.U32 R120, R121, 0x10, R152 ;  /* 0x0000001079787825 */ /* 0x000fe200078e0098 */
[----:B------:R-:W-:-:S03]  /*0c70*/  IADD3 R129, R155, 0x200, RZ ;  /* 0x000002009b817810 */ /* 0x000fc60007ffe0ff */
[----:B---3--:R-:W-:Y:S02]  /*0c80*/  IMAD.WIDE.U32 R124, R174, 0x10, R2 ;  /* 0x00000010ae7c7825 */ /* 0x008fe400078e0002 */
[----:B------:R-:W3:Y:S02]  /*0c90*/  LDG.E.128 R120, desc[UR4][R120.64] ;  /* 0x0000000478787981 */ /* 0x000ee4000c1e1d00 */
[----:B------:R-:W-:Y:S02]  /*0ca0*/  IMAD.WIDE.U32 R128, R129, 0x10, R152 ;  /* 0x0000001081807825 */ /* 0x000fe400078e0098 */
[----:B------:R-:W3:Y:S04]  /*0cb0*/  LDG.E.128 R124, desc[UR4][R124.64] ;  /* 0x000000047c7c7981 */ /* 0x000ee8000c1e1d00 */
[----:B------:R-:W3:Y:S01]  /*0cc0*/  LDG.E.128 R128, desc[UR4][R128.64] ;  /* 0x0000000480807981 */ /* 0x000ee2000c1e1d00 */
[----:B------:R-:W-:-:S02]  /*0cd0*/  IADD3 R137, R155, 0x300, RZ ;  /* 0x000003009b897810 */ /* 0x000fc40007ffe0ff */
[----:B------:R-:W-:-:S03]  /*0ce0*/  IADD3 R167, R5, 0x400, RZ ;  /* 0x0000040005a77810 */ /* 0x000fc60007ffe0ff */
[----:B------:R-:W-:Y:S01]  /*0cf0*/  IMAD.WIDE.U32 R136, R137, 0x10, R152 ;  /* 0x0000001089887825 */ /* 0x000fe200078e0098 */
[----:B-----5:R-:W-:-:S03]  /*0d00*/  ISETP.GE.AND P5, PT, R197, 0x1, PT ;  /* 0x00000001c500780c */ /* 0x020fc60003fa6270 */
[----:B------:R-:W-:Y:S02]  /*0d10*/  IMAD.WIDE.U32 R140, R167, 0x10, R2 ;  /* 0x00000010a78c7825 */ /* 0x000fe400078e0002 */
[----:B------:R-:W3:Y:S01]  /*0d20*/  LDG.E.128 R136, desc[UR4][R136.64] ;  /* 0x0000000488887981 */ /* 0x000ee2000c1e1d00 */
[----:B------:R-:W-:Y:S02]  /*0d30*/  IADD3 R145, R155, 0x400, RZ ;  /* 0x000004009b917810 */ /* 0x000fe40007ffe0ff */
[----:B------:R-:W-:Y:S01]  /*0d40*/  IADD3 R169, R5, 0x500, RZ ;  /* 0x0000050005a97810 */ /* 0x000fe20007ffe0ff */
[----:B------:R-:W3:Y:S02]  /*0d50*/  LDG.E.128 R140, desc[UR4][R140.64] ;  /* 0x000000048c8c7981 */ /* 0x000ee4000c1e1d00 */
[----:B------:R-:W-:-:S04]  /*0d60*/  IMAD.WIDE.U32 R144, R145, 0x10, R152 ;  /* 0x0000001091907825 */ /* 0x000fc800078e0098 */
[----:B------:R-:W-:Y:S01]  /*0d70*/  IMAD.WIDE.U32 R148, R169, 0x10, R2 ;  /* 0x00000010a9947825 */ /* 0x000fe200078e0002 */
[----:B------:R-:W-:Y:S01]  /*0d80*/  @P5 IADD3 R0, R197, -0x1, RZ ;  /* 0xffffffffc5005810 */ /* 0x000fe20007ffe0ff */
[----:B------:R-:W3:Y:S01]  /*0d90*/  LDG.E.128 R144, desc[UR4][R144.64] ;  /* 0x0000000490907981 */ /* 0x000ee2000c1e1d00 */
[----:B------:R-:W-:-:S03]  /*0da0*/  IADD3 R3, R155, 0x500, RZ ;  /* 0x000005009b037810 */ /* 0x000fc60007ffe0ff */
[----:B------:R-:W3:Y:S01]  /*0db0*/  LDG.E.128 R148, desc[UR4][R148.64] ;  /* 0x0000000494947981 */ /* 0x000ee2000c1e1d00 */
[----:B------:R-:W-:Y:S02]  /*0dc0*/  @P5 IMAD R0, R0, R195, RZ ;  /* 0x000000c300005224 */ /* 0x000fe400078e02ff */
[----:B------:R-:W-:-:S03]  /*0dd0*/  IMAD.WIDE.U32 R152, R3, 0x10, R152 ;  /* 0x0000001003987825 */ /* 0x000fc600078e0098 */
[----:B------:R-:W-:Y:S02]  /*0de0*/  @P5 SHF.R.S32.HI R155, RZ, 0x1f, R0 ;  /* 0x0000001fff9b5819 */ /* 0x000fe40000011400 */
[----:B------:R-:W-:Y:S02]  /*0df0*/  MOV R4, UR14 ;  /* 0x0000000e00047c02 */ /* 0x000fe40008000f00 */
[----:B------:R-:W-:Y:S02]  /*0e00*/  @P5 LEA.HI R165, R155, R0, RZ, 0x2 ;  /* 0x000000009ba55211 */ /* 0x000fe400078f10ff */
[----:B------:R-:W3:Y:S01]  /*0e10*/  LDG.E.128 R152, desc[UR4][R152.64] ;  /* 0x0000000498987981 */ /* 0x000ee2000c1e1d00 */
[----:B------:R-:W-:Y:S01]  /*0e20*/  HFMA2.MMA R3, -RZ, RZ, 0, 0 ;  /* 0x00000000ff037435 */ /* 0x000fe200000001ff */
[----:B------:R-:W-:Y:S02]  /*0e30*/  MOV R2, UR15 ;  /* 0x0000000f00027c02 */ /* 0x000fe40008000f00 */
[----:B------:R-:W-:-:S03]  /*0e40*/  ISETP.NE.U32.AND P0, PT, R4, RZ, PT ;  /* 0x000000ff0400720c */ /* 0x000fc60003f05070 */
[----:B------:R-:W-:Y:S02]  /*0e50*/  @P5 LEA.HI.SX32 R3, R165, R194, 0x1e ;  /* 0x000000c2a5035211 */ /* 0x000fe400078ff2ff */
[----:B------:R-:W-:Y:S02]  /*0e60*/  ISETP.NE.AND.EX P0, PT, R2, RZ, PT, P0 ;  /* 0x000000ff0200720c */ /* 0x000fe40003f05300 */
[C---:B------:R-:W-:Y:S02]  /*0e70*/  IADD3 R201, R3.reuse, 0x400, RZ ;  /* 0x0000040003c97810 */ /* 0x040fe40007ffe0ff */
[----:B------:R-:W-:-:S03]  /*0e80*/  IADD3 R203, R3, 0x500, RZ ;  /* 0x0000050003cb7810 */ /* 0x000fc60007ffe0ff */
[----:B0-----:R-:W-:-:S04]  /*0e90*/  IMAD.WIDE.U32 R200, R201, 0x4, R170 ;  /* 0x00000004c9c87825 */ /* 0x001fc800078e00aa */
[----:B------:R-:W-:Y:S02]  /*0ea0*/  IMAD.WIDE.U32 R202, R203, 0x4, R170 ;  /* 0x00000004cbca7825 */ /* 0x000fe400078e00aa */
[----:B------:R-:W5:Y:S02]  /*0eb0*/  @P0 LDG.E.128 R52, desc[UR4][R192.64] ;  /* 0x00000004c0340981 */ /* 0x000f64000c1e1d00 */
[--C-:B------:R-:W-:Y:S02]  /*0ec0*/  @P0 IMAD.WIDE.U32 R166, R167, 0x10, R162.reuse ;  /* 0x00000010a7a60825 */ /* 0x100fe400078e00a2 */
[----:B------:R-:W5:Y:S02]  /*0ed0*/  LDG.E R0, desc[UR4][R202.64] ;  /* 0x00000004ca007981 */ /* 0x000f64000c1e1900 */
[----:B------:R-:W-:Y:S02]  /*0ee0*/  @P0 IMAD.WIDE.U32 R168, R169, 0x10, R162 ;  /* 0x00000010a9a80825 */ /* 0x000fe400078e00a2 */
[----:B------:R-:W5:Y:S04]  /*0ef0*/  LDG.E R162, desc[UR4][R200.64] ;  /* 0x00000004c8a27981 */ /* 0x000f68000c1e1900 */
[----:B------:R-:W5:Y:S04]  /*0f00*/  @P0 LDG.E.128 R48, desc[UR4][R188.64] ;  /* 0x00000004bc300981 */ /* 0x000f68000c1e1d00 */
[----:B------:R-:W5:Y:S04]  /*0f10*/  @P0 LDG.E.128 R44, desc[UR4][R186.64] ;  /* 0x00000004ba2c0981 */ /* 0x000f68000c1e1d00 */
[----:B------:R-:W5:Y:S04]  /*0f20*/  @P0 LDG.E.128 R40, desc[UR4][R184.64] ;  /* 0x00000004b8280981 */ /* 0x000f68000c1e1d00 */
[----:B------:R0:W5:Y:S04]  /*0f30*/  @P0 LDG.E.128 R36, desc[UR4][R166.64] ;  /* 0x00000004a6240981 */ /* 0x000168000c1e1d00 */
[----:B------:R-:W5:Y:S01]  /*0f40*/  @P0 LDG.E.128 R32, desc[UR4][R168.64] ;  /* 0x00000004a8200981 */ /* 0x000f62000c1e1d00 */
[----:B------:R-:W-:Y:S01]  /*0f50*/  ISETP.NE.AND P0, PT, R7, RZ, PT ;  /* 0x000000ff0700720c */ /* 0x000fe20003f05270 */
[C---:B------:R-:W-:Y:S01]  /*0f60*/  IMAD.WIDE.U32 R172, R3.reuse, 0x4, R170 ;  /* 0x0000000403ac7825 */ /* 0x040fe200078e00aa */
[----:B------:R-:W-:-:S02]  /*0f70*/  IADD3 R177, R3, 0x100, RZ ;  /* 0x0000010003b17810 */ /* 0x000fc40007ffe0ff */
[C---:B------:R-:W-:Y:S02]  /*0f80*/  IADD3 R181, R3.reuse, 0x200, RZ ;  /* 0x0000020003b57810 */ /* 0x040fe40007ffe0ff */
[----:B------:R-:W-:Y:S01]  /*0f90*/  IADD3 R183, R3, 0x300, RZ ;  /* 0x0000030003b77810 */ /* 0x000fe20007ffe0ff */
[----:B------:R1:W5:Y:S01]  /*0fa0*/  LDG.E R196, desc[UR4][R172.64] ;  /* 0x00000004acc47981 */ /* 0x000362000c1e1900 */
[----:B------:R-:W-:-:S04]  /*0fb0*/  IMAD.WIDE.U32 R176, R177, 0x4, R170 ;  /* 0x00000004b1b07825 */ /* 0x000fc800078e00aa */
[--C-:B------:R-:W-:Y:S01]  /*0fc0*/  IMAD.WIDE.U32 R182, R183, 0x4, R170.reuse ;  /* 0x00000004b7b67825 */ /* 0x100fe200078e00aa */
[----:B------:R3:W5:Y:S03]  /*0fd0*/  LDG.E R173, desc[UR4][R176.64] ;  /* 0x00000004b0ad7981 */ /* 0x000766000c1e1900 */
[----:B------:R-:W-:Y:S01]  /*0fe0*/  IMAD.WIDE.U32 R180, R181, 0x4, R170 ;  /* 0x00000004b5b47825 */ /* 0x000fe200078e00aa */
[----:B------:R3:W5:Y:S04]  /*0ff0*/  LDG.E R163, desc[UR4][R182.64] ;  /* 0x00000004b6a37981 */ /* 0x000768000c1e1900 */
[----:B------:R3:W5:Y:S01]  /*1000*/  LDG.E R171, desc[UR4][R180.64] ;  /* 0x00000004b4ab7981 */ /* 0x000762000c1e1900 */
[----:B----4-:R-:W-:-:S05]  /*1010*/  FSEL R190, R190, RZ, !P0 ;  /* 0x000000ffbebe7208 */ /* 0x010fca0004000000 */
[C---:B------:R-:W-:Y:S01]  /*1020*/  FADD.FTZ R157, -R190.reuse, R157 ;  /* 0x0000009dbe9d7221 */ /* 0x040fe20000010100 */
[C---:B------:R-:W-:Y:S01]  /*1030*/  FADD.FTZ R165, -R190.reuse, R158 ;  /* 0x0000009ebea57221 */ /* 0x040fe20000010100 */
[C---:B------:R-:W-:Y:S01]  /*1040*/  FADD.FTZ R159, -R190.reuse, R159 ;  /* 0x0000009fbe9f7221 */ /* 0x040fe20000010100 */
[----:B------:R-:W-:Y:S01]  /*1050*/  FADD.FTZ R3, -R190, R156 ;  /* 0x0000009cbe037221 */ /* 0x000fe20000010100 */
[----:B------:R-:W-:Y:S01]  /*1060*/  FMUL.FTZ R158, R6, R157 ;  /* 0x0000009d069e7220 */ /* 0x000fe20000410000 */
[----:B--2---:R-:W-:Y:S01]  /*1070*/  FADD.FTZ R117, -R190, R117 ;  /* 0x00000075be757221 */ /* 0x004fe20000010100 */
[C---:B------:R-:W-:Y:S01]  /*1080*/  FMUL.FTZ R156, R6.reuse, R159 ;  /* 0x0000009f069c7220 */ /* 0x040fe20000410000 */
[----:B------:R-:W-:Y:S01]  /*1090*/  FMUL.FTZ R3, R6, R3 ;  /* 0x0000000306037220 */ /* 0x000fe20000410000 */
[----:B------:R-:W-:Y:S01]  /*10a0*/  FFMA.FTZ R105, R113, R158, R105 ;  /* 0x0000009e71697223 */ /* 0x000fe20000010069 */
[----:B------:R-:W-:Y:S01]  /*10b0*/  FADD.FTZ R101, R101, R113 ;  /* 0x0000007165657221 */ /* 0x000fe20000010000 */
[----:B------:R-:W-:Y:S01]  /*10c0*/  FMUL.FTZ R159, R30, R113 ;  /* 0x000000711e9f7220 */ /* 0x000fe20000410000 */
[----:B0-----:R-:W-:Y:S01]  /*10d0*/  FMUL.FTZ R166, R31, R112 ;  /* 0x000000701fa67220 */ /* 0x001fe20000410000 */
[----:B------:R-:W-:Y:S01]  /*10e0*/  FADD.FTZ R113, -R190, R132 ;  /* 0x00000084be717221 */ /* 0x000fe20000010100 */
[----:B------:R-:W-:Y:S01]  /*10f0*/  FMUL.FTZ R157, R6, R165 ;  /* 0x000000a5069d7220 */ /* 0x000fe20000410000 */
[----:B------:R-:W-:Y:S01]  /*1100*/  FFMA.FTZ R107, R115, R156, R107 ;  /* 0x0000009c736b7223 */ /* 0x000fe2000001006b */
[----:B------:R-:W-:Y:S01]  /*1110*/  FADD.FTZ R103, R103, R115 ;  /* 0x0000007367677221 */ /* 0x000fe20000010000 */
[----:B------:R-:W-:Y:S01]  /*1120*/  FMUL.FTZ R165, R28, R115 ;  /* 0x000000731ca57220 */ /* 0x000fe20000410000 */
[----:B-1----:R-:W-:Y:S01]  /*1130*/  FMUL.FTZ R172, R6, R117 ;  /* 0x0000007506ac7220 */ /* 0x002fe20000410000 */
[----:B------:R-:W-:Y:S01]  /*1140*/  FADD.FTZ R133, -R190, R133 ;  /* 0x00000085be857221 */ /* 0x000fe20000010100 */
[----:B------:R-:W-:Y:S01]  /*1150*/  FFMA.FTZ R104, R112, R3, R104 ;  /* 0x0000000370687223 */ /* 0x000fe20000010068 */
[----:B------:R-:W-:Y:S01]  /*1160*/  FADD.FTZ R100, R100, R112 ;  /* 0x0000007064647221 */ /* 0x000fe20000010000 */
[C---:B------:R-:W-:Y:S01]  /*1170*/  FADD.FTZ R115, -R190.reuse, R134 ;  /* 0x00000086be737221 */ /* 0x040fe20000010100 */
[----:B------:R-:W-:Y:S01]  /*1180*/  FADD.FTZ R117, -R190, R135 ;  /* 0x00000087be757221 */ /* 0x000fe20000010100 */
[C---:B------:R-:W-:Y:S01]  /*1190*/  FMUL.FTZ R135, R6.reuse, R113 ;  /* 0x0000007106877220 */ /* 0x040fe20000410000 */
[----:B------:R-:W-:Y:S01]  /*11a0*/  FADD.FTZ R112, RZ, R166 ;  /* 0x000000a6ff707221 */ /* 0x000fe20000010000 */
[----:B------:R-:W-:Y:S01]  /*11b0*/  FFMA.FTZ R113, R3, R166, RZ ;  /* 0x000000a603717223 */ /* 0x000fe200000100ff */
[C---:B------:R-:W-:Y:S01]  /*11c0*/  FMUL.FTZ R134, R6.reuse, R133 ;  /* 0x0000008506867220 */ /* 0x040fe20000410000 */
[----:B------:R-:W-:Y:S01]  /*11d0*/  FMUL.FTZ R133, R6, R115 ;  /* 0x0000007306857220 */ /* 0x000fe20000410000 */
[----:B------:R-:W-:Y:S01]  /*11e0*/  FMUL.FTZ R168, R29, R114 ;  /* 0x000000721da87220 */ /* 0x000fe20000410000 */
[----:B------:R-:W-:Y:S01]  /*11f0*/  FADD.FTZ R115, R112, R159 ;  /* 0x0000009f70737221 */ /* 0x000fe20000010000 */
[----:B------:R-:W-:Y:S01]  /*1200*/  FFMA.FTZ R112, R158, R159, R113 ;  /* 0x0000009f9e707223 */ /* 0x000fe20000010071 */
[----:B------:R-:W-:Y:S01]  /*1210*/  FFMA.FTZ R106, R114, R157, R106 ;  /* 0x0000009d726a7223 */ /* 0x000fe2000001006a */
[----:B------:R-:W-:Y:S01]  /*1220*/  FADD.FTZ R102, R102, R114 ;  /* 0x0000007266667221 */ /* 0x000fe20000010000 */
[----:B------:R-:W-:Y:S01]  /*1230*/  FADD.FTZ R114, R115, R168 ;  /* 0x000000a873727221 */ /* 0x000fe20000010000 */
[----:B------:R-:W-:Y:S01]  /*1240*/  FADD.FTZ R169, -R190, R116 ;  /* 0x00000074bea97221 */ /* 0x000fe20000010100 */
[----:B------:R-:W-:Y:S01]  /*1250*/  FFMA.FTZ R113, R157, R168, R112 ;  /* 0x000000a89d717223 */ /* 0x000fe20000010070 */
[----:B---3--:R-:W-:Y:S01]  /*1260*/  FMUL.FTZ R176, R27, R120 ;  /* 0x000000781bb07220 */ /* 0x008fe20000410000 */
[----:B------:R-:W-:Y:S01]  /*1270*/  FADD.FTZ R115, R114, R165 ;  /* 0x000000a572737221 */ /* 0x000fe20000010000 */
[----:B------:R-:W-:Y:S01]  /*1280*/  FMUL.FTZ R169, R6, R169 ;  /* 0x000000a906a97220 */ /* 0x000fe20000410000 */
[----:B------:R-:W-:Y:S01]  /*1290*/  FFMA.FTZ R114, R156, R165, R113 ;  /* 0x000000a59c727223 */ /* 0x000fe20000010071 */
[----:B------:R-:W-:Y:S01]  /*12a0*/  FMUL.FTZ R175, R26, R121 ;  /* 0x000000791aaf7220 */ /* 0x000fe20000410000 */
[----:B------:R-:W-:Y:S01]  /*12b0*/  FADD.FTZ R112, R115, R176 ;  /* 0x000000b073707221 */ /* 0x000fe20000010000 */
[C---:B------:R-:W-:Y:S01]  /*12c0*/  FADD.FTZ R167, -R190.reuse, R118 ;  /* 0x00000076bea77221 */ /* 0x040fe20000010100 */
[----:B------:R-:W-:Y:S01]  /*12d0*/  FFMA.FTZ R113, R169, R176, R114 ;  /* 0x000000b0a9717223 */ /* 0x000fe20000010072 */
[----:B------:R-:W-:Y:S01]  /*12e0*/  FADD.FTZ R183, -R190, R124 ;  /* 0x0000007cbeb77221 */ /* 0x000fe20000010100 */
[----:B------:R-:W-:Y:S01]  /*12f0*/  FMUL.FTZ R178, R25, R122 ;  /* 0x0000007a19b27220 */ /* 0x000fe20000410000 */
        /* <DEDUP_REMOVED lines=8> */
[----:B------:R-:W-:Y:S01]  /*1380*/  FMUL.FTZ R170, R6, R119 ;  /* 0x0000007706aa7220 */ /* 0x000fe20000410000 */
        /* <DEDUP_REMOVED lines=65> */
[----:B------:R-:W-:Y:S01]  /*17a0*/  FADD.FTZ R115, -R190, R150 ;  /* 0x00000096be737221 */ /* 0x000fe20000010100 */
[----:B------:R-:W-:Y:S01]  /*17b0*/  FMUL.FTZ R145, R14, R145 ;  /* 0x000000910e917220 */ /* 0x000fe20000410000 */
[----:B------:R-:W-:Y:S01]  /*17c0*/  FADD.FTZ R112, R121, R144 ;  /* 0x0000009079707221 */ /* 0x000fe20000010000 */
[----:B------:R-:W-:Y:S01]  /*17d0*/  FADD.FTZ R117, -R190, R148 ;  /* 0x00000094be757221 */ /* 0x000fe20000010100 */
        /* <DEDUP_REMOVED lines=44> */
.L_x_9621:
[----:B------:R-:W-:Y:S05]  /*1aa0*/  BSYNC B0 ;  /* 0x0000000000007941 */ /* 0x000fea0003800000 */
.L_x_9619:
        /* <DEDUP_REMOVED lines=8> */
[----:B--2---:R-:W1:Y:S01]  /*1b30*/  SHFL.DOWN PT, R117, R122, 0x10, 0x1f ;  /* 0x0a001f007a757f89 */ /* 0x004e6200000e0000 */
        /* <DEDUP_REMOVED lines=16> */
.L_x_9682:
        /* <DEDUP_REMOVED lines=9> */
[----:B------:R-:W-:Y:S02]  /*1cd0*/  ISETP.NE.U32.AND P1, PT, RZ, UR10, PT ;  /* 0x0000000aff007c0c */ /* 0x000fe4000bf25070 */
[----:B------:R-:W-:Y:S02]  /*1ce0*/  @!P6 ISETP.NE.AND.EX P2, PT, R2, RZ, PT, P2 ;  /* 0x000000ff0200e20c */ /* 0x000fe40003f45320 */
[----:B------:R-:W-:Y:S02]  /*1cf0*/  ISETP.NE.AND P3, PT, R7, RZ, PT ;  /* 0x000000ff0700720c */ /* 0x000fe40003f65270 */
[----:B------:R-:W-:Y:S02]  /*1d00*/  ISETP.NE.AND.EX P1, PT, RZ, UR11, PT, P1 ;  /* 0x0000000bff007c0c */ /* 0x000fe4000bf25310 */
[----:B---3--:R-:W-:-:S04]  /*1d10*/  LEA R114, R117, R114, 0x18 ;  /* 0x0000007275727211 */ /* 0x008fc800078ec0ff */
[-C--:B------:R-:W-:Y:S02]  /*1d20*/  @!P0 LEA R184, R112, R114.reuse, 0x3 ;  /* 0x0000007270b88211 */ /* 0x080fe400078e18ff */
[----:B------:R-:W-:-:S03]  /*1d30*/  LEA R185, R113, R114, 0x3 ;  /* 0x0000007271b97211 */ /* 0x000fc600078e18ff */
[----:B------:R-:W-:Y:S01]  /*1d40*/  @!P0 STS.64 [R184+0x6000], R154 ;  /* 0x0060009ab8008388 */ /* 0x000fe20000000a00 */
[----:B------:R-:W-:Y:S01]  /*1d50*/  BAR.SYNC.DEFER_BLOCKING 0x0 ;  /* 0x0000000000007b1d */ /* 0x000fe20000010000 */
[----:B------:R-:W-:-:S04]  /*1d60*/  @!P6 ISETP.NE.U32.AND P0, PT, R4, RZ, PT ;  /* 0x000000ff0400e20c */ /* 0x000fc80003f05070 */
[----:B------:R-:W-:Y:S01]  /*1d70*/  @!P6 ISETP.NE.AND.EX P0, PT, R2, RZ, PT, P0 ;  /* 0x000000ff0200e20c */ /* 0x000fe20003f05300 */
        /* <DEDUP_REMOVED lines=12> */
[----:B------:R-:W-:-:S03]  /*1e40*/  FADD.FTZ R112, R119, R112 ;  /* 0x0000007077707221 */ /* 0x000fc60000010000 */
[----:B--2---:R-:W-:Y:S01]  /*1e50*/  FADD.FTZ R187, R187, R120 ;  /* 0x00000078bbbb7221 */ /* 0x004fe20000010000 */
[----:B------:R-:W-:Y:S01]  /*1e60*/  FADD.FTZ R112, R112, R121 ;  /* 0x0000007970707221 */ /* 0x000fe20000010000 */
[----:B-----5:R-:W-:Y:S02]  /*1e70*/  @!P6 FSEL R121, R52, RZ, P2 ;  /* 0x000000ff3479e208 */ /* 0x020fe40001000000 */
[----:B------:R-:W-:Y:S01]  /*1e80*/  FADD.FTZ R187, R122, R187 ;  /* 0x000000bb7abb7221 */ /* 0x000fe20000010000 */
[----:B------:R-:W-:Y:S02]  /*1e90*/  FADD.FTZ R116, R123, R112 ;  /* 0x000000707b747221 */ /* 0x000fe40000010000 */
[----:B------:R-:W0:Y:S01]  /*1ea0*/  @P5 LDC.64 R112, c[0x0][0x298] ;  /* 0x0000a600ff705b82 */ /* 0x000e220000000a00 */
        /* <DEDUP_REMOVED lines=8> */
[----:B------:R-:W-:Y:S01]  /*1f30*/  ISETP.NE.U32.AND P2, PT, R4, RZ, PT ;  /* 0x000000ff0400720c */ /* 0x000fe20003f45070 */
[----:B------:R-:W-:-:S03]  /*1f40*/  FFMA.FTZ R117, R3, R189, R188 ;  /* 0x000000bd03757223 */ /* 0x000fc600000100bc */
[----:B------:R-:W-:Y:S01]  /*1f50*/  ISETP.NE.AND.EX P2, PT, R2, RZ, PT, P2 ;  /* 0x000000ff0200720c */ /* 0x000fe20003f45320 */
[----:B------:R-:W-:-:S04]  /*1f60*/  FADD.FTZ R117, R166, -R117 ;  /* 0x80000075a6757221 */ /* 0x000fc80000010000 */
[----:B------:R-:W-:-:S08]  /*1f70*/  FMUL.FTZ R121, R6, R117 ;  /* 0x0000007506797220 */ /* 0x000fd00000410000 */
[----:B------:R-:W-:-:S07]  /*1f80*/  @P2 FADD.FTZ R121, R52, R121 ;  /* 0x0000007934792221 */ /* 0x000fce0000010000 */
.L_x_9624:
[----:B------:R-:W-:Y:S05]  /*1f90*/  BSYNC B0 ;  /* 0x0000000000007941 */ /* 0x000fea0003800000 */
.L_x_9623:
[----:B------:R-:W-:Y:S01]  /*1fa0*/  BSSY B0, `(.L_x_9625) ;  /* 0x000000a000007945 */ /* 0x000fe20003800000 */
[----:B0-----:R-:W-:Y:S01]  /*1fb0*/  @P5 FMUL.FTZ R113, R121, R113 ;  /* 0x0000007179715220 */ /* 0x001fe20000410000 */
        /* <DEDUP_REMOVED lines=8> */
.L_x_9626:
[----:B------:R-:W-:Y:S05]  /*2040*/  BSYNC B0 ;  /* 0x0000000000007941 */ /* 0x000fea0003800000 */
.L_x_9625:
[----:B-1----:R-:W-:Y:S01]  /*2050*/  @P5 FMUL.FTZ R115, R122, R115 ;  /* 0x000000737a735220 */ /* 0x002fe20000410000 */
[----:B------:R-:W-:Y:S01]  /*2060*/  @P5 FMUL.FTZ R120, R113, R112 ;  /* 0x0000007071785220 */ /* 0x000fe20000410000 */
[----:B------:R-:W0:Y:S01]  /*2070*/  @P5 LDC.64 R116, c[0x0][0x2f8] ;  /* 0x0000be00ff745b82 */ /* 0x000e220000000a00 */
[----:B------:R-:W-:Y:S01]  /*2080*/  @P5 IADD3 R124, R197, -0x1, RZ ;  /* 0xffffffffc57c5810 */ /* 0x000fe20007ffe0ff */
[----:B------:R-:W-:Y:S01]  /*2090*/  @P5 FMUL.FTZ R123, R115, R114 ;  /* 0x00000072737b5220 */ /* 0x000fe20000410000 */
[----:B------:R-:W-:Y:S01]  /*20a0*/  @P5 LOP3.LUT P0, RZ, R196, 0xff00, RZ, 0xc0, !PT ;  /* 0x0000ff00c4ff5812 */ /* 0x000fe2000780c0ff */
[----:B------:R-:W-:Y:S01]  /*20b0*/  BSSY B0, `(.L_x_9627) ;  /* 0x000001a000007945 */ /* 0x000fe20003800000 */
[----:B------:R-:W-:Y:S01]  /*20c0*/  @!P6 ISETP.NE.U32.AND P2, PT, R4, RZ, PT ;  /* 0x000000ff0400e20c */ /* 0x000fe20003f45070 */
[----:B------:R-:W-:Y:S01]  /*20d0*/  @P5 IMAD R124, R124, R195, RZ ;  /* 0x000000c37c7c5224 */ /* 0x000fe200078e02ff */
[----:B------:R-:W-:Y:S01]  /*20e0*/  @P5 SEL R73, R123, RZ, P0 ;  /* 0x000000ff7b495207 */ /* 0x000fe20000000000 */
[----:B------:R-:W1:Y:S01]  /*20f0*/  @P5 LDC.64 R112, c[0x0][0x298] ;  /* 0x0000a600ff705b82 */ /* 0x000e620000000a00 */
[----:B------:R-:W-:Y:S01]  /*2100*/  @!P6 ISETP.NE.U32.AND P0, PT, R4, RZ, PT ;  /* 0x000000ff0400e20c */ /* 0x000fe20003f05070 */
[----:B------:R-:W-:Y:S01]  /*2110*/  HFMA2.MMA R193, -RZ, RZ, 0, 0 ;  /* 0x00000000ffc17435 */ /* 0x000fe200000001ff */
[----:B------:R-:W-:-:S02]  /*2120*/  @P5 LOP3.LUT P3, RZ, R196, 0xff, RZ, 0xc0, !PT ;  /* 0x000000ffc4ff5812 */ /* 0x000fc4000786c0ff */
[C---:B------:R-:W-:Y:S02]  /*2130*/  @!P6 ISETP.NE.AND.EX P2, PT, R2.reuse, RZ, PT, P2 ;  /* 0x000000ff0200e20c */ /* 0x040fe40003f45320 */
[----:B------:R-:W-:Y:S01]  /*2140*/  @P5 SHF.R.S32.HI R125, RZ, 0x1f, R124 ;  /* 0x0000001fff7d5819 */ /* 0x000fe2000001147c */
[----:B------:R-:W2:Y:S01]  /*2150*/  @P5 LDC.64 R114, c[0x0][0x298] ;  /* 0x0000a600ff725b82 */ /* 0x000ea20000000a00 */
[----:B------:R-:W-:Y:S02]  /*2160*/  @!P6 ISETP.NE.AND.EX P0, PT, R2, RZ, PT, P0 ;  /* 0x000000ff0200e20c */ /* 0x000fe40003f05300 */
[----:B------:R-:W-:Y:S02]  /*2170*/  @P5 SEL R72, R120, RZ, P3 ;  /* 0x000000ff78485207 */ /* 0x000fe40001800000 */
[----:B------:R-:W-:Y:S02]  /*2180*/  @!P6 FSEL R123, R54, RZ, P2 ;  /* 0x000000ff367be208 */ /* 0x000fe40001000000 */
[----:B------:R-:W-:Y:S01]  /*2190*/  @P5 LEA.HI R127, R125, R124, RZ, 0x2 ;  /* 0x0000007c7d7f5211 */ /* 0x000fe200078f10ff */
[----:B------:R-:W3:Y:S01]  /*21a0*/  @P1 LDC.64 R118, c[0x0][0x308] ;  /* 0x0000c200ff761b82 */ /* 0x000ee20000000a00 */
[----:B------:R-:W-:-:S02]  /*21b0*/  @P5 LOP3.LUT P3, RZ, R196, 0xff0000, RZ, 0xc0, !PT ;  /* 0x00ff0000c4ff5812 */ /* 0x000fc4000786c0ff */
[----:B------:R-:W-:Y:S02]  /*21c0*/  @P5 LOP3.LUT P2, RZ, R196, 0xff000000, RZ, 0xc0, !PT ;  /* 0xff000000c4ff5812 */ /* 0x000fe4000784c0ff */
[----:B------:R-:W-:Y:S01]  /*21d0*/  @!P6 FSEL R124, R55, RZ, P0 ;  /* 0x000000ff377ce208 */ /* 0x000fe20000000000 */
[----:B------:R-:W-:Y:S10]  /*21e0*/  @!P6 BRA `(.L_x_9628) ;  /* 0x000000000018e947 */ /* 0x000ff40003800000 */
[----:B------:R-:W-:Y:S01]  /*21f0*/  ISETP.NE.U32.AND P0, PT, R4, RZ, PT ;  /* 0x000000ff0400720c */ /* 0x000fe20003f05070 */
[----:B------:R-:W-:-:S03]  /*2200*/  FFMA.FTZ R123, R157, R189, R188 ;  /* 0x000000bd9d7b7223 */ /* 0x000fc600000100bc */
[----:B------:R-:W-:Y:S01]  /*2210*/  ISETP.NE.AND.EX P0, PT, R2, RZ, PT, P0 ;  /* 0x000000ff0200720c */ /* 0x000fe20003f05300 */
[----:B------:R-:W-:-:S04]  /*2220*/  FADD.FTZ R123, R168, -R123 ;  /* 0x8000007ba87b7221 */ /* 0x000fc80000010000 */
[----:B------:R-:W-:-:S08]  /*2230*/  FMUL.FTZ R123, R6, R123 ;  /* 0x0000007b067b7220 */ /* 0x000fd00000410000 */
[----:B------:R-:W-:-:S07]  /*2240*/  @P0 FADD.FTZ R123, R54, R123 ;  /* 0x0000007b367b0221 */ /* 0x000fce0000010000 */
.L_x_9628:
[----:B------:R-:W-:Y:S05]  /*2250*/  BSYNC B0 ;  /* 0x0000000000007941 */ /* 0x000fea0003800000 */
.L_x_9627:
        /* <DEDUP_REMOVED lines=8> */
.L_x_9630:
[----:B------:R-:W-:Y:S05]  /*22e0*/  BSYNC B0 ;  /* 0x0000000000007941 */ /* 0x000fea0003800000 */
.L_x_9629:
[----:B--2---:R-:W-:Y:S01]  /*22f0*/  @P5 FMUL.FTZ R115, R124, R115 ;  /* 0x000000737c735220 */ /* 0x004fe20000410000 */
[----:B------:R-:W-:Y:S01]  /*2300*/  ISETP.NE.U32.AND P0, PT, RZ, UR10, PT ;  /* 0x0000000aff007c0c */ /* 0x000fe2000bf05070 */
[----:B-1----:R-:W-:Y:S01]  /*2310*/  @P5 FMUL.FTZ R113, R123, R113 ;  /* 0x000000717b715220 */ /* 0x002fe20000410000 */
[----:B------:R-:W-:Y:S01]  /*2320*/  @P5 LEA.HI.SX32 R193, R127, R194, 0x1e ;  /* 0x000000c27fc15211 */ /* 0x000fe200078ff2ff */
[----:B------:R-:W-:Y:S01]  /*2330*/  @P5 FMUL.FTZ R125, R115, R114 ;  /* 0x00000072737d5220 */ /* 0x000fe20000410000 */
[----:B------:R-:W-:Y:S01]  /*2340*/  ISETP.NE.AND.EX P0, PT, RZ, UR11, PT, P0 ;  /* 0x0000000bff007c0c */ /* 0x000fe2000bf05300 */
[----:B------:R-:W-:Y:S01]  /*2350*/  @P5 FMUL.FTZ R120, R113, R112 ;  /* 0x0000007071785220 */ /* 0x000fe20000410000 */
[----:B---3--:R-:W-:Y:S01]  /*2360*/  @P1 IMAD.WIDE.U32 R126, R5, 0x10, R118 ;  /* 0x00000010057e1825 */ /* 0x008fe200078e0076 */
[----:B------:R-:W1:Y:S01]  /*2370*/  @P1 LDC.64 R186, c[0x0][0x308] ;  /* 0x0000c200ffba1b82 */ /* 0x000e620000000a00 */
[----:B------:R-:W-:Y:S01]  /*2380*/  SEL R112, R121, R108, P0 ;  /* 0x0000006c79707207 */ /* 0x000fe20000000000 */
[----:B------:R-:W-:Y:S01]  /*2390*/  BSSY B0, `(.L_x_9631) ;  /* 0x000001b000007945 */ /* 0x000fe20003800000 */
[----:B------:R-:W-:-:S02]  /*23a0*/  SEL R113, R122, R109, P0 ;  /* 0x0000006d7a717207 */ /* 0x000fc40000000000 */
[----:B------:R-:W-:Y:S02]  /*23b0*/  SEL R114, R123, R110, P0 ;  /* 0x0000006e7b727207 */ /* 0x000fe40000000000 */
[----:B------:R-:W-:Y:S01]  /*23c0*/  SEL R115, R124, R111, P0 ;  /* 0x0000006f7c737207 */ /* 0x000fe20000000000 */
[----:B------:R-:W2:Y:S01]  /*23d0*/  @P5 LDC.64 R118, c[0x0][0x298] ;  /* 0x0000a600ff765b82 */ /* 0x000ea20000000a00 */
[----:B------:R-:W-:Y:S01]  /*23e0*/  @P5 SEL R75, R125, RZ, P2 ;  /* 0x000000ff7d4b5207 */ /* 0x000fe20001000000 */
[----:B0-----:R-:W-:Y:S01]  /*23f0*/  @P5 IMAD.WIDE.U32 R124, R193, 0x10, R116 ;  /* 0x00000010c17c5825 */ /* 0x001fe200078e0074 */
[----:B------:R-:W-:Y:S01]  /*2400*/  @P5 SEL R74, R120, RZ, P3 ;  /* 0x000000ff784a5207 */ /* 0x000fe20001800000 */
[----:B------:R0:W-:Y:S01]  /*2410*/  @P1 STG.E.128 desc[UR4][R126.64], R112 ;  /* 0x000000707e001986 */ /* 0x0001e2000c101d04 */
[C---:B------:R-:W-:Y:S02]  /*2420*/  @!P6 ISETP.NE.U32.AND P2, PT, R4.reuse, RZ, PT ;  /* 0x000000ff0400e20c */ /* 0x040fe40003f45070 */
[----:B------:R-:W-:Y:S01]  /*2430*/  @!P6 ISETP.NE.U32.AND P3, PT, R4, RZ, PT ;  /* 0x000000ff0400e20c */ /* 0x000fe20003f65070 */
[----:B------:R-:W3:Y:S01]  /*2440*/  @P5 LDC.64 R116, c[0x0][0x298] ;  /* 0x0000a600ff745b82 */ /* 0x000ee20000000a00 */
[----:B------:R4:W-:Y:S01]  /*2450*/  @P5 STG.E.128 desc[UR4][R124.64], R72 ;  /* 0x000000487c005986 */ /* 0x0009e2000c101d04 */
[----:B------:R-:W-:-:S02]  /*2460*/  @!P6 ISETP.NE.AND.EX P2, PT, R2, RZ, PT, P2 ;  /* 0x000000ff0200e20c */ /* 0x000fc40003f45320 */
[----:B------:R-:W-:Y:S02]  /*2470*/  @!P6 ISETP.NE.AND.EX P3, PT, R2, RZ, PT, P3 ;  /* 0x000000ff0200e20c */ /* 0x000fe40003f65330 */
[----:B------:R-:W-:Y:S02]  /*2480*/  @!P6 FSEL R155, R48, RZ, P2 ;  /* 0x000000ff309be208 */ /* 0x000fe40001000000 */
[----:B------:R-:W1:Y:S01]  /*2490*/  @P5 LDC.64 R120, c[0x0][0x298] ;  /* 0x0000a600ff785b82 */ /* 0x000e620000000a00 */
[----:B------:R-:W-:Y:S02]  /*24a0*/  @!P6 ISETP.NE.U32.AND P2, PT, R4, RZ, PT ;  /* 0x000000ff0400e20c */ /* 0x000fe40003f45070 */
[----:B0-----:R-:W-:-:S05]  /*24b0*/  @!P6 FSEL R114, R49, RZ, P3 ;  /* 0x000000ff3172e208 */ /* 0x001fca0001800000 */
[----:B------:R-:W0:Y:S01]  /*24c0*/  @P5 LDC.64 R122, c[0x0][0x298] ;  /* 0x0000a600ff7a5b82 */ /* 0x000e220000000a00 */
[----:B----4-:R-:W-:Y:S05]  /*24d0*/  @!P6 BRA `(.L_x_9632) ;  /* 0x000000000018e947 */ /* 0x010fea0003800000 */
[----:B------:R-:W-:Y:S01]  /*24e0*/  ISETP.NE.U32.AND P3, PT, R4, RZ, PT ;  /* 0x000000ff0400720c */ /* 0x000fe20003f65070 */
[----:B------:R-:W-:-:S03]  /*24f0*/  FFMA.FTZ R113, R169, R189, R188 ;  /* 0x000000bda9717223 */ /* 0x000fc600000100bc */
[----:B------:R-:W-:Y:S01]  /*2500*/  ISETP.NE.AND.EX P3, PT, R2, RZ, PT, P3 ;  /* 0x000000ff0200720c */ /* 0x000fe20003f65330 */
[----:B------:R-:W-:-:S04]  /*2510*/  FADD.FTZ R113, R176, -R113 ;  /* 0x80000071b0717221 */ /* 0x000fc80000010000 */
[----:B------:R-:W-:-:S08]  /*2520*/  FMUL.FTZ R155, R6, R113 ;  /* 0x00000071069b7220 */ /* 0x000fd00000410000 */
[----:B------:R-:W-:-:S07]  /*2530*/  @P3 FADD.FTZ R155, R48, R155 ;  /* 0x0000009b309b3221 */ /* 0x000fce0000010000 */
.L_x_9632:
[----:B------:R-:W-:Y:S05]  /*2540*/  BSYNC B0 ;  /* 0x0000000000007941 */ /* 0x000fea0003800000 */
.L_x_9631:
        /* <DEDUP_REMOVED lines=8> */
.L_x_9634:
[----:B------:R-:W-:Y:S05]  /*25d0*/  BSYNC B0 ;  /* 0x0000000000007941 */ /* 0x000fea0003800000 */
.L_x_9633:
[----:B------:R-:W-:Y:S01]  /*25e0*/  @!P6 ISETP.NE.U32.AND P3, PT, R4, RZ, PT ;  /* 0x000000ff0400e20c */ /* 0x000fe20003f65070 */
[----:B------:R-:W-:Y:S01]  /*25f0*/  BSSY B0, `(.L_x_9635) ;  /* 0x0000010000007945 */ /* 0x000fe20003800000 */
[C---:B------:R-:W-:Y:S01]  /*2600*/  @!P6 ISETP.NE.AND.EX P2, PT, R2.reuse, RZ, PT, P2 ;  /* 0x000000ff0200e20c */ /* 0x040fe20003f45320 */
[----:B-1----:R-:W-:Y:S01]  /*2610*/  @P1 IMAD.WIDE.U32 R186, R179, 0x10, R186 ;  /* 0x00000010b3ba1825 */ /* 0x002fe200078e00ba */
[----:B------:R-:W-:-:S03]  /*2620*/  @!P6 ISETP.NE.AND.EX P3, PT, R2, RZ, PT, P3 ;  /* 0x000000ff0200e20c */ /* 0x000fc60003f65330 */
[C---:B---3--:R-:W-:Y:S01]  /*2630*/  @P5 FMUL.FTZ R117, R155.reuse, R117 ;  /* 0x000000759b755220 */ /* 0x048fe20000410000 */
[----:B------:R-:W-:Y:S01]  /*2640*/  SEL R112, R155, R108, P0 ;  /* 0x0000006c9b707207 */ /* 0x000fe20000000000 */
[C---:B--2---:R-:W-:Y:S01]  /*2650*/  @P5 FMUL.FTZ R119, R114.reuse, R119 ;  /* 0x0000007772775220 */ /* 0x044fe20000410000 */
        /* <DEDUP_REMOVED lines=9> */
.L_x_9636:
[----:B------:R-:W-:Y:S05]  /*26f0*/  BSYNC B0 ;  /* 0x0000000000007941 */ /* 0x000fea0003800000 */
.L_x_9635:
        /* <DEDUP_REMOVED lines=11> */
.L_x_9638:
[----:B------:R-:W-:Y:S05]  /*27b0*/  BSYNC B0 ;  /* 0x0000000000007941 */ /* 0x000fea0003800000 */
.L_x_9637:
[----:B------:R-:W1:Y:S01]  /*27c0*/  @P5 LDC.64 R184, c[0x0][0x2f8] ;  /* 0x0000be00ffb85b82 */ /* 0x000e620000000a00 */
[C---:B------:R-:W-:Y:S01]  /*27d0*/  SEL R115, R124.reuse, R111, P0 ;  /* 0x0000006f7c737207 */ /* 0x040fe20000000000 */
[----:B------:R-:W-:Y:S01]  /*27e0*/  @P5 FMUL.FTZ R179, R117, R116 ;  /* 0x0000007475b35220 */ /* 0x000fe20000410000 */
[----:B------:R-:W-:Y:S01]  /*27f0*/  @P5 FMUL.FTZ R192, R119, R118 ;  /* 0x0000007677c05220 */ /* 0x000fe20000410000 */
[----:B------:R-:W-:Y:S01]  /*2800*/  @P5 FMUL.FTZ R194, R121, R120 ;  /* 0x0000007879c25220 */ /* 0x000fe20000410000 */
[----:B0-----:R-:W-:Y:S01]  /*2810*/  @P5 FMUL.FTZ R123, R124, R123 ;  /* 0x0000007b7c7b5220 */ /* 0x001fe20000410000 */
[C---:B------:R-:W-:Y:S01]  /*2820*/  @P5 LOP3.LUT P2, RZ, R173.reuse, 0xff00, RZ, 0xc0, !PT ;  /* 0x0000ff00adff5812 */ /* 0x040fe2000784c0ff */
[----:B------:R0:W-:Y:S01]  /*2830*/  @P1 STG.E.128 desc[UR4][R186.64], R112 ;  /* 0x00000070ba001986 */ /* 0x0001e2000c101d04 */
[----:B------:R-:W2:Y:S01]  /*2840*/  @P5 LDC.64 R126, c[0x0][0x2f8] ;  /* 0x0000be00ff7e5b82 */ /* 0x000ea20000000a00 */
[----:B------:R-:W-:Y:S01]  /*2850*/  @P5 LOP3.LUT P3, RZ, R173, 0xff, RZ, 0xc0, !PT ;  /* 0x000000ffadff5812 */ /* 0x000fe2000786c0ff */
[----:B------:R-:W-:Y:S01]  /*2860*/  @P5 FMUL.FTZ R122, R123, R122 ;  /* 0x0000007a7b7a5220 */ /* 0x000fe20000410000 */
[----:B------:R-:W-:Y:S01]  /*2870*/  @P5 SEL R73, R192, RZ, P2 ;  /* 0x000000ffc0495207 */ /* 0x000fe20001000000 */
[----:B------:R-:W-:Y:S01]  /*2880*/  BSSY B0, `(.L_x_9639) ;  /* 0x0000019000007945 */ /* 0x000fe20003800000 */
[----:B------:R-:W-:-:S02]  /*2890*/  @P5 LOP3.LUT P2, RZ, R173, 0xff000000, RZ, 0xc0, !PT ;  /* 0xff000000adff5812 */ /* 0x000fc4000784c0ff */
[----:B------:R-:W-:Y:S01]  /*28a0*/  @P5 SEL R72, R179, RZ, P3 ;  /* 0x000000ffb3485207 */ /* 0x000fe20001800000 */
[----:B------:R-:W3:Y:S01]  /*28b0*/  @P5 LDC.64 R116, c[0x0][0x298] ;  /* 0x0000a600ff745b82 */ /* 0x000ee20000000a00 */
[----:B------:R-:W-:Y:S02]  /*28c0*/  @P5 LOP3.LUT P3, RZ, R173, 0xff0000, RZ, 0xc0, !PT ;  /* 0x00ff0000adff5812 */ /* 0x000fe4000786c0ff */
[----:B------:R-:W-:Y:S02]  /*28d0*/  @P5 SEL R75, R122, RZ, P2 ;  /* 0x000000ff7a4b5207 */ /* 0x000fe40001000000 */
[----:B------:R-:W-:Y:S02]  /*28e0*/  @!P6 ISETP.NE.U32.AND P2, PT, R4, RZ, PT ;  /* 0x000000ff0400e20c */ /* 0x000fe40003f45070 */
[----:B------:R-:W-:Y:S01]  /*28f0*/  @P5 SEL R74, R194, RZ, P3 ;  /* 0x000000ffc24a5207 */ /* 0x000fe20001800000 */
[----:B------:R-:W4:Y:S01]  /*2900*/  @P5 LDC.64 R118, c[0x0][0x298] ;  /* 0x0000a600ff765b82 */ /* 0x000f220000000a00 */
[----:B0-----:R-:W-:-:S02]  /*2910*/  @P5 IADD3 R113, R193, 0x100, RZ ;  /* 0x00000100c1715810 */ /* 0x001fc40007ffe0ff */
[----:B------:R-:W-:Y:S02]  /*2920*/  @!P6 ISETP.NE.U32.AND P3, PT, R4, RZ, PT ;  /* 0x000000ff0400e20c */ /* 0x000fe40003f65070 */
[C---:B------:R-:W-:Y:S01]  /*2930*/  @!P6 ISETP.NE.AND.EX P2, PT, R2.reuse, RZ, PT, P2 ;  /* 0x000000ff0200e20c */ /* 0x040fe20003f45320 */
[----:B-1----:R-:W-:Y:S01]  /*2940*/  @P5 IMAD.WIDE.U32 R184, R113, 0x10, R184 ;  /* 0x0000001071b85825 */ /* 0x002fe200078e00b8 */
[----:B------:R-:W-:Y:S01]  /*2950*/  @!P6 ISETP.NE.AND.EX P3, PT, R2, RZ, PT, P3 ;  /* 0x000000ff0200e20c */ /* 0x000fe20003f65330 */
[----:B------:R-:W0:Y:S01]  /*2960*/  @P5 LDC.64 R120, c[0x0][0x298] ;  /* 0x0000a600ff785b82 */ /* 0x000e220000000a00 */
[----:B------:R-:W-:-:S07]  /*2970*/  @!P6 FSEL R113, R44, RZ, P2 ;  /* 0x000000ff2c71e208 */ /* 0x000fce0001000000 */
[----:B------:R-:W1:Y:S08]  /*2980*/  @P5 LDC.64 R124, c[0x0][0x298] ;  /* 0x0000a600ff7c5b82 */ /* 0x000e700000000a00 */
[----:B------:R-:W0:Y:S01]  /*2990*/  @P1 LDC.64 R154, c[0x0][0x308] ;  /* 0x0000c200ff9a1b82 */ /* 0x000e220000000a00 */
[----:B--23--:R-:W-:Y:S05]  /*29a0*/  @!P6 BRA `(.L_x_9640) ;  /* 0x000000000018e947 */ /* 0x00cfea0003800000 */
[----:B------:R-:W-:Y:S01]  /*29b0*/  ISETP.NE.U32.AND P2, PT, R4, RZ, PT ;  /* 0x000000ff0400720c */ /* 0x000fe20003f45070 */
[----:B------:R-:W-:-:S03]  /*29c0*/  FFMA.FTZ R113, R183, R189, R188 ;  /* 0x000000bdb7717223 */ /* 0x000fc600000100bc */
[----:B------:R-:W-:Y:S01]  /*29d0*/  ISETP.NE.AND.EX P2, PT, R2, RZ, PT, P2 ;  /* 0x000000ff0200720c */ /* 0x000fe20003f45320 */
[----:B------:R-:W-:-:S04]  /*29e0*/  FADD.FTZ R113, R128, -R113 ;  /* 0x8000007180717221 */ /* 0x000fc80000010000 */
[----:B------:R-:W-:-:S08]  /*29f0*/  FMUL.FTZ R113, R6, R113 ;  /* 0x0000007106717220 */ /* 0x000fd00000410000 */
[----:B------:R-:W-:-:S07]  /*2a00*/  @P2 FADD.FTZ R113, R44, R113 ;  /* 0x000000712c712221 */ /* 0x000fce0000010000 */
.L_x_9640:
[----:B------:R-:W-:Y:S05]  /*2a10*/  BSYNC B0 ;  /* 0x0000000000007941 */ /* 0x000fea0003800000 */
.L_x_9639:
        /* <DEDUP_REMOVED lines=10> */
.L_x_9642:
[----:B------:R-:W-:Y:S05]  /*2ac0*/  BSYNC B0 ;  /* 0x0000000000007941 */ /* 0x000fea0003800000 */
.L_x_9641:
[----:B----4-:R-:W-:Y:S01]  /*2ad0*/  @P5 FMUL.FTZ R119, R114, R119 ;  /* 0x0000007772775220 */ /* 0x010fe20000410000 */
[----:B------:R-:W-:Y:S01]  /*2ae0*/  @P5 LOP3.LUT P2, RZ, R171, 0xff00, RZ, 0xc0, !PT ;  /* 0x0000ff00abff5812 */ /* 0x000fe2000784c0ff */
[----:B------:R-:W-:Y:S01]  /*2af0*/  @P5 FMUL.FTZ R116, R117, R116 ;  /* 0x0000007475745220 */ /* 0x000fe20000410000 */
[----:B------:R2:W-:Y:S01]  /*2b00*/  @P5 STG.E.128 desc[UR4][R184.64], R72 ;  /* 0x00000048b8005986 */ /* 0x0005e2000c101d04 */
[----:B------:R-:W-:Y:S01]  /*2b10*/  @P5 FMUL.FTZ R118, R119, R118 ;  /* 0x0000007677765220 */ /* 0x000fe20000410000 */
[----:B------:R-:W-:Y:S01]  /*2b20*/  @P5 LOP3.LUT P3, RZ, R171, 0xff, RZ, 0xc0, !PT ;  /* 0x000000ffabff5812 */ /* 0x000fe2000786c0ff */
[----:B------:R-:W-:Y:S03]  /*2b30*/  BSSY B0, `(.L_x_9643) ;  /* 0x000000f000007945 */ /* 0x000fe60003800000 */
[----:B--2---:R-:W-:Y:S02]  /*2b40*/  @P5 SEL R73, R118, RZ, P2 ;  /* 0x000000ff76495207 */ /* 0x004fe40001000000 */
[----:B------:R-:W-:-:S02]  /*2b50*/  @!P6 ISETP.NE.U32.AND P2, PT, R4, RZ, PT ;  /* 0x000000ff0400e20c */ /* 0x000fc40003f45070 */
[----:B------:R-:W-:Y:S02]  /*2b60*/  @P5 SEL R72, R116, RZ, P3 ;  /* 0x000000ff74485207 */ /* 0x000fe40001800000 */
[----:B------:R-:W-:Y:S02]  /*2b70*/  @!P6 ISETP.NE.U32.AND P3, PT, R4, RZ, PT ;  /* 0x000000ff0400e20c */ /* 0x000fe40003f65070 */
[C---:B------:R-:W-:Y:S02]  /*2b80*/  @!P6 ISETP.NE.AND.EX P2, PT, R2.reuse, RZ, PT, P2 ;  /* 0x000000ff0200e20c */ /* 0x040fe40003f45320 */
[----:B------:R-:W-:Y:S02]  /*2b90*/  @!P6 ISETP.NE.AND.EX P3, PT, R2, RZ, PT, P3 ;  /* 0x000000ff0200e20c */ /* 0x000fe40003f65330 */
        /* <DEDUP_REMOVED lines=8> */
.L_x_9644:
[----:B------:R-:W-:Y:S05]  /*2c20*/  BSYNC B0 ;  /* 0x0000000000007941 */ /* 0x000fea0003800000 */
.L_x_9643:
        /* <DEDUP_REMOVED lines=10> */
.L_x_9646:
[----:B------:R-:W-:Y:S05]  /*2cd0*/  BSYNC B0 ;  /* 0x0000000000007941 */ /* 0x000fea0003800000 */
.L_x_9645:
[----:B-1----:R-:W-:Y:S01]  /*2ce0*/  @P5 FMUL.FTZ R125, R116, R125 ;  /* 0x0000007d747d5220 */ /* 0x002fe20000410000 */
[----:B------:R-:W-:Y:S01]  /*2cf0*/  @P5 FMUL.FTZ R120, R121, R120 ;  /* 0x0000007879785220 */ /* 0x000fe20000410000 */
[----:B------:R-:W-:Y:S01]  /*2d00*/  @P5 IADD3 R117, R193, 0x200, RZ ;  /* 0x00000200c1755810 */ /* 0x000fe20007ffe0ff */
[----:B------:R-:W-:-:S04]  /*2d10*/  @P1 IMAD.WIDE.U32 R154, R174, 0x10, R154 ;  /* 0x00000010ae9a1825 */ /* 0x000fc800078e009a */
[----:B------:R-:W-:Y:S01]  /*2d20*/  @P5 FMUL.FTZ R124, R125, R124 ;  /* 0x0000007c7d7c5220 */ /* 0x000fe20000410000 */
[C---:B------:R-:W-:Y:S01]  /*2d30*/  @P5 LOP3.LUT P2, RZ, R171.reuse, 0xff0000, RZ, 0xc0, !PT ;  /* 0x00ff0000abff5812 */ /* 0x040fe2000784c0ff */
[----:B------:R-:W0:Y:S01]  /*2d40*/  @P5 LDC.64 R118, c[0x0][0x298] ;  /* 0x0000a600ff765b82 */ /* 0x000e220000000a00 */
[----:B------:R-:W-:Y:S01]  /*2d50*/  @P5 LOP3.LUT P3, RZ, R171, 0xff000000, RZ, 0xc0, !PT ;  /* 0xff000000abff5812 */ /* 0x000fe2000786c0ff */
[----:B------:R-:W-:Y:S01]  /*2d60*/  @P5 IMAD.WIDE.U32 R126, R117, 0x10, R126 ;  /* 0x00000010757e5825 */ /* 0x000fe200078e007e */
[----:B------:R-:W-:Y:S01]  /*2d70*/  SEL R112, R113, R108, P0 ;  /* 0x0000006c71707207 */ /* 0x000fe20000000000 */
[----:B------:R-:W-:Y:S01]  /*2d80*/  BSSY B0, `(.L_x_9647) ;  /* 0x000001a000007945 */ /* 0x000fe20003800000 */
[----:B------:R-:W-:Y:S02]  /*2d90*/  SEL R113, R114, R109, P0 ;  /* 0x0000006d72717207 */ /* 0x000fe40000000000 */
[----:B------:R-:W-:Y:S01]  /*2da0*/  SEL R114, R115, R110, P0 ;  /* 0x0000006e73727207 */ /* 0x000fe20000000000 */
[----:B------:R-:W1:Y:S01]  /*2db0*/  @P5 LDC.64 R122, c[0x0][0x298] ;  /* 0x0000a600ff7a5b82 */ /* 0x000e620000000a00 */
[----:B------:R-:W-:-:S02]  /*2dc0*/  SEL R115, R116, R111, P0 ;  /* 0x0000006f74737207 */ /* 0x000fc40000000000 */
[----:B------:R-:W-:Y:S02]  /*2dd0*/  @P5 SEL R74, R120, RZ, P2 ;  /* 0x000000ff784a5207 */ /* 0x000fe40001000000 */
[----:B------:R-:W-:Y:S01]  /*2de0*/  @P5 SEL R75, R124, RZ, P3 ;  /* 0x000000ff7c4b5207 */ /* 0x000fe20001800000 */
[----:B------:R2:W-:Y:S01]  /*2df0*/  @P1 STG.E.128 desc[UR4][R154.64], R112 ;  /* 0x000000709a001986 */ /* 0x0005e2000c101d04 */
[C---:B------:R-:W-:Y:S01]  /*2e00*/  @!P6 ISETP.NE.U32.AND P2, PT, R4.reuse, RZ, PT ;  /* 0x000000ff0400e20c */ /* 0x040fe20003f45070 */
[----:B------:R-:W3:Y:S01]  /*2e10*/  @P5 LDC.64 R116, c[0x0][0x298] ;  /* 0x0000a600ff745b82 */ /* 0x000ee20000000a00 */
[----:B------:R-:W-:Y:S01]  /*2e20*/  @!P6 ISETP.NE.U32.AND P3, PT, R4, RZ, PT ;  /* 0x000000ff0400e20c */ /* 0x000fe20003f65070 */
[----:B------:R4:W-:Y:S01]  /*2e30*/  @P5 STG.E.128 desc[UR4][R126.64], R72 ;  /* 0x000000487e005986 */ /* 0x0009e2000c101d04 */
[C---:B------:R-:W-:Y:S02]  /*2e40*/  @!P6 ISETP.NE.AND.EX P2, PT, R2.reuse, RZ, PT, P2 ;  /* 0x000000ff0200e20c */ /* 0x040fe40003f45320 */
[----:B------:R-:W-:-:S02]  /*2e50*/  @!P6 ISETP.NE.AND.EX P3, PT, R2, RZ, PT, P3 ;  /* 0x000000ff0200e20c */ /* 0x000fc40003f65330 */
[----:B------:R-:W-:Y:S01]  /*2e60*/  @!P6 FSEL R125, R40, RZ, P2 ;  /* 0x000000ff287de208 */ /* 0x000fe20001000000 */
[----:B------:R-:W0:Y:S01]  /*2e70*/  @P5 LDC.64 R120, c[0x0][0x298] ;  /* 0x0000a600ff785b82 */ /* 0x000e220000000a00 */
[----:B------:R-:W-:-:S07]  /*2e80*/  @!P6 ISETP.NE.U32.AND P2, PT, R4, RZ, PT ;  /* 0x000000ff0400e20c */ /* 0x000fce0003f45070 */
[----:B------:R-:W0:Y:S01]  /*2e90*/  @P1 LDC.64 R186, c[0x0][0x308] ;  /* 0x0000c200ffba1b82 */ /* 0x000e220000000a00 */
[----:B--2---:R-:W-:Y:S01]  /*2ea0*/  @!P6 FSEL R114, R41, RZ, P3 ;  /* 0x000000ff2972e208 */ /* 0x004fe20001800000 */
[----:B------:R-:W-:Y:S06]  /*2eb0*/  @!P6 BRA `(.L_x_9648) ;  /* 0x000000000018e947 */ /* 0x000fec0003800000 */
[----:B------:R-:W-:Y:S01]  /*2ec0*/  ISETP.NE.U32.AND P3, PT, R4, RZ, PT ;  /* 0x000000ff0400720c */ /* 0x000fe20003f65070 */
[----:B------:R-:W-:-:S03]  /*2ed0*/  FFMA.FTZ R113, R135, R189, R188 ;  /* 0x000000bd87717223 */ /* 0x000fc600000100bc */
[----:B------:R-:W-:Y:S01]  /*2ee0*/  ISETP.NE.AND.EX P3, PT, R2, RZ, PT, P3 ;  /* 0x000000ff0200720c */ /* 0x000fe20003f65330 */
[----:B------:R-:W-:-:S04]  /*2ef0*/  FADD.FTZ R113, R136, -R113 ;  /* 0x8000007188717221 */ /* 0x000fc80000010000 */
[----:B------:R-:W-:-:S08]  /*2f00*/  FMUL.FTZ R125, R6, R113 ;  /* 0x00000071067d7220 */ /* 0x000fd00000410000 */
[----:B------:R-:W-:-:S07]  /*2f10*/  @P3 FADD.FTZ R125, R40, R125 ;  /* 0x0000007d287d3221 */ /* 0x000fce0000010000 */
.L_x_9648:
[----:B------:R-:W-:Y:S05]  /*2f20*/  BSYNC B0 ;  /* 0x0000000000007941 */ /* 0x000fea0003800000 */
.L_x_9647:
        /* <DEDUP_REMOVED lines=8> */
.L_x_9650:
[----:B------:R-:W-:Y:S05]  /*2fb0*/  BSYNC B0 ;  /* 0x0000000000007941 */ /* 0x000fea0003800000 */
.L_x_9649:
[----:B------:R-:W-:Y:S01]  /*2fc0*/  @!P6 ISETP.NE.U32.AND P3, PT, R4, RZ, PT ;  /* 0x000000ff0400e20c */ /* 0x000fe20003f65070 */
[----:B------:R-:W-:Y:S01]  /*2fd0*/  BSSY B0, `(.L_x_9651) ;  /* 0x0000010000007945 */ /* 0x000fe20003800000 */
[----:B------:R-:W-:Y:S01]  /*2fe0*/  @!P6 ISETP.NE.AND.EX P2, PT, R2, RZ, PT, P2 ;  /* 0x000000ff0200e20c */ /* 0x000fe20003f45320 */
[----:B0-----:R-:W-:Y:S01]  /*2ff0*/  @P1 IMAD.WIDE.U32 R186, R164, 0x10, R186 ;  /* 0x00000010a4ba1825 */ /* 0x001fe200078e00ba */
[----:B------:R-:W-:-:S03]  /*3000*/  @!P6 ISETP.NE.AND.EX P3, PT, R2, RZ, PT, P3 ;  /* 0x000000ff0200e20c */ /* 0x000fc60003f65330 */
[C---:B---3--:R-:W-:Y:S01]  /*3010*/  @P5 FMUL.FTZ R117, R125.reuse, R117 ;  /* 0x000000757d755220 */ /* 0x048fe20000410000 */
[----:B------:R-:W-:Y:S01]  /*3020*/  SEL R112, R125, R108, P0 ;  /* 0x0000006c7d707207 */ /* 0x000fe20000000000 */
        /* <DEDUP_REMOVED lines=10> */
.L_x_9652:
[----:B------:R-:W-:Y:S05]  /*30d0*/  BSYNC B0 ;  /* 0x0000000000007941 */ /* 0x000fea0003800000 */
.L_x_9651:
        /* <DEDUP_REMOVED lines=11> */
.L_x_9654:
[----:B------:R-:W-:Y:S05]  /*3190*/  BSYNC B0 ;  /* 0x0000000000007941 */ /* 0x000fea0003800000 */
.L_x_9653:
[----:B------:R-:W0:Y:S01]  /*31a0*/  @P5 LDC.64 R184, c[0x0][0x2f8] ;  /* 0x0000be00ffb85b82 */ /* 0x000e220000000a00 */
[C---:B------:R-:W-:Y:S01]  /*31b0*/  SEL R115, R124.reuse, R111, P0 ;  /* 0x0000006f7c737207 */ /* 0x040fe20000000000 */
[----:B------:R-:W-:Y:S01]  /*31c0*/  @P5 FMUL.FTZ R164, R117, R116 ;  /* 0x0000007475a45220 */ /* 0x000fe20000410000 */
[----:B------:R-:W-:Y:S01]  /*31d0*/  @P5 FMUL.FTZ R171, R119, R118 ;  /* 0x0000007677ab5220 */ /* 0x000fe20000410000 */
[----:B------:R-:W-:Y:S01]  /*31e0*/  @P5 FMUL.FTZ R173, R121, R120 ;  /* 0x0000007879ad5220 */ /* 0x000fe20000410000 */
[----:B-1----:R-:W-:Y:S01]  /*31f0*/  @P5 FMUL.FTZ R123, R124, R123 ;  /* 0x0000007b7c7b5220 */ /* 0x002fe20000410000 */
[C---:B------:R-:W-:Y:S01]  /*3200*/  @P5 LOP3.LUT P2, RZ, R163.reuse, 0xff00, RZ, 0xc0, !PT ;  /* 0x0000ff00a3ff5812 */ /* 0x040fe2000784c0ff */
[----:B------:R1:W-:Y:S01]  /*3210*/  @P1 STG.E.128 desc[UR4][R186.64], R112 ;  /* 0x00000070ba001986 */ /* 0x0003e2000c101d04 */
[----:B----4-:R-:W2:Y:S01]  /*3220*/  @P5 LDC.64 R126, c[0x0][0x2f8] ;  /* 0x0000be00ff7e5b82 */ /* 0x010ea20000000a00 */
        /* <DEDUP_REMOVED lines=12> */
[----:B-1----:R-:W-:-:S02]  /*32f0*/  @P5 IADD3 R113, R193, 0x300, RZ ;  /* 0x00000300c1715810 */ /* 0x002fc40007ffe0ff */
[----:B------:R-:W-:Y:S02]  /*3300*/  @!P6 ISETP.NE.U32.AND P3, PT, R4, RZ, PT ;  /* 0x000000ff0400e20c */ /* 0x000fe40003f65070 */
[C---:B------:R-:W-:Y:S01]  /*3310*/  @!P6 ISETP.NE.AND.EX P2, PT, R2.reuse, RZ, PT, P2 ;  /* 0x000000ff0200e20c */ /* 0x040fe20003f45320 */
[----:B0-----:R-:W-:Y:S01]  /*3320*/  @P5 IMAD.WIDE.U32 R184, R113, 0x10, R184 ;  /* 0x0000001071b85825 */ /* 0x001fe200078e00b8 */
        /* <DEDUP_REMOVED lines=12> */
.L_x_9656:
[----:B------:R-:W-:Y:S05]  /*33f0*/  BSYNC B0 ;  /* 0x0000000000007941 */ /* 0x000fea0003800000 */
.L_x_9655:
        /* <DEDUP_REMOVED lines=10> */
.L_x_9658:
[----:B------:R-:W-:Y:S05]  /*34a0*/  BSYNC B0 ;  /* 0x0000000000007941 */ /* 0x000fea0003800000 */
.L_x_9657:
[----:B----4-:R-:W-:Y:S01]  /*34b0*/  @P5 FMUL.FTZ R119, R114, R119 ;  /* 0x0000007772775220 */ /* 0x010fe20000410000 */
[C---:B------:R-:W-:Y:S01]  /*34c0*/  @P5 LOP3.LUT P2, RZ, R162.reuse, 0xff00, RZ, 0xc0, !PT ;  /* 0x0000ff00a2ff5812 */ /* 0x040fe2000784c0ff */
[----:B------:R-:W-:Y:S01]  /*34d0*/  @P5 FMUL.FTZ R116, R117, R116 ;  /* 0x0000007475745220 */ /* 0x000fe20000410000 */
[----:B------:R2:W-:Y:S01]  /*34e0*/  @P5 STG.E.128 desc[UR4][R184.64], R72 ;  /* 0x00000048b8005986 */ /* 0x0005e2000c101d04 */
[----:B------:R-:W-:Y:S01]  /*34f0*/  @P5 FMUL.FTZ R118, R119, R118 ;  /* 0x0000007677765220 */ /* 0x000fe20000410000 */
[----:B------:R-:W-:Y:S01]  /*3500*/  @P5 LOP3.LUT P3, RZ, R162, 0xff, RZ, 0xc0, !PT ;  /* 0x000000ffa2ff5812 */ /* 0x000fe2000786c0ff */
[----:B------:R-:W-:Y:S01]  /*3510*/  BSSY B0, `(.L_x_9659) ;  /* 0x0000010000007945 */ /* 0x000fe20003800000 */
[----:B------:R-:W-:Y:S02]  /*3520*/  @P1 IADD3 R119, R5, 0x400, RZ ;  /* 0x0000040005771810 */ /* 0x000fe40007ffe0ff */
        /* <DEDUP_REMOVED lines=14> */
.L_x_9660:
[----:B------:R-:W-:Y:S05]  /*3610*/  BSYNC B0 ;  /* 0x0000000000007941 */ /* 0x000fea0003800000 */
.L_x_9659:
        /* <DEDUP_REMOVED lines=10> */
.L_x_9662:
[----:B------:R-:W-:Y:S05]  /*36c0*/  BSYNC B0 ;  /* 0x0000000000007941 */ /* 0x000fea0003800000 */
.L_x_9661:
        /* <DEDUP_REMOVED lines=12> */
[----:B------:R-:W-:Y:S02]  /*3790*/  SEL R114, R115, R110, P0 ;  /* 0x0000006e73727207 */ /* 0x000fe40000000000 */
[----:B------:R-:W-:-:S02]  /*37a0*/  SEL R115, R116, R111, P0 ;  /* 0x0000006f74737207 */ /* 0x000fc40000000000 */
[----:B------:R-:W-:Y:S01]  /*37b0*/  @P5 SEL R74, R120, RZ, P2 ;  /* 0x000000ff784a5207 */ /* 0x000fe20001000000 */
[----:B------:R-:W1:Y:S01]  /*37c0*/  @P5 LDC.64 R116, c[0x0][0x298] ;  /* 0x0000a600ff745b82 */ /* 0x000e620000000a00 */
[----:B------:R-:W-:Y:S01]  /*37d0*/  @P5 SEL R75, R124, RZ, P3 ;  /* 0x000000ff7c4b5207 */ /* 0x000fe20001800000 */
[----:B------:R2:W-:Y:S01]  /*37e0*/  @P1 STG.E.128 desc[UR4][R154.64], R112 ;  /* 0x000000709a001986 */ /* 0x0005e2000c101d04 */
[C---:B------:R-:W-:Y:S02]  /*37f0*/  @!P6 ISETP.NE.U32.AND P2, PT, R4.reuse, RZ, PT ;  /* 0x000000ff0400e20c */ /* 0x040fe40003f45070 */
[----:B------:R-:W-:Y:S01]  /*3800*/  @!P6 ISETP.NE.U32.AND P3, PT, R4, RZ, PT ;  /* 0x000000ff0400e20c */ /* 0x000fe20003f65070 */
[----:B------:R3:W-:Y:S01]  /*3810*/  @P5 STG.E.128 desc[UR4][R126.64], R72 ;  /* 0x000000487e005986 */ /* 0x0007e2000c101d04 */
[C---:B------:R-:W-:Y:S01]  /*3820*/  @!P6 ISETP.NE.AND.EX P2, PT, R2.reuse, RZ, PT, P2 ;  /* 0x000000ff0200e20c */ /* 0x040fe20003f45320 */
[----:B------:R-:W4:Y:S01]  /*3830*/  @P5 LDC.64 R120, c[0x0][0x298] ;  /* 0x0000a600ff785b82 */ /* 0x000f220000000a00 */
[----:B------:R-:W-:-:S02]  /*3840*/  @!P6 ISETP.NE.AND.EX P3, PT, R2, RZ, PT, P3 ;  /* 0x000000ff0200e20c */ /* 0x000fc40003f65330 */
[----:B------:R-:W-:Y:S02]  /*3850*/  @!P6 FSEL R123, R32, RZ, P2 ;  /* 0x000000ff207be208 */ /* 0x000fe40001000000 */
[----:B------:R-:W-:Y:S02]  /*3860*/  @!P6 ISETP.NE.U32.AND P2, PT, R4, RZ, PT ;  /* 0x000000ff0400e20c */ /* 0x000fe40003f45070 */
[----:B--2---:R-:W-:Y:S01]  /*3870*/  @!P6 FSEL R112, R33, RZ, P3 ;  /* 0x000000ff2170e208 */ /* 0x004fe20001800000 */
[----:B------:R-:W-:Y:S10]  /*3880*/  @!P6 BRA `(.L_x_9664) ;  /* 0x000000000018e947 */ /* 0x000ff40003800000 */
[----:B------:R-:W-:Y:S01]  /*3890*/  ISETP.NE.U32.AND P3, PT, R4, RZ, PT ;  /* 0x000000ff0400720c */ /* 0x000fe20003f65070 */
[----:B------:R-:W-:-:S03]  /*38a0*/  FFMA.FTZ R113, R151, R189, R188 ;  /* 0x000000bd97717223 */ /* 0x000fc600000100bc */
[----:B------:R-:W-:Y:S01]  /*38b0*/  ISETP.NE.AND.EX P3, PT, R2, RZ, PT, P3 ;  /* 0x000000ff0200720c */ /* 0x000fe20003f65330 */
[----:B------:R-:W-:-:S04]  /*38c0*/  FADD.FTZ R113, R152, -R113 ;  /* 0x8000007198717221 */ /* 0x000fc80000010000 */
[----:B------:R-:W-:-:S08]  /*38d0*/  FMUL.FTZ R123, R6, R113 ;  /* 0x00000071067b7220 */ /* 0x000fd00000410000 */
[----:B------:R-:W-:-:S07]  /*38e0*/  @P3 FADD.FTZ R123, R32, R123 ;  /* 0x0000007b207b3221 */ /* 0x000fce0000010000 */
.L_x_9664:
[----:B------:R-:W-:Y:S05]  /*38f0*/  BSYNC B0 ;  /* 0x0000000000007941 */ /* 0x000fea0003800000 */
.L_x_9663:
        /* <DEDUP_REMOVED lines=8> */
.L_x_9666:
[----:B------:R-:W-:Y:S05]  /*3980*/  BSYNC B0 ;  /* 0x0000000000007941 */ /* 0x000fea0003800000 */
.L_x_9665:
[----:B-1----:R-:W-:Y:S01]  /*3990*/  @P5 FMUL.FTZ R117, R123, R117 ;  /* 0x000000757b755220 */ /* 0x002fe20000410000 */
[----:B0-----:R-:W-:Y:S01]  /*39a0*/  @P5 FMUL.FTZ R119, R112, R119 ;  /* 0x0000007770775220 */ /* 0x001fe20000410000 */
[----:B------:R-:W-:Y:S01]  /*39b0*/  @!P6 ISETP.NE.AND.EX P2, PT, R2, RZ, PT, P2 ;  /* 0x000000ff0200e20c */ /* 0x000fe20003f45320 */
[----:B------:R-:W-:Y:S01]  /*39c0*/  BSSY B0, `(.L_x_9667) ;  /* 0x000000c000007945 */ /* 0x000fe20003800000 */
[----:B------:R-:W-:Y:S01]  /*39d0*/  @P5 LOP3.LUT P3, RZ, R0, 0xff, RZ, 0xc0, !PT ;  /* 0x000000ff00ff5812 */ /* 0x000fe2000786c0ff */
[----:B------:R-:W-:Y:S01]  /*39e0*/  @P5 FMUL.FTZ R116, R117, R116 ;  /* 0x0000007475745220 */ /* 0x000fe20000410000 */
[----:B------:R-:W-:Y:S01]  /*39f0*/  @P5 FMUL.FTZ R118, R119, R118 ;  /* 0x0000007677765220 */ /* 0x000fe20000410000 */
[----:B------:R-:W-:Y:S01]  /*3a00*/  @!P6 FSEL R113, R34, RZ, P2 ;  /* 0x000000ff2271e208 */ /* 0x000fe20001000000 */
[----:B------:R-:W-:Y:S09]  /*3a10*/  @!P6 BRA `(.L_x_9668) ;  /* 0x000000000018e947 */ /* 0x000ff20003800000 */
[----:B------:R-:W-:Y:S01]  /*3a20*/  ISETP.NE.U32.AND P2, PT, R4, RZ, PT ;  /* 0x000000ff0400720c */ /* 0x000fe20003f45070 */
[----:B------:R-:W-:-:S03]  /*3a30*/  FFMA.FTZ R113, R149, R189, R188 ;  /* 0x000000bd95717223 */ /* 0x000fc600000100bc */
[----:B------:R-:W-:Y:S01]  /*3a40*/  ISETP.NE.AND.EX P2, PT, R2, RZ, PT, P2 ;  /* 0x000000ff0200720c */ /* 0x000fe20003f45320 */
[----:B------:R-:W-:-:S04]  /*3a50*/  FADD.FTZ R113, R150, -R113 ;  /* 0x8000007196717221 */ /* 0x000fc80000010000 */
[----:B------:R-:W-:-:S08]  /*3a60*/  FMUL.FTZ R113, R6, R113 ;  /* 0x0000007106717220 */ /* 0x000fd00000410000 */
[----:B------:R-:W-:-:S07]  /*3a70*/  @P2 FADD.FTZ R113, R34, R113 ;  /* 0x0000007122712221 */ /* 0x000fce0000010000 */
.L_x_9668:
[----:B------:R-:W-:Y:S05]  /*3a80*/  BSYNC B0 ;  /* 0x0000000000007941 */ /* 0x000fea0003800000 */
.L_x_9667:
[----:B----4-:R-:W-:Y:S01]  /*3a90*/  @P5 FMUL.FTZ R121, R113, R121 ;  /* 0x0000007971795220 */ /* 0x010fe20000410000 */
[----:B------:R-:W-:Y:S01]  /*3aa0*/  @P5 LOP3.LUT P2, RZ, R0, 0xff00, RZ, 0xc0, !PT ;  /* 0x0000ff0000ff5812 */ /* 0x000fe2000784c0ff */
[----:B------:R-:W-:Y:S01]  /*3ab0*/  BSSY B0, `(.L_x_9669) ;  /* 0x0000013000007945 */ /* 0x000fe20003800000 */
[----:B---3--:R-:W-:Y:S01]  /*3ac0*/  @P5 SEL R72, R116, RZ, P3 ;  /* 0x000000ff74485207 */ /* 0x008fe20001800000 */
[----:B------:R-:W-:Y:S01]  /*3ad0*/  @P5 FMUL.FTZ R120, R121, R120 ;  /* 0x0000007879785220 */ /* 0x000fe20000410000 */
[----:B------:R-:W-:Y:S02]  /*3ae0*/  @!P6 ISETP.NE.U32.AND P3, PT, R4, RZ, PT ;  /* 0x000000ff0400e20c */ /* 0x000fe40003f65070 */
[----:B------:R-:W-:Y:S02]  /*3af0*/  @P5 SEL R73, R118, RZ, P2 ;  /* 0x000000ff76495207 */ /* 0x000fe40001000000 */
[----:B------:R-:W-:Y:S02]  /*3b00*/  @P5 LOP3.LUT P2, RZ, R0, 0xff0000, RZ, 0xc0, !PT ;  /* 0x00ff000000ff5812 */ /* 0x000fe4000784c0ff */
[----:B------:R-:W-:-:S02]  /*3b10*/  @!P6 ISETP.NE.AND.EX P3, PT, R2, RZ, PT, P3 ;  /* 0x000000ff0200e20c */ /* 0x000fc40003f65330 */
[----:B------:R-:W-:Y:S02]  /*3b20*/  SEL R108, R123, R108, P0 ;  /* 0x0000006c7b6c7207 */ /* 0x000fe40000000000 */
[----:B------:R-:W-:Y:S02]  /*3b30*/  SEL R109, R112, R109, P0 ;  /* 0x0000006d706d7207 */ /* 0x000fe40000000000 */
[----:B------:R-:W-:Y:S02]  /*3b40*/  SEL R110, R113, R110, P0 ;  /* 0x0000006e716e7207 */ /* 0x000fe40000000000 */
[----:B------:R-:W-:Y:S02]  /*3b50*/  @P5 SEL R74, R120, RZ, P2 ;  /* 0x000000ff784a5207 */ /* 0x000fe40001000000 */
        /* <DEDUP_REMOVED lines=8> */
.L_x_9670:
[----:B------:R-:W-:Y:S05]  /*3be0*/  BSYNC B0 ;  /* 0x0000000000007941 */ /* 0x000fea0003800000 */
.L_x_9669:
[----:B------:R-:W0:Y:S01]  /*3bf0*/  @P5 LDC.64 R118, c[0x0][0x298] ;  /* 0x0000a600ff765b82 */ /* 0x000e220000000a00 */
[----:B------:R-:W-:Y:S02]  /*3c00*/  @P1 IADD3 R5, R5, 0x500, RZ ;  /* 0x0000050005051810 */ /* 0x000fe40007ffe0ff */
[----:B------:R-:W-:Y:S02]  /*3c10*/  @P5 IADD3 R193, R193, 0x500, RZ ;  /* 0x00000500c1c15810 */ /* 0x000fe40007ffe0ff */
[----:B------:R-:W-:Y:S02]  /*3c20*/  @P5 LOP3.LUT P2, RZ, R0, 0xff000000, RZ, 0xc0, !PT ;  /* 0xff00000000ff5812 */ /* 0x000fe4000784c0ff */
[----:B------:R-:W-:Y:S01]  /*3c30*/  SEL R111, R116, R111, P0 ;  /* 0x0000006f746f7207 */ /* 0x000fe20000000000 */
[----:B------:R-:W1:Y:S01]  /*3c40*/  @P1 LDC.64 R114, c[0x0][0x308] ;  /* 0x0000c200ff721b82 */ /* 0x000e620000000a00 */
[----:B------:R-:W-:Y:S02]  /*3c50*/  IADD3 R160, R160, UR12, RZ ;  /* 0x0000000ca0a07c10 */ /* 0x000fe4000fffe0ff */
[----:B------:R-:W-:-:S02]  /*3c60*/  SEL R198, RZ, 0x1, P4 ;  /* 0x00000001ffc67807 */ /* 0x000fc40002000000 */
[----:B------:R-:W-:-:S03]  /*3c70*/  ISETP.GE.AND P0, PT, R160, UR13, PT ;  /* 0x0000000da0007c0c */ /* 0x000fc6000bf06270 */
[----:B------:R-:W2:Y:S01]  /*3c80*/  @P5 LDC.64 R112, c[0x0][0x2f8] ;  /* 0x0000be00ff705b82 */ /* 0x000ea20000000a00 */
[----:B0-----:R-:W-:-:S04]  /*3c90*/  @P5 FMUL.FTZ R117, R116, R119 ;  /* 0x0000007774755220 */ /* 0x001fc80000410000 */
[----:B------:R-:W-:Y:S01]  /*3ca0*/  @P5 FMUL.FTZ R117, R117, R118 ;  /* 0x0000007675755220 */ /* 0x000fe20000410000 */
[----:B-1----:R-:W-:-:S04]  /*3cb0*/  @P1 IMAD.WIDE.U32 R114, R5, 0x10, R114 ;  /* 0x0000001005721825 */ /* 0x002fc800078e0072 */
[----:B------:R-:W-:Y:S01]  /*3cc0*/  @P5 SEL R75, R117, RZ, P2 ;  /* 0x000000ff754b5207 */ /* 0x000fe20001000000 */
[----:B------:R0:W-:Y:S01]  /*3cd0*/  @P1 STG.E.128 desc[UR4][R114.64], R108 ;  /* 0x0000006c72001986 */ /* 0x0001e2000c101d04 */
[----:B--2---:R-:W-:-:S05]  /*3ce0*/  @P5 IMAD.WIDE.U32 R112, R193, 0x10, R112 ;  /* 0x00000010c1705825 */ /* 0x004fca00078e0070 */
[----:B------:R0:W-:Y:S01]  /*3cf0*/  @P5 STG.E.128 desc[UR4][R112.64], R72 ;  /* 0x0000004870005986 */ /* 0x0001e2000c101d04 */
[----:B------:R-:W-:Y:S05]  /*3d00*/  @!P0 BRA `(.L_x_9671) ;  /* 0xffffffc800748947 */ /* 0x000fea000383ffff */
.L_x_9618:
        /* <DEDUP_REMOVED lines=23> */
.L_x_9622:
[----:B------:R-:W-:Y:S01]  /*3e80*/  HFMA2.MMA R125, -RZ, RZ, 0, 9.5367431640625e-07 ;  /* 0x00000010ff7d7435 */ /* 0x000fe200000001ff */
[----:B------:R-:W-:Y:S02]  /*3e90*/  MOV R126, R124 ;  /* 0x0000007c007e7202 */ /* 0x000fe40000000f00 */
[----:B------:R-:W-:Y:S02]  /*3ea0*/  MOV R154, 0x1f ;  /* 0x0000001f009a7802 */ /* 0x000fe40000000f00 */
[----:B------:R-:W-:-:S07]  /*3eb0*/  MOV R123, 0xffffffff ;  /* 0xffffffff007b7802 */ /* 0x000fce0000000f00 */
[----:B--2--5:R-:W-:Y:S05]  /*3ec0*/  WARPSYNC.COLLECTIVE R123, `(.L_x_9672) ;  /* 0x000000007b087348 */ /* 0x024fea0003c00000 */
[----:B------:R0:W1:Y:S02]  /*3ed0*/  SHFL.DOWN P1, R155, R126, R125, R154 ;  /* 0x0800007d7e9b7389 */ /* 0x000064000002009a */
[----:B012--5:R-:W-:Y:S01]  /*3ee0*/  ENDCOLLECTIVE ;  /* 0x000000000000791b */ /* 0x027fe20003800000 */
.L_x_9672:
[----:B------:R-:W-:Y:S02]  /*3ef0*/  MOV R126, R122 ;  /* 0x0000007a007e7202 */ /* 0x000fe40000000f00 */
[----:B------:R-:W-:-:S07]  /*3f00*/  MOV R115, R155 ;  /* 0x0000009b00737202 */ /* 0x000fce0000000f00 */
[----:B------:R-:W-:Y:S05]  /*3f10*/  WARPSYNC.COLLECTIVE R123, `(.L_x_9673) ;  /* 0x000000007b087348 */ /* 0x000fea0003c00000 */
[----:B------:R0:W1:Y:S02]  /*3f20*/  SHFL.DOWN P1, R155, R126, R125, R154 ;  /* 0x0800007d7e9b7389 */ /* 0x000064000002009a */
[----:B01----:R-:W-:Y:S01]  /*3f30*/  ENDCOLLECTIVE ;  /* 0x000000000000791b */ /* 0x003fe20003800000 */
.L_x_9673:
[----:B------:R-:W-:Y:S01]  /*3f40*/  FADD.FTZ R115, R115, R124 ;  /* 0x0000007c73737221 */ /* 0x000fe20000010000 */
[----:B------:R-:W-:-:S04]  /*3f50*/  HFMA2.MMA R125, -RZ, RZ, 0, 4.76837158203125e-07 ;  /* 0x00000008ff7d7435 */ /* 0x000fc800000001ff */
[----:B------:R-:W-:Y:S02]  /*3f60*/  MOV R126, R115 ;  /* 0x00000073007e7202 */ /* 0x000fe40000000f00 */
[----:B------:R-:W-:-:S07]  /*3f70*/  MOV R117, R155 ;  /* 0x0000009b00757202 */ /* 0x000fce0000000f00 */
[----:B------:R-:W-:Y:S05]  /*3f80*/  WARPSYNC.COLLECTIVE R123, `(.L_x_9674) ;  /* 0x000000007b087348 */ /* 0x000fea0003c00000 */
[----:B------:R0:W1:Y:S02]  /*3f90*/  SHFL.DOWN P1, R155, R126, R125, R154 ;  /* 0x0800007d7e9b7389 */ /* 0x000064000002009a */
[----:B01----:R-:W-:Y:S01]  /*3fa0*/  ENDCOLLECTIVE ;  /* 0x000000000000791b */ /* 0x003fe20003800000 */
.L_x_9674:
[----:B------:R-:W-:-:S05]  /*3fb0*/  FADD.FTZ R117, R117, R122 ;  /* 0x0000007a75757221 */ /* 0x000fca0000010000 */
[----:B------:R-:W-:Y:S02]  /*3fc0*/  MOV R126, R117 ;  /* 0x00000075007e7202 */ /* 0x000fe40000000f00 */
[----:B------:R-:W-:-:S07]  /*3fd0*/  MOV R114, R155 ;  /* 0x0000009b00727202 */ /* 0x000fce0000000f00 */
[----:B------:R-:W-:Y:S05]  /*3fe0*/  WARPSYNC.COLLECTIVE R123, `(.L_x_9675) ;  /* 0x000000007b087348 */ /* 0x000fea0003c00000 */
[----:B------:R0:W1:Y:S02]  /*3ff0*/  SHFL.DOWN P1, R155, R126, R125, R154 ;  /* 0x0800007d7e9b7389 */ /* 0x000064000002009a */
[----:B01----:R-:W-:Y:S01]  /*4000*/  ENDCOLLECTIVE ;  /* 0x000000000000791b */ /* 0x003fe20003800000 */
.L_x_9675:
[----:B------:R-:W-:Y:S01]  /*4010*/  FADD.FTZ R114, R115, R114 ;  /* 0x0000007273727221 */ /* 0x000fe20000010000 */
[----:B------:R-:W-:-:S04]  /*4020*/  HFMA2.MMA R125, -RZ, RZ, 0, 2.384185791015625e-07 ;  /* 0x00000004ff7d7435 */ /* 0x000fc800000001ff */
[----:B------:R-:W-:Y:S02]  /*4030*/  MOV R126, R114 ;  /* 0x00000072007e7202 */ /* 0x000fe40000000f00 */
[----:B------:R-:W-:-:S07]  /*4040*/  MOV R116, R155 ;  /* 0x0000009b00747202 */ /* 0x000fce0000000f00 */
[----:B------:R-:W-:Y:S05]  /*4050*/  WARPSYNC.COLLECTIVE R123, `(.L_x_9676) ;  /* 0x000000007b087348 */ /* 0x000fea0003c00000 */
[----:B------:R0:W1:Y:S02]  /*4060*/  SHFL.DOWN P1, R155, R126, R125, R154 ;  /* 0x0800007d7e9b7389 */ /* 0x000064000002009a */
[----:B01----:R-:W-:Y:S01]  /*4070*/  ENDCOLLECTIVE ;  /* 0x000000000000791b */ /* 0x003fe20003800000 */
.L_x_9676:
[----:B------:R-:W-:-:S05]  /*4080*/  FADD.FTZ R116, R117, R116 ;  /* 0x0000007475747221 */ /* 0x000fca0000010000 */
[----:B------:R-:W-:Y:S02]  /*4090*/  MOV R126, R116 ;  /* 0x00000074007e7202 */ /* 0x000fe40000000f00 */
[----:B------:R-:W-:-:S07]  /*40a0*/  MOV R119, R155 ;  /* 0x0000009b00777202 */ /* 0x000fce0000000f00 */
[----:B------:R-:W-:Y:S05]  /*40b0*/  WARPSYNC.COLLECTIVE R123, `(.L_x_9677) ;  /* 0x000000007b087348 */ /* 0x000fea0003c00000 */
[----:B------:R0:W1:Y:S02]  /*40c0*/  SHFL.DOWN P1, R155, R126, R125, R154 ;  /* 0x0800007d7e9b7389 */ /* 0x000064000002009a */
[----:B01----:R-:W-:Y:S01]  /*40d0*/  ENDCOLLECTIVE ;  /* 0x000000000000791b */ /* 0x003fe20003800000 */
.L_x_9677:
[----:B------:R-:W-:Y:S01]  /*40e0*/  FADD.FTZ R119, R114, R119 ;  /* 0x0000007772777221 */ /* 0x000fe20000010000 */
[----:B------:R-:W-:-:S04]  /*40f0*/  HFMA2.MMA R125, -RZ, RZ, 0, 1.1920928955078125e-07 ;  /* 0x00000002ff7d7435 */ /* 0x000fc800000001ff */
[----:B------:R-:W-:Y:S02]  /*4100*/  MOV R126, R119 ;  /* 0x00000077007e7202 */ /* 0x000fe40000000f00 */
[----:B------:R-:W-:-:S07]  /*4110*/  MOV R121, R155 ;  /* 0x0000009b00797202 */ /* 0x000fce0000000f00 */
[----:B------:R-:W-:Y:S05]  /*4120*/  WARPSYNC.COLLECTIVE R123, `(.L_x_9678) ;  /* 0x000000007b087348 */ /* 0x000fea0003c00000 */
[----:B------:R0:W1:Y:S02]  /*4130*/  SHFL.DOWN P1, R155, R126, R125, R154 ;  /* 0x0800007d7e9b7389 */ /* 0x000064000002009a */
[----:B01----:R-:W-:Y:S01]  /*4140*/  ENDCOLLECTIVE ;  /* 0x000000000000791b */ /* 0x003fe20003800000 */
.L_x_9678:
[----:B------:R-:W-:-:S05]  /*4150*/  FADD.FTZ R121, R116, R121 ;  /* 0x0000007974797221 */ /* 0x000fca0000010000 */
[----:B------:R-:W-:Y:S02]  /*4160*/  MOV R126, R121 ;  /* 0x00000079007e7202 */ /* 0x000fe40000000f00 */
[----:B------:R-:W-:-:S07]  /*4170*/  MOV R118, R155 ;  /* 0x0000009b00767202 */ /* 0x000fce0000000f00 */
[----:B------:R-:W-:Y:S05]  /*4180*/  WARPSYNC.COLLECTIVE R123, `(.L_x_9679) ;  /* 0x000000007b087348 */ /* 0x000fea0003c00000 */
[----:B------:R0:W1:Y:S02]  /*4190*/  SHFL.DOWN P1, R155, R126, R125, R154 ;  /* 0x0800007d7e9b7389 */ /* 0x000064000002009a */
[----:B01----:R-:W-:Y:S01]  /*41a0*/  ENDCOLLECTIVE ;  /* 0x000000000000791b */ /* 0x003fe20003800000 */
.L_x_9679:
[----:B------:R-:W-:Y:S01]  /*41b0*/  FADD.FTZ R118, R119, R118 ;  /* 0x0000007677767221 */ /* 0x000fe20000010000 */
[----:B------:R-:W-:-:S04]  /*41c0*/  HFMA2.MMA R125, -RZ, RZ, 0, 5.9604644775390625e-08 ;  /* 0x00000001ff7d7435 */ /* 0x000fc800000001ff */
[----:B------:R-:W-:Y:S02]  /*41d0*/  MOV R126, R118 ;  /* 0x00000076007e7202 */ /* 0x000fe40000000f00 */
[----:B------:R-:W-:-:S07]  /*41e0*/  MOV R120, R155 ;  /* 0x0000009b00787202 */ /* 0x000fce0000000f00 */
[----:B------:R-:W-:Y:S05]  /*41f0*/  WARPSYNC.COLLECTIVE R123, `(.L_x_9680) ;  /* 0x000000007b087348 */ /* 0x000fea0003c00000 */
[----:B------:R0:W1:Y:S02]  /*4200*/  SHFL.DOWN P1, R155, R126, R125, R154 ;  /* 0x0800007d7e9b7389 */ /* 0x000064000002009a */
[----:B01----:R-:W-:Y:S01]  /*4210*/  ENDCOLLECTIVE ;  /* 0x000000000000791b */ /* 0x003fe20003800000 */
.L_x_9680:
[----:B------:R-:W-:-:S05]  /*4220*/  FADD.FTZ R120, R121, R120 ;  /* 0x0000007879787221 */ /* 0x000fca0000010000 */
[----:B------:R-:W-:Y:S02]  /*4230*/  MOV R126, R120 ;  /* 0x00000078007e7202 */ /* 0x000fe40000000f00 */
[----:B------:R-:W-:-:S07]  /*4240*/  MOV R115, R155 ;  /* 0x0000009b00737202 */ /* 0x000fce0000000f00 */
[----:B------:R-:W-:Y:S05]  /*4250*/  WARPSYNC.COLLECTIVE R123, `(.L_x_9681) ;  /* 0x000000007b087348 */ /* 0x000fea0003c00000 */
[----:B------:R0:W1:Y:S02]  /*4260*/  SHFL.DOWN P1, R155, R126, R125, R154 ;  /* 0x0800007d7e9b7389 */ /* 0x000064000002009a */
[----:B01----:R-:W-:Y:S01]  /*4270*/  ENDCOLLECTIVE ;  /* 0x000000000000791b */ /* 0x003fe20003800000 */
.L_x_9681:
[----:B------:R-:W-:Y:S05]  /*4280*/  BRA `(.L_x_9682) ;  /* 0xffffffd8006c7947 */ /* 0x000fea000383ffff */
.L_x_9683:
        /* <DEDUP_REMOVED lines=15> */
.L_x_11432:


//--------------------- .text._ZN10layer_norm13ln_bwd_kernelINS_13Kernel_traitsI6__halfffffjLj6144ELj1ELj1ELj8ELj16ENS_18Kernel_traits_baseILj6144ES2_ffffjLj256EEEEELb1ELb1ELb0ELb0EEEvNS_9BwdParamsE --------------------------
	.section	.text._ZN10layer_norm13ln_bwd_kernelINS_13Kernel_traitsI6__halfffffjLj6144ELj1ELj1ELj8ELj16ENS_18Kernel_traits_baseILj6144ES2_ffffjLj256EEEEELb1ELb1ELb0ELb0EEEvNS_9BwdParamsE,"ax",@progbits
	.align	128
        .global         _ZN10layer_norm13ln_bwd_kernelINS_13Kernel_traitsI6__halfffffjLj6144ELj1ELj1ELj8ELj16ENS_18Kernel_traits_baseILj6144ES2_ffffjLj256EEEEELb1ELb1ELb0ELb0EEEvNS_9BwdParamsE
        .type           _ZN10layer_norm13ln_bwd_kernelINS_13Kernel_traitsI6__halfffffjLj6144ELj1ELj1ELj8ELj16ENS_18Kernel_traits_baseILj6144ES2_ffffjLj256EEEEELb1ELb1ELb0ELb0EEEvNS_9BwdParamsE,@function
        .size           _ZN10layer_norm13ln_bwd_kernelINS_13Kernel_traitsI6__halfffffjLj6144ELj1ELj1ELj8ELj16ENS_18Kernel_traits_baseILj6144ES2_ffffjLj256EEEEELb1ELb1ELb0ELb0EEEvNS_9BwdParamsE,(.L_x_11433 - _ZN10layer_norm13ln_bwd_kernelINS_13Kernel_traitsI6__halfffffjLj6144ELj1ELj1ELj8ELj16ENS_18Kernel_traits_baseILj6144ES2_ffffjLj256EEEEELb1ELb1ELb0ELb0EEEvNS_9BwdParamsE)
        .other          _ZN10layer_norm13ln_bwd_kernelINS_13Kernel_traitsI6__halfffffjLj6144ELj1ELj1ELj8ELj16ENS_18Kernel_traits_baseILj6144ES2_ffffjLj256EEEEELb1ELb1ELb0ELb0EEEvNS_9BwdParamsE,@"STO_CUDA_ENTRY STV_DEFAULT"
_ZN10layer_norm13ln_bwd_kernelINS_13Kernel_traitsI6__halfffffjLj6144ELj1ELj1ELj8ELj16ENS_18Kernel_traits_baseILj6144ES2_ffffjLj256EEEEELb1ELb1ELb0ELb0EEEvNS_9BwdParamsE:
.text._ZN10layer_norm13ln_bwd_kernelINS_13Kernel_traitsI6__halfffffjLj6144ELj1ELj1ELj8ELj16ENS_18Kernel_traits_baseILj6144ES2_ffffjLj256EEEEELb1ELb1ELb0ELb0EEEvNS_9BwdParamsE:
        /* <DEDUP_REMOVED lines=114> */
[----:B------:R-:W-:Y:S01]  /*0720*/  SHF.R.U64 R158, R22, 0x10, R23 ;  /* 0x00000010169e7819 */ /* 0x000fe20000001217 */
[----:B------:R-:W-:Y:S01]  /*0730*/  HFMA2.MMA R145, -RZ, RZ, 0, 5.9604644775390625e-08 ;  /* 0x00000001ff917435 */ /* 0x000fe200000001ff */
[----:B------:R-:W-:Y:S01]  /*0740*/  MOV R6, R26 ;  /* 0x0000001a00067202 */ /* 0x000fe20000000f00 */
[----:B------:R-:W-:Y:S01]  /*0750*/  HADD2.F32 R157, -RZ, R157.H0_H0 ;  /* 0x2000009dff9d7230 */ /* 0x000fe20000004100 */
[----:B------:R-:W-:Y:S01]  /*0760*/  SHF.R.U64 R113, R26, 0x10, R27 ;  /* 0x000000101a717819 */ /* 0x000fe2000000121b */
[----:B------:R-:W-:Y:S01]  /*0770*/  HADD2.F32 R158, -RZ, R158.H0_H0 ;  /* 0x2000009eff9e7230 */ /* 0x000fe20000004100 */
[----:B------:R-:W-:Y:S02]  /*0780*/  MOV R169, R8 ;  /* 0x0000000800a97202 */ /* 0x000fe40000000f00 */
[----:B------:R-:W-:-:S02]  /*0790*/  SHF.R.U64 R170, R8, 0x10, R9 ;  /* 0x0000001008aa7819 */ /* 0x000fc40000001209 */
        /* <DEDUP_REMOVED lines=24> */
[----:B------:R-:W-:-:S02]  /*0920*/  MOV R22, R21 ;  /* 0x0000001500167202 */ /* 0x000fc40000000f00 */
[----:B------:R-:W-:Y:S02]  /*0930*/  MOV R26, R25 ;  /* 0x00000019001a7202 */ /* 0x000fe40000000f00 */
[----:B------:R-:W-:Y:S02]  /*0940*/  MOV R7, R27 ;  /* 0x0000001b00077202 */ /* 0x000fe40000000f00 */
[----:B------:R-:W-:Y:S02]  /*0950*/  SHF.R.U32.HI R112, RZ, 0x10, R27 ;  /* 0x00000010ff707819 */ /* 0x000fe4000001161b */
[----:B------:R-:W-:Y:S01]  /*0960*/  MOV R9, R30 ;  /* 0x0000001e00097202 */ /* 0x000fe20000000f00 */
[----:B------:R-:W-:Y:S01]  /*0970*/  HADD2.F32 R7, -RZ, R7.H0_H0 ;  /* 0x20000007ff077230 */ /* 0x000fe20000004100 */
[--C-:B------:R-:W-:Y:S02]  /*0980*/  SHF.R.U64 R111, R30, 0x10, R31.reuse ;  /* 0x000000101e6f7819 */ /* 0x100fe4000000121f */
[----:B------:R-:W-:Y:S01]  /*0990*/  MOV R11, R31 ;  /* 0x0000001f000b7202 */ /* 0x000fe20000000f00 */
[----:B------:R-:W-:Y:S01]  /*09a0*/  HADD2.F32 R9, -RZ, R9.H0_H0 ;  /* 0x20000009ff097230 */ /* 0x000fe20000004100 */
[----:B------:R-:W-:-:S02]  /*09b0*/  SHF.R.U32.HI R8, RZ, 0x10, R31 ;  /* 0x00000010ff087819 */ /* 0x000fc4000001161f */
[----:B------:R-:W-:Y:S01]  /*09c0*/  MOV R10, R12 ;  /* 0x0000000c000a7202 */ /* 0x000fe20000000f00 */
[----:B------:R-:W-:Y:S01]  /*09d0*/  HADD2.F32 R11, -RZ, R11.H0_H0 ;  /* 0x2000000bff0b7230 */ /* 0x000fe20000004100 */
[----:B------:R-:W-:Y:S01]  /*09e0*/  MOV R14, R13 ;  /* 0x0000000d000e7202 */ /* 0x000fe20000000f00 */
[----:B------:R-:W-:Y:S01]  /*09f0*/  HADD2.F32 R8, -RZ, R8.H0_H0 ;  /* 0x20000008ff087230 */ /* 0x000fe20000004100 */
[----:B------:R-:W-:Y:S01]  /*0a00*/  MOV R15, R16 ;  /* 0x00000010000f7202 */ /* 0x000fe20000000f00 */
[----:B------:R-:W-:Y:S01]  /*0a10*/  HADD2.F32 R10, -RZ, R10.H0_H0 ;  /* 0x2000000aff0a7230 */ /* 0x000fe20000004100 */
[----:B------:R-:W-:Y:S02]  /*0a20*/  MOV R18, R17 ;  /* 0x0000001100127202 */ /* 0x000fe40000000f00 */
[----:B------:R-:W-:Y:S01]  /*0a30*/  MOV R19, R20 ;  /* 0x0000001400137202 */ /* 0x000fe20000000f00 */
[----:B------:R-:W-:Y:S01]  /*0a40*/  HADD2.F32 R15, -RZ, R15.H0_H0 ;  /* 0x2000000fff0f7230 */ /* 0x000fe20000004100 */
[----:B------:R-:W-:-:S02]  /*0a50*/  SHF.R.U32.HI R32, RZ, 0x10, R21 ;  /* 0x00000010ff207819 */ /* 0x000fc40000011615 */
[----:B------:R-:W-:Y:S01]  /*0a60*/  MOV R23, R24 ;  /* 0x0000001800177202 */ /* 0x000fe20000000f00 */
[----:B------:R-:W-:Y:S01]  /*0a70*/  HADD2.F32 R19, -RZ, R19.H0_H0 ;  /* 0x20000013ff137230 */ /* 0x000fe20000004100 */
[----:B------:R-:W-:Y:S02]  /*0a80*/  SHF.R.U32.HI R28, RZ, 0x10, R25 ;  /* 0x00000010ff1c7819 */ /* 0x000fe40000011619 */
        /* <DEDUP_REMOVED lines=8> */
[----:B------:R-:W-:Y:S01]  /*0b10*/  SHF.R.U64 R20, R20, 0x10, R21 ;  /* 0x0000001014147819 */ /* 0x000fe20000001215 */
        /* <DEDUP_REMOVED lines=34> */
[----:B0-----:R-:W-:-:S07]  /*0d40*/  HADD2.F32 R34, -RZ, R34.H0_H0 ;  /* 0x20000022ff227230 */ /* 0x001fce0000004100 */
.L_x_9710:
[----:B0-----:R-:W0:Y:S01]  /*0d50*/  @P3 LDC.64 R136, c[0x0][0x270] ;  /* 0x00009c00ff883b82 */ /* 0x001e220000000a00 */
[----:B------:R-:W-:Y:S02]  /*0d60*/  SHF.R.S32.HI R138, RZ, 0x1f, R175 ;  /* 0x0000001fff8a7819 */ /* 0x000fe400000114af */
[----:B------:R-:W-:Y:S02]  /*0d70*/  MOV R179, 0x3f800000 ;  /* 0x3f80000000b37802 */ /* 0x000fe40000000f00 */
[----:B------:R-:W-:Y:S02]  /*0d80*/  ISETP.NE.AND P5, PT, R178, RZ, PT ;  /* 0x000000ffb200720c */ /* 0x000fe40003fa5270 */
[----:B01234-:R-:W-:-:S04]  /*0d90*/  @P3 LEA R140, P4, R175, R136, 0x2 ;  /* 0x00000088af8c3211 */ /* 0x01ffc800078810ff */
        /* <DEDUP_REMOVED lines=38> */
[C---:B------:R-:W-:Y:S01]  /*1000*/  FADD.FTZ R192, -R190.reuse, R136 ;  /* 0x00000088bec07221 */ /* 0x040fe20000010100 */
[C---:B------:R-:W-:Y:S01]  /*1010*/  FADD.FTZ R138, -R190.reuse, R138 ;  /* 0x0000008abe8a7221 */ /* 0x040fe20000010100 */
[----:B------:R-:W-:Y:S01]  /*1020*/  FADD.FTZ R232, -R190, R139 ;  /* 0x0000008bbee87221 */ /* 0x000fe20000010100 */
[----:B------:R-:W-:Y:S01]  /*1030*/  FMUL.FTZ R190, R225, R204 ;  /* 0x000000cce1be7220 */ /* 0x000fe20000410000 */
[----:B--2---:R-:W-:Y:S01]  /*1040*/  FMUL.FTZ R204, R169, R140 ;  /* 0x0000008ca9cc7220 */ /* 0x004fe20000410000 */
[----:B------:R-:W-:Y:S01]  /*1050*/  FMUL.FTZ R191, R225, R192 ;  /* 0x000000c0e1bf7220 */ /* 0x000fe20000410000 */
[----:B------:R-:W-:Y:S02]  /*1060*/  FMUL.FTZ R217, R170, R141 ;  /* 0x0000008daad97220 */ /* 0x000fe40000410000 */
        /* <DEDUP_REMOVED lines=20> */
.L_x_9686:
[----:B------:R-:W-:Y:S05]  /*11b0*/  BSYNC B0 ;  /* 0x0000000000007941 */ /* 0x000fea0003800000 */
.L_x_9685:
[----:B------:R-:W-:Y:S01]  /*11c0*/  ISETP.NE.AND P4, PT, R177, RZ, PT ;  /* 0x000000ffb100720c */ /* 0x000fe20003f85270 */
[----:B------:R-:W-:-:S12]  /*11d0*/  BSSY B0, `(.L_x_9687) ;  /* 0x000002f000007945 */ /* 0x000fd80003800000 */
        /* <DEDUP_REMOVED lines=20> */
[----:B0-----:R-:W-:Y:S01]  /*1320*/  FMUL.FTZ R189, R225, R202 ;  /* 0x000000cae1bd7220 */ /* 0x001fe20000410000 */
[----:B--2---:R-:W-:Y:S01]  /*1330*/  FMUL.FTZ R202, R165, R140 ;  /* 0x0000008ca5ca7220 */ /* 0x004fe20000410000 */
[----:B------:R-:W-:Y:S01]  /*1340*/  FMUL.FTZ R213, R166, R141 ;  /* 0x0000008da6d57220 */ /* 0x000fe20000410000 */
[C---:B------:R-:W-:Y:S01]  /*1350*/  FADD.FTZ R138, -R236.reuse, R138 ;  /* 0x0000008aec8a7221 */ /* 0x040fe20000010100 */
        /* <DEDUP_REMOVED lines=22> */
.L_x_9688:
[----:B------:R-:W-:Y:S05]  /*14c0*/  BSYNC B0 ;  /* 0x0000000000007941 */ /* 0x000fea0003800000 */
.L_x_9687:
        /* <DEDUP_REMOVED lines=47> */
.L_x_9690:
[----:B------:R-:W-:Y:S05]  /*17c0*/  BSYNC B0 ;  /* 0x0000000000007941 */ /* 0x000fea0003800000 */
.L_x_9689:
        /* <DEDUP_REMOVED lines=47> */
.L_x_9692:
[----:B------:R-:W-:Y:S05]  /*1ac0*/  BSYNC B0 ;  /* 0x0000000000007941 */ /* 0x000fea0003800000 */
.L_x_9691:
        /* <DEDUP_REMOVED lines=47> */
.L_x_9694:
[----:B------:R-:W-:Y:S05]  /*1dc0*/  BSYNC B0 ;  /* 0x0000000000007941 */ /* 0x000fea0003800000 */
.L_x_9693:
        /* <DEDUP_REMOVED lines=21> */
[----:B0-----:R-:W-:Y:S01]  /*1f20*/  FMUL.FTZ R180, R225, R194 ;  /* 0x000000c2e1b47220 */ /* 0x001fe20000410000 */
[----:B--2---:R-:W-:Y:S01]  /*1f30*/  FMUL.FTZ R194, R9, R140 ;  /* 0x0000008c09c27220 */ /* 0x004fe20000410000 */
[----:B------:R-:W-:Y:S01]  /*1f40*/  FMUL.FTZ R181, R225, R150 ;  /* 0x00000096e1b57220 */ /* 0x000fe20000410000 */
        /* <DEDUP_REMOVED lines=23> */
.L_x_9696:
[----:B------:R-:W-:Y:S05]  /*20c0*/  BSYNC B0 ;  /* 0x0000000000007941 */ /* 0x000fea0003800000 */
.L_x_9695:
        /* <DEDUP_REMOVED lines=23> */
.L_x_9731:
        /* <DEDUP_REMOVED lines=42> */
[-C--:B------:R-:W-:Y:S01]  /*24e0*/  FFMA.FTZ R139, R215, R144.reuse, R141 ;  /* 0x00000090d78b7223 */ /* 0x080fe2000001008d */
[----:B------:R-:W-:Y:S01]  /*24f0*/  ISETP.NE.AND.EX P5, PT, RZ, UR9, PT, P5 ;  /* 0x00000009ff007c0c */ /* 0x000fe2000bfa5350 */
[----:B------:R-:W-:Y:S01]  /*2500*/  FADD.FTZ R136, R204, -R137 ;  /* 0x80000089cc887221 */ /* 0x000fe20000010000 */
[----:B------:R-:W-:Y:S01]  /*2510*/  FADD.FTZ R138, R217, -R138 ;  /* 0x8000008ad98a7221 */ /* 0x000fe20000010000 */
[----:B------:R-:W-:Y:S01]  /*2520*/  FADD.FTZ R140, R234, -R139 ;  /* 0x8000008bea8c7221 */ /* 0x000fe20000010000 */
[----:B------:R-:W-:Y:S01]  /*2530*/  FFMA.FTZ R142, R232, R144, R141 ;  /* 0x00000090e88e7223 */ /* 0x000fe2000001008d */
[C---:B------:R-:W-:Y:S01]  /*2540*/  FMUL.FTZ R147, R225.reuse, R136 ;  /* 0x00000088e1937220 */ /* 0x040fe20000410000 */
[----:B------:R-:W-:Y:S01]  /*2550*/  FMUL.FTZ R146, R225, R138 ;  /* 0x0000008ae1927220 */ /* 0x000fe20000410000 */
[----:B------:R-:W0:Y:S01]  /*2560*/  LDC.64 R136, c[0x0][0x220] ;  /* 0x00008800ff887b82 */ /* 0x000e220000000a00 */
[----:B------:R-:W-:Y:S01]  /*2570*/  FADD.FTZ R142, R223, -R142 ;  /* 0x8000008edf8e7221 */ /* 0x000fe20000010000 */
[----:B------:R-:W-:-:S03]  /*2580*/  FMUL.FTZ R149, R225, R140 ;  /* 0x0000008ce1957220 */ /* 0x000fc60000410000 */
[----:B------:R-:W-:Y:S01]  /*2590*/  FMUL.FTZ R148, R225, R142 ;  /* 0x0000008ee1947220 */ /* 0x000fe20000410000 */
        /* <DEDUP_REMOVED lines=8> */
[----:B------:R-:W-:Y:S01]  /*2620*/  SEL R134, R149, R134, P5 ;  /* 0x0000008695867207 */ /* 0x000fe20002800000 */
[----:B0-----:R-:W-:Y:S01]  /*2630*/  IMAD.WIDE.U32 R136, R227, 0x10, R136 ;  /* 0x00000010e3887825 */ /* 0x001fe200078e0088 */
[----:B------:R-:W-:-:S05]  /*2640*/  SEL R135, R148, R135, P5 ;  /* 0x0000008794877207 */ /* 0x000fca0002800000 */
[----:B------:R-:W2:Y:S01]  /*2650*/  LDG.E.128 R136, desc[UR4][R136.64] ;  /* 0x0000000488887981 */ /* 0x000ea2000c1e1d00 */
[----:B------:R-:W-:Y:S01]  /*2660*/  ISETP.NE.U32.AND P5, PT, RZ, UR16, PT ;  /* 0x00000010ff007c0c */ /* 0x000fe2000bfa5070 */
[-C--:B------:R-:W-:Y:S01]  /*2670*/  FMUL.FTZ R147, R147, R179.reuse ;  /* 0x000000b393937220 */ /* 0x080fe20000410000 */
[-C--:B------:R-:W-:Y:S01]  /*2680*/  FMUL.FTZ R146, R146, R179.reuse ;  /* 0x000000b392927220 */ /* 0x080fe20000410000 */
[-C--:B------:R-:W-:Y:S01]  /*2690*/  FMUL.FTZ R149, R149, R179.reuse ;  /* 0x000000b395957220 */ /* 0x080fe20000410000 */
[----:B------:R-:W-:Y:S01]  /*26a0*/  ISETP.NE.AND.EX P5, PT, RZ, UR17, PT, P5 ;  /* 0x00000011ff007c0c */ /* 0x000fe2000bfa5350 */
[----:B------:R-:W-:Y:S01]  /*26b0*/  FMUL.FTZ R147, R147, UR15 ;  /* 0x0000000f93937c20 */ /* 0x000fe20008410000 */
[----:B------:R-:W-:Y:S01]  /*26c0*/  FMUL.FTZ R146, R146, UR15 ;  /* 0x0000000f92927c20 */ /* 0x000fe20008410000 */
[----:B------:R-:W-:Y:S01]  /*26d0*/  FMUL.FTZ R149, R149, UR15 ;  /* 0x0000000f95957c20 */ /* 0x000fe20008410000 */
[----:B------:R-:W-:-:S04]  /*26e0*/  FMUL.FTZ R148, R148, R179 ;  /* 0x000000b394947220 */ /* 0x000fc80000410000 */
[----:B------:R-:W-:-:S05]  /*26f0*/  FMUL.FTZ R148, R148, UR15 ;  /* 0x0000000f94947c20 */ /* 0x000fca0008410000 */
[----:B------:R-:W0:Y:S02]  /*2700*/  @P5 LDC.64 R140, c[0x0][0x308] ;  /* 0x0000c200ff8c5b82 */ /* 0x000e240000000a00 */
[----:B0-----:R-:W-:Y:S01]  /*2710*/  @P5 IMAD.WIDE.U32 R142, R227, 0x10, R140 ;  /* 0x00000010e38e5825 */ /* 0x001fe200078e008c */
[----:B------:R-:W-:-:S04]  /*2720*/  HFMA2.MMA R140, -RZ, RZ, 0, 0 ;  /* 0x00000000ff8c7435 */ /* 0x000fc800000001ff */
[----:B------:R0:W-:Y:S01]  /*2730*/  @P5 STG.E.128 desc[UR4][R142.64], R132 ;  /* 0x000000848e005986 */ /* 0x0001e2000c101d04 */
[----:B------:R-:W-:-:S13]  /*2740*/  LOP3.LUT P5, RZ, R35, 0xff, RZ, 0xc0, !PT ;  /* 0x000000ff23ff7812 */ /* 0x000fda00078ac0ff */
[----:B------:R-:W-:Y:S01]  /*2750*/  @P5 FMUL.FTZ R140, R10, R147 ;  /* 0x000000930a8c5220 */ /* 0x000fe20000410000 */
[----:B0-----:R-:W-:Y:S01]  /*2760*/  CS2R R142, SRZ ;  /* 0x00000000008e7805 */ /* 0x001fe2000001ff00 */
[----:B--2---:R-:W-:Y:S01]  /*2770*/  FMUL.FTZ R141, R147, R136 ;  /* 0x00000088938d7220 */ /* 0x004fe20000410000 */
[----:B------:R-:W-:Y:S01]  /*2780*/  FMUL.FTZ R137, R137, R146 ;  /* 0x0000009289897220 */ /* 0x000fe20000410000 */
[----:B------:R-:W-:Y:S01]  /*2790*/  FMUL.FTZ R138, R138, R149 ;  /* 0x000000958a8a7220 */ /* 0x000fe20000410000 */
[----:B------:R-:W-:Y:S02]  /*27a0*/  FMUL.FTZ R139, R139, R148 ;  /* 0x000000948b8b7220 */ /* 0x000fe40000410000 */
[----:B------:R-:W-:Y:S02]  /*27b0*/  FSEL R147, R141, RZ, P5 ;  /* 0x000000ff8d937208 */ /* 0x000fe40002800000 */
[----:B------:R-:W-:Y:S02]  /*27c0*/  LOP3.LUT P5, RZ, R35, 0xff00, RZ, 0xc0, !PT ;  /* 0x0000ff0023ff7812 */ /* 0x000fe400078ac0ff */
[----:B------:R-:W-:Y:S01]  /*27d0*/  MOV R141, RZ ;  /* 0x000000ff008d7202 */ /* 0x000fe20000000f00 */
[----:B------:R-:W-:-:S10]  /*27e0*/  FADD.FTZ R56, R56, R147 ;  /* 0x0000009338387221 */ /* 0x000fd40000010000 */
[----:B------:R-:W-:Y:S01]  /*27f0*/  @P5 FMUL.FTZ R141, R12, R146 ;  /* 0x000000920c8d5220 */ /* 0x000fe20000410000 */
[----:B------:R-:W-:Y:S02]  /*2800*/  FSEL R146, R137, RZ, P5 ;  /* 0x000000ff89927208 */ /* 0x000fe40002800000 */
[----:B------:R-:W-:Y:S01]  /*2810*/  LOP3.LUT P5, RZ, R35, 0xff0000, RZ, 0xc0, !PT ;  /* 0x00ff000023ff7812 */ /* 0x000fe200078ac0ff */
[----:B------:R-:W0:Y:S02]  /*2820*/  LDC.64 R136, c[0x0][0x2f8] ;  /* 0x0000be00ff887b82 */ /* 0x000e240000000a00 */
[----:B------:R-:W-:-:S10]  /*2830*/  FADD.FTZ R57, R57, R146 ;  /* 0x0000009239397221 */ /* 0x000fd40000010000 */
[----:B------:R-:W-:Y:S01]  /*2840*/  @P5 FMUL.FTZ R142, R13, R149 ;  /* 0x000000950d8e5220 */ /* 0x000fe20000410000 */
[----:B------:R-:W-:Y:S02]  /*2850*/  FSEL R149, R138, RZ, P5 ;  /* 0x000000ff8a957208 */ /* 0x000fe40002800000 */
[----:B------:R-:W-:-:S03]  /*2860*/  LOP3.LUT P5, RZ, R35, 0xff000000, RZ, 0xc0, !PT ;  /* 0xff00000023ff7812 */ /* 0x000fc600078ac0ff */
[----:B------:R-:W-:Y:S01]  /*2870*/  FADD.FTZ R58, R58, R149 ;  /* 0x000000953a3a7221 */ /* 0x000fe20000010000 */
[----:B------:R-:W-:Y:S01]  /*2880*/  FSEL R138, R139, RZ, P5 ;  /* 0x000000ff8b8a7208 */ /* 0x000fe20002800000 */
[----:B0-----:R-:W-:-:S04]  /*2890*/  IMAD.WIDE.U32 R136, R227, 0x10, R136 ;  /* 0x00000010e3887825 */ /* 0x001fc800078e0088 */
[----:B------:R-:W-:Y:S01]  /*28a0*/  FADD.FTZ R59, R59, R138 ;  /* 0x0000008a3b3b7221 */ /* 0x000fe20000010000 */
[----:B------:R-:W-:-:S03]  /*28b0*/  IADD3 R227, R227, 0x100, RZ ;  /* 0x00000100e3e37810 */ /* 0x000fc60007ffe0ff */
[----:B------:R-:W-:-:S05]  /*28c0*/  @P5 FMUL.FTZ R143, R14, R148 ;  /* 0x000000940e8f5220 */ /* 0x000fca0000410000 */
[----:B------:R0:W-:Y:S02]  /*28d0*/  STG.E.128 desc[UR4][R136.64], R140 ;  /* 0x0000008c88007986 */ /* 0x0001e4000c101d04 */
.L_x_9699:
[----:B------:R-:W-:Y:S05]  /*28e0*/  BSYNC B0 ;  /* 0x0000000000007941 */ /* 0x000fea0003800000 */
.L_x_9698:
[----:B------:R-:W-:Y:S01]  /*28f0*/  ISETP.NE.AND P5, PT, R177, RZ, PT ;  /* 0x000000ffb100720c */ /* 0x000fe20003fa5270 */
[----:B------:R-:W-:-:S12]  /*2900*/  BSSY B0, `(.L_x_9700) ;  /* 0x0000047000007945 */ /* 0x000fd80003800000 */
[----:B------:R-:W-:Y:S05]  /*2910*/  @!P5 BRA `(.L_x_9701) ;  /* 0x000000040014d947 */ /* 0x000fea0003800000 */
[----:B------:R-:W-:-:S04]  /*2920*/  ISETP.NE.AND P5, PT, R171, RZ, PT ;  /* 0x000000ffab00720c */ /* 0x000fc80003fa5270 */
[----:B0-----:R-:W-:Y:S02]  /*2930*/  FSEL R141, R145, RZ, !P5 ;  /* 0x000000ff918d7208 */ /* 0x001fe40006800000 */
        /* <DEDUP_REMOVED lines=32> */
[----:B------:R-:W-:Y:S01]  /*2b40*/  SEL R135, R150, R135, P6 ;  /* 0x0000008796877207 */ /* 0x000fe20003000000 */
[----:B------:R-:W-:-:S04]  /*2b50*/  FMUL.FTZ R141, R141, R179 ;  /* 0x000000b38d8d7220 */ /* 0x000fc80000410000 */
[----:B------:R0:W-:Y:S01]  /*2b60*/  @P5 STG.E.128 desc[UR4][R142.64], R132 ;  /* 0x000000848e005986 */ /* 0x0001e2000c101d04 */
[----:B------:R-:W-:Y:S01]  /*2b70*/  LOP3.LUT P5, RZ, R152, 0xff, RZ, 0xc0, !PT ;  /* 0x000000ff98ff7812 */ /* 0x000fe200078ac0ff */
[----:B------:R-:W-:Y:S01]  /*2b80*/  FMUL.FTZ R149, R141, UR15 ;  /* 0x0000000f8d957c20 */ /* 0x000fe20008410000 */
[----:B------:R-:W-:Y:S01]  /*2b90*/  HFMA2.MMA R140, -RZ, RZ, 0, 0 ;  /* 0x00000000ff8c7435 */ /* 0x000fe200000001ff */
[----:B------:R-:W-:-:S04]  /*2ba0*/  FMUL.FTZ R148, R148, R179 ;  /* 0x000000b394947220 */ /* 0x000fc80000410000 */
[----:B------:R-:W-:-:S06]  /*2bb0*/  FMUL.FTZ R148, R148, UR15 ;  /* 0x0000000f94947c20 */ /* 0x000fcc0008410000 */
[----:B------:R-:W-:Y:S01]  /*2bc0*/  @P5 FMUL.FTZ R140, R15, R149 ;  /* 0x000000950f8c5220 */ /* 0x000fe20000410000 */
[----:B------:R-:W-:-:S04]  /*2bd0*/  FMUL.FTZ R151, R151, R179 ;  /* 0x000000b397977220 */ /* 0x000fc80000410000 */
[----:B------:R-:W-:Y:S01]  /*2be0*/  FMUL.FTZ R151, R151, UR15 ;  /* 0x0000000f97977c20 */ /* 0x000fe20008410000 */
[----:B0-----:R-:W-:Y:S01]  /*2bf0*/  CS2R R142, SRZ ;  /* 0x00000000008e7805 */ /* 0x001fe2000001ff00 */
[----:B------:R-:W-:-:S04]  /*2c00*/  FMUL.FTZ R150, R150, R179 ;  /* 0x000000b396967220 */ /* 0x000fc80000410000 */
[----:B------:R-:W-:Y:S01]  /*2c10*/  FMUL.FTZ R150, R150, UR15 ;  /* 0x0000000f96967c20 */ /* 0x000fe20008410000 */
[----:B------:R-:W-:Y:S01]  /*2c20*/  IADD3 R227, R227, 0x100, RZ ;  /* 0x00000100e3e37810 */ /* 0x000fe20007ffe0ff */
[----:B--2---:R-:W-:-:S05]  /*2c30*/  FMUL.FTZ R141, R149, R136 ;  /* 0x00000088958d7220 */ /* 0x004fca0000410000 */
[----:B------:R-:W-:Y:S02]  /*2c40*/  FSEL R149, R141, RZ, P5 ;  /* 0x000000ff8d957208 */ /* 0x000fe40002800000 */
[----:B------:R-:W-:Y:S01]  /*2c50*/  LOP3.LUT P5, RZ, R152, 0xff00, RZ, 0xc0, !PT ;  /* 0x0000ff0098ff7812 */ /* 0x000fe200078ac0ff */
[----:B------:R-:W-:Y:S01]  /*2c60*/  FMUL.FTZ R137, R137, R148 ;  /* 0x0000009489897220 */ /* 0x000fe20000410000 */
[----:B------:R-:W-:-:S04]  /*2c70*/  MOV R141, RZ ;  /* 0x000000ff008d7202 */ /* 0x000fc80000000f00 */
[----:B------:R-:W-:-:S07]  /*2c80*/  FSEL R136, R137, RZ, P5 ;  /* 0x000000ff89887208 */ /* 0x000fce0002800000 */
[----:B------:R-:W-:Y:S01]  /*2c90*/  @P5 FMUL.FTZ R141, R16, R148 ;  /* 0x00000094108d5220 */ /* 0x000fe20000410000 */
[----:B------:R-:W-:Y:S01]  /*2ca0*/  LOP3.LUT P5, RZ, R152, 0xff0000, RZ, 0xc0, !PT ;  /* 0x00ff000098ff7812 */ /* 0x000fe200078ac0ff */
[----:B------:R-:W-:-:S05]  /*2cb0*/  FMUL.FTZ R138, R138, R151 ;  /* 0x000000978a8a7220 */ /* 0x000fca0000410000 */
[----:B------:R-:W-:-:S07]  /*2cc0*/  FSEL R137, R138, RZ, P5 ;  /* 0x000000ff8a897208 */ /* 0x000fce0002800000 */
[----:B------:R-:W-:Y:S01]  /*2cd0*/  @P5 FMUL.FTZ R142, R17, R151 ;  /* 0x00000097118e5220 */ /* 0x000fe20000410000 */
[----:B------:R-:W-:-:S13]  /*2ce0*/  LOP3.LUT P5, RZ, R152, 0xff000000, RZ, 0xc0, !PT ;  /* 0xff00000098ff7812 */ /* 0x000fda00078ac0ff */
[----:B------:R-:W-:-:S05]  /*2cf0*/  @P5 FMUL.FTZ R143, R18, R150 ;  /* 0x00000096128f5220 */ /* 0x000fca0000410000 */
[----:B------:R1:W-:Y:S01]  /*2d00*/  STG.E.128 desc[UR4][R146.64], R140 ;  /* 0x0000008c92007986 */ /* 0x0003e2000c101d04 */
[----:B------:R-:W-:-:S05]  /*2d10*/  FMUL.FTZ R139, R139, R150 ;  /* 0x000000968b8b7220 */ /* 0x000fca0000410000 */
[----:B------:R-:W-:Y:S01]  /*2d20*/  FSEL R138, R139, RZ, P5 ;  /* 0x000000ff8b8a7208 */ /* 0x000fe20002800000 */
[----:B------:R-:W-:Y:S01]  /*2d30*/  FADD.FTZ R52, R52, R149 ;  /* 0x0000009534347221 */ /* 0x000fe20000010000 */
[----:B------:R-:W-:Y:S01]  /*2d40*/  FADD.FTZ R53, R53, R136 ;  /* 0x0000008835357221 */ /* 0x000fe20000010000 */
[----:B------:R-:W-:Y:S02]  /*2d50*/  FADD.FTZ R54, R54, R137 ;  /* 0x0000008936367221 */ /* 0x000fe40000010000 */
[----:B------:R-:W-:-:S07]  /*2d60*/  FADD.FTZ R55, R55, R138 ;  /* 0x0000008a37377221 */ /* 0x000fce0000010000 */
.L_x_9701:
[----:B------:R-:W-:Y:S05]  /*2d70*/  BSYNC B0 ;  /* 0x0000000000007941 */ /* 0x000fea0003800000 */
.L_x_9700:
[----:B------:R-:W-:Y:S04]  /*2d80*/  BSSY B0, `(.L_x_9702) ;  /* 0x0000047000007945 */ /* 0x000fe80003800000 */
[----:B------:R-:W-:Y:S05]  /*2d90*/  @!P0 BRA `(.L_x_9703) ;  /* 0x0000000400148947 */ /* 0x000fea0003800000 */
[----:B------:R-:W-:-:S04]  /*2da0*/  ISETP.NE.AND P5, PT, R171, RZ, PT ;  /* 0x000000ffab00720c */ /* 0x000fc80003fa5270 */
[----:B01----:R-:W-:Y:S02]  /*2db0*/  FSEL R141, R145, RZ, !P5 ;  /* 0x000000ff918d7208 */ /* 0x003fe40006800000 */
        /* <DEDUP_REMOVED lines=67> */
.L_x_9703:
[----:B------:R-:W-:Y:S05]  /*31f0*/  BSYNC B0 ;  /* 0x0000000000007941 */ /* 0x000fea0003800000 */
.L_x_9702:
[----:B------:R-:W-:Y:S04]  /*3200*/  BSSY B0, `(.L_x_9704) ;  /* 0x0000047000007945 */ /* 0x000fe80003800000 */
[----:B------:R-:W-:Y:S05]  /*3210*/  @!P1 BRA `(.L_x_9705) ;  /* 0x0000000400149947 */ /* 0x000fea0003800000 */
[----:B------:R-:W-:-:S04]  /*3220*/  ISETP.NE.AND P5, PT, R171, RZ, PT ;  /* 0x000000ffab00720c */ /* 0x000fc80003fa5270 */
[----:B012---:R-:W-:Y:S02]  /*3230*/  FSEL R141, R145, RZ, !P5 ;  /* 0x000000ff918d7208 */ /* 0x007fe40006800000 */
        /* <DEDUP_REMOVED lines=67> */
.L_x_9705:
[----:B------:R-:W-:Y:S05]  /*3670*/  BSYNC B0 ;  /* 0x0000000000007941 */ /* 0x000fea0003800000 */
.L_x_9704:
[----:B------:R-:W-:Y:S04]  /*3680*/  BSSY B0, `(.L_x_9706) ;  /* 0x0000047000007945 */ /* 0x000fe80003800000 */
[----:B------:R-:W-:Y:S05]  /*3690*/  @!P2 BRA `(.L_x_9707) ;  /* 0x000000040014a947 */ /* 0x000fea0003800000 */
[----:B------:R-:W-:-:S04]  /*36a0*/  ISETP.NE.AND P5, PT, R171, RZ, PT ;  /* 0x000000ffab00720c */ /* 0x000fc80003fa5270 */
[----:B0123--:R-:W-:Y:S02]  /*36b0*/  FSEL R141, R145, RZ, !P5 ;  /* 0x000000ff918d7208 */ /* 0x00ffe40006800000 */
        /* <DEDUP_REMOVED lines=67> */
.L_x_9707:
[----:B------:R-:W-:Y:S05]  /*3af0*/  BSYNC B0 ;  /* 0x0000000000007941 */ /* 0x000fea0003800000 */
.L_x_9706:
[----:B------:R-:W-:Y:S01]  /*3b00*/  ISETP.NE.AND P5, PT, R176, RZ, PT ;  /* 0x000000ffb000720c */ /* 0x000fe20003fa5270 */
[----:B------:R-:W-:-:S12]  /*3b10*/  BSSY B0, `(.L_x_9708) ;  /* 0x0000046000007945 */ /* 0x000fd80003800000 */
[----:B------:R-:W-:Y:S05]  /*3b20*/  @!P5 BRA `(.L_x_9709) ;  /* 0x000000040010d947 */ /* 0x000fea0003800000 */
[----:B------:R-:W-:-:S04]  /*3b30*/  ISETP.NE.AND P5, PT, R171, RZ, PT ;  /* 0x000000ffab00720c */ /* 0x000fc80003fa5270 */
[----:B01234-:R-:W-:Y:S02]  /*3b40*/  FSEL R141, R145, RZ, !P5 ;  /* 0x000000ff918d7208 */ /* 0x01ffe40006800000 */
        /* <DEDUP_REMOVED lines=66> */
.L_x_9709:
[----:B------:R-:W-:Y:S05]  /*3f70*/  BSYNC B0 ;  /* 0x0000000000007941 */ /* 0x000fea0003800000 */
.L_x_9708:
[----:B------:R-:W-:Y:S02]  /*3f80*/  IADD3 R175, R175, UR20, RZ ;  /* 0x00000014afaf7c10 */ /* 0x000fe4000fffe0ff */
[----:B------:R-:W-:Y:S02]  /*3f90*/  SEL R145, RZ, 0x1, P4 ;  /* 0x00000001ff917807 */ /* 0x000fe40002000000 */
[----:B------:R-:W-:-:S13]  /*3fa0*/  ISETP.GE.AND P4, PT, R175, UR21, PT ;  /* 0x00000015af007c0c */ /* 0x000fda000bf86270 */
[----:B------:R-:W-:Y:S05]  /*3fb0*/  @!P4 BRA `(.L_x_9710) ;  /* 0xffffffcc0064c947 */ /* 0x000fea000383ffff */
.L_x_9684:
        /* <DEDUP_REMOVED lines=9> */
[----:B------:R-:W5:Y:S08]  /*4050*/  LDC.64 R4, c[0x0][0x2d8] ;  /* 0x0000b600ff047b82 */ /* 0x000f700000000a00 */
[----:B------:R-:W1:Y:S01]  /*4060*/  LDC.64 R6, c[0x0][0x2f0] ;  /* 0x0000bc00ff067b82 */ /* 0x000e620000000a00 */
[----:B0-----:R-:W-:-:S05]  /*4070*/  IMAD.WIDE.U32 R2, R9, 0x10, R2 ;  /* 0x0000001009027825 */ /* 0x001fca00078e0002 */
[----:B------:R0:W-:Y:S01]  /*4080*/  STG.E.128 desc[UR4][R2.64], R80 ;  /* 0x0000005002007986 */ /* 0x0001e2000c101d04 */
[----:B-----5:R-:W-:-:S05]  /*4090*/  IMAD.WIDE.U32 R4, R9, 0x10, R4 ;  /* 0x0000001009047825 */ /* 0x020fca00078e0004 */
[----:B------:R0:W-:Y:S01]  /*40a0*/  STG.E.128 desc[UR4][R4.64], R104 ;  /* 0x0000006804007986 */ /* 0x0001e2000c101d04 */
[C---:B-1----:R-:W-:Y:S01]  /*40b0*/  IMAD.WIDE.U32 R6, R9.reuse, 0x10, R6 ;  /* 0x0000001009067825 */ /* 0x042fe200078e0006 */
[----:B------:R-:W-:-:S04]  /*40c0*/  IADD3 R9, R9, 0x100, RZ ;  /* 0x0000010009097810 */ /* 0x000fc80007ffe0ff */
[----:B------:R0:W-:Y:S03]  /*40d0*/  STG.E.128 desc[UR4][R6.64], R56 ;  /* 0x0000003806007986 */ /* 0x0001e6000c101d04 */
.L_x_9712:
[----:B------:R-:W-:Y:S05]  /*40e0*/  BSYNC B0 ;  /* 0x0000000000007941 */ /* 0x000fea0003800000 */
.L_x_9711:
[----:B------:R-:W-:Y:S01]  /*40f0*/  ISETP.NE.AND P3, PT, R177, RZ, PT ;  /* 0x000000ffb100720c */ /* 0x000fe20003f65270 */
[----:B------:R-:W-:-:S12]  /*4100*/  BSSY B0, `(.L_x_9713) ;  /* 0x000000c000007945 */ /* 0x000fd80003800000 */
[----:B------:R-:W-:Y:S05]  /*4110*/  @!P3 BRA `(.L_x_9714) ;  /* 0x000000000028b947 */ /* 0x000fea0003800000 */
[----:B0-----:R-:W0:Y:S08]  /*4120*/  LDC.64 R2, c[0x0][0x2d0] ;  /* 0x0000b400ff027b82 */ /* 0x001e300000000a00 */
        /* <DEDUP_REMOVED lines=9> */
.L_x_9714:
[----:B------:R-:W-:Y:S05]  /*41c0*/  BSYNC B0 ;  /* 0x0000000000007941 */ /* 0x000fea0003800000 */
.L_x_9713:
[----:B------:R-:W-:Y:S04]  /*41d0*/  BSSY B0, `(.L_x_9715) ;  /* 0x000000c000007945 */ /* 0x000fe80003800000 */
        /* <DEDUP_REMOVED lines=11> */
.L_x_9716:
[----:B------:R-:W-:Y:S05]  /*4290*/  BSYNC B0 ;  /* 0x0000000000007941 */ /* 0x000fea0003800000 */
.L_x_9715:
        /* <DEDUP_REMOVED lines=12> */
.L_x_9718:
[----:B------:R-:W-:Y:S05]  /*4360*/  BSYNC B0 ;  /* 0x0000000000007941 */ /* 0x000fea0003800000 */
.L_x_9717:
        /* <DEDUP_REMOVED lines=12> */
.L_x_9720:
[----:B------:R-:W-:Y:S05]  /*4430*/  BSYNC B0 ;  /* 0x0000000000007941 */ /* 0x000fea0003800000 */
.L_x_9719:
[----:B------:R-:W-:-:S13]  /*4440*/  ISETP.NE.AND P0, PT, R176, RZ, PT ;  /* 0x000000ffb000720c */ /* 0x000fda0003f05270 */
[----:B------:R-:W-:Y:S05]  /*4450*/  @!P0 EXIT ;  /* 0x000000000000894d */ /* 0x000fea0003800000 */
[----:B0-----:R-:W0:Y:S08]  /*4460*/  LDC.64 R2, c[0x0][0x2d0] ;  /* 0x0000b400ff027b82 */ /* 0x001e300000000a00 */
[----:B------:R-:W5:Y:S08]  /*4470*/  LDC.64 R4, c[0x0][0x2d8] ;  /* 0x0000b600ff047b82 */ /* 0x000f700000000a00 */
[----:B------:R-:W1:Y:S01]  /*4480*/  LDC.64 R6, c[0x0][0x2f0] ;  /* 0x0000bc00ff067b82 */ /* 0x000e620000000a00 */
[----:B0-----:R-:W-:-:S05]  /*4490*/  IMAD.WIDE.U32 R2, R9, 0x10, R2 ;  /* 0x0000001009027825 */ /* 0x001fca00078e0002 */
[----:B------:R-:W-:Y:S01]  /*44a0*/  STG.E.128 desc[UR4][R2.64], R60 ;  /* 0x0000003c02007986 */ /* 0x000fe2000c101d04 */
[----:B-----5:R-:W-:-:S05]  /*44b0*/  IMAD.WIDE.U32 R4, R9, 0x10, R4 ;  /* 0x0000001009047825 */ /* 0x020fca00078e0004 */
[----:B------:R-:W-:Y:S01]  /*44c0*/  STG.E.128 desc[UR4][R4.64], R84 ;  /* 0x0000005404007986 */ /* 0x000fe2000c101d04 */
[----:B-1----:R-:W-:-:S05]  /*44d0*/  IMAD.WIDE.U32 R6, R9, 0x10, R6 ;  /* 0x0000001009067825 */ /* 0x002fca00078e0006 */
[----:B------:R-:W-:Y:S01]  /*44e0*/  STG.E.128 desc[UR4][R6.64], R36 ;  /* 0x0000002406007986 */ /* 0x000fe2000c101d04 */
[----:B------:R-:W-:Y:S05]  /*44f0*/  EXIT ;  /* 0x000000000000794d */ /* 0x000fea0003800000 */
.L_x_9697:
[----:B-----5:R-:W-:Y:S01]  /*4500*/  HFMA2.MMA R147, -RZ, RZ, 0, 9.5367431640625e-07 ;  /* 0x00000010ff937435 */ /* 0x020fe200000001ff */
[----:B------:R-:W-:Y:S02]  /*4510*/  MOV R150, R149 ;  /* 0x0000009500967202 */ /* 0x000fe40000000f00 */
[----:B------:R-:W-:Y:S02]  /*4520*/  MOV R236, 0x1f ;  /* 0x0000001f00ec7802 */ /* 0x000fe40000000f00 */
[----:B------:R-:W-:-:S07]  /*4530*/  MOV R145, 0xffffffff ;  /* 0xffffffff00917802 */ /* 0x000fce0000000f00 */
[----:B------:R-:W-:Y:S05]  /*4540*/  WARPSYNC.COLLECTIVE R145, `(.L_x_9721) ;  /* 0x0000000091087348 */ /* 0x000fea0003c00000 */
[----:B------:R0:W1:Y:S02]  /*4550*/  SHFL.DOWN P6, R193, R150, R147, R236 ;  /* 0x0800009396c17389 */ /* 0x00006400000c00ec */
[----:B01----:R-:W-:Y:S01]  /*4560*/  ENDCOLLECTIVE ;  /* 0x000000000000791b */ /* 0x003fe20003800000 */
.L_x_9721:
[----:B------:R-:W-:Y:S02]  /*4570*/  MOV R150, R148 ;  /* 0x0000009400967202 */ /* 0x000fe40000000f00 */
[----:B------:R-:W-:-:S07]  /*4580*/  MOV R136, R193 ;  /* 0x000000c100887202 */ /* 0x000fce0000000f00 */
[----:B------:R-:W-:Y:S05]  /*4590*/  WARPSYNC.COLLECTIVE R145, `(.L_x_9722) ;  /* 0x0000000091087348 */ /* 0x000fea0003c00000 */
[----:B------:R0:W1:Y:S02]  /*45a0*/  SHFL.DOWN P6, R193, R150, R147, R236 ;  /* 0x0800009396c17389 */ /* 0x00006400000c00ec */
[----:B01----:R-:W-:Y:S01]  /*45b0*/  ENDCOLLECTIVE ;  /* 0x000000000000791b */ /* 0x003fe20003800000 */
.L_x_9722:
[----:B------:R-:W-:Y:S01]  /*45c0*/  FADD.FTZ R136, R136, R149 ;  /* 0x0000009588887221 */ /* 0x000fe20000010000 */
[----:B------:R-:W-:-:S04]  /*45d0*/  HFMA2.MMA R147, -RZ, RZ, 0, 4.76837158203125e-07 ;  /* 0x00000008ff937435 */ /* 0x000fc800000001ff */
[----:B------:R-:W-:Y:S02]  /*45e0*/  MOV R150, R136 ;  /* 0x0000008800967202 */ /* 0x000fe40000000f00 */
[----:B------:R-:W-:-:S07]  /*45f0*/  MOV R137, R193 ;  /* 0x000000c100897202 */ /* 0x000fce0000000f00 */
[----:B------:R-:W-:Y:S05]  /*4600*/  WARPSYNC.COLLECTIVE R145, `(.L_x_9723) ;  /* 0x0000000091087348 */ /* 0x000fea0003c00000 */
[----:B------:R0:W1:Y:S02]  /*4610*/  SHFL.DOWN P6, R193, R150, R147, R236 ;  /* 0x0800009396c17389 */ /* 0x00006400000c00ec */
[----:B01----:R-:W-:Y:S01]  /*4620*/  ENDCOLLECTIVE ;  /* 0x000000000000791b */ /* 0x003fe20003800000 */
.L_x_9723:
[----:B------:R-:W-:-:S05]  /*4630*/  FADD.FTZ R137, R137, R148 ;  /* 0x0000009489897221 */ /* 0x000fca0000010000 */
[----:B------:R-:W-:Y:S02]  /*4640*/  MOV R150, R137 ;  /* 0x0000008900967202 */ /* 0x000fe40000000f00 */
[----:B------:R-:W-:-:S07]  /*4650*/  MOV R139, R193 ;  /* 0x000000c1008b7202 */ /* 0x000fce0000000f00 */
[----:B------:R-:W-:Y:S05]  /*4660*/  WARPSYNC.COLLECTIVE R145, `(.L_x_9724) ;  /* 0x0000000091087348 */ /* 0x000fea0003c00000 */
[----:B------:R0:W1:Y:S02]  /*4670*/  SHFL.DOWN P6, R193, R150, R147, R236 ;  /* 0x0800009396c17389 */ /* 0x00006400000c00ec */
[----:B01----:R-:W-:Y:S01]  /*4680*/  ENDCOLLECTIVE ;  /* 0x000000000000791b */ /* 0x003fe20003800000 */
.L_x_9724:
[----:B------:R-:W-:Y:S01]  /*4690*/  FADD.FTZ R139, R136, R139 ;  /* 0x0000008b888b7221 */ /* 0x000fe20000010000 */
[----:B------:R-:W-:-:S04]  /*46a0*/  HFMA2.MMA R147, -RZ, RZ, 0, 2.384185791015625e-07 ;  /* 0x00000004ff937435 */ /* 0x000fc800000001ff */
[----:B------:R-:W-:Y:S02]  /*46b0*/  MOV R150, R139 ;  /* 0x0000008b00967202 */ /* 0x000fe40000000f00 */
[----:B------:R-:W-:-:S07]  /*46c0*/  MOV R138, R193 ;  /* 0x000000c1008a7202 */ /* 0x000fce0000000f00 */
[----:B------:R-:W-:Y:S05]  /*46d0*/  WARPSYNC.COLLECTIVE R145, `(.L_x_9725) ;  /* 0x0000000091087348 */ /* 0x000fea0003c00000 */
[----:B------:R0:W1:Y:S02]  /*46e0*/  SHFL.DOWN P6, R193, R150, R147, R236 ;  /* 0x0800009396c17389 */ /* 0x00006400000c00ec */
[----:B01----:R-:W-:Y:S01]  /*46f0*/  ENDCOLLECTIVE ;  /* 0x000000000000791b */ /* 0x003fe20003800000 */
.L_x_9725:
[----:B------:R-:W-:-:S05]  /*4700*/  FADD.FTZ R138, R137, R138 ;  /* 0x0000008a898a7221 */ /* 0x000fca0000010000 */
[----:B------:R-:W-:Y:S02]  /*4710*/  MOV R150, R138 ;  /* 0x0000008a00967202 */ /* 0x000fe40000000f00 */
[----:B------:R-:W-:-:S07]  /*4720*/  MOV R140, R193 ;  /* 0x000000c1008c7202 */ /* 0x000fce0000000f00 */
[----:B------:R-:W-:Y:S05]  /*4730*/  WARPSYNC.COLLECTIVE R145, `(.L_x_9726) ;  /* 0x0000000091087348 */ /* 0x000fea0003c00000 */
[----:B------:R0:W1:Y:S02]  /*4740*/  SHFL.DOWN P6, R193, R150, R147, R236 ;  /* 0x0800009396c17389 */ /* 0x00006400000c00ec */
[----:B01----:R-:W-:Y:S01]  /*4750*/  ENDCOLLECTIVE ;  /* 0x000000000000791b */ /* 0x003fe20003800000 */
.L_x_9726:
[----:B------:R-:W-:Y:S01]  /*4760*/  FADD.FTZ R140, R139, R140 ;  /* 0x0000008c8b8c7221 */ /* 0x000fe20000010000 */
[----:B------:R-:W-:-:S04]  /*4770*/  HFMA2.MMA R147, -RZ, RZ, 0, 1.1920928955078125e-07 ;  /* 0x00000002ff937435 */ /* 0x000fc800000001ff */
[----:B------:R-:W-:Y:S02]  /*4780*/  MOV R150, R140 ;  /* 0x0000008c00967202 */ /* 0x000fe40000000f00 */
[----:B------:R-:W-:-:S07]  /*4790*/  MOV R141, R193 ;  /* 0x000000c1008d7202 */ /* 0x000fce0000000f00 */
[----:B------:R-:W-:Y:S05]  /*47a0*/  WARPSYNC.COLLECTIVE R145, `(.L_x_9727) ;  /* 0x0000000091087348 */ /* 0x000fea0003c00000 */
[----:B------:R0:W1:Y:S02]  /*47b0*/  SHFL.DOWN P6, R193, R150, R147, R236 ;  /* 0x0800009396c17389 */ /* 0x00006400000c00ec */
[----:B01----:R-:W-:Y:S01]  /*47c0*/  ENDCOLLECTIVE ;  /* 0x000000000000791b */ /* 0x003fe20003800000 */
.L_x_9727:
[----:B------:R-:W-:-:S05]  /*47d0*/  FADD.FTZ R141, R138, R141 ;  /* 0x0000008d8a8d7221 */ /* 0x000fca0000010000 */
[----:B------:R-:W-:Y:S02]  /*47e0*/  MOV R150, R141 ;  /* 0x0000008d00967202 */ /* 0x000fe40000000f00 */
[----:B------:R-:W-:-:S07]  /*47f0*/  MOV R143, R193 ;  /* 0x000000c1008f7202 */ /* 0x000fce0000000f00 */
[----:B------:R-:W-:Y:S05]  /*4800*/  WARPSYNC.COLLECTIVE R145, `(.L_x_9728) ;  /* 0x0000000091087348 */ /* 0x000fea0003c00000 */
[----:B------:R0:W1:Y:S02]  /*4810*/  SHFL.DOWN P6, R193, R150, R147, R236 ;  /* 0x0800009396c17389 */ /* 0x00006400000c00ec */
[----:B01----:R-:W-:Y:S01]  /*4820*/  ENDCOLLECTIVE ;  /* 0x000000000000791b */ /* 0x003fe20003800000 */
.L_x_9728:
[----:B------:R-:W-:Y:S01]  /*4830*/  FADD.FTZ R143, R140, R143 ;  /* 0x0000008f8c8f7221 */ /* 0x000fe20000010000 */
[----:B------:R-:W-:-:S04]  /*4840*/  HFMA2.MMA R147, -RZ, RZ, 0, 5.9604644775390625e-08 ;  /* 0x00000001ff937435 */ /* 0x000fc800000001ff */
[----:B------:R-:W-:Y:S02]  /*4850*/  MOV R150, R143 ;  /* 0x0000008f00967202 */ /* 0x000fe40000000f00 */
[----:B------:R-:W-:-:S07]  /*4860*/  MOV R142, R193 ;  /* 0x000000c1008e7202 */ /* 0x000fce0000000f00 */
[----:B------:R-:W-:Y:S05]  /*4870*/  WARPSYNC.COLLECTIVE R145, `(.L_x_9729) ;  /* 0x0000000091087348 */ /* 0x000fea0003c00000 */
[----:B------:R0:W1:Y:S02]  /*4880*/  SHFL.DOWN P6, R193, R150, R147, R236 ;  /* 0x0800009396c17389 */ /* 0x00006400000c00ec */
[----:B01----:R-:W-:Y:S01]  /*4890*/  ENDCOLLECTIVE ;  /* 0x000000000000791b */ /* 0x003fe20003800000 */
.L_x_9729:
[----:B------:R-:W-:-:S05]  /*48a0*/  FADD.FTZ R142, R141, R142 ;  /* 0x0000008e8d8e7221 */ /* 0x000fca0000010000 */
[----:B------:R-:W-:Y:S02]  /*48b0*/  MOV R150, R142 ;  /* 0x0000008e00967202 */ /* 0x000fe40000000f00 */
[----:B------:R-:W-:-:S07]  /*48c0*/  MOV R192, R193 ;  /* 0x000000c100c07202 */ /* 0x000fce0000000f00 */
[----:B------:R-:W-:Y:S05]  /*48d0*/  WARPSYNC.COLLECTIVE R145, `(.L_x_9730) ;  /* 0x0000000091087348 */ /* 0x000fea0003c00000 */
[----:B------:R0:W1:Y:S02]  /*48e0*/  SHFL.DOWN P6, R193, R150, R147, R236 ;  /* 0x0800009396c17389 */ /* 0x00006400000c00ec */
[----:B01----:R-:W-:Y:S01]  /*48f0*/  ENDCOLLECTIVE ;  /* 0x000000000000791b */ /* 0x003fe20003800000 */
.L_x_9730:
[----:B------:R-:W-:Y:S05]  /*4900*/  BRA `(.L_x_9731) ;  /* 0xffffffd8004c7947 */ /* 0x000fea000383ffff */
.L_x_9732:
        /* <DEDUP_REMOVED lines=15> */
.L_x_11433:


//--------------------- .text._ZN10layer_norm13ln_bwd_kernelINS_13Kernel_traitsI6__halfffffjLj6144ELj1ELj1ELj8ELj16ENS_18Kernel_traits_baseILj6144ES2_ffffjLj256EEEEELb1ELb1ELb0ELb1EEEvNS_9BwdParamsE --------------------------
	.section	.text._ZN10layer_norm13ln_bwd_kernelINS_13Kernel_traitsI6__halfffffjLj6144ELj1ELj1ELj8ELj16ENS_18Kernel_traits_baseILj6144ES2_ffffjLj256EEEEELb1ELb1ELb0ELb1EEEvNS_9BwdParamsE,"ax",@progbits
	.align	128
        .global         _ZN10layer_norm13ln_bwd_kernelINS_13Kernel_traitsI6__halfffffjLj6144ELj1ELj1ELj8ELj16ENS_18Kernel_traits_baseILj6144ES2_ffffjLj256EEEEELb1ELb1ELb0ELb1EEEvNS_9BwdParamsE
        .type           _ZN10layer_norm13ln_bwd_kernelINS_13Kernel_traitsI6__halfffffjLj6144ELj1ELj1ELj8ELj16ENS_18Kernel_traits_baseILj6144ES2_ffffjLj256EEEEELb1ELb1ELb0ELb1EEEvNS_9BwdParamsE,@function
        .size           _ZN10layer_norm13ln_bwd_kernelINS_13Kernel_traitsI6__halfffffjLj6144ELj1ELj1ELj8ELj16ENS_18Kernel_traits_baseILj6144ES2_ffffjLj256EEEEELb1ELb1ELb0ELb1EEEvNS_9BwdParamsE,(.L_x_11434 - _ZN10layer_norm13ln_bwd_kernelINS_13Kernel_traitsI6__halfffffjLj6144ELj1ELj1ELj8ELj16ENS_18Kernel_traits_baseILj6144ES2_ffffjLj256EEEEELb1ELb1ELb0ELb1EEEvNS_9BwdParamsE)
        .other          _ZN10layer_norm13ln_bwd_kernelINS_13Kernel_traitsI6__halfffffjLj6144ELj1ELj1ELj8ELj16ENS_18Kernel_traits_baseILj6144ES2_ffffjLj256EEEEELb1ELb1ELb0ELb1EEEvNS_9BwdParamsE,@"STO_CUDA_ENTRY STV_DEFAULT"
_ZN10layer_norm13ln_bwd_kernelINS_13Kernel_traitsI6__halfffffjLj6144ELj1ELj1ELj8ELj16ENS_18Kernel_traits_baseILj6144ES2_ffffjLj256EEEEELb1ELb1ELb0ELb1EEEvNS_9BwdParamsE:
.text._ZN10layer_norm13ln_bwd_kernelINS_13Kernel_traitsI6__halfffffjLj6144ELj1ELj1ELj8ELj16ENS_18Kernel_traits_baseILj6144ES2_ffffjLj256EEEEELb1ELb1ELb0ELb1EEEvNS_9BwdParamsE:
        /* <DEDUP_REMOVED lines=52> */
.L_x_9733:
        /* <DEDUP_REMOVED lines=103> */
[----:B------:R-:W-:-:S02]  /*09b0*/  CS2R R16, SRZ ;  /* 0x0000000000107805 */ /* 0x000fc4000001ff00 */
[----:B------:R-:W-:Y:S02]  /*09c0*/  CS2R R14, SRZ ;  /* 0x00000000000e7805 */ /* 0x000fe4000001ff00 */
[----:B------:R-:W-:Y:S02]  /*09d0*/  CS2R R12, SRZ ;  /* 0x00000000000c7805 */ /* 0x000fe4000001ff00 */
[----:B------:R-:W-:Y:S02]  /*09e0*/  CS2R R10, SRZ ;  /* 0x00000000000a7805 */ /* 0x000fe4000001ff00 */
[----:B------:R-:W-:Y:S02]  /*09f0*/  CS2R R8, SRZ ;  /* 0x0000000000087805 */ /* 0x000fe4000001ff00 */
[----:B------:R-:W-:Y:S01]  /*0a00*/  CS2R R6, SRZ ;  /* 0x0000000000067805 */ /* 0x000fe2000001ff00 */
        /* <DEDUP_REMOVED lines=24> */
.L_x_9736:
        /* <DEDUP_REMOVED lines=12> */
[C-C-:B-1----:R-:W-:Y:S01]  /*0c50*/  IMAD.WIDE.U32 R72, R223.reuse, 0x10, R112.reuse ;  /* 0x00000010df487825 */ /* 0x142fe200078e0070 */
[----:B------:R-:W-:Y:S01]  /*0c60*/  IADD3 R209, R223, 0x200, RZ ;  /* 0x00000200dfd17810 */ /* 0x000fe20007ffe0ff */
[----:B------:R-:W0:Y:S02]  /*0c70*/  LDC.64 R154, c[0x0][0x2c8] ;  /* 0x0000b200ff9a7b82 */ /* 0x000e240000000a00 */
[----:B------:R-:W-:Y:S02]  /*0c80*/  IMAD.WIDE.U32 R80, R211, 0x10, R112 ;  /* 0x00000010d3507825 */ /* 0x000fe400078e0070 */
[----:B------:R-:W4:Y:S02]  /*0c90*/  LDG.E.128 R72, desc[UR4][R72.64] ;  /* 0x0000000448487981 */ /* 0x000f24000c1e1d00 */
[----:B--2---:R-:W-:Y:S02]  /*0ca0*/  IMAD.WIDE R204, R203, 0x4, R204 ;  /* 0x00000004cbcc7825 */ /* 0x004fe400078e02cc */
[----:B------:R-:W2:Y:S01]  /*0cb0*/  LDG.E.128 R80, desc[UR4][R80.64] ;  /* 0x0000000450507981 */ /* 0x000ea2000c1e1d00 */
[----:B------:R-:W1:Y:S01]  /*0cc0*/  @P0 LDC.64 R164, c[0x0][0x270] ;  /* 0x00009c00ffa40b82 */ /* 0x000e620000000a00 */
[----:B------:R-:W-:-:S02]  /*0cd0*/  IMAD.WIDE.U32 R88, R209, 0x10, R112 ;  /* 0x00000010d1587825 */ /* 0x000fc400078e0070 */
[----:B------:R3:W2:Y:S02]  /*0ce0*/  LDG.E R204, desc[UR4][R204.64] ;  /* 0x00000004cccc7981 */ /* 0x0006a4000c1e1900 */
[--C-:B---3--:R-:W-:Y:S02]  /*0cf0*/  IMAD.WIDE.U32 R76, R223, 0x10, R116.reuse ;  /* 0x00000010df4c7825 */ /* 0x108fe400078e0074 */
[----:B------:R-:W3:Y:S01]  /*0d00*/  LDG.E.128 R88, desc[UR4][R88.64] ;  /* 0x0000000458587981 */ /* 0x000ee2000c1e1d00 */
[----:B------:R-:W1:Y:S03]  /*0d10*/  LDC.64 R228, c[0x0][0x240] ;  /* 0x00009000ffe47b82 */ /* 0x000e660000000a00 */
[----:B------:R-:W3:Y:S01]  /*0d20*/  LDG.E.128 R76, desc[UR4][R76.64] ;  /* 0x000000044c4c7981 */ /* 0x000ee2000c1e1d00 */
[----:B------:R-:W-:Y:S01]  /*0d30*/  IMAD.WIDE.U32 R84, R211, 0x10, R116 ;  /* 0x00000010d3547825 */ /* 0x000fe200078e0074 */
[----:B------:R-:W-:-:S02]  /*0d40*/  IADD3 R207, R223, 0x300, RZ ;  /* 0x00000300dfcf7810 */ /* 0x000fc40007ffe0ff */
[----:B------:R-:W-:-:S03]  /*0d50*/  IADD3 R205, R223, 0x400, RZ ;  /* 0x00000400dfcd7810 */ /* 0x000fc60007ffe0ff */
[----:B------:R-:W3:Y:S01]  /*0d60*/  LDG.E.128 R84, desc[UR4][R84.64] ;  /* 0x0000000454547981 */ /* 0x000ee2000c1e1d00 */
[----:B------:R-:W-:-:S04]  /*0d70*/  IMAD.WIDE.U32 R96, R207, 0x10, R112 ;  /* 0x00000010cf607825 */ /* 0x000fc800078e0070 */
[----:B------:R-:W-:Y:S02]  /*0d80*/  IMAD.WIDE.U32 R104, R205, 0x10, R112 ;  /* 0x00000010cd687825 */ /* 0x000fe400078e0070 */
[----:B------:R-:W3:Y:S02]  /*0d90*/  LDG.E.128 R96, desc[UR4][R96.64] ;  /* 0x0000000460607981 */ /* 0x000ee4000c1e1d00 */
[--C-:B------:R-:W-:Y:S02]  /*0da0*/  IMAD.WIDE.U32 R100, R207, 0x10, R116.reuse ;  /* 0x00000010cf647825 */ /* 0x100fe400078e0074 */
[----:B------:R-:W3:Y:S02]  /*0db0*/  LDG.E.128 R104, desc[UR4][R104.64] ;  /* 0x0000000468687981 */ /* 0x000ee4000c1e1d00 */
[--C-:B------:R-:W-:Y:S02]  /*0dc0*/  IMAD.WIDE.U32 R92, R209, 0x10, R116.reuse ;  /* 0x00000010d15c7825 */ /* 0x100fe400078e0074 */
[----:B------:R-:W3:Y:S04]  /*0dd0*/  LDG.E.128 R100, desc[UR4][R100.64] ;  /* 0x0000000464647981 */ /* 0x000ee8000c1e1d00 */
[----:B------:R-:W3:Y:S01]  /*0de0*/  LDG.E.128 R92, desc[UR4][R92.64] ;  /* 0x000000045c5c7981 */ /* 0x000ee2000c1e1d00 */
[----:B------:R-:W-:Y:S01]  /*0df0*/  IMAD.WIDE.U32 R108, R205, 0x10, R116 ;  /* 0x00000010cd6c7825 */ /* 0x000fe200078e0074 */
[----:B------:R-:W-:-:S05]  /*0e00*/  IADD3 R168, R223, 0x500, RZ ;  /* 0x00000500dfa87810 */ /* 0x000fca0007ffe0ff */
[----:B------:R-:W3:Y:S01]  /*0e10*/  LDG.E.128 R108, desc[UR4][R108.64] ;  /* 0x000000046c6c7981 */ /* 0x000ee2000c1e1d00 */
[----:B------:R-:W-:-:S04]  /*0e20*/  IMAD.WIDE.U32 R112, R168, 0x10, R112 ;  /* 0x00000010a8707825 */ /* 0x000fc800078e0070 */
[----:B------:R-:W-:Y:S02]  /*0e30*/  IMAD.WIDE.U32 R116, R168, 0x10, R116 ;  /* 0x00000010a8747825 */ /* 0x000fe400078e0074 */
[----:B------:R-:W3:Y:S04]  /*0e40*/  LDG.E.128 R112, desc[UR4][R112.64] ;  /* 0x0000000470707981 */ /* 0x000ee8000c1e1d00 */
[----:B------:R-:W3:Y:S01]  /*0e50*/  LDG.E.128 R116, desc[UR4][R116.64] ;  /* 0x0000000474747981 */ /* 0x000ee2000c1e1d00 */
[----:B0-----:R-:W-:-:S04]  /*0e60*/  ISETP.NE.U32.AND P1, PT, R154, RZ, PT ;  /* 0x000000ff9a00720c */ /* 0x001fc80003f25070 */
[----:B------:R-:W-:Y:S02]  /*0e70*/  ISETP.NE.AND.EX P1, PT, R155, RZ, PT, P1 ;  /* 0x000000ff9b00720c */ /* 0x000fe40003f25310 */
[----:B------:R-:W-:Y:S02]  /*0e80*/  SHF.R.S32.HI R206, RZ, 0x1f, R203 ;  /* 0x0000001fffce7819 */ /* 0x000fe400000114cb */
[----:B-1----:R-:W-:-:S09]  /*0e90*/  @P0 LEA R238, P2, R203, R164, 0x2 ;  /* 0x000000a4cbee0211 */ /* 0x002fd200078410ff */
[----:B------:R-:W0:Y:S01]  /*0ea0*/  @P1 LDC.64 R224, c[0x0][0x2c8] ;  /* 0x0000b200ffe01b82 */ /* 0x000e220000000a00 */
[----:B------:R-:W-:Y:S02]  /*0eb0*/  @P0 LEA.HI.X R239, R203, R165, R206, 0x2, P2 ;  /* 0x000000a5cbef0211 */ /* 0x000fe400010f14ce */
[----:B------:R-:W-:Y:S01]  /*0ec0*/  ISETP.NE.AND P2, PT, RZ, UR9, PT ;  /* 0x00000009ff007c0c */ /* 0x000fe2000bf45270 */
[----:B------:R-:W-:-:S04]  /*0ed0*/  IMAD.WIDE.U32 R240, R211, 0x4, R228 ;  /* 0x00000004d3f07825 */ /* 0x000fc800078e00e4 */
[--C-:B------:R-:W-:Y:S01]  /*0ee0*/  IMAD.WIDE.U32 R230, R223, 0x4, R228.reuse ;  /* 0x00000004dfe67825 */ /* 0x100fe200078e00e4 */
[----:B------:R-:W1:Y:S01]  /*0ef0*/  @P1 LDC.64 R214, c[0x0][0x2c8] ;  /* 0x0000b200ffd61b82 */ /* 0x000e620000000a00 */
[----:B------:R-:W5:Y:S02]  /*0f00*/  LDG.E R212, desc[UR4][R240.64] ;  /* 0x00000004f0d47981 */ /* 0x000f64000c1e1900 */
[--C-:B------:R-:W-:Y:S01]  /*0f10*/  IMAD.WIDE.U32 R236, R209, 0x4, R228.reuse ;  /* 0x00000004d1ec7825 */ /* 0x100fe200078e00e4 */
[----:B------:R-:W-:Y:S01]  /*0f20*/  LOP3.LUT P4, RZ, R213, 0xff, RZ, 0xc0, !PT ;  /* 0x000000ffd5ff7812 */ /* 0x000fe2000788c0ff */
[----:B------:R-:W5:Y:S02]  /*0f30*/  LDG.E R230, desc[UR4][R230.64] ;  /* 0x00000004e6e67981 */ /* 0x000f64000c1e1900 */
[--C-:B------:R-:W-:Y:S01]  /*0f40*/  IMAD.WIDE.U32 R234, R207, 0x4, R228.reuse ;  /* 0x00000004cfea7825 */ /* 0x100fe200078e00e4 */
[----:B------:R-:W1:Y:S01]  /*0f50*/  @P1 LDC.64 R220, c[0x0][0x2c8] ;  /* 0x0000b200ffdc1b82 */ /* 0x000e620000000a00 */
[----:B------:R4:W5:Y:S02]  /*0f60*/  LDG.E R210, desc[UR4][R236.64] ;  /* 0x00000004ecd27981 */ /* 0x000964000c1e1900 */
[----:B------:R-:W-:-:S02]  /*0f70*/  IMAD.WIDE.U32 R232, R205, 0x4, R228 ;  /* 0x00000004cde87825 */ /* 0x000fc400078e00e4 */
[----:B------:R-:W5:Y:S02]  /*0f80*/  LDG.E R208, desc[UR4][R234.64] ;  /* 0x00000004ead07981 */ /* 0x000f64000c1e1900 */
[C---:B------:R-:W-:Y:S01]  /*0f90*/  IMAD.WIDE.U32 R228, R168.reuse, 0x4, R228 ;  /* 0x00000004a8e47825 */ /* 0x040fe200078e00e4 */
[----:B------:R-:W1:Y:S03]  /*0fa0*/  @P1 LDC.64 R226, c[0x0][0x2c8] ;  /* 0x0000b200ffe21b82 */ /* 0x000e660000000a00 */
[----:B0-----:R-:W-:Y:S01]  /*0fb0*/  @P1 IMAD.WIDE.U32 R224, R211, 0x10, R224 ;  /* 0x00000010d3e01825 */ /* 0x001fe200078e00e0 */
[----:B------:R0:W5:Y:S04]  /*0fc0*/  LDG.E R164, desc[UR4][R228.64] ;  /* 0x00000004e4a47981 */ /* 0x000168000c1e1900 */
[----:B------:R3:W5:Y:S01]  /*0fd0*/  @P1 LDG.E.128 R48, desc[UR4][R224.64] ;  /* 0x00000004e0301981 */ /* 0x000762000c1e1d00 */
[----:B-1----:R-:W-:Y:S01]  /*0fe0*/  @P1 IMAD.WIDE.U32 R214, R168, 0x10, R214 ;  /* 0x00000010a8d61825 */ /* 0x002fe200078e00d6 */
[----:B------:R-:W-:Y:S01]  /*0ff0*/  MOV R165, 0x3f800000 ;  /* 0x3f80000000a57802 */ /* 0x000fe20000000f00 */
[----:B------:R-:W1:Y:S01]  /*1000*/  @P1 LDC.64 R216, c[0x0][0x2c8] ;  /* 0x0000b200ffd81b82 */ /* 0x000e620000000a00 */
[----:B------:R3:W5:Y:S04]  /*1010*/  LDG.E R206, desc[UR4][R232.64] ;  /* 0x00000004e8ce7981 */ /* 0x000768000c1e1900 */
[----:B------:R3:W5:Y:S01]  /*1020*/  @P1 LDG.E.128 R64, desc[UR4][R214.64] ;  /* 0x00000004d6401981 */ /* 0x000762000c1e1d00 */
[----:B------:R-:W-:-:S02]  /*1030*/  @P1 IMAD.WIDE.U32 R220, R209, 0x10, R220 ;  /* 0x00000010d1dc1825 */ /* 0x000fc400078e00dc */
[----:B------:R-:W0:Y:S01]  /*1040*/  @P1 LDC.64 R218, c[0x0][0x2c8] ;  /* 0x0000b200ffda1b82 */ /* 0x000e220000000a00 */
[----:B------:R3:W5:Y:S01]  /*1050*/  @P0 LDG.E R165, desc[UR4][R238.64] ;  /* 0x00000004eea50981 */ /* 0x000762000c1e1900 */
[----:B------:R-:W-:-:S03]  /*1060*/  @P1 IMAD.WIDE.U32 R226, R223, 0x10, R226 ;  /* 0x00000010dfe21825 */ /* 0x000fc600078e00e2 */
[----:B------:R3:W5:Y:S04]  /*1070*/  @P1 LDG.E.128 R52, desc[UR4][R220.64] ;  /* 0x00000004dc341981 */ /* 0x000768000c1e1d00 */
[----:B------:R3:W5:Y:S01]  /*1080*/  @P1 LDG.E.128 R44, desc[UR4][R226.64] ;  /* 0x00000004e22c1981 */ /* 0x000762000c1e1d00 */
[----:B-1----:R-:W-:-:S05]  /*1090*/  @P1 IMAD.WIDE.U32 R216, R205, 0x10, R216 ;  /* 0x00000010cdd81825 */ /* 0x002fca00078e00d8 */
[----:B------:R1:W5:Y:S01]  /*10a0*/  @P1 LDG.E.128 R60, desc[UR4][R216.64] ;  /* 0x00000004d83c1981 */ /* 0x000362000c1e1d00 */
[----:B0-----:R-:W-:-:S05]  /*10b0*/  @P1 IMAD.WIDE.U32 R218, R207, 0x10, R218 ;  /* 0x00000010cfda1825 */ /* 0x001fca00078e00da */
[----:B------:R0:W5:Y:S01]  /*10c0*/  @P1 LDG.E.128 R56, desc[UR4][R218.64] ;  /* 0x00000004da381981 */ /* 0x000162000c1e1d00 */
[----:B------:R-:W-:Y:S01]  /*10d0*/  UMOV UR6, 0xffffffff ;  /* 0xffffffff00067882 */ /* 0x000fe20000000000 */
[----:B------:R-:W-:Y:S02]  /*10e0*/  LOP3.LUT P1, RZ, R133, 0x1f, RZ, 0xc0, !PT ;  /* 0x0000001f85ff7812 */ /* 0x000fe4000782c0ff */
[----:B----4-:R-:W-:-:S05]  /*10f0*/  FSEL R247, R247, RZ, !P2 ;  /* 0x000000fff7f77208 */ /* 0x010fca0005000000 */
[C---:B------:R-:W-:Y:S01]  /*1100*/  FADD.FTZ R73, -R247.reuse, R73 ;  /* 0x00000049f7497221 */ /* 0x040fe20000010100 */
[----:B------:R-:W-:-:S03]  /*1110*/  FADD.FTZ R237, -R247, R72 ;  /* 0x00000048f7ed7221 */ /* 0x000fc60000010100 */
[C---:B--2---:R-:W-:Y:S01]  /*1120*/  FMUL.FTZ R241, R204.reuse, R73 ;  /* 0x00000049ccf17220 */ /* 0x044fe20000410000 */
[----:B------:R-:W-:Y:S01]  /*1130*/  FADD.FTZ R73, -R247, R80 ;  /* 0x00000050f7497221 */ /* 0x000fe20000010100 */
[----:B------:R-:W-:-:S03]  /*1140*/  FMUL.FTZ R237, R204, R237 ;  /* 0x000000edcced7220 */ /* 0x000fc60000410000 */
[----:B------:R-:W-:Y:S01]  /*1150*/  FMUL.FTZ R228, R204, R73 ;  /* 0x00000049cce47220 */ /* 0x000fe20000410000 */
[----:B---3--:R-:W-:Y:S01]  /*1160*/  FADD.FTZ R73, -R247, R90 ;  /* 0x0000005af7497221 */ /* 0x008fe20000010100 */
[----:B------:R-:W-:Y:S01]  /*1170*/  FMUL.FTZ R244, R201, R76 ;  /* 0x0000004cc9f47220 */ /* 0x000fe20000410000 */
[----:B------:R-:W-:Y:S02]  /*1180*/  FMUL.FTZ R246, R202, R77 ;  /* 0x0000004dcaf67220 */ /* 0x000fe40000410000 */
[C---:B------:R-:W-:Y:S01]  /*1190*/  FMUL.FTZ R224, R204.reuse, R73 ;  /* 0x00000049cce07220 */ /* 0x040fe20000410000 */
[----:B------:R-:W-:Y:S01]  /*11a0*/  FADD.FTZ R213, -R247, R74 ;  /* 0x0000004af7d57221 */ /* 0x000fe20000010100 */
[----:B------:R-:W-:Y:S01]  /*11b0*/  FADD.FTZ R73, RZ, R244 ;  /* 0x000000f4ff497221 */ /* 0x000fe20000010000 */
[----:B------:R-:W-:Y:S01]  /*11c0*/  FFMA.FTZ R72, R237, R244, RZ ;  /* 0x000000f4ed487223 */ /* 0x000fe200000100ff */
[----:B------:R-:W-:Y:S01]  /*11d0*/  FMUL.FTZ R243, R199, R78 ;  /* 0x0000004ec7f37220 */ /* 0x000fe20000410000 */
[----:B------:R-:W-:Y:S01]  /*11e0*/  FADD.FTZ R75, -R247, R75 ;  /* 0x0000004bf74b7221 */ /* 0x000fe20000010100 */
[----:B------:R-:W-:Y:S01]  /*11f0*/  FADD.FTZ R74, R73, R246 ;  /* 0x000000f6494a7221 */ /* 0x000fe20000010000 */
[----:B------:R-:W-:Y:S01]  /*1200*/  FMUL.FTZ R240, R204, R213 ;  /* 0x000000d5ccf07220 */ /* 0x000fe20000410000 */
[----:B------:R-:W-:Y:S01]  /*1210*/  FFMA.FTZ R73, R241, R246, R72 ;  /* 0x000000f6f1497223 */ /* 0x000fe20000010048 */
[----:B------:R-:W-:Y:S01]  /*1220*/  FMUL.FTZ R245, R200, R79 ;  /* 0x0000004fc8f57220 */ /* 0x000fe20000410000 */
[----:B------:R-:W-:Y:S01]  /*1230*/  FADD.FTZ R81, -R247, R81 ;  /* 0x00000051f7517221 */ /* 0x000fe20000010100 */
        /* <DEDUP_REMOVED lines=8> */
[C---:B------:R-:W-:Y:S01]  /*12c0*/  FADD.FTZ R233, -R247.reuse, R82 ;  /* 0x00000052f7e97221 */ /* 0x040fe20000010100 */
        /* <DEDUP_REMOVED lines=9> */
[----:B------:R-:W-:Y:S01]  /*1360*/  FADD.FTZ R75, -R247, R104 ;  /* 0x00000068f74b7221 */ /* 0x000fe20000010100 */
[----:B------:R-:W-:Y:S01]  /*1370*/  FMUL.FTZ R239, R196, R87 ;  /* 0x00000057c4ef7220 */ /* 0x000fe20000410000 */
[----:B------:R-:W-:Y:S01]  /*1380*/  FADD.FTZ R74, R73, R238 ;  /* 0x000000ee494a7221 */ /* 0x000fe20000010000 */
[----:B------:R-:W-:Y:S01]  /*1390*/  FMUL.FTZ R234, R204, R83 ;  /* 0x00000053ccea7220 */ /* 0x000fe20000410000 */
[----:B------:R-:W-:Y:S01]  /*13a0*/  FADD.FTZ R221, -R247, R88 ;  /* 0x00000058f7dd7221 */ /* 0x000fe20000010100 */
        /* <DEDUP_REMOVED lines=16> */
[C---:B------:R-:W-:Y:S01]  /*14b0*/  FADD.FTZ R91, -R247.reuse, R91 ;  /* 0x0000005bf75b7221 */ /* 0x040fe20000010100 */
[----:B------:R-:W-:Y:S01]  /*14c0*/  FFMA.FTZ R73, R222, R227, R73 ;  /* 0x000000e3de497223 */ /* 0x000fe20000010049 */
[----:B------:R-:W-:Y:S01]  /*14d0*/  FMUL.FTZ R232, R192, R95 ;  /* 0x0000005fc0e87220 */ /* 0x000fe20000410000 */
[----:B------:R-:W-:Y:S01]  /*14e0*/  FADD.FTZ R75, R72, R229 ;  /* 0x000000e5484b7221 */ /* 0x000fe20000010000 */
[----:B------:R-:W-:Y:S01]  /*14f0*/  FMUL.FTZ R225, R204, R91 ;  /* 0x0000005bcce17220 */ /* 0x000fe20000410000 */
[----:B------:R-:W-:Y:S01]  /*1500*/  FADD.FTZ R213, -R247, R96 ;  /* 0x00000060f7d57221 */ /* 0x000fe20000010100 */
[----:B------:R-:W-:Y:S01]  /*1510*/  FFMA.FTZ R72, R224, R229, R73 ;  /* 0x000000e5e0487223 */ /* 0x000fe20000010049 */
[----:B-1----:R-:W-:Y:S01]  /*1520*/  FMUL.FTZ R216, R189, R100 ;  /* 0x00000064bdd87220 */ /* 0x002fe20000410000 */
        /* <DEDUP_REMOVED lines=8> */
[----:B------:R-:W-:Y:S01]  /*15b0*/  FADD.FTZ R99, -R247, R99 ;  /* 0x00000063f7637221 */ /* 0x000fe20000010100 */
[----:B------:R-:W-:-:S02]  /*15c0*/  FADD.FTZ R75, R72, R217 ;  /* 0x000000d9484b7221 */ /* 0x000fc40000010000 */
[----:B------:R-:W-:Y:S01]  /*15d0*/  FFMA.FTZ R74, R214, R217, R73 ;  /* 0x000000d9d64a7223 */ /* 0x000fe20000010049 */
[----:B0-----:R-:W-:Y:S01]  /*15e0*/  FMUL.FTZ R219, R204, R99 ;  /* 0x00000063ccdb7220 */ /* 0x001fe20000410000 */
[----:B------:R-:W-:Y:S01]  /*15f0*/  FMUL.FTZ R218, R188, R103 ;  /* 0x00000067bcda7220 */ /* 0x000fe20000410000 */
[----:B------:R-:W-:Y:S01]  /*1600*/  FADD.FTZ R75, R75, R220 ;  /* 0x000000dc4b4b7221 */ /* 0x000fe20000010000 */
[----:B------:R-:W-:Y:S01]  /*1610*/  FFMA.FTZ R74, R215, R220, R74 ;  /* 0x000000dcd74a7223 */ /* 0x000fe2000001004a */
[C---:B------:R-:W-:Y:S01]  /*1620*/  FADD.FTZ R22, R103.reuse, R22 ;  /* 0x0000001667167221 */ /* 0x040fe20000010000 */
[----:B------:R-:W-:Y:S01]  /*1630*/  FFMA.FTZ R6, R103, R219, R6 ;  /* 0x000000db67067223 */ /* 0x000fe20000010006 */
[C---:B------:R-:W-:Y:S01]  /*1640*/  FADD.FTZ R143, R78.reuse, R143 ;  /* 0x0000008f4e8f7221 */ /* 0x040fe20000010000 */
[----:B------:R-:W-:Y:S01]  /*1650*/  FFMA.FTZ R145, R78, R240, R145 ;  /* 0x000000f04e917223 */ /* 0x000fe20000010091 */
[----:B------:R-:W-:Y:S01]  /*1660*/  FADD.FTZ R103, -R247, R105 ;  /* 0x00000069f7677221 */ /* 0x000fe20000010100 */
[----:B------:R-:W-:Y:S01]  /*1670*/  FMUL.FTZ R105, R185, R108 ;  /* 0x0000006cb9697220 */ /* 0x000fe20000410000 */
[----:B------:R-:W-:Y:S01]  /*1680*/  FADD.FTZ R78, R75, R218 ;  /* 0x000000da4b4e7221 */ /* 0x000fe20000010000 */
[----:B------:R-:W-:Y:S01]  /*1690*/  FFMA.FTZ R75, R219, R218, R74 ;  /* 0x000000dadb4b7223 */ /* 0x000fe2000001004a */
[C---:B------:R-:W-:Y:S01]  /*16a0*/  FADD.FTZ R146, R77.reuse, R146 ;  /* 0x000000924d927221 */ /* 0x040fe20000010000 */
[----:B------:R-:W-:Y:S01]  /*16b0*/  FFMA.FTZ R148, R77, R241, R148 ;  /* 0x000000f14d947223 */ /* 0x000fe20000010094 */
[C---:B------:R-:W-:Y:S01]  /*16c0*/  FADD.FTZ R142, R79.reuse, R142 ;  /* 0x0000008e4f8e7221 */ /* 0x040fe20000010000 */
[----:B------:R-:W-:Y:S01]  /*16d0*/  FFMA.FTZ R144, R79, R242, R144 ;  /* 0x000000f24f907223 */ /* 0x000fe20000010090 */
[C---:B------:R-:W-:Y:S01]  /*16e0*/  FADD.FTZ R77, -R247.reuse, R106 ;  /* 0x0000006af74d7221 */ /* 0x040fe20000010100 */
[----:B------:R-:W-:Y:S01]  /*16f0*/  FADD.FTZ R79, -R247, R107 ;  /* 0x0000006bf74f7221 */ /* 0x000fe20000010100 */
[----:B------:R-:W-:Y:S01]  /*1700*/  FMUL.FTZ R106, R186, R109 ;  /* 0x0000006dba6a7220 */ /* 0x000fe20000410000 */
[----:B------:R-:W-:Y:S01]  /*1710*/  FADD.FTZ R73, R78, R105 ;  /* 0x000000694e497221 */ /* 0x000fe20000010000 */
[----:B------:R-:W-:Y:S01]  /*1720*/  FMUL.FTZ R103, R204, R103 ;  /* 0x00000067cc677220 */ /* 0x000fe20000410000 */
[----:B------:R-:W-:Y:S01]  /*1730*/  FFMA.FTZ R74, R102, R105, R75 ;  /* 0x00000069664a7223 */ /* 0x000fe2000001004b */
[C---:B------:R-:W-:Y:S01]  /*1740*/  FADD.FTZ R27, R108.reuse, R27 ;  /* 0x0000001b6c1b7221 */ /* 0x040fe20000010000 */
[----:B------:R-:W-:Y:S01]  /*1750*/  FFMA.FTZ R11, R108, R102, R11 ;  /* 0x000000666c0b7223 */ /* 0x000fe2000001000b */
[C---:B------:R-:W-:Y:S01]  /*1760*/  FMUL.FTZ R108, R204.reuse, R79 ;  /* 0x0000004fcc6c7220 */ /* 0x040fe20000410000 */
        /* <DEDUP_REMOVED lines=8> */
[----:B------:R-:W-:Y:S01]  /*17f0*/  FADD.FTZ R77, -R247, R112 ;  /* 0x00000070f74d7221 */ /* 0x000fe20000010100 */
[----:B------:R-:W-:Y:S01]  /*1800*/  FFMA.FTZ R73, R104, R107, R73 ;  /* 0x0000006b68497223 */ /* 0x000fe20000010049 */
[C---:B------:R-:W-:Y:S01]  /*1810*/  FADD.FTZ R21, R94.reuse, R21 ;  /* 0x000000155e157221 */ /* 0x040fe20000010000 */
[----:B------:R-:W-:Y:S01]  /*1820*/  FFMA.FTZ R5, R94, R224, R5 ;  /* 0x000000e05e057223 */ /* 0x000fe20000010005 */
[C---:B------:R-:W-:Y:S01]  /*1830*/  FADD.FTZ R18, R95.reuse, R18 ;  /* 0x000000125f127221 */ /* 0x040fe20000010000 */
[----:B------:R-:W-:Y:S01]  /*1840*/  FFMA.FTZ R2, R95, R225, R2 ;  /* 0x000000e15f027223 */ /* 0x000fe20000010002 */
[----:B------:R-:W-:Y:S01]  /*1850*/  FMUL.FTZ R97, R181, R116 ;  /* 0x00000074b5617220 */ /* 0x000fe20000410000 */
[----:B------:R-:W-:Y:S01]  /*1860*/  FADD.FTZ R78, R78, R111 ;  /* 0x0000006f4e4e7221 */ /* 0x000fe20000010000 */
[C---:B------:R-:W-:Y:S01]  /*1870*/  FADD.FTZ R95, -R247.reuse, R113 ;  /* 0x00000071f75f7221 */ /* 0x040fe20000010100 */
[----:B------:R-:W-:Y:S01]  /*1880*/  FMUL.FTZ R94, R204, R77 ;  /* 0x0000004dcc5e7220 */ /* 0x000fe20000410000 */
        /* <DEDUP_REMOVED lines=8> */
[----:B------:R-:W-:Y:S01]  /*1910*/  FADD.FTZ R78, R73, R96 ;  /* 0x00000060494e7221 */ /* 0x000fe20000010000 */
[----:B------:R-:W-:Y:S01]  /*1920*/  FADD.FTZ R115, -R247, R115 ;  /* 0x00000073f7737221 */ /* 0x000fe20000010100 */
[----:B------:R-:W-:Y:S01]  /*1930*/  SHF.R.U32.HI R72, RZ, 0x5, R133 ;  /* 0x00000005ff487819 */ /* 0x000fe20000011685 */
[----:B------:R-:W-:Y:S01]  /*1940*/  FMUL.FTZ R98, R204, R79 ;  /* 0x0000004fcc627220 */ /* 0x000fe20000410000 */
[----:B------:R-:W-:Y:S01]  /*1950*/  FMUL.FTZ R101, R179, R118 ;  /* 0x00000076b3657220 */ /* 0x000fe20000410000 */
[----:B------:R-:W-:Y:S01]  /*1960*/  FFMA.FTZ R73, R95, R96, R74 ;  /* 0x000000605f497223 */ /* 0x000fe2000001004a */
[C---:B------:R-:W-:Y:S01]  /*1970*/  FADD.FTZ R147, R76.reuse, R147 ;  /* 0x000000934c937221 */ /* 0x040fe20000010000 */
[----:B------:R-:W-:Y:S01]  /*1980*/  FFMA.FTZ R149, R76, R237, R149 ;  /* 0x000000ed4c957223 */ /* 0x000fe20000010095 */
[C---:B------:R-:W-:Y:S01]  /*1990*/  FADD.FTZ R23, R100.reuse, R23 ;  /* 0x0000001764177221 */ /* 0x040fe20000010000 */
[----:B------:R-:W-:Y:S01]  /*19a0*/  FFMA.FTZ R7, R100, R213, R7 ;  /* 0x000000d564077223 */ /* 0x000fe20000010007 */
[----:B------:R-:W-:Y:S01]  /*19b0*/  LOP3.LUT R76, R72, 0x7fffff8, RZ, 0xc0, !PT ;  /* 0x07fffff8484c7812 */ /* 0x000fe200078ec0ff */
        /* <DEDUP_REMOVED lines=50> */
.L_x_9747:
[----:B------:R-:W3:Y:S01]  /*1ce0*/  S2R R80, SR_CgaCtaId ;  /* 0x0000000000507919 */ /* 0x000ee20000008800 */
[----:B------:R-:W-:Y:S01]  /*1cf0*/  MOV R79, 0x400 ;  /* 0x00000400004f7802 */ /* 0x000fe20000000f00 */
[----:B------:R-:W0:Y:S01]  /*1d00*/  LDC.64 R114, c[0x0][0x220] ;  /* 0x00008800ff727b82 */ /* 0x000e220000000a00 */
[----:B------:R-:W-:Y:S01]  /*1d10*/  @!P1 LOP3.LUT R77, R72, 0x7, RZ, 0xc0, !PT ;  /* 0x00000007484d9812 */ /* 0x000fe200078ec0ff */
[----:B--2---:R-:W-:Y:S01]  /*1d20*/  FADD.FTZ R93, R73, R74 ;  /* 0x0000004a495d7221 */ /* 0x004fe20000010000 */
[----:B-1----:R-:W-:Y:S01]  /*1d30*/  FADD.FTZ R92, R78, R75 ;  /* 0x0000004b4e5c7221 */ /* 0x002fe20000010000 */
[----:B------:R-:W-:Y:S05]  /*1d40*/  WARPSYNC.ALL ;  /* 0x0000000000007948 */ /* 0x000fea0003800000 */
[----:B------:R-:W-:Y:S01]  /*1d50*/  @!P1 IADD3 R77, R76, R77, RZ ;  /* 0x0000004d4c4d9210 */ /* 0x000fe20007ffe0ff */
[----:B0-----:R-:W-:Y:S01]  /*1d60*/  IMAD.WIDE.U32 R72, R223, 0x10, R114 ;  /* 0x00000010df487825 */ /* 0x001fe200078e0072 */
        /* <DEDUP_REMOVED lines=8> */
[----:B------:R-:W0:Y:S01]  /*1df0*/  LDS.128 R76, [R110+0x6000] ;  /* 0x006000006e4c7984 */ /* 0x000e220000000c00 */
[----:B------:R-:W-:Y:S02]  /*1e00*/  ISETP.NE.AND.EX P1, PT, R155, RZ, PT, P1 ;  /* 0x000000ff9b00720c */ /* 0x000fe40003f25310 */
[C---:B------:R-:W-:Y:S01]  /*1e10*/  LOP3.LUT P3, RZ, R230.reuse, 0xff00, RZ, 0xc0, !PT ;  /* 0x0000ff00e6ff7812 */ /* 0x040fe2000786c0ff */
[----:B------:R-:W1:Y:S01]  /*1e20*/  LDS.128 R80, [R110+0x6010] ;  /* 0x006010006e507984 */ /* 0x000e620000000c00 */
[----:B------:R-:W-:-:S03]  /*1e30*/  LOP3.LUT P6, RZ, R230, 0xff000000, RZ, 0xc0, !PT ;  /* 0xff000000e6ff7812 */ /* 0x000fc600078cc0ff */
[----:B------:R-:W3:Y:S04]  /*1e40*/  LDS.128 R84, [R110+0x6020] ;  /* 0x006020006e547984 */ /* 0x000ee80000000c00 */
[----:B------:R-:W4:Y:S01]  /*1e50*/  LDS.128 R88, [R110+0x6030] ;  /* 0x006030006e587984 */ /* 0x000f220000000c00 */
[----:B0-----:R-:W-:Y:S01]  /*1e60*/  FADD.FTZ R113, RZ, R76 ;  /* 0x0000004cff717221 */ /* 0x001fe20000010000 */
[----:B------:R-:W-:-:S03]  /*1e70*/  FADD.FTZ R76, RZ, R77 ;  /* 0x0000004dff4c7221 */ /* 0x000fc60000010000 */
[----:B------:R-:W-:Y:S01]  /*1e80*/  FADD.FTZ R113, R78, R113 ;  /* 0x000000714e717221 */ /* 0x000fe20000010000 */
[----:B------:R-:W-:Y:S02]  /*1e90*/  FADD.FTZ R76, R79, R76 ;  /* 0x0000004c4f4c7221 */ /* 0x000fe40000010000 */
[----:B------:R-:W0:Y:S01]  /*1ea0*/  LDC.64 R78, c[0x0][0x2f8] ;  /* 0x0000be00ff4e7b82 */ /* 0x000e220000000a00 */
        /* <DEDUP_REMOVED lines=11> */
[----:B------:R-:W-:Y:S01]  /*1f60*/  FADD.FTZ R76, R91, R76 ;  /* 0x0000004c5b4c7221 */ /* 0x000fe20000010000 */
[----:B0-----:R-:W-:-:S04]  /*1f70*/  IMAD.WIDE.U32 R112, R223, 0x10, R78 ;  /* 0x00000010df707825 */ /* 0x001fc800078e004e */
[----:B------:R-:W-:Y:S01]  /*1f80*/  FMUL.FTZ R89, R90, UR10 ;  /* 0x0000000a5a597c20 */ /* 0x000fe20008410000 */
[----:B------:R-:W-:Y:S01]  /*1f90*/  FMUL.FTZ R88, R76, UR10 ;  /* 0x0000000a4c587c20 */ /* 0x000fe20008410000 */
[----:B------:R-:W-:-:S03]  /*1fa0*/  CS2R R78, SRZ ;  /* 0x00000000004e7805 */ /* 0x000fc6000001ff00 */
[----:B------:R-:W-:Y:S02]  /*1fb0*/  FSEL R89, R89, RZ, !P2 ;  /* 0x000000ff59597208 */ /* 0x000fe40005000000 */
[----:B------:R-:W-:-:S03]  /*1fc0*/  ISETP.NE.U32.AND P2, PT, RZ, UR12, PT ;  /* 0x0000000cff007c0c */ /* 0x000fc6000bf45070 */
[-CC-:B------:R-:W-:Y:S01]  /*1fd0*/  FFMA.FTZ R237, R237, R88.reuse, R89.reuse ;  /* 0x00000058eded7223 */ /* 0x180fe20000010059 */
[-CC-:B------:R-:W-:Y:S01]  /*1fe0*/  FFMA.FTZ R241, R241, R88.reuse, R89.reuse ;  /* 0x00000058f1f17223 */ /* 0x180fe20000010059 */
[----:B------:R-:W-:Y:S01]  /*1ff0*/  ISETP.NE.AND.EX P2, PT, RZ, UR13, PT, P2 ;  /* 0x0000000dff007c0c */ /* 0x000fe2000bf45320 */
[-C--:B------:R-:W-:Y:S01]  /*2000*/  FFMA.FTZ R240, R240, R88.reuse, R89 ;  /* 0x00000058f0f07223 */ /* 0x080fe20000010059 */
[----:B------:R-:W-:Y:S01]  /*2010*/  FADD.FTZ R237, R244, -R237 ;  /* 0x800000edf4ed7221 */ /* 0x000fe20000010000 */
[----:B------:R-:W-:Y:S01]  /*2020*/  FADD.FTZ R241, R246, -R241 ;  /* 0x800000f1f6f17221 */ /* 0x000fe20000010000 */
[----:B------:R-:W-:Y:S01]  /*2030*/  FFMA.FTZ R242, R242, R88, R89 ;  /* 0x00000058f2f27223 */ /* 0x000fe20000010059 */
[----:B------:R-:W-:Y:S01]  /*2040*/  FADD.FTZ R243, R243, -R240 ;  /* 0x800000f0f3f37221 */ /* 0x000fe20000010000 */
[C---:B------:R-:W-:Y:S01]  /*2050*/  FMUL.FTZ R237, R204.reuse, R237 ;  /* 0x000000edcced7220 */ /* 0x040fe20000410000 */
[C---:B------:R-:W-:Y:S01]  /*2060*/  FMUL.FTZ R82, R204.reuse, R241 ;  /* 0x000000f1cc527220 */ /* 0x040fe20000410000 */
[----:B------:R-:W-:Y:S01]  /*2070*/  FADD.FTZ R245, R245, -R242 ;  /* 0x800000f2f5f57221 */ /* 0x000fe20000010000 */
[----:B------:R-:W-:Y:S01]  /*2080*/  FMUL.FTZ R243, R204, R243 ;  /* 0x000000f3ccf37220 */ /* 0x000fe20000410000 */
[----:B------:R-:W-:Y:S01]  /*2090*/  @P1 FADD.FTZ R237, R44, R237 ;  /* 0x000000ed2ced1221 */ /* 0x000fe20000010000 */
[----:B------:R-:W-:-:S02]  /*20a0*/  @P1 FADD.FTZ R82, R45, R82 ;  /* 0x000000522d521221 */ /* 0x000fc40000010000 */
[----:B------:R-:W0:Y:S01]  /*20b0*/  @P2 LDC.64 R80, c[0x0][0x308] ;  /* 0x0000c200ff502b82 */ /* 0x000e220000000a00 */
[----:B------:R-:W-:Y:S01]  /*20c0*/  FMUL.FTZ R76, R237, R165 ;  /* 0x000000a5ed4c7220 */ /* 0x000fe20000410000 */
[----:B------:R-:W-:-:S03]  /*20d0*/  @P1 FADD.FTZ R243, R46, R243 ;  /* 0x000000f32ef31221 */ /* 0x000fc60000010000 */
[----:B------:R-:W-:Y:S01]  /*20e0*/  FMUL.FTZ R77, R76, UR11 ;  /* 0x0000000b4c4d7c20 */ /* 0x000fe20008410000 */
[----:B------:R-:W-:Y:S01]  /*20f0*/  MOV R76, RZ ;  /* 0x000000ff004c7202 */ /* 0x000fe20000000f00 */
[----:B------:R-:W-:Y:S02]  /*2100*/  FMUL.FTZ R83, R243, R165 ;  /* 0x000000a5f3537220 */ /* 0x000fe40000410000 */
[----:B------:R-:W-:Y:S02]  /*2110*/  @P5 FMUL.FTZ R76, R178, R77 ;  /* 0x0000004db24c5220 */ /* 0x000fe40000410000 */
[----:B------:R-:W-:Y:S01]  /*2120*/  FMUL.FTZ R109, R83, UR11 ;  /* 0x0000000b536d7c20 */ /* 0x000fe20008410000 */
[----:B--2---:R-:W-:Y:S01]  /*2130*/  FMUL.FTZ R72, R77, R72 ;  /* 0x000000484d487220 */ /* 0x004fe20000410000 */
[----:B------:R-:W-:-:S04]  /*2140*/  FMUL.FTZ R77, R82, R165 ;  /* 0x000000a5524d7220 */ /* 0x000fc80000410000 */
[----:B------:R-:W-:Y:S01]  /*2150*/  FMUL.FTZ R84, R77, UR11 ;  /* 0x0000000b4d547c20 */ /* 0x000fe20008410000 */
[----:B------:R-:W-:Y:S01]  /*2160*/  HFMA2.MMA R77, -RZ, RZ, 0, 0 ;  /* 0x00000000ff4d7435 */ /* 0x000fe200000001ff */
[----:B------:R-:W-:Y:S02]  /*2170*/  FSEL R91, R72, RZ, P5 ;  /* 0x000000ff485b7208 */ /* 0x000fe40002800000 */
[----:B------:R-:W-:Y:S01]  /*2180*/  FMUL.FTZ R93, R73, R84 ;  /* 0x00000054495d7220 */ /* 0x000fe20000410000 */
[----:B------:R-:W-:Y:S01]  /*2190*/  LOP3.LUT P5, RZ, R230, 0xff0000, RZ, 0xc0, !PT ;  /* 0x00ff0000e6ff7812 */ /* 0x000fe200078ac0ff */
[----:B0-----:R-:W-:-:S04]  /*21a0*/  @P2 IMAD.WIDE.U32 R72, R223, 0x10, R80 ;  /* 0x00000010df482825 */ /* 0x001fc800078e0050 */
[----:B------:R-:W-:Y:S01]  /*21b0*/  @P3 FMUL.FTZ R77, R177, R84 ;  /* 0x00000054b14d3220 */ /* 0x000fe20000410000 */
[----:B------:R-:W-:Y:S01]  /*21c0*/  FMUL.FTZ R84, R204, R245 ;  /* 0x000000f5cc547220 */ /* 0x000fe20000410000 */
[----:B------:R-:W-:Y:S02]  /*21d0*/  FSEL R93, R93, RZ, P3 ;  /* 0x000000ff5d5d7208 */ /* 0x000fe40001800000 */
[----:B------:R-:W-:Y:S01]  /*21e0*/  ISETP.NE.U32.AND P3, PT, RZ, UR12, PT ;  /* 0x0000000cff007c0c */ /* 0x000fe2000bf65070 */
[----:B------:R-:W-:-:S03]  /*21f0*/  @P1 FADD.FTZ R84, R47, R84 ;  /* 0x000000542f541221 */ /* 0x000fc60000010000 */
[----:B------:R-:W-:Y:S01]  /*2200*/  ISETP.NE.AND.EX P3, PT, RZ, UR13, PT, P3 ;  /* 0x0000000dff007c0c */ /* 0x000fe2000bf65330 */
[----:B------:R-:W-:Y:S01]  /*2210*/  FMUL.FTZ R85, R84, R165 ;  /* 0x000000a554557220 */ /* 0x000fe20000410000 */
[----:B------:R-:W-:Y:S02]  /*2220*/  @P5 FMUL.FTZ R78, R176, R109 ;  /* 0x0000006db04e5220 */ /* 0x000fe40000410000 */
[----:B------:R-:W-:Y:S01]  /*2230*/  SEL R81, R82, R69, P3 ;  /* 0x0000004552517207 */ /* 0x000fe20001800000 */
[----:B------:R-:W-:Y:S01]  /*2240*/  FMUL.FTZ R90, R85, UR11 ;  /* 0x0000000b555a7c20 */ /* 0x000fe20008410000 */
[----:B------:R-:W-:Y:S02]  /*2250*/  SEL R80, R237, R68, P3 ;  /* 0x00000044ed507207 */ /* 0x000fe40001800000 */
[----:B------:R-:W-:Y:S01]  /*2260*/  SEL R82, R243, R70, P3 ;  /* 0x00000046f3527207 */ /* 0x000fe20001800000 */
[----:B------:R-:W-:Y:S01]  /*2270*/  @P6 FMUL.FTZ R79, R175, R90 ;  /* 0x0000005aaf4f6220 */ /* 0x000fe20000410000 */
[----:B------:R-:W-:Y:S01]  /*2280*/  SEL R83, R84, R71, P3 ;  /* 0x0000004754537207 */ /* 0x000fe20001800000 */
[----:B------:R-:W-:-:S04]  /*2290*/  IMAD.WIDE.U32 R84, R211, 0x10, R114 ;  /* 0x00000010d3547825 */ /* 0x000fc800078e0072 */
[----:B------:R-:W-:Y:S04]  /*22a0*/  @P2 STG.E.128 desc[UR4][R72.64], R80 ;  /* 0x0000005048002986 */ /* 0x000fe8000c101d04 */
[----:B------:R0:W-:Y:S04]  /*22b0*/  STG.E.128 desc[UR4][R112.64], R76 ;  /* 0x0000004c70007986 */ /* 0x0001e8000c101d04 */
[----:B------:R-:W2:Y:S01]  /*22c0*/  LDG.E.128 R84, desc[UR4][R84.64] ;  /* 0x0000000454547981 */ /* 0x000ea2000c1e1d00 */
[-CC-:B------:R-:W-:Y:S01]  /*22d0*/  FFMA.FTZ R228, R228, R88.reuse, R89.reuse ;  /* 0x00000058e4e47223 */ /* 0x180fe20000010059 */
[----:B------:R-:W-:Y:S01]  /*22e0*/  FFMA.FTZ R231, R231, R88, R89 ;  /* 0x00000058e7e77223 */ /* 0x000fe20000010059 */
[----:B------:R-:W-:Y:S01]  /*22f0*/  FMUL.FTZ R74, R74, R109 ;  /* 0x0000006d4a4a7220 */ /* 0x000fe20000410000 */
[----:B------:R-:W-:Y:S01]  /*2300*/  FMUL.FTZ R90, R75, R90 ;  /* 0x0000005a4b5a7220 */ /* 0x000fe20000410000 */
[----:B------:R-:W-:Y:S01]  /*2310*/  FADD.FTZ R235, R235, -R228 ;  /* 0x800000e4ebeb7221 */ /* 0x000fe20000010000 */
[----:B------:R-:W-:Y:S01]  /*2320*/  FADD.FTZ R231, R236, -R231 ;  /* 0x800000e7ece77221 */ /* 0x000fe20000010000 */
[-C--:B------:R-:W-:Y:S01]  /*2330*/  FFMA.FTZ R233, R233, R88.reuse, R89 ;  /* 0x00000058e9e97223 */ /* 0x080fe20000010059 */
[----:B------:R-:W-:Y:S01]  /*2340*/  FSEL R109, R74, RZ, P5 ;  /* 0x000000ff4a6d7208 */ /* 0x000fe20002800000 */
[----:B------:R-:W-:Y:S01]  /*2350*/  FMUL.FTZ R235, R204, R235 ;  /* 0x000000ebcceb7220 */ /* 0x000fe20000410000 */
[----:B------:R-:W-:Y:S01]  /*2360*/  LOP3.LUT P5, RZ, R212, 0xff, RZ, 0xc0, !PT ;  /* 0x000000ffd4ff7812 */ /* 0x000fe200078ac0ff */
[----:B------:R-:W1:Y:S01]  /*2370*/  @P2 LDC.64 R74, c[0x0][0x308] ;  /* 0x0000c200ff4a2b82 */ /* 0x000e620000000a00 */
[----:B------:R-:W-:Y:S01]  /*2380*/  FSEL R90, R90, RZ, P6 ;  /* 0x000000ff5a5a7208 */ /* 0x000fe20003000000 */
[----:B------:R-:W-:Y:S01]  /*2390*/  @P1 FADD.FTZ R235, R48, R235 ;  /* 0x000000eb30eb1221 */ /* 0x000fe20000010000 */
[----:B0-----:R-:W-:Y:S01]  /*23a0*/  FMUL.FTZ R78, R204, R231 ;  /* 0x000000e7cc4e7220 */ /* 0x001fe20000410000 */
[----:B------:R-:W-:Y:S01]  /*23b0*/  LOP3.LUT P6, RZ, R212, 0xff00, RZ, 0xc0, !PT ;  /* 0x0000ff00d4ff7812 */ /* 0x000fe200078cc0ff */
[----:B------:R-:W-:Y:S01]  /*23c0*/  FFMA.FTZ R234, R234, R88, R89 ;  /* 0x00000058eaea7223 */ /* 0x000fe20000010059 */
[-C--:B------:R-:W-:Y:S01]  /*23d0*/  FMUL.FTZ R72, R235, R165.reuse ;  /* 0x000000a5eb487220 */ /* 0x080fe20000410000 */
[----:B------:R-:W-:Y:S01]  /*23e0*/  @P1 FADD.FTZ R78, R49, R78 ;  /* 0x0000004e314e1221 */ /* 0x000fe20000010000 */
[----:B------:R-:W-:Y:S01]  /*23f0*/  FADD.FTZ R233, R238, -R233 ;  /* 0x800000e9eee97221 */ /* 0x000fe20000010000 */
[----:B------:R-:W-:Y:S01]  /*2400*/  FADD.FTZ R239, R239, -R234 ;  /* 0x800000eaefef7221 */ /* 0x000fe20000010000 */
[----:B------:R-:W-:Y:S01]  /*2410*/  FMUL.FTZ R77, R72, UR11 ;  /* 0x0000000b484d7c20 */ /* 0x000fe20008410000 */
[----:B------:R-:W-:Y:S01]  /*2420*/  FMUL.FTZ R73, R78, R165 ;  /* 0x000000a54e497220 */ /* 0x000fe20000410000 */
[C---:B------:R-:W-:Y:S01]  /*2430*/  FMUL.FTZ R233, R204.reuse, R233 ;  /* 0x000000e9cce97220 */ /* 0x040fe20000410000 */
[----:B------:R-:W-:-:S02]  /*2440*/  FMUL.FTZ R80, R204, R239 ;  /* 0x000000efcc507220 */ /* 0x000fc40000410000 */
[----:B------:R-:W-:Y:S01]  /*2450*/  FMUL.FTZ R76, R73, UR11 ;  /* 0x0000000b494c7c20 */ /* 0x000fe20008410000 */
[----:B------:R-:W-:Y:S01]  /*2460*/  CS2R R72, SRZ ;  /* 0x0000000000487805 */ /* 0x000fe2000001ff00 */
[----:B------:R-:W-:Y:S01]  /*2470*/  @P1 FADD.FTZ R233, R50, R233 ;  /* 0x000000e932e91221 */ /* 0x000fe20000010000 */
[----:B------:R-:W-:Y:S01]  /*2480*/  @P5 FMUL.FTZ R72, R174, R77 ;  /* 0x0000004dae485220 */ /* 0x000fe20000410000 */
[----:B------:R-:W-:Y:S01]  /*2490*/  @P6 FMUL.FTZ R73, R173, R76 ;  /* 0x0000004cad496220 */ /* 0x000fe20000410000 */
[----:B------:R-:W-:Y:S01]  /*24a0*/  @P1 FADD.FTZ R80, R51, R80 ;  /* 0x0000005033501221 */ /* 0x000fe20000010000 */
[----:B------:R-:W-:-:S03]  /*24b0*/  FMUL.FTZ R79, R233, R165 ;  /* 0x000000a5e94f7220 */ /* 0x000fc60000410000 */
[----:B------:R-:W-:Y:S01]  /*24c0*/  FMUL.FTZ R81, R80, R165 ;  /* 0x000000a550517220 */ /* 0x000fe20000410000 */
[----:B------:R-:W-:Y:S01]  /*24d0*/  FMUL.FTZ R119, R79, UR11 ;  /* 0x0000000b4f777c20 */ /* 0x000fe20008410000 */
[----:B-1----:R-:W-:Y:S01]  /*24e0*/  @P2 IMAD.WIDE.U32 R116, R211, 0x10, R74 ;  /* 0x00000010d3742825 */ /* 0x002fe200078e004a */
[----:B------:R-:W-:-:S03]  /*24f0*/  CS2R R74, SRZ ;  /* 0x00000000004a7805 */ /* 0x000fc6000001ff00 */
[----:B------:R-:W-:Y:S01]  /*2500*/  FMUL.FTZ R110, R81, UR11 ;  /* 0x0000000b516e7c20 */ /* 0x000fe20008410000 */
[----:B------:R-:W-:Y:S01]  /*2510*/  SEL R79, R80, R71, P3 ;  /* 0x00000047504f7207 */ /* 0x000fe20001800000 */
[----:B------:R-:W-:-:S04]  /*2520*/  IMAD.WIDE.U32 R80, R209, 0x10, R114 ;  /* 0x00000010d1507825 */ /* 0x000fc800078e0072 */
[----:B--2---:R-:W-:Y:S01]  /*2530*/  FMUL.FTZ R84, R77, R84 ;  /* 0x000000544d547220 */ /* 0x004fe20000410000 */
[----:B------:R-:W-:Y:S01]  /*2540*/  FMUL.FTZ R85, R85, R76 ;  /* 0x0000004c55557220 */ /* 0x000fe20000410000 */
[----:B------:R-:W-:Y:S02]  /*2550*/  SEL R77, R78, R69, P3 ;  /* 0x000000454e4d7207 */ /* 0x000fe40001800000 */
[----:B------:R-:W-:Y:S02]  /*2560*/  SEL R76, R235, R68, P3 ;  /* 0x00000044eb4c7207 */ /* 0x000fe40001800000 */
[----:B------:R-:W-:Y:S02]  /*2570*/  FSEL R113, R84, RZ, P5 ;  /* 0x000000ff54717208 */ /* 0x000fe40002800000 */
[----:B------:R-:W-:Y:S02]  /*2580*/  LEA R84, P5, R211, UR14, 0x4 ;  /* 0x0000000ed3547c11 */ /* 0x000fe4000f8a20ff */
[----:B------:R-:W-:-:S02]  /*2590*/  FSEL R92, R85, RZ, P6 ;  /* 0x000000ff555c7208 */ /* 0x000fc40003000000 */
[----:B------:R-:W-:Y:S02]  /*25a0*/  LEA.HI.X R85, R211, UR15, RZ, 0x4, P5 ;  /* 0x0000000fd3557c11 */ /* 0x000fe4000a8f24ff */
[C---:B------:R-:W-:Y:S02]  /*25b0*/  LOP3.LUT P6, RZ, R212.reuse, 0xff0000, RZ, 0xc0, !PT ;  /* 0x00ff0000d4ff7812 */ /* 0x040fe400078cc0ff */
[----:B------:R-:W-:Y:S02]  /*25c0*/  LOP3.LUT P5, RZ, R212, 0xff000000, RZ, 0xc0, !PT ;  /* 0xff000000d4ff7812 */ /* 0x000fe400078ac0ff */
[----:B------:R-:W-:-:S05]  /*25d0*/  SEL R78, R233, R70, P3 ;  /* 0x00000046e94e7207 */ /* 0x000fca0001800000 */
[----:B------:R0:W-:Y:S04]  /*25e0*/  @P2 STG.E.128 desc[UR4][R116.64], R76 ;  /* 0x0000004c74002986 */ /* 0x0001e8000c101d04 */
[----:B------:R-:W-:Y:S02]  /*25f0*/  @P6 FMUL.FTZ R74, R172, R119 ;  /* 0x00000077ac4a6220 */ /* 0x000fe40000410000 */
[----:B------:R-:W-:-:S05]  /*2600*/  @P5 FMUL.FTZ R75, R171, R110 ;  /* 0x0000006eab4b5220 */ /* 0x000fca0000410000 */
        /* <DEDUP_REMOVED lines=8> */
[-CC-:B------:R-:W-:Y:S01]  /*2690*/  FFMA.FTZ R224, R224, R88.reuse, R89.reuse ;  /* 0x00000058e0e07223 */ /* 0x180fe20000010059 */
[----:B------:R-:W-:Y:S01]  /*26a0*/  FSEL R119, R86, RZ, P6 ;  /* 0x000000ff56777208 */ /* 0x000fe20003000000 */
[C---:B------:R-:W-:Y:S01]  /*26b0*/  FMUL.FTZ R221, R204.reuse, R221 ;  /* 0x000000ddccdd7220 */ /* 0x040fe20000410000 */
[----:B0-----:R-:W-:Y:S01]  /*26c0*/  FMUL.FTZ R78, R204, R227 ;  /* 0x000000e3cc4e7220 */ /* 0x001fe20000410000 */
[----:B------:R-:W-:Y:S01]  /*26d0*/  LOP3.LUT P6, RZ, R210, 0xff, RZ, 0xc0, !PT ;  /* 0x000000ffd2ff7812 */ /* 0x000fe200078cc0ff */
[----:B------:R-:W-:Y:S01]  /*26e0*/  FFMA.FTZ R225, R225, R88, R89 ;  /* 0x00000058e1e17223 */ /* 0x000fe20000010059 */
[----:B------:R-:W-:Y:S01]  /*26f0*/  @P1 FADD.FTZ R221, R52, R221 ;  /* 0x000000dd34dd1221 */ /* 0x000fe20000010000 */
[----:B------:R-:W-:Y:S01]  /*2700*/  @P1 FADD.FTZ R78, R53, R78 ;  /* 0x0000004e354e1221 */ /* 0x000fe20000010000 */
[----:B-1----:R-:W0:Y:S01]  /*2710*/  @P2 LDC.64 R74, c[0x0][0x308] ;  /* 0x0000c200ff4a2b82 */ /* 0x002e220000000a00 */
[----:B------:R-:W-:Y:S01]  /*2720*/  FSEL R110, R87, RZ, P5 ;  /* 0x000000ff576e7208 */ /* 0x000fe20002800000 */
[-C--:B------:R-:W-:Y:S01]  /*2730*/  FMUL.FTZ R72, R221, R165.reuse ;  /* 0x000000a5dd487220 */ /* 0x080fe20000410000 */
[----:B------:R-:W-:Y:S01]  /*2740*/  FMUL.FTZ R73, R78, R165 ;  /* 0x000000a54e497220 */ /* 0x000fe20000410000 */
[----:B------:R-:W-:Y:S01]  /*2750*/  LOP3.LUT P5, RZ, R210, 0xff00, RZ, 0xc0, !PT ;  /* 0x0000ff00d2ff7812 */ /* 0x000fe200078ac0ff */
[----:B------:R-:W-:Y:S01]  /*2760*/  FADD.FTZ R229, R229, -R224 ;  /* 0x800000e0e5e57221 */ /* 0x000fe20000010000 */
[----:B------:R-:W-:Y:S01]  /*2770*/  FMUL.FTZ R77, R72, UR11 ;  /* 0x0000000b484d7c20 */ /* 0x000fe20008410000 */
[----:B------:R-:W-:Y:S01]  /*2780*/  FMUL.FTZ R76, R73, UR11 ;  /* 0x0000000b494c7c20 */ /* 0x000fe20008410000 */
[----:B------:R-:W-:Y:S01]  /*2790*/  CS2R R72, SRZ ;  /* 0x0000000000487805 */ /* 0x000fe2000001ff00 */
[----:B------:R-:W-:Y:S01]  /*27a0*/  FADD.FTZ R225, R232, -R225 ;  /* 0x800000e1e8e17221 */ /* 0x000fe20000010000 */
[----:B------:R-:W-:Y:S01]  /*27b0*/  @P6 FMUL.FTZ R72, R170, R77 ;  /* 0x0000004daa486220 */ /* 0x000fe20000410000 */
[----:B------:R-:W-:-:S02]  /*27c0*/  FMUL.FTZ R229, R204, R229 ;  /* 0x000000e5cce57220 */ /* 0x000fc40000410000 */
[----:B------:R-:W-:Y:S02]  /*27d0*/  FMUL.FTZ R84, R204, R225 ;  /* 0x000000e1cc547220 */ /* 0x000fe40000410000 */
[----:B------:R-:W-:Y:S02]  /*27e0*/  @P1 FADD.FTZ R229, R54, R229 ;  /* 0x000000e536e51221 */ /* 0x000fe40000010000 */
[----:B------:R-:W-:Y:S01]  /*27f0*/  @P5 FMUL.FTZ R73, R169, R76 ;  /* 0x0000004ca9495220 */ /* 0x000fe20000410000 */
[----:B------:R-:W-:Y:S01]  /*2800*/  @P1 FADD.FTZ R84, R55, R84 ;  /* 0x0000005437541221 */ /* 0x000fe20000010000 */
[----:B------:R-:W-:-:S03]  /*2810*/  FMUL.FTZ R79, R229, R165 ;  /* 0x000000a5e54f7220 */ /* 0x000fc60000410000 */
[----:B------:R-:W-:Y:S01]  /*2820*/  FMUL.FTZ R85, R84, R165 ;  /* 0x000000a554557220 */ /* 0x000fe20000410000 */
[----:B0-----:R-:W-:Y:S01]  /*2830*/  @P2 IMAD.WIDE.U32 R116, R209, 0x10, R74 ;  /* 0x00000010d1742825 */ /* 0x001fe200078e004a */
[----:B------:R-:W-:-:S03]  /*2840*/  CS2R R74, SRZ ;  /* 0x00000000004a7805 */ /* 0x000fc6000001ff00 */
[----:B------:R-:W-:Y:S01]  /*2850*/  FMUL.FTZ R118, R85, UR11 ;  /* 0x0000000b55767c20 */ /* 0x000fe20008410000 */
[----:B--2---:R-:W-:Y:S01]  /*2860*/  FMUL.FTZ R80, R77, R80 ;  /* 0x000000504d507220 */ /* 0x004fe20000410000 */
[----:B------:R-:W-:Y:S01]  /*2870*/  FMUL.FTZ R81, R81, R76 ;  /* 0x0000004c51517220 */ /* 0x000fe20000410000 */
[----:B------:R-:W-:Y:S02]  /*2880*/  SEL R77, R78, R69, P3 ;  /* 0x000000454e4d7207 */ /* 0x000fe40001800000 */
[----:B------:R-:W-:Y:S02]  /*2890*/  SEL R76, R221, R68, P3 ;  /* 0x00000044dd4c7207 */ /* 0x000fe40001800000 */
[----:B------:R-:W-:Y:S02]  /*28a0*/  FSEL R155, R80, RZ, P6 ;  /* 0x000000ff509b7208 */ /* 0x000fe40003000000 */
[----:B------:R-:W-:Y:S02]  /*28b0*/  LEA R80, P6, R209, UR14, 0x4 ;  /* 0x0000000ed1507c11 */ /* 0x000fe4000f8c20ff */
[----:B------:R-:W-:-:S02]  /*28c0*/  FSEL R112, R81, RZ, P5 ;  /* 0x000000ff51707208 */ /* 0x000fc40002800000 */
[----:B------:R-:W-:Y:S01]  /*28d0*/  LEA.HI.X R81, R209, UR15, RZ, 0x4, P6 ;  /* 0x0000000fd1517c11 */ /* 0x000fe2000b0f24ff */
[----:B------:R-:W-:Y:S01]  /*28e0*/  FMUL.FTZ R209, R79, UR11 ;  /* 0x0000000b4fd17c20 */ /* 0x000fe20008410000 */
[C---:B------:R-:W-:Y:S02]  /*28f0*/  LOP3.LUT P5, RZ, R210.reuse, 0xff0000, RZ, 0xc0, !PT ;  /* 0x00ff0000d2ff7812 */ /* 0x040fe400078ac0ff */
[----:B------:R-:W-:Y:S02]  /*2900*/  LOP3.LUT P6, RZ, R210, 0xff000000, RZ, 0xc0, !PT ;  /* 0xff000000d2ff7812 */ /* 0x000fe400078cc0ff */
[----:B------:R-:W-:Y:S02]  /*2910*/  SEL R78, R229, R70, P3 ;  /* 0x00000046e54e7207 */ /* 0x000fe40001800000 */
[----:B------:R-:W-:Y:S01]  /*2920*/  SEL R79, R84, R71, P3 ;  /* 0x00000047544f7207 */ /* 0x000fe20001800000 */
[----:B------:R-:W-:-:S04]  /*2930*/  IMAD.WIDE.U32 R84, R207, 0x10, R114 ;  /* 0x00000010cf547825 */ /* 0x000fc800078e0072 */
[----:B------:R0:W-:Y:S02]  /*2940*/  @P2 STG.E.128 desc[UR4][R116.64], R76 ;  /* 0x0000004c74002986 */ /* 0x0001e4000c101d04 */
        /* <DEDUP_REMOVED lines=48> */
[----:B------:R-:W-:Y:S01]  /*2c50*/  LOP3.LUT P5, RZ, R208, 0xff000000, RZ, 0xc0, !PT ;  /* 0xff000000d0ff7812 */ /* 0x000fe200078ac0ff */
[----:B------:R-:W-:Y:S01]  /*2c60*/  FMUL.FTZ R208, R81, UR11 ;  /* 0x0000000b51d07c20 */ /* 0x000fe20008410000 */
        /* <DEDUP_REMOVED lines=14> */
[-CC-:B0-----:R-:W-:Y:S01]  /*2d50*/  FFMA.FTZ R76, R104, R88.reuse, R89.reuse ;  /* 0x00000058684c7223 */ /* 0x181fe20000010059 */
[----:B------:R-:W-:Y:S01]  /*2d60*/  FFMA.FTZ R108, R108, R88, R89 ;  /* 0x000000586c6c7223 */ /* 0x000fe20000010059 */
[C---:B------:R-:W-:Y:S01]  /*2d70*/  FMUL.FTZ R207, R204.reuse, R105 ;  /* 0x00000069cccf7220 */ /* 0x040fe20000410000 */
[----:B------:R-:W-:Y:S01]  /*2d80*/  FMUL.FTZ R78, R204, R103 ;  /* 0x00000067cc4e7220 */ /* 0x000fe20000410000 */
[----:B------:R-:W-:Y:S01]  /*2d90*/  FSEL R105, R86, RZ, P6 ;  /* 0x000000ff56697208 */ /* 0x000fe20003000000 */
[----:B------:R-:W-:Y:S01]  /*2da0*/  FADD.FTZ R77, R107, -R76 ;  /* 0x8000004c6b4d7221 */ /* 0x000fe20000010000 */
[----:B------:R-:W-:Y:S01]  /*2db0*/  @P1 FADD.FTZ R207, R60, R207 ;  /* 0x000000cf3ccf1221 */ /* 0x000fe20000010000 */
[----:B------:R-:W-:Y:S01]  /*2dc0*/  LOP3.LUT P6, RZ, R206, 0xff, RZ, 0xc0, !PT ;  /* 0x000000ffceff7812 */ /* 0x000fe200078cc0ff */
[----:B------:R-:W-:Y:S01]  /*2dd0*/  @P1 FADD.FTZ R78, R61, R78 ;  /* 0x0000004e3d4e1221 */ /* 0x000fe20000010000 */
[----:B------:R-:W-:Y:S01]  /*2de0*/  FSEL R104, R87, RZ, P5 ;  /* 0x000000ff57687208 */ /* 0x000fe20002800000 */
[-C--:B-1----:R-:W-:Y:S01]  /*2df0*/  FMUL.FTZ R72, R207, R165.reuse ;  /* 0x000000a5cf487220 */ /* 0x082fe20000410000 */
[----:B------:R-:W0:Y:S01]  /*2e00*/  @P2 LDC.64 R74, c[0x0][0x308] ;  /* 0x0000c200ff4a2b82 */ /* 0x000e220000000a00 */
[----:B------:R-:W-:Y:S01]  /*2e10*/  FMUL.FTZ R73, R78, R165 ;  /* 0x000000a54e497220 */ /* 0x000fe20000410000 */
[----:B------:R-:W-:Y:S01]  /*2e20*/  LOP3.LUT P5, RZ, R206, 0xff00, RZ, 0xc0, !PT ;  /* 0x0000ff00ceff7812 */ /* 0x000fe200078ac0ff */
[----:B------:R-:W-:Y:S01]  /*2e30*/  FMUL.FTZ R79, R72, UR11 ;  /* 0x0000000b484f7c20 */ /* 0x000fe20008410000 */
[----:B------:R-:W-:Y:S01]  /*2e40*/  FADD.FTZ R111, R111, -R108 ;  /* 0x8000006c6f6f7221 */ /* 0x000fe20000010000 */
[----:B------:R-:W-:Y:S01]  /*2e50*/  FMUL.FTZ R76, R73, UR11 ;  /* 0x0000000b494c7c20 */ /* 0x000fe20008410000 */
[----:B------:R-:W-:-:S02]  /*2e60*/  CS2R R72, SRZ ;  /* 0x0000000000487805 */ /* 0x000fc4000001ff00 */
[----:B------:R-:W-:Y:S01]  /*2e70*/  FMUL.FTZ R86, R204, R111 ;  /* 0x0000006fcc567220 */ /* 0x000fe20000410000 */
[----:B------:R-:W-:-:S03]  /*2e80*/  @P6 FMUL.FTZ R72, R153, R79 ;  /* 0x0000004f99486220 */ /* 0x000fc60000410000 */
[----:B------:R-:W-:-:S03]  /*2e90*/  @P1 FADD.FTZ R86, R63, R86 ;  /* 0x000000563f561221 */ /* 0x000fc60000010000 */
[----:B------:R-:W-:Y:S01]  /*2ea0*/  @P5 FMUL.FTZ R73, R162, R76 ;  /* 0x0000004ca2495220 */ /* 0x000fe20000410000 */
[----:B------:R-:W-:-:S04]  /*2eb0*/  FMUL.FTZ R85, R86, R165 ;  /* 0x000000a556557220 */ /* 0x000fc80000410000 */
[----:B------:R-:W-:Y:S01]  /*2ec0*/  FMUL.FTZ R108, R85, UR11 ;  /* 0x0000000b556c7c20 */ /* 0x000fe20008410000 */
[----:B0-----:R-:W-:Y:S01]  /*2ed0*/  @P2 IMAD.WIDE.U32 R102, R205, 0x10, R74 ;  /* 0x00000010cd662825 */ /* 0x001fe200078e004a */
[----:B------:R-:W-:-:S03]  /*2ee0*/  CS2R R74, SRZ ;  /* 0x00000000004a7805 */ /* 0x000fc6000001ff00 */
[----:B--2---:R-:W-:Y:S01]  /*2ef0*/  FMUL.FTZ R80, R79, R80 ;  /* 0x000000504f507220 */ /* 0x004fe20000410000 */
[----:B------:R-:W-:Y:S01]  /*2f00*/  FMUL.FTZ R81, R81, R76 ;  /* 0x0000004c51517220 */ /* 0x000fe20000410000 */
[----:B------:R-:W-:Y:S01]  /*2f10*/  FMUL.FTZ R79, R204, R77 ;  /* 0x0000004dcc4f7220 */ /* 0x000fe20000410000 */
[----:B------:R-:W-:Y:S02]  /*2f20*/  SEL R77, R78, R69, P3 ;  /* 0x000000454e4d7207 */ /* 0x000fe40001800000 */
[----:B------:R-:W-:Y:S01]  /*2f30*/  FSEL R107, R80, RZ, P6 ;  /* 0x000000ff506b7208 */ /* 0x000fe20003000000 */
[----:B------:R-:W-:Y:S01]  /*2f40*/  @P1 FADD.FTZ R79, R62, R79 ;  /* 0x0000004f3e4f1221 */ /* 0x000fe20000010000 */
[----:B------:R-:W-:Y:S02]  /*2f50*/  LEA R80, P6, R205, UR14, 0x4 ;  /* 0x0000000ecd507c11 */ /* 0x000fe4000f8c20ff */
[----:B------:R-:W-:Y:S01]  /*2f60*/  FSEL R106, R81, RZ, P5 ;  /* 0x000000ff516a7208 */ /* 0x000fe20002800000 */
[----:B------:R-:W-:Y:S01]  /*2f70*/  FMUL.FTZ R84, R79, R165 ;  /* 0x000000a54f547220 */ /* 0x000fe20000410000 */
[----:B------:R-:W-:-:S02]  /*2f80*/  LEA.HI.X R81, R205, UR15, RZ, 0x4, P6 ;  /* 0x0000000fcd517c11 */ /* 0x000fc4000b0f24ff */
[----:B------:R-:W-:Y:S01]  /*2f90*/  LOP3.LUT P5, RZ, R206, 0xff0000, RZ, 0xc0, !PT ;  /* 0x00ff0000ceff7812 */ /* 0x000fe200078ac0ff */
[----:B------:R-:W-:Y:S01]  /*2fa0*/  FMUL.FTZ R111, R84, UR11 ;  /* 0x0000000b546f7c20 */ /* 0x000fe20008410000 */
[----:B------:R-:W-:Y:S01]  /*2fb0*/  LOP3.LUT P6, RZ, R206, 0xff000000, RZ, 0xc0, !PT ;  /* 0xff000000ceff7812 */ /* 0x000fe200078cc0ff */
[----:B------:R-:W-:Y:S01]  /*2fc0*/  IMAD.WIDE.U32 R84, R168, 0x10, R114 ;  /* 0x00000010a8547825 */ /* 0x000fe200078e0072 */
[----:B------:R-:W-:Y:S02]  /*2fd0*/  SEL R78, R79, R70, P3 ;  /* 0x000000464f4e7207 */ /* 0x000fe40001800000 */
[----:B------:R-:W-:Y:S02]  /*2fe0*/  SEL R76, R207, R68, P3 ;  /* 0x00000044cf4c7207 */ /* 0x000fe40001800000 */
[----:B------:R-:W-:-:S05]  /*2ff0*/  SEL R79, R86, R71, P3 ;  /* 0x00000047564f7207 */ /* 0x000fca0001800000 */
[----:B------:R-:W-:Y:S01]  /*3000*/  @P5 FMUL.FTZ R74, R152, R111 ;  /* 0x0000006f984a5220 */ /* 0x000fe20000410000 */
[----:B------:R-:W-:Y:S01]  /*3010*/  @P2 STG.E.128 desc[UR4][R102.64], R76 ;  /* 0x0000004c66002986 */ /* 0x000fe2000c101d04 */
[----:B------:R-:W-:-:S05]  /*3020*/  @P6 FMUL.FTZ R75, R163, R108 ;  /* 0x0000006ca34b6220 */ /* 0x000fca0000410000 */
[----:B------:R0:W-:Y:S04]  /*3030*/  STG.E.128 desc[UR4][R80.64], R72 ;  /* 0x0000004850007986 */ /* 0x0001e8000c101d04 */
[----:B------:R-:W2:Y:S01]  /*3040*/  LDG.E.128 R84, desc[UR4][R84.64] ;  /* 0x0000000454547981 */ /* 0x000ea2000c1e1d00 */
        /* <DEDUP_REMOVED lines=8> */
[----:B------:R-:W-:Y:S01]  /*30d0*/  FMUL.FTZ R97, R204, R97 ;  /* 0x00000061cc617220 */ /* 0x000fe20000410000 */
[----:B------:R-:W-:Y:S01]  /*30e0*/  FMUL.FTZ R82, R82, R111 ;  /* 0x0000006f52527220 */ /* 0x000fe20000410000 */
[----:B------:R-:W-:Y:S01]  /*30f0*/  FMUL.FTZ R101, R204, R101 ;  /* 0x00000065cc657220 */ /* 0x000fe20000410000 */
[----:B------:R-:W-:Y:S01]  /*3100*/  FMUL.FTZ R83, R83, R108 ;  /* 0x0000006c53537220 */ /* 0x000fe20000410000 */
[----:B------:R-:W-:Y:S01]  /*3110*/  @P1 FADD.FTZ R97, R64, R97 ;  /* 0x0000006140611221 */ /* 0x000fe20000010000 */
[----:B0-----:R-:W0:Y:S01]  /*3120*/  @P2 LDC.64 R72, c[0x0][0x308] ;  /* 0x0000c200ff482b82 */ /* 0x001e220000000a00 */
[C---:B------:R-:W-:Y:S01]  /*3130*/  FMUL.FTZ R74, R204.reuse, R95 ;  /* 0x0000005fcc4a7220 */ /* 0x040fe20000410000 */
[----:B------:R-:W-:Y:S01]  /*3140*/  FMUL.FTZ R204, R204, R99 ;  /* 0x00000063cccc7220 */ /* 0x000fe20000410000 */
[----:B------:R-:W-:Y:S01]  /*3150*/  @P1 FADD.FTZ R101, R66, R101 ;  /* 0x0000006542651221 */ /* 0x000fe20000010000 */
[----:B------:R-:W-:Y:S01]  /*3160*/  FSEL R82, R82, RZ, P5 ;  /* 0x000000ff52527208 */ /* 0x000fe20002800000 */
[----:B------:R-:W-:Y:S01]  /*3170*/  @P1 FADD.FTZ R74, R65, R74 ;  /* 0x0000004a414a1221 */ /* 0x000fe20000010000 */
[----:B------:R-:W-:Y:S01]  /*3180*/  @P1 FADD.FTZ R204, R67, R204 ;  /* 0x000000cc43cc1221 */ /* 0x000fe20000010000 */
[----:B------:R-:W-:Y:S01]  /*3190*/  FSEL R83, R83, RZ, P6 ;  /* 0x000000ff53537208 */ /* 0x000fe20003000000 */
[----:B------:R-:W-:Y:S01]  /*31a0*/  FADD.FTZ R34, R91, R34 ;  /* 0x000000225b227221 */ /* 0x000fe20000010000 */
        /* <DEDUP_REMOVED lines=8> */
[C---:B------:R-:W-:Y:S01]  /*3230*/  LOP3.LUT P5, RZ, R164.reuse, 0xff, RZ, 0xc0, !PT ;  /* 0x000000ffa4ff7812 */ /* 0x040fe200078ac0ff */
[----:B------:R-:W-:Y:S01]  /*3240*/  FMUL.FTZ R97, R97, UR11 ;  /* 0x0000000b61617c20 */ /* 0x000fe20008410000 */
[----:B------:R-:W-:Y:S01]  /*3250*/  LOP3.LUT P6, RZ, R164, 0xff00, RZ, 0xc0, !PT ;  /* 0x0000ff00a4ff7812 */ /* 0x000fe200078cc0ff */
[----:B------:R-:W-:Y:S01]  /*3260*/  FMUL.FTZ R80, R80, UR11 ;  /* 0x0000000b50507c20 */ /* 0x000fe20008410000 */
[C---:B------:R-:W-:Y:S01]  /*3270*/  LOP3.LUT P1, RZ, R164.reuse, 0xff0000, RZ, 0xc0, !PT ;  /* 0x00ff0000a4ff7812 */ /* 0x040fe2000782c0ff */
[----:B------:R-:W-:Y:S01]  /*3280*/  FMUL.FTZ R101, R101, UR11 ;  /* 0x0000000b65657c20 */ /* 0x000fe20008410000 */
[----:B------:R-:W-:Y:S01]  /*3290*/  LOP3.LUT P3, RZ, R164, 0xff000000, RZ, 0xc0, !PT ;  /* 0xff000000a4ff7812 */ /* 0x000fe2000786c0ff */
[----:B0-----:R-:W-:-:S04]  /*32a0*/  @P2 IMAD.WIDE.U32 R78, R168, 0x10, R72 ;  /* 0x00000010a84e2825 */ /* 0x001fc800078e0048 */
[----:B------:R-:W-:Y:S01]  /*32b0*/  FMUL.FTZ R88, R165, UR11 ;  /* 0x0000000ba5587c20 */ /* 0x000fe20008410000 */
[----:B------:R-:W-:Y:S02]  /*32c0*/  CS2R R72, SRZ ;  /* 0x0000000000487805 */ /* 0x000fe4000001ff00 */
[----:B------:R-:W-:Y:S02]  /*32d0*/  CS2R R74, SRZ ;  /* 0x00000000004a7805 */ /* 0x000fe4000001ff00 */
[----:B------:R-:W-:Y:S01]  /*32e0*/  IADD3 R203, R203, UR16, RZ ;  /* 0x00000010cbcb7c10 */ /* 0x000fe2000fffe0ff */
[----:B------:R0:W-:Y:S01]  /*32f0*/  @P2 STG.E.128 desc[UR4][R78.64], R68 ;  /* 0x000000444e002986 */ /* 0x0001e2000c101d04 */
[----:B------:R-:W-:Y:S01]  /*3300*/  LEA R76, P2, R168, UR14, 0x4 ;  /* 0x0000000ea84c7c11 */ /* 0x000fe2000f8420ff */
[----:B------:R-:W-:Y:S01]  /*3310*/  @P5 FMUL.FTZ R72, R151, R97 ;  /* 0x0000006197485220 */ /* 0x000fe20000410000 */
[----:B------:R-:W-:Y:S01]  /*3320*/  @P6 FMUL.FTZ R73, R166, R80 ;  /* 0x00000050a6496220 */ /* 0x000fe20000410000 */
[----:B------:R-:W-:Y:S01]  /*3330*/  FADD.FTZ R32, R93, R32 ;  /* 0x000000205d207221 */ /* 0x000fe20000010000 */
[----:B------:R-:W-:Y:S01]  /*3340*/  LEA.HI.X R77, R168, UR15, RZ, 0x4, P2 ;  /* 0x0000000fa84d7c11 */ /* 0x000fe200090f24ff */
[-C--:B------:R-:W-:Y:S01]  /*3350*/  @P1 FMUL.FTZ R74, R150, R101.reuse ;  /* 0x00000065964a1220 */ /* 0x080fe20000410000 */
[----:B------:R-:W-:Y:S01]  /*3360*/  @P3 FMUL.FTZ R75, R167, R88 ;  /* 0x00000058a74b3220 */ /* 0x000fe20000410000 */
[----:B------:R-:W-:Y:S01]  /*3370*/  ISETP.GE.AND P2, PT, R203, UR17, PT ;  /* 0x00000011cb007c0c */ /* 0x000fe2000bf46270 */
[----:B------:R-:W-:Y:S01]  /*3380*/  FADD.FTZ R36, R109, R36 ;  /* 0x000000246d247221 */ /* 0x000fe20000010000 */
[----:B------:R-:W-:Y:S01]  /*3390*/  FADD.FTZ R35, R90, R35 ;  /* 0x000000235a237221 */ /* 0x000fe20000010000 */
[----:B------:R-:W-:Y:S01]  /*33a0*/  FADD.FTZ R38, R113, R38 ;  /* 0x0000002671267221 */ /* 0x000fe20000010000 */
[----:B------:R0:W-:Y:S01]  /*33b0*/  STG.E.128 desc[UR4][R76.64], R72 ;  /* 0x000000484c007986 */ /* 0x0001e2000c101d04 */
        /* <DEDUP_REMOVED lines=16> */
[----:B--2---:R-:W-:Y:S01]  /*34c0*/  FMUL.FTZ R84, R97, R84 ;  /* 0x0000005461547220 */ /* 0x004fe20000410000 */
[----:B------:R-:W-:Y:S01]  /*34d0*/  FMUL.FTZ R85, R85, R80 ;  /* 0x0000005055557220 */ /* 0x000fe20000410000 */
[----:B------:R-:W-:Y:S01]  /*34e0*/  FMUL.FTZ R86, R86, R101 ;  /* 0x0000006556567220 */ /* 0x000fe20000410000 */
[----:B------:R-:W-:-:S02]  /*34f0*/  FMUL.FTZ R87, R87, R88 ;  /* 0x0000005857577220 */ /* 0x000fc40000410000 */
[----:B------:R-:W-:Y:S02]  /*3500*/  FSEL R84, R84, RZ, P5 ;  /* 0x000000ff54547208 */ /* 0x000fe40002800000 */
[----:B------:R-:W-:Y:S02]  /*3510*/  FSEL R85, R85, RZ, P6 ;  /* 0x000000ff55557208 */ /* 0x000fe40003000000 */
[----:B------:R-:W-:Y:S01]  /*3520*/  FSEL R86, R86, RZ, P1 ;  /* 0x000000ff56567208 */ /* 0x000fe20000800000 */
[----:B------:R-:W-:Y:S01]  /*3530*/  FADD.FTZ R129, R84, R129 ;  /* 0x0000008154817221 */ /* 0x000fe20000010000 */
[----:B------:R-:W-:Y:S01]  /*3540*/  FSEL R87, R87, RZ, P3 ;  /* 0x000000ff57577208 */ /* 0x000fe20001800000 */
[----:B------:R-:W-:Y:S02]  /*3550*/  FADD.FTZ R130, R85, R130 ;  /* 0x0000008255827221 */ /* 0x000fe40000010000 */
        /* <DEDUP_REMOVED lines=69> */
.L_x_9734:
        /* <DEDUP_REMOVED lines=31> */
.L_x_9735:
[----:B------:R-:W-:Y:S01]  /*3ba0*/  HFMA2.MMA R85, -RZ, RZ, 0, 9.5367431640625e-07 ;  /* 0x00000010ff557435 */ /* 0x000fe200000001ff */
[----:B------:R-:W-:Y:S02]  /*3bb0*/  MOV R84, R78 ;  /* 0x0000004e00547202 */ /* 0x000fe40000000f00 */
[----:B------:R-:W-:Y:S02]  /*3bc0*/  MOV R86, 0x1f ;  /* 0x0000001f00567802 */ /* 0x000fe40000000f00 */
[----:B------:R-:W-:-:S07]  /*3bd0*/  MOV R81, 0xffffffff ;  /* 0xffffffff00517802 */ /* 0x000fce0000000f00 */
[----:B-----5:R-:W-:Y:S05]  /*3be0*/  WARPSYNC.COLLECTIVE R81, `(.L_x_9737) ;  /* 0x0000000051087348 */ /* 0x020fea0003c00000 */
[----:B------:R0:W1:Y:S02]  /*3bf0*/  SHFL.DOWN P3, R83, R84, R85, R86 ;  /* 0x0800005554537389 */ /* 0x0000640000060056 */
[----:B01---5:R-:W-:Y:S01]  /*3c00*/  ENDCOLLECTIVE ;  /* 0x000000000000791b */ /* 0x023fe20003800000 */
.L_x_9737:
[----:B------:R-:W-:Y:S02]  /*3c10*/  MOV R84, R73 ;  /* 0x0000004900547202 */ /* 0x000fe40000000f00 */
[----:B------:R-:W-:-:S07]  /*3c20*/  MOV R75, R83 ;  /* 0x00000053004b7202 */ /* 0x000fce0000000f00 */
[----:B------:R-:W-:Y:S05]  /*3c30*/  WARPSYNC.COLLECTIVE R81, `(.L_x_9738) ;  /* 0x0000000051087348 */ /* 0x000fea0003c00000 */
[----:B------:R0:W1:Y:S02]  /*3c40*/  SHFL.DOWN P3, R83, R84, R85, R86 ;  /* 0x0800005554537389 */ /* 0x0000640000060056 */
[----:B01----:R-:W-:Y:S01]  /*3c50*/  ENDCOLLECTIVE ;  /* 0x000000000000791b */ /* 0x003fe20003800000 */
.L_x_9738:
[----:B------:R-:W-:Y:S01]  /*3c60*/  FADD.FTZ R75, R78, R75 ;  /* 0x0000004b4e4b7221 */ /* 0x000fe20000010000 */
[----:B------:R-:W-:-:S04]  /*3c70*/  HFMA2.MMA R85, -RZ, RZ, 0, 4.76837158203125e-07 ;  /* 0x00000008ff557435 */ /* 0x000fc800000001ff */
[----:B------:R-:W-:Y:S02]  /*3c80*/  MOV R84, R75 ;  /* 0x0000004b00547202 */ /* 0x000fe40000000f00 */
[----:B------:R-:W-:-:S07]  /*3c90*/  MOV R74, R83 ;  /* 0x00000053004a7202 */ /* 0x000fce0000000f00 */
[----:B------:R-:W-:Y:S05]  /*3ca0*/  WARPSYNC.COLLECTIVE R81, `(.L_x_9739) ;  /* 0x0000000051087348 */ /* 0x000fea0003c00000 */
[----:B------:R0:W1:Y:S02]  /*3cb0*/  SHFL.DOWN P3, R83, R84, R85, R86 ;  /* 0x0800005554537389 */ /* 0x0000640000060056 */
[----:B01----:R-:W-:Y:S01]  /*3cc0*/  ENDCOLLECTIVE ;  /* 0x000000000000791b */ /* 0x003fe20003800000 */
.L_x_9739:
[----:B------:R-:W-:-:S05]  /*3cd0*/  FADD.FTZ R74, R73, R74 ;  /* 0x0000004a494a7221 */ /* 0x000fca0000010000 */
[----:B------:R-:W-:Y:S02]  /*3ce0*/  MOV R84, R74 ;  /* 0x0000004a00547202 */ /* 0x000fe40000000f00 */
[----:B------:R-:W-:-:S07]  /*3cf0*/  MOV R80, R83 ;  /* 0x0000005300507202 */ /* 0x000fce0000000f00 */
[----:B------:R-:W-:Y:S05]  /*3d00*/  WARPSYNC.COLLECTIVE R81, `(.L_x_9740) ;  /* 0x0000000051087348 */ /* 0x000fea0003c00000 */
[----:B------:R0:W1:Y:S02]  /*3d10*/  SHFL.DOWN P3, R83, R84, R85, R86 ;  /* 0x0800005554537389 */ /* 0x0000640000060056 */
[----:B01----:R-:W-:Y:S01]  /*3d20*/  ENDCOLLECTIVE ;  /* 0x000000000000791b */ /* 0x003fe20003800000 */
.L_x_9740:
[----:B------:R-:W-:Y:S01]  /*3d30*/  FADD.FTZ R80, R75, R80 ;  /* 0x000000504b507221 */ /* 0x000fe20000010000 */
[----:B------:R-:W-:-:S04]  /*3d40*/  HFMA2.MMA R85, -RZ, RZ, 0, 2.384185791015625e-07 ;  /* 0x00000004ff557435 */ /* 0x000fc800000001ff */
[----:B------:R-:W-:Y:S02]  /*3d50*/  MOV R84, R80 ;  /* 0x0000005000547202 */ /* 0x000fe40000000f00 */
[----:B------:R-:W-:-:S07]  /*3d60*/  MOV R77, R83 ;  /* 0x00000053004d7202 */ /* 0x000fce0000000f00 */
[----:B------:R-:W-:Y:S05]  /*3d70*/  WARPSYNC.COLLECTIVE R81, `(.L_x_9741) ;  /* 0x0000000051087348 */ /* 0x000fea0003c00000 */
[----:B------:R0:W1:Y:S02]  /*3d80*/  SHFL.DOWN P3, R83, R84, R85, R86 ;  /* 0x0800005554537389 */ /* 0x0000640000060056 */
[----:B01----:R-:W-:Y:S01]  /*3d90*/  ENDCOLLECTIVE ;  /* 0x000000000000791b */ /* 0x003fe20003800000 */
.L_x_9741:
[----:B------:R-:W-:-:S05]  /*3da0*/  FADD.FTZ R77, R74, R77 ;  /* 0x0000004d4a4d7221 */ /* 0x000fca0000010000 */
[----:B------:R-:W-:Y:S02]  /*3db0*/  MOV R84, R77 ;  /* 0x0000004d00547202 */ /* 0x000fe40000000f00 */
[----:B------:R-:W-:-:S07]  /*3dc0*/  MOV R79, R83 ;  /* 0x00000053004f7202 */ /* 0x000fce0000000f00 */
[----:B------:R-:W-:Y:S05]  /*3dd0*/  WARPSYNC.COLLECTIVE R81, `(.L_x_9742) ;  /* 0x0000000051087348 */ /* 0x000fea0003c00000 */
[----:B------:R0:W1:Y:S02]  /*3de0*/  SHFL.DOWN P3, R83, R84, R85, R86 ;  /* 0x0800005554537389 */ /* 0x0000640000060056 */
[----:B01----:R-:W-:Y:S01]  /*3df0*/  ENDCOLLECTIVE ;  /* 0x000000000000791b */ /* 0x003fe20003800000 */
.L_x_9742:
[----:B------:R-:W-:Y:S01]  /*3e00*/  FADD.FTZ R79, R80, R79 ;  /* 0x0000004f504f7221 */ /* 0x000fe20000010000 */
[----:B------:R-:W-:-:S04]  /*3e10*/  HFMA2.MMA R85, -RZ, RZ, 0, 1.1920928955078125e-07 ;  /* 0x00000002ff557435 */ /* 0x000fc800000001ff */
[----:B------:R-:W-:Y:S02]  /*3e20*/  MOV R84, R79 ;  /* 0x0000004f00547202 */ /* 0x000fe40000000f00 */
[----:B------:R-:W-:-:S07]  /*3e30*/  MOV R82, R83 ;  /* 0x0000005300527202 */ /* 0x000fce0000000f00 */
[----:B------:R-:W-:Y:S05]  /*3e40*/  WARPSYNC.COLLECTIVE R81, `(.L_x_9743) ;  /* 0x0000000051087348 */ /* 0x000fea0003c00000 */
[----:B------:R0:W1:Y:S02]  /*3e50*/  SHFL.DOWN P3, R83, R84, R85, R86 ;  /* 0x0800005554537389 */ /* 0x0000640000060056 */
[----:B01----:R-:W-:Y:S01]  /*3e60*/  ENDCOLLECTIVE ;  /* 0x000000000000791b */ /* 0x003fe20003800000 */
.L_x_9743:
[----:B------:R-:W-:-:S05]  /*3e70*/  FADD.FTZ R82, R77, R82 ;  /* 0x000000524d527221 */ /* 0x000fca0000010000 */
[----:B------:R-:W-:Y:S02]  /*3e80*/  MOV R84, R82 ;  /* 0x0000005200547202 */ /* 0x000fe40000000f00 */
[----:B------:R-:W-:-:S07]  /*3e90*/  MOV R78, R83 ;  /* 0x00000053004e7202 */ /* 0x000fce0000000f00 */
[----:B------:R-:W-:Y:S05]  /*3ea0*/  WARPSYNC.COLLECTIVE R81, `(.L_x_9744) ;  /* 0x0000000051087348 */ /* 0x000fea0003c00000 */
[----:B------:R0:W1:Y:S02]  /*3eb0*/  SHFL.DOWN P3, R83, R84, R85, R86 ;  /* 0x0800005554537389 */ /* 0x0000640000060056 */
[----:B01----:R-:W-:Y:S01]  /*3ec0*/  ENDCOLLECTIVE ;  /* 0x000000000000791b */ /* 0x003fe20003800000 */
.L_x_9744:
[----:B------:R-:W-:Y:S01]  /*3ed0*/  FADD.FTZ R78, R79, R78 ;  /* 0x0000004e4f4e7221 */ /* 0x000fe20000010000 */
[----:B------:R-:W-:-:S04]  /*3ee0*/  HFMA2.MMA R85, -RZ, RZ, 0, 5.9604644775390625e-08 ;  /* 0x00000001ff557435 */ /* 0x000fc800000001ff */
[----:B------:R-:W-:Y:S02]  /*3ef0*/  MOV R84, R78 ;  /* 0x0000004e00547202 */ /* 0x000fe40000000f00 */
[----:B------:R-:W-:-:S07]  /*3f00*/  MOV R73, R83 ;  /* 0x0000005300497202 */ /* 0x000fce0000000f00 */
[----:B------:R-:W-:Y:S05]  /*3f10*/  WARPSYNC.COLLECTIVE R81, `(.L_x_9745) ;  /* 0x0000000051087348 */ /* 0x000fea0003c00000 */
[----:B------:R0:W1:Y:S02]  /*3f20*/  SHFL.DOWN P3, R83, R84, R85, R86 ;  /* 0x0800005554537389 */ /* 0x0000640000060056 */
[----:B01----:R-:W-:Y:S01]  /*3f30*/  ENDCOLLECTIVE ;  /* 0x000000000000791b */ /* 0x003fe20003800000 */
.L_x_9745:
[----:B------:R-:W-:-:S05]  /*3f40*/  FADD.FTZ R73, R82, R73 ;  /* 0x0000004952497221 */ /* 0x000fca0000010000 */
[----:B------:R-:W-:Y:S02]  /*3f50*/  MOV R84, R73 ;  /* 0x0000004900547202 */ /* 0x000fe40000000f00 */
[----:B------:R-:W-:-:S07]  /*3f60*/  MOV R75, R83 ;  /* 0x00000053004b7202 */ /* 0x000fce0000000f00 */
[----:B------:R-:W-:Y:S05]  /*3f70*/  WARPSYNC.COLLECTIVE R81, `(.L_x_9746) ;  /* 0x0000000051087348 */ /* 0x000fea0003c00000 */
[----:B------:R0:W1:Y:S02]  /*3f80*/  SHFL.DOWN P3, R83, R84, R85, R86 ;  /* 0x0800005554537389 */ /* 0x0000640000060056 */
[----:B01----:R-:W-:Y:S01]  /*3f90*/  ENDCOLLECTIVE ;  /* 0x000000000000791b */ /* 0x003fe20003800000 */
.L_x_9746:
[----:B------:R-:W-:Y:S01]  /*3fa0*/  MOV R74, R83 ;  /* 0x00000053004a7202 */ /* 0x000fe20000000f00 */
[----:B------:R-:W-:Y:S06]  /*3fb0*/  BRA `(.L_x_9747) ;  /* 0xffffffdc00487947 */ /* 0x000fec000383ffff */
.L_x_9748:
        /* <DEDUP_REMOVED lines=12> */
.L_x_11434:


//--------------------- .text._ZN10layer_norm22ln_bwd_finalize_kernelINS_22Kernel_traits_finalizeILj6144E6__halfffffjLb1ELj1024ELj4ENS_18Kernel_traits_baseILj6144ES2_ffffjLj1024EEEEELb1ELb0EEEvNS_9BwdParamsE --------------------------
	.section	.text._ZN10layer_norm22ln_bwd_finalize_kernelINS_22Kernel_traits_finalizeILj6144E6__halfffffjLb1ELj1024ELj4ENS_18Kernel_traits_baseILj6144ES2_ffffjLj1024EEEEELb1ELb0EEEvNS_9BwdParamsE,"ax",@progbits
	.align	128
        .global         _ZN10layer_norm22ln_bwd_finalize_kernelINS_22Kernel_traits_finalizeILj6144E6__halfffffjLb1ELj1024ELj4ENS_18Kernel_traits_baseILj6144ES2_ffffjLj1024EEEEELb1ELb0EEEvNS_9BwdParamsE
        .type           _ZN10layer_norm22ln_bwd_finalize_kernelINS_22Kernel_traits_finalizeILj6144E6__halfffffjLb1ELj1024ELj4ENS_18Kernel_traits_baseILj6144ES2_ffffjLj1024EEEEELb1ELb0EEEvNS_9BwdParamsE,@function
        .size           _ZN10layer_norm22ln_bwd_finalize_kernelINS_22Kernel_traits_finalizeILj6144E6__halfffffjLb1ELj1024ELj4ENS_18Kernel_traits_baseILj6144ES2_ffffjLj1024EEEEELb1ELb0EEEvNS_9BwdParamsE,(.L_x_11435 - _ZN10layer_norm22ln_bwd_finalize_kernelINS_22Kernel_traits_finalizeILj6144E6__halfffffjLb1ELj1024ELj4ENS_18Kernel_traits_baseILj6144ES2_ffffjLj1024EEEEELb1ELb0EEEvNS_9BwdParamsE)
        .other          _ZN10layer_norm22ln_bwd_finalize_kernelINS_22Kernel_traits_finalizeILj6144E6__halfffffjLb1ELj1024ELj4ENS_18Kernel_traits_baseILj6144ES2_ffffjLj1024EEEEELb1ELb0EEEvNS_9BwdParamsE,@"STO_CUDA_ENTRY STV_DEFAULT"
_ZN10layer_norm22ln_bwd_finalize_kernelINS_22Kernel_traits_finalizeILj6144E6__halfffffjLb1ELj1024ELj4ENS_18Kernel_traits_baseILj6144ES2_ffffjLj1024EEEEELb1ELb0EEEvNS_9BwdParamsE:
.text._ZN10layer_norm22ln_bwd_finalize_kernelINS_22Kernel_traits_finalizeILj6144E6__halfffffjLb1ELj1024ELj4ENS_18Kernel_traits_baseILj6144ES2_ffffjLj1024EEEEELb1ELb0EEEvNS_9BwdParamsE:
        /* <DEDUP_REMOVED lines=24> */
.L_x_9761:
        /* <DEDUP_REMOVED lines=36> */
.L_x_9753:
        /* <DEDUP_REMOVED lines=49> */
.L_x_9752:
[----:B------:R-:W-:Y:S05]  /*06d0*/  BSYNC B1 ;  /* 0x0000000000017941 */ /* 0x000fea0003800000 */
.L_x_9751:
        /* <DEDUP_REMOVED lines=31> */
.L_x_9755:
[----:B------:R-:W-:Y:S05]  /*08d0*/  BSYNC B1 ;  /* 0x0000000000017941 */ /* 0x000fea0003800000 */
.L_x_9754:
        /* <DEDUP_REMOVED lines=16> */
.L_x_9756:
[----:B------:R-:W-:Y:S05]  /*09e0*/  BSYNC B1 ;  /* 0x0000000000017941 */ /* 0x000fea0003800000 */
.L_x_9750:
[----:B------:R-:W-:Y:S05]  /*09f0*/  BSYNC B0 ;  /* 0x0000000000007941 */ /* 0x000fea0003800000 */
.L_x_9749:
        /* <DEDUP_REMOVED lines=40> */
.L_x_9777:
        /* <DEDUP_REMOVED lines=8> */
.L_x_9757:
        /* <DEDUP_REMOVED lines=23> */
.L_x_9760:
[----:B------:R-:W-:Y:S05]  /*0e70*/  BSYNC B0 ;  /* 0x0000000000007941 */ /* 0x000fea0003800000 */
.L_x_9759:
[C---:B------:R-:W-:Y:S01]  /*0e80*/  ISETP.GT.U32.AND P1, PT, R4.reuse, -0x1801, PT ;  /* 0xffffe7ff0400780c */ /* 0x040fe20003f24070 */
[----:B------:R-:W-:Y:S01]  /*0e90*/  VIADD R4, R4, 0x1800 ;  /* 0x0000180004047836 */ /* 0x000fe20000000000 */
[----:B------:R-:W-:-:S11]  /*0ea0*/  IADD3 R5, R5, 0xc00, RZ ;  /* 0x00000c0005057810 */ /* 0x000fd60007ffe0ff */
[----:B------:R-:W-:Y:S05]  /*0eb0*/  @P1 BRA `(.L_x_9761) ;  /* 0xfffffff000b01947 */ /* 0x000fea000383ffff */
[----:B------:R-:W-:Y:S05]  /*0ec0*/  EXIT ;  /* 0x000000000000794d */ /* 0x000fea0003800000 */
.L_x_9758:
[----:B0-----:R-:W-:Y:S01]  /*0ed0*/  HFMA2.MMA R24, -RZ, RZ, 0, 5.9604644775390625e-08 ;  /* 0x00000001ff187435 */ /* 0x001fe200000001ff */
[----:B----4-:R-:W-:Y:S02]  /*0ee0*/  MOV R23, R10 ;  /* 0x0000000a00177202 */ /* 0x010fe40000000f00 */
[----:B------:R-:W-:Y:S02]  /*0ef0*/  MOV R25, 0x1f ;  /* 0x0000001f00197802 */ /* 0x000fe40000000f00 */
[----:B------:R-:W-:-:S07]  /*0f00*/  MOV R20, 0xffffffff ;  /* 0xffffffff00147802 */ /* 0x000fce0000000f00 */
[----:B-123--:R-:W-:Y:S05]  /*0f10*/  WARPSYNC.COLLECTIVE R20, `(.L_x_9762) ;  /* 0x0000000014087348 */ /* 0x00efea0003c00000 */
[----:B------:R0:W4:Y:S02]  /*0f20*/  SHFL.BFLY P2, R22, R23, R24, R25 ;  /* 0x0c00001817167389 */ /* 0x0001240000040019 */
[----:B01234-:R-:W-:Y:S01]  /*0f30*/  ENDCOLLECTIVE ;  /* 0x000000000000791b */ /* 0x01ffe20003800000 */
.L_x_9762:
[----:B------:R-:W-:Y:S01]  /*0f40*/  HFMA2.MMA R24, -RZ, RZ, 0, 1.1920928955078125e-07 ;  /* 0x00000002ff187435 */ /* 0x000fe200000001ff */
[----:B------:R-:W-:-:S05]  /*0f50*/  MOV R11, R22 ;  /* 0x00000016000b7202 */ /* 0x000fca0000000f00 */
[----:B------:R-:W-:-:S04]  /*0f60*/  FADD.FTZ R11, R10, R11 ;  /* 0x0000000b0a0b7221 */ /* 0x000fc80000010000 */
[----:B------:R-:W-:-:S07]  /*0f70*/  IMAD.MOV.U32 R23, RZ, RZ, R11 ;  /* 0x000000ffff177224 */ /* 0x000fce00078e000b */
[----:B------:R-:W-:Y:S05]  /*0f80*/  WARPSYNC.COLLECTIVE R20, `(.L_x_9763) ;  /* 0x0000000014087348 */ /* 0x000fea0003c00000 */
[----:B------:R0:W1:Y:S02]  /*0f90*/  SHFL.BFLY P2, R22, R23, R24, R25 ;  /* 0x0c00001817167389 */ /* 0x0000640000040019 */
[----:B01----:R-:W-:Y:S01]  /*0fa0*/  ENDCOLLECTIVE ;  /* 0x000000000000791b */ /* 0x003fe20003800000 */
.L_x_9763:
[----:B------:R-:W-:Y:S01]  /*0fb0*/  HFMA2.MMA R24, -RZ, RZ, 0, 2.384185791015625e-07 ;  /* 0x00000004ff187435 */ /* 0x000fe200000001ff */
[----:B------:R-:W-:-:S05]  /*0fc0*/  MOV R14, R22 ;  /* 0x00000016000e7202 */ /* 0x000fca0000000f00 */
[----:B------:R-:W-:-:S05]  /*0fd0*/  FADD.FTZ R14, R11, R14 ;  /* 0x0000000e0b0e7221 */ /* 0x000fca0000010000 */
[----:B------:R-:W-:-:S07]  /*0fe0*/  MOV R23, R14 ;  /* 0x0000000e00177202 */ /* 0x000fce0000000f00 */
[----:B------:R-:W-:Y:S05]  /*0ff0*/  WARPSYNC.COLLECTIVE R20, `(.L_x_9764) ;  /* 0x0000000014087348 */ /* 0x000fea0003c00000 */
[----:B------:R0:W1:Y:S02]  /*1000*/  SHFL.BFLY P2, R22, R23, R24, R25 ;  /* 0x0c00001817167389 */ /* 0x0000640000040019 */
[----:B01----:R-:W-:Y:S01]  /*1010*/  ENDCOLLECTIVE ;  /* 0x000000000000791b */ /* 0x003fe20003800000 */
.L_x_9764:
[----:B------:R-:W-:Y:S01]  /*1020*/  IMAD.MOV.U32 R24, RZ, RZ, 0x8 ;  /* 0x00000008ff187424 */ /* 0x000fe200078e00ff */
[----:B------:R-:W-:-:S05]  /*1030*/  MOV R13, R22 ;  /* 0x00000016000d7202 */ /* 0x000fca0000000f00 */
[----:B------:R-:W-:-:S05]  /*1040*/  FADD.FTZ R13, R14, R13 ;  /* 0x0000000d0e0d7221 */ /* 0x000fca0000010000 */
[----:B------:R-:W-:-:S07]  /*1050*/  MOV R23, R13 ;  /* 0x0000000d00177202 */ /* 0x000fce0000000f00 */
[----:B------:R-:W-:Y:S05]  /*1060*/  WARPSYNC.COLLECTIVE R20, `(.L_x_9765) ;  /* 0x0000000014087348 */ /* 0x000fea0003c00000 */
[----:B------:R0:W1:Y:S02]  /*1070*/  SHFL.BFLY P2, R22, R23, R24, R25 ;  /* 0x0c00001817167389 */ /* 0x0000640000040019 */
[----:B01----:R-:W-:Y:S01]  /*1080*/  ENDCOLLECTIVE ;  /* 0x000000000000791b */ /* 0x003fe20003800000 */
.L_x_9765:
[----:B------:R-:W-:Y:S01]  /*1090*/  HFMA2.MMA R24, -RZ, RZ, 0, 9.5367431640625e-07 ;  /* 0x00000010ff187435 */ /* 0x000fe200000001ff */
[----:B------:R-:W-:-:S05]  /*10a0*/  MOV R10, R22 ;  /* 0x00000016000a7202 */ /* 0x000fca0000000f00 */
[----:B------:R-:W-:-:S05]  /*10b0*/  FADD.FTZ R11, R13, R10 ;  /* 0x0000000a0d0b7221 */ /* 0x000fca0000010000 */
[----:B------:R-:W-:-:S07]  /*10c0*/  MOV R23, R11 ;  /* 0x0000000b00177202 */ /* 0x000fce0000000f00 */
[----:B------:R-:W-:Y:S05]  /*10d0*/  WARPSYNC.COLLECTIVE R20, `(.L_x_9766) ;  /* 0x0000000014087348 */ /* 0x000fea0003c00000 */
[----:B------:R0:W1:Y:S02]  /*10e0*/  SHFL.BFLY P2, R22, R23, R24, R25 ;  /* 0x0c00001817167389 */ /* 0x0000640000040019 */
[----:B01----:R-:W-:Y:S01]  /*10f0*/  ENDCOLLECTIVE ;  /* 0x000000000000791b */ /* 0x003fe20003800000 */
.L_x_9766:
[----:B------:R-:W-:Y:S01]  /*1100*/  HFMA2.MMA R24, -RZ, RZ, 0, 5.9604644775390625e-08 ;  /* 0x00000001ff187435 */ /* 0x000fe200000001ff */
[----:B------:R-:W-:Y:S02]  /*1110*/  MOV R23, R12 ;  /* 0x0000000c00177202 */ /* 0x000fe40000000f00 */
[----:B------:R-:W-:-:S08]  /*1120*/  MOV R10, R22 ;  /* 0x00000016000a7202 */ /* 0x000fd00000000f00 */
[----:B------:R-:W-:Y:S05]  /*1130*/  WARPSYNC.COLLECTIVE R20, `(.L_x_9767) ;  /* 0x0000000014087348 */ /* 0x000fea0003c00000 */
[----:B------:R0:W1:Y:S02]  /*1140*/  SHFL.BFLY P2, R22, R23, R24, R25 ;  /* 0x0c00001817167389 */ /* 0x0000640000040019 */
[----:B01----:R-:W-:Y:S01]  /*1150*/  ENDCOLLECTIVE ;  /* 0x000000000000791b */ /* 0x003fe20003800000 */
.L_x_9767:
[----:B------:R-:W-:Y:S01]  /*1160*/  HFMA2.MMA R24, -RZ, RZ, 0, 1.1920928955078125e-07 ;  /* 0x00000002ff187435 */ /* 0x000fe200000001ff */
[----:B------:R-:W-:-:S04]  /*1170*/  IMAD.MOV.U32 R13, RZ, RZ, R22 ;  /* 0x000000ffff0d7224 */ /* 0x000fc800078e0016 */
[----:B------:R-:W-:-:S05]  /*1180*/  FADD.FTZ R15, R12, R13 ;  /* 0x0000000d0c0f7221 */ /* 0x000fca0000010000 */
[----:B------:R-:W-:-:S07]  /*1190*/  MOV R23, R15 ;  /* 0x0000000f00177202 */ /* 0x000fce0000000f00 */
[----:B------:R-:W-:Y:S05]  /*11a0*/  WARPSYNC.COLLECTIVE R20, `(.L_x_9768) ;  /* 0x0000000014087348 */ /* 0x000fea0003c00000 */
[----:B------:R0:W1:Y:S02]  /*11b0*/  SHFL.BFLY P2, R22, R23, R24, R25 ;  /* 0x0c00001817167389 */ /* 0x0000640000040019 */
[----:B01----:R-:W-:Y:S01]  /*11c0*/  ENDCOLLECTIVE ;  /* 0x000000000000791b */ /* 0x003fe20003800000 */
.L_x_9768:
[----:B------:R-:W-:Y:S01]  /*11d0*/  HFMA2.MMA R24, -RZ, RZ, 0, 2.384185791015625e-07 ;  /* 0x00000004ff187435 */ /* 0x000fe200000001ff */
[----:B------:R-:W-:-:S05]  /*11e0*/  MOV R16, R22 ;  /* 0x0000001600107202 */ /* 0x000fca0000000f00 */
[----:B------:R-:W-:-:S05]  /*11f0*/  FADD.FTZ R16, R15, R16 ;  /* 0x000000100f107221 */ /* 0x000fca0000010000 */
[----:B------:R-:W-:-:S07]  /*1200*/  MOV R23, R16 ;  /* 0x0000001000177202 */ /* 0x000fce0000000f00 */
[----:B------:R-:W-:Y:S05]  /*1210*/  WARPSYNC.COLLECTIVE R20, `(.L_x_9769) ;  /* 0x0000000014087348 */ /* 0x000fea0003c00000 */
[----:B------:R0:W1:Y:S02]  /*1220*/  SHFL.BFLY P2, R22, R23, R24, R25 ;  /* 0x0c00001817167389 */ /* 0x0000640000040019 */
[----:B01----:R-:W-:Y:S01]  /*1230*/  ENDCOLLECTIVE ;  /* 0x000000000000791b */ /* 0x003fe20003800000 */
.L_x_9769:
[----:B------:R-:W-:Y:S01]  /*1240*/  HFMA2.MMA R24, -RZ, RZ, 0, 4.76837158203125e-07 ;  /* 0x00000008ff187435 */ /* 0x000fe200000001ff */
[----:B------:R-:W-:-:S05]  /*1250*/  MOV R17, R22 ;  /* 0x0000001600117202 */ /* 0x000fca0000000f00 */
[----:B------:R-:W-:-:S04]  /*1260*/  FADD.FTZ R17, R16, R17 ;  /* 0x0000001110117221 */ /* 0x000fc80000010000 */
[----:B------:R-:W-:-:S07]  /*1270*/  IMAD.MOV.U32 R23, RZ, RZ, R17 ;  /* 0x000000ffff177224 */ /* 0x000fce00078e0011 */
[----:B------:R-:W-:Y:S05]  /*1280*/  WARPSYNC.COLLECTIVE R20, `(.L_x_9770) ;  /* 0x0000000014087348 */ /* 0x000fea0003c00000 */
[----:B------:R0:W1:Y:S02]  /*1290*/  SHFL.BFLY P2, R22, R23, R24, R25 ;  /* 0x0c00001817167389 */ /* 0x0000640000040019 */
[----:B01----:R-:W-:Y:S01]  /*12a0*/  ENDCOLLECTIVE ;  /* 0x000000000000791b */ /* 0x003fe20003800000 */
.L_x_9770:
[----:B------:R-:W-:Y:S01]  /*12b0*/  HFMA2.MMA R24, -RZ, RZ, 0, 9.5367431640625e-07 ;  /* 0x00000010ff187435 */ /* 0x000fe200000001ff */
[----:B------:R-:W-:-:S05]  /*12c0*/  MOV R12, R22 ;  /* 0x00000016000c7202 */ /* 0x000fca0000000f00 */
[----:B------:R-:W-:-:S05]  /*12d0*/  FADD.FTZ R12, R17, R12 ;  /* 0x0000000c110c7221 */ /* 0x000fca0000010000 */
[----:B------:R-:W-:-:S07]  /*12e0*/  MOV R23, R12 ;  /* 0x0000000c00177202 */ /* 0x000fce0000000f00 */
[----:B------:R-:W-:Y:S05]  /*12f0*/  WARPSYNC.COLLECTIVE R20, `(.L_x_9771) ;  /* 0x0000000014087348 */ /* 0x000fea0003c00000 */
[----:B------:R0:W1:Y:S02]  /*1300*/  SHFL.BFLY P2, R22, R23, R24, R25 ;  /* 0x0c00001817167389 */ /* 0x0000640000040019 */
[----:B01----:R-:W-:Y:S01]  /*1310*/  ENDCOLLECTIVE ;  /* 0x000000000000791b */ /* 0x003fe20003800000 */
.L_x_9771:
[----:B------:R-:W-:Y:S01]  /*1320*/  MOV R23, R8 ;  /* 0x0000000800177202 */ /* 0x000fe20000000f00 */
[----:B------:R-:W-:Y:S01]  /*1330*/  IMAD.MOV.U32 R24, RZ, RZ, 0x1 ;  /* 0x00000001ff187424 */ /* 0x000fe200078e00ff */
[----:B------:R-:W-:-:S07]  /*1340*/  MOV R15, R22 ;  /* 0x00000016000f7202 */ /* 0x000fce0000000f00 */
[----:B------:R-:W-:Y:S05]  /*1350*/  WARPSYNC.COLLECTIVE R20, `(.L_x_9772) ;  /* 0x0000000014087348 */ /* 0x000fea0003c00000 */
[----:B------:R0:W1:Y:S02]  /*1360*/  SHFL.BFLY P2, R22, R23, R24, R25 ;  /* 0x0c00001817167389 */ /* 0x0000640000040019 */
[----:B01----:R-:W-:Y:S01]  /*1370*/  ENDCOLLECTIVE ;  /* 0x000000000000791b */ /* 0x003fe20003800000 */
.L_x_9772:
[----:B------:R-:W-:Y:S01]  /*1380*/  HFMA2.MMA R24, -RZ, RZ, 0, 1.1920928955078125e-07 ;  /* 0x00000002ff187435 */ /* 0x000fe200000001ff */
[----:B------:R-:W-:-:S05]  /*1390*/  MOV R17, R22 ;  /* 0x0000001600117202 */ /* 0x000fca0000000f00 */
[----:B------:R-:W-:-:S05]  /*13a0*/  FADD.FTZ R18, R8, R17 ;  /* 0x0000001108127221 */ /* 0x000fca0000010000 */
[----:B------:R-:W-:-:S07]  /*13b0*/  MOV R23, R18 ;  /* 0x0000001200177202 */ /* 0x000fce0000000f00 */
[----:B------:R-:W-:Y:S05]  /*13c0*/  WARPSYNC.COLLECTIVE R20, `(.L_x_9773) ;  /* 0x0000000014087348 */ /* 0x000fea0003c00000 */
[----:B------:R0:W1:Y:S02]  /*13d0*/  SHFL.BFLY P2, R22, R23, R24, R25 ;  /* 0x0c00001817167389 */ /* 0x0000640000040019 */
[----:B01----:R-:W-:Y:S01]  /*13e0*/  ENDCOLLECTIVE ;  /* 0x000000000000791b */ /* 0x003fe20003800000 */
.L_x_9773:
[----:B------:R-:W-:Y:S01]  /*13f0*/  HFMA2.MMA R24, -RZ, RZ, 0, 2.384185791015625e-07 ;  /* 0x00000004ff187435 */ /* 0x000fe200000001ff */
[----:B------:R-:W-:-:S05]  /*1400*/  MOV R13, R22 ;  /* 0x00000016000d7202 */ /* 0x000fca0000000f00 */
[----:B------:R-:W-:-:S05]  /*1410*/  FADD.FTZ R19, R18, R13 ;  /* 0x0000000d12137221 */ /* 0x000fca0000010000 */
[----:B------:R-:W-:-:S07]  /*1420*/  MOV R23, R19 ;  /* 0x0000001300177202 */ /* 0x000fce0000000f00 */
[----:B------:R-:W-:Y:S05]  /*1430*/  WARPSYNC.COLLECTIVE R20, `(.L_x_9774) ;  /* 0x0000000014087348 */ /* 0x000fea0003c00000 */
[----:B------:R0:W1:Y:S02]  /*1440*/  SHFL.BFLY P2, R22, R23, R24, R25 ;  /* 0x0c00001817167389 */ /* 0x0000640000040019 */
[----:B01----:R-:W-:Y:S01]  /*1450*/  ENDCOLLECTIVE ;  /* 0x000000000000791b */ /* 0x003fe20003800000 */
.L_x_9774:
[----:B------:R-:W-:Y:S01]  /*1460*/  HFMA2.MMA R24, -RZ, RZ, 0, 4.76837158203125e-07 ;  /* 0x00000008ff187435 */ /* 0x000fe200000001ff */
[----:B------:R-:W-:-:S04]  /*1470*/  IMAD.MOV.U32 R8, RZ, RZ, R22 ;  /* 0x000000ffff087224 */ /* 0x000fc800078e0016 */
[----:B------:R-:W-:-:S05]  /*1480*/  FADD.FTZ R8, R19, R8 ;  /* 0x0000000813087221 */ /* 0x000fca0000010000 */
[----:B------:R-:W-:-:S07]  /*1490*/  MOV R23, R8 ;  /* 0x0000000800177202 */ /* 0x000fce0000000f00 */
[----:B------:R-:W-:Y:S05]  /*14a0*/  WARPSYNC.COLLECTIVE R20, `(.L_x_9775) ;  /* 0x0000000014087348 */ /* 0x000fea0003c00000 */
[----:B------:R0:W1:Y:S02]  /*14b0*/  SHFL.BFLY P2, R22, R23, R24, R25 ;  /* 0x0c00001817167389 */ /* 0x0000640000040019 */
[----:B01----:R-:W-:Y:S01]  /*14c0*/  ENDCOLLECTIVE ;  /* 0x000000000000791b */ /* 0x003fe20003800000 */
.L_x_9775:
[----:B------:R-:W-:Y:S01]  /*14d0*/  HFMA2.MMA R24, -RZ, RZ, 0, 9.5367431640625e-07 ;  /* 0x00000010ff187435 */ /* 0x000fe200000001ff */
[----:B------:R-:W-:-:S05]  /*14e0*/  MOV R21, R22 ;  /* 0x0000001600157202 */ /* 0x000fca0000000f00 */
[----:B------:R-:W-:-:S05]  /*14f0*/  FADD.FTZ R21, R8, R21 ;  /* 0x0000001508157221 */ /* 0x000fca0000010000 */
[----:B------:R-:W-:-:S07]  /*1500*/  MOV R23, R21 ;  /* 0x0000001500177202 */ /* 0x000fce0000000f00 */
[----:B------:R-:W-:Y:S05]  /*1510*/  WARPSYNC.COLLECTIVE R20, `(.L_x_9776) ;  /* 0x0000000014087348 */ /* 0x000fea0003c00000 */
[----:B------:R0:W1:Y:S02]  /*1520*/  SHFL.BFLY P2, R22, R23, R24, R25 ;  /* 0x0c00001817167389 */ /* 0x0000640000040019 */
[----:B01----:R-:W-:Y:S01]  /*1530*/  ENDCOLLECTIVE ;  /* 0x000000000000791b */ /* 0x003fe20003800000 */
.L_x_9776:
[----:B------:R-:W-:Y:S01]  /*1540*/  MOV R14, R22 ;  /* 0x00000016000e7202 */ /* 0x000fe20000000f00 */
[----:B------:R-:W-:Y:S06]  /*1550*/  BRA `(.L_x_9777) ;  /* 0xfffffff400c87947 */ /* 0x000fec000383ffff */
.L_x_9778:
        /* <DEDUP_REMOVED lines=10> */
.L_x_11435:


//--------------------- .text._ZN10layer_norm13ln_bwd_kernelINS_13Kernel_traitsI6__halfffffjLj6144ELj1ELj1ELj8ELj16ENS_18Kernel_traits_baseILj6144ES2_ffffjLj256EEEEELb1ELb1ELb1ELb0EEEvNS_9BwdParamsE --------------------------
	.section	.text._ZN10layer_norm13ln_bwd_kernelINS_13Kernel_traitsI6__halfffffjLj6144ELj1ELj1ELj8ELj16ENS_18Kernel_traits_baseILj6144ES2_ffffjLj256EEEEELb1ELb1ELb1ELb0EEEvNS_9BwdParamsE,"ax",@progbits
	.align	128
        .global         _ZN10layer_norm13ln_bwd_kernelINS_13Kernel_traitsI6__halfffffjLj6144ELj1ELj1ELj8ELj16ENS_18Kernel_traits_baseILj6144ES2_ffffjLj256EEEEELb1ELb1ELb1ELb0EEEvNS_9BwdParamsE
        .type           _ZN10layer_norm13ln_bwd_kernelINS_13Kernel_traitsI6__halfffffjLj6144ELj1ELj1ELj8ELj16ENS_18Kernel_traits_baseILj6144ES2_ffffjLj256EEEEELb1ELb1ELb1ELb0EEEvNS_9BwdParamsE,@function
        .size           _ZN10layer_norm13ln_bwd_kernelINS_13Kernel_traitsI6__halfffffjLj6144ELj1ELj1ELj8ELj16ENS_18Kernel_traits_baseILj6144ES2_ffffjLj256EEEEELb1ELb1ELb1ELb0EEEvNS_9BwdParamsE,(.L_x_11436 - _ZN10layer_norm13ln_bwd_kernelINS_13Kernel_traitsI6__halfffffjLj6144ELj1ELj1ELj8ELj16ENS_18Kernel_traits_baseILj6144ES2_ffffjLj256EEEEELb1ELb1ELb1ELb0EEEvNS_9BwdParamsE)
        .other          _ZN10layer_norm13ln_bwd_kernelINS_13Kernel_traitsI6__halfffffjLj6144ELj1ELj1ELj8ELj16ENS_18Kernel_traits_baseILj6144ES2_ffffjLj256EEEEELb1ELb1ELb1ELb0EEEvNS_9BwdParamsE,@"STO_CUDA_ENTRY STV_DEFAULT"
_ZN10layer_norm13ln_bwd_kernelINS_13Kernel_traitsI6__halfffffjLj6144ELj1ELj1ELj8ELj16ENS_18Kernel_traits_baseILj6144ES2_ffffjLj256EEEEELb1ELb1ELb1ELb0EEEvNS_9BwdParamsE:
.text._ZN10layer_norm13ln_bwd_kernelINS_13Kernel_traitsI6__halfffffjLj6144ELj1ELj1ELj8ELj16ENS_18Kernel_traits_baseILj6144ES2_ffffjLj256EEEEELb1ELb1ELb1ELb0EEEvNS_9BwdParamsE:
        /* <DEDUP_REMOVED lines=110> */
[----:B------:R-:W0:Y:S01]  /*06e0*/  LDC.U8 R183, c[0x0][0x2a0] ;  /* 0x0000a800ffb77b82 */ /* 0x000e220000000000 */
[----:B-----5:R-:W-:Y:S01]  /*06f0*/  MOV R181, R6 ;  /* 0x0000000600b57202 */ /* 0x020fe20000000f00 */
[----:B------:R-:W-:Y:S01]  /*0700*/  HFMA2.MMA R150, -RZ, RZ, 0, 5.9604644775390625e-08 ;  /* 0x00000001ff967435 */ /* 0x000fe200000001ff */
[----:B------:R-:W-:Y:S02]  /*0710*/  SHF.R.U64 R182, R6, 0x10, R7 ;  /* 0x0000001006b67819 */ /* 0x000fe40000001207 */
        /* <DEDUP_REMOVED lines=46> */
[----:B------:R-:W-:-:S02]  /*0a00*/  SHF.R.U32.HI R27, RZ, 0x10, R17 ;  /* 0x00000010ff1b7819 */ /* 0x000fc40000011611 */
[----:B------:R-:W-:Y:S02]  /*0a10*/  MOV R26, R20 ;  /* 0x00000014001a7202 */ /* 0x000fe40000000f00 */
[--C-:B------:R-:W-:Y:S01]  /*0a20*/  SHF.R.U64 R5, R20, 0x10, R21.reuse ;  /* 0x0000001014057819 */ /* 0x100fe20000001215 */
[----:B------:R-:W-:Y:S01]  /*0a30*/  HADD2.F32 R27, -RZ, R27.H0_H0 ;  /* 0x2000001bff1b7230 */ /* 0x000fe20000004100 */
[----:B------:R-:W-:Y:S01]  /*0a40*/  MOV R4, R21 ;  /* 0x0000001500047202 */ /* 0x000fe20000000f00 */
[----:B------:R-:W-:Y:S01]  /*0a50*/  HADD2.F32 R26, -RZ, R26.H0_H0 ;  /* 0x2000001aff1a7230 */ /* 0x000fe20000004100 */
[----:B------:R-:W-:Y:S02]  /*0a60*/  SHF.R.U32.HI R23, RZ, 0x10, R21 ;  /* 0x00000010ff177819 */ /* 0x000fe40000011615 */
[----:B------:R-:W-:Y:S02]  /*0a70*/  MOV R179, R7 ;  /* 0x0000000700b37202 */ /* 0x000fe40000000f00 */
        /* <DEDUP_REMOVED lines=39> */
[----:B------:R-:W-:Y:S02]  /*0cf0*/  HADD2.F32 R12, -RZ, R12.H0_H0 ;  /* 0x2000000cff0c7230 */ /* 0x000fe40000004100 */
[----:B0-----:R-:W-:-:S07]  /*0d00*/  HADD2.F32 R11, -RZ, R11.H0_H0 ;  /* 0x2000000bff0b7230 */ /* 0x001fce0000004100 */
.L_x_9914:
[----:B0-----:R-:W0:Y:S08]  /*0d10*/  LDC.64 R144, c[0x0][0x288] ;  /* 0x0000a200ff907b82 */ /* 0x001e300000000a00 */
[----:B-1----:R-:W1:Y:S08]  /*0d20*/  LDC.64 R152, c[0x0][0x250] ;  /* 0x00009400ff987b82 */ /* 0x002e700000000a00 */
[----:B--2---:R-:W2:Y:S08]  /*0d30*/  LDC.64 R142, c[0x0][0x258] ;  /* 0x00009600ff8e7b82 */ /* 0x004eb00000000a00 */
[----:B---34-:R-:W3:Y:S01]  /*0d40*/  LDC.64 R140, c[0x0][0x280] ;  /* 0x0000a000ff8c7b82 */ /* 0x018ee20000000a00 */
[----:B0-----:R-:W-:-:S06]  /*0d50*/  IMAD.WIDE R144, R184, 0x4, R144 ;  /* 0x00000004b8907825 */ /* 0x001fcc00078e0290 */
[----:B------:R0:W4:Y:S01]  /*0d60*/  LDG.E R145, desc[UR4][R144.64] ;  /* 0x0000000490917981 */ /* 0x000122000c1e1900 */
[C---:B-1----:R-:W-:Y:S01]  /*0d70*/  IMAD.WIDE R152, R184.reuse, 0x4, R152 ;  /* 0x00000004b8987825 */ /* 0x042fe200078e0298 */
[----:B------:R-:W1:Y:S05]  /*0d80*/  LDC.64 R198, c[0x0][0x2c8] ;  /* 0x0000b200ffc67b82 */ /* 0x000e6a0000000a00 */
[----:B-----5:R0:W5:Y:S01]  /*0d90*/  LDG.E R152, desc[UR4][R152.64] ;  /* 0x0000000498987981 */ /* 0x020162000c1e1900 */
[----:B--2---:R-:W-:-:S05]  /*0da0*/  IMAD.WIDE R142, R184, 0x4, R142 ;  /* 0x00000004b88e7825 */ /* 0x004fca00078e028e */
[----:B------:R2:W5:Y:S01]  /*0db0*/  LDG.E R10, desc[UR4][R142.64] ;  /* 0x000000048e0a7981 */ /* 0x000562000c1e1900 */
[----:B---3--:R-:W-:-:S05]  /*0dc0*/  IMAD.WIDE R140, R184, 0x4, R140 ;  /* 0x00000004b88c7825 */ /* 0x008fca00078e028c */
[----:B------:R2:W5:Y:S01]  /*0dd0*/  LDG.E R235, desc[UR4][R140.64] ;  /* 0x000000048ceb7981 */ /* 0x000562000c1e1900 */
[----:B------:R-:W3:Y:S01]  /*0de0*/  S2R R148, SR_TID.X ;  /* 0x0000000000947919 */ /* 0x000ee20000002100 */
[----:B------:R-:W-:-:S05]  /*0df0*/  MOV R187, UR14 ;  /* 0x0000000e00bb7c02 */ /* 0x000fca0008000f00 */
[----:B------:R-:W-:-:S05]  /*0e00*/  IMAD R9, R184, R187, RZ ;  /* 0x000000bbb8097224 */ /* 0x000fca00078e02ff */
[----:B0-----:R-:W-:-:S04]  /*0e10*/  SHF.R.S32.HI R144, RZ, 0x1f, R9 ;  /* 0x0000001fff907819 */ /* 0x001fc80000011409 */
[----:B------:R-:W-:Y:S01]  /*0e20*/  LEA.HI R144, R144, R9, RZ, 0x2 ;  /* 0x0000000990907211 */ /* 0x000fe200078f10ff */
[----:B------:R-:W-:Y:S01]  /*0e30*/  BSSY B0, `(.L_x_9780) ;  /* 0x000018a000007945 */ /* 0x000fe20003800000 */
[----:B---3--:R-:W-:-:S04]  /*0e40*/  LOP3.LUT R185, R148, 0xff, RZ, 0xc0, !PT ;  /* 0x000000ff94b97812 */ /* 0x008fc800078ec0ff */
[----:B------:R-:W-:-:S05]  /*0e50*/  LEA.HI.SX32 R9, R144, R185, 0x1e ;  /* 0x000000b990097211 */ /* 0x000fca00078ff2ff */
[----:B-1----:R-:W-:Y:S01]  /*0e60*/  IMAD.WIDE.U32 R238, R9, 0x10, R198 ;  /* 0x0000001009ee7825 */ /* 0x002fe200078e00c6 */
[----:B----4-:R-:W-:-:S13]  /*0e70*/  ISETP.GT.AND P1, PT, R145, RZ, PT ;  /* 0x000000ff9100720c */ /* 0x010fda0003f24270 */
[----:B--2---:R-:W-:Y:S05]  /*0e80*/  @P1 BRA `(.L_x_9781) ;  /* 0x0000000400481947 */ /* 0x004fea0003800000 */
[----:B-----5:R-:W-:Y:S01]  /*0e90*/  ISETP.GE.AND P0, PT, R235, 0x1, PT ;  /* 0x00000001eb00780c */ /* 0x020fe20003f06270 */
[----:B------:R-:W-:Y:S01]  /*0ea0*/  HFMA2.MMA R147, -RZ, RZ, 0, 0 ;  /* 0x00000000ff937435 */ /* 0x000fe200000001ff */
[----:B------:R-:W-:Y:S01]  /*0eb0*/  LOP3.LUT P5, RZ, R8, 0x2, RZ, 0xc0, !PT ;  /* 0x0000000208ff7812 */ /* 0x000fe200078ac0ff */
[----:B------:R-:W-:Y:S01]  /*0ec0*/  BSSY B1, `(.L_x_9782) ;  /* 0x0000010000017945 */ /* 0x000fe20003800000 */
[----:B------:R-:W-:-:S09]  /*0ed0*/  MOV R145, R9 ;  /* 0x0000000900917202 */ /* 0x000fd20000000f00 */
        /* <DEDUP_REMOVED lines=14> */
.L_x_9783:
[----:B------:R-:W-:Y:S05]  /*0fc0*/  BSYNC B1 ;  /* 0x0000000000017941 */ /* 0x000fea0003800000 */
.L_x_9782:
[----:B------:R-:W-:Y:S01]  /*0fd0*/  LOP3.LUT P5, RZ, R8, 0x1, RZ, 0xc0, !PT ;  /* 0x0000000108ff7812 */ /* 0x000fe200078ac0ff */
        /* <DEDUP_REMOVED lines=11> */
.L_x_9785:
[----:B------:R-:W-:Y:S05]  /*1090*/  BSYNC B1 ;  /* 0x0000000000017941 */ /* 0x000fea0003800000 */
.L_x_9784:
        /* <DEDUP_REMOVED lines=11> */
.L_x_9787:
[----:B------:R-:W-:Y:S05]  /*1150*/  BSYNC B1 ;  /* 0x0000000000017941 */ /* 0x000fea0003800000 */
.L_x_9786:
        /* <DEDUP_REMOVED lines=11> */
.L_x_9789:
[----:B------:R-:W-:Y:S05]  /*1210*/  BSYNC B1 ;  /* 0x0000000000017941 */ /* 0x000fea0003800000 */
.L_x_9788:
        /* <DEDUP_REMOVED lines=11> */
.L_x_9791:
[----:B------:R-:W-:Y:S05]  /*12d0*/  BSYNC B1 ;  /* 0x0000000000017941 */ /* 0x000fea0003800000 */
.L_x_9790:
[----:B------:R-:W-:Y:S01]  /*12e0*/  LOP3.LUT P5, RZ, R8, 0x8, RZ, 0xc0, !PT ;  /* 0x0000000808ff7812 */ /* 0x000fe200078ac0ff */
[----:B------:R-:W-:Y:S01]  /*12f0*/  HFMA2.MMA R153, -RZ, RZ, 0, 0 ;  /* 0x00000000ff997435 */ /* 0x000fe200000001ff */
[----:B------:R-:W-:-:S11]  /*1300*/  MOV R154, RZ ;  /* 0x000000ff009a7202 */ /* 0x000fd60000000f00 */
        /* <DEDUP_REMOVED lines=10> */
.L_x_9781:
[----:B-----5:R-:W-:Y:S01]  /*13b0*/  ISETP.GE.AND P0, PT, R235, 0x1, PT ;  /* 0x00000001eb00780c */ /* 0x020fe20003f06270 */
[----:B------:R-:W-:Y:S01]  /*13c0*/  HFMA2.MMA R149, -RZ, RZ, 0, 0 ;  /* 0x00000000ff957435 */ /* 0x000fe200000001ff */
[----:B------:R-:W-:Y:S01]  /*13d0*/  IADD3 R140, R145, -0x1, RZ ;  /* 0xffffffff918c7810 */ /* 0x000fe20007ffe0ff */
[----:B------:R-:W-:Y:S01]  /*13e0*/  BSSY B1, `(.L_x_9793) ;  /* 0x000003c000017945 */ /* 0x000fe20003800000 */
[----:B------:R-:W-:Y:S01]  /*13f0*/  LOP3.LUT P5, RZ, R8, 0x2, RZ, 0xc0, !PT ;  /* 0x0000000208ff7812 */ /* 0x000fe200078ac0ff */
        /* <DEDUP_REMOVED lines=21> */
[----:B------:R-:W5:Y:S04]  /*1550*/  @P5 LDG.E.128 R104, desc[UR4][R238.64] ;  /* 0x00000004ee685981 */ /* 0x000f68000c1e1d00 */
[----:B------:R-:W3:Y:S01]  /*1560*/  LDG.E.128 R140, desc[UR4][R140.64] ;  /* 0x000000048c8c7981 */ /* 0x000ee2000c1e1d00 */
[----:B-1----:R-:W-:-:S06]  /*1570*/  IMAD.WIDE.U32 R144, R151, 0x10, R144 ;  /* 0x0000001097907825 */ /* 0x002fcc00078e0090 */
[----:B------:R-:W4:Y:S01]  /*1580*/  LDG.E.128 R144, desc[UR4][R144.64] ;  /* 0x0000000490907981 */ /* 0x000f22000c1e1d00 */
[C---:B--2---:R-:W-:Y:S01]  /*1590*/  IMAD.WIDE.U32 R154, R149.reuse, 0x4, R154 ;  /* 0x00000004959a7825 */ /* 0x044fe200078e009a */
[----:B------:R-:W-:Y:S02]  /*15a0*/  IADD3 R149, R149, 0x100, RZ ;  /* 0x0000010095957810 */ /* 0x000fe40007ffe0ff */
[----:B------:R-:W-:Y:S02]  /*15b0*/  IADD3 R151, R151, 0x100, RZ ;  /* 0x0000010097977810 */ /* 0x000fe40007ffe0ff */
[----:B------:R0:W5:Y:S02]  /*15c0*/  LDG.E R7, desc[UR4][R154.64] ;  /* 0x000000049a077981 */ /* 0x000164000c1e1900 */
[----:B0-----:R-:W-:Y:S01]  /*15d0*/  IADD3 R155, R9, 0x100, RZ ;  /* 0x00000100099b7810 */ /* 0x001fe20007ffe0ff */
[C---:B---3--:R-:W-:Y:S01]  /*15e0*/  FADD.FTZ R3, -R153.reuse, R140 ;  /* 0x0000008c99037221 */ /* 0x048fe20000010100 */
[C---:B------:R-:W-:Y:S01]  /*15f0*/  FADD.FTZ R209, -R153.reuse, R141 ;  /* 0x0000008d99d17221 */ /* 0x040fe20000010100 */
        /* <DEDUP_REMOVED lines=26> */
.L_x_9794:
[----:B------:R-:W-:Y:S05]  /*17a0*/  BSYNC B1 ;  /* 0x0000000000017941 */ /* 0x000fea0003800000 */
.L_x_9793:
[----:B------:R-:W-:Y:S01]  /*17b0*/  LOP3.LUT P5, RZ, R8, 0x1, RZ, 0xc0, !PT ;  /* 0x0000000108ff7812 */ /* 0x000fe200078ac0ff */
        /* <DEDUP_REMOVED lines=13> */
[----:B------:R-:W5:Y:S05]  /*1890*/  @P5 LDG.E.128 R108, desc[UR4][R238.64] ;  /* 0x00000004ee6c5981 */ /* 0x000f6a000c1e1d00 */
        /* <DEDUP_REMOVED lines=10> */
[C---:B------:R-:W-:Y:S01]  /*1940*/  FMUL.FTZ R197, R10.reuse, R197 ;  /* 0x000000c50ac57220 */ /* 0x040fe20000410000 */
[C---:B------:R-:W-:Y:S01]  /*1950*/  FMUL.FTZ R194, R10.reuse, R207 ;  /* 0x000000cf0ac27220 */ /* 0x040fe20000410000 */
[----:B----4-:R-:W-:Y:S01]  /*1960*/  FMUL.FTZ R208, R177, R144 ;  /* 0x00000090b1d07220 */ /* 0x010fe20000410000 */
[----:B------:R-:W-:Y:S01]  /*1970*/  FMUL.FTZ R207, R10, R221 ;  /* 0x000000dd0acf7220 */ /* 0x000fe20000410000 */
[----:B------:R-:W-:-:S02]  /*1980*/  FMUL.FTZ R221, R178, R145 ;  /* 0x00000091b2dd7220 */ /* 0x000fc40000410000 */
[----:B------:R-:W-:Y:S01]  /*1990*/  FADD.FTZ R140, R153, R208 ;  /* 0x000000d0998c7221 */ /* 0x000fe20000010000 */
[----:B------:R-:W-:Y:S01]  /*19a0*/  FFMA.FTZ R141, R197, R208, R154 ;  /* 0x000000d0c58d7223 */ /* 0x000fe2000001009a */
[----:B0-----:R-:W-:Y:S01]  /*19b0*/  FMUL.FTZ R230, R10, R143 ;  /* 0x0000008f0ae67220 */ /* 0x001fe20000410000 */
[----:B------:R-:W-:Y:S01]  /*19c0*/  FMUL.FTZ R232, R175, R146 ;  /* 0x00000092afe87220 */ /* 0x000fe20000410000 */
[----:B------:R-:W-:Y:S01]  /*19d0*/  FADD.FTZ R143, R140, R221 ;  /* 0x000000dd8c8f7221 */ /* 0x000fe20000010000 */
        /* <DEDUP_REMOVED lines=14> */
.L_x_9796:
[----:B------:R-:W-:Y:S05]  /*1ac0*/  BSYNC B1 ;  /* 0x0000000000017941 */ /* 0x000fea0003800000 */
.L_x_9795:
        /* <DEDUP_REMOVED lines=31> */
[----:B------:R-:W-:Y:S01]  /*1cc0*/  FMUL.FTZ R216, R10, R143 ;  /* 0x0000008f0ad87220 */ /* 0x000fe20000410000 */
[----:B0-----:R-:W-:Y:S01]  /*1cd0*/  FMUL.FTZ R228, R171, R146 ;  /* 0x00000092abe47220 */ /* 0x001fe20000410000 */
        /* <DEDUP_REMOVED lines=15> */
.L_x_9798:
[----:B------:R-:W-:Y:S05]  /*1dd0*/  BSYNC B1 ;  /* 0x0000000000017941 */ /* 0x000fea0003800000 */
.L_x_9797:
        /* <DEDUP_REMOVED lines=48> */
.L_x_9800:
[----:B------:R-:W-:Y:S05]  /*20e0*/  BSYNC B1 ;  /* 0x0000000000017941 */ /* 0x000fea0003800000 */
.L_x_9799:
        /* <DEDUP_REMOVED lines=48> */
.L_x_9802:
[----:B------:R-:W-:Y:S05]  /*23f0*/  BSYNC B1 ;  /* 0x0000000000017941 */ /* 0x000fea0003800000 */
.L_x_9801:
[----:B------:R-:W-:-:S13]  /*2400*/  LOP3.LUT P5, RZ, R8, 0x8, RZ, 0xc0, !PT ;  /* 0x0000000808ff7812 */ /* 0x000fda00078ac0ff */
        /* <DEDUP_REMOVED lines=17> */
[C---:B------:R-:W-:Y:S01]  /*2520*/  FADD.FTZ R149, -R152.reuse, R141 ;  /* 0x0000008d98957221 */ /* 0x040fe20000010100 */
        /* <DEDUP_REMOVED lines=26> */
.L_x_9792:
[----:B------:R-:W-:Y:S05]  /*26d0*/  BSYNC B0 ;  /* 0x0000000000007941 */ /* 0x000fea0003800000 */
.L_x_9780:
[----:B------:R-:W-:Y:S01]  /*26e0*/  LOP3.LUT P5, RZ, R150, 0xff, RZ, 0xc0, !PT ;  /* 0x000000ff96ff7812 */ /* 0x000fe200078ac0ff */
[----:B------:R-:W-:Y:S01]  /*26f0*/  UMOV UR9, 0xffffffff ;  /* 0xffffffff00097882 */ /* 0x000fe20000000000 */
[----:B-1234-:R-:W-:Y:S02]  /*2700*/  SHF.R.U32.HI R141, RZ, 0x5, R148 ;  /* 0x00000005ff8d7819 */ /* 0x01efe40000011694 */
[----:B------:R-:W-:Y:S02]  /*2710*/  LOP3.LUT R8, R8, 0xfffffffb, RZ, 0xc0, !PT ;  /* 0xfffffffb08087812 */ /* 0x000fe400078ec0ff */
[----:B------:R-:W-:-:S07]  /*2720*/  LOP3.LUT R140, R141, 0x7fffff8, RZ, 0xc0, !PT ;  /* 0x07fffff88d8c7812 */ /* 0x000fce00078ec0ff */
[----:B------:R-:W-:Y:S02]  /*2730*/  @P5 LOP3.LUT R8, R8, 0x4, RZ, 0xfc, !PT ;  /* 0x0000000408085812 */ /* 0x000fe400078efcff */
        /* <DEDUP_REMOVED lines=21> */
.L_x_9935:
        /* <DEDUP_REMOVED lines=47> */
[----:B-----5:R-:W-:Y:S01]  /*2b80*/  @!P1 FSEL R147, R104, RZ, P5 ;  /* 0x000000ff68939208 */ /* 0x020fe20002800000 */
[----:B------:R-:W-:Y:S08]  /*2b90*/  @!P0 BRA `(.L_x_9807) ;  /* 0x00000000000c8947 */ /* 0x000ff00003800000 */
[----:B------:R-:W0:Y:S02]  /*2ba0*/  LDC.64 R128, c[0x0][0x220] ;  /* 0x00008800ff807b82 */ /* 0x000e240000000a00 */
[----:B0-----:R-:W-:-:S06]  /*2bb0*/  IMAD.WIDE.U32 R128, R145, 0x10, R128 ;  /* 0x0000001091807825 */ /* 0x001fcc00078e0080 */
[----:B------:R-:W5:Y:S02]  /*2bc0*/  LDG.E.128 R128, desc[UR4][R128.64] ;  /* 0x0000000480807981 */ /* 0x000f64000c1e1d00 */
.L_x_9807:
[----:B------:R-:W-:Y:S05]  /*2bd0*/  BSYNC B1 ;  /* 0x0000000000017941 */ /* 0x000fea0003800000 */
.L_x_9806:
        /* <DEDUP_REMOVED lines=12> */
.L_x_9809:
[----:B------:R-:W-:Y:S05]  /*2ca0*/  BSYNC B1 ;  /* 0x0000000000017941 */ /* 0x000fea0003800000 */
.L_x_9808:
[----:B------:R-:W-:Y:S04]  /*2cb0*/  BSSY B1, `(.L_x_9810) ;  /* 0x000000a000017945 */ /* 0x000fe80003800000 */
[----:B------:R-:W-:Y:S05]  /*2cc0*/  @!P0 BRA `(.L_x_9811) ;  /* 0x0000000000208947 */ /* 0x000fea0003800000 */
[----:B------:R-:W-:Y:S01]  /*2cd0*/  FMUL.FTZ R136, R147, UR11 ;  /* 0x0000000b93887c20 */ /* 0x000fe20008410000 */
[----:B------:R-:W-:-:S03]  /*2ce0*/  LOP3.LUT P5, RZ, R7, 0xff, RZ, 0xc0, !PT ;  /* 0x000000ff07ff7812 */ /* 0x000fc600078ac0ff */
[----:B------:R-:W-:Y:S01]  /*2cf0*/  FMUL.FTZ R149, R136, UR10 ;  /* 0x0000000a88957c20 */ /* 0x000fe20008410000 */
[----:B------:R-:W-:-:S03]  /*2d00*/  MOV R136, RZ ;  /* 0x000000ff00887202 */ /* 0x000fc60000000f00 */
[----:B-----5:R-:W-:-:S05]  /*2d10*/  FMUL.FTZ R142, R128, R149 ;  /* 0x00000095808e7220 */ /* 0x020fca0000410000 */
[----:B------:R-:W-:Y:S01]  /*2d20*/  FSEL R143, R142, RZ, P5 ;  /* 0x000000ff8e8f7208 */ /* 0x000fe20002800000 */
[----:B------:R-:W-:-:S04]  /*2d30*/  @P5 FMUL.FTZ R136, R158, R149 ;  /* 0x000000959e885220 */ /* 0x000fc80000410000 */
[----:B------:R-:W-:-:S07]  /*2d40*/  FADD.FTZ R52, R52, R143 ;  /* 0x0000008f34347221 */ /* 0x000fce0000010000 */
.L_x_9811:
[----:B------:R-:W-:Y:S05]  /*2d50*/  BSYNC B1 ;  /* 0x0000000000017941 */ /* 0x000fea0003800000 */
.L_x_9810:
        /* <DEDUP_REMOVED lines=13> */
.L_x_9813:
[----:B------:R-:W-:Y:S05]  /*2e30*/  BSYNC B1 ;  /* 0x0000000000017941 */ /* 0x000fea0003800000 */
.L_x_9812:
[----:B------:R-:W-:Y:S04]  /*2e40*/  BSSY B1, `(.L_x_9814) ;  /* 0x000000a000017945 */ /* 0x000fe80003800000 */
[----:B------:R-:W-:Y:S05]  /*2e50*/  @!P0 BRA `(.L_x_9815) ;  /* 0x0000000000208947 */ /* 0x000fea0003800000 */
[----:B------:R-:W-:Y:S01]  /*2e60*/  FMUL.FTZ R137, R148, UR11 ;  /* 0x0000000b94897c20 */ /* 0x000fe20008410000 */
[----:B------:R-:W-:-:S03]  /*2e70*/  LOP3.LUT P5, RZ, R7, 0xff00, RZ, 0xc0, !PT ;  /* 0x0000ff0007ff7812 */ /* 0x000fc600078ac0ff */
[----:B------:R-:W-:Y:S01]  /*2e80*/  FMUL.FTZ R150, R137, UR10 ;  /* 0x0000000a89967c20 */ /* 0x000fe20008410000 */
[----:B------:R-:W-:-:S03]  /*2e90*/  HFMA2.MMA R137, -RZ, RZ, 0, 0 ;  /* 0x00000000ff897435 */ /* 0x000fc600000001ff */
[----:B-----5:R-:W-:-:S05]  /*2ea0*/  FMUL.FTZ R142, R129, R150 ;  /* 0x00000096818e7220 */ /* 0x020fca0000410000 */
[----:B------:R-:W-:Y:S01]  /*2eb0*/  FSEL R142, R142, RZ, P5 ;  /* 0x000000ff8e8e7208 */ /* 0x000fe20002800000 */
[----:B------:R-:W-:-:S04]  /*2ec0*/  @P5 FMUL.FTZ R137, R157, R150 ;  /* 0x000000969d895220 */ /* 0x000fc80000410000 */
[----:B------:R-:W-:-:S07]  /*2ed0*/  FADD.FTZ R53, R53, R142 ;  /* 0x0000008e35357221 */ /* 0x000fce0000010000 */
.L_x_9815:
[----:B------:R-:W-:Y:S05]  /*2ee0*/  BSYNC B1 ;  /* 0x0000000000017941 */ /* 0x000fea0003800000 */
.L_x_9814:
        /* <DEDUP_REMOVED lines=13> */
.L_x_9817:
[----:B------:R-:W-:Y:S05]  /*2fc0*/  BSYNC B1 ;  /* 0x0000000000017941 */ /* 0x000fea0003800000 */
.L_x_9816:
        /* <DEDUP_REMOVED lines=10> */
.L_x_9819:
[----:B------:R-:W-:Y:S05]  /*3070*/  BSYNC B1 ;  /* 0x0000000000017941 */ /* 0x000fea0003800000 */
.L_x_9818:
        /* <DEDUP_REMOVED lines=18> */
.L_x_9821:
[----:B------:R-:W-:Y:S05]  /*31a0*/  BSYNC B1 ;  /* 0x0000000000017941 */ /* 0x000fea0003800000 */
.L_x_9820:
[----:B------:R-:W-:Y:S01]  /*31b0*/  SEL R134, R149, R134, P5 ;  /* 0x0000008695867207 */ /* 0x000fe20002800000 */
[----:B------:R-:W-:Y:S01]  /*31c0*/  BSSY B1, `(.L_x_9822) ;  /* 0x0000012000017945 */ /* 0x000fe20003800000 */
[----:B------:R-:W-:Y:S02]  /*31d0*/  SEL R135, R150, R135, P5 ;  /* 0x0000008796877207 */ /* 0x000fe40002800000 */
[----:B------:R-:W-:-:S04]  /*31e0*/  ISETP.NE.U32.AND P5, PT, R142, RZ, PT ;  /* 0x000000ff8e00720c */ /* 0x000fc80003fa5070 */
[----:B------:R-:W-:-:S13]  /*31f0*/  ISETP.NE.AND.EX P5, PT, R143, RZ, PT, P5 ;  /* 0x000000ff8f00720c */ /* 0x000fda0003fa5350 */
[----:B------:R-:W0:Y:S02]  /*3200*/  @P5 LDC.64 R140, c[0x0][0x308] ;  /* 0x0000c200ff8c5b82 */ /* 0x000e240000000a00 */
[----:B0-----:R-:W-:-:S06]  /*3210*/  @P5 IMAD.WIDE.U32 R142, R9, 0x10, R140 ;  /* 0x00000010098e5825 */ /* 0x001fcc00078e008c */
[----:B------:R-:W0:Y:S01]  /*3220*/  @P0 LDC.64 R140, c[0x0][0x2f8] ;  /* 0x0000be00ff8c0b82 */ /* 0x000e220000000a00 */
[----:B------:R1:W-:Y:S01]  /*3230*/  @P5 STG.E.128 desc[UR4][R142.64], R132 ;  /* 0x000000848e005986 */ /* 0x0003e2000c101d04 */
[----:B0-----:R-:W-:Y:S01]  /*3240*/  @P0 IMAD.WIDE.U32 R140, R145, 0x10, R140 ;  /* 0x00000010918c0825 */ /* 0x001fe200078e008c */
[----:B-1----:R-:W-:Y:S06]  /*3250*/  @!P0 BRA `(.L_x_9823) ;  /* 0x0000000000208947 */ /* 0x002fec0003800000 */
[----:B------:R-:W-:Y:S01]  /*3260*/  FMUL.FTZ R150, R150, UR11 ;  /* 0x0000000b96967c20 */ /* 0x000fe20008410000 */
[----:B------:R-:W-:Y:S01]  /*3270*/  LOP3.LUT P5, RZ, R7, 0xff000000, RZ, 0xc0, !PT ;  /* 0xff00000007ff7812 */ /* 0x000fe200078ac0ff */
[----:B------:R-:W-:Y:S02]  /*3280*/  HFMA2.MMA R139, -RZ, RZ, 0, 0 ;  /* 0x00000000ff8b7435 */ /* 0x000fe400000001ff */
[----:B------:R-:W-:-:S04]  /*3290*/  FMUL.FTZ R150, R150, UR10 ;  /* 0x0000000a96967c20 */ /* 0x000fc80008410000 */
[----:B-----5:R-:W-:-:S05]  /*32a0*/  FMUL.FTZ R142, R131, R150 ;  /* 0x00000096838e7220 */ /* 0x020fca0000410000 */
[----:B------:R-:W-:Y:S01]  /*32b0*/  FSEL R142, R142, RZ, P5 ;  /* 0x000000ff8e8e7208 */ /* 0x000fe20002800000 */
[----:B------:R-:W-:-:S04]  /*32c0*/  @P5 FMUL.FTZ R139, R31, R150 ;  /* 0x000000961f8b5220 */ /* 0x000fc80000410000 */
[----:B------:R-:W-:-:S07]  /*32d0*/  FADD.FTZ R55, R55, R142 ;  /* 0x0000008e37377221 */ /* 0x000fce0000010000 */
.L_x_9823:
[----:B------:R-:W-:Y:S05]  /*32e0*/  BSYNC B1 ;  /* 0x0000000000017941 */ /* 0x000fea0003800000 */
.L_x_9822:
[----:B------:R0:W-:Y:S01]  /*32f0*/  @P0 STG.E.128 desc[UR4][R140.64], R136 ;  /* 0x000000888c000986 */ /* 0x0001e2000c101d04 */
[----:B------:R-:W-:Y:S02]  /*3300*/  IADD3 R9, R9, 0x100, RZ ;  /* 0x0000010009097810 */ /* 0x000fe40007ffe0ff */
[----:B------:R-:W-:-:S07]  /*3310*/  IADD3 R145, R145, 0x100, RZ ;  /* 0x0000010091917810 */ /* 0x000fce0007ffe0ff */
.L_x_9805:
[----:B------:R-:W-:Y:S05]  /*3320*/  BSYNC B0 ;  /* 0x0000000000007941 */ /* 0x000fea0003800000 */
.L_x_9804:
[----:B------:R-:W-:Y:S01]  /*3330*/  LOP3.LUT P5, RZ, R8, 0x1, RZ, 0xc0, !PT ;  /* 0x0000000108ff7812 */ /* 0x000fe200078ac0ff */
[----:B------:R-:W-:-:S12]  /*3340*/  BSSY B0, `(.L_x_9824) ;  /* 0x0000077000007945 */ /* 0x000fd80003800000 */
[----:B------:R-:W-:Y:S05]  /*3350*/  @!P5 BRA `(.L_x_9825) ;  /* 0x0000000400d4d947 */ /* 0x000fea0003800000 */
[----:B------:R-:W1:Y:S01]  /*3360*/  @P0 LDC.64 R142, c[0x0][0x220] ;  /* 0x00008800ff8e0b82 */ /* 0x000e620000000a00 */
[----:B------:R-:W-:-:S04]  /*3370*/  ISETP.NE.AND P5, PT, R183, RZ, PT ;  /* 0x000000ffb700720c */ /* 0x000fc80003fa5270 */
[----:B------:R-:W-:-:S03]  /*3380*/  FSEL R153, R146, RZ, !P5 ;  /* 0x000000ff92997208 */ /* 0x000fc60006800000 */
[----:B0-----:R-:W0:Y:S01]  /*3390*/  @!P1 LDC.64 R140, c[0x0][0x2c8] ;  /* 0x0000b200ff8c9b82 */ /* 0x001e220000000a00 */
[----:B-1----:R-:W-:-:S05]  /*33a0*/  @P0 IMAD.WIDE.U32 R142, R145, 0x10, R142 ;  /* 0x00000010918e0825 */ /* 0x002fca00078e008e */
[----:B-----5:R1:W5:Y:S01]  /*33b0*/  @P0 LDG.E.128 R128, desc[UR4][R142.64] ;  /* 0x000000048e800981 */ /* 0x020362000c1e1d00 */
[----:B0-----:R-:W-:Y:S01]  /*33c0*/  @!P1 ISETP.NE.U32.AND P5, PT, R140, RZ, PT ;  /* 0x000000ff8c00920c */ /* 0x001fe20003fa5070 */
[----:B------:R-:W-:Y:S03]  /*33d0*/  BSSY B1, `(.L_x_9826) ;  /* 0x000000c000017945 */ /* 0x000fe60003800000 */
[----:B------:R-:W-:-:S04]  /*33e0*/  @!P1 ISETP.NE.AND.EX P5, PT, R141, RZ, PT, P5 ;  /* 0x000000ff8d00920c */ /* 0x000fc80003fa5350 */
[----:B------:R-:W-:Y:S01]  /*33f0*/  @!P1 FSEL R147, R108, RZ, P5 ;  /* 0x000000ff6c939208 */ /* 0x000fe20002800000 */
        /* <DEDUP_REMOVED lines=9> */
.L_x_9827:
[----:B------:R-:W-:Y:S05]  /*3490*/  BSYNC B1 ;  /* 0x0000000000017941 */ /* 0x000fea0003800000 */
.L_x_9826:
        /* <DEDUP_REMOVED lines=10> */
.L_x_9829:
[----:B------:R-:W-:Y:S05]  /*3540*/  BSYNC B1 ;  /* 0x0000000000017941 */ /* 0x000fea0003800000 */
.L_x_9828:
        /* <DEDUP_REMOVED lines=11> */
.L_x_9831:
[----:B------:R-:W-:Y:S05]  /*3600*/  BSYNC B1 ;  /* 0x0000000000017941 */ /* 0x000fea0003800000 */
.L_x_9830:
        /* <DEDUP_REMOVED lines=10> */
.L_x_9833:
[----:B------:R-:W-:Y:S05]  /*36b0*/  BSYNC B1 ;  /* 0x0000000000017941 */ /* 0x000fea0003800000 */
.L_x_9832:
        /* <DEDUP_REMOVED lines=11> */
.L_x_9835:
[----:B------:R-:W-:Y:S05]  /*3770*/  BSYNC B1 ;  /* 0x0000000000017941 */ /* 0x000fea0003800000 */
.L_x_9834:
        /* <DEDUP_REMOVED lines=10> */
.L_x_9837:
[----:B------:R-:W-:Y:S05]  /*3820*/  BSYNC B1 ;  /* 0x0000000000017941 */ /* 0x000fea0003800000 */
.L_x_9836:
        /* <DEDUP_REMOVED lines=16> */
.L_x_9839:
[----:B------:R-:W-:Y:S05]  /*3930*/  BSYNC B1 ;  /* 0x0000000000017941 */ /* 0x000fea0003800000 */
.L_x_9838:
        /* <DEDUP_REMOVED lines=19> */
.L_x_9841:
[----:B------:R-:W-:Y:S05]  /*3a70*/  BSYNC B1 ;  /* 0x0000000000017941 */ /* 0x000fea0003800000 */
.L_x_9840:
[----:B------:R1:W-:Y:S01]  /*3a80*/  @P0 STG.E.128 desc[UR4][R140.64], R136 ;  /* 0x000000888c000986 */ /* 0x0003e2000c101d04 */
[----:B------:R-:W-:Y:S02]  /*3a90*/  IADD3 R145, R145, 0x100, RZ ;  /* 0x0000010091917810 */ /* 0x000fe40007ffe0ff */
[----:B------:R-:W-:-:S07]  /*3aa0*/  IADD3 R9, R9, 0x100, RZ ;  /* 0x0000010009097810 */ /* 0x000fce0007ffe0ff */
.L_x_9825:
[----:B------:R-:W-:Y:S05]  /*3ab0*/  BSYNC B0 ;  /* 0x0000000000007941 */ /* 0x000fea0003800000 */
.L_x_9824:
[----:B------:R-:W-:Y:S04]  /*3ac0*/  BSSY B0, `(.L_x_9842) ;  /* 0x0000077000007945 */ /* 0x000fe80003800000 */
[----:B------:R-:W-:Y:S05]  /*3ad0*/  @!P4 BRA `(.L_x_9843) ;  /* 0x0000000400d4c947 */ /* 0x000fea0003800000 */
[----:B------:R-:W2:Y:S01]  /*3ae0*/  @P0 LDC.64 R142, c[0x0][0x220] ;  /* 0x00008800ff8e0b82 */ /* 0x000ea20000000a00 */
[----:B------:R-:W-:-:S04]  /*3af0*/  ISETP.NE.AND P5, PT, R183, RZ, PT ;  /* 0x000000ffb700720c */ /* 0x000fc80003fa5270 */
[----:B------:R-:W-:-:S03]  /*3b00*/  FSEL R153, R146, RZ, !P5 ;  /* 0x000000ff92997208 */ /* 0x000fc60006800000 */
[----:B01----:R-:W0:Y:S01]  /*3b10*/  @!P1 LDC.64 R140, c[0x0][0x2c8] ;  /* 0x0000b200ff8c9b82 */ /* 0x003e220000000a00 */
[----:B--2---:R-:W-:-:S05]  /*3b20*/  @P0 IMAD.WIDE.U32 R142, R145, 0x10, R142 ;  /* 0x00000010918e0825 */ /* 0x004fca00078e008e */
        /* <DEDUP_REMOVED lines=14> */
.L_x_9845:
[----:B------:R-:W-:Y:S05]  /*3c10*/  BSYNC B1 ;  /* 0x0000000000017941 */ /* 0x000fea0003800000 */
.L_x_9844:
        /* <DEDUP_REMOVED lines=10> */
.L_x_9847:
[----:B------:R-:W-:Y:S05]  /*3cc0*/  BSYNC B1 ;  /* 0x0000000000017941 */ /* 0x000fea0003800000 */
.L_x_9846:
        /* <DEDUP_REMOVED lines=11> */
.L_x_9849:
[----:B------:R-:W-:Y:S05]  /*3d80*/  BSYNC B1 ;  /* 0x0000000000017941 */ /* 0x000fea0003800000 */
.L_x_9848:
        /* <DEDUP_REMOVED lines=10> */
.L_x_9851:
[----:B------:R-:W-:Y:S05]  /*3e30*/  BSYNC B1 ;  /* 0x0000000000017941 */ /* 0x000fea0003800000 */
.L_x_9850:
        /* <DEDUP_REMOVED lines=11> */
.L_x_9853:
[----:B------:R-:W-:Y:S05]  /*3ef0*/  BSYNC B1 ;  /* 0x0000000000017941 */ /* 0x000fea0003800000 */
.L_x_9852:
        /* <DEDUP_REMOVED lines=10> */
.L_x_9855:
[----:B------:R-:W-:Y:S05]  /*3fa0*/  BSYNC B1 ;  /* 0x0000000000017941 */ /* 0x000fea0003800000 */
.L_x_9854:
        /* <DEDUP_REMOVED lines=16> */
.L_x_9857:
[----:B------:R-:W-:Y:S05]  /*40b0*/  BSYNC B1 ;  /* 0x0000000000017941 */ /* 0x000fea0003800000 */
.L_x_9856:
[----:B------:R-:W-:Y:S01]  /*40c0*/  SEL R134, R149, R134, P5 ;  /* 0x0000008695867207 */ /* 0x000fe20002800000 */
[----:B------:R-:W0:Y:S01]  /*40d0*/  @P0 LDC.64 R140, c[0x0][0x2f8] ;  /* 0x0000be00ff8c0b82 */ /* 0x000e220000000a00 */
[----:B------:R-:W-:Y:S01]  /*40e0*/  SEL R135, R150, R135, P5 ;  /* 0x0000008796877207 */ /* 0x000fe20002800000 */
[----:B------:R-:W-:Y:S01]  /*40f0*/  BSSY B1, `(.L_x_9858) ;  /* 0x0000010000017945 */ /* 0x000fe20003800000 */
[----:B------:R-:W-:-:S04]  /*4100*/  ISETP.NE.U32.AND P5, PT, R142, RZ, PT ;  /* 0x000000ff8e00720c */ /* 0x000fc80003fa5070 */
[----:B------:R-:W-:-:S13]  /*4110*/  ISETP.NE.AND.EX P5, PT, R143, RZ, PT, P5 ;  /* 0x000000ff8f00720c */ /* 0x000fda0003fa5350 */
[----:B------:R-:W1:Y:S01]  /*4120*/  @P5 LDC.64 R142, c[0x0][0x308] ;  /* 0x0000c200ff8e5b82 */ /* 0x000e620000000a00 */
[----:B0-----:R-:W-:-:S04]  /*4130*/  @P0 IMAD.WIDE.U32 R140, R145, 0x10, R140 ;  /* 0x00000010918c0825 */ /* 0x001fc800078e008c */
[----:B-1----:R-:W-:-:S05]  /*4140*/  @P5 IMAD.WIDE.U32 R142, R9, 0x10, R142 ;  /* 0x00000010098e5825 */ /* 0x002fca00078e008e */
[----:B------:R0:W-:Y:S01]  /*4150*/  @P5 STG.E.128 desc[UR4][R142.64], R132 ;  /* 0x000000848e005986 */ /* 0x0001e2000c101d04 */
[----:B------:R-:W-:Y:S05]  /*4160*/  @!P0 BRA `(.L_x_9859) ;  /* 0x0000000000208947 */ /* 0x000fea0003800000 */
[----:B------:R-:W-:Y:S01]  /*4170*/  FMUL.FTZ R150, R150, UR11 ;  /* 0x0000000b96967c20 */ /* 0x000fe20008410000 */
[----:B------:R-:W-:Y:S01]  /*4180*/  LOP3.LUT P5, RZ, R5, 0xff000000, RZ, 0xc0, !PT ;  /* 0xff00000005ff7812 */ /* 0x000fe200078ac0ff */
[----:B------:R-:W-:Y:S02]  /*4190*/  HFMA2.MMA R139, -RZ, RZ, 0, 0 ;  /* 0x00000000ff8b7435 */ /* 0x000fe400000001ff */
[----:B------:R-:W-:-:S04]  /*41a0*/  FMUL.FTZ R150, R150, UR10 ;  /* 0x0000000a96967c20 */ /* 0x000fc80008410000 */
[----:B0----5:R-:W-:-:S05]  /*41b0*/  FMUL.FTZ R142, R131, R150 ;  /* 0x00000096838e7220 */ /* 0x021fca0000410000 */
[----:B------:R-:W-:Y:S01]  /*41c0*/  FSEL R142, R142, RZ, P5 ;  /* 0x000000ff8e8e7208 */ /* 0x000fe20002800000 */
[----:B------:R-:W-:-:S04]  /*41d0*/  @P5 FMUL.FTZ R139, R23, R150 ;  /* 0x00000096178b5220 */ /* 0x000fc80000410000 */
[----:B------:R-:W-:-:S07]  /*41e0*/  FADD.FTZ R47, R47, R142 ;  /* 0x0000008e2f2f7221 */ /* 0x000fce0000010000 */
.L_x_9859:
[----:B------:R-:W-:Y:S05]  /*41f0*/  BSYNC B1 ;  /* 0x0000000000017941 */ /* 0x000fea0003800000 */
.L_x_9858:
[----:B------:R2:W-:Y:S01]  /*4200*/  @P0 STG.E.128 desc[UR4][R140.64], R136 ;  /* 0x000000888c000986 */ /* 0x0005e2000c101d04 */
[----:B------:R-:W-:Y:S02]  /*4210*/  IADD3 R145, R145, 0x100, RZ ;  /* 0x0000010091917810 */ /* 0x000fe40007ffe0ff */
[----:B------:R-:W-:-:S07]  /*4220*/  IADD3 R9, R9, 0x100, RZ ;  /* 0x0000010009097810 */ /* 0x000fce0007ffe0ff */
.L_x_9843:
[----:B------:R-:W-:Y:S05]  /*4230*/  BSYNC B0 ;  /* 0x0000000000007941 */ /* 0x000fea0003800000 */
.L_x_9842:
[----:B------:R-:W-:Y:S04]  /*4240*/  BSSY B0, `(.L_x_9860) ;  /* 0x0000077000007945 */ /* 0x000fe80003800000 */
[----:B------:R-:W-:Y:S05]  /*4250*/  @!P3 BRA `(.L_x_9861) ;  /* 0x0000000400d4b947 */ /* 0x000fea0003800000 */
[----:B0-----:R-:W0:Y:S01]  /*4260*/  @P0 LDC.64 R142, c[0x0][0x220] ;  /* 0x00008800ff8e0b82 */ /* 0x001e220000000a00 */
[----:B------:R-:W-:-:S04]  /*4270*/  ISETP.NE.AND P5, PT, R183, RZ, PT ;  /* 0x000000ffb700720c */ /* 0x000fc80003fa5270 */
[----:B------:R-:W-:-:S03]  /*4280*/  FSEL R153, R146, RZ, !P5 ;  /* 0x000000ff92997208 */ /* 0x000fc60006800000 */
[----:B-12---:R-:W1:Y:S01]  /*4290*/  @!P1 LDC.64 R140, c[0x0][0x2c8] ;  /* 0x0000b200ff8c9b82 */ /* 0x006e620000000a00 */
[----:B0-----:R-:W-:-:S05]  /*42a0*/  @P0 IMAD.WIDE.U32 R142, R145, 0x10, R142 ;  /* 0x00000010918e0825 */ /* 0x001fca00078e008e */
[----:B-----5:R0:W5:Y:S01]  /*42b0*/  @P0 LDG.E.128 R128, desc[UR4][R142.64] ;  /* 0x000000048e800981 */ /* 0x020162000c1e1d00 */
[----:B-1----:R-:W-:Y:S01]  /*42c0*/  @!P1 ISETP.NE.U32.AND P5, PT, R140, RZ, PT ;  /* 0x000000ff8c00920c */ /* 0x002fe20003fa5070 */
[----:B------:R-:W-:Y:S03]  /*42d0*/  BSSY B1, `(.L_x_9862) ;  /* 0x000000c000017945 */ /* 0x000fe60003800000 */
[----:B------:R-:W-:-:S04]  /*42e0*/  @!P1 ISETP.NE.AND.EX P5, PT, R141, RZ, PT, P5 ;  /* 0x000000ff8d00920c */ /* 0x000fc80003fa5350 */
[----:B------:R-:W-:Y:S01]  /*42f0*/  @!P1 FSEL R147, R116, RZ, P5 ;  /* 0x000000ff74939208 */ /* 0x000fe20002800000 */
[----:B0-----:R-:W-:Y:S08]  /*4300*/  @!P1 BRA `(.L_x_9863) ;  /* 0x0000000000209947 */ /* 0x001ff00003800000 */
        /* <DEDUP_REMOVED lines=8> */
.L_x_9863:
[----:B------:R-:W-:Y:S05]  /*4390*/  BSYNC B1 ;  /* 0x0000000000017941 */ /* 0x000fea0003800000 */
.L_x_9862:
        /* <DEDUP_REMOVED lines=10> */
.L_x_9865:
[----:B------:R-:W-:Y:S05]  /*4440*/  BSYNC B1 ;  /* 0x0000000000017941 */ /* 0x000fea0003800000 */
.L_x_9864:
        /* <DEDUP_REMOVED lines=11> */
.L_x_9867:
[----:B------:R-:W-:Y:S05]  /*4500*/  BSYNC B1 ;  /* 0x0000000000017941 */ /* 0x000fea0003800000 */
.L_x_9866:
        /* <DEDUP_REMOVED lines=10> */
.L_x_9869:
[----:B------:R-:W-:Y:S05]  /*45b0*/  BSYNC B1 ;  /* 0x0000000000017941 */ /* 0x000fea0003800000 */
.L_x_9868:
        /* <DEDUP_REMOVED lines=11> */
.L_x_9871:
[----:B------:R-:W-:Y:S05]  /*4670*/  BSYNC B1 ;  /* 0x0000000000017941 */ /* 0x000fea0003800000 */
.L_x_9870:
        /* <DEDUP_REMOVED lines=10> */
.L_x_9873:
[----:B------:R-:W-:Y:S05]  /*4720*/  BSYNC B1 ;  /* 0x0000000000017941 */ /* 0x000fea0003800000 */
.L_x_9872:
        /* <DEDUP_REMOVED lines=16> */
.L_x_9875:
[----:B------:R-:W-:Y:S05]  /*4830*/  BSYNC B1 ;  /* 0x0000000000017941 */ /* 0x000fea0003800000 */
.L_x_9874:
        /* <DEDUP_REMOVED lines=19> */
.L_x_9877:
[----:B------:R-:W-:Y:S05]  /*4970*/  BSYNC B1 ;  /* 0x0000000000017941 */ /* 0x000fea0003800000 */
.L_x_9876:
[----:B------:R3:W-:Y:S01]  /*4980*/  @P0 STG.E.128 desc[UR4][R140.64], R136 ;  /* 0x000000888c000986 */ /* 0x0007e2000c101d04 */
[----:B------:R-:W-:Y:S02]  /*4990*/  IADD3 R145, R145, 0x100, RZ ;  /* 0x0000010091917810 */ /* 0x000fe40007ffe0ff */
[----:B------:R-:W-:-:S07]  /*49a0*/  IADD3 R9, R9, 0x100, RZ ;  /* 0x0000010009097810 */ /* 0x000fce0007ffe0ff */
.L_x_9861:
[----:B------:R-:W-:Y:S05]  /*49b0*/  BSYNC B0 ;  /* 0x0000000000007941 */ /* 0x000fea0003800000 */
.L_x_9860:
[----:B------:R-:W-:Y:S04]  /*49c0*/  BSSY B0, `(.L_x_9878) ;  /* 0x0000077000007945 */ /* 0x000fe80003800000 */
[----:B------:R-:W-:Y:S05]  /*49d0*/  @!P2 BRA `(.L_x_9879) ;  /* 0x0000000400d4a947 */ /* 0x000fea0003800000 */
[----:B0-----:R-:W0:Y:S01]  /*49e0*/  @P0 LDC.64 R142, c[0x0][0x220] ;  /* 0x00008800ff8e0b82 */ /* 0x001e220000000a00 */
[----:B------:R-:W-:-:S04]  /*49f0*/  ISETP.NE.AND P5, PT, R183, RZ, PT ;  /* 0x000000ffb700720c */ /* 0x000fc80003fa5270 */
[----:B------:R-:W-:-:S03]  /*4a00*/  FSEL R153, R146, RZ, !P5 ;  /* 0x000000ff92997208 */ /* 0x000fc60006800000 */
[----:B-123--:R-:W1:Y:S01]  /*4a10*/  @!P1 LDC.64 R140, c[0x0][0x2c8] ;  /* 0x0000b200ff8c9b82 */ /* 0x00ee620000000a00 */
        /* <DEDUP_REMOVED lines=15> */
.L_x_9881:
[----:B------:R-:W-:Y:S05]  /*4b10*/  BSYNC B1 ;  /* 0x0000000000017941 */ /* 0x000fea0003800000 */
.L_x_9880:
        /* <DEDUP_REMOVED lines=10> */
.L_x_9883:
[----:B------:R-:W-:Y:S05]  /*4bc0*/  BSYNC B1 ;  /* 0x0000000000017941 */ /* 0x000fea0003800000 */
.L_x_9882:
        /* <DEDUP_REMOVED lines=11> */
.L_x_9885:
[----:B------:R-:W-:Y:S05]  /*4c80*/  BSYNC B1 ;  /* 0x0000000000017941 */ /* 0x000fea0003800000 */
.L_x_9884:
        /* <DEDUP_REMOVED lines=10> */
.L_x_9887:
[----:B------:R-:W-:Y:S05]  /*4d30*/  BSYNC B1 ;  /* 0x0000000000017941 */ /* 0x000fea0003800000 */
.L_x_9886:
        /* <DEDUP_REMOVED lines=11> */
.L_x_9889:
[----:B------:R-:W-:Y:S05]  /*4df0*/  BSYNC B1 ;  /* 0x0000000000017941 */ /* 0x000fea0003800000 */
.L_x_9888:
        /* <DEDUP_REMOVED lines=10> */
.L_x_9891:
[----:B------:R-:W-:Y:S05]  /*4ea0*/  BSYNC B1 ;  /* 0x0000000000017941 */ /* 0x000fea0003800000 */
.L_x_9890:
        /* <DEDUP_REMOVED lines=16> */
.L_x_9893:
[----:B------:R-:W-:Y:S05]  /*4fb0*/  BSYNC B1 ;  /* 0x0000000000017941 */ /* 0x000fea0003800000 */
.L_x_9892:
        /* <DEDUP_REMOVED lines=19> */
.L_x_9895:
[----:B------:R-:W-:Y:S05]  /*50f0*/  BSYNC B1 ;  /* 0x0000000000017941 */ /* 0x000fea0003800000 */
.L_x_9894:
[----:B------:R4:W-:Y:S01]  /*5100*/  @P0 STG.E.128 desc[UR4][R140.64], R136 ;  /* 0x000000888c000986 */ /* 0x0009e2000c101d04 */
[----:B------:R-:W-:Y:S02]  /*5110*/  IADD3 R145, R145, 0x100, RZ ;  /* 0x0000010091917810 */ /* 0x000fe40007ffe0ff */
[----:B------:R-:W-:-:S07]  /*5120*/  IADD3 R9, R9, 0x100, RZ ;  /* 0x0000010009097810 */ /* 0x000fce0007ffe0ff */
.L_x_9879:
[----:B------:R-:W-:Y:S05]  /*5130*/  BSYNC B0 ;  /* 0x0000000000007941 */ /* 0x000fea0003800000 */
.L_x_9878:
[----:B------:R-:W-:Y:S01]  /*5140*/  LOP3.LUT P5, RZ, R8, 0x8, RZ, 0xc0, !PT ;  /* 0x0000000808ff7812 */ /* 0x000fe200078ac0ff */
[----:B------:R-:W-:-:S12]  /*5150*/  BSSY B0, `(.L_x_9896) ;  /* 0x0000075000007945 */ /* 0x000fd80003800000 */
[----:B------:R-:W-:Y:S05]  /*5160*/  @!P5 BRA `(.L_x_9897) ;  /* 0x0000000400ccd947 */ /* 0x000fea0003800000 */
[----:B0-----:R-:W0:Y:S01]  /*5170*/  @P0 LDC.64 R142, c[0x0][0x220] ;  /* 0x00008800ff8e0b82 */ /* 0x001e220000000a00 */
[----:B------:R-:W-:-:S04]  /*5180*/  ISETP.NE.AND P5, PT, R183, RZ, PT ;  /* 0x000000ffb700720c */ /* 0x000fc80003fa5270 */
[----:B------:R-:W-:-:S03]  /*5190*/  FSEL R153, R146, RZ, !P5 ;  /* 0x000000ff92997208 */ /* 0x000fc60006800000 */
[----:B-1234-:R-:W1:Y:S01]  /*51a0*/  @!P1 LDC.64 R140, c[0x0][0x2c8] ;  /* 0x0000b200ff8c9b82 */ /* 0x01ee620000000a00 */
        /* <DEDUP_REMOVED lines=15> */
.L_x_9899:
[----:B------:R-:W-:Y:S05]  /*52a0*/  BSYNC B1 ;  /* 0x0000000000017941 */ /* 0x000fea0003800000 */
.L_x_9898:
        /* <DEDUP_REMOVED lines=10> */
.L_x_9901:
[----:B------:R-:W-:Y:S05]  /*5350*/  BSYNC B1 ;  /* 0x0000000000017941 */ /* 0x000fea0003800000 */
.L_x_9900:
        /* <DEDUP_REMOVED lines=11> */
.L_x_9903:
[----:B------:R-:W-:Y:S05]  /*5410*/  BSYNC B1 ;  /* 0x0000000000017941 */ /* 0x000fea0003800000 */
.L_x_9902:
        /* <DEDUP_REMOVED lines=10> */
.L_x_9905:
[----:B------:R-:W-:Y:S05]  /*54c0*/  BSYNC B1 ;  /* 0x0000000000017941 */ /* 0x000fea0003800000 */
.L_x_9904:
        /* <DEDUP_REMOVED lines=11> */
.L_x_9907:
[----:B------:R-:W-:Y:S05]  /*5580*/  BSYNC B1 ;  /* 0x0000000000017941 */ /* 0x000fea0003800000 */
.L_x_9906:
        /* <DEDUP_REMOVED lines=10> */
.L_x_9909:
[----:B------:R-:W-:Y:S05]  /*5630*/  BSYNC B1 ;  /* 0x0000000000017941 */ /* 0x000fea0003800000 */
.L_x_9908:
        /* <DEDUP_REMOVED lines=16> */
.L_x_9911:
[----:B------:R-:W-:Y:S05]  /*5740*/  BSYNC B1 ;  /* 0x0000000000017941 */ /* 0x000fea0003800000 */
.L_x_9910:
[----:B------:R-:W-:Y:S01]  /*5750*/  ISETP.NE.U32.AND P1, PT, R142, RZ, PT ;  /* 0x000000ff8e00720c */ /* 0x000fe20003f25070 */
[----:B------:R-:W-:Y:S01]  /*5760*/  BSSY B1, `(.L_x_9912) ;  /* 0x0000012000017945 */ /* 0x000fe20003800000 */
[----:B------:R-:W-:Y:S02]  /*5770*/  SEL R134, R149, R134, P5 ;  /* 0x0000008695867207 */ /* 0x000fe40002800000 */
[----:B------:R-:W-:Y:S02]  /*5780*/  ISETP.NE.AND.EX P1, PT, R143, RZ, PT, P1 ;  /* 0x000000ff8f00720c */ /* 0x000fe40003f25310 */
[----:B------:R-:W-:-:S11]  /*5790*/  SEL R135, R148, R135, P5 ;  /* 0x0000008794877207 */ /* 0x000fd60002800000 */
        /* <DEDUP_REMOVED lines=14> */
.L_x_9913:
[----:B------:R-:W-:Y:S05]  /*5880*/  BSYNC B1 ;  /* 0x0000000000017941 */ /* 0x000fea0003800000 */
.L_x_9912:
[----:B------:R0:W-:Y:S02]  /*5890*/  @P0 STG.E.128 desc[UR4][R140.64], R136 ;  /* 0x000000888c000986 */ /* 0x0001e4000c101d04 */
.L_x_9897:
[----:B------:R-:W-:Y:S05]  /*58a0*/  BSYNC B0 ;  /* 0x0000000000007941 */ /* 0x000fea0003800000 */
.L_x_9896:
[----:B------:R-:W-:Y:S02]  /*58b0*/  LOP3.LUT P0, RZ, R8, 0x4, RZ, 0xc0, !PT ;  /* 0x0000000408ff7812 */ /* 0x000fe4000780c0ff */
[----:B------:R-:W-:Y:S02]  /*58c0*/  IADD3 R184, R184, UR12, RZ ;  /* 0x0000000cb8b87c10 */ /* 0x000fe4000fffe0ff */
[----:B------:R-:W-:Y:S02]  /*58d0*/  SEL R150, RZ, 0x1, P0 ;  /* 0x00000001ff967807 */ /* 0x000fe40000000000 */
[----:B------:R-:W-:-:S13]  /*58e0*/  ISETP.GE.AND P0, PT, R184, UR13, PT ;  /* 0x0000000db8007c0c */ /* 0x000fda000bf06270 */
[----:B------:R-:W-:Y:S05]  /*58f0*/  @!P0 BRA `(.L_x_9914) ;  /* 0xffffffb400048947 */ /* 0x000fea000383ffff */
.L_x_9779:
[----:B-----5:R-:W0:Y:S01]  /*5900*/  S2R R0, SR_TID.X ;  /* 0x0000000000007919 */ /* 0x020e220000002100 */
[----:B------:R-:W0:Y:S01]  /*5910*/  S2UR UR9, SR_CTAID.X ;  /* 0x00000000000979c3 */ /* 0x000e220000002500 */
[----:B------:R-:W-:Y:S01]  /*5920*/  LOP3.LUT P0, RZ, R8, 0x2, RZ, 0xc0, !PT ;  /* 0x0000000208ff7812 */ /* 0x000fe2000780c0ff */
[----:B------:R-:W-:Y:S01]  /*5930*/  BSSY B0, `(.L_x_9915) ;  /* 0x000000f000007945 */ /* 0x000fe20003800000 */
[----:B0-----:R-:W-:-:S05]  /*5940*/  LEA.HI R0, R0, UR9, RZ, 0x18 ;  /* 0x0000000900007c11 */ /* 0x001fca000f8fc0ff */
        /* <DEDUP_REMOVED lines=13> */
.L_x_9916:
[----:B------:R-:W-:Y:S05]  /*5a20*/  BSYNC B0 ;  /* 0x0000000000007941 */ /* 0x000fea0003800000 */
.L_x_9915:
[----:B------:R-:W-:Y:S01]  /*5a30*/  LOP3.LUT P0, RZ, R8, 0x1, RZ, 0xc0, !PT ;  /* 0x0000000108ff7812 */ /* 0x000fe2000780c0ff */
        /* <DEDUP_REMOVED lines=12> */
.L_x_9918:
[----:B------:R-:W-:Y:S05]  /*5b00*/  BSYNC B0 ;  /* 0x0000000000007941 */ /* 0x000fea0003800000 */
.L_x_9917:
        /* <DEDUP_REMOVED lines=12> */
.L_x_9920:
[----:B------:R-:W-:Y:S05]  /*5bd0*/  BSYNC B0 ;  /* 0x0000000000007941 */ /* 0x000fea0003800000 */
.L_x_9919:
        /* <DEDUP_REMOVED lines=12> */
.L_x_9922:
[----:B------:R-:W-:Y:S05]  /*5ca0*/  BSYNC B0 ;  /* 0x0000000000007941 */ /* 0x000fea0003800000 */
.L_x_9921:
        /* <DEDUP_REMOVED lines=12> */
.L_x_9924:
[----:B------:R-:W-:Y:S05]  /*5d70*/  BSYNC B0 ;  /* 0x0000000000007941 */ /* 0x000fea0003800000 */
.L_x_9923:
[----:B------:R-:W-:-:S13]  /*5d80*/  LOP3.LUT P0, RZ, R8, 0x8, RZ, 0xc0, !PT ;  /* 0x0000000808ff7812 */ /* 0x000fda000780c0ff */
        /* <DEDUP_REMOVED lines=11> */
.L_x_9803:
[----:B------:R-:W-:Y:S01]  /*5e40*/  HFMA2.MMA R152, -RZ, RZ, 0, 1.847743988037109375e-06 ;  /* 0x0000001fff987435 */ /* 0x000fe200000001ff */
[----:B------:R-:W-:Y:S02]  /*5e50*/  MOV R151, 0x10 ;  /* 0x0000001000977802 */ /* 0x000fe40000000f00 */
[----:B------:R-:W-:-:S08]  /*5e60*/  MOV R150, 0xffffffff ;  /* 0xffffffff00967802 */ /* 0x000fd00000000f00 */
[----:B-----5:R-:W-:Y:S05]  /*5e70*/  WARPSYNC.COLLECTIVE R150, `(.L_x_9925) ;  /* 0x0000000096087348 */ /* 0x020fea0003c00000 */
[----:B------:R0:W1:Y:S02]  /*5e80*/  SHFL.DOWN P6, R199, R153, R151, R152 ;  /* 0x0800009799c77389 */ /* 0x00006400000c0098 */
[----:B01---5:R-:W-:Y:S01]  /*5e90*/  ENDCOLLECTIVE ;  /* 0x000000000000791b */ /* 0x023fe20003800000 */
.L_x_9925:
[----:B------:R-:W-:-:S05]  /*5ea0*/  MOV R142, R199 ;  /* 0x000000c7008e7202 */ /* 0x000fca0000000f00 */
[----:B------:R-:W-:Y:S01]  /*5eb0*/  FADD.FTZ R142, R142, R153 ;  /* 0x000000998e8e7221 */ /* 0x000fe20000010000 */
[----:B------:R-:W-:-:S07]  /*5ec0*/  MOV R153, R154 ;  /* 0x0000009a00997202 */ /* 0x000fce0000000f00 */
[----:B------:R-:W-:Y:S05]  /*5ed0*/  WARPSYNC.COLLECTIVE R150, `(.L_x_9926) ;  /* 0x0000000096087348 */ /* 0x000fea0003c00000 */
[----:B------:R0:W1:Y:S02]  /*5ee0*/  SHFL.DOWN P6, R199, R153, R151, R152 ;  /* 0x0800009799c77389 */ /* 0x00006400000c0098 */
[----:B01----:R-:W-:Y:S01]  /*5ef0*/  ENDCOLLECTIVE ;  /* 0x000000000000791b */ /* 0x003fe20003800000 */
.L_x_9926:
[----:B------:R-:W-:Y:S01]  /*5f00*/  HFMA2.MMA R151, -RZ, RZ, 0, 4.76837158203125e-07 ;  /* 0x00000008ff977435 */ /* 0x000fe200000001ff */
[----:B------:R-:W-:Y:S02]  /*5f10*/  MOV R153, R142 ;  /* 0x0000008e00997202 */ /* 0x000fe40000000f00 */
[----:B------:R-:W-:-:S08]  /*5f20*/  MOV R143, R199 ;  /* 0x000000c7008f7202 */ /* 0x000fd00000000f00 */
[----:B------:R-:W-:Y:S05]  /*5f30*/  WARPSYNC.COLLECTIVE R150, `(.L_x_9927) ;  /* 0x0000000096087348 */ /* 0x000fea0003c00000 */
[----:B------:R0:W1:Y:S02]  /*5f40*/  SHFL.DOWN P6, R199, R153, R151, R152 ;  /* 0x0800009799c77389 */ /* 0x00006400000c0098 */
[----:B01----:R-:W-:Y:S01]  /*5f50*/  ENDCOLLECTIVE ;  /* 0x000000000000791b */ /* 0x003fe20003800000 */
.L_x_9927:
[----:B------:R-:W-:-:S05]  /*5f60*/  FADD.FTZ R143, R143, R154 ;  /* 0x0000009a8f8f7221 */ /* 0x000fca0000010000 */
[----:B------:R-:W-:Y:S02]  /*5f70*/  MOV R153, R143 ;  /* 0x0000008f00997202 */ /* 0x000fe40000000f00 */
[----:B------:R-:W-:-:S07]  /*5f80*/  MOV R145, R199 ;  /* 0x000000c700917202 */ /* 0x000fce0000000f00 */
[----:B------:R-:W-:Y:S05]  /*5f90*/  WARPSYNC.COLLECTIVE R150, `(.L_x_9928) ;  /* 0x0000000096087348 */ /* 0x000fea0003c00000 */
[----:B------:R0:W1:Y:S02]  /*5fa0*/  SHFL.DOWN P6, R199, R153, R151, R152 ;  /* 0x0800009799c77389 */ /* 0x00006400000c0098 */
[----:B01----:R-:W-:Y:S01]  /*5fb0*/  ENDCOLLECTIVE ;  /* 0x000000000000791b */ /* 0x003fe20003800000 */
.L_x_9928:
[----:B------:R-:W-:Y:S01]  /*5fc0*/  FADD.FTZ R145, R142, R145 ;  /* 0x000000918e917221 */ /* 0x000fe20000010000 */
[----:B------:R-:W-:-:S04]  /*5fd0*/  HFMA2.MMA R151, -RZ, RZ, 0, 2.384185791015625e-07 ;  /* 0x00000004ff977435 */ /* 0x000fc800000001ff */
[----:B------:R-:W-:Y:S02]  /*5fe0*/  MOV R153, R145 ;  /* 0x0000009100997202 */ /* 0x000fe40000000f00 */
[----:B------:R-:W-:-:S07]  /*5ff0*/  MOV R144, R199 ;  /* 0x000000c700907202 */ /* 0x000fce0000000f00 */
[----:B------:R-:W-:Y:S05]  /*6000*/  WARPSYNC.COLLECTIVE R150, `(.L_x_9929) ;  /* 0x0000000096087348 */ /* 0x000fea0003c00000 */
[----:B------:R0:W1:Y:S02]  /*6010*/  SHFL.DOWN P6, R199, R153, R151, R152 ;  /* 0x0800009799c77389 */ /* 0x00006400000c0098 */
[----:B01----:R-:W-:Y:S01]  /*6020*/  ENDCOLLECTIVE ;  /* 0x000000000000791b */ /* 0x003fe20003800000 */
.L_x_9929:
[----:B------:R-:W-:-:S05]  /*6030*/  FADD.FTZ R144, R143, R144 ;  /* 0x000000908f907221 */ /* 0x000fca0000010000 */
[----:B------:R-:W-:Y:S02]  /*6040*/  MOV R153, R144 ;  /* 0x0000009000997202 */ /* 0x000fe40000000f00 */
[----:B------:R-:W-:-:S07]  /*6050*/  MOV R146, R199 ;  /* 0x000000c700927202 */ /* 0x000fce0000000f00 */
[----:B------:R-:W-:Y:S05]  /*6060*/  WARPSYNC.COLLECTIVE R150, `(.L_x_9930) ;  /* 0x0000000096087348 */ /* 0x000fea0003c00000 */
[----:B------:R0:W1:Y:S02]  /*6070*/  SHFL.DOWN P6, R199, R153, R151, R152 ;  /* 0x0800009799c77389 */ /* 0x00006400000c0098 */
[----:B01----:R-:W-:Y:S01]  /*6080*/  ENDCOLLECTIVE ;  /* 0x000000000000791b */ /* 0x003fe20003800000 */
.L_x_9930:
[----:B------:R-:W-:Y:S01]  /*6090*/  FADD.FTZ R146, R145, R146 ;  /* 0x0000009291927221 */ /* 0x000fe20000010000 */
[----:B------:R-:W-:-:S04]  /*60a0*/  HFMA2.MMA R151, -RZ, RZ, 0, 1.1920928955078125e-07 ;  /* 0x00000002ff977435 */ /* 0x000fc800000001ff */
[----:B------:R-:W-:Y:S02]  /*60b0*/  MOV R153, R146 ;  /* 0x0000009200997202 */ /* 0x000fe40000000f00 */
[----:B------:R-:W-:-:S07]  /*60c0*/  MOV R147, R199 ;  /* 0x000000c700937202 */ /* 0x000fce0000000f00 */
[----:B------:R-:W-:Y:S05]  /*60d0*/  WARPSYNC.COLLECTIVE R150, `(.L_x_9931) ;  /* 0x0000000096087348 */ /* 0x000fea0003c00000 */
[----:B------:R0:W1:Y:S02]  /*60e0*/  SHFL.DOWN P6, R199, R153, R151, R152 ;  /* 0x0800009799c77389 */ /* 0x00006400000c0098 */
[----:B01----:R-:W-:Y:S01]  /*60f0*/  ENDCOLLECTIVE ;  /* 0x000000000000791b */ /* 0x003fe20003800000 */
.L_x_9931:
[----:B------:R-:W-:-:S05]  /*6100*/  FADD.FTZ R147, R144, R147 ;  /* 0x0000009390937221 */ /* 0x000fca0000010000 */
[----:B------:R-:W-:Y:S02]  /*6110*/  MOV R153, R147 ;  /* 0x0000009300997202 */ /* 0x000fe40000000f00 */
[----:B------:R-:W-:-:S07]  /*6120*/  MOV R149, R199 ;  /* 0x000000c700957202 */ /* 0x000fce0000000f00 */
[----:B------:R-:W-:Y:S05]  /*6130*/  WARPSYNC.COLLECTIVE R150, `(.L_x_9932) ;  /* 0x0000000096087348 */ /* 0x000fea0003c00000 */
[----:B------:R0:W1:Y:S02]  /*6140*/  SHFL.DOWN P6, R199, R153, R151, R152 ;  /* 0x0800009799c77389 */ /* 0x00006400000c0098 */
[----:B01----:R-:W-:Y:S01]  /*6150*/  ENDCOLLECTIVE ;  /* 0x000000000000791b */ /* 0x003fe20003800000 */
.L_x_9932:
[----:B------:R-:W-:Y:S01]  /*6160*/  FADD.FTZ R149, R146, R149 ;  /* 0x0000009592957221 */ /* 0x000fe20000010000 */
[----:B------:R-:W-:-:S04]  /*6170*/  HFMA2.MMA R151, -RZ, RZ, 0, 5.9604644775390625e-08 ;  /* 0x00000001ff977435 */ /* 0x000fc800000001ff */
[----:B------:R-:W-:Y:S02]  /*6180*/  MOV R153, R149 ;  /* 0x0000009500997202 */ /* 0x000fe40000000f00 */
[----:B------:R-:W-:-:S07]  /*6190*/  MOV R148, R199 ;  /* 0x000000c700947202 */ /* 0x000fce0000000f00 */
[----:B------:R-:W-:Y:S05]  /*61a0*/  WARPSYNC.COLLECTIVE R150, `(.L_x_9933) ;  /* 0x0000000096087348 */ /* 0x000fea0003c00000 */
[----:B------:R0:W1:Y:S02]  /*61b0*/  SHFL.DOWN P6, R199, R153, R151, R152 ;  /* 0x0800009799c77389 */ /* 0x00006400000c0098 */
[----:B01----:R-:W-:Y:S01]  /*61c0*/  ENDCOLLECTIVE ;  /* 0x000000000000791b */ /* 0x003fe20003800000 */
.L_x_9933:
[----:B------:R-:W-:-:S05]  /*61d0*/  FADD.FTZ R148, R147, R148 ;  /* 0x0000009493947221 */ /* 0x000fca0000010000 */
[----:B------:R-:W-:Y:S02]  /*61e0*/  MOV R153, R148 ;  /* 0x0000009400997202 */ /* 0x000fe40000000f00 */
[----:B------:R-:W-:-:S07]  /*61f0*/  MOV R198, R199 ;  /* 0x000000c700c67202 */ /* 0x000fce0000000f00 */
[----:B------:R-:W-:Y:S05]  /*6200*/  WARPSYNC.COLLECTIVE R150, `(.L_x_9934) ;  /* 0x0000000096087348 */ /* 0x000fea0003c00000 */
[----:B------:R0:W1:Y:S02]  /*6210*/  SHFL.DOWN P6, R199, R153, R151, R152 ;  /* 0x0800009799c77389 */ /* 0x00006400000c0098 */
[----:B01----:R-:W-:Y:S01]  /*6220*/  ENDCOLLECTIVE ;  /* 0x000000000000791b */ /* 0x003fe20003800000 */
.L_x_9934:
[----:B------:R-:W-:Y:S05]  /*6230*/  BRA `(.L_x_9935) ;  /* 0xffffffc400947947 */ /* 0x000fea000383ffff */
.L_x_9936:
        /* <DEDUP_REMOVED lines=12> */
.L_x_11436:


//--------------------- .text._ZN10layer_norm22ln_bwd_finalize_kernelINS_22Kernel_traits_finalizeILj6144E6__halfffffjLb1ELj1024ELj4ENS_18Kernel_traits_baseILj6144ES2_ffffjLj1024EEEEELb1ELb1EEEvNS_9BwdParamsE --------------------------
	.section	.text._ZN10layer_norm22ln_bwd_finalize_kernelINS_22Kernel_traits_finalizeILj6144E6__halfffffjLb1ELj1024ELj4ENS_18Kernel_traits_baseILj6144ES2_ffffjLj1024EEEEELb1ELb1EEEvNS_9BwdParamsE,"ax",@progbits
	.align	128
        .global         _ZN10layer_norm22ln_bwd_finalize_kernelINS_22Kernel_traits_finalizeILj6144E6__halfffffjLb1ELj1024ELj4ENS_18Kernel_traits_baseILj6144ES2_ffffjLj1024EEEEELb1ELb1EEEvNS_9BwdParamsE
        .type           _ZN10layer_norm22ln_bwd_finalize_kernelINS_22Kernel_traits_finalizeILj6144E6__halfffffjLb1ELj1024ELj4ENS_18Kernel_traits_baseILj6144ES2_ffffjLj1024EEEEELb1ELb1EEEvNS_9BwdParamsE,@function
        .size           _ZN10layer_norm22ln_bwd_finalize_kernelINS_22Kernel_traits_finalizeILj6144E6__halfffffjLb1ELj1024ELj4ENS_18Kernel_traits_baseILj6144ES2_ffffjLj1024EEEEELb1ELb1EEEvNS_9BwdParamsE,(.L_x_11437 - _ZN10layer_norm22ln_bwd_finalize_kernelINS_22Kernel_traits_finalizeILj6144E6__halfffffjLb1ELj1024ELj4ENS_18Kernel_traits_baseILj6144ES2_ffffjLj1024EEEEELb1ELb1EEEvNS_9BwdParamsE)
        .other          _ZN10layer_norm22ln_bwd_finalize_kernelINS_22Kernel_traits_finalizeILj6144E6__halfffffjLb1ELj1024ELj4ENS_18Kernel_traits_baseILj6144ES2_ffffjLj1024EEEEELb1ELb1EEEvNS_9BwdParamsE,@"STO_CUDA_ENTRY STV_DEFAULT"
_ZN10layer_norm22ln_bwd_finalize_kernelINS_22Kernel_traits_finalizeILj6144E6__halfffffjLb1ELj1024ELj4ENS_18Kernel_traits_baseILj6144ES2_ffffjLj1024EEEEELb1ELb1EEEvNS_9BwdParamsE:
.text._ZN10layer_norm22ln_bwd_finalize_kernelINS_22Kernel_traits_finalizeILj6144E6__halfffffjLb1ELj1024ELj4ENS_18Kernel_traits_baseILj6144ES2_ffffjLj1024EEEEELb1ELb1EEEvNS_9BwdParamsE:
        /* <DEDUP_REMOVED lines=25> */
.L_x_9948:
        /* <DEDUP_REMOVED lines=33> */
.L_x_9941:
        /* <DEDUP_REMOVED lines=49> */
.L_x_9940:
[----:B------:R-:W-:Y:S05]  /*06b0*/  BSYNC B1 ;  /* 0x0000000000017941 */ /* 0x000fea0003800000 */
.L_x_9939:
        /* <DEDUP_REMOVED lines=32> */
.L_x_9943:
[----:B------:R-:W-:Y:S05]  /*08c0*/  BSYNC B1 ;  /* 0x0000000000017941 */ /* 0x000fea0003800000 */
.L_x_9942:
        /* <DEDUP_REMOVED lines=16> */
.L_x_9938:
[----:B------:R-:W-:Y:S05]  /*09d0*/  BSYNC B0 ;  /* 0x0000000000007941 */ /* 0x000fea0003800000 */
.L_x_9937:
        /* <DEDUP_REMOVED lines=40> */
.L_x_9964:
        /* <DEDUP_REMOVED lines=8> */
.L_x_9944:
        /* <DEDUP_REMOVED lines=21> */
.L_x_9947:
[----:B------:R-:W-:Y:S05]  /*0e30*/  BSYNC B0 ;  /* 0x0000000000007941 */ /* 0x000fea0003800000 */
.L_x_9946:
[C---:B------:R-:W-:Y:S02]  /*0e40*/  ISETP.GT.U32.AND P1, PT, R4.reuse, -0x1801, PT ;  /* 0xffffe7ff0400780c */ /* 0x040fe40003f24070 */
[----:B------:R-:W-:Y:S02]  /*0e50*/  IADD3 R4, R4, 0x1800, RZ ;  /* 0x0000180004047810 */ /* 0x000fe40007ffe0ff */
[----:B------:R-:W-:-:S09]  /*0e60*/  IADD3 R5, R5, 0xc00, RZ ;  /* 0x00000c0005057810 */ /* 0x000fd20007ffe0ff */
[----:B------:R-:W-:Y:S05]  /*0e70*/  @P1 BRA `(.L_x_9948) ;  /* 0xfffffff000c41947 */ /* 0x000fea000383ffff */
[----:B------:R-:W-:Y:S05]  /*0e80*/  EXIT ;  /* 0x000000000000794d */ /* 0x000fea0003800000 */
.L_x_9945:
[----:B------:R-:W-:Y:S01]  /*0e90*/  HFMA2.MMA R22, -RZ, RZ, 0, 5.9604644775390625e-08 ;  /* 0x00000001ff167435 */ /* 0x000fe200000001ff */
[----:B---3--:R-:W-:Y:S01]  /*0ea0*/  MOV R23, R8 ;  /* 0x0000000800177202 */ /* 0x008fe20000000f00 */
[----:B------:R-:W-:Y:S01]  /*0eb0*/  IMAD.MOV.U32 R20, RZ, RZ, -0x1 ;  /* 0xffffffffff147424 */ /* 0x000fe200078e00ff */
[----:B------:R-:W-:-:S08]  /*0ec0*/  MOV R25, 0x1f ;  /* 0x0000001f00197802 */ /* 0x000fd00000000f00 */
[----:B012---:R-:W-:Y:S05]  /*0ed0*/  WARPSYNC.COLLECTIVE R20, `(.L_x_9949) ;  /* 0x0000000014087348 */ /* 0x007fea0003c00000 */
[----:B------:R3:W4:Y:S02]  /*0ee0*/  SHFL.BFLY P2, R21, R23, R22, R25 ;  /* 0x0c00001617157389 */ /* 0x0007240000040019 */
[----:B01234-:R-:W-:Y:S01]  /*0ef0*/  ENDCOLLECTIVE ;  /* 0x000000000000791b */ /* 0x01ffe20003800000 */
.L_x_9949:
[----:B------:R-:W-:Y:S01]  /*0f00*/  HFMA2.MMA R22, -RZ, RZ, 0, 1.1920928955078125e-07 ;  /* 0x00000002ff167435 */ /* 0x000fe200000001ff */
[----:B------:R-:W-:-:S05]  /*0f10*/  MOV R9, R21 ;  /* 0x0000001500097202 */ /* 0x000fca0000000f00 */
[----:B------:R-:W-:-:S05]  /*0f20*/  FADD.FTZ R9, R8, R9 ;  /* 0x0000000908097221 */ /* 0x000fca0000010000 */
[----:B------:R-:W-:-:S07]  /*0f30*/  MOV R23, R9 ;  /* 0x0000000900177202 */ /* 0x000fce0000000f00 */
[----:B------:R-:W-:Y:S05]  /*0f40*/  WARPSYNC.COLLECTIVE R20, `(.L_x_9950) ;  /* 0x0000000014087348 */ /* 0x000fea0003c00000 */
[----:B------:R0:W1:Y:S02]  /*0f50*/  SHFL.BFLY P2, R21, R23, R22, R25 ;  /* 0x0c00001617157389 */ /* 0x0000640000040019 */
[----:B01----:R-:W-:Y:S01]  /*0f60*/  ENDCOLLECTIVE ;  /* 0x000000000000791b */ /* 0x003fe20003800000 */
.L_x_9950:
[----:B------:R-:W-:Y:S01]  /*0f70*/  HFMA2.MMA R22, -RZ, RZ, 0, 2.384185791015625e-07 ;  /* 0x00000004ff167435 */ /* 0x000fe200000001ff */
[----:B------:R-:W-:-:S05]  /*0f80*/  MOV R12, R21 ;  /* 0x00000015000c7202 */ /* 0x000fca0000000f00 */
[----:B------:R-:W-:-:S05]  /*0f90*/  FADD.FTZ R12, R9, R12 ;  /* 0x0000000c090c7221 */ /* 0x000fca0000010000 */
[----:B------:R-:W-:-:S07]  /*0fa0*/  MOV R23, R12 ;  /* 0x0000000c00177202 */ /* 0x000fce0000000f00 */
[----:B------:R-:W-:Y:S05]  /*0fb0*/  WARPSYNC.COLLECTIVE R20, `(.L_x_9951) ;  /* 0x0000000014087348 */ /* 0x000fea0003c00000 */
[----:B------:R0:W1:Y:S02]  /*0fc0*/  SHFL.BFLY P2, R21, R23, R22, R25 ;  /* 0x0c00001617157389 */ /* 0x0000640000040019 */
[----:B01----:R-:W-:Y:S01]  /*0fd0*/  ENDCOLLECTIVE ;  /* 0x000000000000791b */ /* 0x003fe20003800000 */
.L_x_9951:
[----:B------:R-:W-:Y:S01]  /*0fe0*/  HFMA2.MMA R22, -RZ, RZ, 0, 4.76837158203125e-07 ;  /* 0x00000008ff167435 */ /* 0x000fe200000001ff */
[----:B------:R-:W-:-:S05]  /*0ff0*/  MOV R13, R21 ;  /* 0x00000015000d7202 */ /* 0x000fca0000000f00 */
[----:B------:R-:W-:-:S04]  /*1000*/  FADD.FTZ R13, R12, R13 ;  /* 0x0000000d0c0d7221 */ /* 0x000fc80000010000 */
[----:B------:R-:W-:-:S07]  /*1010*/  IMAD.MOV.U32 R23, RZ, RZ, R13 ;  /* 0x000000ffff177224 */ /* 0x000fce00078e000d */
[----:B------:R-:W-:Y:S05]  /*1020*/  WARPSYNC.COLLECTIVE R20, `(.L_x_9952) ;  /* 0x0000000014087348 */ /* 0x000fea0003c00000 */
[----:B------:R0:W1:Y:S02]  /*1030*/  SHFL.BFLY P2, R21, R23, R22, R25 ;  /* 0x0c00001617157389 */ /* 0x0000640000040019 */
[----:B01----:R-:W-:Y:S01]  /*1040*/  ENDCOLLECTIVE ;  /* 0x000000000000791b */ /* 0x003fe20003800000 */
.L_x_9952:
[----:B------:R-:W-:Y:S01]  /*1050*/  HFMA2.MMA R22, -RZ, RZ, 0, 9.5367431640625e-07 ;  /* 0x00000010ff167435 */ /* 0x000fe200000001ff */
[----:B------:R-:W-:-:S05]  /*1060*/  MOV R8, R21 ;  /* 0x0000001500087202 */ /* 0x000fca0000000f00 */
[----:B------:R-:W-:-:S05]  /*1070*/  FADD.FTZ R9, R13, R8 ;  /* 0x000000080d097221 */ /* 0x000fca0000010000 */
[----:B------:R-:W-:-:S07]  /*1080*/  MOV R23, R9 ;  /* 0x0000000900177202 */ /* 0x000fce0000000f00 */
[----:B------:R-:W-:Y:S05]  /*1090*/  WARPSYNC.COLLECTIVE R20, `(.L_x_9953) ;  /* 0x0000000014087348 */ /* 0x000fea0003c00000 */
[----:B------:R0:W1:Y:S02]  /*10a0*/  SHFL.BFLY P2, R21, R23, R22, R25 ;  /* 0x0c00001617157389 */ /* 0x0000640000040019 */
[----:B01----:R-:W-:Y:S01]  /*10b0*/  ENDCOLLECTIVE ;  /* 0x000000000000791b */ /* 0x003fe20003800000 */
.L_x_9953:
[----:B------:R-:W-:Y:S01]  /*10c0*/  HFMA2.MMA R22, -RZ, RZ, 0, 5.9604644775390625e-08 ;  /* 0x00000001ff167435 */ /* 0x000fe200000001ff */
[----:B------:R-:W-:Y:S02]  /*10d0*/  MOV R23, R11 ;  /* 0x0000000b00177202 */ /* 0x000fe40000000f00 */
[----:B------:R-:W-:-:S08]  /*10e0*/  MOV R8, R21 ;  /* 0x0000001500087202 */ /* 0x000fd00000000f00 */
[----:B------:R-:W-:Y:S05]  /*10f0*/  WARPSYNC.COLLECTIVE R20, `(.L_x_9954) ;  /* 0x0000000014087348 */ /* 0x000fea0003c00000 */
[----:B------:R0:W1:Y:S02]  /*1100*/  SHFL.BFLY P2, R21, R23, R22, R25 ;  /* 0x0c00001617157389 */ /* 0x0000640000040019 */
[----:B01----:R-:W-:Y:S01]  /*1110*/  ENDCOLLECTIVE ;  /* 0x000000000000791b */ /* 0x003fe20003800000 */
.L_x_9954:
[----:B------:R-:W-:Y:S01]  /*1120*/  HFMA2.MMA R22, -RZ, RZ, 0, 1.1920928955078125e-07 ;  /* 0x00000002ff167435 */ /* 0x000fe200000001ff */
[----:B------:R-:W-:-:S05]  /*1130*/  MOV R12, R21 ;  /* 0x00000015000c7202 */ /* 0x000fca0000000f00 */
[----:B------:R-:W-:-:S04]  /*1140*/  FADD.FTZ R14, R11, R12 ;  /* 0x0000000c0b0e7221 */ /* 0x000fc80000010000 */
[----:B------:R-:W-:-:S07]  /*1150*/  IMAD.MOV.U32 R23, RZ, RZ, R14 ;  /* 0x000000ffff177224 */ /* 0x000fce00078e000e */
[----:B------:R-:W-:Y:S05]  /*1160*/  WARPSYNC.COLLECTIVE R20, `(.L_x_9955) ;  /* 0x0000000014087348 */ /* 0x000fea0003c00000 */
[----:B------:R0:W1:Y:S02]  /*1170*/  SHFL.BFLY P2, R21, R23, R22, R25 ;  /* 0x0c00001617157389 */ /* 0x0000640000040019 */
[----:B01----:R-:W-:Y:S01]  /*1180*/  ENDCOLLECTIVE ;  /* 0x000000000000791b */ /* 0x003fe20003800000 */
.L_x_9955:
[----:B------:R-:W-:Y:S01]  /*1190*/  HFMA2.MMA R22, -RZ, RZ, 0, 2.384185791015625e-07 ;  /* 0x00000004ff167435 */ /* 0x000fe200000001ff */
[----:B------:R-:W-:-:S05]  /*11a0*/  MOV R13, R21 ;  /* 0x00000015000d7202 */ /* 0x000fca0000000f00 */
[----:B------:R-:W-:-:S05]  /*11b0*/  FADD.FTZ R15, R14, R13 ;  /* 0x0000000d0e0f7221 */ /* 0x000fca0000010000 */
[----:B------:R-:W-:-:S07]  /*11c0*/  MOV R23, R15 ;  /* 0x0000000f00177202 */ /* 0x000fce0000000f00 */
[----:B------:R-:W-:Y:S05]  /*11d0*/  WARPSYNC.COLLECTIVE R20, `(.L_x_9956) ;  /* 0x0000000014087348 */ /* 0x000fea0003c00000 */
[----:B------:R0:W1:Y:S02]  /*11e0*/  SHFL.BFLY P2, R21, R23, R22, R25 ;  /* 0x0c00001617157389 */ /* 0x0000640000040019 */
[----:B01----:R-:W-:Y:S01]  /*11f0*/  ENDCOLLECTIVE ;  /* 0x000000000000791b */ /* 0x003fe20003800000 */
.L_x_9956:
[----:B------:R-:W-:Y:S01]  /*1200*/  HFMA2.MMA R22, -RZ, RZ, 0, 4.76837158203125e-07 ;  /* 0x00000008ff167435 */ /* 0x000fe200000001ff */
[----:B------:R-:W-:-:S05]  /*1210*/  MOV R16, R21 ;  /* 0x0000001500107202 */ /* 0x000fca0000000f00 */
[----:B------:R-:W-:-:S05]  /*1220*/  FADD.FTZ R16, R15, R16 ;  /* 0x000000100f107221 */ /* 0x000fca0000010000 */
[----:B------:R-:W-:-:S07]  /*1230*/  MOV R23, R16 ;  /* 0x0000001000177202 */ /* 0x000fce0000000f00 */
[----:B------:R-:W-:Y:S05]  /*1240*/  WARPSYNC.COLLECTIVE R20, `(.L_x_9957) ;  /* 0x0000000014087348 */ /* 0x000fea0003c00000 */
[----:B------:R0:W1:Y:S02]  /*1250*/  SHFL.BFLY P2, R21, R23, R22, R25 ;  /* 0x0c00001617157389 */ /* 0x0000640000040019 */
[----:B01----:R-:W-:Y:S01]  /*1260*/  ENDCOLLECTIVE ;  /* 0x000000000000791b */ /* 0x003fe20003800000 */
.L_x_9957:
[----:B------:R-:W-:Y:S01]  /*1270*/  HFMA2.MMA R22, -RZ, RZ, 0, 9.5367431640625e-07 ;  /* 0x00000010ff167435 */ /* 0x000fe200000001ff */
[----:B------:R-:W-:-:S05]  /*1280*/  MOV R11, R21 ;  /* 0x00000015000b7202 */ /* 0x000fca0000000f00 */
[----:B------:R-:W-:-:S04]  /*1290*/  FADD.FTZ R11, R16, R11 ;  /* 0x0000000b100b7221 */ /* 0x000fc80000010000 */
[----:B------:R-:W-:-:S07]  /*12a0*/  IMAD.MOV.U32 R23, RZ, RZ, R11 ;  /* 0x000000ffff177224 */ /* 0x000fce00078e000b */
[----:B------:R-:W-:Y:S05]  /*12b0*/  WARPSYNC.COLLECTIVE R20, `(.L_x_9958) ;  /* 0x0000000014087348 */ /* 0x000fea0003c00000 */
[----:B------:R0:W1:Y:S02]  /*12c0*/  SHFL.BFLY P2, R21, R23, R22, R25 ;  /* 0x0c00001617157389 */ /* 0x0000640000040019 */
[----:B01----:R-:W-:Y:S01]  /*12d0*/  ENDCOLLECTIVE ;  /* 0x000000000000791b */ /* 0x003fe20003800000 */
.L_x_9958:
[----:B------:R-:W-:Y:S01]  /*12e0*/  HFMA2.MMA R22, -RZ, RZ, 0, 5.9604644775390625e-08 ;  /* 0x00000001ff167435 */ /* 0x000fe200000001ff */
[----:B------:R-:W-:Y:S02]  /*12f0*/  MOV R23, R10 ;  /* 0x0000000a00177202 */ /* 0x000fe40000000f00 */
[----:B------:R-:W-:-:S08]  /*1300*/  MOV R12, R21 ;  /* 0x00000015000c7202 */ /* 0x000fd00000000f00 */
[----:B------:R-:W-:Y:S05]  /*1310*/  WARPSYNC.COLLECTIVE R20, `(.L_x_9959) ;  /* 0x0000000014087348 */ /* 0x000fea0003c00000 */
[----:B------:R0:W1:Y:S02]  /*1320*/  SHFL.BFLY P2, R21, R23, R22, R25 ;  /* 0x0c00001617157389 */ /* 0x0000640000040019 */
[----:B01----:R-:W-:Y:S01]  /*1330*/  ENDCOLLECTIVE ;  /* 0x000000000000791b */ /* 0x003fe20003800000 */
.L_x_9959:
[----:B------:R-:W-:Y:S01]  /*1340*/  HFMA2.MMA R22, -RZ, RZ, 0, 1.1920928955078125e-07 ;  /* 0x00000002ff167435 */ /* 0x000fe200000001ff */
[----:B------:R-:W-:-:S05]  /*1350*/  MOV R13, R21 ;  /* 0x00000015000d7202 */ /* 0x000fca0000000f00 */
[----:B------:R-:W-:-:S05]  /*1360*/  FADD.FTZ R17, R10, R13 ;  /* 0x0000000d0a117221 */ /* 0x000fca0000010000 */
[----:B------:R-:W-:-:S07]  /*1370*/  MOV R23, R17 ;  /* 0x0000001100177202 */ /* 0x000fce0000000f00 */
[----:B------:R-:W-:Y:S05]  /*1380*/  WARPSYNC.COLLECTIVE R20, `(.L_x_9960) ;  /* 0x0000000014087348 */ /* 0x000fea0003c00000 */
[----:B------:R0:W1:Y:S02]  /*1390*/  SHFL.BFLY P2, R21, R23, R22, R25 ;  /* 0x0c00001617157389 */ /* 0x0000640000040019 */
[----:B01----:R-:W-:Y:S01]  /*13a0*/  ENDCOLLECTIVE ;  /* 0x000000000000791b */ /* 0x003fe20003800000 */
.L_x_9960:
[----:B------:R-:W-:Y:S01]  /*13b0*/  HFMA2.MMA R22, -RZ, RZ, 0, 2.384185791015625e-07 ;  /* 0x00000004ff167435 */ /* 0x000fe200000001ff */
[----:B------:R-:W-:-:S05]  /*13c0*/  MOV R16, R21 ;  /* 0x0000001500107202 */ /* 0x000fca0000000f00 */
[----:B------:R-:W-:-:S04]  /*13d0*/  FADD.FTZ R18, R17, R16 ;  /* 0x0000001011127221 */ /* 0x000fc80000010000 */
[----:B------:R-:W-:-:S07]  /*13e0*/  IMAD.MOV.U32 R23, RZ, RZ, R18 ;  /* 0x000000ffff177224 */ /* 0x000fce00078e0012 */
[----:B------:R-:W-:Y:S05]  /*13f0*/  WARPSYNC.COLLECTIVE R20, `(.L_x_9961) ;  /* 0x0000000014087348 */ /* 0x000fea0003c00000 */
[----:B------:R0:W1:Y:S02]  /*1400*/  SHFL.BFLY P2, R21, R23, R22, R25 ;  /* 0x0c00001617157389 */ /* 0x0000640000040019 */
[----:B01----:R-:W-:Y:S01]  /*1410*/  ENDCOLLECTIVE ;  /* 0x000000000000791b */ /* 0x003fe20003800000 */
.L_x_9961:
[----:B------:R-:W-:Y:S01]  /*1420*/  HFMA2.MMA R22, -RZ, RZ, 0, 4.76837158203125e-07 ;  /* 0x00000008ff167435 */ /* 0x000fe200000001ff */
[----:B------:R-:W-:-:S05]  /*1430*/  MOV R19, R21 ;  /* 0x0000001500137202 */ /* 0x000fca0000000f00 */
[----:B------:R-:W-:-:S05]  /*1440*/  FADD.FTZ R19, R18, R19 ;  /* 0x0000001312137221 */ /* 0x000fca0000010000 */
[----:B------:R-:W-:-:S07]  /*1450*/  MOV R23, R19 ;  /* 0x0000001300177202 */ /* 0x000fce0000000f00 */
[----:B------:R-:W-:Y:S05]  /*1460*/  WARPSYNC.COLLECTIVE R20, `(.L_x_9962) ;  /* 0x0000000014087348 */ /* 0x000fea0003c00000 */
[----:B------:R0:W1:Y:S02]  /*1470*/  SHFL.BFLY P2, R21, R23, R22, R25 ;  /* 0x0c00001617157389 */ /* 0x0000640000040019 */
[----:B01----:R-:W-:Y:S01]  /*1480*/  ENDCOLLECTIVE ;  /* 0x000000000000791b */ /* 0x003fe20003800000 */
.L_x_9962:
[----:B------:R-:W-:Y:S01]  /*1490*/  HFMA2.MMA R22, -RZ, RZ, 0, 9.5367431640625e-07 ;  /* 0x00000010ff167435 */ /* 0x000fe200000001ff */
[----:B------:R-:W-:-:S05]  /*14a0*/  MOV R10, R21 ;  /* 0x00000015000a7202 */ /* 0x000fca0000000f00 */
[----:B------:R-:W-:-:S05]  /*14b0*/  FADD.FTZ R10, R19, R10 ;  /* 0x0000000a130a7221 */ /* 0x000fca0000010000 */
[----:B------:R-:W-:-:S07]  /*14c0*/  MOV R23, R10 ;  /* 0x0000000a00177202 */ /* 0x000fce0000000f00 */
[----:B------:R-:W-:Y:S05]  /*14d0*/  WARPSYNC.COLLECTIVE R20, `(.L_x_9963) ;  /* 0x0000000014087348 */ /* 0x000fea0003c00000 */
[----:B------:R0:W1:Y:S02]  /*14e0*/  SHFL.BFLY P2, R21, R23, R22, R25 ;  /* 0x0c00001617157389 */ /* 0x0000640000040019 */
[----:B01----:R-:W-:Y:S01]  /*14f0*/  ENDCOLLECTIVE ;  /* 0x000000000000791b */ /* 0x003fe20003800000 */
.L_x_9963:
[----:B------:R-:W-:Y:S01]  /*1500*/  MOV R15, R21 ;  /* 0x00000015000f7202 */ /* 0x000fe20000000f00 */
[----:B------:R-:W-:Y:S06]  /*1510*/  BRA `(.L_x_9964) ;  /* 0xfffffff400d07947 */ /* 0x000fec000383ffff */
.L_x_9965:
        /* <DEDUP_REMOVED lines=14> */
.L_x_11437:


//--------------------- .text._ZN10layer_norm13ln_bwd_kernelINS_13Kernel_traitsI6__halfffffjLj6144ELj1ELj1ELj8ELj16ENS_18Kernel_traits_baseILj6144ES2_ffffjLj256EEEEELb1ELb1ELb1ELb1EEEvNS_9BwdParamsE --------------------------
	.section	.text._ZN10layer_norm13ln_bwd_kernelINS_13Kernel_traitsI6__halfffffjLj6144ELj1ELj1ELj8ELj16ENS_18Kernel_traits_baseILj6144ES2_ffffjLj256EEEEELb1ELb1ELb1ELb1EEEvNS_9BwdParamsE,"ax",@progbits
	.align	128
        .global         _ZN10layer_norm13ln_bwd_kernelINS_13Kernel_traitsI6__halfffffjLj6144ELj1ELj1ELj8ELj16ENS_18Kernel_traits_baseILj6144ES2_ffffjLj256EEEEELb1ELb1ELb1ELb1EEEvNS_9BwdParamsE
        .type           _ZN10layer_norm13ln_bwd_kernelINS_13Kernel_traitsI6__halfffffjLj6144ELj1ELj1ELj8ELj16ENS_18Kernel_traits_baseILj6144ES2_ffffjLj256EEEEELb1ELb1ELb1ELb1EEEvNS_9BwdParamsE,@function
        .size           _ZN10layer_norm13ln_bwd_kernelINS_13Kernel_traitsI6__halfffffjLj6144ELj1ELj1ELj8ELj16ENS_18Kernel_traits_baseILj6144ES2_ffffjLj256EEEEELb1ELb1ELb1ELb1EEEvNS_9BwdParamsE,(.L_x_11438 - _ZN10layer_norm13ln_bwd_kernelINS_13Kernel_traitsI6__halfffffjLj6144ELj1ELj1ELj8ELj16ENS_18Kernel_traits_baseILj6144ES2_ffffjLj256EEEEELb1ELb1ELb1ELb1EEEvNS_9BwdParamsE)
        .other          _ZN10layer_norm13ln_bwd_kernelINS_13Kernel_traitsI6__halfffffjLj6144ELj1ELj1ELj8ELj16ENS_18Kernel_traits_baseILj6144ES2_ffffjLj256EEEEELb1ELb1ELb1ELb1EEEvNS_9BwdParamsE,@"STO_CUDA_ENTRY STV_DEFAULT"
_ZN10layer_norm13ln_bwd_kernelINS_13Kernel_traitsI6__halfffffjLj6144ELj1ELj1ELj8ELj16ENS_18Kernel_traits_baseILj6144ES2_ffffjLj256EEEEELb1ELb1ELb1ELb1EEEvNS_9BwdParamsE:
.text._ZN10layer_norm13ln_bwd_kernelINS_13Kernel_traitsI6__halfffffjLj6144ELj1ELj1ELj8ELj16ENS_18Kernel_traits_baseILj6144ES2_ffffjLj256EEEEELb1ELb1ELb1ELb1EEEvNS_9BwdParamsE:
        /* <DEDUP_REMOVED lines=50> */
.L_x_9966:
        /* <DEDUP_REMOVED lines=72> */
[----:B------:R-:W-:-:S02]  /*07a0*/  SHF.R.U32.HI R185, RZ, 0x10, R7 ;  /* 0x00000010ffb97819 */ /* 0x000fc40000011607 */
        /* <DEDUP_REMOVED lines=21> */
[----:B------:R-:W-:Y:S01]  /*0900*/  SHF.R.U32.HI R7, RZ, 0x10, R37 ;  /* 0x00000010ff077819 */ /* 0x000fe20000011625 */
        /* <DEDUP_REMOVED lines=35> */
.L_x_10078:
[----:B0-----:R-:W0:Y:S08]  /*0b40*/  LDC.64 R4, c[0x0][0x288] ;  /* 0x0000a200ff047b82 */ /* 0x001e300000000a00 */
[----:B------:R-:W1:Y:S01]  /*0b50*/  LDC.64 R136, c[0x0][0x258] ;  /* 0x00009600ff887b82 */ /* 0x000e620000000a00 */
[----:B------:R-:W2:Y:S07]  /*0b60*/  S2R R236, SR_TID.X ;  /* 0x0000000000ec7919 */ /* 0x000eae0000002100 */
[----:B------:R-:W3:Y:S01]  /*0b70*/  LDC R233, c[0x0][0x218] ;  /* 0x00008600ffe97b82 */ /* 0x000ee20000000800 */
[----:B0-----:R-:W-:-:S07]  /*0b80*/  IMAD.WIDE R4, R212, 0x4, R4 ;  /* 0x00000004d4047825 */ /* 0x001fce00078e0204 */
[----:B------:R-:W0:Y:S01]  /*0b90*/  LDC.64 R2, c[0x0][0x280] ;  /* 0x0000a000ff027b82 */ /* 0x000e220000000a00 */
[----:B------:R4:W4:Y:S01]  /*0ba0*/  LDG.E R4, desc[UR4][R4.64] ;  /* 0x0000000404047981 */ /* 0x000922000c1e1900 */
[----:B-1----:R-:W-:-:S06]  /*0bb0*/  IMAD.WIDE R136, R212, 0x4, R136 ;  /* 0x00000004d4887825 */ /* 0x002fcc00078e0288 */
[----:B------:R-:W1:Y:S01]  /*0bc0*/  LDC.64 R248, c[0x0][0x2c8] ;  /* 0x0000b200fff87b82 */ /* 0x000e620000000a00 */
[----:B-----5:R-:W5:Y:S01]  /*0bd0*/  LDG.E R6, desc[UR4][R136.64] ;  /* 0x0000000488067981 */ /* 0x020f62000c1e1900 */
[----:B---3--:R-:W-:Y:S01]  /*0be0*/  IMAD R138, R212, R233, RZ ;  /* 0x000000e9d48a7224 */ /* 0x008fe200078e02ff */
[----:B--2---:R-:W-:-:S04]  /*0bf0*/  LOP3.LUT R235, R236, 0xff, RZ, 0xc0, !PT ;  /* 0x000000ffeceb7812 */ /* 0x004fc800078ec0ff */
[----:B------:R-:W-:-:S04]  /*0c00*/  SHF.R.S32.HI R139, RZ, 0x1f, R138 ;  /* 0x0000001fff8b7819 */ /* 0x000fc8000001148a */
[----:B------:R-:W-:Y:S01]  /*0c10*/  LEA.HI R138, R139, R138, RZ, 0x2 ;  /* 0x0000008a8b8a7211 */ /* 0x000fe200078f10ff */
[----:B0-----:R-:W-:-:S03]  /*0c20*/  IMAD.WIDE R2, R212, 0x4, R2 ;  /* 0x00000004d4027825 */ /* 0x001fc600078e0202 */
[----:B----4-:R-:W-:Y:S02]  /*0c30*/  LEA.HI.SX32 R5, R138, R235, 0x1e ;  /* 0x000000eb8a057211 */ /* 0x010fe400078ff2ff */
[----:B------:R0:W5:Y:S02]  /*0c40*/  LDG.E R232, desc[UR4][R2.64] ;  /* 0x0000000402e87981 */ /* 0x000164000c1e1900 */
[C---:B------:R-:W-:Y:S02]  /*0c50*/  IADD3 R141, R5.reuse, 0x100, RZ ;  /* 0x00000100058d7810 */ /* 0x040fe40007ffe0ff */
[C---:B------:R-:W-:Y:S01]  /*0c60*/  IADD3 R149, R5.reuse, 0x200, RZ ;  /* 0x0000020005957810 */ /* 0x040fe20007ffe0ff */
[----:B------:R-:W-:Y:S01]  /*0c70*/  BSSY B0, `(.L_x_9968) ;  /* 0x0000129000007945 */ /* 0x000fe20003800000 */
[C---:B0-----:R-:W-:Y:S01]  /*0c80*/  IADD3 R2, R5.reuse, 0x300, RZ ;  /* 0x0000030005027810 */ /* 0x041fe20007ffe0ff */
[----:B-1----:R-:W-:-:S04]  /*0c90*/  IMAD.WIDE.U32 R246, R5, 0x10, R248 ;  /* 0x0000001005f67825 */ /* 0x002fc800078e00f8 */
[----:B------:R-:W-:-:S04]  /*0ca0*/  IMAD.WIDE.U32 R244, R141, 0x10, R248 ;  /* 0x000000108df47825 */ /* 0x000fc800078e00f8 */
[----:B------:R-:W-:-:S04]  /*0cb0*/  IMAD.WIDE.U32 R242, R149, 0x10, R248 ;  /* 0x0000001095f27825 */ /* 0x000fc800078e00f8 */
[----:B------:R-:W-:Y:S01]  /*0cc0*/  IMAD.WIDE.U32 R240, R2, 0x10, R248 ;  /* 0x0000001002f07825 */ /* 0x000fe200078e00f8 */
[----:B------:R-:W-:-:S13]  /*0cd0*/  ISETP.GT.AND P4, PT, R4, RZ, PT ;  /* 0x000000ff0400720c */ /* 0x000fda0003f84270 */
[----:B------:R-:W-:Y:S05]  /*0ce0*/  @P4 BRA `(.L_x_9969) ;  /* 0x0000000000a44947 */ /* 0x000fea0003800000 */
[----:B-----5:R-:W-:Y:S01]  /*0cf0*/  ISETP.GE.AND P5, PT, R232, 0x1, PT ;  /* 0x00000001e800780c */ /* 0x020fe20003fa6270 */
[----:B------:R-:W0:Y:S01]  /*0d00*/  LDC.64 R136, c[0x0][0x240] ;  /* 0x00009000ff887b82 */ /* 0x000e220000000a00 */
[----:B------:R-:W-:Y:S02]  /*0d10*/  MOV R4, UR16 ;  /* 0x0000001000047c02 */ /* 0x000fe40008000f00 */
[----:B------:R-:W-:Y:S02]  /*0d20*/  MOV R141, RZ ;  /* 0x000000ff008d7202 */ /* 0x000fe40000000f00 */
[----:B------:R-:W-:-:S07]  /*0d30*/  ISETP.NE.U32.AND P0, PT, R4, RZ, PT ;  /* 0x000000ff0400720c */ /* 0x000fce0003f05070 */
[----:B------:R-:W-:-:S05]  /*0d40*/  @P5 IADD3 R2, R232, -0x1, RZ ;  /* 0xffffffffe8025810 */ /* 0x000fca0007ffe0ff */
[----:B------:R-:W-:-:S05]  /*0d50*/  @P5 IMAD R2, R2, R233, RZ ;  /* 0x000000e902025224 */ /* 0x000fca00078e02ff */
[----:B------:R-:W-:-:S04]  /*0d60*/  @P5 SHF.R.S32.HI R3, RZ, 0x1f, R2 ;  /* 0x0000001fff035819 */ /* 0x000fc80000011402 */
[----:B------:R-:W-:Y:S02]  /*0d70*/  @P5 LEA.HI R2, R3, R2, RZ, 0x2 ;  /* 0x0000000203025211 */ /* 0x000fe400078f10ff */
[----:B------:R-:W-:Y:S02]  /*0d80*/  MOV R3, UR17 ;  /* 0x0000001100037c02 */ /* 0x000fe40008000f00 */
[----:B------:R-:W-:Y:S02]  /*0d90*/  @P5 LEA.HI.SX32 R141, R2, R235, 0x1e ;  /* 0x000000eb028d5211 */ /* 0x000fe400078ff2ff */
[----:B------:R-:W-:Y:S02]  /*0da0*/  ISETP.NE.AND.EX P0, PT, R3, RZ, PT, P0 ;  /* 0x000000ff0300720c */ /* 0x000fe40003f05300 */
[C---:B------:R-:W-:Y:S01]  /*0db0*/  IADD3 R145, R141.reuse, 0x100, RZ ;  /* 0x000001008d917810 */ /* 0x040fe20007ffe0ff */
[C---:B0-----:R-:W-:Y:S01]  /*0dc0*/  IMAD.WIDE.U32 R138, R141.reuse, 0x4, R136 ;  /* 0x000000048d8a7825 */ /* 0x041fe200078e0088 */
[----:B------:R-:W-:-:S02]  /*0dd0*/  IADD3 R143, R141, 0x200, RZ ;  /* 0x000002008d8f7810 */ /* 0x000fc40007ffe0ff */
[C---:B------:R-:W-:Y:S02]  /*0de0*/  IADD3 R147, R141.reuse, 0x300, RZ ;  /* 0x000003008d937810 */ /* 0x040fe40007ffe0ff */
[C---:B------:R-:W-:Y:S01]  /*0df0*/  IADD3 R149, R141.reuse, 0x400, RZ ;  /* 0x000004008d957810 */ /* 0x040fe20007ffe0ff */
[----:B------:R0:W5:Y:S01]  /*0e00*/  LDG.E R234, desc[UR4][R138.64] ;  /* 0x000000048aea7981 */ /* 0x000162000c1e1900 */
[----:B------:R-:W-:Y:S01]  /*0e10*/  IADD3 R151, R141, 0x500, RZ ;  /* 0x000005008d977810 */ /* 0x000fe20007ffe0ff */
[--C-:B------:R-:W-:Y:S02]  /*0e20*/  IMAD.WIDE.U32 R144, R145, 0x4, R136.reuse ;  /* 0x0000000491907825 */ /* 0x100fe400078e0088 */
[----:B------:R-:W5:Y:S02]  /*0e30*/  @P0 LDG.E.128 R48, desc[UR4][R246.64] ;  /* 0x00000004f6300981 */ /* 0x000f64000c1e1d00 */
[--C-:B------:R-:W-:Y:S02]  /*0e40*/  IMAD.WIDE.U32 R142, R143, 0x4, R136.reuse ;  /* 0x000000048f8e7825 */ /* 0x100fe400078e0088 */
[----:B------:R-:W5:Y:S02]  /*0e50*/  LDG.E R227, desc[UR4][R144.64] ;  /* 0x0000000490e37981 */ /* 0x000f64000c1e1900 */
[--C-:B------:R-:W-:Y:S01]  /*0e60*/  IMAD.WIDE.U32 R140, R147, 0x4, R136.reuse ;  /* 0x00000004938c7825 */ /* 0x100fe200078e0088 */
[----:B------:R-:W-:Y:S01]  /*0e70*/  @P0 IADD3 R147, R5, 0x400, RZ ;  /* 0x0000040005930810 */ /* 0x000fe20007ffe0ff */
[----:B------:R-:W5:Y:S02]  /*0e80*/  LDG.E R222, desc[UR4][R142.64] ;  /* 0x000000048ede7981 */ /* 0x000f64000c1e1900 */
[--C-:B0-----:R-:W-:Y:S01]  /*0e90*/  IMAD.WIDE.U32 R138, R149, 0x4, R136.reuse ;  /* 0x00000004958a7825 */ /* 0x101fe200078e0088 */
[----:B------:R-:W-:Y:S01]  /*0ea0*/  @P0 IADD3 R149, R5, 0x500, RZ ;  /* 0x0000050005950810 */ /* 0x000fe20007ffe0ff */
[----:B------:R-:W5:Y:S02]  /*0eb0*/  LDG.E R217, desc[UR4][R140.64] ;  /* 0x000000048cd97981 */ /* 0x000f64000c1e1900 */
[----:B------:R-:W-:-:S02]  /*0ec0*/  IMAD.WIDE.U32 R136, R151, 0x4, R136 ;  /* 0x0000000497887825 */ /* 0x000fc400078e0088 */
[----:B------:R-:W5:Y:S04]  /*0ed0*/  @P0 LDG.E.128 R44, desc[UR4][R244.64] ;  /* 0x00000004f42c0981 */ /* 0x000f68000c1e1d00 */
[----:B------:R0:W5:Y:S04]  /*0ee0*/  LDG.E R2, desc[UR4][R136.64] ;  /* 0x0000000488027981 */ /* 0x000168000c1e1900 */
[----:B------:R-:W5:Y:S04]  /*0ef0*/  @P0 LDG.E.128 R40, desc[UR4][R242.64] ;  /* 0x00000004f2280981 */ /* 0x000f68000c1e1d00 */
[----:B------:R-:W5:Y:S01]  /*0f00*/  @P0 LDG.E.128 R36, desc[UR4][R240.64] ;  /* 0x00000004f0240981 */ /* 0x000f62000c1e1d00 */
[----:B0-----:R-:W-:-:S03]  /*0f10*/  @P0 IMAD.WIDE.U32 R136, R147, 0x10, R248 ;  /* 0x0000001093880825 */ /* 0x001fc600078e00f8 */
[----:B------:R0:W5:Y:S01]  /*0f20*/  LDG.E R213, desc[UR4][R138.64] ;  /* 0x000000048ad57981 */ /* 0x000162000c1e1900 */
[----:B------:R-:W-:-:S03]  /*0f30*/  @P0 IMAD.WIDE.U32 R248, R149, 0x10, R248 ;  /* 0x0000001095f80825 */ /* 0x000fc600078e00f8 */
[----:B------:R1:W5:Y:S04]  /*0f40*/  @P0 LDG.E.128 R32, desc[UR4][R136.64] ;  /* 0x0000000488200981 */ /* 0x000368000c1e1d00 */
[----:B------:R1:W5:Y:S01]  /*0f50*/  @P0 LDG.E.128 R28, desc[UR4][R248.64] ;  /* 0x00000004f81c0981 */ /* 0x000362000c1e1d00 */
[----:B0-----:R-:W-:Y:S01]  /*0f60*/  CS2R R138, SRZ ;  /* 0x00000000008a7805 */ /* 0x001fe2000001ff00 */
[----:B------:R-:W-:Y:S06]  /*0f70*/  BRA `(.L_x_9970) ;  /* 0x0000000c00e07947 */ /* 0x000fec0003800000 */
.L_x_9969:
        /* <DEDUP_REMOVED lines=10> */
[----:B------:R-:W3:Y:S01]  /*1020*/  LDG.E R237, desc[UR4][R150.64] ;  /* 0x0000000496ed7981 */ /* 0x000ee2000c1e1900 */
        /* <DEDUP_REMOVED lines=11> */
[----:B------:R-:W-:Y:S02]  /*10e0*/  IMAD.WIDE.U32 R148, R149, 0x10, R172 ;  /* 0x0000001095947825 */ /* 0x000fe400078e00ac */
[----:B------:R-:W2:Y:S02]  /*10f0*/  LDG.E.128 R144, desc[UR4][R144.64] ;  /* 0x0000000490907981 */ /* 0x000ea4000c1e1d00 */
[----:B------:R-:W-:Y:S02]  /*1100*/  IMAD.WIDE.U32 R152, R153, 0x10, R176 ;  /* 0x0000001099987825 */ /* 0x000fe400078e00b0 */
[----:B------:R-:W2:Y:S04]  /*1110*/  LDG.E.128 R148, desc[UR4][R148.64] ;  /* 0x0000000494947981 */ /* 0x000ea8000c1e1d00 */
[----:B------:R-:W2:Y:S01]  /*1120*/  LDG.E.128 R152, desc[UR4][R152.64] ;  /* 0x0000000498987981 */ /* 0x000ea2000c1e1d00 */
[----:B------:R-:W-:-:S02]  /*1130*/  IADD3 R161, R3, 0x300, RZ ;  /* 0x0000030003a17810 */ /* 0x000fc40007ffe0ff */
[----:B------:R-:W-:-:S03]  /*1140*/  IADD3 R215, R5, 0x400, RZ ;  /* 0x0000040005d77810 */ /* 0x000fc60007ffe0ff */
[----:B------:R-:W-:Y:S01]  /*1150*/  IMAD.WIDE.U32 R160, R161, 0x10, R176 ;  /* 0x00000010a1a07825 */ /* 0x000fe200078e00b0 */
[----:B------:R-:W-:-:S03]  /*1160*/  IADD3 R169, R3, 0x400, RZ ;  /* 0x0000040003a97810 */ /* 0x000fc60007ffe0ff */
[----:B------:R-:W-:Y:S02]  /*1170*/  IMAD.WIDE.U32 R164, R215, 0x10, R172 ;  /* 0x00000010d7a47825 */ /* 0x000fe400078e00ac */
[----:B------:R-:W2:Y:S01]  /*1180*/  LDG.E.128 R160, desc[UR4][R160.64] ;  /* 0x00000004a0a07981 */ /* 0x000ea2000c1e1d00 */
[----:B------:R-:W-:Y:S01]  /*1190*/  IADD3 R221, R5, 0x500, RZ ;  /* 0x0000050005dd7810 */ /* 0x000fe20007ffe0ff */
[----:B------:R-:W-:Y:S02]  /*11a0*/  IMAD.WIDE.U32 R168, R169, 0x10, R176 ;  /* 0x00000010a9a87825 */ /* 0x000fe400078e00b0 */
[----:B------:R-:W2:Y:S02]  /*11b0*/  LDG.E.128 R164, desc[UR4][R164.64] ;  /* 0x00000004a4a47981 */ /* 0x000ea4000c1e1d00 */
[----:B------:R-:W-:Y:S02]  /*11c0*/  IMAD.WIDE.U32 R172, R221, 0x10, R172 ;  /* 0x00000010ddac7825 */ /* 0x000fe400078e00ac */
[----:B------:R-:W2:Y:S01]  /*11d0*/  LDG.E.128 R168, desc[UR4][R168.64] ;  /* 0x00000004a8a87981 */ /* 0x000ea2000c1e1d00 */
[----:B------:R-:W-:-:S03]  /*11e0*/  IADD3 R179, R3, 0x500, RZ ;  /* 0x0000050003b37810 */ /* 0x000fc60007ffe0ff */
[----:B------:R-:W2:Y:S02]  /*11f0*/  LDG.E.128 R172, desc[UR4][R172.64] ;  /* 0x00000004acac7981 */ /* 0x000ea4000c1e1d00 */
[----:B------:R-:W-:-:S06]  /*1200*/  IMAD.WIDE.U32 R176, R179, 0x10, R176 ;  /* 0x00000010b3b07825 */ /* 0x000fcc00078e00b0 */
[----:B------:R-:W2:Y:S01]  /*1210*/  LDG.E.128 R176, desc[UR4][R176.64] ;  /* 0x00000004b0b07981 */ /* 0x000ea2000c1e1d00 */
[----:B-----5:R-:W-:Y:S02]  /*1220*/  ISETP.GE.AND P5, PT, R232, 0x1, PT ;  /* 0x00000001e800780c */ /* 0x020fe40003fa6270 */
[----:B------:R-:W-:Y:S02]  /*1230*/  MOV R4, UR16 ;  /* 0x0000001000047c02 */ /* 0x000fe40008000f00 */
[----:B------:R-:W-:Y:S02]  /*1240*/  MOV R3, UR17 ;  /* 0x0000001100037c02 */ /* 0x000fe40008000f00 */
[----:B------:R-:W-:-:S07]  /*1250*/  ISETP.NE.U32.AND P0, PT, R4, RZ, PT ;  /* 0x000000ff0400720c */ /* 0x000fce0003f05070 */
[----:B------:R-:W-:Y:S02]  /*1260*/  @P5 IADD3 R0, R232, -0x1, RZ ;  /* 0xffffffffe8005810 */ /* 0x000fe40007ffe0ff */
[----:B------:R-:W-:-:S03]  /*1270*/  ISETP.NE.AND.EX P0, PT, R3, RZ, PT, P0 ;  /* 0x000000ff0300720c */ /* 0x000fc60003f05300 */
[----:B------:R-:W-:-:S05]  /*1280*/  @P5 IMAD R0, R0, R233, RZ ;  /* 0x000000e900005224 */ /* 0x000fca00078e02ff */
[----:B------:R-:W-:-:S04]  /*1290*/  @P5 SHF.R.S32.HI R213, RZ, 0x1f, R0 ;  /* 0x0000001fffd55819 */ /* 0x000fc80000011400 */
[----:B------:R-:W-:Y:S01]  /*12a0*/  @P5 LEA.HI R0, R213, R0, RZ, 0x2 ;  /* 0x00000000d5005211 */ /* 0x000fe200078f10ff */
[----:B------:R-:W-:Y:S01]  /*12b0*/  HFMA2.MMA R213, -RZ, RZ, 0, 0 ;  /* 0x00000000ffd57435 */ /* 0x000fe200000001ff */
[--C-:B------:R-:W-:Y:S01]  /*12c0*/  @P0 IMAD.WIDE.U32 R214, R215, 0x10, R248.reuse ;  /* 0x00000010d7d60825 */ /* 0x100fe200078e00f8 */
[----:B------:R-:W5:Y:S03]  /*12d0*/  @P0 LDG.E.128 R48, desc[UR4][R246.64] ;  /* 0x00000004f6300981 */ /* 0x000f66000c1e1d00 */
[----:B------:R-:W-:Y:S01]  /*12e0*/  @P0 IMAD.WIDE.U32 R248, R221, 0x10, R248 ;  /* 0x00000010ddf80825 */ /* 0x000fe200078e00f8 */
[----:B------:R-:W-:Y:S01]  /*12f0*/  @P5 LEA.HI.SX32 R213, R0, R235, 0x1e ;  /* 0x000000eb00d55211 */ /* 0x000fe200078ff2ff */
[----:B------:R-:W5:Y:S03]  /*1300*/  @P0 LDG.E.128 R44, desc[UR4][R244.64] ;  /* 0x00000004f42c0981 */ /* 0x000f66000c1e1d00 */
[C---:B------:R-:W-:Y:S01]  /*1310*/  IADD3 R223, R213.reuse, 0x200, RZ ;  /* 0x00000200d5df7810 */ /* 0x040fe20007ffe0ff */
[----:B------:R-:W5:Y:S01]  /*1320*/  @P0 LDG.E.128 R40, desc[UR4][R242.64] ;  /* 0x00000004f2280981 */ /* 0x000f62000c1e1d00 */
[C---:B0-----:R-:W-:Y:S01]  /*1330*/  IMAD.WIDE.U32 R216, R213.reuse, 0x4, R218 ;  /* 0x00000004d5d87825 */ /* 0x041fe200078e00da */
[----:B------:R-:W-:-:S02]  /*1340*/  IADD3 R221, R213, 0x300, RZ ;  /* 0x00000300d5dd7810 */ /* 0x000fc40007ffe0ff */
[----:B------:R-:W5:Y:S01]  /*1350*/  @P0 LDG.E.128 R36, desc[UR4][R240.64] ;  /* 0x00000004f0240981 */ /* 0x000f62000c1e1d00 */
[----:B------:R-:W-:-:S03]  /*1360*/  IADD3 R227, R213, 0x400, RZ ;  /* 0x00000400d5e37810 */ /* 0x000fc60007ffe0ff */
[----:B------:R-:W5:Y:S04]  /*1370*/  @P0 LDG.E.128 R32, desc[UR4][R214.64] ;  /* 0x00000004d6200981 */ /* 0x000f68000c1e1d00 */
[----:B------:R-:W5:Y:S01]  /*1380*/  @P0 LDG.E.128 R28, desc[UR4][R248.64] ;  /* 0x00000004f81c0981 */ /* 0x000f62000c1e1d00 */
[----:B------:R-:W-:Y:S01]  /*1390*/  ISETP.NE.AND P0, PT, R187, RZ, PT ;  /* 0x000000ffbb00720c */ /* 0x000fe20003f05270 */
[----:B------:R-:W-:Y:S01]  /*13a0*/  IMAD.WIDE.U32 R222, R223, 0x4, R218 ;  /* 0x00000004dfde7825 */ /* 0x000fe200078e00da */
[C---:B------:R-:W-:Y:S01]  /*13b0*/  IADD3 R225, R213.reuse, 0x100, RZ ;  /* 0x00000100d5e17810 */ /* 0x040fe20007ffe0ff */
[----:B------:R0:W5:Y:S01]  /*13c0*/  LDG.E R234, desc[UR4][R216.64] ;  /* 0x00000004d8ea7981 */ /* 0x000162000c1e1900 */
[----:B------:R-:W-:-:S03]  /*13d0*/  IADD3 R213, R213, 0x500, RZ ;  /* 0x00000500d5d57810 */ /* 0x000fc60007ffe0ff */
[--C-:B------:R-:W-:Y:S01]  /*13e0*/  IMAD.WIDE.U32 R224, R225, 0x4, R218.reuse ;  /* 0x00000004e1e07825 */ /* 0x100fe200078e00da */
[----:B------:R1:W5:Y:S03]  /*13f0*/  LDG.E R222, desc[UR4][R222.64] ;  /* 0x00000004dede7981 */ /* 0x000366000c1e1900 */
[----:B0-----:R-:W-:-:S04]  /*1400*/  IMAD.WIDE.U32 R216, R221, 0x4, R218 ;  /* 0x00000004ddd87825 */ /* 0x001fc800078e00da */
[--C-:B------:R-:W-:Y:S02]  /*1410*/  IMAD.WIDE.U32 R220, R227, 0x4, R218.reuse ;  /* 0x00000004e3dc7825 */ /* 0x100fe400078e00da */
[----:B------:R-:W5:Y:S02]  /*1420*/  LDG.E R217, desc[UR4][R216.64] ;  /* 0x00000004d8d97981 */ /* 0x000f64000c1e1900 */
[----:B------:R-:W-:Y:S02]  /*1430*/  IMAD.WIDE.U32 R218, R213, 0x4, R218 ;  /* 0x00000004d5da7825 */ /* 0x000fe400078e00da */
[----:B------:R0:W5:Y:S04]  /*1440*/  LDG.E R213, desc[UR4][R220.64] ;  /* 0x00000004dcd57981 */ /* 0x000168000c1e1900 */
[----:B------:R2:W5:Y:S04]  /*1450*/  LDG.E R227, desc[UR4][R224.64] ;  /* 0x00000004e0e37981 */ /* 0x000568000c1e1900 */
[----:B------:R2:W5:Y:S01]  /*1460*/  LDG.E R2, desc[UR4][R218.64] ;  /* 0x00000004da027981 */ /* 0x000562000c1e1900 */
[----:B---3--:R-:W-:-:S05]  /*1470*/  FSEL R237, R237, RZ, !P0 ;  /* 0x000000ffeded7208 */ /* 0x008fca0004000000 */
[C---:B----4-:R-:W-:Y:S01]  /*1480*/  FADD.FTZ R181, -R237.reuse, R181 ;  /* 0x000000b5edb57221 */ /* 0x050fe20000010100 */
[C---:B------:R-:W-:Y:S01]  /*1490*/  FADD.FTZ R183, -R237.reuse, R183 ;  /* 0x000000b7edb77221 */ /* 0x040fe20000010100 */
[C---:B-1----:R-:W-:Y:S01]  /*14a0*/  FADD.FTZ R223, -R237.reuse, R180 ;  /* 0x000000b4eddf7221 */ /* 0x042fe20000010100 */
[C---:B0-----:R-:W-:Y:S01]  /*14b0*/  FADD.FTZ R221, -R237.reuse, R182 ;  /* 0x000000b6eddd7221 */ /* 0x041fe20000010100 */
[C---:B------:R-:W-:Y:S01]  /*14c0*/  FMUL.FTZ R180, R6.reuse, R181 ;  /* 0x000000b506b47220 */ /* 0x040fe20000410000 */
[----:B------:R-:W-:Y:S01]  /*14d0*/  FMUL.FTZ R182, R6, R183 ;  /* 0x000000b706b67220 */ /* 0x000fe20000410000 */
[----:B--2---:R-:W-:Y:S02]  /*14e0*/  FADD.FTZ R141, -R237, R141 ;  /* 0x0000008ded8d7221 */ /* 0x004fe40000010100 */
[----:B------:R-:W-:Y:S01]  /*14f0*/  FFMA.FTZ R129, R137, R180, R129 ;  /* 0x000000b489817223 */ /* 0x000fe20000010081 */
[----:B------:R-:W-:Y:S01]  /*1500*/  FADD.FTZ R125, R125, R137 ;  /* 0x000000897d7d7221 */ /* 0x000fe20000010000 */
[----:B------:R-:W-:Y:S01]  /*1510*/  FMUL.FTZ R214, R186, R137 ;  /* 0x00000089bad67220 */ /* 0x000fe20000410000 */
[----:B------:R-:W-:Y:S01]  /*1520*/  FFMA.FTZ R131, R139, R182, R131 ;  /* 0x000000b68b837223 */ /* 0x000fe20000010083 */
[----:B------:R-:W-:Y:S01]  /*1530*/  FADD.FTZ R127, R127, R139 ;  /* 0x0000008b7f7f7221 */ /* 0x000fe20000010000 */
[----:B------:R-:W-:Y:S01]  /*1540*/  FMUL.FTZ R216, R185, R139 ;  /* 0x0000008bb9d87220 */ /* 0x000fe20000410000 */
[C---:B------:R-:W-:Y:S01]  /*1550*/  FADD.FTZ R137, -R237.reuse, R156 ;  /* 0x0000009ced897221 */ /* 0x040fe20000010100 */
[----:B------:R-:W-:Y:S01]  /*1560*/  FADD.FTZ R157, -R237, R157 ;  /* 0x0000009ded9d7221 */ /* 0x000fe20000010100 */
[----:B------:R-:W-:Y:S01]  /*1570*/  FMUL.FTZ R183, R211, R136 ;  /* 0x00000088d3b77220 */ /* 0x000fe20000410000 */
[C---:B------:R-:W-:Y:S01]  /*1580*/  FADD.FTZ R139, -R237.reuse, R158 ;  /* 0x0000009eed8b7221 */ /* 0x040fe20000010100 */
[C---:B------:R-:W-:Y:S01]  /*1590*/  FMUL.FTZ R0, R6.reuse, R223 ;  /* 0x000000df06007220 */ /* 0x040fe20000410000 */
[C---:B------:R-:W-:Y:S01]  /*15a0*/  FMUL.FTZ R220, R6.reuse, R141 ;  /* 0x0000008d06dc7220 */ /* 0x040fe20000410000 */
[----:B------:R-:W-:Y:S01]  /*15b0*/  FADD.FTZ R141, -R237, R159 ;  /* 0x0000009fed8d7221 */ /* 0x000fe20000010100 */
[C---:B------:R-:W-:Y:S01]  /*15c0*/  FMUL.FTZ R159, R6.reuse, R137 ;  /* 0x00000089069f7220 */ /* 0x040fe20000410000 */
[C---:B------:R-:W-:Y:S01]  /*15d0*/  FMUL.FTZ R158, R6.reuse, R157 ;  /* 0x0000009d069e7220 */ /* 0x040fe20000410000 */
[C---:B------:R-:W-:Y:S01]  /*15e0*/  FMUL.FTZ R181, R6.reuse, R221 ;  /* 0x000000dd06b57220 */ /* 0x040fe20000410000 */
[----:B------:R-:W-:Y:S01]  /*15f0*/  FMUL.FTZ R157, R6, R139 ;  /* 0x0000008b069d7220 */ /* 0x000fe20000410000 */
[----:B------:R-:W-:Y:S01]  /*1600*/  FADD.FTZ R137, RZ, R183 ;  /* 0x000000b7ff897221 */ /* 0x000fe20000010000 */
[----:B------:R-:W-:Y:S01]  /*1610*/  FFMA.FTZ R139, R0, R183, RZ ;  /* 0x000000b7008b7223 */ /* 0x000fe200000100ff */
[----:B------:R-:W-:Y:S01]  /*1620*/  FFMA.FTZ R128, R136, R0, R128 ;  /* 0x0000000088807223 */ /* 0x000fe20000010080 */
[----:B------:R-:W-:Y:S01]  /*1630*/  FADD.FTZ R124, R124, R136 ;  /* 0x000000887c7c7221 */ /* 0x000fe20000010000 */
[----:B------:R-:W-:Y:S01]  /*1640*/  FFMA.FTZ R130, R138, R181, R130 ;  /* 0x000000b58a827223 */ /* 0x000fe20000010082 */
[----:B------:R-:W-:Y:S01]  /*1650*/  FADD.FTZ R126, R126, R138 ;  /* 0x0000008a7e7e7221 */ /* 0x000fe20000010000 */
        /* <DEDUP_REMOVED lines=17> */
[C---:B------:R-:W-:Y:S01]  /*1770*/  FADD.FTZ R143, -R237.reuse, R143 ;  /* 0x0000008fed8f7221 */ /* 0x040fe20000010100 */
[----:B------:R-:W-:Y:S01]  /*1780*/  FMUL.FTZ R219, R6, R219 ;  /* 0x000000db06db7220 */ /* 0x000fe20000410000 */
[----:B------:R-:W-:Y:S01]  /*1790*/  FFMA.FTZ R138, R220, R224, R139 ;  /* 0x000000e0dc8a7223 */ /* 0x000fe2000001008b */
[----:B------:R-:W-:Y:S01]  /*17a0*/  FADD.FTZ R149, -R237, R149 ;  /* 0x00000095ed957221 */ /* 0x000fe20000010100 */
[----:B------:R-:W-:Y:S01]  /*17b0*/  FMUL.FTZ R231, R6, R231 ;  /* 0x000000e706e77220 */ /* 0x000fe20000410000 */
[----:B------:R-:W-:Y:S01]  /*17c0*/  FMUL.FTZ R226, R27, R147 ;  /* 0x000000931be27220 */ /* 0x000fe20000410000 */
[----:B------:R-:W-:Y:S01]  /*17d0*/  FADD.FTZ R137, R136, R225 ;  /* 0x000000e188897221 */ /* 0x000fe20000010000 */
[C---:B------:R-:W-:Y:S01]  /*17e0*/  FMUL.FTZ R218, R6.reuse, R143 ;  /* 0x0000008f06da7220 */ /* 0x040fe20000410000 */
        /* <DEDUP_REMOVED lines=46> */
[----:B------:R-:W-:Y:S01]  /*1ad0*/  FADD.FTZ R145, -R237, R167 ;  /* 0x000000a7ed917221 */ /* 0x000fe20000010100 */
[----:B------:R-:W-:Y:S01]  /*1ae0*/  FFMA.FTZ R75, R163, R156, R75 ;  /* 0x0000009ca34b7223 */ /* 0x000fe2000001004b */
[----:B------:R-:W-:Y:S01]  /*1af0*/  FADD.FTZ R55, R55, R163 ;  /* 0x000000a337377221 */ /* 0x000fe20000010000 */
[----:B------:R-:W-:Y:S01]  /*1b00*/  FADD.FTZ R143, -R237, R166 ;  /* 0x000000a6ed8f7221 */ /* 0x000fe20000010100 */
[C---:B------:R-:W-:Y:S01]  /*1b10*/  FMUL.FTZ R167, R6.reuse, R141 ;  /* 0x0000008d06a77220 */ /* 0x040fe20000410000 */
[----:B------:R-:W-:Y:S01]  /*1b20*/  FMUL.FTZ R163, R23, R163 ;  /* 0x000000a317a37220 */ /* 0x000fe20000410000 */
[----:B------:R-:W-:Y:S01]  /*1b30*/  FADD.FTZ R138, R139, R162 ;  /* 0x000000a28b8a7221 */ /* 0x000fe20000010000 */
[----:B------:R-:W-:Y:S01]  /*1b40*/  FFMA.FTZ R137, R157, R162, R136 ;  /* 0x000000a29d897223 */ /* 0x000fe20000010088 */
[C---:B------:R-:W-:Y:S01]  /*1b50*/  FMUL.FTZ R166, R6.reuse, R165 ;  /* 0x000000a506a67220 */ /* 0x040fe20000410000 */
        /* <DEDUP_REMOVED lines=22> */
[----:B------:R-:W-:Y:S01]  /*1cc0*/  FADD.FTZ R173, -R237, R173 ;  /* 0x000000adedad7221 */ /* 0x000fe20000010100 */
[C---:B------:R-:W-:Y:S01]  /*1cd0*/  FMUL.FTZ R174, R6.reuse, R141 ;  /* 0x0000008d06ae7220 */ /* 0x040fe20000410000 */
        /* <DEDUP_REMOVED lines=34> */
.L_x_9970:
[----:B------:R-:W-:Y:S05]  /*1f00*/  BSYNC B0 ;  /* 0x0000000000007941 */ /* 0x000fea0003800000 */
.L_x_9968:
[----:B------:R-:W-:Y:S01]  /*1f10*/  LOP3.LUT P6, RZ, R238, 0xff, RZ, 0xc0, !PT ;  /* 0x000000ffeeff7812 */ /* 0x000fe200078cc0ff */
[----:B------:R-:W-:Y:S01]  /*1f20*/  UMOV UR6, 0xffffffff ;  /* 0xffffffff00067882 */ /* 0x000fe20000000000 */
[----:B-1----:R-:W-:Y:S02]  /*1f30*/  SHF.R.U32.HI R136, RZ, 0x5, R236 ;  /* 0x00000005ff887819 */ /* 0x002fe400000116ec */
        /* <DEDUP_REMOVED lines=22> */
.L_x_10089:
[----:B------:R-:W3:Y:S01]  /*20a0*/  S2R R143, SR_CgaCtaId ;  /* 0x00000000008f7919 */ /* 0x000ee20000008800 */
[----:B------:R-:W-:Y:S01]  /*20b0*/  MOV R142, 0x400 ;  /* 0x00000400008e7802 */ /* 0x000fe20000000f00 */
[----:B------:R-:W-:Y:S05]  /*20c0*/  WARPSYNC.ALL ;  /* 0x0000000000007948 */ /* 0x000fea0003800000 */
[----:B------:R-:W-:Y:S02]  /*20d0*/  @!P0 LOP3.LUT R136, R136, 0x7, RZ, 0xc0, !PT ;  /* 0x0000000788888812 */ /* 0x000fe400078ec0ff */
[----:B------:R-:W-:Y:S02]  /*20e0*/  @P5 IADD3 R232, R232, -0x1, RZ ;  /* 0xffffffffe8e85810 */ /* 0x000fe40007ffe0ff */
[----:B------:R-:W-:-:S02]  /*20f0*/  @!P4 ISETP.NE.U32.AND P3, PT, R4, RZ, PT ;  /* 0x000000ff0400c20c */ /* 0x000fc40003f65070 */
[----:B------:R-:W-:Y:S01]  /*2100*/  @!P4 ISETP.NE.U32.AND P2, PT, R4, RZ, PT ;  /* 0x000000ff0400c20c */ /* 0x000fe20003f45070 */
[----:B------:R-:W-:Y:S01]  /*2110*/  @P5 IMAD R238, R232, R233, RZ ;  /* 0x000000e9e8ee5224 */ /* 0x000fe200078e02ff */
[C---:B------:R-:W-:Y:S02]  /*2120*/  @!P4 ISETP.NE.AND.EX P3, PT, R3.reuse, RZ, PT, P3 ;  /* 0x000000ff0300c20c */ /* 0x040fe40003f65330 */
[----:B------:R-:W-:Y:S02]  /*2130*/  @!P4 ISETP.NE.U32.AND P1, PT, R4, RZ, PT ;  /* 0x000000ff0400c20c */ /* 0x000fe40003f25070 */
[C---:B------:R-:W-:Y:S02]  /*2140*/  @!P4 ISETP.NE.AND.EX P2, PT, R3.reuse, RZ, PT, P2 ;  /* 0x000000ff0300c20c */ /* 0x040fe40003f45320 */
[----:B------:R-:W-:Y:S02]  /*2150*/  @!P4 ISETP.NE.AND.EX P1, PT, R3, RZ, PT, P1 ;  /* 0x000000ff0300c20c */ /* 0x000fe40003f25310 */
[----:B---3--:R-:W-:-:S02]  /*2160*/  LEA R143, R143, R142, 0x18 ;  /* 0x0000008e8f8f7211 */ /* 0x008fc400078ec0ff */
[C---:B------:R-:W-:Y:S01]  /*2170*/  @!P0 IADD3 R142, R137.reuse, R136, RZ ;  /* 0x00000088898e8210 */ /* 0x040fe20007ffe0ff */
[----:B-1----:R-:W-:Y:S01]  /*2180*/  FADD.FTZ R136, R138, R141 ;  /* 0x0000008d8a887221 */ /* 0x002fe20000010000 */
[-C--:B------:R-:W-:Y:S01]  /*2190*/  LEA R236, R137, R143.reuse, 0x3 ;  /* 0x0000008f89ec7211 */ /* 0x080fe200078e18ff */
[----:B--2---:R-:W-:Y:S01]  /*21a0*/  FADD.FTZ R137, R139, R140 ;  /* 0x0000008c8b897221 */ /* 0x004fe20000010000 */
[----:B------:R-:W-:-:S05]  /*21b0*/  @!P0 LEA R179, R142, R143, 0x3 ;  /* 0x0000008f8eb38211 */ /* 0x000fca00078e18ff */
[----:B------:R-:W-:Y:S01]  /*21c0*/  @!P0 STS.64 [R179+0x6000], R136 ;  /* 0x00600088b3008388 */ /* 0x000fe20000000a00 */
[----:B------:R-:W-:Y:S01]  /*21d0*/  BAR.SYNC.DEFER_BLOCKING 0x0 ;  /* 0x0000000000007b1d */ /* 0x000fe20000010000 */
[----:B------:R-:W-:-:S04]  /*21e0*/  ISETP.NE.U32.AND P0, PT, RZ, UR12, PT ;  /* 0x0000000cff007c0c */ /* 0x000fc8000bf05070 */
[----:B------:R-:W-:Y:S01]  /*21f0*/  ISETP.NE.AND.EX P0, PT, RZ, UR13, PT, P0 ;  /* 0x0000000dff007c0c */ /* 0x000fe2000bf05300 */
[----:B0-----:R-:W0:Y:S04]  /*2200*/  LDS.128 R136, [R236+0x6000] ;  /* 0x00600000ec887984 */ /* 0x001e280000000c00 */
[----:B------:R-:W1:Y:S04]  /*2210*/  LDS.128 R140, [R236+0x6010] ;  /* 0x00601000ec8c7984 */ /* 0x000e680000000c00 */
[----:B------:R-:W2:Y:S04]  /*2220*/  LDS.128 R144, [R236+0x6020] ;  /* 0x00602000ec907984 */ /* 0x000ea80000000c00 */
[----:B------:R3:W4:Y:S01]  /*2230*/  LDS.128 R148, [R236+0x6030] ;  /* 0x00603000ec947984 */ /* 0x0007220000000c00 */
[----:B------:R-:W-:Y:S01]  /*2240*/  BSSY B0, `(.L_x_9972) ;  /* 0x000002d000007945 */ /* 0x000fe20003800000 */
[----:B---3-5:R-:W-:-:S02]  /*2250*/  @!P4 FSEL R236, R49, RZ, P2 ;  /* 0x000000ff31ecc208 */ /* 0x028fc40001000000 */
[----:B------:R-:W-:-:S04]  /*2260*/  @!P4 ISETP.NE.U32.AND P2, PT, R4, RZ, PT ;  /* 0x000000ff0400c20c */ /* 0x000fc80003f45070 */
[----:B------:R-:W-:Y:S01]  /*2270*/  @!P4 ISETP.NE.AND.EX P2, PT, R3, RZ, PT, P2 ;  /* 0x000000ff0300c20c */ /* 0x000fe20003f45320 */
[----:B0-----:R-:W-:Y:S01]  /*2280*/  FADD.FTZ R232, RZ, R137 ;  /* 0x00000089ffe87221 */ /* 0x001fe20000010000 */
[----:B------:R-:W-:Y:S01]  /*2290*/  @P5 SHF.R.S32.HI R137, RZ, 0x1f, R238 ;  /* 0x0000001fff895819 */ /* 0x000fe200000114ee */
[----:B------:R-:W-:Y:S02]  /*22a0*/  FADD.FTZ R233, RZ, R136 ;  /* 0x00000088ffe97221 */ /* 0x000fe40000010000 */
[----:B------:R-:W-:Y:S01]  /*22b0*/  FADD.FTZ R232, R139, R232 ;  /* 0x000000e88be87221 */ /* 0x000fe20000010000 */
[----:B------:R-:W-:Y:S01]  /*22c0*/  @P5 LEA.HI R238, R137, R238, RZ, 0x2 ;  /* 0x000000ee89ee5211 */ /* 0x000fe200078f10ff */
[----:B------:R-:W-:Y:S01]  /*22d0*/  FADD.FTZ R233, R138, R233 ;  /* 0x000000e98ae97221 */ /* 0x000fe20000010000 */
[----:B------:R-:W0:Y:S01]  /*22e0*/  @P5 LDC.64 R136, c[0x0][0x220] ;  /* 0x00008800ff885b82 */ /* 0x000e220000000a00 */
[----:B-1----:R-:W-:Y:S02]  /*22f0*/  FADD.FTZ R232, R232, R141 ;  /* 0x0000008de8e87221 */ /* 0x002fe40000010000 */
[----:B------:R-:W-:-:S02]  /*2300*/  FADD.FTZ R233, R233, R140 ;  /* 0x0000008ce9e97221 */ /* 0x000fc40000010000 */
[----:B------:R-:W-:Y:S02]  /*2310*/  FADD.FTZ R232, R143, R232 ;  /* 0x000000e88fe87221 */ /* 0x000fe40000010000 */
[----:B------:R-:W-:Y:S01]  /*2320*/  FADD.FTZ R233, R142, R233 ;  /* 0x000000e98ee97221 */ /* 0x000fe20000010000 */
[----:B------:R-:W1:Y:S01]  /*2330*/  @P5 LDC.64 R140, c[0x0][0x2f8] ;  /* 0x0000be00ff8c5b82 */ /* 0x000e620000000a00 */
[----:B--2---:R-:W-:Y:S02]  /*2340*/  FADD.FTZ R232, R232, R145 ;  /* 0x00000091e8e87221 */ /* 0x004fe40000010000 */
[----:B------:R-:W-:Y:S01]  /*2350*/  FADD.FTZ R233, R233, R144 ;  /* 0x00000090e9e97221 */ /* 0x000fe20000010000 */
[----:B------:R-:W-:Y:S01]  /*2360*/  HFMA2.MMA R144, -RZ, RZ, 0, 0 ;  /* 0x00000000ff907435 */ /* 0x000fe200000001ff */
[----:B------:R-:W-:Y:S02]  /*2370*/  FADD.FTZ R232, R147, R232 ;  /* 0x000000e893e87221 */ /* 0x000fe40000010000 */
[----:B------:R-:W-:Y:S01]  /*2380*/  FADD.FTZ R233, R146, R233 ;  /* 0x000000e992e97221 */ /* 0x000fe20000010000 */
[----:B------:R-:W2:Y:S01]  /*2390*/  @P0 LDC.64 R138, c[0x0][0x308] ;  /* 0x0000c200ff8a0b82 */ /* 0x000ea20000000a00 */
[----:B----4-:R-:W-:Y:S01]  /*23a0*/  FADD.FTZ R232, R232, R149 ;  /* 0x00000095e8e87221 */ /* 0x010fe20000010000 */
[----:B------:R-:W-:Y:S01]  /*23b0*/  @P5 LEA.HI.SX32 R144, R238, R235, 0x1e ;  /* 0x000000ebee905211 */ /* 0x000fe200078ff2ff */
[----:B------:R-:W-:Y:S01]  /*23c0*/  FADD.FTZ R233, R233, R148 ;  /* 0x00000094e9e97221 */ /* 0x000fe20000010000 */
[----:B------:R-:W-:Y:S01]  /*23d0*/  @!P4 FSEL R235, R50, RZ, P1 ;  /* 0x000000ff32ebc208 */ /* 0x000fe20000800000 */
[----:B------:R-:W-:Y:S01]  /*23e0*/  FADD.FTZ R151, R151, R232 ;  /* 0x000000e897977221 */ /* 0x000fe20000010000 */
[----:B------:R-:W-:Y:S01]  /*23f0*/  ISETP.NE.AND P1, PT, R187, RZ, PT ;  /* 0x000000ffbb00720c */ /* 0x000fe20003f25270 */
[----:B------:R-:W-:Y:S01]  /*2400*/  FADD.FTZ R150, R150, R233 ;  /* 0x000000e996967221 */ /* 0x000fe20000010000 */
[----:B0-----:R-:W-:Y:S01]  /*2410*/  @P5 IMAD.WIDE.U32 R136, R144, 0x10, R136 ;  /* 0x0000001090885825 */ /* 0x001fe200078e0088 */
[----:B------:R-:W-:-:S02]  /*2420*/  @!P4 FSEL R233, R48, RZ, P3 ;  /* 0x000000ff30e9c208 */ /* 0x000fc40001800000 */
[----:B------:R-:W-:Y:S01]  /*2430*/  @!P4 ISETP.NE.U32.AND P3, PT, R4, RZ, PT ;  /* 0x000000ff0400c20c */ /* 0x000fe20003f65070 */
[----:B------:R-:W-:Y:S01]  /*2440*/  FMUL.FTZ R145, R150, UR8 ;  /* 0x0000000896917c20 */ /* 0x000fe20008410000 */
[----:B------:R0:W5:Y:S02]  /*2450*/  @P5 LDG.E.128 R84, desc[UR4][R136.64] ;  /* 0x0000000488545981 */ /* 0x000164000c1e1d00 */
[----:B------:R-:W-:Y:S01]  /*2460*/  @!P4 ISETP.NE.AND.EX P3, PT, R3, RZ, PT, P3 ;  /* 0x000000ff0300c20c */ /* 0x000fe20003f65330 */
[----:B------:R-:W-:Y:S01]  /*2470*/  FMUL.FTZ R150, R151, UR8 ;  /* 0x0000000897967c20 */ /* 0x000fe20008410000 */
[----:B------:R-:W-:Y:S02]  /*2480*/  FSEL R145, R145, RZ, !P1 ;  /* 0x000000ff91917208 */ /* 0x000fe40004800000 */
[----:B------:R-:W-:Y:S01]  /*2490*/  @!P4 FSEL R238, R51, RZ, P3 ;  /* 0x000000ff33eec208 */ /* 0x000fe20001800000 */
[----:B-1----:R-:W-:Y:S08]  /*24a0*/  @!P4 BRA `(.L_x_9973) ;  /* 0x000000000018c947 */ /* 0x002ff00003800000 */
[----:B------:R-:W-:Y:S01]  /*24b0*/  ISETP.NE.U32.AND P1, PT, R4, RZ, PT ;  /* 0x000000ff0400720c */ /* 0x000fe20003f25070 */
[----:B0-----:R-:W-:-:S03]  /*24c0*/  FFMA.FTZ R136, R0, R150, R145 ;  /* 0x0000009600887223 */ /* 0x001fc60000010091 */
[----:B------:R-:W-:Y:S01]  /*24d0*/  ISETP.NE.AND.EX P1, PT, R3, RZ, PT, P1 ;  /* 0x000000ff0300720c */ /* 0x000fe20003f25310 */
[----:B------:R-:W-:-:S04]  /*24e0*/  FADD.FTZ R233, R183, -R136 ;  /* 0x80000088b7e97221 */ /* 0x000fc80000010000 */
[----:B------:R-:W-:-:S08]  /*24f0*/  FMUL.FTZ R233, R6, R233 ;  /* 0x000000e906e97220 */ /* 0x000fd00000410000 */
[----:B------:R-:W-:-:S07]  /*2500*/  @P1 FADD.FTZ R233, R48, R233 ;  /* 0x000000e930e91221 */ /* 0x000fce0000010000 */
.L_x_9973:
[----:B------:R-:W-:Y:S05]  /*2510*/  BSYNC B0 ;  /* 0x0000000000007941 */ /* 0x000fea0003800000 */
.L_x_9972:
[----:B------:R-:W-:Y:S04]  /*2520*/  BSSY B0, `(.L_x_9974) ;  /* 0x000000a000007945 */ /* 0x000fe80003800000 */
[----:B------:R-:W-:Y:S05]  /*2530*/  @!P5 BRA `(.L_x_9975) ;  /* 0x000000000020d947 */ /* 0x000fea0003800000 */
[----:B------:R-:W-:Y:S01]  /*2540*/  FMUL.FTZ R76, R233, UR11 ;  /* 0x0000000be94c7c20 */ /* 0x000fe20008410000 */
[----:B------:R-:W-:-:S03]  /*2550*/  LOP3.LUT P1, RZ, R234, 0xff, RZ, 0xc0, !PT ;  /* 0x000000ffeaff7812 */ /* 0x000fc6000782c0ff */
[----:B------:R-:W-:Y:S01]  /*2560*/  FMUL.FTZ R142, R76, UR10 ;  /* 0x0000000a4c8e7c20 */ /* 0x000fe20008410000 */
[----:B------:R-:W-:-:S03]  /*2570*/  MOV R76, RZ ;  /* 0x000000ff004c7202 */ /* 0x000fc60000000f00 */
[----:B0----5:R-:W-:-:S05]  /*2580*/  FMUL.FTZ R136, R84, R142 ;  /* 0x0000008e54887220 */ /* 0x021fca0000410000 */
[----:B------:R-:W-:Y:S01]  /*2590*/  FSEL R137, R136, RZ, P1 ;  /* 0x000000ff88897208 */ /* 0x000fe20000800000 */
[----:B------:R-:W-:-:S04]  /*25a0*/  @P1 FMUL.FTZ R76, R199, R142 ;  /* 0x0000008ec74c1220 */ /* 0x000fc80000410000 */
[----:B------:R-:W-:-:S07]  /*25b0*/  FADD.FTZ R92, R92, R137 ;  /* 0x000000895c5c7221 */ /* 0x000fce0000010000 */
.L_x_9975:
[----:B------:R-:W-:Y:S05]  /*25c0*/  BSYNC B0 ;  /* 0x0000000000007941 */ /* 0x000fea0003800000 */
.L_x_9974:
[----:B------:R-:W-:Y:S04]  /*25d0*/  BSSY B0, `(.L_x_9976) ;  /* 0x0000008000007945 */ /* 0x000fe80003800000 */
[----:B------:R-:W-:Y:S05]  /*25e0*/  @!P4 BRA `(.L_x_9977) ;  /* 0x000000000018c947 */ /* 0x000fea0003800000 */
[----:B------:R-:W-:Y:S01]  /*25f0*/  ISETP.NE.U32.AND P1, PT, R4, RZ, PT ;  /* 0x000000ff0400720c */ /* 0x000fe20003f25070 */
[----:B0-----:R-:W-:-:S03]  /*2600*/  FFMA.FTZ R137, R180, R150, R145 ;  /* 0x00000096b4897223 */ /* 0x001fc60000010091 */
[----:B------:R-:W-:Y:S01]  /*2610*/  ISETP.NE.AND.EX P1, PT, R3, RZ, PT, P1 ;  /* 0x000000ff0300720c */ /* 0x000fe20003f25310 */
[----:B------:R-:W-:-:S04]  /*2620*/  FADD.FTZ R137, R214, -R137 ;  /* 0x80000089d6897221 */ /* 0x000fc80000010000 */
[----:B------:R-:W-:-:S08]  /*2630*/  FMUL.FTZ R236, R6, R137 ;  /* 0x0000008906ec7220 */ /* 0x000fd00000410000 */
[----:B------:R-:W-:-:S07]  /*2640*/  @P1 FADD.FTZ R236, R49, R236 ;  /* 0x000000ec31ec1221 */ /* 0x000fce0000010000 */
.L_x_9977:
[----:B------:R-:W-:Y:S05]  /*2650*/  BSYNC B0 ;  /* 0x0000000000007941 */ /* 0x000fea0003800000 */
.L_x_9976:
[----:B------:R-:W-:Y:S04]  /*2660*/  BSSY B0, `(.L_x_9978) ;  /* 0x000000a000007945 */ /* 0x000fe80003800000 */
[----:B------:R-:W-:Y:S05]  /*2670*/  @!P5 BRA `(.L_x_9979) ;  /* 0x000000000020d947 */ /* 0x000fea0003800000 */
[----:B------:R-:W-:Y:S01]  /*2680*/  FMUL.FTZ R77, R236, UR11 ;  /* 0x0000000bec4d7c20 */ /* 0x000fe20008410000 */
[----:B------:R-:W-:-:S03]  /*2690*/  LOP3.LUT P1, RZ, R234, 0xff00, RZ, 0xc0, !PT ;  /* 0x0000ff00eaff7812 */ /* 0x000fc6000782c0ff */
[----:B0-----:R-:W-:Y:S01]  /*26a0*/  FMUL.FTZ R137, R77, UR10 ;  /* 0x0000000a4d897c20 */ /* 0x001fe20008410000 */
[----:B------:R-:W-:-:S03]  /*26b0*/  HFMA2.MMA R77, -RZ, RZ, 0, 0 ;  /* 0x00000000ff4d7435 */ /* 0x000fc600000001ff */
[----:B-----5:R-:W-:-:S05]  /*26c0*/  FMUL.FTZ R136, R85, R137 ;  /* 0x0000008955887220 */ /* 0x020fca0000410000 */
[----:B------:R-:W-:Y:S01]  /*26d0*/  FSEL R136, R136, RZ, P1 ;  /* 0x000000ff88887208 */ /* 0x000fe20000800000 */
[----:B------:R-:W-:-:S04]  /*26e0*/  @P1 FMUL.FTZ R77, R18, R137 ;  /* 0x00000089124d1220 */ /* 0x000fc80000410000 */
[----:B------:R-:W-:-:S07]  /*26f0*/  FADD.FTZ R93, R93, R136 ;  /* 0x000000885d5d7221 */ /* 0x000fce0000010000 */
.L_x_9979:
[----:B------:R-:W-:Y:S05]  /*2700*/  BSYNC B0 ;  /* 0x0000000000007941 */ /* 0x000fea0003800000 */
.L_x_9978:
        /* <DEDUP_REMOVED lines=8> */
.L_x_9981:
[----:B------:R-:W-:Y:S05]  /*2790*/  BSYNC B0 ;  /* 0x0000000000007941 */ /* 0x000fea0003800000 */
.L_x_9980:
        /* <DEDUP_REMOVED lines=10> */
.L_x_9983:
[----:B------:R-:W-:Y:S05]  /*2840*/  BSYNC B0 ;  /* 0x0000000000007941 */ /* 0x000fea0003800000 */
.L_x_9982:
        /* <DEDUP_REMOVED lines=8> */
.L_x_9985:
[----:B------:R-:W-:Y:S05]  /*28d0*/  BSYNC B0 ;  /* 0x0000000000007941 */ /* 0x000fea0003800000 */
.L_x_9984:
[----:B------:R-:W-:Y:S04]  /*28e0*/  BSSY B0, `(.L_x_9986) ;  /* 0x000000a000007945 */ /* 0x000fe80003800000 */
[----:B------:R-:W-:Y:S05]  /*28f0*/  @!P5 BRA `(.L_x_9987) ;  /* 0x000000000020d947 */ /* 0x000fea0003800000 */
[----:B------:R-:W-:Y:S01]  /*2900*/  FMUL.FTZ R79, R238, UR11 ;  /* 0x0000000bee4f7c20 */ /* 0x000fe20008410000 */
[----:B------:R-:W-:-:S03]  /*2910*/  LOP3.LUT P1, RZ, R234, 0xff000000, RZ, 0xc0, !PT ;  /* 0xff000000eaff7812 */ /* 0x000fc6000782c0ff */
[----:B------:R-:W-:Y:S01]  /*2920*/  FMUL.FTZ R142, R79, UR10 ;  /* 0x0000000a4f8e7c20 */ /* 0x000fe20008410000 */
[----:B------:R-:W-:-:S03]  /*2930*/  HFMA2.MMA R79, -RZ, RZ, 0, 0 ;  /* 0x00000000ff4f7435 */ /* 0x000fc600000001ff */
[----:B0----5:R-:W-:-:S05]  /*2940*/  FMUL.FTZ R136, R87, R142 ;  /* 0x0000008e57887220 */ /* 0x021fca0000410000 */
[----:B------:R-:W-:Y:S01]  /*2950*/  FSEL R136, R136, RZ, P1 ;  /* 0x000000ff88887208 */ /* 0x000fe20000800000 */
[----:B------:R-:W-:-:S04]  /*2960*/  @P1 FMUL.FTZ R79, R17, R142 ;  /* 0x0000008e114f1220 */ /* 0x000fc80000410000 */
[----:B------:R-:W-:-:S07]  /*2970*/  FADD.FTZ R95, R95, R136 ;  /* 0x000000885f5f7221 */ /* 0x000fce0000010000 */
.L_x_9987:
[----:B------:R-:W-:Y:S05]  /*2980*/  BSYNC B0 ;  /* 0x0000000000007941 */ /* 0x000fea0003800000 */
.L_x_9986:
[----:B------:R-:W-:Y:S01]  /*2990*/  ISETP.NE.U32.AND P1, PT, RZ, UR12, PT ;  /* 0x0000000cff007c0c */ /* 0x000fe2000bf25070 */
[----:B--2---:R-:W-:Y:S01]  /*29a0*/  @P0 IMAD.WIDE.U32 R148, R5, 0x10, R138 ;  /* 0x0000001005940825 */ /* 0x004fe200078e008a */
[----:B------:R-:W1:Y:S01]  /*29b0*/  @P5 LDC.64 R142, c[0x0][0x2f8] ;  /* 0x0000be00ff8e5b82 */ /* 0x000e620000000a00 */
[----:B------:R-:W-:Y:S01]  /*29c0*/  @!P4 ISETP.NE.U32.AND P3, PT, R4, RZ, PT ;  /* 0x000000ff0400c20c */ /* 0x000fe20003f65070 */
[----:B------:R-:W-:Y:S01]  /*29d0*/  BSSY B0, `(.L_x_9988) ;  /* 0x000001a000007945 */ /* 0x000fe20003800000 */
[----:B------:R-:W-:Y:S01]  /*29e0*/  ISETP.NE.AND.EX P1, PT, RZ, UR13, PT, P1 ;  /* 0x0000000dff007c0c */ /* 0x000fe2000bf25310 */
[----:B------:R-:W-:Y:S01]  /*29f0*/  @P5 IMAD.WIDE.U32 R140, R144, 0x10, R140 ;  /* 0x00000010908c5825 */ /* 0x000fe200078e008c */
[----:B------:R-:W-:Y:S02]  /*2a00*/  @!P4 ISETP.NE.AND.EX P3, PT, R3, RZ, PT, P3 ;  /* 0x000000ff0300c20c */ /* 0x000fe40003f65330 */
[----:B0-----:R-:W-:Y:S01]  /*2a10*/  SEL R136, R233, R64, P1 ;  /* 0x00000040e9887207 */ /* 0x001fe20000800000 */
[----:B------:R-:W0:Y:S01]  /*2a20*/  @P0 LDC.64 R146, c[0x0][0x308] ;  /* 0x0000c200ff920b82 */ /* 0x000e220000000a00 */
[----:B------:R-:W-:-:S02]  /*2a30*/  SEL R137, R236, R65, P1 ;  /* 0x00000041ec897207 */ /* 0x000fc40000800000 */
[----:B------:R-:W-:Y:S02]  /*2a40*/  SEL R138, R235, R66, P1 ;  /* 0x00000042eb8a7207 */ /* 0x000fe40000800000 */
[----:B------:R-:W-:Y:S02]  /*2a50*/  SEL R139, R238, R67, P1 ;  /* 0x00000043ee8b7207 */ /* 0x000fe40000800000 */
[----:B------:R-:W-:Y:S02]  /*2a60*/  @!P4 FSEL R179, R44, RZ, P2 ;  /* 0x000000ff2cb3c208 */ /* 0x000fe40001000000 */
[C---:B------:R-:W-:Y:S01]  /*2a70*/  @!P4 ISETP.NE.U32.AND P2, PT, R4.reuse, RZ, PT ;  /* 0x000000ff0400c20c */ /* 0x040fe20003f45070 */
[----:B------:R2:W-:Y:S01]  /*2a80*/  @P0 STG.E.128 desc[UR4][R148.64], R136 ;  /* 0x0000008894000986 */ /* 0x0005e2000c101d04 */
[----:B------:R-:W-:Y:S02]  /*2a90*/  @!P4 FSEL R232, R45, RZ, P3 ;  /* 0x000000ff2de8c208 */ /* 0x000fe40001800000 */
[----:B------:R-:W-:Y:S01]  /*2aa0*/  @!P4 ISETP.NE.U32.AND P3, PT, R4, RZ, PT ;  /* 0x000000ff0400c20c */ /* 0x000fe20003f65070 */
[----:B------:R2:W-:Y:S01]  /*2ab0*/  @P5 STG.E.128 desc[UR4][R140.64], R76 ;  /* 0x0000004c8c005986 */ /* 0x0005e2000c101d04 */
[----:B------:R-:W-:-:S02]  /*2ac0*/  @!P4 ISETP.NE.AND.EX P2, PT, R3, RZ, PT, P2 ;  /* 0x000000ff0300c20c */ /* 0x000fc40003f45320 */
[----:B------:R-:W-:Y:S02]  /*2ad0*/  @!P4 ISETP.NE.AND.EX P3, PT, R3, RZ, PT, P3 ;  /* 0x000000ff0300c20c */ /* 0x000fe40003f65330 */
[----:B------:R-:W-:Y:S02]  /*2ae0*/  @!P4 FSEL R151, R46, RZ, P2 ;  /* 0x000000ff2e97c208 */ /* 0x000fe40001000000 */
[----:B------:R-:W-:Y:S02]  /*2af0*/  @!P4 ISETP.NE.U32.AND P2, PT, R4, RZ, PT ;  /* 0x000000ff0400c20c */ /* 0x000fe40003f45070 */
[----:B------:R-:W-:Y:S02]  /*2b00*/  IADD3 R233, R5, 0x100, RZ ;  /* 0x0000010005e97810 */ /* 0x000fe40007ffe0ff */
[----:B------:R-:W-:Y:S01]  /*2b10*/  @!P4 FSEL R236, R47, RZ, P3 ;  /* 0x000000ff2fecc208 */ /* 0x000fe20001800000 */
[----:B------:R-:W-:Y:S08]  /*2b20*/  @!P5 BRA `(.L_x_9989) ;  /* 0x000000000010d947 */ /* 0x000ff00003800000 */
[----:B-----5:R-:W3:Y:S01]  /*2b30*/  LDC.64 R84, c[0x0][0x220] ;  /* 0x00008800ff547b82 */ /* 0x020ee20000000a00 */
[----:B------:R-:W-:-:S05]  /*2b40*/  IADD3 R87, R144, 0x100, RZ ;  /* 0x0000010090577810 */ /* 0x000fca0007ffe0ff */
[----:B---3--:R-:W-:-:S06]  /*2b50*/  IMAD.WIDE.U32 R84, R87, 0x10, R84 ;  /* 0x0000001057547825 */ /* 0x008fcc00078e0054 */
[----:B------:R-:W5:Y:S02]  /*2b60*/  LDG.E.128 R84, desc[UR4][R84.64] ;  /* 0x0000000454547981 */ /* 0x000f64000c1e1d00 */
.L_x_9989:
[----:B------:R-:W-:Y:S05]  /*2b70*/  BSYNC B0 ;  /* 0x0000000000007941 */ /* 0x000fea0003800000 */
.L_x_9988:
[----:B------:R-:W-:Y:S04]  /*2b80*/  BSSY B0, `(.L_x_9990) ;  /* 0x0000008000007945 */ /* 0x000fe80003800000 */
[----:B------:R-:W-:Y:S05]  /*2b90*/  @!P4 BRA `(.L_x_9991) ;  /* 0x000000000018c947 */ /* 0x000fea0003800000 */
[----:B------:R-:W-:Y:S01]  /*2ba0*/  ISETP.NE.U32.AND P3, PT, R4, RZ, PT ;  /* 0x000000ff0400720c */ /* 0x000fe20003f65070 */
[----:B--2---:R-:W-:-:S03]  /*2bb0*/  FFMA.FTZ R136, R221, R150, R145 ;  /* 0x00000096dd887223 */ /* 0x004fc60000010091 */
[----:B------:R-:W-:Y:S01]  /*2bc0*/  ISETP.NE.AND.EX P3, PT, R3, RZ, PT, P3 ;  /* 0x000000ff0300720c */ /* 0x000fe20003f65330 */
[----:B------:R-:W-:-:S04]  /*2bd0*/  FADD.FTZ R179, R223, -R136 ;  /* 0x80000088dfb37221 */ /* 0x000fc80000010000 */
[----:B------:R-:W-:-:S08]  /*2be0*/  FMUL.FTZ R179, R6, R179 ;  /* 0x000000b306b37220 */ /* 0x000fd00000410000 */
[----:B------:R-:W-:-:S07]  /*2bf0*/  @P3 FADD.FTZ R179, R44, R179 ;  /* 0x000000b32cb33221 */ /* 0x000fce0000010000 */
.L_x_9991:
[----:B------:R-:W-:Y:S05]  /*2c00*/  BSYNC B0 ;  /* 0x0000000000007941 */ /* 0x000fea0003800000 */
.L_x_9990:
[----:B------:R-:W-:Y:S04]  /*2c10*/  BSSY B0, `(.L_x_9992) ;  /* 0x000000a000007945 */ /* 0x000fe80003800000 */
[----:B------:R-:W-:Y:S05]  /*2c20*/  @!P5 BRA `(.L_x_9993) ;  /* 0x000000000020d947 */ /* 0x000fea0003800000 */
[----:B--2---:R-:W-:Y:S01]  /*2c30*/  FMUL.FTZ R76, R179, UR11 ;  /* 0x0000000bb34c7c20 */ /* 0x004fe20008410000 */
[----:B------:R-:W-:-:S03]  /*2c40*/  LOP3.LUT P3, RZ, R227, 0xff, RZ, 0xc0, !PT ;  /* 0x000000ffe3ff7812 */ /* 0x000fc6000786c0ff */
[----:B------:R-:W-:Y:S01]  /*2c50*/  FMUL.FTZ R138, R76, UR10 ;  /* 0x0000000a4c8a7c20 */ /* 0x000fe20008410000 */
[----:B------:R-:W-:-:S03]  /*2c60*/  MOV R76, RZ ;  /* 0x000000ff004c7202 */ /* 0x000fc60000000f00 */
[----:B-----5:R-:W-:-:S05]  /*2c70*/  FMUL.FTZ R136, R84, R138 ;  /* 0x0000008a54887220 */ /* 0x020fca0000410000 */
[----:B------:R-:W-:Y:S01]  /*2c80*/  FSEL R137, R136, RZ, P3 ;  /* 0x000000ff88897208 */ /* 0x000fe20001800000 */
[----:B------:R-:W-:-:S04]  /*2c90*/  @P3 FMUL.FTZ R76, R197, R138 ;  /* 0x0000008ac54c3220 */ /* 0x000fc80000410000 */
[----:B------:R-:W-:-:S07]  /*2ca0*/  FADD.FTZ R96, R96, R137 ;  /* 0x0000008960607221 */ /* 0x000fce0000010000 */
.L_x_9993:
[----:B------:R-:W-:Y:S05]  /*2cb0*/  BSYNC B0 ;  /* 0x0000000000007941 */ /* 0x000fea0003800000 */
.L_x_9992:
        /* <DEDUP_REMOVED lines=8> */
.L_x_9995:
[----:B------:R-:W-:Y:S05]  /*2d40*/  BSYNC B0 ;  /* 0x0000000000007941 */ /* 0x000fea0003800000 */
.L_x_9994:
[----:B------:R-:W-:Y:S04]  /*2d50*/  BSSY B0, `(.L_x_9996) ;  /* 0x000000a000007945 */ /* 0x000fe80003800000 */
[----:B------:R-:W-:Y:S05]  /*2d60*/  @!P5 BRA `(.L_x_9997) ;  /* 0x000000000020d947 */ /* 0x000fea0003800000 */
[----:B--2---:R-:W-:Y:S01]  /*2d70*/  FMUL.FTZ R77, R232, UR11 ;  /* 0x0000000be84d7c20 */ /* 0x004fe20008410000 */
[----:B------:R-:W-:-:S03]  /*2d80*/  LOP3.LUT P3, RZ, R227, 0xff00, RZ, 0xc0, !PT ;  /* 0x0000ff00e3ff7812 */ /* 0x000fc6000786c0ff */
[----:B------:R-:W-:Y:S01]  /*2d90*/  FMUL.FTZ R137, R77, UR10 ;  /* 0x0000000a4d897c20 */ /* 0x000fe20008410000 */
[----:B------:R-:W-:-:S03]  /*2da0*/  HFMA2.MMA R77, -RZ, RZ, 0, 0 ;  /* 0x00000000ff4d7435 */ /* 0x000fc600000001ff */
[----:B-----5:R-:W-:-:S05]  /*2db0*/  FMUL.FTZ R136, R85, R137 ;  /* 0x0000008955887220 */ /* 0x020fca0000410000 */
[----:B------:R-:W-:Y:S01]  /*2dc0*/  FSEL R136, R136, RZ, P3 ;  /* 0x000000ff88887208 */ /* 0x000fe20001800000 */
[----:B------:R-:W-:-:S04]  /*2dd0*/  @P3 FMUL.FTZ R77, R16, R137 ;  /* 0x00000089104d3220 */ /* 0x000fc80000410000 */
[----:B------:R-:W-:-:S07]  /*2de0*/  FADD.FTZ R97, R97, R136 ;  /* 0x0000008861617221 */ /* 0x000fce0000010000 */
.L_x_9997:
[----:B------:R-:W-:Y:S05]  /*2df0*/  BSYNC B0 ;  /* 0x0000000000007941 */ /* 0x000fea0003800000 */
.L_x_9996:
        /* <DEDUP_REMOVED lines=8> */
.L_x_9999:
[----:B------:R-:W-:Y:S05]  /*2e80*/  BSYNC B0 ;  /* 0x0000000000007941 */ /* 0x000fea0003800000 */
.L_x_9998:
        /* <DEDUP_REMOVED lines=10> */
.L_x_10001:
[----:B------:R-:W-:Y:S05]  /*2f30*/  BSYNC B0 ;  /* 0x0000000000007941 */ /* 0x000fea0003800000 */
.L_x_10000:
        /* <DEDUP_REMOVED lines=8> */
.L_x_10003:
[----:B------:R-:W-:Y:S05]  /*2fc0*/  BSYNC B0 ;  /* 0x0000000000007941 */ /* 0x000fea0003800000 */
.L_x_10002:
        /* <DEDUP_REMOVED lines=10> */
.L_x_10005:
[----:B------:R-:W-:Y:S05]  /*3070*/  BSYNC B0 ;  /* 0x0000000000007941 */ /* 0x000fea0003800000 */
.L_x_10004:
[----:B--2---:R-:W-:Y:S01]  /*3080*/  @P5 IADD3 R137, R144, 0x100, RZ ;  /* 0x0000010090895810 */ /* 0x004fe20007ffe0ff */
[----:B0-----:R-:W-:Y:S01]  /*3090*/  @P0 IMAD.WIDE.U32 R148, R233, 0x10, R146 ;  /* 0x00000010e9940825 */ /* 0x001fe200078e0092 */
[----:B------:R-:W-:Y:S01]  /*30a0*/  SEL R136, R179, R64, P1 ;  /* 0x00000040b3887207 */ /* 0x000fe20000800000 */
[----:B------:R-:W0:Y:S01]  /*30b0*/  @P5 LDC.64 R140, c[0x0][0x2f8] ;  /* 0x0000be00ff8c5b82 */ /* 0x000e220000000a00 */
[----:B------:R-:W-:Y:S01]  /*30c0*/  SEL R138, R151, R66, P1 ;  /* 0x00000042978a7207 */ /* 0x000fe20000800000 */
[----:B-1----:R-:W-:Y:S01]  /*30d0*/  @P5 IMAD.WIDE.U32 R142, R137, 0x10, R142 ;  /* 0x00000010898e5825 */ /* 0x002fe200078e008e */
[----:B------:R-:W-:Y:S01]  /*30e0*/  SEL R137, R232, R65, P1 ;  /* 0x00000041e8897207 */ /* 0x000fe20000800000 */
[----:B------:R-:W-:Y:S01]  /*30f0*/  BSSY B0, `(.L_x_10006) ;  /* 0x0000017000007945 */ /* 0x000fe20003800000 */
[----:B------:R-:W-:Y:S02]  /*3100*/  SEL R139, R236, R67, P1 ;  /* 0x00000043ec8b7207 */ /* 0x000fe40000800000 */
[----:B------:R-:W-:Y:S01]  /*3110*/  @!P4 ISETP.NE.U32.AND P3, PT, R4, RZ, PT ;  /* 0x000000ff0400c20c */ /* 0x000fe20003f65070 */
[----:B------:R-:W1:Y:S01]  /*3120*/  @P0 LDC.64 R146, c[0x0][0x308] ;  /* 0x0000c200ff920b82 */ /* 0x000e620000000a00 */
[C---:B------:R-:W-:Y:S01]  /*3130*/  @!P4 ISETP.NE.AND.EX P2, PT, R3.reuse, RZ, PT, P2 ;  /* 0x000000ff0300c20c */ /* 0x040fe20003f45320 */
[----:B------:R2:W-:Y:S01]  /*3140*/  @P0 STG.E.128 desc[UR4][R148.64], R136 ;  /* 0x0000008894000986 */ /* 0x0005e2000c101d04 */
[----:B------:R-:W-:-:S02]  /*3150*/  @!P4 ISETP.NE.AND.EX P3, PT, R3, RZ, PT, P3 ;  /* 0x000000ff0300c20c */ /* 0x000fc40003f65330 */
[----:B------:R-:W-:Y:S01]  /*3160*/  @!P4 FSEL R227, R40, RZ, P2 ;  /* 0x000000ff28e3c208 */ /* 0x000fe20001000000 */
[----:B------:R2:W-:Y:S01]  /*3170*/  @P5 STG.E.128 desc[UR4][R142.64], R76 ;  /* 0x0000004c8e005986 */ /* 0x0005e2000c101d04 */
[C---:B------:R-:W-:Y:S02]  /*3180*/  @!P4 ISETP.NE.U32.AND P2, PT, R4.reuse, RZ, PT ;  /* 0x000000ff0400c20c */ /* 0x040fe40003f45070 */
[----:B------:R-:W-:Y:S02]  /*3190*/  @!P4 FSEL R234, R41, RZ, P3 ;  /* 0x000000ff29eac208 */ /* 0x000fe40001800000 */
[----:B------:R-:W-:Y:S02]  /*31a0*/  @!P4 ISETP.NE.U32.AND P3, PT, R4, RZ, PT ;  /* 0x000000ff0400c20c */ /* 0x000fe40003f65070 */
[C---:B------:R-:W-:Y:S02]  /*31b0*/  @!P4 ISETP.NE.AND.EX P2, PT, R3.reuse, RZ, PT, P2 ;  /* 0x000000ff0300c20c */ /* 0x040fe40003f45320 */
[----:B------:R-:W-:-:S02]  /*31c0*/  @!P4 ISETP.NE.AND.EX P3, PT, R3, RZ, PT, P3 ;  /* 0x000000ff0300c20c */ /* 0x000fc40003f65330 */
[----:B------:R-:W-:Y:S02]  /*31d0*/  @!P4 FSEL R179, R42, RZ, P2 ;  /* 0x000000ff2ab3c208 */ /* 0x000fe40001000000 */
[----:B------:R-:W-:Y:S02]  /*31e0*/  @!P4 ISETP.NE.U32.AND P2, PT, R4, RZ, PT ;  /* 0x000000ff0400c20c */ /* 0x000fe40003f45070 */
[----:B------:R-:W-:Y:S02]  /*31f0*/  IADD3 R151, R5, 0x200, RZ ;  /* 0x0000020005977810 */ /* 0x000fe40007ffe0ff */
[----:B------:R-:W-:Y:S02]  /*3200*/  @!P4 FSEL R232, R43, RZ, P3 ;  /* 0x000000ff2be8c208 */ /* 0x000fe40001800000 */
[----:B------:R-:W-:Y:S01]  /*3210*/  IADD3 R233, R144, 0x200, RZ ;  /* 0x0000020090e97810 */ /* 0x000fe20007ffe0ff */
[----:B--2---:R-:W-:Y:S06]  /*3220*/  @!P5 BRA `(.L_x_10007) ;  /* 0x00000000000cd947 */ /* 0x004fec0003800000 */
[----:B-----5:R-:W2:Y:S02]  /*3230*/  LDC.64 R84, c[0x0][0x220] ;  /* 0x00008800ff547b82 */ /* 0x020ea40000000a00 */
[----:B--2---:R-:W-:-:S06]  /*3240*/  IMAD.WIDE.U32 R84, R233, 0x10, R84 ;  /* 0x00000010e9547825 */ /* 0x004fcc00078e0054 */
[----:B------:R-:W5:Y:S02]  /*3250*/  LDG.E.128 R84, desc[UR4][R84.64] ;  /* 0x0000000454547981 */ /* 0x000f64000c1e1d00 */
.L_x_10007:
[----:B------:R-:W-:Y:S05]  /*3260*/  BSYNC B0 ;  /* 0x0000000000007941 */ /* 0x000fea0003800000 */
.L_x_10006:
        /* <DEDUP_REMOVED lines=8> */
.L_x_10009:
[----:B------:R-:W-:Y:S05]  /*32f0*/  BSYNC B0 ;  /* 0x0000000000007941 */ /* 0x000fea0003800000 */
.L_x_10008:
        /* <DEDUP_REMOVED lines=10> */
.L_x_10011:
[----:B------:R-:W-:Y:S05]  /*33a0*/  BSYNC B0 ;  /* 0x0000000000007941 */ /* 0x000fea0003800000 */
.L_x_10010:
        /* <DEDUP_REMOVED lines=8> */
.L_x_10013:
[----:B------:R-:W-:Y:S05]  /*3430*/  BSYNC B0 ;  /* 0x0000000000007941 */ /* 0x000fea0003800000 */
.L_x_10012:
        /* <DEDUP_REMOVED lines=10> */
.L_x_10015:
[----:B------:R-:W-:Y:S05]  /*34e0*/  BSYNC B0 ;  /* 0x0000000000007941 */ /* 0x000fea0003800000 */
.L_x_10014:
        /* <DEDUP_REMOVED lines=8> */
.L_x_10017:
[----:B------:R-:W-:Y:S05]  /*3570*/  BSYNC B0 ;  /* 0x0000000000007941 */ /* 0x000fea0003800000 */
.L_x_10016:
        /* <DEDUP_REMOVED lines=10> */
.L_x_10019:
[----:B------:R-:W-:Y:S05]  /*3620*/  BSYNC B0 ;  /* 0x0000000000007941 */ /* 0x000fea0003800000 */
.L_x_10018:
        /* <DEDUP_REMOVED lines=8> */
.L_x_10021:
[----:B------:R-:W-:Y:S05]  /*36b0*/  BSYNC B0 ;  /* 0x0000000000007941 */ /* 0x000fea0003800000 */
.L_x_10020:
        /* <DEDUP_REMOVED lines=10> */
.L_x_10023:
[----:B------:R-:W-:Y:S05]  /*3760*/  BSYNC B0 ;  /* 0x0000000000007941 */ /* 0x000fea0003800000 */
.L_x_10022:
[----:B-1----:R-:W-:Y:S01]  /*3770*/  @P0 IMAD.WIDE.U32 R148, R151, 0x10, R146 ;  /* 0x0000001097940825 */ /* 0x002fe200078e0092 */
[----:B------:R-:W-:Y:S01]  /*3780*/  SEL R136, R227, R64, P1 ;  /* 0x00000040e3887207 */ /* 0x000fe20000800000 */
[----:B------:R-:W1:Y:S01]  /*3790*/  @P5 LDC.64 R142, c[0x0][0x2f8] ;  /* 0x0000be00ff8e5b82 */ /* 0x000e620000000a00 */
[----:B------:R-:W-:Y:S01]  /*37a0*/  SEL R137, R234, R65, P1 ;  /* 0x00000041ea897207 */ /* 0x000fe20000800000 */
[----:B0-----:R-:W-:Y:S01]  /*37b0*/  @P5 IMAD.WIDE.U32 R140, R233, 0x10, R140 ;  /* 0x00000010e98c5825 */ /* 0x001fe200078e008c */
[----:B------:R-:W-:Y:S01]  /*37c0*/  SEL R138, R179, R66, P1 ;  /* 0x00000042b38a7207 */ /* 0x000fe20000800000 */
[----:B------:R-:W-:Y:S01]  /*37d0*/  BSSY B0, `(.L_x_10024) ;  /* 0x0000017000007945 */ /* 0x000fe20003800000 */
[----:B------:R-:W-:Y:S02]  /*37e0*/  SEL R139, R232, R67, P1 ;  /* 0x00000043e88b7207 */ /* 0x000fe40000800000 */
[----:B------:R-:W-:Y:S01]  /*37f0*/  @!P4 ISETP.NE.U32.AND P3, PT, R4, RZ, PT ;  /* 0x000000ff0400c20c */ /* 0x000fe20003f65070 */
[----:B------:R-:W0:Y:S01]  /*3800*/  @P0 LDC.64 R146, c[0x0][0x308] ;  /* 0x0000c200ff920b82 */ /* 0x000e220000000a00 */
        /* <DEDUP_REMOVED lines=19> */
.L_x_10025:
[----:B------:R-:W-:Y:S05]  /*3940*/  BSYNC B0 ;  /* 0x0000000000007941 */ /* 0x000fea0003800000 */
.L_x_10024:
        /* <DEDUP_REMOVED lines=8> */
.L_x_10027:
[----:B------:R-:W-:Y:S05]  /*39d0*/  BSYNC B0 ;  /* 0x0000000000007941 */ /* 0x000fea0003800000 */
.L_x_10026:
        /* <DEDUP_REMOVED lines=10> */
.L_x_10029:
[----:B------:R-:W-:Y:S05]  /*3a80*/  BSYNC B0 ;  /* 0x0000000000007941 */ /* 0x000fea0003800000 */
.L_x_10028:
        /* <DEDUP_REMOVED lines=8> */
.L_x_10031:
[----:B------:R-:W-:Y:S05]  /*3b10*/  BSYNC B0 ;  /* 0x0000000000007941 */ /* 0x000fea0003800000 */
.L_x_10030:
        /* <DEDUP_REMOVED lines=10> */
.L_x_10033:
[----:B------:R-:W-:Y:S05]  /*3bc0*/  BSYNC B0 ;  /* 0x0000000000007941 */ /* 0x000fea0003800000 */
.L_x_10032:
        /* <DEDUP_REMOVED lines=8> */
.L_x_10035:
[----:B------:R-:W-:Y:S05]  /*3c50*/  BSYNC B0 ;  /* 0x0000000000007941 */ /* 0x000fea0003800000 */
.L_x_10034:
        /* <DEDUP_REMOVED lines=10> */
.L_x_10037:
[----:B------:R-:W-:Y:S05]  /*3d00*/  BSYNC B0 ;  /* 0x0000000000007941 */ /* 0x000fea0003800000 */
.L_x_10036:
        /* <DEDUP_REMOVED lines=8> */
.L_x_10039:
[----:B------:R-:W-:Y:S05]  /*3d90*/  BSYNC B0 ;  /* 0x0000000000007941 */ /* 0x000fea0003800000 */
.L_x_10038:
        /* <DEDUP_REMOVED lines=10> */
.L_x_10041:
[----:B------:R-:W-:Y:S05]  /*3e40*/  BSYNC B0 ;  /* 0x0000000000007941 */ /* 0x000fea0003800000 */
.L_x_10040:
        /* <DEDUP_REMOVED lines=22> */
[----:B------:R-:W-:Y:S02]  /*3fb0*/  @!P4 FSEL R222, R35, RZ, P3 ;  /* 0x000000ff23dec208 */ /* 0x000fe40001800000 */
[----:B------:R-:W-:Y:S02]  /*3fc0*/  @P0 IADD3 R227, R5, 0x400, RZ ;  /* 0x0000040005e30810 */ /* 0x000fe40007ffe0ff */
[----:B------:R-:W-:Y:S01]  /*3fd0*/  IADD3 R179, R144, 0x400, RZ ;  /* 0x0000040090b37810 */ /* 0x000fe20007ffe0ff */
[----:B--2---:R-:W-:Y:S06]  /*3fe0*/  @!P5 BRA `(.L_x_10043) ;  /* 0x00000000000cd947 */ /* 0x004fec0003800000 */
[----:B-----5:R-:W2:Y:S02]  /*3ff0*/  LDC.64 R84, c[0x0][0x220] ;  /* 0x00008800ff547b82 */ /* 0x020ea40000000a00 */
[----:B--2---:R-:W-:-:S06]  /*4000*/  IMAD.WIDE.U32 R84, R179, 0x10, R84 ;  /* 0x00000010b3547825 */ /* 0x004fcc00078e0054 */
[----:B------:R-:W5:Y:S02]  /*4010*/  LDG.E.128 R84, desc[UR4][R84.64] ;  /* 0x0000000454547981 */ /* 0x000f64000c1e1d00 */
.L_x_10043:
[----:B------:R-:W-:Y:S05]  /*4020*/  BSYNC B0 ;  /* 0x0000000000007941 */ /* 0x000fea0003800000 */
.L_x_10042:
        /* <DEDUP_REMOVED lines=8> */
.L_x_10045:
[----:B------:R-:W-:Y:S05]  /*40b0*/  BSYNC B0 ;  /* 0x0000000000007941 */ /* 0x000fea0003800000 */
.L_x_10044:
        /* <DEDUP_REMOVED lines=10> */
.L_x_10047:
[----:B------:R-:W-:Y:S05]  /*4160*/  BSYNC B0 ;  /* 0x0000000000007941 */ /* 0x000fea0003800000 */
.L_x_10046:
        /* <DEDUP_REMOVED lines=8> */
.L_x_10049:
[----:B------:R-:W-:Y:S05]  /*41f0*/  BSYNC B0 ;  /* 0x0000000000007941 */ /* 0x000fea0003800000 */
.L_x_10048:
        /* <DEDUP_REMOVED lines=10> */
.L_x_10051:
[----:B------:R-:W-:Y:S05]  /*42a0*/  BSYNC B0 ;  /* 0x0000000000007941 */ /* 0x000fea0003800000 */
.L_x_10050:
        /* <DEDUP_REMOVED lines=8> */
.L_x_10053:
[----:B------:R-:W-:Y:S05]  /*4330*/  BSYNC B0 ;  /* 0x0000000000007941 */ /* 0x000fea0003800000 */
.L_x_10052:
        /* <DEDUP_REMOVED lines=10> */
.L_x_10055:
[----:B------:R-:W-:Y:S05]  /*43e0*/  BSYNC B0 ;  /* 0x0000000000007941 */ /* 0x000fea0003800000 */
.L_x_10054:
        /* <DEDUP_REMOVED lines=8> */
.L_x_10057:
[----:B------:R-:W-:Y:S05]  /*4470*/  BSYNC B0 ;  /* 0x0000000000007941 */ /* 0x000fea0003800000 */
.L_x_10056:
        /* <DEDUP_REMOVED lines=10> */
.L_x_10059:
[----:B------:R-:W-:Y:S05]  /*4520*/  BSYNC B0 ;  /* 0x0000000000007941 */ /* 0x000fea0003800000 */
.L_x_10058:
[----:B-1----:R-:W-:Y:S01]  /*4530*/  @P0 IMAD.WIDE.U32 R146, R227, 0x10, R146 ;  /* 0x00000010e3920825 */ /* 0x002fe200078e0092 */
[----:B------:R-:W-:Y:S01]  /*4540*/  SEL R136, R217, R64, P1 ;  /* 0x00000040d9887207 */ /* 0x000fe20000800000 */
[----:B------:R-:W-:Y:S01]  /*4550*/  BSSY B0, `(.L_x_10060) ;  /* 0x0000012000007945 */ /* 0x000fe20003800000 */
[----:B------:R-:W-:Y:S01]  /*4560*/  SEL R137, R234, R65, P1 ;  /* 0x00000041ea897207 */ /* 0x000fe20000800000 */
[----:B0-----:R-:W-:Y:S01]  /*4570*/  @P5 IMAD.WIDE.U32 R140, R179, 0x10, R140 ;  /* 0x00000010b38c5825 */ /* 0x001fe200078e008c */
[----:B------:R-:W-:Y:S02]  /*4580*/  SEL R138, R151, R66, P1 ;  /* 0x00000042978a7207 */ /* 0x000fe40000800000 */
[----:B------:R-:W-:Y:S02]  /*4590*/  SEL R139, R222, R67, P1 ;  /* 0x00000043de8b7207 */ /* 0x000fe40000800000 */
[----:B------:R-:W-:Y:S02]  /*45a0*/  @!P4 ISETP.NE.U32.AND P3, PT, R4, RZ, PT ;  /* 0x000000ff0400c20c */ /* 0x000fe40003f65070 */
[C---:B------:R-:W-:Y:S01]  /*45b0*/  @!P4 ISETP.NE.AND.EX P2, PT, R3.reuse, RZ, PT, P2 ;  /* 0x000000ff0300c20c */ /* 0x040fe20003f45320 */
[----:B------:R0:W-:Y:S01]  /*45c0*/  @P0 STG.E.128 desc[UR4][R146.64], R136 ;  /* 0x0000008892000986 */ /* 0x0001e2000c101d04 */
[----:B------:R-:W-:-:S02]  /*45d0*/  @!P4 ISETP.NE.AND.EX P3, PT, R3, RZ, PT, P3 ;  /* 0x000000ff0300c20c */ /* 0x000fc40003f65330 */
[----:B------:R-:W-:Y:S01]  /*45e0*/  @!P4 FSEL R149, R28, RZ, P2 ;  /* 0x000000ff1c95c208 */ /* 0x000fe20001000000 */
[----:B------:R0:W-:Y:S01]  /*45f0*/  @P5 STG.E.128 desc[UR4][R140.64], R76 ;  /* 0x0000004c8c005986 */ /* 0x0001e2000c101d04 */
[----:B------:R-:W-:Y:S02]  /*4600*/  @!P4 ISETP.NE.U32.AND P2, PT, R4, RZ, PT ;  /* 0x000000ff0400c20c */ /* 0x000fe40003f45070 */
[----:B------:R-:W-:Y:S02]  /*4610*/  @!P4 FSEL R142, R29, RZ, P3 ;  /* 0x000000ff1d8ec208 */ /* 0x000fe40001800000 */
[----:B------:R-:W-:Y:S01]  /*4620*/  IADD3 R143, R144, 0x500, RZ ;  /* 0x00000500908f7810 */ /* 0x000fe20007ffe0ff */
[----:B------:R-:W-:Y:S08]  /*4630*/  @!P5 BRA `(.L_x_10061) ;  /* 0x00000000000cd947 */ /* 0x000ff00003800000 */
[----:B-----5:R-:W1:Y:S02]  /*4640*/  LDC.64 R84, c[0x0][0x220] ;  /* 0x00008800ff547b82 */ /* 0x020e640000000a00 */
[----:B-1----:R-:W-:-:S06]  /*4650*/  IMAD.WIDE.U32 R84, R143, 0x10, R84 ;  /* 0x000000108f547825 */ /* 0x002fcc00078e0054 */
[----:B------:R-:W5:Y:S02]  /*4660*/  LDG.E.128 R84, desc[UR4][R84.64] ;  /* 0x0000000454547981 */ /* 0x000f64000c1e1d00 */
.L_x_10061:
[----:B------:R-:W-:Y:S05]  /*4670*/  BSYNC B0 ;  /* 0x0000000000007941 */ /* 0x000fea0003800000 */
.L_x_10060:
        /* <DEDUP_REMOVED lines=8> */
.L_x_10063:
[----:B------:R-:W-:Y:S05]  /*4700*/  BSYNC B0 ;  /* 0x0000000000007941 */ /* 0x000fea0003800000 */
.L_x_10062:
[----:B------:R-:W-:Y:S04]  /*4710*/  BSSY B0, `(.L_x_10064) ;  /* 0x000000a000007945 */ /* 0x000fe80003800000 */
[----:B------:R-:W-:Y:S05]  /*4720*/  @!P5 BRA `(.L_x_10065) ;  /* 0x000000000020d947 */ /* 0x000fea0003800000 */
[----:B0-----:R-:W-:Y:S01]  /*4730*/  FMUL.FTZ R76, R149, UR11 ;  /* 0x0000000b954c7c20 */ /* 0x001fe20008410000 */
[----:B------:R-:W-:-:S03]  /*4740*/  LOP3.LUT P3, RZ, R2, 0xff, RZ, 0xc0, !PT ;  /* 0x000000ff02ff7812 */ /* 0x000fc6000786c0ff */
[----:B------:R-:W-:Y:S01]  /*4750*/  FMUL.FTZ R138, R76, UR10 ;  /* 0x0000000a4c8a7c20 */ /* 0x000fe20008410000 */
[----:B------:R-:W-:-:S03]  /*4760*/  MOV R76, RZ ;  /* 0x000000ff004c7202 */ /* 0x000fc60000000f00 */
[----:B-----5:R-:W-:-:S05]  /*4770*/  FMUL.FTZ R136, R84, R138 ;  /* 0x0000008a54887220 */ /* 0x020fca0000410000 */
[----:B------:R-:W-:Y:S01]  /*4780*/  FSEL R137, R136, RZ, P3 ;  /* 0x000000ff88897208 */ /* 0x000fe20001800000 */
[----:B------:R-:W-:-:S04]  /*4790*/  @P3 FMUL.FTZ R76, R189, R138 ;  /* 0x0000008abd4c3220 */ /* 0x000fc80000410000 */
[----:B------:R-:W-:-:S07]  /*47a0*/  FADD.FTZ R112, R112, R137 ;  /* 0x0000008970707221 */ /* 0x000fce0000010000 */
.L_x_10065:
[----:B------:R-:W-:Y:S05]  /*47b0*/  BSYNC B0 ;  /* 0x0000000000007941 */ /* 0x000fea0003800000 */
.L_x_10064:
        /* <DEDUP_REMOVED lines=8> */
.L_x_10067:
[----:B------:R-:W-:Y:S05]  /*4840*/  BSYNC B0 ;  /* 0x0000000000007941 */ /* 0x000fea0003800000 */
.L_x_10066:
[----:B------:R-:W-:Y:S04]  /*4850*/  BSSY B0, `(.L_x_10068) ;  /* 0x000000a000007945 */ /* 0x000fe80003800000 */
[----:B------:R-:W-:Y:S05]  /*4860*/  @!P5 BRA `(.L_x_10069) ;  /* 0x000000000020d947 */ /* 0x000fea0003800000 */
[----:B0-----:R-:W-:Y:S01]  /*4870*/  FMUL.FTZ R77, R142, UR11 ;  /* 0x0000000b8e4d7c20 */ /* 0x001fe20008410000 */
[----:B------:R-:W-:-:S03]  /*4880*/  LOP3.LUT P3, RZ, R2, 0xff00, RZ, 0xc0, !PT ;  /* 0x0000ff0002ff7812 */ /* 0x000fc6000786c0ff */
[----:B------:R-:W-:Y:S01]  /*4890*/  FMUL.FTZ R137, R77, UR10 ;  /* 0x0000000a4d897c20 */ /* 0x000fe20008410000 */
[----:B------:R-:W-:-:S03]  /*48a0*/  HFMA2.MMA R77, -RZ, RZ, 0, 0 ;  /* 0x00000000ff4d7435 */ /* 0x000fc600000001ff */
[----:B-----5:R-:W-:-:S05]  /*48b0*/  FMUL.FTZ R136, R85, R137 ;  /* 0x0000008955887220 */ /* 0x020fca0000410000 */
[----:B------:R-:W-:Y:S01]  /*48c0*/  FSEL R136, R136, RZ, P3 ;  /* 0x000000ff88887208 */ /* 0x000fe20001800000 */
[----:B------:R-:W-:-:S04]  /*48d0*/  @P3 FMUL.FTZ R77, R8, R137 ;  /* 0x00000089084d3220 */ /* 0x000fc80000410000 */
[----:B------:R-:W-:-:S07]  /*48e0*/  FADD.FTZ R113, R113, R136 ;  /* 0x0000008871717221 */ /* 0x000fce0000010000 */
.L_x_10069:
[----:B------:R-:W-:Y:S05]  /*48f0*/  BSYNC B0 ;  /* 0x0000000000007941 */ /* 0x000fea0003800000 */
.L_x_10068:
[----:B------:R-:W-:Y:S01]  /*4900*/  @!P4 ISETP.NE.U32.AND P3, PT, R4, RZ, PT ;  /* 0x000000ff0400c20c */ /* 0x000fe20003f65070 */
[----:B------:R-:W-:Y:S01]  /*4910*/  BSSY B0, `(.L_x_10070) ;  /* 0x000000e000007945 */ /* 0x000fe20003800000 */
[C---:B------:R-:W-:Y:S02]  /*4920*/  @!P4 ISETP.NE.AND.EX P2, PT, R3.reuse, RZ, PT, P2 ;  /* 0x000000ff0300c20c */ /* 0x040fe40003f45320 */
[----:B------:R-:W-:Y:S02]  /*4930*/  @!P4 ISETP.NE.AND.EX P3, PT, R3, RZ, PT, P3 ;  /* 0x000000ff0300c20c */ /* 0x000fe40003f65330 */
[----:B------:R-:W-:Y:S02]  /*4940*/  SEL R64, R149, R64, P1 ;  /* 0x0000004095407207 */ /* 0x000fe40000800000 */
[----:B------:R-:W-:Y:S02]  /*4950*/  SEL R65, R142, R65, P1 ;  /* 0x000000418e417207 */ /* 0x000fe40000800000 */
[----:B0-----:R-:W-:-:S02]  /*4960*/  @!P4 FSEL R138, R31, RZ, P2 ;  /* 0x000000ff1f8ac208 */ /* 0x001fc40001000000 */
        /* <DEDUP_REMOVED lines=8> */
.L_x_10071:
[----:B------:R-:W-:Y:S05]  /*49f0*/  BSYNC B0 ;  /* 0x0000000000007941 */ /* 0x000fea0003800000 */
.L_x_10070:
        /* <DEDUP_REMOVED lines=10> */
.L_x_10073:
[----:B------:R-:W-:Y:S05]  /*4aa0*/  BSYNC B0 ;  /* 0x0000000000007941 */ /* 0x000fea0003800000 */
.L_x_10072:
        /* <DEDUP_REMOVED lines=8> */
.L_x_10075:
[----:B------:R-:W-:Y:S05]  /*4b30*/  BSYNC B0 ;  /* 0x0000000000007941 */ /* 0x000fea0003800000 */
.L_x_10074:
[----:B------:R-:W-:Y:S01]  /*4b40*/  BSSY B0, `(.L_x_10076) ;  /* 0x000000c000007945 */ /* 0x000fe20003800000 */
[----:B------:R-:W-:Y:S02]  /*4b50*/  SEL R66, R137, R66, P1 ;  /* 0x0000004289427207 */ /* 0x000fe40000800000 */
[----:B------:R-:W-:Y:S01]  /*4b60*/  SEL R67, R138, R67, P1 ;  /* 0x000000438a437207 */ /* 0x000fe20000800000 */
[----:B------:R-:W-:Y:S06]  /*4b70*/  @!P5 BRA `(.L_x_10077) ;  /* 0x000000000020d947 */ /* 0x000fec0003800000 */
        /* <DEDUP_REMOVED lines=8> */
.L_x_10077:
[----:B------:R-:W-:Y:S05]  /*4c00*/  BSYNC B0 ;  /* 0x0000000000007941 */ /* 0x000fea0003800000 */
.L_x_10076:
[----:B------:R-:W0:Y:S01]  /*4c10*/  @P0 LDC.64 R136, c[0x0][0x308] ;  /* 0x0000c200ff880b82 */ /* 0x000e220000000a00 */
[----:B------:R-:W-:Y:S02]  /*4c20*/  @P0 IADD3 R5, R5, 0x500, RZ ;  /* 0x0000050005050810 */ /* 0x000fe40007ffe0ff */
[----:B------:R-:W-:Y:S02]  /*4c30*/  IADD3 R212, R212, UR14, RZ ;  /* 0x0000000ed4d47c10 */ /* 0x000fe4000fffe0ff */
[----:B------:R-:W-:-:S03]  /*4c40*/  SEL R238, RZ, 0x1, P6 ;  /* 0x00000001ffee7807 */ /* 0x000fc60003000000 */
[----:B------:R-:W1:Y:S01]  /*4c50*/  @P5 LDC.64 R2, c[0x0][0x2f8] ;  /* 0x0000be00ff025b82 */ /* 0x000e620000000a00 */
[----:B0-----:R-:W-:-:S05]  /*4c60*/  @P0 IMAD.WIDE.U32 R136, R5, 0x10, R136 ;  /* 0x0000001005880825 */ /* 0x001fca00078e0088 */
[----:B------:R0:W-:Y:S01]  /*4c70*/  @P0 STG.E.128 desc[UR4][R136.64], R64 ;  /* 0x0000004088000986 */ /* 0x0001e2000c101d04 */
[----:B------:R-:W-:Y:S01]  /*4c80*/  ISETP.GE.AND P0, PT, R212, UR15, PT ;  /* 0x0000000fd4007c0c */ /* 0x000fe2000bf06270 */
[----:B-1----:R-:W-:-:S05]  /*4c90*/  @P5 IMAD.WIDE.U32 R2, R143, 0x10, R2 ;  /* 0x000000108f025825 */ /* 0x002fca00078e0002 */
[----:B------:R0:W-:Y:S07]  /*4ca0*/  @P5 STG.E.128 desc[UR4][R2.64], R76 ;  /* 0x0000004c02005986 */ /* 0x0001ee000c101d04 */
[----:B------:R-:W-:Y:S05]  /*4cb0*/  @!P0 BRA `(.L_x_10078) ;  /* 0xffffffbc00a08947 */ /* 0x000fea000383ffff */
.L_x_9967:
[----:B------:R-:W1:Y:S01]  /*4cc0*/  S2R R9, SR_TID.X ;  /* 0x0000000000097919 */ /* 0x000e620000002100 */
[----:B------:R-:W1:Y:S08]  /*4cd0*/  S2UR UR6, SR_CTAID.X ;  /* 0x00000000000679c3 */ /* 0x000e700000002500 */
[----:B0-----:R-:W0:Y:S08]  /*4ce0*/  LDC.64 R2, c[0x0][0x2d0] ;  /* 0x0000b400ff027b82 */ /* 0x001e300000000a00 */
[----:B------:R-:W2:Y:S08]  /*4cf0*/  LDC.64 R4, c[0x0][0x2d8] ;  /* 0x0000b600ff047b82 */ /* 0x000eb00000000a00 */
[----:B------:R-:W3:Y:S01]  /*4d00*/  LDC.64 R6, c[0x0][0x2f0] ;  /* 0x0000bc00ff067b82 */ /* 0x000ee20000000a00 */
[C---:B-1----:R-:W-:Y:S01]  /*4d10*/  LEA.HI R0, R9.reuse, UR6, RZ, 0x18 ;  /* 0x0000000609007c11 */ /* 0x042fe2000f8fc0ff */
[----:B------:R-:W-:Y:S01]  /*4d20*/  ULDC UR6, c[0x0][0x218] ;  /* 0x0000860000067ab9 */ /* 0x000fe20000000800 */
[----:B------:R-:W-:-:S03]  /*4d30*/  LOP3.LUT R9, R9, 0xff, RZ, 0xc0, !PT ;  /* 0x000000ff09097812 */ /* 0x000fc600078ec0ff */
[----:B------:R-:W-:-:S05]  /*4d40*/  IMAD R0, R0, UR6, RZ ;  /* 0x0000000600007c24 */ /* 0x000fca000f8e02ff */
[----:B------:R-:W-:-:S05]  /*4d50*/  LEA.HI R9, R0, R9, RZ, 0x1e ;  /* 0x0000000900097211 */ /* 0x000fca00078ff0ff */
[----:B0-----:R-:W-:-:S04]  /*4d60*/  IMAD.WIDE.U32 R2, R9, 0x10, R2 ;  /* 0x0000001009027825 */ /* 0x001fc800078e0002 */
        /* <DEDUP_REMOVED lines=21> */
.L_x_9971:
[----:B------:R-:W-:Y:S01]  /*4ec0*/  HFMA2.MMA R148, -RZ, RZ, 0, 9.5367431640625e-07 ;  /* 0x00000010ff947435 */ /* 0x000fe200000001ff */
[----:B------:R-:W-:Y:S02]  /*4ed0*/  MOV R149, R138 ;  /* 0x0000008a00957202 */ /* 0x000fe40000000f00 */
[----:B------:R-:W-:Y:S02]  /*4ee0*/  MOV R151, 0x1f ;  /* 0x0000001f00977802 */ /* 0x000fe40000000f00 */
[----:B------:R-:W-:-:S07]  /*4ef0*/  MOV R146, 0xffffffff ;  /* 0xffffffff00927802 */ /* 0x000fce0000000f00 */
[----:B-----5:R-:W-:Y:S05]  /*4f00*/  WARPSYNC.COLLECTIVE R146, `(.L_x_10079) ;  /* 0x0000000092087348 */ /* 0x020fea0003c00000 */
[----:B------:R0:W1:Y:S02]  /*4f10*/  SHFL.DOWN P1, R147, R149, R148, R151 ;  /* 0x0800009495937389 */ /* 0x0000640000020097 */
[----:B01---5:R-:W-:Y:S01]  /*4f20*/  ENDCOLLECTIVE ;  /* 0x000000000000791b */ /* 0x023fe20003800000 */
.L_x_10079:
[----:B------:R-:W-:Y:S02]  /*4f30*/  MOV R149, R139 ;  /* 0x0000008b00957202 */ /* 0x000fe40000000f00 */
[----:B------:R-:W-:-:S07]  /*4f40*/  MOV R141, R147 ;  /* 0x00000093008d7202 */ /* 0x000fce0000000f00 */
[----:B------:R-:W-:Y:S05]  /*4f50*/  WARPSYNC.COLLECTIVE R146, `(.L_x_10080) ;  /* 0x0000000092087348 */ /* 0x000fea0003c00000 */
[----:B------:R0:W1:Y:S02]  /*4f60*/  SHFL.DOWN P1, R147, R149, R148, R151 ;  /* 0x0800009495937389 */ /* 0x0000640000020097 */
[----:B01----:R-:W-:Y:S01]  /*4f70*/  ENDCOLLECTIVE ;  /* 0x000000000000791b */ /* 0x003fe20003800000 */
.L_x_10080:
[----:B------:R-:W-:Y:S01]  /*4f80*/  FADD.FTZ R141, R141, R138 ;  /* 0x0000008a8d8d7221 */ /* 0x000fe20000010000 */
[----:B------:R-:W-:-:S04]  /*4f90*/  HFMA2.MMA R148, -RZ, RZ, 0, 4.76837158203125e-07 ;  /* 0x00000008ff947435 */ /* 0x000fc800000001ff */
[----:B------:R-:W-:Y:S02]  /*4fa0*/  MOV R149, R141 ;  /* 0x0000008d00957202 */ /* 0x000fe40000000f00 */
[----:B------:R-:W-:-:S07]  /*4fb0*/  MOV R140, R147 ;  /* 0x00000093008c7202 */ /* 0x000fce0000000f00 */
[----:B------:R-:W-:Y:S05]  /*4fc0*/  WARPSYNC.COLLECTIVE R146, `(.L_x_10081) ;  /* 0x0000000092087348 */ /* 0x000fea0003c00000 */
[----:B------:R0:W1:Y:S02]  /*4fd0*/  SHFL.DOWN P1, R147, R149, R148, R151 ;  /* 0x0800009495937389 */ /* 0x0000640000020097 */
[----:B01----:R-:W-:Y:S01]  /*4fe0*/  ENDCOLLECTIVE ;  /* 0x000000000000791b */ /* 0x003fe20003800000 */
.L_x_10081:
[----:B------:R-:W-:-:S05]  /*4ff0*/  FADD.FTZ R140, R140, R139 ;  /* 0x0000008b8c8c7221 */ /* 0x000fca0000010000 */
[----:B------:R-:W-:Y:S02]  /*5000*/  MOV R149, R140 ;  /* 0x0000008c00957202 */ /* 0x000fe40000000f00 */
[----:B------:R-:W-:-:S07]  /*5010*/  MOV R142, R147 ;  /* 0x00000093008e7202 */ /* 0x000fce0000000f00 */
[----:B------:R-:W-:Y:S05]  /*5020*/  WARPSYNC.COLLECTIVE R146, `(.L_x_10082) ;  /* 0x0000000092087348 */ /* 0x000fea0003c00000 */
[----:B------:R0:W1:Y:S02]  /*5030*/  SHFL.DOWN P1, R147, R149, R148, R151 ;  /* 0x0800009495937389 */ /* 0x0000640000020097 */
[----:B01----:R-:W-:Y:S01]  /*5040*/  ENDCOLLECTIVE ;  /* 0x000000000000791b */ /* 0x003fe20003800000 */
.L_x_10082:
[----:B------:R-:W-:Y:S01]  /*5050*/  FADD.FTZ R142, R141, R142 ;  /* 0x0000008e8d8e7221 */ /* 0x000fe20000010000 */
[----:B------:R-:W-:-:S04]  /*5060*/  HFMA2.MMA R148, -RZ, RZ, 0, 2.384185791015625e-07 ;  /* 0x00000004ff947435 */ /* 0x000fc800000001ff */
[----:B------:R-:W-:Y:S02]  /*5070*/  MOV R149, R142 ;  /* 0x0000008e00957202 */ /* 0x000fe40000000f00 */
[----:B------:R-:W-:-:S07]  /*5080*/  MOV R143, R147 ;  /* 0x00000093008f7202 */ /* 0x000fce0000000f00 */
[----:B------:R-:W-:Y:S05]  /*5090*/  WARPSYNC.COLLECTIVE R146, `(.L_x_10083) ;  /* 0x0000000092087348 */ /* 0x000fea0003c00000 */
[----:B------:R0:W1:Y:S02]  /*50a0*/  SHFL.DOWN P1, R147, R149, R148, R151 ;  /* 0x0800009495937389 */ /* 0x0000640000020097 */
[----:B01----:R-:W-:Y:S01]  /*50b0*/  ENDCOLLECTIVE ;  /* 0x000000000000791b */ /* 0x003fe20003800000 */
.L_x_10083:
[----:B------:R-:W-:-:S05]  /*50c0*/  FADD.FTZ R143, R140, R143 ;  /* 0x0000008f8c8f7221 */ /* 0x000fca0000010000 */
[----:B------:R-:W-:Y:S02]  /*50d0*/  MOV R149, R143 ;  /* 0x0000008f00957202 */ /* 0x000fe40000000f00 */
[----:B------:R-:W-:-:S07]  /*50e0*/  MOV R145, R147 ;  /* 0x0000009300917202 */ /* 0x000fce0000000f00 */
[----:B------:R-:W-:Y:S05]  /*50f0*/  WARPSYNC.COLLECTIVE R146, `(.L_x_10084) ;  /* 0x0000000092087348 */ /* 0x000fea0003c00000 */
[----:B------:R0:W1:Y:S02]  /*5100*/  SHFL.DOWN P1, R147, R149, R148, R151 ;  /* 0x0800009495937389 */ /* 0x0000640000020097 */
[----:B01----:R-:W-:Y:S01]  /*5110*/  ENDCOLLECTIVE ;  /* 0x000000000000791b */ /* 0x003fe20003800000 */
.L_x_10084:
[----:B------:R-:W-:Y:S01]  /*5120*/  FADD.FTZ R145, R142, R145 ;  /* 0x000000918e917221 */ /* 0x000fe20000010000 */
[----:B------:R-:W-:-:S04]  /*5130*/  HFMA2.MMA R148, -RZ, RZ, 0, 1.1920928955078125e-07 ;  /* 0x00000002ff947435 */ /* 0x000fc800000001ff */
[----:B------:R-:W-:Y:S02]  /*5140*/  MOV R149, R145 ;  /* 0x0000009100957202 */ /* 0x000fe40000000f00 */
[----:B------:R-:W-:-:S07]  /*5150*/  MOV R144, R147 ;  /* 0x0000009300907202 */ /* 0x000fce0000000f00 */
[----:B------:R-:W-:Y:S05]  /*5160*/  WARPSYNC.COLLECTIVE R146, `(.L_x_10085) ;  /* 0x0000000092087348 */ /* 0x000fea0003c00000 */
[----:B------:R0:W1:Y:S02]  /*5170*/  SHFL.DOWN P1, R147, R149, R148, R151 ;  /* 0x0800009495937389 */ /* 0x0000640000020097 */
[----:B01----:R-:W-:Y:S01]  /*5180*/  ENDCOLLECTIVE ;  /* 0x000000000000791b */ /* 0x003fe20003800000 */
.L_x_10085:
[----:B------:R-:W-:-:S05]  /*5190*/  FADD.FTZ R144, R143, R144 ;  /* 0x000000908f907221 */ /* 0x000fca0000010000 */
[----:B------:R-:W-:Y:S02]  /*51a0*/  MOV R149, R144 ;  /* 0x0000009000957202 */ /* 0x000fe40000000f00 */
[----:B------:R-:W-:-:S07]  /*51b0*/  MOV R138, R147 ;  /* 0x00000093008a7202 */ /* 0x000fce0000000f00 */
[----:B------:R-:W-:Y:S05]  /*51c0*/  WARPSYNC.COLLECTIVE R146, `(.L_x_10086) ;  /* 0x0000000092087348 */ /* 0x000fea0003c00000 */
[----:B------:R0:W1:Y:S02]  /*51d0*/  SHFL.DOWN P1, R147, R149, R148, R151 ;  /* 0x0800009495937389 */ /* 0x0000640000020097 */
[----:B01----:R-:W-:Y:S01]  /*51e0*/  ENDCOLLECTIVE ;  /* 0x000000000000791b */ /* 0x003fe20003800000 */
.L_x_10086:
[----:B------:R-:W-:Y:S01]  /*51f0*/  FADD.FTZ R138, R145, R138 ;  /* 0x0000008a918a7221 */ /* 0x000fe20000010000 */
[----:B------:R-:W-:-:S04]  /*5200*/  HFMA2.MMA R148, -RZ, RZ, 0, 5.9604644775390625e-08 ;  /* 0x00000001ff947435 */ /* 0x000fc800000001ff */
[----:B------:R-:W-:Y:S02]  /*5210*/  MOV R149, R138 ;  /* 0x0000008a00957202 */ /* 0x000fe40000000f00 */
[----:B------:R-:W-:-:S07]  /*5220*/  MOV R139, R147 ;  /* 0x00000093008b7202 */ /* 0x000fce0000000f00 */
[----:B------:R-:W-:Y:S05]  /*5230*/  WARPSYNC.COLLECTIVE R146, `(.L_x_10087) ;  /* 0x0000000092087348 */ /* 0x000fea0003c00000 */
[----:B------:R0:W1:Y:S02]  /*5240*/  SHFL.DOWN P1, R147, R149, R148, R151 ;  /* 0x0800009495937389 */ /* 0x0000640000020097 */
[----:B01----:R-:W-:Y:S01]  /*5250*/  ENDCOLLECTIVE ;  /* 0x000000000000791b */ /* 0x003fe20003800000 */
.L_x_10087:
[----:B------:R-:W-:-:S05]  /*5260*/  FADD.FTZ R139, R144, R139 ;  /* 0x0000008b908b7221 */ /* 0x000fca0000010000 */
[----:B------:R-:W-:Y:S02]  /*5270*/  MOV R149, R139 ;  /* 0x0000008b00957202 */ /* 0x000fe40000000f00 */
[----:B------:R-:W-:-:S07]  /*5280*/  MOV R141, R147 ;  /* 0x00000093008d7202 */ /* 0x000fce0000000f00 */
[----:B------:R-:W-:Y:S05]  /*5290*/  WARPSYNC.COLLECTIVE R146, `(.L_x_10088) ;  /* 0x0000000092087348 */ /* 0x000fea0003c00000 */
[----:B------:R0:W1:Y:S02]  /*52a0*/  SHFL.DOWN P1, R147, R149, R148, R151 ;  /* 0x0800009495937389 */ /* 0x0000640000020097 */
[----:B01----:R-:W-:Y:S01]  /*52b0*/  ENDCOLLECTIVE ;  /* 0x000000000000791b */ /* 0x003fe20003800000 */
.L_x_10088:
[----:B------:R-:W-:Y:S01]  /*52c0*/  MOV R140, R147 ;  /* 0x00000093008c7202 */ /* 0x000fe20000000f00 */
[----:B------:R-:W-:Y:S06]  /*52d0*/  BRA `(.L_x_10089) ;  /* 0xffffffcc00707947 */ /* 0x000fec000383ffff */
.L_x_10090:
        /* <DEDUP_REMOVED lines=10> */
.L_x_11438:


//--------------------- .text._ZN10layer_norm13ln_bwd_kernelINS_13Kernel_traitsIfffffjLj6144ELj1ELj1ELj8ELj16ENS_18Kernel_traits_baseILj6144EfffffjLj256EEEEELb0ELb0ELb0ELb0EEEvNS_9BwdParamsE --------------------------
	.section	.text._ZN10layer_norm13ln_bwd_kernelINS_13Kernel_traitsIfffffjLj6144ELj1ELj1ELj8ELj16ENS_18Kernel_traits_baseILj6144EfffffjLj256EEEEELb0ELb0ELb0ELb0EEEvNS_9BwdParamsE,"ax",@progbits
	.align	128
        .global         _ZN10layer_norm13ln_bwd_kernelINS_13Kernel_traitsIfffffjLj6144ELj1ELj1ELj8ELj16ENS_18Kernel_traits_baseILj6144EfffffjLj256EEEEELb0ELb0ELb0ELb0EEEvNS_9BwdParamsE
        .type           _ZN10layer_norm13ln_bwd_kernelINS_13Kernel_traitsIfffffjLj6144ELj1ELj1ELj8ELj16ENS_18Kernel_traits_baseILj6144EfffffjLj256EEEEELb0ELb0ELb0ELb0EEEvNS_9BwdParamsE,@function
        .size           _ZN10layer_norm13ln_bwd_kernelINS_13Kernel_traitsIfffffjLj6144ELj1ELj1ELj8ELj16ENS_18Kernel_traits_baseILj6144EfffffjLj256EEEEELb0ELb0ELb0ELb0EEEvNS_9BwdParamsE,(.L_x_11439 - _ZN10layer_norm13ln_bwd_kernelINS_13Kernel_traitsIfffffjLj6144ELj1ELj1ELj8ELj16ENS_18Kernel_traits_baseILj6144EfffffjLj256EEEEELb0ELb0ELb0ELb0EEEvNS_9BwdParamsE)
        .other          _ZN10layer_norm13ln_bwd_kernelINS_13Kernel_traitsIfffffjLj6144ELj1ELj1ELj8ELj16ENS_18Kernel_traits_baseILj6144EfffffjLj256EEEEELb0ELb0ELb0ELb0EEEvNS_9BwdParamsE,@"STO_CUDA_ENTRY STV_DEFAULT"
_ZN10layer_norm13ln_bwd_kernelINS_13Kernel_traitsIfffffjLj6144ELj1ELj1ELj8ELj16ENS_18Kernel_traits_baseILj6144EfffffjLj256EEEEELb0ELb0ELb0ELb0EEEvNS_9BwdParamsE:
.text._ZN10layer_norm13ln_bwd_kernelINS_13Kernel_traitsIfffffjLj6144ELj1ELj1ELj8ELj16ENS_18Kernel_traits_baseILj6144EfffffjLj256EEEEELb0ELb0ELb0ELb0EEEvNS_9BwdParamsE:
        /* <DEDUP_REMOVED lines=25> */
[----:B------:R-:W-:Y:S02]  /*0190*/  CS2R R72, SRZ ;  /* 0x0000000000487805 */ /* 0x000fe4000001ff00 */
[----:B------:R-:W-:Y:S01]  /*01a0*/  P2R R168, PR, RZ, 0x2 ;  /* 0x00000002ffa87803 */ /* 0x000fe20000000000 */
[----:B------:R-:W0:Y:S01]  /*01b0*/  @P1 LDC.64 R2, c[0x0][0x260] ;  /* 0x00009800ff021b82 */ /* 0x000e220000000a00 */
[----:B------:R-:W-:-:S07]  /*01c0*/  P2R R167, PR, RZ, 0x1 ;  /* 0x00000001ffa77803 */ /* 0x000fce0000000000 */
[----:B------:R-:W2:Y:S08]  /*01d0*/  @P5 LDC.64 R4, c[0x0][0x260] ;  /* 0x00009800ff045b82 */ /* 0x000eb00000000a00 */
[----:B------:R-:W3:Y:S08]  /*01e0*/  @P4 LDC.64 R8, c[0x0][0x260] ;  /* 0x00009800ff084b82 */ /* 0x000ef00000000a00 */
[----:B------:R-:W4:Y:S01]  /*01f0*/  @P3 LDC.64 R10, c[0x0][0x260] ;  /* 0x00009800ff0a3b82 */ /* 0x000f220000000a00 */
[C---:B0-----:R-:W-:Y:S01]  /*0200*/  @P1 IMAD.WIDE.U32 R2, R17.reuse, 0x10, R2 ;  /* 0x0000001011021825 */ /* 0x041fe200078e0002 */
[----:B------:R-:W-:-:S04]  /*0210*/  @P1 LOP3.LUT R17, R17, 0x100, RZ, 0xfc, !PT ;  /* 0x0000010011111812 */ /* 0x000fc800078efcff */
[----:B------:R1:W5:Y:S02]  /*0220*/  @P1 LDG.E.128 R96, desc[UR4][R2.64] ;  /* 0x0000000402601981 */ /* 0x000364000c1e1d00 */
[----:B------:R-:W0:Y:S01]  /*0230*/  @P2 LDC.64 R12, c[0x0][0x260] ;  /* 0x00009800ff0c2b82 */ /* 0x000e220000000a00 */
[C---:B--2---:R-:W-:Y:S01]  /*0240*/  @P5 IMAD.WIDE.U32 R6, R17.reuse, 0x10, R4 ;  /* 0x0000001011065825 */ /* 0x044fe200078e0004 */
[----:B------:R-:W-:-:S04]  /*0250*/  @P5 IADD3 R17, R17, 0x100, RZ ;  /* 0x0000010011115810 */ /* 0x000fc80007ffe0ff */
[----:B------:R2:W5:Y:S01]  /*0260*/  @P5 LDG.E.128 R92, desc[UR4][R6.64] ;  /* 0x00000004065c5981 */ /* 0x000562000c1e1d00 */
[C---:B---3--:R-:W-:Y:S01]  /*0270*/  @P4 IMAD.WIDE.U32 R8, R17.reuse, 0x10, R8 ;  /* 0x0000001011084825 */ /* 0x048fe200078e0008 */
[----:B------:R-:W-:Y:S01]  /*0280*/  @P4 IADD3 R17, R17, 0x100, RZ ;  /* 0x0000010011114810 */ /* 0x000fe20007ffe0ff */
[----:B------:R-:W3:Y:S03]  /*0290*/  @P0 LDC.64 R14, c[0x0][0x260] ;  /* 0x00009800ff0e0b82 */ /* 0x000ee60000000a00 */
[----:B------:R2:W5:Y:S01]  /*02a0*/  @P4 LDG.E.128 R88, desc[UR4][R8.64] ;  /* 0x0000000408584981 */ /* 0x000562000c1e1d00 */
[C---:B----4-:R-:W-:Y:S01]  /*02b0*/  @P3 IMAD.WIDE.U32 R10, R17.reuse, 0x10, R10 ;  /* 0x00000010110a3825 */ /* 0x050fe200078e000a */
[----:B------:R-:W-:-:S04]  /*02c0*/  @P3 IADD3 R17, R17, 0x100, RZ ;  /* 0x0000010011113810 */ /* 0x000fc80007ffe0ff */
[----:B------:R2:W5:Y:S01]  /*02d0*/  @P3 LDG.E.128 R84, desc[UR4][R10.64] ;  /* 0x000000040a543981 */ /* 0x000562000c1e1d00 */
[C---:B0-----:R-:W-:Y:S01]  /*02e0*/  @P2 IMAD.WIDE.U32 R12, R17.reuse, 0x10, R12 ;  /* 0x00000010110c2825 */ /* 0x041fe200078e000c */
[----:B------:R-:W-:-:S04]  /*02f0*/  @P2 IADD3 R17, R17, 0x100, RZ ;  /* 0x0000010011112810 */ /* 0x000fc80007ffe0ff */
[----:B------:R2:W5:Y:S01]  /*0300*/  @P2 LDG.E.128 R80, desc[UR4][R12.64] ;  /* 0x000000040c502981 */ /* 0x000562000c1e1d00 */
[----:B-1----:R-:W-:Y:S01]  /*0310*/  LEA.HI R2, R170, UR6, RZ, 0x18 ;  /* 0x00000006aa027c11 */ /* 0x002fe2000f8fc0ff */
[----:B---3--:R-:W-:-:S05]  /*0320*/  @P0 IMAD.WIDE.U32 R4, R17, 0x10, R14 ;  /* 0x0000001011040825 */ /* 0x008fca00078e000e */
        /* <DEDUP_REMOVED lines=31> */
[----:B------:R-:W-:-:S13]  /*0520*/  ISETP.NE.AND.EX P1, PT, RZ, UR7, PT, P1 ;  /* 0x00000007ff007c0c */ /* 0x000fda000bf25310 */
.L_x_10117:
[----:B01234-:R-:W1:Y:S01]  /*0530*/  LDC.64 R104, c[0x0][0x250] ;  /* 0x00009400ff687b82 */ /* 0x01fe620000000a00 */
[----:B------:R-:W-:Y:S02]  /*0540*/  SHF.R.S32.HI R0, RZ, 0x1f, R2 ;  /* 0x0000001fff007819 */ /* 0x000fe40000011402 */
[----:B------:R-:W-:Y:S02]  /*0550*/  ISETP.NE.AND P6, PT, R168, RZ, PT ;  /* 0x000000ffa800720c */ /* 0x000fe40003fc5270 */
[----:B-----5:R-:W-:-:S03]  /*0560*/  MOV R114, 0x3f800000 ;  /* 0x3f80000000727802 */ /* 0x020fc60000000f00 */
[----:B------:R-:W2:Y:S08]  /*0570*/  LDC.64 R106, c[0x0][0x258] ;  /* 0x00009600ff6a7b82 */ /* 0x000eb00000000a00 */
[----:B------:R-:W3:Y:S01]  /*0580*/  @P1 LDC.64 R108, c[0x0][0x270] ;  /* 0x00009c00ff6c1b82 */ /* 0x000ee20000000a00 */
[----:B-1----:R-:W-:-:S05]  /*0590*/  IMAD.WIDE R104, R2, 0x4, R104 ;  /* 0x0000000402687825 */ /* 0x002fca00078e0268 */
[----:B-----5:R-:W5:Y:S01]  /*05a0*/  LDG.E R163, desc[UR4][R104.64] ;  /* 0x0000000468a37981 */ /* 0x020f62000c1e1900 */
[----:B--2---:R-:W-:-:S05]  /*05b0*/  IMAD.WIDE R106, R2, 0x4, R106 ;  /* 0x00000004026a7825 */ /* 0x004fca00078e026a */
[----:B------:R-:W5:Y:S01]  /*05c0*/  LDG.E R138, desc[UR4][R106.64] ;  /* 0x000000046a8a7981 */ /* 0x000f62000c1e1900 */
[----:B------:R-:W-:Y:S02]  /*05d0*/  MOV R113, UR13 ;  /* 0x0000000d00717c02 */ /* 0x000fe40008000f00 */
[----:B---3--:R-:W-:-:S04]  /*05e0*/  @P1 LEA R108, P0, R2, R108, 0x2 ;  /* 0x0000006c026c1211 */ /* 0x008fc800078010ff */
[C---:B------:R-:W-:Y:S01]  /*05f0*/  @P1 LEA.HI.X R109, R2.reuse, R109, R0, 0x2, P0 ;  /* 0x0000006d026d1211 */ /* 0x040fe200000f1400 */
[----:B------:R-:W-:Y:S01]  /*0600*/  IMAD R0, R2, R113, RZ ;  /* 0x0000007102007224 */ /* 0x000fe200078e02ff */
[----:B------:R-:W-:Y:S01]  /*0610*/  LOP3.LUT R112, R170, 0xff, RZ, 0xc0, !PT ;  /* 0x000000ffaa707812 */ /* 0x000fe200078ec0ff */
[----:B------:R-:W-:Y:S01]  /*0620*/  BSSY B0, `(.L_x_10092) ;  /* 0x0000033000007945 */ /* 0x000fe20003800000 */
[----:B------:R-:W-:Y:S01]  /*0630*/  MOV R165, RZ ;  /* 0x000000ff00a57202 */ /* 0x000fe20000000f00 */
[----:B------:R1:W5:Y:S01]  /*0640*/  @P1 LDG.E R114, desc[UR4][R108.64] ;  /* 0x000000046c721981 */ /* 0x000362000c1e1900 */
[----:B------:R-:W-:-:S04]  /*0650*/  SHF.R.S32.HI R111, RZ, 0x1f, R0 ;  /* 0x0000001fff6f7819 */ /* 0x000fc80000011400 */
[----:B------:R-:W-:-:S04]  /*0660*/  LEA.HI R111, R111, R0, RZ, 0x2 ;  /* 0x000000006f6f7211 */ /* 0x000fc800078f10ff */
[----:B------:R-:W-:Y:S02]  /*0670*/  LEA.HI.SX32 R0, R111, R112, 0x1e ;  /* 0x000000706f007211 */ /* 0x000fe400078ff2ff */
[----:B------:R-:W-:Y:S02]  /*0680*/  MOV R166, RZ ;  /* 0x000000ff00a67202 */ /* 0x000fe40000000f00 */
[----:B-1----:R-:W-:Y:S01]  /*0690*/  MOV R108, R0 ;  /* 0x00000000006c7202 */ /* 0x002fe20000000f00 */
[----:B------:R-:W-:Y:S06]  /*06a0*/  @!P6 BRA `(.L_x_10093) ;  /* 0x0000000000a8e947 */ /* 0x000fec0003800000 */
[----:B------:R-:W-:Y:S01]  /*06b0*/  ISETP.NE.U32.AND P0, PT, RZ, UR8, PT ;  /* 0x00000008ff007c0c */ /* 0x000fe2000bf05070 */
[----:B------:R-:W1:Y:S03]  /*06c0*/  LDC.64 R104, c[0x0][0x2b8] ;  /* 0x0000ae00ff687b82 */ /* 0x000e660000000a00 */
[----:B------:R-:W-:-:S13]  /*06d0*/  ISETP.NE.AND.EX P0, PT, RZ, UR9, PT, P0 ;  /* 0x00000009ff007c0c */ /* 0x000fda000bf05300 */
[----:B------:R-:W-:-:S04]  /*06e0*/  @P0 LEA R172, P6, R0, UR8, 0x4 ;  /* 0x0000000800ac0c11 */ /* 0x000fc8000f8c20ff */
[----:B------:R-:W-:-:S05]  /*06f0*/  @P0 LEA.HI.X R173, R0, UR9, RZ, 0x4, P6 ;  /* 0x0000000900ad0c11 */ /* 0x000fca000b0f24ff */
[----:B------:R2:W5:Y:S01]  /*0700*/  @P0 LDG.E.128 R24, desc[UR4][R172.64] ;  /* 0x00000004ac180981 */ /* 0x000562000c1e1d00 */
[C---:B------:R-:W-:Y:S01]  /*0710*/  LEA R108, P0, R0.reuse, UR10, 0x4 ;  /* 0x0000000a006c7c11 */ /* 0x040fe2000f8020ff */
[----:B-1----:R-:W-:-:S03]  /*0720*/  IMAD.WIDE.U32 R104, R0, 0x10, R104 ;  /* 0x0000001000687825 */ /* 0x002fc600078e0068 */
[----:B------:R-:W-:Y:S02]  /*0730*/  LEA.HI.X R109, R0, UR11, RZ, 0x4, P0 ;  /* 0x0000000b006d7c11 */ /* 0x000fe400080f24ff */
[----:B0-----:R-:W-:Y:S01]  /*0740*/  ISETP.NE.AND P0, PT, R169, RZ, PT ;  /* 0x000000ffa900720c */ /* 0x001fe20003f05270 */
[----:B------:R-:W3:Y:S03]  /*0750*/  LDG.E.128 R104, desc[UR4][R104.64] ;  /* 0x0000000468687981 */ /* 0x000ee6000c1e1d00 */
[----:B-----5:R-:W-:Y:S01]  /*0760*/  FSEL R3, R163, RZ, !P0 ;  /* 0x000000ffa3037208 */ /* 0x020fe20004000000 */
[----:B------:R-:W4:Y:S04]  /*0770*/  LDG.E.128 R108, desc[UR4][R108.64] ;  /* 0x000000046c6c7981 */ /* 0x000f28000c1e1d00 */
[C---:B----4-:R-:W-:Y:S01]  /*0780*/  FADD.FTZ R145, -R3.reuse, R108 ;  /* 0x0000006c03917221 */ /* 0x050fe20000010100 */
        /* <DEDUP_REMOVED lines=27> */
[----:B--2---:R-:W-:-:S07]  /*0940*/  IADD3 R108, R0, 0x100, RZ ;  /* 0x00000100006c7810 */ /* 0x004fce0007ffe0ff */
.L_x_10093:
[----:B------:R-:W-:Y:S05]  /*0950*/  BSYNC B0 ;  /* 0x0000000000007941 */ /* 0x000fea0003800000 */
.L_x_10092:
[----:B------:R-:W-:Y:S04]  /*0960*/  BSSY B0, `(.L_x_10094) ;  /* 0x000002c000007945 */ /* 0x000fe80003800000 */
[----:B------:R-:W-:Y:S05]  /*0970*/  @!P5 BRA `(.L_x_10095) ;  /* 0x0000000000a8d947 */ /* 0x000fea0003800000 */
[----:B------:R-:W-:Y:S01]  /*0980*/  ISETP.NE.U32.AND P0, PT, RZ, UR8, PT ;  /* 0x00000008ff007c0c */ /* 0x000fe2000bf05070 */
[----:B------:R-:W1:Y:S03]  /*0990*/  LDC.64 R110, c[0x0][0x2b8] ;  /* 0x0000ae00ff6e7b82 */ /* 0x000e660000000a00 */
[----:B------:R-:W-:-:S13]  /*09a0*/  ISETP.NE.AND.EX P0, PT, RZ, UR9, PT, P0 ;  /* 0x00000009ff007c0c */ /* 0x000fda000bf05300 */
[----:B------:R-:W-:-:S04]  /*09b0*/  @P0 LEA R128, P6, R108, UR8, 0x4 ;  /* 0x000000086c800c11 */ /* 0x000fc8000f8c20ff */
[----:B------:R-:W-:-:S05]  /*09c0*/  @P0 LEA.HI.X R129, R108, UR9, RZ, 0x4, P6 ;  /* 0x000000096c810c11 */ /* 0x000fca000b0f24ff */
[----:B------:R2:W5:Y:S01]  /*09d0*/  @P0 LDG.E.128 R20, desc[UR4][R128.64] ;  /* 0x0000000480140981 */ /* 0x000562000c1e1d00 */
[----:B------:R-:W-:-:S04]  /*09e0*/  LEA R172, P0, R108, UR10, 0x4 ;  /* 0x0000000a6cac7c11 */ /* 0x000fc8000f8020ff */
[----:B------:R-:W-:Y:S02]  /*09f0*/  LEA.HI.X R173, R108, UR11, RZ, 0x4, P0 ;  /* 0x0000000b6cad7c11 */ /* 0x000fe400080f24ff */
[----:B0-----:R-:W-:-:S03]  /*0a00*/  ISETP.NE.AND P0, PT, R169, RZ, PT ;  /* 0x000000ffa900720c */ /* 0x001fc60003f05270 */
[----:B------:R-:W3:Y:S01]  /*0a10*/  LDG.E.128 R104, desc[UR4][R172.64] ;  /* 0x00000004ac687981 */ /* 0x000ee2000c1e1d00 */
[----:B-----5:R-:W-:Y:S01]  /*0a20*/  FSEL R159, R163, RZ, !P0 ;  /* 0x000000ffa39f7208 */ /* 0x020fe20004000000 */
[----:B-1----:R-:W-:-:S04]  /*0a30*/  IMAD.WIDE.U32 R110, R108, 0x10, R110 ;  /* 0x000000106c6e7825 */ /* 0x002fc800078e006e */
[C---:B---3--:R-:W-:Y:S01]  /*0a40*/  FADD.FTZ R115, -R159.reuse, R104 ;  /* 0x000000689f737221 */ /* 0x048fe20000010100 */
[C---:B------:R-:W-:Y:S01]  /*0a50*/  FADD.FTZ R109, -R159.reuse, R105 ;  /* 0x000000699f6d7221 */ /* 0x040fe20000010100 */
[C---:B------:R-:W-:Y:S01]  /*0a60*/  FADD.FTZ R131, -R159.reuse, R106 ;  /* 0x0000006a9f837221 */ /* 0x040fe20000010100 */
[----:B------:R-:W-:Y:S02]  /*0a70*/  FADD.FTZ R159, -R159, R107 ;  /* 0x0000006b9f9f7221 */ /* 0x000fe40000010100 */
[----:B------:R-:W3:Y:S01]  /*0a80*/  LDG.E.128 R104, desc[UR4][R110.64] ;  /* 0x000000046e687981 */ /* 0x000ee2000c1e1d00 */
[C---:B------:R-:W-:Y:S01]  /*0a90*/  FMUL.FTZ R115, R138.reuse, R115 ;  /* 0x000000738a737220 */ /* 0x040fe20000410000 */
[C---:B------:R-:W-:Y:S01]  /*0aa0*/  FMUL.FTZ R118, R138.reuse, R109 ;  /* 0x0000006d8a767220 */ /* 0x040fe20000410000 */
[C---:B--2---:R-:W-:Y:S01]  /*0ab0*/  FMUL.FTZ R129, R138.reuse, R131 ;  /* 0x000000838a817220 */ /* 0x044fe20000410000 */
[----:B------:R-:W-:Y:S01]  /*0ac0*/  FMUL.FTZ R164, R138, R159 ;  /* 0x0000009f8aa47220 */ /* 0x000fe20000410000 */
[----:B------:R-:W-:Y:S01]  /*0ad0*/  IADD3 R108, R108, 0x100, RZ ;  /* 0x000001006c6c7810 */ /* 0x000fe20007ffe0ff */
[----:B---3--:R-:W-:Y:S01]  /*0ae0*/  FMUL.FTZ R128, R92, R104 ;  /* 0x000000685c807220 */ /* 0x008fe20000410000 */
        /* <DEDUP_REMOVED lines=19> */
.L_x_10095:
[----:B------:R-:W-:Y:S05]  /*0c20*/  BSYNC B0 ;  /* 0x0000000000007941 */ /* 0x000fea0003800000 */
.L_x_10094:
        /* <DEDUP_REMOVED lines=17> */
[----:B--2---:R-:W-:Y:S02]  /*0d40*/  FADD.FTZ R111, -R120, R107 ;  /* 0x0000006b786f7221 */ /* 0x004fe40000010100 */
        /* <DEDUP_REMOVED lines=26> */
.L_x_10097:
[----:B------:R-:W-:Y:S05]  /*0ef0*/  BSYNC B0 ;  /* 0x0000000000007941 */ /* 0x000fea0003800000 */
.L_x_10096:
        /* <DEDUP_REMOVED lines=44> */
.L_x_10099:
[----:B------:R-:W-:Y:S05]  /*11c0*/  BSYNC B0 ;  /* 0x0000000000007941 */ /* 0x000fea0003800000 */
.L_x_10098:
        /* <DEDUP_REMOVED lines=44> */
.L_x_10101:
[----:B------:R-:W-:Y:S05]  /*1490*/  BSYNC B0 ;  /* 0x0000000000007941 */ /* 0x000fea0003800000 */
.L_x_10100:
[----:B------:R-:W-:Y:S01]  /*14a0*/  ISETP.NE.AND P0, PT, R167, RZ, PT ;  /* 0x000000ffa700720c */ /* 0x000fe20003f05270 */
[----:B------:R-:W-:-:S12]  /*14b0*/  BSSY B0, `(.L_x_10102) ;  /* 0x000002b000007945 */ /* 0x000fd80003800000 */
[----:B------:R-:W-:Y:S05]  /*14c0*/  @!P0 BRA `(.L_x_10103) ;  /* 0x0000000000a48947 */ /* 0x000fea0003800000 */
[----:B------:R-:W-:Y:S01]  /*14d0*/  ISETP.NE.U32.AND P0, PT, RZ, UR8, PT ;  /* 0x00000008ff007c0c */ /* 0x000fe2000bf05070 */
[----:B------:R-:W1:Y:S03]  /*14e0*/  LDC.64 R104, c[0x0][0x2b8] ;  /* 0x0000ae00ff687b82 */ /* 0x000e660000000a00 */
[----:B------:R-:W-:-:S13]  /*14f0*/  ISETP.NE.AND.EX P0, PT, RZ, UR9, PT, P0 ;  /* 0x00000009ff007c0c */ /* 0x000fda000bf05300 */
[----:B------:R-:W-:-:S04]  /*1500*/  @P0 LEA R126, P6, R108, UR8, 0x4 ;  /* 0x000000086c7e0c11 */ /* 0x000fc8000f8c20ff */
[----:B------:R-:W-:-:S05]  /*1510*/  @P0 LEA.HI.X R127, R108, UR9, RZ, 0x4, P6 ;  /* 0x000000096c7f0c11 */ /* 0x000fca000b0f24ff */
[----:B------:R2:W5:Y:S01]  /*1520*/  @P0 LDG.E.128 R4, desc[UR4][R126.64] ;  /* 0x000000047e040981 */ /* 0x000562000c1e1d00 */
[----:B0-----:R-:W-:Y:S01]  /*1530*/  ISETP.NE.AND P0, PT, R169, RZ, PT ;  /* 0x000000ffa900720c */ /* 0x001fe20003f05270 */
[----:B-1----:R-:W-:-:S03]  /*1540*/  IMAD.WIDE.U32 R104, R108, 0x10, R104 ;  /* 0x000000106c687825 */ /* 0x002fc600078e0068 */
[----:B-----5:R-:W-:Y:S02]  /*1550*/  FSEL R155, R163, RZ, !P0 ;  /* 0x000000ffa39b7208 */ /* 0x020fe40004000000 */
[C---:B------:R-:W-:Y:S01]  /*1560*/  LEA R110, P0, R108.reuse, UR10, 0x4 ;  /* 0x0000000a6c6e7c11 */ /* 0x040fe2000f8020ff */
[----:B------:R-:W3:Y:S03]  /*1570*/  LDG.E.128 R104, desc[UR4][R104.64] ;  /* 0x0000000468687981 */ /* 0x000ee6000c1e1d00 */
[----:B------:R-:W-:-:S06]  /*1580*/  LEA.HI.X R111, R108, UR11, RZ, 0x4, P0 ;  /* 0x0000000b6c6f7c11 */ /* 0x000fcc00080f24ff */
[----:B------:R-:W4:Y:S01]  /*1590*/  LDG.E.128 R108, desc[UR4][R110.64] ;  /* 0x000000046e6c7981 */ /* 0x000f22000c1e1d00 */
[----:B---3--:R-:W-:Y:S01]  /*15a0*/  FMUL.FTZ R136, R76, R104 ;  /* 0x000000684c887220 */ /* 0x008fe20000410000 */
[----:B------:R-:W-:Y:S01]  /*15b0*/  FADD.FTZ R28, R28, R104 ;  /* 0x000000681c1c7221 */ /* 0x000fe20000010000 */
[C---:B----4-:R-:W-:Y:S01]  /*15c0*/  FADD.FTZ R123, -R155.reuse, R108 ;  /* 0x0000006c9b7b7221 */ /* 0x050fe20000010100 */
[----:B------:R-:W-:-:S03]  /*15d0*/  FADD.FTZ R109, -R155, R109 ;  /* 0x0000006d9b6d7221 */ /* 0x000fc60000010100 */
[C---:B------:R-:W-:Y:S01]  /*15e0*/  FMUL.FTZ R123, R138.reuse, R123 ;  /* 0x0000007b8a7b7220 */ /* 0x040fe20000410000 */
[----:B--2---:R-:W-:Y:S01]  /*15f0*/  FMUL.FTZ R126, R138, R109 ;  /* 0x0000006d8a7e7220 */ /* 0x004fe20000410000 */
[----:B------:R-:W-:Y:S01]  /*1600*/  FADD.FTZ R125, -R155, R110 ;  /* 0x0000006e9b7d7221 */ /* 0x000fe20000010100 */
[----:B------:R-:W-:Y:S01]  /*1610*/  FADD.FTZ R29, R29, R105 ;  /* 0x000000691d1d7221 */ /* 0x000fe20000010000 */
[----:B------:R-:W-:Y:S01]  /*1620*/  FFMA.FTZ R52, R104, R123, R52 ;  /* 0x0000007b68347223 */ /* 0x000fe20000010034 */
[----:B------:R-:W-:Y:S01]  /*1630*/  FFMA.FTZ R53, R105, R126, R53 ;  /* 0x0000007e69357223 */ /* 0x000fe20000010035 */
        /* <DEDUP_REMOVED lines=18> */
.L_x_10103:
[----:B------:R-:W-:Y:S05]  /*1760*/  BSYNC B0 ;  /* 0x0000000000007941 */ /* 0x000fea0003800000 */
.L_x_10102:
        /* <DEDUP_REMOVED lines=26> */
.L_x_10128:
[----:B---3--:R-:W-:Y:S01]  /*1910*/  FADD.FTZ R173, R166, R107 ;  /* 0x0000006ba6ad7221 */ /* 0x008fe20000010000 */
[----:B------:R-:W-:Y:S01]  /*1920*/  LOP3.LUT P6, RZ, R170, 0x1f, RZ, 0xc0, !PT ;  /* 0x0000001faaff7812 */ /* 0x000fe200078cc0ff */
[----:B------:R-:W3:Y:S01]  /*1930*/  S2R R107, SR_CgaCtaId ;  /* 0x00000000006b7919 */ /* 0x000ee20000008800 */
[----:B--2---:R-:W-:Y:S01]  /*1940*/  FADD.FTZ R172, R161, R106 ;  /* 0x0000006aa1ac7221 */ /* 0x004fe20000010000 */
[----:B------:R-:W-:Y:S01]  /*1950*/  MOV R106, 0x400 ;  /* 0x00000400006a7802 */ /* 0x000fe20000000f00 */
        /* <DEDUP_REMOVED lines=9> */
[----:B0-----:R-:W-:-:S05]  /*19f0*/  ISETP.NE.AND P6, PT, R169, RZ, PT ;  /* 0x000000ffa900720c */ /* 0x001fca0003fc5270 */
[----:B------:R-:W0:Y:S02]  /*1a00*/  LDS.128 R104, [R110+0x6000] ;  /* 0x006000006e687984 */ /* 0x000e240000000c00 */
[----:B0-----:R-:W-:Y:S01]  /*1a10*/  FADD.FTZ R109, RZ, R104 ;  /* 0x00000068ff6d7221 */ /* 0x001fe20000010000 */
[----:B------:R-:W-:-:S03]  /*1a20*/  FADD.FTZ R104, RZ, R105 ;  /* 0x00000069ff687221 */ /* 0x000fc60000010000 */
[----:B------:R-:W-:Y:S01]  /*1a30*/  FADD.FTZ R109, R106, R109 ;  /* 0x0000006d6a6d7221 */ /* 0x000fe20000010000 */
[----:B-1----:R-:W-:Y:S02]  /*1a40*/  FADD.FTZ R166, R107, R104 ;  /* 0x000000686ba67221 */ /* 0x002fe40000010000 */
        /* <DEDUP_REMOVED lines=30> */
[C---:B-----5:R-:W-:Y:S01]  /*1c30*/  FMUL.FTZ R106, R138.reuse, R107 ;  /* 0x0000006b8a6a7220 */ /* 0x060fe20000410000 */
[C---:B------:R-:W-:Y:S01]  /*1c40*/  FMUL.FTZ R105, R138.reuse, R105 ;  /* 0x000000698a697220 */ /* 0x040fe20000410000 */
[C---:B------:R-:W-:Y:S01]  /*1c50*/  FMUL.FTZ R107, R138.reuse, R111 ;  /* 0x0000006f8a6b7220 */ /* 0x040fe20000410000 */
[----:B------:R-:W-:Y:S01]  /*1c60*/  FMUL.FTZ R166, R138, R161 ;  /* 0x000000a18aa67220 */ /* 0x000fe20000410000 */
[----:B------:R-:W0:Y:S03]  /*1c70*/  LDC.64 R172, c[0x0][0x2f8] ;  /* 0x0000be00ffac7b82 */ /* 0x000e260000000a00 */
        /* <DEDUP_REMOVED lines=13> */
[----:B------:R-:W-:-:S03]  /*1d50*/  SEL R103, R166, R103, P6 ;  /* 0x00000067a6677207 */ /* 0x000fc60003000000 */
[----:B------:R-:W1:Y:S01]  /*1d60*/  @P6 LDC.64 R110, c[0x0][0x308] ;  /* 0x0000c200ff6e6b82 */ /* 0x000e620000000a00 */
[----:B0-----:R-:W-:-:S04]  /*1d70*/  IMAD.WIDE.U32 R172, R0, 0x10, R172 ;  /* 0x0000001000ac7825 */ /* 0x001fc800078e00ac */
[C---:B-1----:R-:W-:Y:S01]  /*1d80*/  @P6 IMAD.WIDE.U32 R110, R0.reuse, 0x10, R110 ;  /* 0x00000010006e6825 */ /* 0x042fe200078e006e */
[----:B------:R-:W-:-:S04]  /*1d90*/  IADD3 R0, R0, 0x100, RZ ;  /* 0x0000010000007810 */ /* 0x000fc80007ffe0ff */
[----:B------:R0:W-:Y:S04]  /*1da0*/  @P6 STG.E.128 desc[UR4][R110.64], R100 ;  /* 0x000000646e006986 */ /* 0x0001e8000c101d04 */
[----:B------:R0:W-:Y:S02]  /*1db0*/  STG.E.128 desc[UR4][R172.64], R104 ;  /* 0x00000068ac007986 */ /* 0x0001e4000c101d04 */
.L_x_10106:
[----:B------:R-:W-:Y:S05]  /*1dc0*/  BSYNC B0 ;  /* 0x0000000000007941 */ /* 0x000fea0003800000 */
.L_x_10105:
        /* <DEDUP_REMOVED lines=11> */
[----:B-----5:R-:W-:Y:S01]  /*1e80*/  FADD.FTZ R163, R159, -R106 ;  /* 0x8000006a9fa37221 */ /* 0x020fe20000010000 */
[C---:B------:R-:W-:Y:S01]  /*1e90*/  FMUL.FTZ R107, R138.reuse, R105 ;  /* 0x000000698a6b7220 */ /* 0x040fe20000410000 */
        /* <DEDUP_REMOVED lines=14> */
[----:B------:R-:W1:Y:S01]  /*1f80*/  @P6 LDC.64 R104, c[0x0][0x308] ;  /* 0x0000c200ff686b82 */ /* 0x000e620000000a00 */
[----:B0-----:R-:W-:-:S04]  /*1f90*/  IMAD.WIDE.U32 R172, R0, 0x10, R172 ;  /* 0x0000001000ac7825 */ /* 0x001fc800078e00ac */
[----:B-1----:R-:W-:-:S04]  /*1fa0*/  @P6 IMAD.WIDE.U32 R110, R0, 0x10, R104 ;  /* 0x00000010006e6825 */ /* 0x002fc800078e0068 */
[-C--:B------:R-:W-:Y:S01]  /*1fb0*/  FMUL.FTZ R104, R107, R114.reuse ;  /* 0x000000726b687220 */ /* 0x080fe20000410000 */
[-C--:B------:R-:W-:Y:S01]  /*1fc0*/  FMUL.FTZ R105, R106, R114.reuse ;  /* 0x000000726a697220 */ /* 0x080fe20000410000 */
[-C--:B------:R-:W-:Y:S01]  /*1fd0*/  FMUL.FTZ R106, R161, R114.reuse ;  /* 0x00000072a16a7220 */ /* 0x080fe20000410000 */
[----:B------:R-:W-:Y:S01]  /*1fe0*/  FMUL.FTZ R107, R166, R114 ;  /* 0x00000072a66b7220 */ /* 0x000fe20000410000 */
[----:B------:R1:W-:Y:S01]  /*1ff0*/  @P6 STG.E.128 desc[UR4][R110.64], R100 ;  /* 0x000000646e006986 */ /* 0x0003e2000c101d04 */
[----:B------:R-:W-:-:S03]  /*2000*/  IADD3 R0, R0, 0x100, RZ ;  /* 0x0000010000007810 */ /* 0x000fc60007ffe0ff */
[----:B------:R1:W-:Y:S04]  /*2010*/  STG.E.128 desc[UR4][R172.64], R104 ;  /* 0x00000068ac007986 */ /* 0x0003e8000c101d04 */
.L_x_10108:
[----:B------:R-:W-:Y:S05]  /*2020*/  BSYNC B0 ;  /* 0x0000000000007941 */ /* 0x000fea0003800000 */
.L_x_10107:
        /* <DEDUP_REMOVED lines=37> */
.L_x_10110:
[----:B------:R-:W-:Y:S05]  /*2280*/  BSYNC B0 ;  /* 0x0000000000007941 */ /* 0x000fea0003800000 */
.L_x_10109:
        /* <DEDUP_REMOVED lines=37> */
.L_x_10112:
[----:B------:R-:W-:Y:S05]  /*24e0*/  BSYNC B0 ;  /* 0x0000000000007941 */ /* 0x000fea0003800000 */
.L_x_10111:
        /* <DEDUP_REMOVED lines=37> */
.L_x_10114:
[----:B------:R-:W-:Y:S05]  /*2740*/  BSYNC B0 ;  /* 0x0000000000007941 */ /* 0x000fea0003800000 */
.L_x_10113:
        /* <DEDUP_REMOVED lines=22> */
[-C--:B------:R-:W-:Y:S02]  /*28b0*/  FMUL.FTZ R104, R105, R114.reuse ;  /* 0x0000007269687220 */ /* 0x080fe40000410000 */
[----:B------:R-:W-:Y:S01]  /*28c0*/  FMUL.FTZ R107, R138, R114 ;  /* 0x000000728a6b7220 */ /* 0x000fe20000410000 */
[----:B------:R-:W-:-:S04]  /*28d0*/  ISETP.NE.AND.EX P6, PT, RZ, UR15, PT, P6 ;  /* 0x0000000fff007c0c */ /* 0x000fc8000bfc5360 */
[----:B------:R-:W-:Y:S01]  /*28e0*/  SEL R100, R105, R100, P6 ;  /* 0x0000006469647207 */ /* 0x000fe20003000000 */
[CC--:B------:R-:W-:Y:S01]  /*28f0*/  FMUL.FTZ R105, R106.reuse, R114.reuse ;  /* 0x000000726a697220 */ /* 0x0c0fe20000410000 */
[----:B------:R-:W-:Y:S01]  /*2900*/  SEL R101, R106, R101, P6 ;  /* 0x000000656a657207 */ /* 0x000fe20003000000 */
[C---:B------:R-:W-:Y:S01]  /*2910*/  FMUL.FTZ R106, R111.reuse, R114 ;  /* 0x000000726f6a7220 */ /* 0x040fe20000410000 */
[----:B------:R-:W-:Y:S02]  /*2920*/  SEL R102, R111, R102, P6 ;  /* 0x000000666f667207 */ /* 0x000fe40003000000 */
[----:B------:R-:W0:Y:S01]  /*2930*/  LDC.64 R110, c[0x0][0x2f8] ;  /* 0x0000be00ff6e7b82 */ /* 0x000e220000000a00 */
[----:B------:R-:W-:-:S07]  /*2940*/  SEL R103, R138, R103, P6 ;  /* 0x000000678a677207 */ /* 0x000fce0003000000 */
[----:B------:R-:W1:Y:S01]  /*2950*/  @P6 LDC.64 R108, c[0x0][0x308] ;  /* 0x0000c200ff6c6b82 */ /* 0x000e620000000a00 */
[----:B0-----:R-:W-:-:S04]  /*2960*/  IMAD.WIDE.U32 R110, R0, 0x10, R110 ;  /* 0x00000010006e7825 */ /* 0x001fc800078e006e */
[----:B-1----:R-:W-:-:S05]  /*2970*/  @P6 IMAD.WIDE.U32 R108, R0, 0x10, R108 ;  /* 0x00000010006c6825 */ /* 0x002fca00078e006c */
[----:B------:R0:W-:Y:S04]  /*2980*/  @P6 STG.E.128 desc[UR4][R108.64], R100 ;  /* 0x000000646c006986 */ /* 0x0001e8000c101d04 */
[----:B------:R0:W-:Y:S02]  /*2990*/  STG.E.128 desc[UR4][R110.64], R104 ;  /* 0x000000686e007986 */ /* 0x0001e4000c101d04 */
.L_x_10116:
[----:B------:R-:W-:Y:S05]  /*29a0*/  BSYNC B0 ;  /* 0x0000000000007941 */ /* 0x000fea0003800000 */
.L_x_10115:
[----:B------:R-:W-:Y:S02]  /*29b0*/  IADD3 R2, R2, UR16, RZ ;  /* 0x0000001002027c10 */ /* 0x000fe4000fffe0ff */
[----:B------:R-:W-:Y:S02]  /*29c0*/  SEL R161, RZ, 0x1, P0 ;  /* 0x00000001ffa17807 */ /* 0x000fe40000000000 */
[----:B------:R-:W-:-:S13]  /*29d0*/  ISETP.GE.AND P0, PT, R2, UR17, PT ;  /* 0x0000001102007c0c */ /* 0x000fda000bf06270 */
[----:B------:R-:W-:Y:S05]  /*29e0*/  @!P0 BRA `(.L_x_10117) ;  /* 0xffffffd800d08947 */ /* 0x000fea000383ffff */
.L_x_10091:
[----:B------:R-:W0:Y:S01]  /*29f0*/  S2R R0, SR_TID.X ;  /* 0x0000000000007919 */ /* 0x000e220000002100 */
[----:B------:R-:W0:Y:S01]  /*2a00*/  S2UR UR6, SR_CTAID.X ;  /* 0x00000000000679c3 */ /* 0x000e220000002500 */
[----:B------:R-:W-:Y:S02]  /*2a10*/  ISETP.NE.AND P6, PT, R168, RZ, PT ;  /* 0x000000ffa800720c */ /* 0x000fe40003fc5270 */
[----:B------:R-:W-:-:S05]  /*2a20*/  ISETP.NE.AND P0, PT, R167, RZ, PT ;  /* 0x000000ffa700720c */ /* 0x000fca0003f05270 */
        /* <DEDUP_REMOVED lines=46> */
.L_x_10104:
[----:B------:R-:W-:Y:S01]  /*2d10*/  HFMA2.MMA R173, -RZ, RZ, 0, 9.5367431640625e-07 ;  /* 0x00000010ffad7435 */ /* 0x000fe200000001ff */
[----:B------:R-:W-:Y:S02]  /*2d20*/  MOV R172, R165 ;  /* 0x000000a500ac7202 */ /* 0x000fe40000000f00 */
[----:B------:R-:W-:Y:S02]  /*2d30*/  MOV R174, 0x1f ;  /* 0x0000001f00ae7802 */ /* 0x000fe40000000f00 */
[----:B-----5:R-:W-:-:S07]  /*2d40*/  MOV R163, 0xffffffff ;  /* 0xffffffff00a37802 */ /* 0x020fce0000000f00 */
[----:B0-----:R-:W-:Y:S05]  /*2d50*/  WARPSYNC.COLLECTIVE R163, `(.L_x_10118) ;  /* 0x00000000a3087348 */ /* 0x001fea0003c00000 */
[----:B------:R1:W2:Y:S02]  /*2d60*/  SHFL.DOWN P6, R171, R172, R173, R174 ;  /* 0x080000adacab7389 */ /* 0x0002a400000c00ae */
[----:B012---:R-:W-:Y:S01]  /*2d70*/  ENDCOLLECTIVE ;  /* 0x000000000000791b */ /* 0x007fe20003800000 */
.L_x_10118:
[----:B------:R-:W-:Y:S02]  /*2d80*/  MOV R172, R166 ;  /* 0x000000a600ac7202 */ /* 0x000fe40000000f00 */
[----:B------:R-:W-:-:S07]  /*2d90*/  MOV R106, R171 ;  /* 0x000000ab006a7202 */ /* 0x000fce0000000f00 */
[----:B------:R-:W-:Y:S05]  /*2da0*/  WARPSYNC.COLLECTIVE R163, `(.L_x_10119) ;  /* 0x00000000a3087348 */ /* 0x000fea0003c00000 */
[----:B------:R0:W1:Y:S02]  /*2db0*/  SHFL.DOWN P6, R171, R172, R173, R174 ;  /* 0x080000adacab7389 */ /* 0x00006400000c00ae */
[----:B01----:R-:W-:Y:S01]  /*2dc0*/  ENDCOLLECTIVE ;  /* 0x000000000000791b */ /* 0x003fe20003800000 */
.L_x_10119:
[----:B------:R-:W-:Y:S01]  /*2dd0*/  FADD.FTZ R106, R106, R165 ;  /* 0x000000a56a6a7221 */ /* 0x000fe20000010000 */
[----:B------:R-:W-:-:S04]  /*2de0*/  HFMA2.MMA R173, -RZ, RZ, 0, 4.76837158203125e-07 ;  /* 0x00000008ffad7435 */ /* 0x000fc800000001ff */
[----:B------:R-:W-:Y:S02]  /*2df0*/  MOV R172, R106 ;  /* 0x0000006a00ac7202 */ /* 0x000fe40000000f00 */
[----:B------:R-:W-:-:S07]  /*2e00*/  MOV R107, R171 ;  /* 0x000000ab006b7202 */ /* 0x000fce0000000f00 */
[----:B------:R-:W-:Y:S05]  /*2e10*/  WARPSYNC.COLLECTIVE R163, `(.L_x_10120) ;  /* 0x00000000a3087348 */ /* 0x000fea0003c00000 */
[----:B------:R0:W1:Y:S02]  /*2e20*/  SHFL.DOWN P6, R171, R172, R173, R174 ;  /* 0x080000adacab7389 */ /* 0x00006400000c00ae */
[----:B01----:R-:W-:Y:S01]  /*2e30*/  ENDCOLLECTIVE ;  /* 0x000000000000791b */ /* 0x003fe20003800000 */
.L_x_10120:
[----:B------:R-:W-:-:S05]  /*2e40*/  FADD.FTZ R107, R107, R166 ;  /* 0x000000a66b6b7221 */ /* 0x000fca0000010000 */
[----:B------:R-:W-:Y:S02]  /*2e50*/  MOV R172, R107 ;  /* 0x0000006b00ac7202 */ /* 0x000fe40000000f00 */
[----:B------:R-:W-:-:S07]  /*2e60*/  MOV R109, R171 ;  /* 0x000000ab006d7202 */ /* 0x000fce0000000f00 */
[----:B------:R-:W-:Y:S05]  /*2e70*/  WARPSYNC.COLLECTIVE R163, `(.L_x_10121) ;  /* 0x00000000a3087348 */ /* 0x000fea0003c00000 */
[----:B------:R0:W1:Y:S02]  /*2e80*/  SHFL.DOWN P6, R171, R172, R173, R174 ;  /* 0x080000adacab7389 */ /* 0x00006400000c00ae */
[----:B01----:R-:W-:Y:S01]  /*2e90*/  ENDCOLLECTIVE ;  /* 0x000000000000791b */ /* 0x003fe20003800000 */
.L_x_10121:
[----:B------:R-:W-:Y:S01]  /*2ea0*/  FADD.FTZ R109, R106, R109 ;  /* 0x0000006d6a6d7221 */ /* 0x000fe20000010000 */
[----:B------:R-:W-:-:S04]  /*2eb0*/  HFMA2.MMA R173, -RZ, RZ, 0, 2.384185791015625e-07 ;  /* 0x00000004ffad7435 */ /* 0x000fc800000001ff */
[----:B------:R-:W-:Y:S02]  /*2ec0*/  MOV R172, R109 ;  /* 0x0000006d00ac7202 */ /* 0x000fe40000000f00 */
[----:B------:R-:W-:-:S07]  /*2ed0*/  MOV R108, R171 ;  /* 0x000000ab006c7202 */ /* 0x000fce0000000f00 */
[----:B------:R-:W-:Y:S05]  /*2ee0*/  WARPSYNC.COLLECTIVE R163, `(.L_x_10122) ;  /* 0x00000000a3087348 */ /* 0x000fea0003c00000 */
[----:B------:R0:W1:Y:S02]  /*2ef0*/  SHFL.DOWN P6, R171, R172, R173, R174 ;  /* 0x080000adacab7389 */ /* 0x00006400000c00ae */
[----:B01----:R-:W-:Y:S01]  /*2f00*/  ENDCOLLECTIVE ;  /* 0x000000000000791b */ /* 0x003fe20003800000 */
.L_x_10122:
[----:B------:R-:W-:-:S05]  /*2f10*/  FADD.FTZ R108, R107, R108 ;  /* 0x0000006c6b6c7221 */ /* 0x000fca0000010000 */
[----:B------:R-:W-:Y:S02]  /*2f20*/  MOV R172, R108 ;  /* 0x0000006c00ac7202 */ /* 0x000fe40000000f00 */
[----:B------:R-:W-:-:S07]  /*2f30*/  MOV R110, R171 ;  /* 0x000000ab006e7202 */ /* 0x000fce0000000f00 */
[----:B------:R-:W-:Y:S05]  /*2f40*/  WARPSYNC.COLLECTIVE R163, `(.L_x_10123) ;  /* 0x00000000a3087348 */ /* 0x000fea0003c00000 */
[----:B------:R0:W1:Y:S02]  /*2f50*/  SHFL.DOWN P6, R171, R172, R173, R174 ;  /* 0x080000adacab7389 */ /* 0x00006400000c00ae */
[----:B01----:R-:W-:Y:S01]  /*2f60*/  ENDCOLLECTIVE ;  /* 0x000000000000791b */ /* 0x003fe20003800000 */
.L_x_10123:
[----:B------:R-:W-:Y:S01]  /*2f70*/  FADD.FTZ R110, R109, R110 ;  /* 0x0000006e6d6e7221 */ /* 0x000fe20000010000 */
[----:B------:R-:W-:-:S04]  /*2f80*/  HFMA2.MMA R173, -RZ, RZ, 0, 1.1920928955078125e-07 ;  /* 0x00000002ffad7435 */ /* 0x000fc800000001ff */
[----:B------:R-:W-:Y:S02]  /*2f90*/  MOV R172, R110 ;  /* 0x0000006e00ac7202 */ /* 0x000fe40000000f00 */
[----:B------:R-:W-:-:S07]  /*2fa0*/  MOV R111, R171 ;  /* 0x000000ab006f7202 */ /* 0x000fce0000000f00 */
[----:B------:R-:W-:Y:S05]  /*2fb0*/  WARPSYNC.COLLECTIVE R163, `(.L_x_10124) ;  /* 0x00000000a3087348 */ /* 0x000fea0003c00000 */
[----:B------:R0:W1:Y:S02]  /*2fc0*/  SHFL.DOWN P6, R171, R172, R173, R174 ;  /* 0x080000adacab7389 */ /* 0x00006400000c00ae */
[----:B01----:R-:W-:Y:S01]  /*2fd0*/  ENDCOLLECTIVE ;  /* 0x000000000000791b */ /* 0x003fe20003800000 */
.L_x_10124:
[----:B------:R-:W-:-:S05]  /*2fe0*/  FADD.FTZ R111, R108, R111 ;  /* 0x0000006f6c6f7221 */ /* 0x000fca0000010000 */
[----:B------:R-:W-:Y:S02]  /*2ff0*/  MOV R172, R111 ;  /* 0x0000006f00ac7202 */ /* 0x000fe40000000f00 */
[----:B------:R-:W-:-:S07]  /*3000*/  MOV R161, R171 ;  /* 0x000000ab00a17202 */ /* 0x000fce0000000f00 */
[----:B------:R-:W-:Y:S05]  /*3010*/  WARPSYNC.COLLECTIVE R163, `(.L_x_10125) ;  /* 0x00000000a3087348 */ /* 0x000fea0003c00000 */
[----:B------:R0:W1:Y:S02]  /*3020*/  SHFL.DOWN P6, R171, R172, R173, R174 ;  /* 0x080000adacab7389 */ /* 0x00006400000c00ae */
[----:B01----:R-:W-:Y:S01]  /*3030*/  ENDCOLLECTIVE ;  /* 0x000000000000791b */ /* 0x003fe20003800000 */
.L_x_10125:
[----:B------:R-:W-:Y:S01]  /*3040*/  FADD.FTZ R161, R110, R161 ;  /* 0x000000a16ea17221 */ /* 0x000fe20000010000 */
[----:B------:R-:W-:-:S04]  /*3050*/  HFMA2.MMA R173, -RZ, RZ, 0, 5.9604644775390625e-08 ;  /* 0x00000001ffad7435 */ /* 0x000fc800000001ff */
[----:B------:R-:W-:Y:S02]  /*3060*/  MOV R172, R161 ;  /* 0x000000a100ac7202 */ /* 0x000fe40000000f00 */
[----:B------:R-:W-:-:S07]  /*3070*/  MOV R166, R171 ;  /* 0x000000ab00a67202 */ /* 0x000fce0000000f00 */
[----:B------:R-:W-:Y:S05]  /*3080*/  WARPSYNC.COLLECTIVE R163, `(.L_x_10126) ;  /* 0x00000000a3087348 */ /* 0x000fea0003c00000 */
[----:B------:R0:W1:Y:S02]  /*3090*/  SHFL.DOWN P6, R171, R172, R173, R174 ;  /* 0x080000adacab7389 */ /* 0x00006400000c00ae */
[----:B01----:R-:W-:Y:S01]  /*30a0*/  ENDCOLLECTIVE ;  /* 0x000000000000791b */ /* 0x003fe20003800000 */
.L_x_10126:
[----:B------:R-:W-:-:S05]  /*30b0*/  FADD.FTZ R166, R111, R166 ;  /* 0x000000a66fa67221 */ /* 0x000fca0000010000 */
[----:B------:R-:W-:Y:S02]  /*30c0*/  MOV R172, R166 ;  /* 0x000000a600ac7202 */ /* 0x000fe40000000f00 */
[----:B------:R-:W-:-:S07]  /*30d0*/  MOV R106, R171 ;  /* 0x000000ab006a7202 */ /* 0x000fce0000000f00 */
[----:B------:R-:W-:Y:S05]  /*30e0*/  WARPSYNC.COLLECTIVE R163, `(.L_x_10127) ;  /* 0x00000000a3087348 */ /* 0x000fea0003c00000 */
[----:B------:R0:W1:Y:S02]  /*30f0*/  SHFL.DOWN P6, R171, R172, R173, R174 ;  /* 0x080000adacab7389 */ /* 0x00006400000c00ae */
[----:B01----:R-:W-:Y:S01]  /*3100*/  ENDCOLLECTIVE ;  /* 0x000000000000791b */ /* 0x003fe20003800000 */
.L_x_10127:
[----:B------:R-:W-:Y:S01]  /*3110*/  MOV R107, R171 ;  /* 0x000000ab006b7202 */ /* 0x000fe20000000f00 */
[----:B------:R-:W-:Y:S06]  /*3120*/  BRA `(.L_x_10128) ;  /* 0xffffffe400f87947 */ /* 0x000fec000383ffff */
.L_x_10129:
        /* <DEDUP_REMOVED lines=13> */
.L_x_11439:


//--------------------- .text._ZN10layer_norm13ln_bwd_kernelINS_13Kernel_traitsIfffffjLj6144ELj1ELj1ELj8ELj16ENS_18Kernel_traits_baseILj6144EfffffjLj256EEEEELb0ELb0ELb0ELb1EEEvNS_9BwdParamsE --------------------------
	.section	.text._ZN10layer_norm13ln_bwd_kernelINS_13Kernel_traitsIfffffjLj6144ELj1ELj1ELj8ELj16ENS_18Kernel_traits_baseILj6144EfffffjLj256EEEEELb0ELb0ELb0ELb1EEEvNS_9BwdParamsE,"ax",@progbits
	.align	128
        .global         _ZN10layer_norm13ln_bwd_kernelINS_13Kernel_traitsIfffffjLj6144ELj1ELj1ELj8ELj16ENS_18Kernel_traits_baseILj6144EfffffjLj256EEEEELb0ELb0ELb0ELb1EEEvNS_9BwdParamsE
        .type           _ZN10layer_norm13ln_bwd_kernelINS_13Kernel_traitsIfffffjLj6144ELj1ELj1ELj8ELj16ENS_18Kernel_traits_baseILj6144EfffffjLj256EEEEELb0ELb0ELb0ELb1EEEvNS_9BwdParamsE,@function
        .size           _ZN10layer_norm13ln_bwd_kernelINS_13Kernel_traitsIfffffjLj6144ELj1ELj1ELj8ELj16ENS_18Kernel_traits_baseILj6144EfffffjLj256EEEEELb0ELb0ELb0ELb1EEEvNS_9BwdParamsE,(.L_x_11440 - _ZN10layer_norm13ln_bwd_kernelINS_13Kernel_traitsIfffffjLj6144ELj1ELj1ELj8ELj16ENS_18Kernel_traits_baseILj6144EfffffjLj256EEEEELb0ELb0ELb0ELb1EEEvNS_9BwdParamsE)
        .other          _ZN10layer_norm13ln_bwd_kernelINS_13Kernel_traitsIfffffjLj6144ELj1ELj1ELj8ELj16ENS_18Kernel_traits_baseILj6144EfffffjLj256EEEEELb0ELb0ELb0ELb1EEEvNS_9BwdParamsE,@"STO_CUDA_ENTRY STV_DEFAULT"
_ZN10layer_norm13ln_bwd_kernelINS_13Kernel_traitsIfffffjLj6144ELj1ELj1ELj8ELj16ENS_18Kernel_traits_baseILj6144EfffffjLj256EEEEELb0ELb0ELb0ELb1EEEvNS_9BwdParamsE:
.text._ZN10layer_norm13ln_bwd_kernelINS_13Kernel_traitsIfffffjLj6144ELj1ELj1ELj8ELj16ENS_18Kernel_traits_baseILj6144EfffffjLj256EEEEELb0ELb0ELb0ELb1EEEvNS_9BwdParamsE:
[----:B------:R-:W-:Y:S01]  /*0000*/  LDC R1, c[0x0][0x28] ;  /* 0x00000a00ff017b82 */ /* 0x000fe20000000800 */
[----:B------:R-:W0:Y:S07]  /*0010*/  S2R R154, SR_TID.X ;  /* 0x00000000009a7919 */ /* 0x000e2e0000002100 */
[----:B------:R-:W0:Y:S01]  /*0020*/  S2UR UR4, SR_CTAID.X ;  /* 0x00000000000479c3 */ /* 0x000e220000002500 */
        /* <DEDUP_REMOVED lines=37> */
.L_x_10130:
[----:B------:R-:W-:Y:S01]  /*0280*/  SHF.L.U32 R0, R154, 0x4, RZ ;  /* 0x000000049a007819 */ /* 0x000fe200000006ff */
[----:B------:R-:W-:-:S03]  /*0290*/  ULDC.64 UR6, c[0x0][0x260] ;  /* 0x0000980000067ab9 */ /* 0x000fc60000000a00 */
[----:B------:R-:W-:-:S04]  /*02a0*/  LOP3.LUT R0, R0, 0xff0, RZ, 0xc0, !PT ;  /* 0x00000ff000007812 */ /* 0x000fc800078ec0ff */
[----:B------:R-:W-:Y:S01]  /*02b0*/  IADD3 R2, P0, R0, UR6, RZ ;  /* 0x0000000600027c10 */ /* 0x000fe2000ff1e0ff */
[----:B------:R-:W-:-:S03]  /*02c0*/  HFMA2.MMA R0, -RZ, RZ, 0, 5.9604644775390625e-08 ;  /* 0x00000001ff007435 */ /* 0x000fc600000001ff */
[----:B------:R-:W-:Y:S01]  /*02d0*/  IADD3.X R3, RZ, UR7, RZ, P0, !PT ;  /* 0x00000007ff037c10 */ /* 0x000fe200087fe4ff */
[----:B------:R-:W-:Y:S02]  /*02e0*/  ULDC.64 UR6, c[0x0][0x270] ;  /* 0x00009c0000067ab9 */ /* 0x000fe40000000a00 */
[----:B------:R-:W-:Y:S02]  /*02f0*/  ISETP.NE.U32.AND P2, PT, RZ, UR6, PT ;  /* 0x00000006ff007c0c */ /* 0x000fe4000bf45070 */
[----:B------:R-:W5:Y:S01]  /*0300*/  LDG.E.128 R24, desc[UR4][R2.64] ;  /* 0x0000000402187981 */ /* 0x000f62000c1e1d00 */
[----:B------:R-:W-:-:S03]  /*0310*/  MOV R153, RZ ;  /* 0x000000ff00997202 */ /* 0x000fc60000000f00 */
[----:B------:R-:W5:Y:S01]  /*0320*/  LDG.E.128 R20, desc[UR4][R2.64+0x1000] ;  /* 0x0010000402147981 */ /* 0x000f62000c1e1d00 */
[----:B------:R-:W-:-:S03]  /*0330*/  ISETP.NE.AND.EX P2, PT, RZ, UR7, PT, P2 ;  /* 0x00000007ff007c0c */ /* 0x000fc6000bf45320 */
[----:B------:R-:W5:Y:S01]  /*0340*/  LDG.E.128 R16, desc[UR4][R2.64+0x2000] ;  /* 0x0020000402107981 */ /* 0x000f62000c1e1d00 */
[----:B------:R-:W-:-:S03]  /*0350*/  CS2R R150, SRZ ;  /* 0x0000000000967805 */ /* 0x000fc6000001ff00 */
[----:B------:R-:W5:Y:S01]  /*0360*/  LDG.E.128 R12, desc[UR4][R2.64+0x3000] ;  /* 0x00300004020c7981 */ /* 0x000f62000c1e1d00 */
[----:B------:R-:W-:-:S03]  /*0370*/  CS2R R148, SRZ ;  /* 0x0000000000947805 */ /* 0x000fc6000001ff00 */
[----:B------:R-:W5:Y:S01]  /*0380*/  LDG.E.128 R8, desc[UR4][R2.64+0x4000] ;  /* 0x0040000402087981 */ /* 0x000f62000c1e1d00 */
[----:B------:R-:W-:-:S03]  /*0390*/  CS2R R146, SRZ ;  /* 0x0000000000927805 */ /* 0x000fc6000001ff00 */
[----:B------:R0:W5:Y:S01]  /*03a0*/  LDG.E.128 R4, desc[UR4][R2.64+0x5000] ;  /* 0x0050000402047981 */ /* 0x000162000c1e1d00 */
        /* <DEDUP_REMOVED lines=9> */
[----:B0-----:R-:W-:Y:S01]  /*0440*/  HFMA2.MMA R2, -RZ, RZ, 0, 0 ;  /* 0x00000000ff027435 */ /* 0x001fe200000001ff */
        /* <DEDUP_REMOVED lines=11> */
[----:B------:R-:W-:-:S07]  /*0500*/  PRMT R3, R0, 0x7610, R3 ;  /* 0x0000761000037816 */ /* 0x000fce0000000003 */
.L_x_10138:
[----:B0-----:R-:W0:Y:S01]  /*0510*/  LDC.64 R64, c[0x0][0x250] ;  /* 0x00009400ff407b82 */ /* 0x001e220000000a00 */
[----:B------:R-:W-:-:S05]  /*0520*/  IMAD R0, R152, UR8, RZ ;  /* 0x0000000898007c24 */ /* 0x000fca000f8e02ff */
[----:B------:R-:W-:Y:S02]  /*0530*/  SHF.R.S32.HI R57, RZ, 0x1f, R0 ;  /* 0x0000001fff397819 */ /* 0x000fe40000011400 */
[----:B------:R-:W1:Y:S02]  /*0540*/  LDC.64 R72, c[0x0][0x258] ;  /* 0x00009600ff487b82 */ /* 0x000e640000000a00 */
[----:B------:R-:W-:Y:S02]  /*0550*/  LEA.HI R57, R57, R0, RZ, 0x2 ;  /* 0x0000000039397211 */ /* 0x000fe400078f10ff */
[----:B------:R-:W-:-:S04]  /*0560*/  LOP3.LUT R0, R154, 0xff, RZ, 0xc0, !PT ;  /* 0x000000ff9a007812 */ /* 0x000fc800078ec0ff */
[----:B------:R-:W-:Y:S01]  /*0570*/  LEA.HI.SX32 R167, R57, R0, 0x1e ;  /* 0x0000000039a77211 */ /* 0x000fe200078ff2ff */
[----:B------:R-:W2:Y:S03]  /*0580*/  LDC.64 R100, c[0x0][0x2b8] ;  /* 0x0000ae00ff647b82 */ /* 0x000ea60000000a00 */
[C---:B------:R-:W-:Y:S02]  /*0590*/  SHF.L.U32 R166, R167.reuse, 0x4, RZ ;  /* 0x00000004a7a67819 */ /* 0x040fe400000006ff */
[----:B------:R-:W-:Y:S01]  /*05a0*/  SHF.R.U32.HI R194, RZ, 0x1c, R167 ;  /* 0x0000001cffc27819 */ /* 0x000fe200000116a7 */
[----:B0-----:R-:W-:Y:S01]  /*05b0*/  IMAD.WIDE R64, R152, 0x4, R64 ;  /* 0x0000000498407825 */ /* 0x001fe200078e0240 */
[----:B------:R-:W-:Y:S01]  /*05c0*/  IADD3 R56, P0, R166, UR10, RZ ;  /* 0x0000000aa6387c10 */ /* 0x000fe2000ff1e0ff */
[----:B------:R-:W0:Y:S01]  /*05d0*/  LDC.64 R104, c[0x0][0x2c8] ;  /* 0x0000b200ff687b82 */ /* 0x000e220000000a00 */
[----:B------:R-:W-:-:S02]  /*05e0*/  IADD3 R171, R167, 0x100, RZ ;  /* 0x00000100a7ab7810 */ /* 0x000fc40007ffe0ff */
[----:B------:R-:W-:Y:S01]  /*05f0*/  IADD3.X R57, R194, UR11, RZ, P0, !PT ;  /* 0x0000000bc2397c10 */ /* 0x000fe200087fe4ff */
[----:B------:R-:W3:Y:S01]  /*0600*/  LDG.E R193, desc[UR4][R64.64] ;  /* 0x0000000440c17981 */ /* 0x000ee2000c1e1900 */
[----:B------:R-:W-:Y:S01]  /*0610*/  SHF.L.U32 R165, R171, 0x4, RZ ;  /* 0x00000004aba57819 */ /* 0x000fe200000006ff */
[----:B-1----:R-:W-:Y:S01]  /*0620*/  IMAD.WIDE R72, R152, 0x4, R72 ;  /* 0x0000000498487825 */ /* 0x002fe200078e0248 */
[----:B------:R-:W-:Y:S01]  /*0630*/  IADD3 R173, R167, 0x200, RZ ;  /* 0x00000200a7ad7810 */ /* 0x000fe20007ffe0ff */
[----:B------:R-:W1:Y:S01]  /*0640*/  @P2 LDC.64 R168, c[0x0][0x270] ;  /* 0x00009c00ffa82b82 */ /* 0x000e620000000a00 */
[----:B------:R-:W4:Y:S01]  /*0650*/  LDG.E.128 R56, desc[UR4][R56.64] ;  /* 0x0000000438387981 */ /* 0x000f22000c1e1d00 */
[----:B------:R-:W-:Y:S02]  /*0660*/  SHF.R.U32.HI R164, RZ, 0x1c, R171 ;  /* 0x0000001cffa47819 */ /* 0x000fe400000116ab */
[----:B------:R-:W-:Y:S01]  /*0670*/  IADD3 R66, P0, R165, UR10, RZ ;  /* 0x0000000aa5427c10 */ /* 0x000fe2000ff1e0ff */
[----:B------:R2:W4:Y:S01]  /*0680*/  LDG.E R159, desc[UR4][R72.64] ;  /* 0x00000004489f7981 */ /* 0x000522000c1e1900 */
[----:B------:R-:W-:Y:S01]  /*0690*/  SHF.L.U32 R163, R173, 0x4, RZ ;  /* 0x00000004ada37819 */ /* 0x000fe200000006ff */
[C---:B--2---:R-:W-:Y:S01]  /*06a0*/  IMAD.WIDE.U32 R60, R167.reuse, 0x10, R100 ;  /* 0x00000010a73c7825 */ /* 0x044fe200078e0064 */
[----:B------:R-:W-:-:S02]  /*06b0*/  IADD3 R177, R167, 0x300, RZ ;  /* 0x00000300a7b17810 */ /* 0x000fc40007ffe0ff */
[----:B------:R-:W-:Y:S02]  /*06c0*/  IADD3.X R67, R164, UR11, RZ, P0, !PT ;  /* 0x0000000ba4437c10 */ /* 0x000fe400087fe4ff */
[----:B------:R-:W-:Y:S01]  /*06d0*/  SHF.R.U32.HI R162, RZ, 0x1c, R173 ;  /* 0x0000001cffa27819 */ /* 0x000fe200000116ad */
[----:B------:R-:W2:Y:S01]  /*06e0*/  LDG.E.128 R60, desc[UR4][R60.64] ;  /* 0x000000043c3c7981 */ /* 0x000ea2000c1e1d00 */
[----:B------:R-:W-:Y:S02]  /*06f0*/  SHF.L.U32 R161, R177, 0x4, RZ ;  /* 0x00000004b1a17819 */ /* 0x000fe400000006ff */
[----:B------:R-:W-:Y:S01]  /*0700*/  IADD3 R72, P0, R163, UR10, RZ ;  /* 0x0000000aa3487c10 */ /* 0x000fe2000ff1e0ff */
[----:B------:R-:W2:Y:S01]  /*0710*/  LDG.E.128 R64, desc[UR4][R66.64] ;  /* 0x0000000442407981 */ /* 0x000ea2000c1e1d00 */
[----:B------:R-:W-:Y:S02]  /*0720*/  SHF.R.U32.HI R160, RZ, 0x1c, R177 ;  /* 0x0000001cffa07819 */ /* 0x000fe400000116b1 */
[----:B------:R-:W-:-:S02]  /*0730*/  IADD3.X R73, R162, UR11, RZ, P0, !PT ;  /* 0x0000000ba2497c10 */ /* 0x000fc400087fe4ff */
[----:B------:R-:W-:-:S04]  /*0740*/  IADD3 R80, P0, R161, UR10, RZ ;  /* 0x0000000aa1507c10 */ /* 0x000fc8000ff1e0ff */
[----:B------:R-:W-:Y:S01]  /*0750*/  IADD3.X R81, R160, UR11, RZ, P0, !PT ;  /* 0x0000000ba0517c10 */ /* 0x000fe200087fe4ff */
[----:B------:R-:W2:Y:S01]  /*0760*/  LDG.E.128 R72, desc[UR4][R72.64] ;  /* 0x0000000448487981 */ /* 0x000ea2000c1e1d00 */
[----:B------:R-:W-:-:S04]  /*0770*/  IMAD.WIDE.U32 R84, R177, 0x10, R100 ;  /* 0x00000010b1547825 */ /* 0x000fc800078e0064 */
[----:B------:R-:W2:Y:S04]  /*0780*/  LDG.E.128 R80, desc[UR4][R80.64] ;  /* 0x0000000450507981 */ /* 0x000ea8000c1e1d00 */
[----:B------:R-:W2:Y:S01]  /*0790*/  LDG.E.128 R84, desc[UR4][R84.64] ;  /* 0x0000000454547981 */ /* 0x000ea2000c1e1d00 */
[----:B------:R-:W-:-:S06]  /*07a0*/  IMAD.WIDE.U32 R68, R171, 0x10, R100 ;  /* 0x00000010ab447825 */ /* 0x000fcc00078e0064 */
[----:B------:R-:W2:Y:S01]  /*07b0*/  LDG.E.128 R68, desc[UR4][R68.64] ;  /* 0x0000000444447981 */ /* 0x000ea2000c1e1d00 */
[----:B------:R-:W-:-:S06]  /*07c0*/  IMAD.WIDE.U32 R76, R173, 0x10, R100 ;  /* 0x00000010ad4c7825 */ /* 0x000fcc00078e0064 */
[----:B------:R-:W2:Y:S01]  /*07d0*/  LDG.E.128 R76, desc[UR4][R76.64] ;  /* 0x000000044c4c7981 */ /* 0x000ea2000c1e1d00 */
[----:B------:R-:W-:-:S04]  /*07e0*/  IADD3 R179, R167, 0x400, RZ ;  /* 0x00000400a7b37810 */ /* 0x000fc80007ffe0ff */
[----:B------:R-:W-:Y:S02]  /*07f0*/  SHF.L.U32 R158, R179, 0x4, RZ ;  /* 0x00000004b39e7819 */ /* 0x000fe400000006ff */
[----:B------:R-:W-:Y:S02]  /*0800*/  SHF.R.U32.HI R157, RZ, 0x1c, R179 ;  /* 0x0000001cff9d7819 */ /* 0x000fe400000116b3 */
[----:B------:R-:W-:Y:S02]  /*0810*/  IADD3 R88, P0, R158, UR10, RZ ;  /* 0x0000000a9e587c10 */ /* 0x000fe4000ff1e0ff */
[----:B------:R-:W-:Y:S02]  /*0820*/  IADD3 R181, R167, 0x500, RZ ;  /* 0x00000500a7b57810 */ /* 0x000fe40007ffe0ff */
[----:B------:R-:W-:Y:S01]  /*0830*/  IADD3.X R89, R157, UR11, RZ, P0, !PT ;  /* 0x0000000b9d597c10 */ /* 0x000fe200087fe4ff */
[----:B------:R-:W-:Y:S01]  /*0840*/  IMAD.WIDE.U32 R92, R179, 0x10, R100 ;  /* 0x00000010b35c7825 */ /* 0x000fe200078e0064 */
[----:B------:R-:W-:-:S04]  /*0850*/  SHF.L.U32 R156, R181, 0x4, RZ ;  /* 0x00000004b59c7819 */ /* 0x000fc800000006ff */
[----:B------:R-:W2:Y:S01]  /*0860*/  LDG.E.128 R88, desc[UR4][R88.64] ;  /* 0x0000000458587981 */ /* 0x000ea2000c1e1d00 */
[----:B------:R-:W-:Y:S02]  /*0870*/  SHF.R.U32.HI R0, RZ, 0x1c, R181 ;  /* 0x0000001cff007819 */ /* 0x000fe400000116b5 */
[----:B------:R-:W-:Y:S01]  /*0880*/  IADD3 R96, P0, R156, UR10, RZ ;  /* 0x0000000a9c607c10 */ /* 0x000fe2000ff1e0ff */
[----:B------:R-:W2:Y:S03]  /*0890*/  LDG.E.128 R92, desc[UR4][R92.64] ;  /* 0x000000045c5c7981 */ /* 0x000ea6000c1e1d00 */
[----:B------:R-:W-:Y:S01]  /*08a0*/  IADD3.X R97, R0, UR11, RZ, P0, !PT ;  /* 0x0000000b00617c10 */ /* 0x000fe200087fe4ff */
[----:B------:R-:W-:-:S05]  /*08b0*/  IMAD.WIDE.U32 R100, R181, 0x10, R100 ;  /* 0x00000010b5647825 */ /* 0x000fca00078e0064 */
[----:B------:R-:W2:Y:S04]  /*08c0*/  LDG.E.128 R96, desc[UR4][R96.64] ;  /* 0x0000000460607981 */ /* 0x000ea8000c1e1d00 */
[----:B------:R-:W2:Y:S01]  /*08d0*/  LDG.E.128 R100, desc[UR4][R100.64] ;  /* 0x0000000464647981 */ /* 0x000ea2000c1e1d00 */
[----:B0-----:R-:W-:-:S04]  /*08e0*/  ISETP.NE.U32.AND P0, PT, R104, RZ, PT ;  /* 0x000000ff6800720c */ /* 0x001fc80003f05070 */
[----:B------:R-:W-:Y:S02]  /*08f0*/  ISETP.NE.AND.EX P0, PT, R105, RZ, PT, P0 ;  /* 0x000000ff6900720c */ /* 0x000fe40003f05300 */
[----:B------:R-:W-:Y:S02]  /*0900*/  SHF.R.S32.HI R155, RZ, 0x1f, R152 ;  /* 0x0000001fff9b7819 */ /* 0x000fe40000011498 */
[----:B-1----:R-:W-:-:S09]  /*0910*/  @P2 LEA R168, P1, R152, R168, 0x2 ;  /* 0x000000a898a82211 */ /* 0x002fd200078210ff */
[----:B------:R-:W-:-:S04]  /*0920*/  @P0 LEA R172, P3, R173, R104, 0x4 ;  /* 0x00000068adac0211 */ /* 0x000fc800078620ff */
[----:B------:R-:W-:Y:S02]  /*0930*/  @P0 LEA.HI.X R173, R173, R105, RZ, 0x4, P3 ;  /* 0x00000069adad0211 */ /* 0x000fe400018f24ff */
[CC--:B------:R-:W-:Y:S02]  /*0940*/  @P0 LEA R180, P3, R181.reuse, R104.reuse, 0x4 ;  /* 0x00000068b5b40211 */ /* 0x0c0fe400078620ff */
[----:B------:R-:W-:Y:S01]  /*0950*/  @P2 LEA.HI.X R169, R152, R169, R155, 0x2, P1 ;  /* 0x000000a998a92211 */ /* 0x000fe200008f149b */
[----:B-----5:R-:W5:Y:S01]  /*0960*/  @P0 LDG.E.128 R36, desc[UR4][R172.64] ;  /* 0x00000004ac240981 */ /* 0x020f62000c1e1d00 */
[-C--:B------:R-:W-:Y:S02]  /*0970*/  @P0 LEA.HI.X R181, R181, R105.reuse, RZ, 0x4, P3 ;  /* 0x00000069b5b50211 */ /* 0x080fe400018f24ff */
[----:B------:R-:W-:Y:S02]  /*0980*/  ISETP.NE.AND P3, PT, RZ, UR9, PT ;  /* 0x00000009ff007c0c */ /* 0x000fe4000bf65270 */
[C---:B------:R-:W-:Y:S01]  /*0990*/  @P0 LEA R174, P1, R167.reuse, R104, 0x4 ;  /* 0x00000068a7ae0211 */ /* 0x040fe200078220ff */
[----:B------:R-:W5:Y:S03]  /*09a0*/  @P0 LDG.E.128 R48, desc[UR4][R180.64] ;  /* 0x00000004b4300981 */ /* 0x000f66000c1e1d00 */
[----:B------:R-:W-:-:S02]  /*09b0*/  @P0 LEA.HI.X R175, R167, R105, RZ, 0x4, P1 ;  /* 0x00000069a7af0211 */ /* 0x000fc400008f24ff */
[----:B------:R-:W-:Y:S02]  /*09c0*/  @P0 LEA R170, P1, R171, R104, 0x4 ;  /* 0x00000068abaa0211 */ /* 0x000fe400078220ff */
[----:B------:R-:W-:Y:S01]  /*09d0*/  LOP3.LUT P5, RZ, R3, 0xff, RZ, 0xc0, !PT ;  /* 0x000000ff03ff7812 */ /* 0x000fe200078ac0ff */
[----:B------:R-:W5:Y:S01]  /*09e0*/  @P0 LDG.E.128 R28, desc[UR4][R174.64] ;  /* 0x00000004ae1c0981 */ /* 0x000f62000c1e1d00 */
[----:B------:R-:W-:-:S05]  /*09f0*/  @P0 LEA.HI.X R171, R171, R105, RZ, 0x4, P1 ;  /* 0x00000069abab0211 */ /* 0x000fca00008f24ff */
[----:B------:R0:W5:Y:S01]  /*0a00*/  @P0 LDG.E.128 R32, desc[UR4][R170.64] ;  /* 0x00000004aa200981 */ /* 0x000162000c1e1d00 */
[----:B------:R-:W-:-:S06]  /*0a10*/  MOV R155, 0x3f800000 ;  /* 0x3f800000009b7802 */ /* 0x000fcc0000000f00 */
[----:B------:R1:W5:Y:S01]  /*0a20*/  @P2 LDG.E R155, desc[UR4][R168.64] ;  /* 0x00000004a89b2981 */ /* 0x000362000c1e1900 */
[-C--:B------:R-:W-:Y:S02]  /*0a30*/  @P0 LEA R176, P1, R177, R104.reuse, 0x4 ;  /* 0x00000068b1b00211 */ /* 0x080fe400078220ff */
[----:B------:R-:W-:Y:S02]  /*0a40*/  @P0 LEA R178, P4, R179, R104, 0x4 ;  /* 0x00000068b3b20211 */ /* 0x000fe400078820ff */
[-C--:B------:R-:W-:Y:S02]  /*0a50*/  @P0 LEA.HI.X R177, R177, R105.reuse, RZ, 0x4, P1 ;  /* 0x00000069b1b10211 */ /* 0x080fe400008f24ff */
[----:B------:R-:W-:-:S03]  /*0a60*/  @P0 LEA.HI.X R179, R179, R105, RZ, 0x4, P4 ;  /* 0x00000069b3b30211 */ /* 0x000fc600020f24ff */
[----:B------:R1:W5:Y:S04]  /*0a70*/  @P0 LDG.E.128 R40, desc[UR4][R176.64] ;  /* 0x00000004b0280981 */ /* 0x000368000c1e1d00 */
[----:B------:R1:W5:Y:S01]  /*0a80*/  @P0 LDG.E.128 R44, desc[UR4][R178.64] ;  /* 0x00000004b22c0981 */ /* 0x000362000c1e1d00 */
[----:B------:R-:W-:Y:S01]  /*0a90*/  UMOV UR6, 0xffffffff ;  /* 0xffffffff00067882 */ /* 0x000fe20000000000 */
[----:B------:R-:W-:Y:S02]  /*0aa0*/  LOP3.LUT P0, RZ, R154, 0x1f, RZ, 0xc0, !PT ;  /* 0x0000001f9aff7812 */ /* 0x000fe4000780c0ff */
[----:B---3--:R-:W-:-:S05]  /*0ab0*/  FSEL R193, R193, RZ, !P3 ;  /* 0x000000ffc1c17208 */ /* 0x008fca0005800000 */
[----:B----4-:R-:W-:-:S04]  /*0ac0*/  FADD.FTZ R56, -R193, R56 ;  /* 0x00000038c1387221 */ /* 0x010fc80000010100 */
[----:B------:R-:W-:Y:S01]  /*0ad0*/  FMUL.FTZ R3, R159, R56 ;  /* 0x000000389f037220 */ /* 0x000fe20000410000 */
[----:B------:R-:W-:-:S04]  /*0ae0*/  FADD.FTZ R56, -R193, R59 ;  /* 0x0000003bc1387221 */ /* 0x000fc80000010100 */
[----:B0-----:R-:W-:Y:S01]  /*0af0*/  FMUL.FTZ R171, R159, R56 ;  /* 0x000000389fab7220 */ /* 0x001fe20000410000 */
[----:B--2---:R-:W-:-:S04]  /*0b00*/  FADD.FTZ R56, -R193, R65 ;  /* 0x00000041c1387221 */ /* 0x004fc80000010100 */
[----:B------:R-:W-:Y:S01]  /*0b10*/  FMUL.FTZ R175, R159, R56 ;  /* 0x000000389faf7220 */ /* 0x000fe20000410000 */
[C---:B-1----:R-:W-:Y:S01]  /*0b20*/  FADD.FTZ R168, -R193.reuse, R57 ;  /* 0x00000039c1a87221 */ /* 0x042fe20000010100 */
[----:B------:R-:W-:-:S04]  /*0b30*/  FADD.FTZ R56, -R193, R73 ;  /* 0x00000049c1387221 */ /* 0x000fc80000010100 */
[----:B------:R-:W-:Y:S01]  /*0b40*/  FMUL.FTZ R183, R159, R56 ;  /* 0x000000389fb77220 */ /* 0x000fe20000410000 */
[C---:B------:R-:W-:Y:S01]  /*0b50*/  FADD.FTZ R56, -R193.reuse, R80 ;  /* 0x00000050c1387221 */ /* 0x040fe20000010100 */
[----:B------:R-:W-:Y:S01]  /*0b60*/  FADD.FTZ R190, -R193, R82 ;  /* 0x00000052c1be7221 */ /* 0x000fe20000010100 */
[C---:B------:R-:W-:Y:S01]  /*0b70*/  FMUL.FTZ R167, R159.reuse, R168 ;  /* 0x000000a89fa77220 */ /* 0x040fe20000410000 */
[----:B------:R-:W-:Y:S01]  /*0b80*/  FMUL.FTZ R168, R24, R60 ;  /* 0x0000003c18a87220 */ /* 0x000fe20000410000 */
[C---:B------:R-:W-:Y:S01]  /*0b90*/  FMUL.FTZ R82, R159.reuse, R56 ;  /* 0x000000389f527220 */ /* 0x040fe20000410000 */
[----:B------:R-:W-:Y:S01]  /*0ba0*/  FMUL.FTZ R190, R159, R190 ;  /* 0x000000be9fbe7220 */ /* 0x000fe20000410000 */
[----:B------:R-:W-:Y:S01]  /*0bb0*/  FADD.FTZ R56, -R193, R83 ;  /* 0x00000053c1387221 */ /* 0x000fe20000010100 */
[----:B------:R-:W-:Y:S01]  /*0bc0*/  FADD.FTZ R145, R86, R145 ;  /* 0x0000009156917221 */ /* 0x000fe20000010000 */
[----:B------:R-:W-:Y:S01]  /*0bd0*/  FMUL.FTZ R191, R14, R86 ;  /* 0x000000560ebf7220 */ /* 0x000fe20000410000 */
[----:B------:R-:W-:Y:S01]  /*0be0*/  FFMA.FTZ R121, R86, R190, R121 ;  /* 0x000000be56797223 */ /* 0x000fe20000010079 */
[----:B------:R-:W-:Y:S01]  /*0bf0*/  FMUL.FTZ R170, R25, R61 ;  /* 0x0000003d19aa7220 */ /* 0x000fe20000410000 */
[----:B------:R-:W-:Y:S01]  /*0c00*/  FADD.FTZ R57, RZ, R168 ;  /* 0x000000a8ff397221 */ /* 0x000fe20000010000 */
[----:B------:R-:W-:Y:S01]  /*0c10*/  FMUL.FTZ R86, R159, R56 ;  /* 0x000000389f567220 */ /* 0x000fe20000410000 */
        /* <DEDUP_REMOVED lines=8> */
[----:B------:R-:W-:Y:S01]  /*0ca0*/  FADD.FTZ R64, -R193, R64 ;  /* 0x00000040c1407221 */ /* 0x000fe20000010100 */
[----:B------:R-:W-:Y:S01]  /*0cb0*/  FFMA.FTZ R56, R169, R172, R56 ;  /* 0x000000aca9387223 */ /* 0x000fe20000010038 */
        /* <DEDUP_REMOVED lines=26> */
[----:B------:R-:W-:Y:S01]  /*0e60*/  FADD.FTZ R58, -R193, R75 ;  /* 0x0000004bc13a7221 */ /* 0x000fe20000010100 */
[----:B------:R-:W-:Y:S01]  /*0e70*/  FMUL.FTZ R188, R18, R78 ;  /* 0x0000004e12bc7220 */ /* 0x000fe20000410000 */
[----:B------:R-:W-:Y:S01]  /*0e80*/  FADD.FTZ R57, R57, R186 ;  /* 0x000000ba39397221 */ /* 0x000fe20000010000 */
[----:B------:R-:W-:Y:S01]  /*0e90*/  FMUL.FTZ R185, R159, R74 ;  /* 0x0000004a9fb97220 */ /* 0x000fe20000410000 */
        /* <DEDUP_REMOVED lines=13> */
[C---:B------:R-:W-:Y:S02]  /*0f70*/  FADD.FTZ R139, R76.reuse, R139 ;  /* 0x0000008b4c8b7221 */ /* 0x040fe40000010000 */
[----:B------:R-:W-:Y:S01]  /*0f80*/  FADD.FTZ R58, R57, R192 ;  /* 0x000000c0393a7221 */ /* 0x000fe20000010000 */
[----:B------:R-:W-:Y:S01]  /*0f90*/  FFMA.FTZ R57, R83, R192, R56 ;  /* 0x000000c053397223 */ /* 0x000fe20000010038 */
[----:B------:R-:W-:Y:S01]  /*0fa0*/  FFMA.FTZ R115, R76, R181, R115 ;  /* 0x000000b54c737223 */ /* 0x000fe20000010073 */
[C---:B------:R-:W-:Y:S01]  /*0fb0*/  FADD.FTZ R142, R87.reuse, R142 ;  /* 0x0000008e578e7221 */ /* 0x040fe20000010000 */
[----:B------:R-:W-:Y:S01]  /*0fc0*/  FFMA.FTZ R118, R87, R86, R118 ;  /* 0x0000005657767223 */ /* 0x000fe20000010076 */
[----:B------:R-:W-:Y:S01]  /*0fd0*/  FADD.FTZ R76, -R193, R89 ;  /* 0x00000059c14c7221 */ /* 0x000fe20000010100 */
[----:B------:R-:W-:Y:S01]  /*0fe0*/  FMUL.FTZ R87, R15, R87 ;  /* 0x000000570f577220 */ /* 0x000fe20000410000 */
[----:B------:R-:W-:Y:S01]  /*0ff0*/  FADD.FTZ R58, R58, R191 ;  /* 0x000000bf3a3a7221 */ /* 0x000fe20000010000 */
[----:B------:R-:W-:Y:S01]  /*1000*/  FADD.FTZ R74, -R193, R88 ;  /* 0x00000058c14a7221 */ /* 0x000fe20000010100 */
[----:B------:R-:W-:Y:S01]  /*1010*/  FFMA.FTZ R57, R190, R191, R57 ;  /* 0x000000bfbe397223 */ /* 0x000fe20000010039 */
        /* <DEDUP_REMOVED lines=10> */
[C---:B------:R-:W-:Y:S01]  /*10c0*/  FADD.FTZ R144, R93.reuse, R144 ;  /* 0x000000905d907221 */ /* 0x040fe20000010000 */
[----:B------:R-:W-:Y:S01]  /*10d0*/  FFMA.FTZ R120, R93, R76, R120 ;  /* 0x0000004c5d787223 */ /* 0x000fe20000010078 */
[----:B------:R-:W-:Y:S01]  /*10e0*/  FADD.FTZ R78, -R193, R91 ;  /* 0x0000005bc14e7221 */ /* 0x000fe20000010100 */
[----:B------:R-:W-:Y:S01]  /*10f0*/  FMUL.FTZ R93, R9, R93 ;  /* 0x0000005d095d7220 */ /* 0x000fe20000410000 */
[C---:B------:R-:W-:Y:S01]  /*1100*/  FMUL.FTZ R77, R159.reuse, R90 ;  /* 0x0000005a9f4d7220 */ /* 0x040fe20000410000 */
[----:B------:R-:W-:Y:S01]  /*1110*/  FADD.FTZ R56, R56, R75 ;  /* 0x0000004b38387221 */ /* 0x000fe20000010000 */
[----:B------:R-:W-:Y:S01]  /*1120*/  FFMA.FTZ R57, R74, R75, R57 ;  /* 0x0000004b4a397223 */ /* 0x000fe20000010039 */
[C---:B------:R-:W-:Y:S01]  /*1130*/  FADD.FTZ R149, R94.reuse, R149 ;  /* 0x000000955e957221 */ /* 0x040fe20000010000 */
[----:B------:R-:W-:Y:S01]  /*1140*/  FFMA.FTZ R125, R94, R77, R125 ;  /* 0x0000004d5e7d7223 */ /* 0x000fe2000001007d */
[----:B------:R-:W-:Y:S01]  /*1150*/  FMUL.FTZ R78, R159, R78 ;  /* 0x0000004e9f4e7220 */ /* 0x000fe20000410000 */
[----:B------:R-:W-:Y:S01]  /*1160*/  FADD.FTZ R96, -R193, R96 ;  /* 0x00000060c1607221 */ /* 0x000fe20000010100 */
        /* <DEDUP_REMOVED lines=13> */
[C---:B------:R-:W-:Y:S01]  /*1240*/  FADD.FTZ R98, -R193.reuse, R98 ;  /* 0x00000062c1627221 */ /* 0x040fe20000010100 */
        /* <DEDUP_REMOVED lines=10> */
[C---:B------:R-:W-:Y:S01]  /*12f0*/  FMUL.FTZ R85, R159.reuse, R98 ;  /* 0x000000629f557220 */ /* 0x040fe20000410000 */
        /* <DEDUP_REMOVED lines=11> */
[----:B------:R-:W-:Y:S01]  /*13b0*/  SHF.R.U32.HI R61, RZ, 0x5, R154 ;  /* 0x00000005ff3d7819 */ /* 0x000fe2000001169a */
[----:B------:R-:W-:Y:S01]  /*13c0*/  FMUL.FTZ R102, R6, R102 ;  /* 0x0000006606667220 */ /* 0x000fe20000410000 */
[----:B------:R-:W-:Y:S01]  /*13d0*/  FADD.FTZ R57, R57, R84 ;  /* 0x0000005439397221 */ /* 0x000fe20000010000 */
        /* <DEDUP_REMOVED lines=44> */
.L_x_10149:
[----:B------:R-:W3:Y:S01]  /*16a0*/  S2R R60, SR_CgaCtaId ;  /* 0x00000000003c7919 */ /* 0x000ee20000008800 */
[----:B------:R-:W-:Y:S01]  /*16b0*/  MOV R59, 0x400 ;  /* 0x00000400003b7802 */ /* 0x000fe20000000f00 */
[----:B-1----:R-:W-:Y:S01]  /*16c0*/  FADD.FTZ R72, R57, R72 ;  /* 0x0000004839487221 */ /* 0x002fe20000010000 */
[----:B------:R-:W-:Y:S01]  /*16d0*/  @!P0 LOP3.LUT R58, R61, 0x7, RZ, 0xc0, !PT ;  /* 0x000000073d3a8812 */ /* 0x000fe200078ec0ff */
[----:B--2---:R-:W-:Y:S01]  /*16e0*/  FADD.FTZ R73, R56, R73 ;  /* 0x0000004938497221 */ /* 0x004fe20000010000 */
[----:B------:R-:W-:Y:S05]  /*16f0*/  WARPSYNC.ALL ;  /* 0x0000000000007948 */ /* 0x000fea0003800000 */
[----:B------:R-:W-:-:S02]  /*1700*/  @!P0 IADD3 R58, R63, R58, RZ ;  /* 0x0000003a3f3a8210 */ /* 0x000fc40007ffe0ff */
[----:B------:R-:W-:-:S04]  /*1710*/  ISETP.NE.U32.AND P1, PT, R104, RZ, PT ;  /* 0x000000ff6800720c */ /* 0x000fc80003f25070 */
[----:B------:R-:W-:Y:S02]  /*1720*/  ISETP.NE.AND.EX P1, PT, R105, RZ, PT, P1 ;  /* 0x000000ff6900720c */ /* 0x000fe40003f25310 */
[----:B---3--:R-:W-:-:S04]  /*1730*/  LEA R59, R60, R59, 0x18 ;  /* 0x0000003b3c3b7211 */ /* 0x008fc800078ec0ff */
[-C--:B------:R-:W-:Y:S02]  /*1740*/  @!P0 LEA R90, R58, R59.reuse, 0x3 ;  /* 0x0000003b3a5a8211 */ /* 0x080fe400078e18ff */
[----:B------:R-:W-:-:S03]  /*1750*/  LEA R91, R63, R59, 0x3 ;  /* 0x0000003b3f5b7211 */ /* 0x000fc600078e18ff */
[----:B------:R-:W-:Y:S01]  /*1760*/  @!P0 STS.64 [R90+0x6000], R72 ;  /* 0x006000485a008388 */ /* 0x000fe20000000a00 */
[----:B------:R-:W-:Y:S01]  /*1770*/  BAR.SYNC.DEFER_BLOCKING 0x0 ;  /* 0x0000000000007b1d */ /* 0x000fe20000010000 */
[----:B------:R-:W-:-:S04]  /*1780*/  ISETP.NE.U32.AND P0, PT, RZ, UR14, PT ;  /* 0x0000000eff007c0c */ /* 0x000fc8000bf05070 */
[----:B------:R-:W-:Y:S01]  /*1790*/  ISETP.NE.AND.EX P0, PT, RZ, UR15, PT, P0 ;  /* 0x0000000fff007c0c */ /* 0x000fe2000bf05300 */
        /* <DEDUP_REMOVED lines=13> */
[----:B------:R-:W-:Y:S01]  /*1870*/  FADD.FTZ R56, R56, R65 ;  /* 0x0000004138387221 */ /* 0x000fe20000010000 */
[----:B------:R-:W-:Y:S02]  /*1880*/  IADD3 R64, P4, R165, UR16, RZ ;  /* 0x00000010a5407c10 */ /* 0x000fe4000ff9e0ff */
[----:B------:R-:W-:Y:S01]  /*1890*/  FADD.FTZ R97, R66, R97 ;  /* 0x0000006142617221 */ /* 0x000fe20000010000 */
[----:B------:R-:W-:Y:S01]  /*18a0*/  FADD.FTZ R56, R67, R56 ;  /* 0x0000003843387221 */ /* 0x000fe20000010000 */
[----:B------:R-:W-:Y:S02]  /*18b0*/  IADD3 R66, P6, R166, UR16, RZ ;  /* 0x00000010a6427c10 */ /* 0x000fe4000ffde0ff */
[----:B---3--:R-:W-:Y:S01]  /*18c0*/  FADD.FTZ R97, R97, R68 ;  /* 0x0000004461617221 */ /* 0x008fe20000010000 */
[----:B------:R-:W-:Y:S01]  /*18d0*/  FADD.FTZ R56, R56, R69 ;  /* 0x0000004538387221 */ /* 0x000fe20000010000 */
[----:B------:R-:W-:-:S02]  /*18e0*/  IADD3.X R67, R194, UR17, RZ, P6, !PT ;  /* 0x00000011c2437c10 */ /* 0x000fc4000b7fe4ff */
        /* <DEDUP_REMOVED lines=11> */
[----:B------:R-:W-:Y:S01]  /*19a0*/  FADD.FTZ R168, R168, -R3 ;  /* 0x80000003a8a87221 */ /* 0x000fe20000010000 */
[----:B------:R-:W-:Y:S01]  /*19b0*/  FADD.FTZ R170, R170, -R167 ;  /* 0x800000a7aaaa7221 */ /* 0x000fe20000010000 */
        /* <DEDUP_REMOVED lines=14> */
[C---:B------:R-:W-:Y:S01]  /*1aa0*/  FMUL.FTZ R3, R159.reuse, R168 ;  /* 0x000000a89f037220 */ /* 0x040fe20000410000 */
        /* <DEDUP_REMOVED lines=15> */
[----:B-----5:R-:W-:Y:S01]  /*1ba0*/  @P1 FADD.FTZ R3, R28, R3 ;  /* 0x000000031c031221 */ /* 0x020fe20000010000 */
[----:B------:R-:W-:Y:S01]  /*1bb0*/  @P1 FADD.FTZ R170, R29, R170 ;  /* 0x000000aa1daa1221 */ /* 0x000fe20000010000 */
[----:B------:R-:W-:Y:S01]  /*1bc0*/  @P1 FADD.FTZ R61, R30, R61 ;  /* 0x0000003d1e3d1221 */ /* 0x000fe20000010000 */
[----:B------:R-:W-:Y:S01]  /*1bd0*/  @P1 FADD.FTZ R174, R31, R174 ;  /* 0x000000ae1fae1221 */ /* 0x000fe20000010000 */
[----:B------:R-:W-:Y:S06]  /*1be0*/  @!P3 BRA `(.L_x_10133) ;  /* 0x00000000001cb947 */ /* 0x000fec0003800000 */
[----:B------:R-:W-:Y:S02]  /*1bf0*/  IADD3 R166, P6, R166, UR14, RZ ;  /* 0x0000000ea6a67c10 */ /* 0x000fe4000ffde0ff */
[----:B------:R-:W-:Y:S02]  /*1c00*/  SEL R59, R174, R55, P0 ;  /* 0x00000037ae3b7207 */ /* 0x000fe40000000000 */
[----:B------:R-:W-:Y:S02]  /*1c10*/  SEL R58, R61, R54, P0 ;  /* 0x000000363d3a7207 */ /* 0x000fe40000000000 */
[----:B------:R-:W-:Y:S02]  /*1c20*/  SEL R57, R170, R53, P0 ;  /* 0x00000035aa397207 */ /* 0x000fe40000000000 */
[----:B------:R-:W-:Y:S02]  /*1c30*/  IADD3.X R167, R194, UR15, RZ, P6, !PT ;  /* 0x0000000fc2a77c10 */ /* 0x000fe4000b7fe4ff */
[----:B------:R-:W-:-:S05]  /*1c40*/  SEL R56, R3, R52, P0 ;  /* 0x0000003403387207 */ /* 0x000fca0000000000 */
[----:B------:R0:W-:Y:S02]  /*1c50*/  STG.E.128 desc[UR4][R166.64], R56 ;  /* 0x00000038a6007986 */ /* 0x0001e4000c101d04 */
.L_x_10133:
[-C--:B------:R-:W-:Y:S01]  /*1c60*/  FMUL.FTZ R62, R61, R155.reuse ;  /* 0x0000009b3d3e7220 */ /* 0x080fe20000410000 */
[-C--:B------:R-:W-:Y:S01]  /*1c70*/  FMUL.FTZ R63, R174, R155.reuse ;  /* 0x0000009bae3f7220 */ /* 0x080fe20000410000 */
[-C--:B------:R-:W-:Y:S01]  /*1c80*/  FMUL.FTZ R61, R170, R155.reuse ;  /* 0x0000009baa3d7220 */ /* 0x080fe20000410000 */
[-C--:B------:R-:W-:Y:S01]  /*1c90*/  FMUL.FTZ R60, R3, R155.reuse ;  /* 0x0000009b033c7220 */ /* 0x080fe20000410000 */
        /* <DEDUP_REMOVED lines=9> */
[----:B------:R-:W-:Y:S01]  /*1d30*/  IADD3.X R65, R164, UR17, RZ, P4, !PT ;  /* 0x00000011a4417c10 */ /* 0x000fe2000a7fe4ff */
[-C--:B0-----:R-:W-:Y:S01]  /*1d40*/  FMUL.FTZ R57, R178, R155.reuse ;  /* 0x0000009bb2397220 */ /* 0x081fe20000410000 */
[-C--:B------:R-:W-:Y:S01]  /*1d50*/  FMUL.FTZ R58, R73, R155.reuse ;  /* 0x0000009b493a7220 */ /* 0x080fe20000410000 */
[-C--:B------:R-:W-:Y:S01]  /*1d60*/  FMUL.FTZ R59, R182, R155.reuse ;  /* 0x0000009bb63b7220 */ /* 0x080fe20000410000 */
[----:B------:R-:W-:Y:S01]  /*1d70*/  FMUL.FTZ R56, R71, R155 ;  /* 0x0000009b47387220 */ /* 0x000fe20000410000 */
[----:B------:R-:W-:Y:S06]  /*1d80*/  @!P3 BRA `(.L_x_10134) ;  /* 0x00000000001cb947 */ /* 0x000fec0003800000 */
[----:B-1----:R-:W-:Y:S02]  /*1d90*/  IADD3 R66, P4, R165, UR14, RZ ;  /* 0x0000000ea5427c10 */ /* 0x002fe4000ff9e0ff */
[----:B------:R-:W-:Y:S02]  /*1da0*/  SEL R63, R182, R55, P0 ;  /* 0x00000037b63f7207 */ /* 0x000fe40000000000 */
[----:B------:R-:W-:Y:S02]  /*1db0*/  SEL R62, R73, R54, P0 ;  /* 0x00000036493e7207 */ /* 0x000fe40000000000 */
[----:B------:R-:W-:Y:S02]  /*1dc0*/  SEL R61, R178, R53, P0 ;  /* 0x00000035b23d7207 */ /* 0x000fe40000000000 */
[----:B------:R-:W-:Y:S02]  /*1dd0*/  IADD3.X R67, R164, UR15, RZ, P4, !PT ;  /* 0x0000000fa4437c10 */ /* 0x000fe4000a7fe4ff */
[----:B------:R-:W-:-:S05]  /*1de0*/  SEL R60, R71, R52, P0 ;  /* 0x00000034473c7207 */ /* 0x000fca0000000000 */
[----:B------:R0:W-:Y:S02]  /*1df0*/  STG.E.128 desc[UR4][R66.64], R60 ;  /* 0x0000003c42007986 */ /* 0x0001e4000c101d04 */
.L_x_10134:
[----:B------:R2:W-:Y:S01]  /*1e00*/  STG.E.128 desc[UR4][R64.64], R56 ;  /* 0x0000003840007986 */ /* 0x0005e2000c101d04 */
[----:B------:R-:W-:Y:S01]  /*1e10*/  IADD3 R70, P6, R163, UR16, RZ ;  /* 0x00000010a3467c10 */ /* 0x000fe2000ffde0ff */
[C---:B------:R-:W-:Y:S01]  /*1e20*/  FMUL.FTZ R3, R159.reuse, R184 ;  /* 0x000000b89f037220 */ /* 0x040fe20000410000 */
[C---:B------:R-:W-:Y:S01]  /*1e30*/  FMUL.FTZ R186, R159.reuse, R186 ;  /* 0x000000ba9fba7220 */ /* 0x040fe20000410000 */
[C---:B------:R-:W-:Y:S01]  /*1e40*/  FMUL.FTZ R73, R159.reuse, R188 ;  /* 0x000000bc9f497220 */ /* 0x040fe20000410000 */
[----:B------:R-:W-:Y:S01]  /*1e50*/  FMUL.FTZ R80, R159, R80 ;  /* 0x000000509f507220 */ /* 0x000fe20000410000 */
[----:B01----:R-:W-:Y:S01]  /*1e60*/  IADD3 R66, P4, R161, UR16, RZ ;  /* 0x00000010a1427c10 */ /* 0x003fe2000ff9e0ff */
[----:B------:R-:W-:Y:S01]  /*1e70*/  @P1 FADD.FTZ R3, R36, R3 ;  /* 0x0000000324031221 */ /* 0x000fe20000010000 */
[----:B------:R-:W-:Y:S01]  /*1e80*/  IADD3.X R71, R162, UR17, RZ, P6, !PT ;  /* 0x00000011a2477c10 */ /* 0x000fe2000b7fe4ff */
[----:B------:R-:W-:Y:S01]  /*1e90*/  @P1 FADD.FTZ R186, R37, R186 ;  /* 0x000000ba25ba1221 */ /* 0x000fe20000010000 */
[----:B------:R-:W-:Y:S01]  /*1ea0*/  @P1 FADD.FTZ R73, R38, R73 ;  /* 0x0000004926491221 */ /* 0x000fe20000010000 */
[----:B------:R-:W-:Y:S01]  /*1eb0*/  @P1 FADD.FTZ R80, R39, R80 ;  /* 0x0000005027501221 */ /* 0x000fe20000010000 */
[----:B------:R-:W-:Y:S07]  /*1ec0*/  @!P3 BRA `(.L_x_10135) ;  /* 0x00000000001cb947 */ /* 0x000fee0003800000 */
[----:B------:R-:W-:Y:S02]  /*1ed0*/  IADD3 R60, P6, R163, UR14, RZ ;  /* 0x0000000ea33c7c10 */ /* 0x000fe4000ffde0ff */
[----:B--2---:R-:W-:Y:S02]  /*1ee0*/  SEL R59, R80, R55, P0 ;  /* 0x00000037503b7207 */ /* 0x004fe40000000000 */
[----:B------:R-:W-:Y:S02]  /*1ef0*/  SEL R58, R73, R54, P0 ;  /* 0x00000036493a7207 */ /* 0x000fe40000000000 */
[----:B------:R-:W-:Y:S02]  /*1f00*/  SEL R57, R186, R53, P0 ;  /* 0x00000035ba397207 */ /* 0x000fe40000000000 */
[----:B------:R-:W-:Y:S02]  /*1f10*/  IADD3.X R61, R162, UR15, RZ, P6, !PT ;  /* 0x0000000fa23d7c10 */ /* 0x000fe4000b7fe4ff */
[----:B------:R-:W-:-:S05]  /*1f20*/  SEL R56, R3, R52, P0 ;  /* 0x0000003403387207 */ /* 0x000fca0000000000 */
[----:B------:R0:W-:Y:S02]  /*1f30*/  STG.E.128 desc[UR4][R60.64], R56 ;  /* 0x000000383c007986 */ /* 0x0001e4000c101d04 */
.L_x_10135:
[-C--:B------:R-:W-:Y:S01]  /*1f40*/  FMUL.FTZ R63, R80, R155.reuse ;  /* 0x0000009b503f7220 */ /* 0x080fe20000410000 */
[-C--:B------:R-:W-:Y:S01]  /*1f50*/  FMUL.FTZ R62, R73, R155.reuse ;  /* 0x0000009b493e7220 */ /* 0x080fe20000410000 */
[-C--:B0-----:R-:W-:Y:S01]  /*1f60*/  FMUL.FTZ R61, R186, R155.reuse ;  /* 0x0000009bba3d7220 */ /* 0x081fe20000410000 */
[-C--:B------:R-:W-:Y:S01]  /*1f70*/  FMUL.FTZ R60, R3, R155.reuse ;  /* 0x0000009b033c7220 */ /* 0x080fe20000410000 */
[C---:B------:R-:W-:Y:S01]  /*1f80*/  FMUL.FTZ R83, R159.reuse, R82 ;  /* 0x000000529f537220 */ /* 0x040fe20000410000 */
[C---:B------:R-:W-:Y:S01]  /*1f90*/  FMUL.FTZ R192, R159.reuse, R192 ;  /* 0x000000c09fc07220 */ /* 0x040fe20000410000 */
[C---:B--2---:R-:W-:Y:S01]  /*1fa0*/  FMUL.FTZ R65, R159.reuse, R190 ;  /* 0x000000be9f417220 */ /* 0x044fe20000410000 */
[----:B------:R-:W-:Y:S01]  /*1fb0*/  FMUL.FTZ R86, R159, R86 ;  /* 0x000000569f567220 */ /* 0x000fe20000410000 */
[----:B------:R0:W-:Y:S01]  /*1fc0*/  STG.E.128 desc[UR4][R70.64], R60 ;  /* 0x0000003c46007986 */ /* 0x0001e2000c101d04 */
[----:B------:R-:W-:Y:S01]  /*1fd0*/  @P1 FADD.FTZ R83, R40, R83 ;  /* 0x0000005328531221 */ /* 0x000fe20000010000 */
[----:B------:R-:W-:Y:S01]  /*1fe0*/  @P1 FADD.FTZ R192, R41, R192 ;  /* 0x000000c029c01221 */ /* 0x000fe20000010000 */
[----:B------:R-:W-:Y:S01]  /*1ff0*/  @P1 FADD.FTZ R65, R42, R65 ;  /* 0x000000412a411221 */ /* 0x000fe20000010000 */
[----:B------:R-:W-:Y:S01]  /*2000*/  @P1 FADD.FTZ R86, R43, R86 ;  /* 0x000000562b561221 */ /* 0x000fe20000010000 */
[----:B------:R-:W-:Y:S01]  /*2010*/  IADD3.X R67, R160, UR17, RZ, P4, !PT ;  /* 0x00000011a0437c10 */ /* 0x000fe2000a7fe4ff */
[-C--:B------:R-:W-:Y:S01]  /*2020*/  FMUL.FTZ R57, R192, R155.reuse ;  /* 0x0000009bc0397220 */ /* 0x080fe20000410000 */
[-C--:B------:R-:W-:Y:S01]  /*2030*/  FMUL.FTZ R58, R65, R155.reuse ;  /* 0x0000009b413a7220 */ /* 0x080fe20000410000 */
[-C--:B------:R-:W-:Y:S01]  /*2040*/  FMUL.FTZ R59, R86, R155.reuse ;  /* 0x0000009b563b7220 */ /* 0x080fe20000410000 */
[----:B------:R-:W-:Y:S01]  /*2050*/  FMUL.FTZ R56, R83, R155 ;  /* 0x0000009b53387220 */ /* 0x000fe20000410000 */
[----:B------:R-:W-:Y:S06]  /*2060*/  @!P3 BRA `(.L_x_10136) ;  /* 0x00000000001cb947 */ /* 0x000fec0003800000 */
[----:B------:R-:W-:Y:S02]  /*2070*/  IADD3 R64, P4, R161, UR14, RZ ;  /* 0x0000000ea1407c10 */ /* 0x000fe4000ff9e0ff */
[----:B0-----:R-:W-:Y:S02]  /*2080*/  SEL R62, R65, R54, P0 ;  /* 0x00000036413e7207 */ /* 0x001fe40000000000 */
[----:B------:R-:W-:Y:S02]  /*2090*/  SEL R63, R86, R55, P0 ;  /* 0x00000037563f7207 */ /* 0x000fe40000000000 */
[----:B------:R-:W-:Y:S02]  /*20a0*/  SEL R61, R192, R53, P0 ;  /* 0x00000035c03d7207 */ /* 0x000fe40000000000 */
[----:B------:R-:W-:Y:S02]  /*20b0*/  IADD3.X R65, R160, UR15, RZ, P4, !PT ;  /* 0x0000000fa0417c10 */ /* 0x000fe4000a7fe4ff */
[----:B------:R-:W-:-:S05]  /*20c0*/  SEL R60, R83, R52, P0 ;  /* 0x00000034533c7207 */ /* 0x000fca0000000000 */
[----:B------:R1:W-:Y:S02]  /*20d0*/  STG.E.128 desc[UR4][R64.64], R60 ;  /* 0x0000003c40007986 */ /* 0x0003e4000c101d04 */
.L_x_10136:
        /* <DEDUP_REMOVED lines=11> */
[C---:B01----:R-:W-:Y:S01]  /*2190*/  FMUL.FTZ R63, R159.reuse, R94 ;  /* 0x0000005e9f3f7220 */ /* 0x043fe20000410000 */
[----:B------:R-:W-:Y:S01]  /*21a0*/  FMUL.FTZ R78, R159, R78 ;  /* 0x0000004e9f4e7220 */ /* 0x000fe20000410000 */
[----:B------:R-:W-:Y:S01]  /*21b0*/  @P1 FADD.FTZ R3, R44, R3 ;  /* 0x000000032c031221 */ /* 0x000fe20000010000 */
[----:B------:R-:W-:Y:S01]  /*21c0*/  @P1 FADD.FTZ R76, R45, R76 ;  /* 0x0000004c2d4c1221 */ /* 0x000fe20000010000 */
[----:B------:R-:W-:Y:S01]  /*21d0*/  @P1 FADD.FTZ R63, R46, R63 ;  /* 0x0000003f2e3f1221 */ /* 0x000fe20000010000 */
[----:B------:R-:W-:Y:S01]  /*21e0*/  @P1 FADD.FTZ R78, R47, R78 ;  /* 0x0000004e2f4e1221 */ /* 0x000fe20000010000 */
[----:B------:R-:W-:Y:S06]  /*21f0*/  @!P3 BRA `(.L_x_10137) ;  /* 0x00000000001cb947 */ /* 0x000fec0003800000 */
[----:B------:R-:W-:Y:S02]  /*2200*/  IADD3 R60, P4, R158, UR14, RZ ;  /* 0x0000000e9e3c7c10 */ /* 0x000fe4000ff9e0ff */
[----:B--2---:R-:W-:Y:S02]  /*2210*/  SEL R59, R78, R55, P0 ;  /* 0x000000374e3b7207 */ /* 0x004fe40000000000 */
[----:B------:R-:W-:Y:S02]  /*2220*/  SEL R58, R63, R54, P0 ;  /* 0x000000363f3a7207 */ /* 0x000fe40000000000 */
[----:B------:R-:W-:Y:S02]  /*2230*/  SEL R57, R76, R53, P0 ;  /* 0x000000354c397207 */ /* 0x000fe40000000000 */
[----:B------:R-:W-:Y:S02]  /*2240*/  IADD3.X R61, R157, UR15, RZ, P4, !PT ;  /* 0x0000000f9d3d7c10 */ /* 0x000fe4000a7fe4ff */
[----:B------:R-:W-:-:S05]  /*2250*/  SEL R56, R3, R52, P0 ;  /* 0x0000003403387207 */ /* 0x000fca0000000000 */
[----:B------:R0:W-:Y:S02]  /*2260*/  STG.E.128 desc[UR4][R60.64], R56 ;  /* 0x000000383c007986 */ /* 0x0001e4000c101d04 */
.L_x_10137:
        /* <DEDUP_REMOVED lines=8> */
[C---:B0-----:R-:W-:Y:S01]  /*22f0*/  FMUL.FTZ R61, R159.reuse, R100 ;  /* 0x000000649f3d7220 */ /* 0x041fe20000410000 */
[C---:B------:R-:W-:Y:S01]  /*2300*/  FMUL.FTZ R84, R159.reuse, R84 ;  /* 0x000000549f547220 */ /* 0x040fe20000410000 */
[C---:B--2---:R-:W-:Y:S01]  /*2310*/  FMUL.FTZ R67, R159.reuse, R102 ;  /* 0x000000669f437220 */ /* 0x044fe20000410000 */
[----:B------:R-:W-:Y:S01]  /*2320*/  FMUL.FTZ R88, R159, R88 ;  /* 0x000000589f587220 */ /* 0x000fe20000410000 */
[----:B------:R-:W-:Y:S01]  /*2330*/  IADD3 R158, P6, R158, UR16, RZ ;  /* 0x000000109e9e7c10 */ /* 0x000fe2000ffde0ff */
[----:B------:R-:W-:Y:S01]  /*2340*/  @P1 FADD.FTZ R61, R48, R61 ;  /* 0x0000003d303d1221 */ /* 0x000fe20000010000 */
[----:B------:R-:W-:Y:S01]  /*2350*/  @P1 FADD.FTZ R84, R49, R84 ;  /* 0x0000005431541221 */ /* 0x000fe20000010000 */
[----:B------:R-:W-:Y:S01]  /*2360*/  @P1 FADD.FTZ R67, R50, R67 ;  /* 0x0000004332431221 */ /* 0x000fe20000010000 */
[----:B------:R-:W-:Y:S01]  /*2370*/  @P1 FADD.FTZ R88, R51, R88 ;  /* 0x0000005833581221 */ /* 0x000fe20000010000 */
[----:B------:R-:W-:Y:S01]  /*2380*/  @P3 IADD3 R64, P4, R156, UR14, RZ ;  /* 0x0000000e9c403c10 */ /* 0x000fe2000ff9e0ff */
[-C--:B------:R-:W-:Y:S01]  /*2390*/  FMUL.FTZ R59, R78, R155.reuse ;  /* 0x0000009b4e3b7220 */ /* 0x080fe20000410000 */
[----:B------:R-:W-:Y:S01]  /*23a0*/  IADD3.X R159, R157, UR17, RZ, P6, !PT ;  /* 0x000000119d9f7c10 */ /* 0x000fe2000b7fe4ff */
[-C--:B------:R-:W-:Y:S01]  /*23b0*/  FMUL.FTZ R58, R63, R155.reuse ;  /* 0x0000009b3f3a7220 */ /* 0x080fe20000410000 */
[----:B------:R-:W-:Y:S01]  /*23c0*/  IADD3 R156, P6, R156, UR16, RZ ;  /* 0x000000109c9c7c10 */ /* 0x000fe2000ffde0ff */
[-C--:B------:R-:W-:Y:S01]  /*23d0*/  FMUL.FTZ R57, R76, R155.reuse ;  /* 0x0000009b4c397220 */ /* 0x080fe20000410000 */
[-C--:B------:R-:W-:Y:S01]  /*23e0*/  FMUL.FTZ R56, R3, R155.reuse ;  /* 0x0000009b03387220 */ /* 0x080fe20000410000 */
[----:B------:R-:W-:Y:S01]  /*23f0*/  @P3 IADD3.X R65, R0, UR15, RZ, P4, !PT ;  /* 0x0000000f00413c10 */ /* 0x000fe2000a7fe4ff */
[CC--:B------:R-:W-:Y:S01]  /*2400*/  FMUL.FTZ R60, R61.reuse, R155.reuse ;  /* 0x0000009b3d3c7220 */ /* 0x0c0fe20000410000 */
[----:B------:R-:W-:Y:S01]  /*2410*/  SEL R52, R61, R52, P0 ;  /* 0x000000343d347207 */ /* 0x000fe20000000000 */
[C---:B------:R-:W-:Y:S01]  /*2420*/  FMUL.FTZ R61, R84.reuse, R155 ;  /* 0x0000009b543d7220 */ /* 0x040fe20000410000 */
[----:B------:R-:W-:Y:S01]  /*2430*/  SEL R53, R84, R53, P0 ;  /* 0x0000003554357207 */ /* 0x000fe20000000000 */
[CC--:B------:R-:W-:Y:S01]  /*2440*/  FMUL.FTZ R62, R67.reuse, R155.reuse ;  /* 0x0000009b433e7220 */ /* 0x0c0fe20000410000 */
[----:B------:R-:W-:Y:S01]  /*2450*/  SEL R54, R67, R54, P0 ;  /* 0x0000003643367207 */ /* 0x000fe20000000000 */
[C---:B------:R-:W-:Y:S01]  /*2460*/  FMUL.FTZ R63, R88.reuse, R155 ;  /* 0x0000009b583f7220 */ /* 0x040fe20000410000 */
[----:B------:R-:W-:Y:S01]  /*2470*/  SEL R55, R88, R55, P0 ;  /* 0x0000003758377207 */ /* 0x000fe20000000000 */
[----:B------:R0:W-:Y:S01]  /*2480*/  STG.E.128 desc[UR4][R158.64], R56 ;  /* 0x000000389e007986 */ /* 0x0001e2000c101d04 */
[----:B------:R-:W-:-:S02]  /*2490*/  IADD3.X R157, R0, UR17, RZ, P6, !PT ;  /* 0x00000011009d7c10 */ /* 0x000fc4000b7fe4ff */
[----:B------:R-:W-:Y:S01]  /*24a0*/  IADD3 R152, R152, UR18, RZ ;  /* 0x0000001298987c10 */ /* 0x000fe2000fffe0ff */
[----:B------:R0:W-:Y:S01]  /*24b0*/  @P3 STG.E.128 desc[UR4][R64.64], R52 ;  /* 0x0000003440003986 */ /* 0x0001e2000c101d04 */
[----:B------:R-:W-:Y:S02]  /*24c0*/  SEL R3, RZ, 0x1, P5 ;  /* 0x00000001ff037807 */ /* 0x000fe40002800000 */
[----:B------:R-:W-:Y:S01]  /*24d0*/  ISETP.GE.AND P0, PT, R152, UR19, PT ;  /* 0x0000001398007c0c */ /* 0x000fe2000bf06270 */
[----:B------:R0:W-:-:S12]  /*24e0*/  STG.E.128 desc[UR4][R156.64], R60 ;  /* 0x0000003c9c007986 */ /* 0x0001d8000c101d04 */
        /* <DEDUP_REMOVED lines=49> */
.L_x_10131:
        /* <DEDUP_REMOVED lines=23> */
.L_x_10132:
[----:B------:R-:W-:Y:S01]  /*2970*/  HFMA2.MMA R66, -RZ, RZ, 0, 9.5367431640625e-07 ;  /* 0x00000010ff427435 */ /* 0x000fe200000001ff */
[----:B------:R-:W-:Y:S02]  /*2980*/  MOV R69, R57 ;  /* 0x0000003900457202 */ /* 0x000fe40000000f00 */
[----:B------:R-:W-:Y:S02]  /*2990*/  MOV R71, 0x1f ;  /* 0x0000001f00477802 */ /* 0x000fe40000000f00 */
[----:B------:R-:W-:-:S07]  /*29a0*/  MOV R64, 0xffffffff ;  /* 0xffffffff00407802 */ /* 0x000fce0000000f00 */
[----:B-----5:R-:W-:Y:S05]  /*29b0*/  WARPSYNC.COLLECTIVE R64, `(.L_x_10139) ;  /* 0x0000000040087348 */ /* 0x020fea0003c00000 */
[----:B------:R0:W1:Y:S02]  /*29c0*/  SHFL.DOWN P1, R73, R69, R66, R71 ;  /* 0x0800004245497389 */ /* 0x0000640000020047 */
[----:B01---5:R-:W-:Y:S01]  /*29d0*/  ENDCOLLECTIVE ;  /* 0x000000000000791b */ /* 0x023fe20003800000 */
.L_x_10139:
[----:B------:R-:W-:Y:S02]  /*29e0*/  MOV R69, R56 ;  /* 0x0000003800457202 */ /* 0x000fe40000000f00 */
[----:B------:R-:W-:-:S07]  /*29f0*/  MOV R58, R73 ;  /* 0x00000049003a7202 */ /* 0x000fce0000000f00 */
[----:B------:R-:W-:Y:S05]  /*2a00*/  WARPSYNC.COLLECTIVE R64, `(.L_x_10140) ;  /* 0x0000000040087348 */ /* 0x000fea0003c00000 */
[----:B------:R0:W1:Y:S02]  /*2a10*/  SHFL.DOWN P1, R73, R69, R66, R71 ;  /* 0x0800004245497389 */ /* 0x0000640000020047 */
[----:B01----:R-:W-:Y:S01]  /*2a20*/  ENDCOLLECTIVE ;  /* 0x000000000000791b */ /* 0x003fe20003800000 */
.L_x_10140:
[----:B------:R-:W-:Y:S01]  /*2a30*/  FADD.FTZ R58, R57, R58 ;  /* 0x0000003a393a7221 */ /* 0x000fe20000010000 */
[----:B------:R-:W-:-:S04]  /*2a40*/  HFMA2.MMA R66, -RZ, RZ, 0, 4.76837158203125e-07 ;  /* 0x00000008ff427435 */ /* 0x000fc800000001ff */
[----:B------:R-:W-:Y:S02]  /*2a50*/  MOV R69, R58 ;  /* 0x0000003a00457202 */ /* 0x000fe40000000f00 */
[----:B------:R-:W-:-:S07]  /*2a60*/  MOV R59, R73 ;  /* 0x00000049003b7202 */ /* 0x000fce0000000f00 */
[----:B------:R-:W-:Y:S05]  /*2a70*/  WARPSYNC.COLLECTIVE R64, `(.L_x_10141) ;  /* 0x0000000040087348 */ /* 0x000fea0003c00000 */
[----:B------:R0:W1:Y:S02]  /*2a80*/  SHFL.DOWN P1, R73, R69, R66, R71 ;  /* 0x0800004245497389 */ /* 0x0000640000020047 */
[----:B01----:R-:W-:Y:S01]  /*2a90*/  ENDCOLLECTIVE ;  /* 0x000000000000791b */ /* 0x003fe20003800000 */
.L_x_10141:
[----:B------:R-:W-:-:S05]  /*2aa0*/  FADD.FTZ R59, R56, R59 ;  /* 0x0000003b383b7221 */ /* 0x000fca0000010000 */
[----:B------:R-:W-:Y:S02]  /*2ab0*/  MOV R69, R59 ;  /* 0x0000003b00457202 */ /* 0x000fe40000000f00 */
[----:B------:R-:W-:-:S07]  /*2ac0*/  MOV R65, R73 ;  /* 0x0000004900417202 */ /* 0x000fce0000000f00 */
[----:B------:R-:W-:Y:S05]  /*2ad0*/  WARPSYNC.COLLECTIVE R64, `(.L_x_10142) ;  /* 0x0000000040087348 */ /* 0x000fea0003c00000 */
[----:B------:R0:W1:Y:S02]  /*2ae0*/  SHFL.DOWN P1, R73, R69, R66, R71 ;  /* 0x0800004245497389 */ /* 0x0000640000020047 */
[----:B01----:R-:W-:Y:S01]  /*2af0*/  ENDCOLLECTIVE ;  /* 0x000000000000791b */ /* 0x003fe20003800000 */
.L_x_10142:
[----:B------:R-:W-:Y:S01]  /*2b00*/  FADD.FTZ R65, R58, R65 ;  /* 0x000000413a417221 */ /* 0x000fe20000010000 */
[----:B------:R-:W-:-:S04]  /*2b10*/  HFMA2.MMA R66, -RZ, RZ, 0, 2.384185791015625e-07 ;  /* 0x00000004ff427435 */ /* 0x000fc800000001ff */
[----:B------:R-:W-:Y:S02]  /*2b20*/  MOV R69, R65 ;  /* 0x0000004100457202 */ /* 0x000fe40000000f00 */
[----:B------:R-:W-:-:S07]  /*2b30*/  MOV R60, R73 ;  /* 0x00000049003c7202 */ /* 0x000fce0000000f00 */
[----:B------:R-:W-:Y:S05]  /*2b40*/  WARPSYNC.COLLECTIVE R64, `(.L_x_10143) ;  /* 0x0000000040087348 */ /* 0x000fea0003c00000 */
[----:B------:R0:W1:Y:S02]  /*2b50*/  SHFL.DOWN P1, R73, R69, R66, R71 ;  /* 0x0800004245497389 */ /* 0x0000640000020047 */
[----:B01----:R-:W-:Y:S01]  /*2b60*/  ENDCOLLECTIVE ;  /* 0x000000000000791b */ /* 0x003fe20003800000 */
.L_x_10143:
[----:B------:R-:W-:-:S05]  /*2b70*/  FADD.FTZ R60, R59, R60 ;  /* 0x0000003c3b3c7221 */ /* 0x000fca0000010000 */
[----:B------:R-:W-:Y:S02]  /*2b80*/  MOV R69, R60 ;  /* 0x0000003c00457202 */ /* 0x000fe40000000f00 */
[----:B------:R-:W-:-:S07]  /*2b90*/  MOV R62, R73 ;  /* 0x00000049003e7202 */ /* 0x000fce0000000f00 */
[----:B------:R-:W-:Y:S05]  /*2ba0*/  WARPSYNC.COLLECTIVE R64, `(.L_x_10144) ;  /* 0x0000000040087348 */ /* 0x000fea0003c00000 */
[----:B------:R0:W1:Y:S02]  /*2bb0*/  SHFL.DOWN P1, R73, R69, R66, R71 ;  /* 0x0800004245497389 */ /* 0x0000640000020047 */
[----:B01----:R-:W-:Y:S01]  /*2bc0*/  ENDCOLLECTIVE ;  /* 0x000000000000791b */ /* 0x003fe20003800000 */
.L_x_10144:
[----:B------:R-:W-:Y:S01]  /*2bd0*/  FADD.FTZ R62, R65, R62 ;  /* 0x0000003e413e7221 */ /* 0x000fe20000010000 */
[----:B------:R-:W-:-:S04]  /*2be0*/  HFMA2.MMA R66, -RZ, RZ, 0, 1.1920928955078125e-07 ;  /* 0x00000002ff427435 */ /* 0x000fc800000001ff */
[----:B------:R-:W-:Y:S02]  /*2bf0*/  MOV R69, R62 ;  /* 0x0000003e00457202 */ /* 0x000fe40000000f00 */
[----:B------:R-:W-:-:S07]  /*2c00*/  MOV R67, R73 ;  /* 0x0000004900437202 */ /* 0x000fce0000000f00 */
[----:B------:R-:W-:Y:S05]  /*2c10*/  WARPSYNC.COLLECTIVE R64, `(.L_x_10145) ;  /* 0x0000000040087348 */ /* 0x000fea0003c00000 */
[----:B------:R0:W1:Y:S02]  /*2c20*/  SHFL.DOWN P1, R73, R69, R66, R71 ;  /* 0x0800004245497389 */ /* 0x0000640000020047 */
[----:B01----:R-:W-:Y:S01]  /*2c30*/  ENDCOLLECTIVE ;  /* 0x000000000000791b */ /* 0x003fe20003800000 */
.L_x_10145:
[----:B------:R-:W-:-:S05]  /*2c40*/  FADD.FTZ R67, R60, R67 ;  /* 0x000000433c437221 */ /* 0x000fca0000010000 */
[----:B------:R-:W-:Y:S02]  /*2c50*/  MOV R69, R67 ;  /* 0x0000004300457202 */ /* 0x000fe40000000f00 */
[----:B------:R-:W-:-:S07]  /*2c60*/  MOV R57, R73 ;  /* 0x0000004900397202 */ /* 0x000fce0000000f00 */
[----:B------:R-:W-:Y:S05]  /*2c70*/  WARPSYNC.COLLECTIVE R64, `(.L_x_10146) ;  /* 0x0000000040087348 */ /* 0x000fea0003c00000 */
[----:B------:R0:W1:Y:S02]  /*2c80*/  SHFL.DOWN P1, R73, R69, R66, R71 ;  /* 0x0800004245497389 */ /* 0x0000640000020047 */
[----:B01----:R-:W-:Y:S01]  /*2c90*/  ENDCOLLECTIVE ;  /* 0x000000000000791b */ /* 0x003fe20003800000 */
.L_x_10146:
[----:B------:R-:W-:Y:S01]  /*2ca0*/  FADD.FTZ R57, R62, R57 ;  /* 0x000000393e397221 */ /* 0x000fe20000010000 */
[----:B------:R-:W-:-:S04]  /*2cb0*/  HFMA2.MMA R66, -RZ, RZ, 0, 5.9604644775390625e-08 ;  /* 0x00000001ff427435 */ /* 0x000fc800000001ff */
[----:B------:R-:W-:Y:S02]  /*2cc0*/  MOV R69, R57 ;  /* 0x0000003900457202 */ /* 0x000fe40000000f00 */
[----:B------:R-:W-:-:S07]  /*2cd0*/  MOV R56, R73 ;  /* 0x0000004900387202 */ /* 0x000fce0000000f00 */
[----:B------:R-:W-:Y:S05]  /*2ce0*/  WARPSYNC.COLLECTIVE R64, `(.L_x_10147) ;  /* 0x0000000040087348 */ /* 0x000fea0003c00000 */
[----:B------:R0:W1:Y:S02]  /*2cf0*/  SHFL.DOWN P1, R73, R69, R66, R71 ;  /* 0x0800004245497389 */ /* 0x0000640000020047 */
[----:B01----:R-:W-:Y:S01]  /*2d00*/  ENDCOLLECTIVE ;  /* 0x000000000000791b */ /* 0x003fe20003800000 */
.L_x_10147:
[----:B------:R-:W-:-:S05]  /*2d10*/  FADD.FTZ R56, R67, R56 ;  /* 0x0000003843387221 */ /* 0x000fca0000010000 */
[----:B------:R-:W-:Y:S02]  /*2d20*/  MOV R69, R56 ;  /* 0x0000003800457202 */ /* 0x000fe40000000f00 */
[----:B------:R-:W-:-:S07]  /*2d30*/  MOV R72, R73 ;  /* 0x0000004900487202 */ /* 0x000fce0000000f00 */
[----:B------:R-:W-:Y:S05]  /*2d40*/  WARPSYNC.COLLECTIVE R64, `(.L_x_10148) ;  /* 0x0000000040087348 */ /* 0x000fea0003c00000 */
[----:B------:R0:W1:Y:S02]  /*2d50*/  SHFL.DOWN P1, R73, R69, R66, R71 ;  /* 0x0800004245497389 */ /* 0x0000640000020047 */
[----:B01----:R-:W-:Y:S01]  /*2d60*/  ENDCOLLECTIVE ;  /* 0x000000000000791b */ /* 0x003fe20003800000 */
.L_x_10148:
[----:B------:R-:W-:Y:S05]  /*2d70*/  BRA `(.L_x_10149) ;  /* 0xffffffe800487947 */ /* 0x000fea000383ffff */
.L_x_10150:
        /* <DEDUP_REMOVED lines=16> */
.L_x_11440:


//--------------------- .text._ZN10layer_norm13ln_bwd_kernelINS_13Kernel_traitsIfffffjLj6144ELj1ELj1ELj8ELj16ENS_18Kernel_traits_baseILj6144EfffffjLj256EEEEELb0ELb0ELb1ELb0EEEvNS_9BwdParamsE --------------------------
	.section	.text._ZN10layer_norm13ln_bwd_kernelINS_13Kernel_traitsIfffffjLj6144ELj1ELj1ELj8ELj16ENS_18Kernel_traits_baseILj6144EfffffjLj256EEEEELb0ELb0ELb1ELb0EEEvNS_9BwdParamsE,"ax",@progbits
	.align	128
        .global         _ZN10layer_norm13ln_bwd_kernelINS_13Kernel_traitsIfffffjLj6144ELj1ELj1ELj8ELj16ENS_18Kernel_traits_baseILj6144EfffffjLj256EEEEELb0ELb0ELb1ELb0EEEvNS_9BwdParamsE
        .type           _ZN10layer_norm13ln_bwd_kernelINS_13Kernel_traitsIfffffjLj6144ELj1ELj1ELj8ELj16ENS_18Kernel_traits_baseILj6144EfffffjLj256EEEEELb0ELb0ELb1ELb0EEEvNS_9BwdParamsE,@function
        .size           _ZN10layer_norm13ln_bwd_kernelINS_13Kernel_traitsIfffffjLj6144ELj1ELj1ELj8ELj16ENS_18Kernel_traits_baseILj6144EfffffjLj256EEEEELb0ELb0ELb1ELb0EEEvNS_9BwdParamsE,(.L_x_11441 - _ZN10layer_norm13ln_bwd_kernelINS_13Kernel_traitsIfffffjLj6144ELj1ELj1ELj8ELj16ENS_18Kernel_traits_baseILj6144EfffffjLj256EEEEELb0ELb0ELb1ELb0EEEvNS_9BwdParamsE)
        .other          _ZN10layer_norm13ln_bwd_kernelINS_13Kernel_traitsIfffffjLj6144ELj1ELj1ELj8ELj16ENS_18Kernel_traits_baseILj6144EfffffjLj256EEEEELb0ELb0ELb1ELb0EEEvNS_9BwdParamsE,@"STO_CUDA_ENTRY STV_DEFAULT"
_ZN10layer_norm13ln_bwd_kernelINS_13Kernel_traitsIfffffjLj6144ELj1ELj1ELj8ELj16ENS_18Kernel_traits_baseILj6144EfffffjLj256EEEEELb0ELb0ELb1ELb0EEEvNS_9BwdParamsE:
.text._ZN10layer_norm13ln_bwd_kernelINS_13Kernel_traitsIfffffjLj6144ELj1ELj1ELj8ELj16ENS_18Kernel_traits_baseILj6144EfffffjLj256EEEEELb0ELb0ELb1ELb0EEEvNS_9BwdParamsE:
        /* <DEDUP_REMOVED lines=23> */
[----:B------:R-:W-:Y:S02]  /*0170*/  CS2R R48, SRZ ;  /* 0x0000000000307805 */ /* 0x000fe4000001ff00 */
[----:B------:R-:W-:Y:S01]  /*0180*/  P2R R178, PR, RZ, 0x20 ;  /* 0x00000020ffb27803 */ /* 0x000fe20000000000 */
[----:B------:R-:W0:Y:S01]  /*0190*/  @P5 LDC.64 R4, c[0x0][0x260] ;  /* 0x00009800ff045b82 */ /* 0x000e220000000a00 */
[----:B------:R-:W-:Y:S02]  /*01a0*/  P2R R180, PR, RZ, 0x8 ;  /* 0x00000008ffb47803 */ /* 0x000fe40000000000 */
[----:B------:R-:W-:-:S02]  /*01b0*/  CS2R R50, SRZ ;  /* 0x0000000000327805 */ /* 0x000fc4000001ff00 */
[----:B------:R-:W-:-:S03]  /*01c0*/  P2R R179, PR, RZ, 0x10 ;  /* 0x00000010ffb37803 */ /* 0x000fc60000000000 */
[----:B------:R-:W2:Y:S08]  /*01d0*/  @P4 LDC.64 R6, c[0x0][0x260] ;  /* 0x00009800ff064b82 */ /* 0x000eb00000000a00 */
[----:B------:R-:W3:Y:S08]  /*01e0*/  @P0 LDC.64 R10, c[0x0][0x260] ;  /* 0x00009800ff0a0b82 */ /* 0x000ef00000000a00 */
[----:B------:R-:W4:Y:S01]  /*01f0*/  @P1 LDC.64 R12, c[0x0][0x260] ;  /* 0x00009800ff0c1b82 */ /* 0x000f220000000a00 */
[C---:B0-----:R-:W-:Y:S01]  /*0200*/  @P5 IMAD.WIDE.U32 R4, R3.reuse, 0x10, R4 ;  /* 0x0000001003045825 */ /* 0x041fe200078e0004 */
[----:B------:R-:W-:-:S02]  /*0210*/  @P5 LOP3.LUT R3, R3, 0x100, RZ, 0xfc, !PT ;  /* 0x0000010003035812 */ /* 0x000fc400078efcff */
[----:B------:R-:W-:Y:S02]  /*0220*/  CS2R R44, SRZ ;  /* 0x00000000002c7805 */ /* 0x000fe4000001ff00 */
[----:B------:R-:W-:Y:S02]  /*0230*/  CS2R R46, SRZ ;  /* 0x00000000002e7805 */ /* 0x000fe4000001ff00 */
[----:B------:R-:W-:Y:S01]  /*0240*/  CS2R R40, SRZ ;  /* 0x0000000000287805 */ /* 0x000fe2000001ff00 */
[----:B------:R-:W5:Y:S01]  /*0250*/  @P5 LDG.E.128 R72, desc[UR4][R4.64] ;  /* 0x0000000404485981 */ /* 0x000f62000c1e1d00 */
[----:B------:R-:W0:Y:S01]  /*0260*/  @P2 LDC.64 R14, c[0x0][0x260] ;  /* 0x00009800ff0e2b82 */ /* 0x000e220000000a00 */
[C---:B--2---:R-:W-:Y:S01]  /*0270*/  @P4 IMAD.WIDE.U32 R8, R3.reuse, 0x10, R6 ;  /* 0x0000001003084825 */ /* 0x044fe200078e0006 */
[----:B------:R-:W-:Y:S02]  /*0280*/  @P4 IADD3 R3, R3, 0x100, RZ ;  /* 0x0000010003034810 */ /* 0x000fe40007ffe0ff */
[----:B------:R-:W-:-:S02]  /*0290*/  CS2R R42, SRZ ;  /* 0x00000000002a7805 */ /* 0x000fc4000001ff00 */
[----:B------:R-:W-:Y:S02]  /*02a0*/  CS2R R36, SRZ ;  /* 0x0000000000247805 */ /* 0x000fe4000001ff00 */
[----:B------:R-:W-:Y:S01]  /*02b0*/  CS2R R38, SRZ ;  /* 0x0000000000267805 */ /* 0x000fe2000001ff00 */
[----:B------:R-:W5:Y:S01]  /*02c0*/  @P4 LDG.E.128 R68, desc[UR4][R8.64] ;  /* 0x0000000408444981 */ /* 0x000f62000c1e1d00 */
[----:B------:R-:W2:Y:S01]  /*02d0*/  @P3 LDC.64 R16, c[0x0][0x260] ;  /* 0x00009800ff103b82 */ /* 0x000ea20000000a00 */
[----:B---3--:R-:W-:-:S04]  /*02e0*/  @P0 IMAD.WIDE.U32 R10, R3, 0x10, R10 ;  /* 0x00000010030a0825 */ /* 0x008fc800078e000a */
[----:B------:R-:W-:Y:S01]  /*02f0*/  @P0 VIADD R3, R3, 0x100 ;  /* 0x0000010003030836 */ /* 0x000fe20000000000 */
[----:B------:R-:W5:Y:S03]  /*0300*/  @P0 LDG.E.128 R64, desc[UR4][R10.64] ;  /* 0x000000040a400981 */ /* 0x000f66000c1e1d00 */
[C---:B----4-:R-:W-:Y:S01]  /*0310*/  @P1 IMAD.WIDE.U32 R12, R3.reuse, 0x10, R12 ;  /* 0x00000010030c1825 */ /* 0x050fe200078e000c */
[----:B------:R-:W-:Y:S02]  /*0320*/  @P1 IADD3 R3, R3, 0x100, RZ ;  /* 0x0000010003031810 */ /* 0x000fe40007ffe0ff */
[----:B------:R-:W-:Y:S02]  /*0330*/  CS2R R32, SRZ ;  /* 0x0000000000207805 */ /* 0x000fe4000001ff00 */
[----:B------:R-:W-:Y:S02]  /*0340*/  CS2R R34, SRZ ;  /* 0x0000000000227805 */ /* 0x000fe4000001ff00 */
[----:B------:R-:W-:Y:S01]  /*0350*/  CS2R R28, SRZ ;  /* 0x00000000001c7805 */ /* 0x000fe2000001ff00 */
[----:B------:R3:W5:Y:S01]  /*0360*/  @P1 LDG.E.128 R60, desc[UR4][R12.64] ;  /* 0x000000040c3c1981 */ /* 0x000762000c1e1d00 */
[C---:B0-----:R-:W-:Y:S01]  /*0370*/  @P2 IMAD.WIDE.U32 R14, R3.reuse, 0x10, R14 ;  /* 0x00000010030e2825 */ /* 0x041fe200078e000e */
[----:B------:R-:W-:-:S02]  /*0380*/  @P2 IADD3 R3, R3, 0x100, RZ ;  /* 0x0000010003032810 */ /* 0x000fc40007ffe0ff */
[----:B------:R-:W-:Y:S02]  /*0390*/  CS2R R30, SRZ ;  /* 0x00000000001e7805 */ /* 0x000fe4000001ff00 */
[----:B------:R-:W-:Y:S02]  /*03a0*/  CS2R R24, SRZ ;  /* 0x0000000000187805 */ /* 0x000fe4000001ff00 */
[----:B------:R-:W-:Y:S01]  /*03b0*/  CS2R R26, SRZ ;  /* 0x00000000001a7805 */ /* 0x000fe2000001ff00 */
[----:B------:R0:W5:Y:S01]  /*03c0*/  @P2 LDG.E.128 R56, desc[UR4][R14.64] ;  /* 0x000000040e382981 */ /* 0x000162000c1e1d00 */
[----:B--2---:R-:W-:Y:S01]  /*03d0*/  @P3 IMAD.WIDE.U32 R6, R3, 0x10, R16 ;  /* 0x0000001003063825 */ /* 0x004fe200078e0010 */
[----:B-1----:R-:W-:-:S04]  /*03e0*/  LEA.HI R3, R175, UR6, RZ, 0x18 ;  /* 0x00000006af037c11 */ /* 0x002fc8000f8fc0ff */
[----:B------:R1:W5:Y:S01]  /*03f0*/  @P3 LDG.E.128 R52, desc[UR4][R6.64] ;  /* 0x0000000406343981 */ /* 0x000362000c1e1d00 */
[----:B------:R-:W-:Y:S02]  /*0400*/  ISETP.GE.AND P3, PT, R3, UR7, PT ;  /* 0x0000000703007c0c */ /* 0x000fe4000bf66270 */
[----:B------:R-:W-:Y:S02]  /*0410*/  CS2R R20, SRZ ;  /* 0x0000000000147805 */ /* 0x000fe4000001ff00 */
[----:B------:R-:W-:Y:S02]  /*0420*/  CS2R R22, SRZ ;  /* 0x0000000000167805 */ /* 0x000fe4000001ff00 */
[----:B------:R-:W-:Y:S02]  /*0430*/  CS2R R16, SRZ ;  /* 0x0000000000107805 */ /* 0x000fe4000001ff00 */
[----:B------:R-:W-:Y:S02]  /*0440*/  CS2R R18, SRZ ;  /* 0x0000000000127805 */ /* 0x000fe4000001ff00 */
[----:B---3--:R-:W-:-:S02]  /*0450*/  CS2R R12, SRZ ;  /* 0x00000000000c7805 */ /* 0x008fc4000001ff00 */
[----:B0-----:R-:W-:Y:S02]  /*0460*/  CS2R R14, SRZ ;  /* 0x00000000000e7805 */ /* 0x001fe4000001ff00 */
[----:B------:R-:W-:Y:S02]  /*0470*/  CS2R R8, SRZ ;  /* 0x0000000000087805 */ /* 0x000fe4000001ff00 */
[----:B------:R-:W-:Y:S02]  /*0480*/  CS2R R10, SRZ ;  /* 0x00000000000a7805 */ /* 0x000fe4000001ff00 */
[----:B------:R-:W-:Y:S02]  /*0490*/  CS2R R4, SRZ ;  /* 0x0000000000047805 */ /* 0x000fe4000001ff00 */
[----:B-1----:R-:W-:Y:S01]  /*04a0*/  CS2R R6, SRZ ;  /* 0x0000000000067805 */ /* 0x002fe2000001ff00 */
[----:B------:R-:W-:Y:S06]  /*04b0*/  @P3 BRA `(.L_x_10151) ;  /* 0x0000003800b03947 */ /* 0x000fec0003800000 */
        /* <DEDUP_REMOVED lines=9> */
.L_x_10241:
[----:B-1----:R-:W1:Y:S08]  /*0550*/  LDC.64 R110, c[0x0][0x288] ;  /* 0x0000a200ff6e7b82 */ /* 0x002e700000000a00 */
[----:B--2---:R-:W2:Y:S08]  /*0560*/  LDC.64 R120, c[0x0][0x250] ;  /* 0x00009400ff787b82 */ /* 0x004eb00000000a00 */
[----:B0--3--:R-:W3:Y:S08]  /*0570*/  LDC.64 R108, c[0x0][0x258] ;  /* 0x00009600ff6c7b82 */ /* 0x009ef00000000a00 */
[----:B----4-:R-:W4:Y:S01]  /*0580*/  LDC.64 R112, c[0x0][0x280] ;  /* 0x0000a000ff707b82 */ /* 0x010f220000000a00 */
[----:B-1----:R-:W-:-:S06]  /*0590*/  IMAD.WIDE R110, R0, 0x4, R110 ;  /* 0x00000004006e7825 */ /* 0x002fcc00078e026e */
[----:B------:R-:W4:Y:S01]  /*05a0*/  LDG.E R110, desc[UR4][R110.64] ;  /* 0x000000046e6e7981 */ /* 0x000f22000c1e1900 */
[C---:B--2---:R-:W-:Y:S01]  /*05b0*/  IMAD.WIDE R120, R0.reuse, 0x4, R120 ;  /* 0x0000000400787825 */ /* 0x044fe200078e0278 */
[----:B------:R-:W-:Y:S01]  /*05c0*/  MOV R133, UR9 ;  /* 0x0000000900857c02 */ /* 0x000fe20008000f00 */
[----:B------:R-:W1:Y:S04]  /*05d0*/  LDC.64 R116, c[0x0][0x2c8] ;  /* 0x0000b200ff747b82 */ /* 0x000e680000000a00 */
[----:B-----5:R2:W5:Y:S01]  /*05e0*/  LDG.E R120, desc[UR4][R120.64] ;  /* 0x0000000478787981 */ /* 0x020562000c1e1900 */
[----:B---3--:R-:W-:-:S05]  /*05f0*/  IMAD.WIDE R108, R0, 0x4, R108 ;  /* 0x00000004006c7825 */ /* 0x008fca00078e026c */
[----:B------:R2:W5:Y:S01]  /*0600*/  LDG.E R140, desc[UR4][R108.64] ;  /* 0x000000046c8c7981 */ /* 0x000562000c1e1900 */
[----:B----4-:R-:W-:-:S05]  /*0610*/  IMAD.WIDE R112, R0, 0x4, R112 ;  /* 0x0000000400707825 */ /* 0x010fca00078e0270 */
        /* <DEDUP_REMOVED lines=8> */
[----:B------:R-:W-:-:S13]  /*06a0*/  ISETP.GT.AND P3, PT, R110, RZ, PT ;  /* 0x000000ff6e00720c */ /* 0x000fda0003f64270 */
[----:B--2---:R-:W-:Y:S05]  /*06b0*/  @P3 BRA `(.L_x_10153) ;  /* 0x0000000000d83947 */ /* 0x004fea0003800000 */
        /* <DEDUP_REMOVED lines=8> */
.L_x_10156:
[----:B------:R-:W-:-:S07]  /*0740*/  VIADD R109, R151, 0x100 ;  /* 0x00000100976d7836 */ /* 0x000fce0000000000 */
.L_x_10155:
[----:B------:R-:W-:Y:S05]  /*0750*/  BSYNC B1 ;  /* 0x0000000000017941 */ /* 0x000fea0003800000 */
.L_x_10154:
        /* <DEDUP_REMOVED lines=8> */
.L_x_10159:
[----:B------:R-:W-:-:S07]  /*07e0*/  IADD3 R109, R109, 0x100, RZ ;  /* 0x000001006d6d7810 */ /* 0x000fce0007ffe0ff */
.L_x_10158:
[----:B------:R-:W-:Y:S05]  /*07f0*/  BSYNC B1 ;  /* 0x0000000000017941 */ /* 0x000fea0003800000 */
.L_x_10157:
[----:B------:R-:W-:Y:S04]  /*0800*/  BSSY B1, `(.L_x_10160) ;  /* 0x0000008000017945 */ /* 0x000fe80003800000 */
[----:B------:R-:W-:Y:S05]  /*0810*/  @!P0 BRA `(.L_x_10161) ;  /* 0x0000000000188947 */ /* 0x000fea0003800000 */
[----:B------:R-:W-:-:S04]  /*0820*/  ISETP.NE.U32.AND P4, PT, RZ, UR12, PT ;  /* 0x0000000cff007c0c */ /* 0x000fc8000bf85070 */
[----:B------:R-:W-:-:S13]  /*0830*/  ISETP.NE.AND.EX P4, PT, RZ, UR13, PT, P4 ;  /* 0x0000000dff007c0c */ /* 0x000fda000bf85340 */
[----:B------:R-:W-:Y:S05]  /*0840*/  @!P4 BRA `(.L_x_10162) ;  /* 0x000000000008c947 */ /* 0x000fea0003800000 */
[----:B------:R-:W-:-:S06]  /*0850*/  IMAD.WIDE.U32 R84, R109, 0x10, R116 ;  /* 0x000000106d547825 */ /* 0x000fcc00078e0074 */
[----:B------:R-:W5:Y:S02]  /*0860*/  LDG.E.128 R84, desc[UR4][R84.64] ;  /* 0x0000000454547981 */ /* 0x000f64000c1e1d00 */
.L_x_10162:
[----:B------:R-:W-:-:S07]  /*0870*/  IADD3 R109, R109, 0x100, RZ ;  /* 0x000001006d6d7810 */ /* 0x000fce0007ffe0ff */
.L_x_10161:
[----:B------:R-:W-:Y:S05]  /*0880*/  BSYNC B1 ;  /* 0x0000000000017941 */ /* 0x000fea0003800000 */
.L_x_10160:
[----:B------:R-:W-:Y:S04]  /*0890*/  BSSY B1, `(.L_x_10163) ;  /* 0x0000008000017945 */ /* 0x000fe80003800000 */
[----:B------:R-:W-:Y:S05]  /*08a0*/  @!P1 BRA `(.L_x_10164) ;  /* 0x0000000000189947 */ /* 0x000fea0003800000 */
[----:B------:R-:W-:-:S04]  /*08b0*/  ISETP.NE.U32.AND P4, PT, RZ, UR12, PT ;  /* 0x0000000cff007c0c */ /* 0x000fc8000bf85070 */
[----:B------:R-:W-:-:S13]  /*08c0*/  ISETP.NE.AND.EX P4, PT, RZ, UR13, PT, P4 ;  /* 0x0000000dff007c0c */ /* 0x000fda000bf85340 */
[----:B------:R-:W-:Y:S05]  /*08d0*/  @!P4 BRA `(.L_x_10165) ;  /* 0x000000000008c947 */ /* 0x000fea0003800000 */
[----:B------:R-:W-:-:S06]  /*08e0*/  IMAD.WIDE.U32 R88, R109, 0x10, R116 ;  /* 0x000000106d587825 */ /* 0x000fcc00078e0074 */
[----:B------:R-:W5:Y:S02]  /*08f0*/  LDG.E.128 R88, desc[UR4][R88.64] ;  /* 0x0000000458587981 */ /* 0x000f64000c1e1d00 */
.L_x_10165:
[----:B------:R-:W-:-:S07]  /*0900*/  IADD3 R109, R109, 0x100, RZ ;  /* 0x000001006d6d7810 */ /* 0x000fce0007ffe0ff */
.L_x_10164:
[----:B------:R-:W-:Y:S05]  /*0910*/  BSYNC B1 ;  /* 0x0000000000017941 */ /* 0x000fea0003800000 */
.L_x_10163:
[----:B------:R-:W-:Y:S04]  /*0920*/  BSSY B1, `(.L_x_10166) ;  /* 0x0000008000017945 */ /* 0x000fe80003800000 */
[----:B------:R-:W-:Y:S05]  /*0930*/  @!P2 BRA `(.L_x_10167) ;  /* 0x000000000018a947 */ /* 0x000fea0003800000 */
[----:B------:R-:W-:-:S04]  /*0940*/  ISETP.NE.U32.AND P4, PT, RZ, UR12, PT ;  /* 0x0000000cff007c0c */ /* 0x000fc8000bf85070 */
[----:B------:R-:W-:-:S13]  /*0950*/  ISETP.NE.AND.EX P4, PT, RZ, UR13, PT, P4 ;  /* 0x0000000dff007c0c */ /* 0x000fda000bf85340 */
[----:B------:R-:W-:Y:S05]  /*0960*/  @!P4 BRA `(.L_x_10168) ;  /* 0x000000000008c947 */ /* 0x000fea0003800000 */
[----:B------:R-:W-:-:S06]  /*0970*/  IMAD.WIDE.U32 R92, R109, 0x10, R116 ;  /* 0x000000106d5c7825 */ /* 0x000fcc00078e0074 */
[----:B------:R-:W5:Y:S02]  /*0980*/  LDG.E.128 R92, desc[UR4][R92.64] ;  /* 0x000000045c5c7981 */ /* 0x000f64000c1e1d00 */
.L_x_10168:
[----:B------:R-:W-:-:S07]  /*0990*/  VIADD R109, R109, 0x100 ;  /* 0x000001006d6d7836 */ /* 0x000fce0000000000 */
.L_x_10167:
[----:B------:R-:W-:Y:S05]  /*09a0*/  BSYNC B1 ;  /* 0x0000000000017941 */ /* 0x000fea0003800000 */
.L_x_10166:
[----:B------:R-:W-:Y:S01]  /*09b0*/  ISETP.NE.AND P4, PT, R182, RZ, PT ;  /* 0x000000ffb600720c */ /* 0x000fe20003f85270 */
[----:B------:R-:W-:Y:S01]  /*09c0*/  HFMA2.MMA R121, -RZ, RZ, 0, 0 ;  /* 0x00000000ff797435 */ /* 0x000fe200000001ff */
[----:B------:R-:W-:-:S11]  /*09d0*/  MOV R122, RZ ;  /* 0x000000ff007a7202 */ /* 0x000fd60000000f00 */
[----:B------:R-:W-:Y:S05]  /*09e0*/  @P4 BRA `(.L_x_10169) ;  /* 0x00000010005c4947 */ /* 0x000fea0003800000 */
[----:B------:R-:W-:-:S06]  /*09f0*/  IMAD.WIDE.U32 R96, R109, 0x10, R116 ;  /* 0x000000106d607825 */ /* 0x000fcc00078e0074 */
[----:B------:R-:W5:Y:S01]  /*0a00*/  LDG.E.128 R96, desc[UR4][R96.64] ;  /* 0x0000000460607981 */ /* 0x000f62000c1e1d00 */
[----:B------:R-:W-:Y:S05]  /*0a10*/  BRA `(.L_x_10169) ;  /* 0x0000001000507947 */ /* 0x000fea0003800000 */
.L_x_10153:
[----:B------:R-:W-:Y:S01]  /*0a20*/  IADD3 R108, R110, -0x1, RZ ;  /* 0xffffffff6e6c7810 */ /* 0x000fe20007ffe0ff */
[----:B------:R-:W-:Y:S01]  /*0a30*/  BSSY B1, `(.L_x_10170) ;  /* 0x0000033000017945 */ /* 0x000fe20003800000 */
[----:B------:R-:W-:Y:S01]  /*0a40*/  ISETP.NE.AND P4, PT, R178, RZ, PT ;  /* 0x000000ffb200720c */ /* 0x000fe20003f85270 */
[----:B------:R-:W-:Y:S01]  /*0a50*/  HFMA2.MMA R122, -RZ, RZ, 0, 0 ;  /* 0x00000000ff7a7435 */ /* 0x000fe200000001ff */
[----:B------:R-:W-:Y:S01]  /*0a60*/  IMAD.MOV.U32 R121, RZ, RZ, RZ ;  /* 0x000000ffff797224 */ /* 0x000fe200078e00ff */
[----:B------:R-:W-:Y:S01]  /*0a70*/  MOV R123, R151 ;  /* 0x00000097007b7202 */ /* 0x000fe20000000f00 */
[----:B------:R-:W-:-:S05]  /*0a80*/  IMAD R108, R108, R133, RZ ;  /* 0x000000856c6c7224 */ /* 0x000fca00078e02ff */
[----:B------:R-:W-:-:S04]  /*0a90*/  SHF.R.S32.HI R109, RZ, 0x1f, R108 ;  /* 0x0000001fff6d7819 */ /* 0x000fc8000001146c */
[----:B------:R-:W-:-:S04]  /*0aa0*/  LEA.HI R109, R109, R108, RZ, 0x2 ;  /* 0x0000006c6d6d7211 */ /* 0x000fc800078f10ff */
[----:B------:R-:W-:Y:S01]  /*0ab0*/  LEA.HI.SX32 R119, R109, R2, 0x1e ;  /* 0x000000026d777211 */ /* 0x000fe200078ff2ff */
[----:B------:R-:W-:Y:S06]  /*0ac0*/  @!P4 BRA `(.L_x_10171) ;  /* 0x0000000000a4c947 */ /* 0x000fec0003800000 */
[----:B------:R-:W1:Y:S01]  /*0ad0*/  LDC.64 R112, c[0x0][0x238] ;  /* 0x00008e00ff707b82 */ /* 0x000e620000000a00 */
[----:B0-----:R-:W-:-:S04]  /*0ae0*/  ISETP.NE.AND P4, PT, R181, RZ, PT ;  /* 0x000000ffb500720c */ /* 0x001fc80003f85270 */
[----:B-----5:R-:W-:Y:S02]  /*0af0*/  FSEL R121, R120, RZ, !P4 ;  /* 0x000000ff78797208 */ /* 0x020fe40006000000 */
[----:B------:R-:W-:Y:S01]  /*0b00*/  ISETP.NE.U32.AND P4, PT, RZ, UR12, PT ;  /* 0x0000000cff007c0c */ /* 0x000fe2000bf85070 */
[----:B------:R-:W0:Y:S03]  /*0b10*/  LDC.64 R108, c[0x0][0x2b8] ;  /* 0x0000ae00ff6c7b82 */ /* 0x000e260000000a00 */
[----:B------:R-:W-:Y:S01]  /*0b20*/  ISETP.NE.AND.EX P4, PT, RZ, UR13, PT, P4 ;  /* 0x0000000dff007c0c */ /* 0x000fe2000bf85340 */
[----:B-1----:R-:W-:-:S12]  /*0b30*/  IMAD.WIDE.U32 R112, R151, 0x10, R112 ;  /* 0x0000001097707825 */ /* 0x002fd800078e0070 */
[----:B------:R1:W5:Y:S04]  /*0b40*/  @P4 LDG.E.128 R76, desc[UR4][R176.64] ;  /* 0x00000004b04c4981 */ /* 0x000368000c1e1d00 */
[----:B------:R-:W2:Y:S01]  /*0b50*/  LDG.E.128 R112, desc[UR4][R112.64] ;  /* 0x0000000470707981 */ /* 0x000ea2000c1e1d00 */
[----:B0-----:R-:W-:-:S06]  /*0b60*/  IMAD.WIDE.U32 R108, R119, 0x10, R108 ;  /* 0x00000010776c7825 */ /* 0x001fcc00078e006c */
[----:B------:R-:W3:Y:S01]  /*0b70*/  LDG.E.128 R108, desc[UR4][R108.64] ;  /* 0x000000046c6c7981 */ /* 0x000ee2000c1e1d00 */
        /* <DEDUP_REMOVED lines=27> */
[----:B------:R-:W-:Y:S01]  /*0d30*/  IADD3 R123, R151, 0x100, RZ ;  /* 0x00000100977b7810 */ /* 0x000fe20007ffe0ff */
[----:B------:R-:W-:Y:S01]  /*0d40*/  FADD.FTZ R121, R110, R167 ;  /* 0x000000a76e797221 */ /* 0x000fe20000010000 */
[----:B-1----:R-:W-:-:S07]  /*0d50*/  FFMA.FTZ R122, R164, R167, R109 ;  /* 0x000000a7a47a7223 */ /* 0x002fce000001006d */
.L_x_10171:
[----:B------:R-:W-:Y:S05]  /*0d60*/  BSYNC B1 ;  /* 0x0000000000017941 */ /* 0x000fea0003800000 */
.L_x_10170:
[----:B------:R-:W-:Y:S01]  /*0d70*/  ISETP.NE.AND P4, PT, R179, RZ, PT ;  /* 0x000000ffb300720c */ /* 0x000fe20003f85270 */
[----:B------:R-:W-:-:S12]  /*0d80*/  BSSY B1, `(.L_x_10172) ;  /* 0x000002c000017945 */ /* 0x000fd80003800000 */
[----:B------:R-:W-:Y:S05]  /*0d90*/  @!P4 BRA `(.L_x_10173) ;  /* 0x0000000000a8c947 */ /* 0x000fea0003800000 */
[----:B------:R-:W1:Y:S01]  /*0da0*/  LDC.64 R108, c[0x0][0x238] ;  /* 0x00008e00ff6c7b82 */ /* 0x000e620000000a00 */
[----:B0-----:R-:W-:-:S04]  /*0db0*/  ISETP.NE.AND P4, PT, R181, RZ, PT ;  /* 0x000000ffb500720c */ /* 0x001fc80003f85270 */
[----:B-----5:R-:W-:Y:S02]  /*0dc0*/  FSEL R158, R120, RZ, !P4 ;  /* 0x000000ff789e7208 */ /* 0x020fe40006000000 */
[----:B------:R-:W-:Y:S01]  /*0dd0*/  ISETP.NE.U32.AND P4, PT, RZ, UR12, PT ;  /* 0x0000000cff007c0c */ /* 0x000fe2000bf85070 */
[----:B------:R-:W0:Y:S03]  /*0de0*/  LDC.64 R112, c[0x0][0x2b8] ;  /* 0x0000ae00ff707b82 */ /* 0x000e260000000a00 */
[----:B------:R-:W-:Y:S01]  /*0df0*/  ISETP.NE.AND.EX P4, PT, RZ, UR13, PT, P4 ;  /* 0x0000000dff007c0c */ /* 0x000fe2000bf85340 */
[----:B-1----:R-:W-:-:S12]  /*0e00*/  IMAD.WIDE.U32 R108, R123, 0x10, R108 ;  /* 0x000000107b6c7825 */ /* 0x002fd800078e006c */
[----:B------:R-:W-:Y:S01]  /*0e10*/  @P4 IMAD.WIDE.U32 R168, R123, 0x10, R116 ;  /* 0x000000107ba84825 */ /* 0x000fe200078e0074 */
[----:B------:R-:W2:Y:S03]  /*0e20*/  LDG.E.128 R108, desc[UR4][R108.64] ;  /* 0x000000046c6c7981 */ /* 0x000ea6000c1e1d00 */
[C---:B0-----:R-:W-:Y:S01]  /*0e30*/  IMAD.WIDE.U32 R112, R119.reuse, 0x10, R112 ;  /* 0x0000001077707825 */ /* 0x041fe200078e0070 */
        /* <DEDUP_REMOVED lines=11> */
[C---:B------:R-:W-:Y:S01]  /*0ef0*/  FMUL.FTZ R155, R140.reuse, R165 ;  /* 0x000000a58c9b7220 */ /* 0x040fe20000410000 */
[----:B------:R-:W-:Y:S02]  /*0f00*/  FMUL.FTZ R165, R69, R113 ;  /* 0x0000007145a57220 */ /* 0x000fe40000410000 */
[----:B------:R-:W-:Y:S01]  /*0f10*/  FADD.FTZ R108, R121, R160 ;  /* 0x000000a0796c7221 */ /* 0x000fe20000010000 */
[----:B------:R-:W-:Y:S01]  /*0f20*/  FFMA.FTZ R109, R141, R160, R122 ;  /* 0x000000a08d6d7223 */ /* 0x000fe2000001007a */
[----:B0-----:R-:W-:Y:S01]  /*0f30*/  FMUL.FTZ R168, R140, R111 ;  /* 0x0000006f8ca87220 */ /* 0x001fe20000410000 */
        /* <DEDUP_REMOVED lines=16> */
.L_x_10173:
[----:B------:R-:W-:Y:S05]  /*1040*/  BSYNC B1 ;  /* 0x0000000000017941 */ /* 0x000fea0003800000 */
.L_x_10172:
[----:B------:R-:W-:Y:S04]  /*1050*/  BSSY B1, `(.L_x_10174) ;  /* 0x000002c000017945 */ /* 0x000fe80003800000 */
        /* <DEDUP_REMOVED lines=13> */
[----:B------:R-:W-:Y:S01]  /*1130*/  IADD3 R119, R119, 0x100, RZ ;  /* 0x0000010077777810 */ /* 0x000fe20007ffe0ff */
[----:B------:R-:W-:-:S02]  /*1140*/  VIADD R123, R123, 0x100 ;  /* 0x000001007b7b7836 */ /* 0x000fc40000000000 */
        /* <DEDUP_REMOVED lines=11> */
[----:B0-----:R-:W-:Y:S01]  /*1200*/  FMUL.FTZ R143, R65, R109 ;  /* 0x0000006d418f7220 */ /* 0x001fe20000410000 */
        /* <DEDUP_REMOVED lines=16> */
.L_x_10175:
[----:B------:R-:W-:Y:S05]  /*1310*/  BSYNC B1 ;  /* 0x0000000000017941 */ /* 0x000fea0003800000 */
.L_x_10174:
        /* <DEDUP_REMOVED lines=43> */
[----:B-1----:R-:W-:-:S07]  /*15d0*/  FFMA.FTZ R122, R148, R159, R109 ;  /* 0x0000009f947a7223 */ /* 0x002fce000001006d */
.L_x_10177:
[----:B------:R-:W-:Y:S05]  /*15e0*/  BSYNC B1 ;  /* 0x0000000000017941 */ /* 0x000fea0003800000 */
.L_x_10176:
        /* <DEDUP_REMOVED lines=44> */
.L_x_10179:
[----:B------:R-:W-:Y:S05]  /*18b0*/  BSYNC B1 ;  /* 0x0000000000017941 */ /* 0x000fea0003800000 */
.L_x_10178:
[----:B------:R-:W-:-:S13]  /*18c0*/  ISETP.NE.AND P4, PT, R180, RZ, PT ;  /* 0x000000ffb400720c */ /* 0x000fda0003f85270 */
        /* <DEDUP_REMOVED lines=10> */
[----:B0-----:R-:W-:Y:S01]  /*1970*/  IMAD.WIDE.U32 R108, R119, 0x10, R108 ;  /* 0x00000010776c7825 */ /* 0x001fe200078e006c */
[----:B------:R3:W5:Y:S05]  /*1980*/  @P4 LDG.E.128 R96, desc[UR4][R116.64] ;  /* 0x0000000474604981 */ /* 0x00076a000c1e1d00 */
[----:B------:R-:W4:Y:S01]  /*1990*/  LDG.E.128 R108, desc[UR4][R108.64] ;  /* 0x000000046c6c7981 */ /* 0x000f22000c1e1d00 */
[C---:B--2---:R-:W-:Y:S01]  /*19a0*/  FADD.FTZ R131, -R120.reuse, R112 ;  /* 0x0000007078837221 */ /* 0x044fe20000010100 */
[----:B------:R-:W-:-:S03]  /*19b0*/  FADD.FTZ R119, -R120, R113 ;  /* 0x0000007178777221 */ /* 0x000fc60000010100 */
[C---:B------:R-:W-:Y:S01]  /*19c0*/  FMUL.FTZ R131, R140.reuse, R131 ;  /* 0x000000838c837220 */ /* 0x040fe20000410000 */
[----:B------:R-:W-:Y:S01]  /*19d0*/  FMUL.FTZ R136, R140, R119 ;  /* 0x000000778c887220 */ /* 0x000fe20000410000 */
[----:B----4-:R-:W-:Y:S01]  /*19e0*/  FMUL.FTZ R138, R52, R108 ;  /* 0x0000006c348a7220 */ /* 0x010fe20000410000 */
[----:B------:R-:W-:Y:S01]  /*19f0*/  FADD.FTZ R4, R4, R108 ;  /* 0x0000006c04047221 */ /* 0x000fe20000010000 */
[----:B------:R-:W-:Y:S01]  /*1a00*/  FFMA.FTZ R28, R108, R131, R28 ;  /* 0x000000836c1c7223 */ /* 0x000fe2000001001c */
[----:B------:R-:W-:Y:S01]  /*1a10*/  FADD.FTZ R5, R5, R109 ;  /* 0x0000006d05057221 */ /* 0x000fe20000010000 */
[----:B------:R-:W-:Y:S01]  /*1a20*/  FFMA.FTZ R29, R109, R136, R29 ;  /* 0x000000886d1d7223 */ /* 0x000fe2000001001d */
[----:B------:R-:W-:Y:S01]  /*1a30*/  FMUL.FTZ R171, R53, R109 ;  /* 0x0000006d35ab7220 */ /* 0x000fe20000410000 */
[----:B------:R-:W-:Y:S01]  /*1a40*/  FADD.FTZ R108, R121, R138 ;  /* 0x0000008a796c7221 */ /* 0x000fe20000010000 */
[C---:B------:R-:W-:Y:S01]  /*1a50*/  FADD.FTZ R173, -R120.reuse, R114 ;  /* 0x0000007278ad7221 */ /* 0x040fe20000010100 */
        /* <DEDUP_REMOVED lines=15> */
[----:B---3--:R-:W-:-:S07]  /*1b50*/  FFMA.FTZ R122, R174, R172, R109 ;  /* 0x000000acae7a7223 */ /* 0x008fce000001006d */
.L_x_10169:
[----:B------:R-:W-:Y:S05]  /*1b60*/  BSYNC B0 ;  /* 0x0000000000007941 */ /* 0x000fea0003800000 */
.L_x_10152:
[----:B------:R-:W-:Y:S01]  /*1b70*/  LOP3.LUT P4, RZ, R118, 0xff, RZ, 0xc0, !PT ;  /* 0x000000ff76ff7812 */ /* 0x000fe2000788c0ff */
[----:B------:R-:W-:Y:S01]  /*1b80*/  UMOV UR6, 0xffffffff ;  /* 0xffffffff00067882 */ /* 0x000fe20000000000 */
[----:B------:R-:W-:Y:S02]  /*1b90*/  SHF.R.U32.HI R108, RZ, 0x5, R175 ;  /* 0x00000005ff6c7819 */ /* 0x000fe400000116af */
[----:B-1----:R-:W-:Y:S02]  /*1ba0*/  P2R R176, PR, RZ, 0x10 ;  /* 0x00000010ffb07803 */ /* 0x002fe40000000000 */
        /* <DEDUP_REMOVED lines=22> */
.L_x_10252:
        /* <DEDUP_REMOVED lines=8> */
[----:B------:R-:W-:-:S02]  /*1d90*/  ISETP.NE.AND P5, PT, R178, RZ, PT ;  /* 0x000000ffb200720c */ /* 0x000fc40003fa5270 */
[----:B----4-:R-:W-:-:S04]  /*1da0*/  LEA R112, R113, R112, 0x18 ;  /* 0x0000007071707211 */ /* 0x010fc800078ec0ff */
[----:B------:R-:W-:Y:S01]  /*1db0*/  @!P4 LEA R177, R108, R112, 0x3 ;  /* 0x000000706cb1c211 */ /* 0x000fe200078e18ff */
[----:B------:R-:W-:-:S04]  /*1dc0*/  IMAD R183, R109, 0x8, R112 ;  /* 0x000000086db77824 */ /* 0x000fc800078e0270 */
[----:B------:R-:W-:Y:S01]  /*1dd0*/  @!P4 STS.64 [R177+0x6000], R186 ;  /* 0x006000bab100c388 */ /* 0x000fe20000000a00 */
[----:B------:R-:W-:Y:S01]  /*1de0*/  BAR.SYNC.DEFER_BLOCKING 0x0 ;  /* 0x0000000000007b1d */ /* 0x000fe20000010000 */
[----:B-----5:R-:W-:-:S05]  /*1df0*/  ISETP.GE.AND P4, PT, R149, 0x1, PT ;  /* 0x000000019500780c */ /* 0x020fca0003f86270 */
        /* <DEDUP_REMOVED lines=29> */
[----:B------:R-:W1:Y:S01]  /*1fd0*/  @!P3 LDC.64 R116, c[0x0][0x2c8] ;  /* 0x0000b200ff74bb82 */ /* 0x000e620000000a00 */
[----:B------:R-:W-:Y:S01]  /*1fe0*/  BSSY B1, `(.L_x_10183) ;  /* 0x000000f000017945 */ /* 0x000fe20003800000 */
[----:B-1----:R-:W-:-:S04]  /*1ff0*/  @!P3 ISETP.NE.U32.AND P5, PT, R116, RZ, PT ;  /* 0x000000ff7400b20c */ /* 0x002fc80003fa5070 */
[----:B------:R-:W-:-:S04]  /*2000*/  @!P3 ISETP.NE.AND.EX P5, PT, R117, RZ, PT, P5 ;  /* 0x000000ff7500b20c */ /* 0x000fc80003fa5350 */
[----:B------:R-:W-:Y:S01]  /*2010*/  @!P3 FSEL R111, R76, RZ, P5 ;  /* 0x000000ff4c6fb208 */ /* 0x000fe20002800000 */
[----:B------:R-:W-:Y:S08]  /*2020*/  @!P3 BRA `(.L_x_10184) ;  /* 0x000000000028b947 */ /* 0x000ff00003800000 */
[----:B0-----:R-:W-:Y:S01]  /*2030*/  ISETP.NE.AND P5, PT, R181, RZ, PT ;  /* 0x000000ffb500720c */ /* 0x001fe20003fa5270 */
        /* <DEDUP_REMOVED lines=9> */
.L_x_10184:
[----:B------:R-:W-:Y:S05]  /*20d0*/  BSYNC B1 ;  /* 0x0000000000017941 */ /* 0x000fea0003800000 */
.L_x_10183:
[----:B------:R-:W-:Y:S01]  /*20e0*/  @!P3 ISETP.NE.U32.AND P5, PT, R116, RZ, PT ;  /* 0x000000ff7400b20c */ /* 0x000fe20003fa5070 */
[----:B------:R-:W-:Y:S03]  /*20f0*/  BSSY B1, `(.L_x_10185) ;  /* 0x000000c000017945 */ /* 0x000fe60003800000 */
[----:B------:R-:W-:-:S04]  /*2100*/  @!P3 ISETP.NE.AND.EX P5, PT, R117, RZ, PT, P5 ;  /* 0x000000ff7500b20c */ /* 0x000fc80003fa5350 */
[----:B------:R-:W-:Y:S01]  /*2110*/  @!P3 FSEL R114, R77, RZ, P5 ;  /* 0x000000ff4d72b208 */ /* 0x000fe20002800000 */
[----:B------:R-:W-:Y:S08]  /*2120*/  @!P3 BRA `(.L_x_10186) ;  /* 0x000000000020b947 */ /* 0x000ff00003800000 */
[----:B0-----:R-:W-:-:S04]  /*2130*/  ISETP.NE.AND P5, PT, R181, RZ, PT ;  /* 0x000000ffb500720c */ /* 0x001fc80003fa5270 */
[----:B------:R-:W-:Y:S02]  /*2140*/  FSEL R113, R109, RZ, !P5 ;  /* 0x000000ff6d717208 */ /* 0x000fe40006800000 */
[----:B------:R-:W-:-:S03]  /*2150*/  ISETP.NE.U32.AND P5, PT, R116, RZ, PT ;  /* 0x000000ff7400720c */ /* 0x000fc60003fa5070 */
[----:B------:R-:W-:Y:S01]  /*2160*/  FFMA.FTZ R112, R154, R110, R113 ;  /* 0x0000006e9a707223 */ /* 0x000fe20000010071 */
[----:B------:R-:W-:-:S03]  /*2170*/  ISETP.NE.AND.EX P5, PT, R117, RZ, PT, P5 ;  /* 0x000000ff7500720c */ /* 0x000fc60003fa5350 */
[----:B------:R-:W-:-:S04]  /*2180*/  FADD.FTZ R113, R163, -R112 ;  /* 0x80000070a3717221 */ /* 0x000fc80000010000 */
[----:B------:R-:W-:-:S06]  /*2190*/  FMUL.FTZ R114, R140, R113 ;  /* 0x000000718c727220 */ /* 0x000fcc0000410000 */
[----:B------:R-:W-:-:S07]  /*21a0*/  @P5 FADD.FTZ R114, R77, R114 ;  /* 0x000000724d725221 */ /* 0x000fce0000010000 */
.L_x_10186:
[----:B------:R-:W-:Y:S05]  /*21b0*/  BSYNC B1 ;  /* 0x0000000000017941 */ /* 0x000fea0003800000 */
.L_x_10185:
        /* <DEDUP_REMOVED lines=13> */
.L_x_10188:
[----:B------:R-:W-:Y:S05]  /*2290*/  BSYNC B1 ;  /* 0x0000000000017941 */ /* 0x000fea0003800000 */
.L_x_10187:
[----:B------:R-:W1:Y:S01]  /*22a0*/  LDC.64 R120, c[0x0][0x308] ;  /* 0x0000c200ff787b82 */ /* 0x000e620000000a00 */
        /* <DEDUP_REMOVED lines=17> */
.L_x_10190:
[----:B------:R-:W-:Y:S05]  /*23c0*/  BSYNC B1 ;  /* 0x0000000000017941 */ /* 0x000fea0003800000 */
.L_x_10189:
[----:B------:R-:W-:Y:S01]  /*23d0*/  SEL R102, R115, R102, P5 ;  /* 0x0000006673667207 */ /* 0x000fe20002800000 */
[----:B------:R-:W1:Y:S01]  /*23e0*/  LDC R116, c[0x0][0x29c] ;  /* 0x0000a700ff747b82 */ /* 0x000e620000000800 */
[----:B------:R-:W-:Y:S02]  /*23f0*/  SEL R103, R118, R103, P5 ;  /* 0x0000006776677207 */ /* 0x000fe40002800000 */
[----:B------:R-:W-:-:S04]  /*2400*/  ISETP.NE.U32.AND P5, PT, R120, RZ, PT ;  /* 0x000000ff7800720c */ /* 0x000fc80003fa5070 */
[----:B------:R-:W-:-:S13]  /*2410*/  ISETP.NE.AND.EX P5, PT, R121, RZ, PT, P5 ;  /* 0x000000ff7900720c */ /* 0x000fda0003fa5350 */
[----:B------:R-:W2:Y:S01]  /*2420*/  @P5 LDC.64 R112, c[0x0][0x308] ;  /* 0x0000c200ff705b82 */ /* 0x000ea20000000a00 */
[-C--:B-1----:R-:W-:Y:S01]  /*2430*/  FMUL.FTZ R111, R111, R116.reuse ;  /* 0x000000746f6f7220 */ /* 0x082fe20000410000 */
[-C--:B------:R-:W-:Y:S01]  /*2440*/  FMUL.FTZ R114, R114, R116.reuse ;  /* 0x0000007472727220 */ /* 0x080fe20000410000 */
[-C--:B------:R-:W-:Y:S01]  /*2450*/  FMUL.FTZ R115, R115, R116.reuse ;  /* 0x0000007473737220 */ /* 0x080fe20000410000 */
[----:B------:R-:W-:Y:S01]  /*2460*/  FMUL.FTZ R118, R118, R116 ;  /* 0x0000007476767220 */ /* 0x000fe20000410000 */
[C---:B--2---:R-:W-:Y:S01]  /*2470*/  @P5 IMAD.WIDE.U32 R112, R151.reuse, 0x10, R112 ;  /* 0x0000001097705825 */ /* 0x044fe200078e0070 */
[----:B------:R-:W-:-:S04]  /*2480*/  IADD3 R151, R151, 0x100, RZ ;  /* 0x0000010097977810 */ /* 0x000fc80007ffe0ff */
[----:B------:R1:W-:Y:S01]  /*2490*/  @P5 STG.E.128 desc[UR4][R112.64], R100 ;  /* 0x0000006470005986 */ /* 0x0003e2000c101d04 */
[----:B------:R-:W-:-:S04]  /*24a0*/  ISETP.GT.AND P5, PT, R149, RZ, PT ;  /* 0x000000ff9500720c */ /* 0x000fc80003fa4270 */
[----:B------:R-:W-:Y:S02]  /*24b0*/  SEL R104, R111, R104, P5 ;  /* 0x000000686f687207 */ /* 0x000fe40002800000 */
[----:B------:R-:W-:Y:S02]  /*24c0*/  SEL R105, R114, R105, P5 ;  /* 0x0000006972697207 */ /* 0x000fe40002800000 */
[----:B------:R-:W-:Y:S02]  /*24d0*/  SEL R106, R115, R106, P5 ;  /* 0x0000006a736a7207 */ /* 0x000fe40002800000 */
[----:B------:R-:W-:Y:S01]  /*24e0*/  SEL R107, R118, R107, P5 ;  /* 0x0000006b766b7207 */ /* 0x000fe20002800000 */
[----:B-1----:R-:W1:Y:S02]  /*24f0*/  @P4 LDC.64 R112, c[0x0][0x2f8] ;  /* 0x0000be00ff704b82 */ /* 0x002e640000000a00 */
[C---:B-1----:R-:W-:Y:S01]  /*2500*/  @P4 IMAD.WIDE.U32 R112, R108.reuse, 0x10, R112 ;  /* 0x000000106c704825 */ /* 0x042fe200078e0070 */
[----:B------:R-:W-:-:S04]  /*2510*/  IADD3 R108, R108, 0x100, RZ ;  /* 0x000001006c6c7810 */ /* 0x000fc80007ffe0ff */
[----:B------:R1:W-:Y:S03]  /*2520*/  @P4 STG.E.128 desc[UR4][R112.64], R104 ;  /* 0x0000006870004986 */ /* 0x0003e6000c101d04 */
.L_x_10182:
[----:B------:R-:W-:Y:S05]  /*2530*/  BSYNC B0 ;  /* 0x0000000000007941 */ /* 0x000fea0003800000 */
.L_x_10181:
[----:B------:R-:W-:Y:S01]  /*2540*/  ISETP.NE.AND P5, PT, R179, RZ, PT ;  /* 0x000000ffb300720c */ /* 0x000fe20003fa5270 */
[----:B------:R-:W-:-:S12]  /*2550*/  BSSY B0, `(.L_x_10191) ;  /* 0x0000052000007945 */ /* 0x000fd80003800000 */
[----:B------:R-:W-:Y:S05]  /*2560*/  @!P5 BRA `(.L_x_10192) ;  /* 0x000000040040d947 */ /* 0x000fea0003800000 */
[----:B------:R-:W2:Y:S01]  /*2570*/  @!P3 LDC.64 R116, c[0x0][0x2c8] ;  /* 0x0000b200ff74bb82 */ /* 0x000ea20000000a00 */
[----:B0-----:R-:W-:Y:S01]  /*2580*/  ISETP.NE.AND P5, PT, R181, RZ, PT ;  /* 0x000000ffb500720c */ /* 0x001fe20003fa5270 */
[----:B------:R-:W-:Y:S03]  /*2590*/  BSSY B1, `(.L_x_10193) ;  /* 0x000000e000017945 */ /* 0x000fe60003800000 */
[----:B------:R-:W-:Y:S02]  /*25a0*/  FSEL R119, R109, RZ, !P5 ;  /* 0x000000ff6d777208 */ /* 0x000fe40006800000 */
[----:B--2---:R-:W-:-:S04]  /*25b0*/  @!P3 ISETP.NE.U32.AND P5, PT, R116, RZ, PT ;  /* 0x000000ff7400b20c */ /* 0x004fc80003fa5070 */
        /* <DEDUP_REMOVED lines=11> */
.L_x_10194:
[----:B------:R-:W-:Y:S05]  /*2670*/  BSYNC B1 ;  /* 0x0000000000017941 */ /* 0x000fea0003800000 */
.L_x_10193:
[----:B------:R-:W-:Y:S01]  /*2680*/  @!P3 ISETP.NE.U32.AND P5, PT, R116, RZ, PT ;  /* 0x000000ff7400b20c */ /* 0x000fe20003fa5070 */
[----:B------:R-:W-:Y:S03]  /*2690*/  BSSY B1, `(.L_x_10195) ;  /* 0x000000a000017945 */ /* 0x000fe60003800000 */
[----:B------:R-:W-:-:S04]  /*26a0*/  @!P3 ISETP.NE.AND.EX P5, PT, R117, RZ, PT, P5 ;  /* 0x000000ff7500b20c */ /* 0x000fc80003fa5350 */
[----:B------:R-:W-:Y:S01]  /*26b0*/  @!P3 FSEL R114, R81, RZ, P5 ;  /* 0x000000ff5172b208 */ /* 0x000fe20002800000 */
[----:B------:R-:W-:Y:S08]  /*26c0*/  @!P3 BRA `(.L_x_10196) ;  /* 0x000000000018b947 */ /* 0x000ff00003800000 */
[----:B------:R-:W-:Y:S01]  /*26d0*/  ISETP.NE.U32.AND P5, PT, R116, RZ, PT ;  /* 0x000000ff7400720c */ /* 0x000fe20003fa5070 */
[----:B-1----:R-:W-:-:S03]  /*26e0*/  FFMA.FTZ R112, R158, R110, R119 ;  /* 0x0000006e9e707223 */ /* 0x002fc60000010077 */
[----:B------:R-:W-:Y:S01]  /*26f0*/  ISETP.NE.AND.EX P5, PT, R117, RZ, PT, P5 ;  /* 0x000000ff7500720c */ /* 0x000fe20003fa5350 */
[----:B------:R-:W-:-:S04]  /*2700*/  FADD.FTZ R113, R165, -R112 ;  /* 0x80000070a5717221 */ /* 0x000fc80000010000 */
[----:B------:R-:W-:-:S08]  /*2710*/  FMUL.FTZ R114, R140, R113 ;  /* 0x000000718c727220 */ /* 0x000fd00000410000 */
[----:B------:R-:W-:-:S07]  /*2720*/  @P5 FADD.FTZ R114, R81, R114 ;  /* 0x0000007251725221 */ /* 0x000fce0000010000 */
.L_x_10196:
[----:B------:R-:W-:Y:S05]  /*2730*/  BSYNC B1 ;  /* 0x0000000000017941 */ /* 0x000fea0003800000 */
.L_x_10195:
        /* <DEDUP_REMOVED lines=11> */
.L_x_10198:
[----:B------:R-:W-:Y:S05]  /*27f0*/  BSYNC B1 ;  /* 0x0000000000017941 */ /* 0x000fea0003800000 */
.L_x_10197:
        /* <DEDUP_REMOVED lines=11> */
[----:B-1----:R-:W-:-:S03]  /*28b0*/  FFMA.FTZ R112, R168, R110, R119 ;  /* 0x0000006ea8707223 */ /* 0x002fc60000010077 */
[----:B------:R-:W-:Y:S01]  /*28c0*/  ISETP.NE.AND.EX P6, PT, R117, RZ, PT, P6 ;  /* 0x000000ff7500720c */ /* 0x000fe20003fc5360 */
[----:B------:R-:W-:-:S04]  /*28d0*/  FADD.FTZ R113, R169, -R112 ;  /* 0x80000070a9717221 */ /* 0x000fc80000010000 */
[----:B------:R-:W-:-:S08]  /*28e0*/  FMUL.FTZ R118, R140, R113 ;  /* 0x000000718c767220 */ /* 0x000fd00000410000 */
[----:B------:R-:W-:-:S07]  /*28f0*/  @P6 FADD.FTZ R118, R83, R118 ;  /* 0x0000007653766221 */ /* 0x000fce0000010000 */
.L_x_10200:
[----:B------:R-:W-:Y:S05]  /*2900*/  BSYNC B1 ;  /* 0x0000000000017941 */ /* 0x000fea0003800000 */
.L_x_10199:
[----:B------:R-:W-:Y:S01]  /*2910*/  SEL R102, R115, R102, P5 ;  /* 0x0000006673667207 */ /* 0x000fe20002800000 */
[----:B------:R-:W0:Y:S01]  /*2920*/  LDC R116, c[0x0][0x29c] ;  /* 0x0000a700ff747b82 */ /* 0x000e220000000800 */
[----:B------:R-:W-:Y:S02]  /*2930*/  SEL R103, R118, R103, P5 ;  /* 0x0000006776677207 */ /* 0x000fe40002800000 */
[----:B------:R-:W-:-:S04]  /*2940*/  ISETP.NE.U32.AND P5, PT, R120, RZ, PT ;  /* 0x000000ff7800720c */ /* 0x000fc80003fa5070 */
[----:B------:R-:W-:-:S13]  /*2950*/  ISETP.NE.AND.EX P5, PT, R121, RZ, PT, P5 ;  /* 0x000000ff7900720c */ /* 0x000fda0003fa5350 */
[----:B-1----:R-:W1:Y:S01]  /*2960*/  @P5 LDC.64 R112, c[0x0][0x308] ;  /* 0x0000c200ff705b82 */ /* 0x002e620000000a00 */
        /* <DEDUP_REMOVED lines=16> */
.L_x_10192:
[----:B------:R-:W-:Y:S05]  /*2a70*/  BSYNC B0 ;  /* 0x0000000000007941 */ /* 0x000fea0003800000 */
.L_x_10191:
[----:B------:R-:W-:Y:S04]  /*2a80*/  BSSY B0, `(.L_x_10201) ;  /* 0x0000052000007945 */ /* 0x000fe80003800000 */
[----:B------:R-:W-:Y:S05]  /*2a90*/  @!P0 BRA `(.L_x_10202) ;  /* 0x0000000400408947 */ /* 0x000fea0003800000 */
[----:B------:R-:W3:Y:S01]  /*2aa0*/  @!P3 LDC.64 R116, c[0x0][0x2c8] ;  /* 0x0000b200ff74bb82 */ /* 0x000ee20000000a00 */
[----:B0-----:R-:W-:Y:S01]  /*2ab0*/  ISETP.NE.AND P5, PT, R181, RZ, PT ;  /* 0x000000ffb500720c */ /* 0x001fe20003fa5270 */
[----:B------:R-:W-:Y:S03]  /*2ac0*/  BSSY B1, `(.L_x_10203) ;  /* 0x000000e000017945 */ /* 0x000fe60003800000 */
[----:B------:R-:W-:Y:S02]  /*2ad0*/  FSEL R119, R109, RZ, !P5 ;  /* 0x000000ff6d777208 */ /* 0x000fe40006800000 */
[----:B---3--:R-:W-:-:S04]  /*2ae0*/  @!P3 ISETP.NE.U32.AND P5, PT, R116, RZ, PT ;  /* 0x000000ff7400b20c */ /* 0x008fc80003fa5070 */
        /* <DEDUP_REMOVED lines=11> */
.L_x_10204:
[----:B------:R-:W-:Y:S05]  /*2ba0*/  BSYNC B1 ;  /* 0x0000000000017941 */ /* 0x000fea0003800000 */
.L_x_10203:
[----:B------:R-:W-:Y:S01]  /*2bb0*/  @!P3 ISETP.NE.U32.AND P5, PT, R116, RZ, PT ;  /* 0x000000ff7400b20c */ /* 0x000fe20003fa5070 */
[----:B------:R-:W-:Y:S03]  /*2bc0*/  BSSY B1, `(.L_x_10205) ;  /* 0x000000a000017945 */ /* 0x000fe60003800000 */
[----:B------:R-:W-:-:S04]  /*2bd0*/  @!P3 ISETP.NE.AND.EX P5, PT, R117, RZ, PT, P5 ;  /* 0x000000ff7500b20c */ /* 0x000fc80003fa5350 */
[----:B------:R-:W-:Y:S01]  /*2be0*/  @!P3 FSEL R114, R85, RZ, P5 ;  /* 0x000000ff5572b208 */ /* 0x000fe20002800000 */
[----:B------:R-:W-:Y:S08]  /*2bf0*/  @!P3 BRA `(.L_x_10206) ;  /* 0x000000000018b947 */ /* 0x000ff00003800000 */
[----:B------:R-:W-:Y:S01]  /*2c00*/  ISETP.NE.U32.AND P5, PT, R116, RZ, PT ;  /* 0x000000ff7400720c */ /* 0x000fe20003fa5070 */
[----:B-12---:R-:W-:-:S03]  /*2c10*/  FFMA.FTZ R112, R124, R110, R119 ;  /* 0x0000006e7c707223 */ /* 0x006fc60000010077 */
[----:B------:R-:W-:Y:S01]  /*2c20*/  ISETP.NE.AND.EX P5, PT, R117, RZ, PT, P5 ;  /* 0x000000ff7500720c */ /* 0x000fe20003fa5350 */
[----:B------:R-:W-:-:S04]  /*2c30*/  FADD.FTZ R113, R143, -R112 ;  /* 0x800000708f717221 */ /* 0x000fc80000010000 */
[----:B------:R-:W-:-:S08]  /*2c40*/  FMUL.FTZ R114, R140, R113 ;  /* 0x000000718c727220 */ /* 0x000fd00000410000 */
[----:B------:R-:W-:-:S07]  /*2c50*/  @P5 FADD.FTZ R114, R85, R114 ;  /* 0x0000007255725221 */ /* 0x000fce0000010000 */
.L_x_10206:
[----:B------:R-:W-:Y:S05]  /*2c60*/  BSYNC B1 ;  /* 0x0000000000017941 */ /* 0x000fea0003800000 */
.L_x_10205:
        /* <DEDUP_REMOVED lines=11> */
.L_x_10208:
[----:B------:R-:W-:Y:S05]  /*2d20*/  BSYNC B1 ;  /* 0x0000000000017941 */ /* 0x000fea0003800000 */
.L_x_10207:
        /* <DEDUP_REMOVED lines=11> */
[----:B-12---:R-:W-:-:S03]  /*2de0*/  FFMA.FTZ R112, R144, R110, R119 ;  /* 0x0000006e90707223 */ /* 0x006fc60000010077 */
[----:B------:R-:W-:Y:S01]  /*2df0*/  ISETP.NE.AND.EX P6, PT, R117, RZ, PT, P6 ;  /* 0x000000ff7500720c */ /* 0x000fe20003fc5360 */
[----:B------:R-:W-:-:S04]  /*2e00*/  FADD.FTZ R113, R157, -R112 ;  /* 0x800000709d717221 */ /* 0x000fc80000010000 */
[----:B------:R-:W-:-:S08]  /*2e10*/  FMUL.FTZ R118, R140, R113 ;  /* 0x000000718c767220 */ /* 0x000fd00000410000 */
[----:B------:R-:W-:-:S07]  /*2e20*/  @P6 FADD.FTZ R118, R87, R118 ;  /* 0x0000007657766221 */ /* 0x000fce0000010000 */
.L_x_10210:
[----:B------:R-:W-:Y:S05]  /*2e30*/  BSYNC B1 ;  /* 0x0000000000017941 */ /* 0x000fea0003800000 */
.L_x_10209:
[----:B------:R-:W-:Y:S01]  /*2e40*/  SEL R102, R115, R102, P5 ;  /* 0x0000006673667207 */ /* 0x000fe20002800000 */
[----:B------:R-:W0:Y:S01]  /*2e50*/  LDC R116, c[0x0][0x29c] ;  /* 0x0000a700ff747b82 */ /* 0x000e220000000800 */
[----:B------:R-:W-:Y:S02]  /*2e60*/  SEL R103, R118, R103, P5 ;  /* 0x0000006776677207 */ /* 0x000fe40002800000 */
[----:B------:R-:W-:-:S04]  /*2e70*/  ISETP.NE.U32.AND P5, PT, R120, RZ, PT ;  /* 0x000000ff7800720c */ /* 0x000fc80003fa5070 */
[----:B------:R-:W-:-:S13]  /*2e80*/  ISETP.NE.AND.EX P5, PT, R121, RZ, PT, P5 ;  /* 0x000000ff7900720c */ /* 0x000fda0003fa5350 */
[----:B-12---:R-:W1:Y:S01]  /*2e90*/  @P5 LDC.64 R112, c[0x0][0x308] ;  /* 0x0000c200ff705b82 */ /* 0x006e620000000a00 */
        /* <DEDUP_REMOVED lines=16> */
.L_x_10202:
[----:B------:R-:W-:Y:S05]  /*2fa0*/  BSYNC B0 ;  /* 0x0000000000007941 */ /* 0x000fea0003800000 */
.L_x_10201:
[----:B------:R-:W-:Y:S04]  /*2fb0*/  BSSY B0, `(.L_x_10211) ;  /* 0x0000052000007945 */ /* 0x000fe80003800000 */
[----:B------:R-:W-:Y:S05]  /*2fc0*/  @!P1 BRA `(.L_x_10212) ;  /* 0x0000000400409947 */ /* 0x000fea0003800000 */
[----:B------:R-:W4:Y:S01]  /*2fd0*/  @!P3 LDC.64 R116, c[0x0][0x2c8] ;  /* 0x0000b200ff74bb82 */ /* 0x000f220000000a00 */
[----:B0-----:R-:W-:Y:S01]  /*2fe0*/  ISETP.NE.AND P5, PT, R181, RZ, PT ;  /* 0x000000ffb500720c */ /* 0x001fe20003fa5270 */
[----:B------:R-:W-:Y:S03]  /*2ff0*/  BSSY B1, `(.L_x_10213) ;  /* 0x000000e000017945 */ /* 0x000fe60003800000 */
[----:B------:R-:W-:Y:S02]  /*3000*/  FSEL R119, R109, RZ, !P5 ;  /* 0x000000ff6d777208 */ /* 0x000fe40006800000 */
[----:B----4-:R-:W-:-:S04]  /*3010*/  @!P3 ISETP.NE.U32.AND P5, PT, R116, RZ, PT ;  /* 0x000000ff7400b20c */ /* 0x010fc80003fa5070 */
        /* <DEDUP_REMOVED lines=11> */
.L_x_10214:
[----:B------:R-:W-:Y:S05]  /*30d0*/  BSYNC B1 ;  /* 0x0000000000017941 */ /* 0x000fea0003800000 */
.L_x_10213:
[----:B------:R-:W-:Y:S01]  /*30e0*/  @!P3 ISETP.NE.U32.AND P5, PT, R116, RZ, PT ;  /* 0x000000ff7400b20c */ /* 0x000fe20003fa5070 */
[----:B------:R-:W-:Y:S03]  /*30f0*/  BSSY B1, `(.L_x_10215) ;  /* 0x000000a000017945 */ /* 0x000fe60003800000 */
[----:B------:R-:W-:-:S04]  /*3100*/  @!P3 ISETP.NE.AND.EX P5, PT, R117, RZ, PT, P5 ;  /* 0x000000ff7500b20c */ /* 0x000fc80003fa5350 */
[----:B------:R-:W-:Y:S01]  /*3110*/  @!P3 FSEL R114, R89, RZ, P5 ;  /* 0x000000ff5972b208 */ /* 0x000fe20002800000 */
[----:B------:R-:W-:Y:S08]  /*3120*/  @!P3 BRA `(.L_x_10216) ;  /* 0x000000000018b947 */ /* 0x000ff00003800000 */
[----:B------:R-:W-:Y:S01]  /*3130*/  ISETP.NE.U32.AND P5, PT, R116, RZ, PT ;  /* 0x000000ff7400720c */ /* 0x000fe20003fa5070 */
[----:B-123--:R-:W-:-:S03]  /*3140*/  FFMA.FTZ R112, R128, R110, R119 ;  /* 0x0000006e80707223 */ /* 0x00efc60000010077 */
[----:B------:R-:W-:Y:S01]  /*3150*/  ISETP.NE.AND.EX P5, PT, R117, RZ, PT, P5 ;  /* 0x000000ff7500720c */ /* 0x000fe20003fa5350 */
[----:B------:R-:W-:-:S04]  /*3160*/  FADD.FTZ R113, R145, -R112 ;  /* 0x8000007091717221 */ /* 0x000fc80000010000 */
[----:B------:R-:W-:-:S08]  /*3170*/  FMUL.FTZ R114, R140, R113 ;  /* 0x000000718c727220 */ /* 0x000fd00000410000 */
[----:B------:R-:W-:-:S07]  /*3180*/  @P5 FADD.FTZ R114, R89, R114 ;  /* 0x0000007259725221 */ /* 0x000fce0000010000 */
.L_x_10216:
[----:B------:R-:W-:Y:S05]  /*3190*/  BSYNC B1 ;  /* 0x0000000000017941 */ /* 0x000fea0003800000 */
.L_x_10215:
        /* <DEDUP_REMOVED lines=11> */
.L_x_10218:
[----:B------:R-:W-:Y:S05]  /*3250*/  BSYNC B1 ;  /* 0x0000000000017941 */ /* 0x000fea0003800000 */
.L_x_10217:
        /* <DEDUP_REMOVED lines=11> */
[----:B-123--:R-:W-:-:S03]  /*3310*/  FFMA.FTZ R112, R148, R110, R119 ;  /* 0x0000006e94707223 */ /* 0x00efc60000010077 */
[----:B------:R-:W-:Y:S01]  /*3320*/  ISETP.NE.AND.EX P6, PT, R117, RZ, PT, P6 ;  /* 0x000000ff7500720c */ /* 0x000fe20003fc5360 */
[----:B------:R-:W-:-:S04]  /*3330*/  FADD.FTZ R113, R159, -R112 ;  /* 0x800000709f717221 */ /* 0x000fc80000010000 */
[----:B------:R-:W-:-:S08]  /*3340*/  FMUL.FTZ R118, R140, R113 ;  /* 0x000000718c767220 */ /* 0x000fd00000410000 */
[----:B------:R-:W-:-:S07]  /*3350*/  @P6 FADD.FTZ R118, R91, R118 ;  /* 0x000000765b766221 */ /* 0x000fce0000010000 */
.L_x_10220:
[----:B------:R-:W-:Y:S05]  /*3360*/  BSYNC B1 ;  /* 0x0000000000017941 */ /* 0x000fea0003800000 */
.L_x_10219:
[----:B------:R-:W-:Y:S01]  /*3370*/  SEL R102, R115, R102, P5 ;  /* 0x0000006673667207 */ /* 0x000fe20002800000 */
[----:B------:R-:W0:Y:S01]  /*3380*/  LDC R116, c[0x0][0x29c] ;  /* 0x0000a700ff747b82 */ /* 0x000e220000000800 */
[----:B------:R-:W-:Y:S02]  /*3390*/  SEL R103, R118, R103, P5 ;  /* 0x0000006776677207 */ /* 0x000fe40002800000 */
[----:B------:R-:W-:-:S04]  /*33a0*/  ISETP.NE.U32.AND P5, PT, R120, RZ, PT ;  /* 0x000000ff7800720c */ /* 0x000fc80003fa5070 */
[----:B------:R-:W-:-:S13]  /*33b0*/  ISETP.NE.AND.EX P5, PT, R121, RZ, PT, P5 ;  /* 0x000000ff7900720c */ /* 0x000fda0003fa5350 */
[----:B-123--:R-:W1:Y:S01]  /*33c0*/  @P5 LDC.64 R112, c[0x0][0x308] ;  /* 0x0000c200ff705b82 */ /* 0x00ee620000000a00 */
        /* <DEDUP_REMOVED lines=16> */
.L_x_10212:
[----:B------:R-:W-:Y:S05]  /*34d0*/  BSYNC B0 ;  /* 0x0000000000007941 */ /* 0x000fea0003800000 */
.L_x_10211:
[----:B------:R-:W-:Y:S04]  /*34e0*/  BSSY B0, `(.L_x_10221) ;  /* 0x0000052000007945 */ /* 0x000fe80003800000 */
[----:B------:R-:W-:Y:S05]  /*34f0*/  @!P2 BRA `(.L_x_10222) ;  /* 0x000000040040a947 */ /* 0x000fea0003800000 */
[----:B------:R-:W5:Y:S01]  /*3500*/  @!P3 LDC.64 R116, c[0x0][0x2c8] ;  /* 0x0000b200ff74bb82 */ /* 0x000f620000000a00 */
[----:B0-----:R-:W-:Y:S01]  /*3510*/  ISETP.NE.AND P5, PT, R181, RZ, PT ;  /* 0x000000ffb500720c */ /* 0x001fe20003fa5270 */
[----:B------:R-:W-:Y:S03]  /*3520*/  BSSY B1, `(.L_x_10223) ;  /* 0x000000e000017945 */ /* 0x000fe60003800000 */
[----:B------:R-:W-:Y:S02]  /*3530*/  FSEL R119, R109, RZ, !P5 ;  /* 0x000000ff6d777208 */ /* 0x000fe40006800000 */
[----:B-----5:R-:W-:-:S04]  /*3540*/  @!P3 ISETP.NE.U32.AND P5, PT, R116, RZ, PT ;  /* 0x000000ff7400b20c */ /* 0x020fc80003fa5070 */
        /* <DEDUP_REMOVED lines=11> */
.L_x_10224:
[----:B------:R-:W-:Y:S05]  /*3600*/  BSYNC B1 ;  /* 0x0000000000017941 */ /* 0x000fea0003800000 */
.L_x_10223:
[----:B------:R-:W-:Y:S01]  /*3610*/  @!P3 ISETP.NE.U32.AND P5, PT, R116, RZ, PT ;  /* 0x000000ff7400b20c */ /* 0x000fe20003fa5070 */
[----:B------:R-:W-:Y:S03]  /*3620*/  BSSY B1, `(.L_x_10225) ;  /* 0x000000a000017945 */ /* 0x000fe60003800000 */
[----:B------:R-:W-:-:S04]  /*3630*/  @!P3 ISETP.NE.AND.EX P5, PT, R117, RZ, PT, P5 ;  /* 0x000000ff7500b20c */ /* 0x000fc80003fa5350 */
[----:B------:R-:W-:Y:S01]  /*3640*/  @!P3 FSEL R114, R93, RZ, P5 ;  /* 0x000000ff5d72b208 */ /* 0x000fe20002800000 */
[----:B------:R-:W-:Y:S08]  /*3650*/  @!P3 BRA `(.L_x_10226) ;  /* 0x000000000018b947 */ /* 0x000ff00003800000 */
[----:B------:R-:W-:Y:S01]  /*3660*/  ISETP.NE.U32.AND P5, PT, R116, RZ, PT ;  /* 0x000000ff7400720c */ /* 0x000fe20003fa5070 */
[----:B-1234-:R-:W-:-:S03]  /*3670*/  FFMA.FTZ R112, R132, R110, R119 ;  /* 0x0000006e84707223 */ /* 0x01efc60000010077 */
[----:B------:R-:W-:Y:S01]  /*3680*/  ISETP.NE.AND.EX P5, PT, R117, RZ, PT, P5 ;  /* 0x000000ff7500720c */ /* 0x000fe20003fa5350 */
[----:B------:R-:W-:-:S04]  /*3690*/  FADD.FTZ R113, R147, -R112 ;  /* 0x8000007093717221 */ /* 0x000fc80000010000 */
[----:B------:R-:W-:-:S08]  /*36a0*/  FMUL.FTZ R114, R140, R113 ;  /* 0x000000718c727220 */ /* 0x000fd00000410000 */
[----:B------:R-:W-:-:S07]  /*36b0*/  @P5 FADD.FTZ R114, R93, R114 ;  /* 0x000000725d725221 */ /* 0x000fce0000010000 */
.L_x_10226:
[----:B------:R-:W-:Y:S05]  /*36c0*/  BSYNC B1 ;  /* 0x0000000000017941 */ /* 0x000fea0003800000 */
.L_x_10225:
        /* <DEDUP_REMOVED lines=11> */
.L_x_10228:
[----:B------:R-:W-:Y:S05]  /*3780*/  BSYNC B1 ;  /* 0x0000000000017941 */ /* 0x000fea0003800000 */
.L_x_10227:
        /* <DEDUP_REMOVED lines=11> */
[----:B-1234-:R-:W-:-:S03]  /*3840*/  FFMA.FTZ R112, R152, R110, R119 ;  /* 0x0000006e98707223 */ /* 0x01efc60000010077 */
[----:B------:R-:W-:Y:S01]  /*3850*/  ISETP.NE.AND.EX P6, PT, R117, RZ, PT, P6 ;  /* 0x000000ff7500720c */ /* 0x000fe20003fc5360 */
[----:B------:R-:W-:-:S04]  /*3860*/  FADD.FTZ R113, R161, -R112 ;  /* 0x80000070a1717221 */ /* 0x000fc80000010000 */
[----:B------:R-:W-:-:S08]  /*3870*/  FMUL.FTZ R118, R140, R113 ;  /* 0x000000718c767220 */ /* 0x000fd00000410000 */
[----:B------:R-:W-:-:S07]  /*3880*/  @P6 FADD.FTZ R118, R95, R118 ;  /* 0x000000765f766221 */ /* 0x000fce0000010000 */
.L_x_10230:
[----:B------:R-:W-:Y:S05]  /*3890*/  BSYNC B1 ;  /* 0x0000000000017941 */ /* 0x000fea0003800000 */
.L_x_10229:
[----:B------:R-:W-:Y:S01]  /*38a0*/  SEL R102, R115, R102, P5 ;  /* 0x0000006673667207 */ /* 0x000fe20002800000 */
[----:B------:R-:W0:Y:S01]  /*38b0*/  LDC R116, c[0x0][0x29c] ;  /* 0x0000a700ff747b82 */ /* 0x000e220000000800 */
[----:B------:R-:W-:Y:S02]  /*38c0*/  SEL R103, R118, R103, P5 ;  /* 0x0000006776677207 */ /* 0x000fe40002800000 */
[----:B------:R-:W-:-:S04]  /*38d0*/  ISETP.NE.U32.AND P5, PT, R120, RZ, PT ;  /* 0x000000ff7800720c */ /* 0x000fc80003fa5070 */
[----:B------:R-:W-:-:S13]  /*38e0*/  ISETP.NE.AND.EX P5, PT, R121, RZ, PT, P5 ;  /* 0x000000ff7900720c */ /* 0x000fda0003fa5350 */
[----:B-1234-:R-:W1:Y:S01]  /*38f0*/  @P5 LDC.64 R112, c[0x0][0x308] ;  /* 0x0000c200ff705b82 */ /* 0x01ee620000000a00 */
        /* <DEDUP_REMOVED lines=16> */
.L_x_10222:
[----:B------:R-:W-:Y:S05]  /*3a00*/  BSYNC B0 ;  /* 0x0000000000007941 */ /* 0x000fea0003800000 */
.L_x_10221:
[----:B------:R-:W-:Y:S01]  /*3a10*/  ISETP.NE.AND P5, PT, R180, RZ, PT ;  /* 0x000000ffb400720c */ /* 0x000fe20003fa5270 */
[----:B------:R-:W-:-:S12]  /*3a20*/  BSSY B0, `(.L_x_10231) ;  /* 0x0000050000007945 */ /* 0x000fd80003800000 */
        /* <DEDUP_REMOVED lines=17> */
.L_x_10234:
[----:B------:R-:W-:Y:S05]  /*3b40*/  BSYNC B1 ;  /* 0x0000000000017941 */ /* 0x000fea0003800000 */
.L_x_10233:
[----:B------:R-:W-:Y:S01]  /*3b50*/  @!P3 ISETP.NE.U32.AND P5, PT, R114, RZ, PT ;  /* 0x000000ff7200b20c */ /* 0x000fe20003fa5070 */
[----:B------:R-:W-:Y:S03]  /*3b60*/  BSSY B1, `(.L_x_10235) ;  /* 0x000000a000017945 */ /* 0x000fe60003800000 */
[----:B------:R-:W-:-:S04]  /*3b70*/  @!P3 ISETP.NE.AND.EX P5, PT, R115, RZ, PT, P5 ;  /* 0x000000ff7300b20c */ /* 0x000fc80003fa5350 */
[----:B-1234-:R-:W-:Y:S01]  /*3b80*/  @!P3 FSEL R112, R97, RZ, P5 ;  /* 0x000000ff6170b208 */ /* 0x01efe20002800000 */
[----:B------:R-:W-:Y:S08]  /*3b90*/  @!P3 BRA `(.L_x_10236) ;  /* 0x000000000018b947 */ /* 0x000ff00003800000 */
[----:B------:R-:W-:Y:S01]  /*3ba0*/  ISETP.NE.U32.AND P5, PT, R114, RZ, PT ;  /* 0x000000ff7200720c */ /* 0x000fe20003fa5070 */
[----:B------:R-:W-:-:S03]  /*3bb0*/  FFMA.FTZ R112, R136, R110, R117 ;  /* 0x0000006e88707223 */ /* 0x000fc60000010075 */
[----:B------:R-:W-:Y:S01]  /*3bc0*/  ISETP.NE.AND.EX P5, PT, R115, RZ, PT, P5 ;  /* 0x000000ff7300720c */ /* 0x000fe20003fa5350 */
[----:B------:R-:W-:-:S04]  /*3bd0*/  FADD.FTZ R111, R171, -R112 ;  /* 0x80000070ab6f7221 */ /* 0x000fc80000010000 */
[----:B------:R-:W-:-:S08]  /*3be0*/  FMUL.FTZ R112, R140, R111 ;  /* 0x0000006f8c707220 */ /* 0x000fd00000410000 */
[----:B------:R-:W-:-:S07]  /*3bf0*/  @P5 FADD.FTZ R112, R97, R112 ;  /* 0x0000007061705221 */ /* 0x000fce0000010000 */
.L_x_10236:
[----:B------:R-:W-:Y:S05]  /*3c00*/  BSYNC B1 ;  /* 0x0000000000017941 */ /* 0x000fea0003800000 */
.L_x_10235:
        /* <DEDUP_REMOVED lines=11> */
.L_x_10238:
[----:B------:R-:W-:Y:S05]  /*3cc0*/  BSYNC B1 ;  /* 0x0000000000017941 */ /* 0x000fea0003800000 */
.L_x_10237:
        /* <DEDUP_REMOVED lines=16> */
.L_x_10240:
[----:B------:R-:W-:Y:S05]  /*3dd0*/  BSYNC B1 ;  /* 0x0000000000017941 */ /* 0x000fea0003800000 */
.L_x_10239:
[----:B------:R-:W-:Y:S01]  /*3de0*/  ISETP.NE.U32.AND P3, PT, R118, RZ, PT ;  /* 0x000000ff7600720c */ /* 0x000fe20003f65070 */
[----:B------:R-:W0:Y:S01]  /*3df0*/  LDC R114, c[0x0][0x29c] ;  /* 0x0000a700ff727b82 */ /* 0x000e220000000800 */
[----:B------:R-:W-:Y:S02]  /*3e00*/  SEL R102, R113, R102, P5 ;  /* 0x0000006671667207 */ /* 0x000fe40002800000 */
[----:B------:R-:W-:Y:S02]  /*3e10*/  ISETP.NE.AND.EX P3, PT, R119, RZ, PT, P3 ;  /* 0x000000ff7700720c */ /* 0x000fe40003f65330 */
[----:B------:R-:W-:-:S11]  /*3e20*/  SEL R103, R116, R103, P5 ;  /* 0x0000006774677207 */ /* 0x000fd60002800000 */
[----:B------:R-:W1:Y:S01]  /*3e30*/  @P3 LDC.64 R110, c[0x0][0x308] ;  /* 0x0000c200ff6e3b82 */ /* 0x000e620000000a00 */
[-C--:B0-----:R-:W-:Y:S01]  /*3e40*/  FMUL.FTZ R109, R109, R114.reuse ;  /* 0x000000726d6d7220 */ /* 0x081fe20000410000 */
[-C--:B------:R-:W-:Y:S01]  /*3e50*/  FMUL.FTZ R112, R112, R114.reuse ;  /* 0x0000007270707220 */ /* 0x080fe20000410000 */
[-C--:B------:R-:W-:Y:S01]  /*3e60*/  FMUL.FTZ R113, R113, R114.reuse ;  /* 0x0000007271717220 */ /* 0x080fe20000410000 */
[----:B------:R-:W-:Y:S01]  /*3e70*/  FMUL.FTZ R116, R116, R114 ;  /* 0x0000007274747220 */ /* 0x000fe20000410000 */
[----:B-1----:R-:W-:-:S05]  /*3e80*/  @P3 IMAD.WIDE.U32 R110, R151, 0x10, R110 ;  /* 0x00000010976e3825 */ /* 0x002fca00078e006e */
[----:B------:R0:W-:Y:S01]  /*3e90*/  @P3 STG.E.128 desc[UR4][R110.64], R100 ;  /* 0x000000646e003986 */ /* 0x0001e2000c101d04 */
[----:B------:R-:W-:-:S04]  /*3ea0*/  ISETP.GT.AND P3, PT, R149, RZ, PT ;  /* 0x000000ff9500720c */ /* 0x000fc80003f64270 */
[----:B------:R-:W-:Y:S02]  /*3eb0*/  SEL R104, R109, R104, P3 ;  /* 0x000000686d687207 */ /* 0x000fe40001800000 */
[----:B------:R-:W-:Y:S02]  /*3ec0*/  SEL R105, R112, R105, P3 ;  /* 0x0000006970697207 */ /* 0x000fe40001800000 */
[----:B------:R-:W-:Y:S02]  /*3ed0*/  SEL R106, R113, R106, P3 ;  /* 0x0000006a716a7207 */ /* 0x000fe40001800000 */
[----:B------:R-:W-:Y:S01]  /*3ee0*/  SEL R107, R116, R107, P3 ;  /* 0x0000006b746b7207 */ /* 0x000fe20001800000 */
[----:B0-----:R-:W0:Y:S02]  /*3ef0*/  @P4 LDC.64 R110, c[0x0][0x2f8] ;  /* 0x0000be00ff6e4b82 */ /* 0x001e240000000a00 */
[----:B0-----:R-:W-:-:S05]  /*3f00*/  @P4 IMAD.WIDE.U32 R108, R108, 0x10, R110 ;  /* 0x000000106c6c4825 */ /* 0x001fca00078e006e */
[----:B------:R0:W-:Y:S02]  /*3f10*/  @P4 STG.E.128 desc[UR4][R108.64], R104 ;  /* 0x000000686c004986 */ /* 0x0001e4000c101d04 */
.L_x_10232:
[----:B------:R-:W-:Y:S05]  /*3f20*/  BSYNC B0 ;  /* 0x0000000000007941 */ /* 0x000fea0003800000 */
.L_x_10231:
[----:B------:R-:W-:Y:S02]  /*3f30*/  ISETP.NE.AND P3, PT, R176, RZ, PT ;  /* 0x000000ffb000720c */ /* 0x000fe40003f65270 */
[----:B------:R-:W-:Y:S02]  /*3f40*/  IADD3 R0, R0, UR10, RZ ;  /* 0x0000000a00007c10 */ /* 0x000fe4000fffe0ff */
[----:B------:R-:W-:Y:S02]  /*3f50*/  SEL R118, RZ, 0x1, P3 ;  /* 0x00000001ff767807 */ /* 0x000fe40001800000 */
[----:B------:R-:W-:-:S13]  /*3f60*/  ISETP.GE.AND P3, PT, R0, UR11, PT ;  /* 0x0000000b00007c0c */ /* 0x000fda000bf66270 */
[----:B------:R-:W-:Y:S05]  /*3f70*/  @!P3 BRA `(.L_x_10241) ;  /* 0xffffffc40074b947 */ /* 0x000fea000383ffff */
.L_x_10151:
        /* <DEDUP_REMOVED lines=51> */
.L_x_10180:
[----:B-----5:R-:W-:Y:S01]  /*42b0*/  HFMA2.MMA R120, -RZ, RZ, 0, 9.5367431640625e-07 ;  /* 0x00000010ff787435 */ /* 0x020fe200000001ff */
[----:B------:R-:W-:Y:S01]  /*42c0*/  MOV R123, R121 ;  /* 0x00000079007b7202 */ /* 0x000fe20000000f00 */
[----:B------:R-:W-:Y:S01]  /*42d0*/  IMAD.MOV.U32 R177, RZ, RZ, 0x1f ;  /* 0x0000001fffb17424 */ /* 0x000fe200078e00ff */
[----:B------:R-:W-:-:S08]  /*42e0*/  MOV R118, 0xffffffff ;  /* 0xffffffff00767802 */ /* 0x000fd00000000f00 */
[----:B0-----:R-:W-:Y:S05]  /*42f0*/  WARPSYNC.COLLECTIVE R118, `(.L_x_10242) ;  /* 0x0000000076087348 */ /* 0x001fea0003c00000 */
[----:B------:R1:W2:Y:S02]  /*4300*/  SHFL.DOWN P5, R119, R123, R120, R177 ;  /* 0x080000787b777389 */ /* 0x0002a400000a00b1 */
[----:B012---:R-:W-:Y:S01]  /*4310*/  ENDCOLLECTIVE ;  /* 0x000000000000791b */ /* 0x007fe20003800000 */
.L_x_10242:
[----:B------:R-:W-:Y:S02]  /*4320*/  MOV R123, R122 ;  /* 0x0000007a007b7202 */ /* 0x000fe40000000f00 */
[----:B------:R-:W-:-:S07]  /*4330*/  MOV R110, R119 ;  /* 0x00000077006e7202 */ /* 0x000fce0000000f00 */
[----:B------:R-:W-:Y:S05]  /*4340*/  WARPSYNC.COLLECTIVE R118, `(.L_x_10243) ;  /* 0x0000000076087348 */ /* 0x000fea0003c00000 */
[----:B------:R0:W1:Y:S02]  /*4350*/  SHFL.DOWN P5, R119, R123, R120, R177 ;  /* 0x080000787b777389 */ /* 0x00006400000a00b1 */
[----:B01----:R-:W-:Y:S01]  /*4360*/  ENDCOLLECTIVE ;  /* 0x000000000000791b */ /* 0x003fe20003800000 */
.L_x_10243:
[----:B------:R-:W-:Y:S01]  /*4370*/  FADD.FTZ R110, R110, R121 ;  /* 0x000000796e6e7221 */ /* 0x000fe20000010000 */
[----:B------:R-:W-:-:S03]  /*4380*/  HFMA2.MMA R120, -RZ, RZ, 0, 4.76837158203125e-07 ;  /* 0x00000008ff787435 */ /* 0x000fc600000001ff */
[----:B------:R-:W-:Y:S01]  /*4390*/  IMAD.MOV.U32 R123, RZ, RZ, R110 ;  /* 0x000000ffff7b7224 */ /* 0x000fe200078e006e */
[----:B------:R-:W-:-:S07]  /*43a0*/  MOV R111, R119 ;  /* 0x00000077006f7202 */ /* 0x000fce0000000f00 */
[----:B------:R-:W-:Y:S05]  /*43b0*/  WARPSYNC.COLLECTIVE R118, `(.L_x_10244) ;  /* 0x0000000076087348 */ /* 0x000fea0003c00000 */
[----:B------:R0:W1:Y:S02]  /*43c0*/  SHFL.DOWN P5, R119, R123, R120, R177 ;  /* 0x080000787b777389 */ /* 0x00006400000a00b1 */
[----:B01----:R-:W-:Y:S01]  /*43d0*/  ENDCOLLECTIVE ;  /* 0x000000000000791b */ /* 0x003fe20003800000 */
.L_x_10244:
[----:B------:R-:W-:-:S05]  /*43e0*/  FADD.FTZ R111, R111, R122 ;  /* 0x0000007a6f6f7221 */ /* 0x000fca0000010000 */
[----:B------:R-:W-:Y:S02]  /*43f0*/  MOV R123, R111 ;  /* 0x0000006f007b7202 */ /* 0x000fe40000000f00 */
[----:B------:R-:W-:-:S07]  /*4400*/  MOV R113, R119 ;  /* 0x0000007700717202 */ /* 0x000fce0000000f00 */
[----:B------:R-:W-:Y:S05]  /*4410*/  WARPSYNC.COLLECTIVE R118, `(.L_x_10245) ;  /* 0x0000000076087348 */ /* 0x000fea0003c00000 */
[----:B------:R0:W1:Y:S02]  /*4420*/  SHFL.DOWN P5, R119, R123, R120, R177 ;  /* 0x080000787b777389 */ /* 0x00006400000a00b1 */
[----:B01----:R-:W-:Y:S01]  /*4430*/  ENDCOLLECTIVE ;  /* 0x000000000000791b */ /* 0x003fe20003800000 */
.L_x_10245:
[----:B------:R-:W-:Y:S01]  /*4440*/  FADD.FTZ R113, R110, R113 ;  /* 0x000000716e717221 */ /* 0x000fe20000010000 */
[----:B------:R-:W-:-:S03]  /*4450*/  HFMA2.MMA R120, -RZ, RZ, 0, 2.384185791015625e-07 ;  /* 0x00000004ff787435 */ /* 0x000fc600000001ff */
[----:B------:R-:W-:Y:S01]  /*4460*/  IMAD.MOV.U32 R123, RZ, RZ, R113 ;  /* 0x000000ffff7b7224 */ /* 0x000fe200078e0071 */
[----:B------:R-:W-:-:S07]  /*4470*/  MOV R112, R119 ;  /* 0x0000007700707202 */ /* 0x000fce0000000f00 */
[----:B------:R-:W-:Y:S05]  /*4480*/  WARPSYNC.COLLECTIVE R118, `(.L_x_10246) ;  /* 0x0000000076087348 */ /* 0x000fea0003c00000 */
[----:B------:R0:W1:Y:S02]  /*4490*/  SHFL.DOWN P5, R119, R123, R120, R177 ;  /* 0x080000787b777389 */ /* 0x00006400000a00b1 */
[----:B01----:R-:W-:Y:S01]  /*44a0*/  ENDCOLLECTIVE ;  /* 0x000000000000791b */ /* 0x003fe20003800000 */
.L_x_10246:
[----:B------:R-:W-:-:S05]  /*44b0*/  FADD.FTZ R112, R111, R112 ;  /* 0x000000706f707221 */ /* 0x000fca0000010000 */
[----:B------:R-:W-:Y:S02]  /*44c0*/  MOV R123, R112 ;  /* 0x00000070007b7202 */ /* 0x000fe40000000f00 */
[----:B------:R-:W-:-:S07]  /*44d0*/  MOV R114, R119 ;  /* 0x0000007700727202 */ /* 0x000fce0000000f00 */
[----:B------:R-:W-:Y:S05]  /*44e0*/  WARPSYNC.COLLECTIVE R118, `(.L_x_10247) ;  /* 0x0000000076087348 */ /* 0x000fea0003c00000 */
[----:B------:R0:W1:Y:S02]  /*44f0*/  SHFL.DOWN P5, R119, R123, R120, R177 ;  /* 0x080000787b777389 */ /* 0x00006400000a00b1 */
[----:B01----:R-:W-:Y:S01]  /*4500*/  ENDCOLLECTIVE ;  /* 0x000000000000791b */ /* 0x003fe20003800000 */
.L_x_10247:
[----:B------:R-:W-:Y:S01]  /*4510*/  FADD.FTZ R114, R113, R114 ;  /* 0x0000007271727221 */ /* 0x000fe20000010000 */
[----:B------:R-:W-:-:S03]  /*4520*/  HFMA2.MMA R120, -RZ, RZ, 0, 1.1920928955078125e-07 ;  /* 0x00000002ff787435 */ /* 0x000fc600000001ff */
[----:B------:R-:W-:Y:S01]  /*4530*/  IMAD.MOV.U32 R123, RZ, RZ, R114 ;  /* 0x000000ffff7b7224 */ /* 0x000fe200078e0072 */
[----:B------:R-:W-:-:S07]  /*4540*/  MOV R115, R119 ;  /* 0x0000007700737202 */ /* 0x000fce0000000f00 */
[----:B------:R-:W-:Y:S05]  /*4550*/  WARPSYNC.COLLECTIVE R118, `(.L_x_10248) ;  /* 0x0000000076087348 */ /* 0x000fea0003c00000 */
[----:B------:R0:W1:Y:S02]  /*4560*/  SHFL.DOWN P5, R119, R123, R120, R177 ;  /* 0x080000787b777389 */ /* 0x00006400000a00b1 */
[----:B01----:R-:W-:Y:S01]  /*4570*/  ENDCOLLECTIVE ;  /* 0x000000000000791b */ /* 0x003fe20003800000 */
.L_x_10248:
[----:B------:R-:W-:-:S05]  /*4580*/  FADD.FTZ R115, R112, R115 ;  /* 0x0000007370737221 */ /* 0x000fca0000010000 */
[----:B------:R-:W-:Y:S02]  /*4590*/  MOV R123, R115 ;  /* 0x00000073007b7202 */ /* 0x000fe40000000f00 */
[----:B------:R-:W-:-:S07]  /*45a0*/  MOV R117, R119 ;  /* 0x0000007700757202 */ /* 0x000fce0000000f00 */
[----:B------:R-:W-:Y:S05]  /*45b0*/  WARPSYNC.COLLECTIVE R118, `(.L_x_10249) ;  /* 0x0000000076087348 */ /* 0x000fea0003c00000 */
[----:B------:R0:W1:Y:S02]  /*45c0*/  SHFL.DOWN P5, R119, R123, R120, R177 ;  /* 0x080000787b777389 */ /* 0x00006400000a00b1 */
[----:B01----:R-:W-:Y:S01]  /*45d0*/  ENDCOLLECTIVE ;  /* 0x000000000000791b */ /* 0x003fe20003800000 */
.L_x_10249:
[----:B------:R-:W-:Y:S01]  /*45e0*/  FADD.FTZ R117, R114, R117 ;  /* 0x0000007572757221 */ /* 0x000fe20000010000 */
[----:B------:R-:W-:-:S03]  /*45f0*/  HFMA2.MMA R120, -RZ, RZ, 0, 5.9604644775390625e-08 ;  /* 0x00000001ff787435 */ /* 0x000fc600000001ff */
[----:B------:R-:W-:Y:S01]  /*4600*/  IMAD.MOV.U32 R123, RZ, RZ, R117 ;  /* 0x000000ffff7b7224 */ /* 0x000fe200078e0075 */
[----:B------:R-:W-:-:S07]  /*4610*/  MOV R116, R119 ;  /* 0x0000007700747202 */ /* 0x000fce0000000f00 */
[----:B------:R-:W-:Y:S05]  /*4620*/  WARPSYNC.COLLECTIVE R118, `(.L_x_10250) ;  /* 0x0000000076087348 */ /* 0x000fea0003c00000 */
[----:B------:R0:W1:Y:S02]  /*4630*/  SHFL.DOWN P5, R119, R123, R120, R177 ;  /* 0x080000787b777389 */ /* 0x00006400000a00b1 */
[----:B01----:R-:W-:Y:S01]  /*4640*/  ENDCOLLECTIVE ;  /* 0x000000000000791b */ /* 0x003fe20003800000 */
.L_x_10250:
[----:B------:R-:W-:-:S05]  /*4650*/  FADD.FTZ R116, R115, R116 ;  /* 0x0000007473747221 */ /* 0x000fca0000010000 */
[----:B------:R-:W-:Y:S02]  /*4660*/  MOV R123, R116 ;  /* 0x00000074007b7202 */ /* 0x000fe40000000f00 */
[----:B------:R-:W-:-:S07]  /*4670*/  MOV R110, R119 ;  /* 0x00000077006e7202 */ /* 0x000fce0000000f00 */
[----:B------:R-:W-:Y:S05]  /*4680*/  WARPSYNC.COLLECTIVE R118, `(.L_x_10251) ;  /* 0x0000000076087348 */ /* 0x000fea0003c00000 */
[----:B------:R0:W1:Y:S02]  /*4690*/  SHFL.DOWN P5, R119, R123, R120, R177 ;  /* 0x080000787b777389 */ /* 0x00006400000a00b1 */
[----:B01----:R-:W-:Y:S01]  /*46a0*/  ENDCOLLECTIVE ;  /* 0x000000000000791b */ /* 0x003fe20003800000 */
.L_x_10251:
[----:B------:R-:W-:Y:S01]  /*46b0*/  MOV R111, R119 ;  /* 0x00000077006f7202 */ /* 0x000fe20000000f00 */
[----:B------:R-:W-:Y:S06]  /*46c0*/  BRA `(.L_x_10252) ;  /* 0xffffffd400907947 */ /* 0x000fec000383ffff */
.L_x_10253:
        /* <DEDUP_REMOVED lines=11> */
.L_x_11441:


//--------------------- .text._ZN10layer_norm13ln_bwd_kernelINS_13Kernel_traitsIfffffjLj6144ELj1ELj1ELj8ELj16ENS_18Kernel_traits_baseILj6144EfffffjLj256EEEEELb0ELb0ELb1ELb1EEEvNS_9BwdParamsE --------------------------
	.section	.text._ZN10layer_norm13ln_bwd_kernelINS_13Kernel_traitsIfffffjLj6144ELj1ELj1ELj8ELj16ENS_18Kernel_traits_baseILj6144EfffffjLj256EEEEELb0ELb0ELb1ELb1EEEvNS_9BwdParamsE,"ax",@progbits
	.align	128
        .global         _ZN10layer_norm13ln_bwd_kernelINS_13Kernel_traitsIfffffjLj6144ELj1ELj1ELj8ELj16ENS_18Kernel_traits_baseILj6144EfffffjLj256EEEEELb0ELb0ELb1ELb1EEEvNS_9BwdParamsE
        .type           _ZN10layer_norm13ln_bwd_kernelINS_13Kernel_traitsIfffffjLj6144ELj1ELj1ELj8ELj16ENS_18Kernel_traits_baseILj6144EfffffjLj256EEEEELb0ELb0ELb1ELb1EEEvNS_9BwdParamsE,@function
        .size           _ZN10layer_norm13ln_bwd_kernelINS_13Kernel_traitsIfffffjLj6144ELj1ELj1ELj8ELj16ENS_18Kernel_traits_baseILj6144EfffffjLj256EEEEELb0ELb0ELb1ELb1EEEvNS_9BwdParamsE,(.L_x_11442 - _ZN10layer_norm13ln_bwd_kernelINS_13Kernel_traitsIfffffjLj6144ELj1ELj1ELj8ELj16ENS_18Kernel_traits_baseILj6144EfffffjLj256EEEEELb0ELb0ELb1ELb1EEEvNS_9BwdParamsE)
        .other          _ZN10layer_norm13ln_bwd_kernelINS_13Kernel_traitsIfffffjLj6144ELj1ELj1ELj8ELj16ENS_18Kernel_traits_baseILj6144EfffffjLj256EEEEELb0ELb0ELb1ELb1EEEvNS_9BwdParamsE,@"STO_CUDA_ENTRY STV_DEFAULT"
_ZN10layer_norm13ln_bwd_kernelINS_13Kernel_traitsIfffffjLj6144ELj1ELj1ELj8ELj16ENS_18Kernel_traits_baseILj6144EfffffjLj256EEEEELb0ELb0ELb1ELb1EEEvNS_9BwdParamsE:
.text._ZN10layer_norm13ln_bwd_kernelINS_13Kernel_traitsIfffffjLj6144ELj1ELj1ELj8ELj16ENS_18Kernel_traits_baseILj6144EfffffjLj256EEEEELb0ELb0ELb1ELb1EEEvNS_9BwdParamsE:
[----:B------:R-:W-:Y:S01]  /*0000*/  LDC R1, c[0x0][0x28] ;  /* 0x00000a00ff017b82 */ /* 0x000fe20000000800 */
[----:B------:R-:W0:Y:S07]  /*0010*/  S2R R160, SR_TID.X ;  /* 0x0000000000a07919 */ /* 0x000e2e0000002100 */
[----:B------:R-:W1:Y:S01]  /*0020*/  S2UR UR4, SR_CTAID.X ;  /* 0x00000000000479c3 */ /* 0x000e620000002500 */
[----:B------:R-:W-:Y:S01]  /*0030*/  ULDC UR9, c[0x0][0x29c] ;  /* 0x0000a70000097ab9 */ /* 0x000fe20000000800 */
[----:B------:R-:W-:Y:S01]  /*0040*/  ULDC UR8, c[0x0][0x290] ;  /* 0x0000a40000087ab9 */ /* 0x000fe20000000800 */
[----:B------:R-:W-:Y:S01]  /*0050*/  ULDC.64 UR14, c[0x0][0x2c8] ;  /* 0x0000b200000e7ab9 */ /* 0x000fe20000000a00 */
[----:B------:R-:W-:Y:S01]  /*0060*/  ULDC.64 UR10, c[0x0][0x308] ;  /* 0x0000c200000a7ab9 */ /* 0x000fe20000000a00 */
[----:B------:R-:W-:Y:S01]  /*0070*/  ULDC.64 UR12, c[0x0][0x210] ;  /* 0x00008400000c7ab9 */ /* 0x000fe20000000a00 */
[----:B0-----:R-:W-:-:S04]  /*0080*/  SHF.R.U32.HI R158, RZ, 0x8, R160 ;  /* 0x00000008ff9e7819 */ /* 0x001fc800000116a0 */
[----:B-1----:R-:W-:Y:S01]  /*0090*/  IADD3 R159, R158, UR4, RZ ;  /* 0x000000049e9f7c10 */ /* 0x002fe2000fffe0ff */
        /* <DEDUP_REMOVED lines=29> */
.L_x_10254:
        /* <DEDUP_REMOVED lines=13> */
[----:B------:R-:W-:-:S02]  /*0340*/  LEA R158, R158, 0x8, 0x3 ;  /* 0x000000089e9e7811 */ /* 0x000fc400078e18ff */
        /* <DEDUP_REMOVED lines=23> */
[----:B01----:R-:W-:-:S07]  /*04c0*/  CS2R R28, SRZ ;  /* 0x00000000001c7805 */ /* 0x003fce000001ff00 */
.L_x_10319:
        /* <DEDUP_REMOVED lines=46> */
.L_x_10257:
        /* <DEDUP_REMOVED lines=9> */
[----:B------:R0:W3:Y:S01]  /*0840*/  LDG.E R2, desc[UR4][R2.64] ;  /* 0x0000000402027981 */ /* 0x0000e2000c1e1900 */
[----:B-1----:R-:W-:-:S04]  /*0850*/  IMAD.WIDE.U32 R176, R155, 0x10, R132 ;  /* 0x000000109bb07825 */ /* 0x002fc800078e0084 */
[----:B------:R-:W-:Y:S02]  /*0860*/  IMAD.WIDE.U32 R108, R191, 0x10, R132 ;  /* 0x00000010bf6c7825 */ /* 0x000fe400078e0084 */
[----:B------:R-:W4:Y:S02]  /*0870*/  LDG.E.128 R176, desc[UR4][R176.64] ;  /* 0x00000004b0b07981 */ /* 0x000f24000c1e1d00 */
[----:B--2---:R-:W-:Y:S02]  /*0880*/  IMAD.WIDE.U32 R144, R139, 0x10, R136 ;  /* 0x000000108b907825 */ /* 0x004fe400078e0088 */
[----:B------:R-:W2:Y:S02]  /*0890*/  LDG.E.128 R108, desc[UR4][R108.64] ;  /* 0x000000046c6c7981 */ /* 0x000ea4000c1e1d00 */
[----:B------:R-:W-:Y:S02]  /*08a0*/  IMAD.WIDE.U32 R172, R195, 0x10, R132 ;  /* 0x00000010c3ac7825 */ /* 0x000fe400078e0084 */
[----:B------:R-:W2:Y:S01]  /*08b0*/  LDG.E.128 R144, desc[UR4][R144.64] ;  /* 0x0000000490907981 */ /* 0x000ea2000c1e1d00 */
[----:B------:R-:W-:-:S03]  /*08c0*/  IADD3 R141, R139, 0x100, RZ ;  /* 0x000001008b8d7810 */ /* 0x000fc60007ffe0ff */
[----:B------:R-:W2:Y:S02]  /*08d0*/  LDG.E.128 R172, desc[UR4][R172.64] ;  /* 0x00000004acac7981 */ /* 0x000ea4000c1e1d00 */
[----:B------:R-:W-:-:S06]  /*08e0*/  IMAD.WIDE.U32 R140, R141, 0x10, R136 ;  /* 0x000000108d8c7825 */ /* 0x000fcc00078e0088 */
[----:B------:R-:W2:Y:S01]  /*08f0*/  LDG.E.128 R140, desc[UR4][R140.64] ;  /* 0x000000048c8c7981 */ /* 0x000ea2000c1e1d00 */
[----:B------:R-:W-:-:S05]  /*0900*/  IADD3 R113, R139, 0x200, RZ ;  /* 0x000002008b717810 */ /* 0x000fca0007ffe0ff */
        /* <DEDUP_REMOVED lines=8> */
[----:B------:R-:W2:Y:S01]  /*0990*/  LDG.E.128 R120, desc[UR4][R120.64] ;  /* 0x0000000478787981 */ /* 0x000ea2000c1e1d00 */
[----:B------:R-:W-:Y:S02]  /*09a0*/  IADD3 R129, R139, 0x400, RZ ;  /* 0x000004008b817810 */ /* 0x000fe40007ffe0ff */
[----:B------:R-:W-:Y:S01]  /*09b0*/  IADD3 R183, R155, 0x500, RZ ;  /* 0x000005009bb77810 */ /* 0x000fe20007ffe0ff */
[----:B------:R-:W2:Y:S02]  /*09c0*/  LDG.E.128 R124, desc[UR4][R124.64] ;  /* 0x000000047c7c7981 */ /* 0x000ea4000c1e1d00 */
[----:B------:R-:W-:-:S04]  /*09d0*/  IMAD.WIDE.U32 R128, R129, 0x10, R136 ;  /* 0x0000001081807825 */ /* 0x000fc800078e0088 */
[----:B------:R-:W-:Y:S02]  /*09e0*/  IMAD.WIDE.U32 R132, R183, 0x10, R132 ;  /* 0x00000010b7847825 */ /* 0x000fe400078e0084 */
[----:B------:R-:W2:Y:S01]  /*09f0*/  LDG.E.128 R128, desc[UR4][R128.64] ;  /* 0x0000000480807981 */ /* 0x000ea2000c1e1d00 */
[----:B0-----:R-:W-:-:S03]  /*0a00*/  IADD3 R3, R139, 0x500, RZ ;  /* 0x000005008b037810 */ /* 0x001fc60007ffe0ff */
[----:B------:R-:W2:Y:S02]  /*0a10*/  LDG.E.128 R132, desc[UR4][R132.64] ;  /* 0x0000000484847981 */ /* 0x000ea4000c1e1d00 */
        /* <DEDUP_REMOVED lines=12> */
[----:B------:R-:W5:Y:S04]  /*0ae0*/  @P0 LDG.E.128 R92, desc[UR4][R180.64] ;  /* 0x00000004b45c0981 */ /* 0x000f68000c1e1d00 */
[----:B------:R0:W5:Y:S01]  /*0af0*/  @P0 LDG.E.128 R96, desc[UR4][R182.64] ;  /* 0x00000004b6600981 */ /* 0x000162000c1e1d00 */
[----:B------:R-:W-:-:S04]  /*0b00*/  ISETP.NE.AND P0, PT, R157, RZ, PT ;  /* 0x000000ff9d00720c */ /* 0x000fc80003f05270 */
[----:B---3--:R-:W-:-:S05]  /*0b10*/  FSEL R168, R2, RZ, !P0 ;  /* 0x000000ff02a87208 */ /* 0x008fca0004000000 */
[C---:B----4-:R-:W-:Y:S01]  /*0b20*/  FADD.FTZ R3, -R168.reuse, R176 ;  /* 0x000000b0a8037221 */ /* 0x050fe20000010100 */
[C---:B------:R-:W-:Y:S01]  /*0b30*/  FADD.FTZ R177, -R168.reuse, R177 ;  /* 0x000000b1a8b17221 */ /* 0x040fe20000010100 */
[----:B------:R-:W-:Y:S02]  /*0b40*/  FADD.FTZ R179, -R168, R179 ;  /* 0x000000b3a8b37221 */ /* 0x000fe40000010100 */
[C---:B-----5:R-:W-:Y:S01]  /*0b50*/  FMUL.FTZ R3, R156.reuse, R3 ;  /* 0x000000039c037220 */ /* 0x060fe20000410000 */
[C---:B------:R-:W-:Y:S01]  /*0b60*/  FMUL.FTZ R154, R156.reuse, R177 ;  /* 0x000000b19c9a7220 */ /* 0x040fe20000410000 */
[----:B------:R-:W-:Y:S01]  /*0b70*/  FMUL.FTZ R152, R156, R179 ;  /* 0x000000b39c987220 */ /* 0x000fe20000410000 */
[C---:B------:R-:W-:Y:S01]  /*0b80*/  FADD.FTZ R149, -R168.reuse, R178 ;  /* 0x000000b2a8957221 */ /* 0x040fe20000010100 */
[----:B--2---:R-:W-:Y:S01]  /*0b90*/  FADD.FTZ R109, -R168, R109 ;  /* 0x0000006da86d7221 */ /* 0x004fe20000010100 */
[----:B------:R-:W-:Y:S01]  /*0ba0*/  FMUL.FTZ R150, R24, R144 ;  /* 0x0000009018967220 */ /* 0x000fe20000410000 */
[----:B------:R-:W-:Y:S01]  /*0bb0*/  FADD.FTZ R111, -R168, R111 ;  /* 0x0000006fa86f7221 */ /* 0x000fe20000010100 */
[----:B------:R-:W-:Y:S01]  /*0bc0*/  FFMA.FTZ R28, R144, R3, R28 ;  /* 0x00000003901c7223 */ /* 0x000fe2000001001c */
[----:B------:R-:W-:Y:S01]  /*0bd0*/  FADD.FTZ R72, R72, R144 ;  /* 0x0000009048487221 */ /* 0x000fe20000010000 */
[----:B------:R-:W-:Y:S01]  /*0be0*/  FFMA.FTZ R29, R145, R154, R29 ;  /* 0x0000009a911d7223 */ /* 0x000fe2000001001d */
[----:B------:R-:W-:Y:S01]  /*0bf0*/  FADD.FTZ R73, R73, R145 ;  /* 0x0000009149497221 */ /* 0x000fe20000010000 */
[----:B------:R-:W-:Y:S01]  /*0c00*/  FMUL.FTZ R148, R25, R145 ;  /* 0x0000009119947220 */ /* 0x000fe20000410000 */
[----:B------:R-:W-:Y:S01]  /*0c10*/  FFMA.FTZ R31, R147, R152, R31 ;  /* 0x00000098931f7223 */ /* 0x000fe2000001001f */
[----:B------:R-:W-:Y:S01]  /*0c20*/  FADD.FTZ R75, R75, R147 ;  /* 0x000000934b4b7221 */ /* 0x000fe20000010000 */
[----:B------:R-:W-:Y:S01]  /*0c30*/  FMUL.FTZ R144, R27, R147 ;  /* 0x000000931b907220 */ /* 0x000fe20000410000 */
[----:B------:R-:W-:Y:S01]  /*0c40*/  FADD.FTZ R145, -R168, R174 ;  /* 0x000000aea8917221 */ /* 0x000fe20000010100 */
[----:B------:R-:W-:Y:S01]  /*0c50*/  FMUL.FTZ R149, R156, R149 ;  /* 0x000000959c957220 */ /* 0x000fe20000410000 */
[C---:B------:R-:W-:Y:S01]  /*0c60*/  FADD.FTZ R147, -R168.reuse, R172 ;  /* 0x000000aca8937221 */ /* 0x040fe20000010100 */
[----:B------:R-:W-:Y:S01]  /*0c70*/  FADD.FTZ R175, -R168, R175 ;  /* 0x000000afa8af7221 */ /* 0x000fe20000010100 */
[C---:B------:R-:W-:Y:S01]  /*0c80*/  FMUL.FTZ R174, R156.reuse, R109 ;  /* 0x0000006d9cae7220 */ /* 0x040fe20000410000 */
[----:B------:R-:W-:Y:S01]  /*0c90*/  FMUL.FTZ R172, R156, R111 ;  /* 0x0000006f9cac7220 */ /* 0x000fe20000410000 */
[----:B------:R-:W-:Y:S01]  /*0ca0*/  FADD.FTZ R109, RZ, R150 ;  /* 0x00000096ff6d7221 */ /* 0x000fe20000010000 */
[----:B------:R-:W-:Y:S01]  /*0cb0*/  FFMA.FTZ R111, R3, R150, RZ ;  /* 0x00000096036f7223 */ /* 0x000fe200000100ff */
[----:B------:R-:W-:Y:S01]  /*0cc0*/  FFMA.FTZ R30, R146, R149, R30 ;  /* 0x00000095921e7223 */ /* 0x000fe2000001001e */
[----:B------:R-:W-:Y:S01]  /*0cd0*/  FADD.FTZ R74, R74, R146 ;  /* 0x000000924a4a7221 */ /* 0x000fe20000010000 */
[----:B------:R-:W-:Y:S01]  /*0ce0*/  FMUL.FTZ R0, R156, R175 ;  /* 0x000000af9c007220 */ /* 0x000fe20000410000 */
[----:B------:R-:W-:Y:S01]  /*0cf0*/  FMUL.FTZ R146, R26, R146 ;  /* 0x000000921a927220 */ /* 0x000fe20000410000 */
[----:B------:R-:W-:Y:S01]  /*0d00*/  FADD.FTZ R175, -R168, R108 ;  /* 0x0000006ca8af7221 */ /* 0x000fe20000010100 */
[----:B------:R-:W-:Y:S01]  /*0d10*/  FADD.FTZ R109, R109, R148 ;  /* 0x000000946d6d7221 */ /* 0x000fe20000010000 */
[----:B------:R-:W-:Y:S01]  /*0d20*/  FFMA.FTZ R108, R154, R148, R111 ;  /* 0x000000949a6c7223 */ /* 0x000fe2000001006f */
[----:B------:R-:W-:Y:S01]  /*0d30*/  FADD.FTZ R173, -R168, R173 ;  /* 0x000000ada8ad7221 */ /* 0x000fe20000010100 */
[C---:B------:R-:W-:Y:S01]  /*0d40*/  FMUL.FTZ R147, R156.reuse, R147 ;  /* 0x000000939c937220 */ /* 0x040fe20000410000 */
[----:B------:R-:W-:Y:S01]  /*0d50*/  FADD.FTZ R109, R109, R146 ;  /* 0x000000926d6d7221 */ /* 0x000fe20000010000 */
[----:B------:R-:W-:Y:S01]  /*0d60*/  FFMA.FTZ R111, R149, R146, R108 ;  /* 0x00000092956f7223 */ /* 0x000fe2000001006c */
[----:B------:R-:W-:Y:S01]  /*0d70*/  FMUL.FTZ R2, R156, R173 ;  /* 0x000000ad9c027220 */ /* 0x000fe20000410000 */
[----:B------:R-:W-:Y:S01]  /*0d80*/  FFMA.FTZ R32, R140, R147, R32 ;  /* 0x000000938c207223 */ /* 0x000fe20000010020 */
[----:B------:R-:W-:Y:S01]  /*0d90*/  FADD.FTZ R68, R68, R140 ;  /* 0x0000008c44447221 */ /* 0x000fe20000010000 */
[----:B------:R-:W-:Y:S01]  /*0da0*/  FMUL.FTZ R140, R20, R140 ;  /* 0x0000008c148c7220 */ /* 0x000fe20000410000 */
[----:B------:R-:W-:Y:S01]  /*0db0*/  FADD.FTZ R173, -R168, R110 ;  /* 0x0000006ea8ad7221 */ /* 0x000fe20000010100 */
        /* <DEDUP_REMOVED lines=29> */
[----:B------:R-:W-:Y:S01]  /*0f90*/  FMUL.FTZ R179, R19, R115 ;  /* 0x0000007313b37220 */ /* 0x000fe20000410000 */
[----:B0-----:R-:W-:Y:S01]  /*0fa0*/  FADD.FTZ R183, -R168, R116 ;  /* 0x00000074a8b77221 */ /* 0x001fe20000010100 */
[----:B------:R-:W-:Y:S01]  /*0fb0*/  FADD.FTZ R110, R111, R178 ;  /* 0x000000b26f6e7221 */ /* 0x000fe20000010000 */
[----:B------:R-:W-:Y:S01]  /*0fc0*/  FFMA.FTZ R109, R173, R178, R108 ;  /* 0x000000b2ad6d7223 */ /* 0x000fe2000001006c */
[----:B------:R-:W-:Y:S01]  /*0fd0*/  FMUL.FTZ R184, R12, R120 ;  /* 0x000000780cb87220 */ /* 0x000fe20000410000 */
[----:B------:R-:W-:Y:S01]  /*0fe0*/  FADD.FTZ R117, -R168, R117 ;  /* 0x00000075a8757221 */ /* 0x000fe20000010100 */
[----:B------:R-:W-:Y:S01]  /*0ff0*/  FADD.FTZ R111, R110, R179 ;  /* 0x000000b36e6f7221 */ /* 0x000fe20000010000 */
[----:B------:R-:W-:Y:S01]  /*1000*/  FMUL.FTZ R183, R156, R183 ;  /* 0x000000b79cb77220 */ /* 0x000fe20000410000 */
        /* <DEDUP_REMOVED lines=8> */
[----:B------:R-:W-:Y:S01]  /*1090*/  FADD.FTZ R113, -R168, R124 ;  /* 0x0000007ca8717221 */ /* 0x000fe20000010100 */
[----:B------:R-:W-:Y:S01]  /*10a0*/  FMUL.FTZ R186, R14, R122 ;  /* 0x0000007a0eba7220 */ /* 0x000fe20000410000 */
[----:B------:R-:W-:Y:S01]  /*10b0*/  FADD.FTZ R111, R108, R187 ;  /* 0x000000bb6c6f7221 */ /* 0x000fe20000010000 */
[----:B------:R-:W-:Y:S01]  /*10c0*/  FADD.FTZ R119, -R168, R119 ;  /* 0x00000077a8777221 */ /* 0x000fe20000010100 */
[----:B------:R-:W-:Y:S01]  /*10d0*/  FMUL.FTZ R181, R156, R181 ;  /* 0x000000b59cb57220 */ /* 0x000fe20000410000 */
[----:B------:R-:W-:Y:S01]  /*10e0*/  FFMA.FTZ R108, R182, R187, R109 ;  /* 0x000000bbb66c7223 */ /* 0x000fe2000001006d */
[C---:B------:R-:W-:Y:S01]  /*10f0*/  FADD.FTZ R117, -R168.reuse, R127 ;  /* 0x0000007fa8757221 */ /* 0x040fe20000010100 */
[----:B------:R-:W-:Y:S01]  /*1100*/  FADD.FTZ R125, -R168, R125 ;  /* 0x0000007da87d7221 */ /* 0x000fe20000010100 */
[C---:B------:R-:W-:Y:S01]  /*1110*/  FMUL.FTZ R127, R156.reuse, R113 ;  /* 0x000000719c7f7220 */ /* 0x040fe20000410000 */
[----:B------:R-:W-:Y:S01]  /*1120*/  FMUL.FTZ R189, R15, R123 ;  /* 0x0000007b0fbd7220 */ /* 0x000fe20000410000 */
[----:B------:R-:W-:Y:S01]  /*1130*/  FADD.FTZ R110, R111, R186 ;  /* 0x000000ba6f6e7221 */ /* 0x000fe20000010000 */
[----:B------:R-:W-:Y:S01]  /*1140*/  FFMA.FTZ R39, R115, R172, R39 ;  /* 0x000000ac73277223 */ /* 0x000fe20000010027 */
        /* <DEDUP_REMOVED lines=27> */
[----:B------:R-:W-:Y:S01]  /*1300*/  FFMA.FTZ R47, R131, R124, R47 ;  /* 0x0000007c832f7223 */ /* 0x000fe2000001002f */
[----:B------:R-:W-:Y:S01]  /*1310*/  FADD.FTZ R59, R59, R131 ;  /* 0x000000833b3b7221 */ /* 0x000fe20000010000 */
        /* <DEDUP_REMOVED lines=40> */
.L_x_10258:
[----:B------:R-:W-:Y:S05]  /*15a0*/  BSYNC B0 ;  /* 0x0000000000007941 */ /* 0x000fea0003800000 */
.L_x_10256:
[----:B------:R-:W-:Y:S01]  /*15b0*/  SHF.R.U32.HI R111, RZ, 0x8, R160 ;  /* 0x00000008ff6f7819 */ /* 0x000fe200000116a0 */
[----:B------:R-:W-:Y:S01]  /*15c0*/  UMOV UR6, 0xffffffff ;  /* 0xffffffff00067882 */ /* 0x000fe20000000000 */
[----:B------:R-:W-:Y:S02]  /*15d0*/  LOP3.LUT P5, RZ, R192, 0xff, RZ, 0xc0, !PT ;  /* 0x000000ffc0ff7812 */ /* 0x000fe400078ac0ff */
[----:B------:R-:W-:Y:S02]  /*15e0*/  SHF.L.U32 R111, R111, 0x3, RZ ;  /* 0x000000036f6f7819 */ /* 0x000fe400000006ff */
[----:B------:R-:W-:Y:S02]  /*15f0*/  LOP3.LUT P0, RZ, R160, 0x1f, RZ, 0xc0, !PT ;  /* 0x0000001fa0ff7812 */ /* 0x000fe4000780c0ff */
[----:B------:R-:W-:Y:S01]  /*1600*/  SEL R162, R158, R111, !P5 ;  /* 0x0000006f9ea27207 */ /* 0x000fe20006800000 */
[----:B------:R-:W-:Y:S10]  /*1610*/  BRA.DIV UR6, `(.L_x_10259) ;  /* 0x0000002206187947 */ /* 0x000ff4000b800000 */
        /* <DEDUP_REMOVED lines=18> */
.L_x_10330:
[----:B------:R-:W3:Y:S01]  /*1740*/  S2R R114, SR_CgaCtaId ;  /* 0x0000000000727919 */ /* 0x000ee20000008800 */
[----:B------:R-:W-:Y:S01]  /*1750*/  @!P0 SHF.R.U32.HI R112, RZ, 0x5, R160 ;  /* 0x00000005ff708819 */ /* 0x000fe200000116a0 */
[----:B-1----:R-:W-:Y:S01]  /*1760*/  FADD.FTZ R164, R110, R111 ;  /* 0x0000006f6ea47221 */ /* 0x002fe20000010000 */
[----:B------:R-:W-:Y:S01]  /*1770*/  MOV R113, 0x400 ;  /* 0x0000040000717802 */ /* 0x000fe20000000f00 */
[----:B--2---:R-:W-:Y:S01]  /*1780*/  FADD.FTZ R165, R109, R108 ;  /* 0x0000006c6da57221 */ /* 0x004fe20000010000 */
[----:B------:R-:W-:Y:S01]  /*1790*/  @!P0 LOP3.LUT R112, R112, 0x7, RZ, 0xc0, !PT ;  /* 0x0000000770708812 */ /* 0x000fe200078ec0ff */
[----:B------:R-:W-:Y:S05]  /*17a0*/  WARPSYNC.ALL ;  /* 0x0000000000007948 */ /* 0x000fea0003800000 */
[----:B------:R-:W-:Y:S01]  /*17b0*/  @!P0 IADD3 R112, R162, R112, RZ ;  /* 0x00000070a2708210 */ /* 0x000fe20007ffe0ff */
[----:B------:R-:W-:Y:S01]  /*17c0*/  BSSY B0, `(.L_x_10260) ;  /* 0x000006f000007945 */ /* 0x000fe20003800000 */
[----:B-----5:R-:W-:-:S02]  /*17d0*/  ISETP.GE.AND P6, PT, R161, 0x1, PT ;  /* 0x00000001a100780c */ /* 0x020fc40003fc6270 */
[----:B------:R-:W-:Y:S02]  /*17e0*/  @!P4 ISETP.NE.U32.AND P3, PT, R153, RZ, PT ;  /* 0x000000ff9900c20c */ /* 0x000fe40003f65070 */
[----:B------:R-:W-:Y:S02]  /*17f0*/  ISETP.NE.AND P1, PT, R157, RZ, PT ;  /* 0x000000ff9d00720c */ /* 0x000fe40003f25270 */
[----:B------:R-:W-:Y:S02]  /*1800*/  @!P4 ISETP.NE.AND.EX P3, PT, R151, RZ, PT, P3 ;  /* 0x000000ff9700c20c */ /* 0x000fe40003f65330 */
[----:B------:R-:W-:-:S04]  /*1810*/  @!P4 ISETP.NE.U32.AND P2, PT, R153, RZ, PT ;  /* 0x000000ff9900c20c */ /* 0x000fc80003f45070 */
[----:B------:R-:W-:-:S04]  /*1820*/  @!P4 ISETP.NE.AND.EX P2, PT, R151, RZ, PT, P2 ;  /* 0x000000ff9700c20c */ /* 0x000fc80003f45320 */
[----:B------:R-:W-:Y:S02]  /*1830*/  @!P4 FSEL R201, R78, RZ, P2 ;  /* 0x000000ff4ec9c208 */ /* 0x000fe40001000000 */
[----:B------:R-:W-:Y:S02]  /*1840*/  @!P4 ISETP.NE.U32.AND P2, PT, R153, RZ, PT ;  /* 0x000000ff9900c20c */ /* 0x000fe40003f45070 */
[----:B---3--:R-:W-:Y:S02]  /*1850*/  LEA R113, R114, R113, 0x18 ;  /* 0x0000007172717211 */ /* 0x008fe400078ec0ff */
[----:B------:R-:W-:Y:S02]  /*1860*/  @!P4 ISETP.NE.AND.EX P2, PT, R151, RZ, PT, P2 ;  /* 0x000000ff9700c20c */ /* 0x000fe40003f45320 */
[-C--:B------:R-:W-:Y:S02]  /*1870*/  @!P0 LEA R139, R112, R113.reuse, 0x3 ;  /* 0x00000071708b8211 */ /* 0x080fe400078e18ff */
[----:B------:R-:W-:-:S02]  /*1880*/  LEA R162, R162, R113, 0x3 ;  /* 0x00000071a2a27211 */ /* 0x000fc400078e18ff */
        /* <DEDUP_REMOVED lines=10> */
[----:B------:R-:W-:Y:S02]  /*1930*/  @!P4 FSEL R171, R84, RZ, P2 ;  /* 0x000000ff54abc208 */ /* 0x000fe40001000000 */
[----:B------:R-:W-:Y:S02]  /*1940*/  ISETP.NE.AND.EX P0, PT, RZ, UR11, PT, P0 ;  /* 0x0000000bff007c0c */ /* 0x000fe4000bf05300 */
[----:B------:R-:W-:-:S04]  /*1950*/  @!P4 ISETP.NE.U32.AND P2, PT, R153, RZ, PT ;  /* 0x000000ff9900c20c */ /* 0x000fc80003f45070 */
[----:B------:R-:W-:Y:S01]  /*1960*/  @!P4 ISETP.NE.AND.EX P2, PT, R151, RZ, PT, P2 ;  /* 0x000000ff9700c20c */ /* 0x000fe20003f45320 */
[----:B0-----:R-:W0:Y:S03]  /*1970*/  LDS.128 R108, [R162+0x6000] ;  /* 0x00600000a26c7984 */ /* 0x001e260000000c00 */
[----:B------:R-:W-:Y:S02]  /*1980*/  @!P4 FSEL R170, R87, RZ, P2 ;  /* 0x000000ff57aac208 */ /* 0x000fe40001000000 */
[----:B------:R-:W-:Y:S01]  /*1990*/  @!P4 ISETP.NE.U32.AND P2, PT, R153, RZ, PT ;  /* 0x000000ff9900c20c */ /* 0x000fe20003f45070 */
[----:B------:R-:W1:Y:S03]  /*19a0*/  LDS.128 R112, [R162+0x6010] ;  /* 0x00601000a2707984 */ /* 0x000e660000000c00 */
[----:B------:R-:W-:Y:S01]  /*19b0*/  @!P4 ISETP.NE.AND.EX P2, PT, R151, RZ, PT, P2 ;  /* 0x000000ff9700c20c */ /* 0x000fe20003f45320 */
[----:B------:R-:W2:Y:S03]  /*19c0*/  LDS.128 R116, [R162+0x6020] ;  /* 0x00602000a2747984 */ /* 0x000ea60000000c00 */
[----:B------:R-:W-:Y:S01]  /*19d0*/  @!P4 FSEL R169, R90, RZ, P2 ;  /* 0x000000ff5aa9c208 */ /* 0x000fe20001000000 */
[----:B------:R3:W4:Y:S01]  /*19e0*/  LDS.128 R120, [R162+0x6030] ;  /* 0x00603000a2787984 */ /* 0x0007220000000c00 */
[----:B------:R-:W-:-:S04]  /*19f0*/  @!P4 ISETP.NE.U32.AND P2, PT, R153, RZ, PT ;  /* 0x000000ff9900c20c */ /* 0x000fc80003f45070 */
[----:B------:R-:W-:-:S04]  /*1a00*/  @!P4 ISETP.NE.AND.EX P2, PT, R151, RZ, PT, P2 ;  /* 0x000000ff9700c20c */ /* 0x000fc80003f45320 */
[----:B---3--:R-:W-:Y:S02]  /*1a10*/  @!P4 FSEL R162, R93, RZ, P2 ;  /* 0x000000ff5da2c208 */ /* 0x008fe40001000000 */
[----:B------:R-:W-:Y:S01]  /*1a20*/  @!P4 ISETP.NE.U32.AND P2, PT, R153, RZ, PT ;  /* 0x000000ff9900c20c */ /* 0x000fe20003f45070 */
[----:B0-----:R-:W-:Y:S01]  /*1a30*/  FADD.FTZ R163, RZ, R108 ;  /* 0x0000006cffa37221 */ /* 0x001fe20000010000 */
[----:B------:R-:W-:Y:S01]  /*1a40*/  FADD.FTZ R108, RZ, R109 ;  /* 0x0000006dff6c7221 */ /* 0x000fe20000010000 */
[----:B------:R-:W-:Y:S02]  /*1a50*/  @P6 IADD3 R109, R161, -0x1, RZ ;  /* 0xffffffffa16d6810 */ /* 0x000fe40007ffe0ff */
[----:B------:R-:W-:Y:S01]  /*1a60*/  FADD.FTZ R163, R110, R163 ;  /* 0x000000a36ea37221 */ /* 0x000fe20000010000 */
[----:B------:R-:W-:Y:S02]  /*1a70*/  FADD.FTZ R108, R111, R108 ;  /* 0x0000006c6f6c7221 */ /* 0x000fe40000010000 */
[----:B------:R-:W-:-:S02]  /*1a80*/  @P6 IMAD R109, R109, R190, RZ ;  /* 0x000000be6d6d6224 */ /* 0x000fc400078e02ff */
[----:B-1----:R-:W-:Y:S01]  /*1a90*/  FADD.FTZ R163, R163, R112 ;  /* 0x00000070a3a37221 */ /* 0x002fe20000010000 */
[----:B------:R-:W-:Y:S01]  /*1aa0*/  @!P4 FSEL R190, R77, RZ, P3 ;  /* 0x000000ff4dbec208 */ /* 0x000fe20001800000 */
[----:B------:R-:W-:Y:S01]  /*1ab0*/  FADD.FTZ R108, R108, R113 ;  /* 0x000000716c6c7221 */ /* 0x000fe20000010000 */
[----:B------:R-:W-:Y:S01]  /*1ac0*/  @!P4 ISETP.NE.U32.AND P3, PT, R153, RZ, PT ;  /* 0x000000ff9900c20c */ /* 0x000fe20003f65070 */
[----:B------:R-:W-:Y:S01]  /*1ad0*/  FADD.FTZ R163, R114, R163 ;  /* 0x000000a372a37221 */ /* 0x000fe20000010000 */
[----:B------:R-:W0:Y:S01]  /*1ae0*/  @P0 LDC.64 R112, c[0x0][0x308] ;  /* 0x0000c200ff700b82 */ /* 0x000e220000000a00 */
[----:B------:R-:W-:Y:S01]  /*1af0*/  FADD.FTZ R108, R115, R108 ;  /* 0x0000006c736c7221 */ /* 0x000fe20000010000 */
[----:B------:R-:W-:Y:S01]  /*1b00*/  @!P4 ISETP.NE.AND.EX P3, PT, R151, RZ, PT, P3 ;  /* 0x000000ff9700c20c */ /* 0x000fe20003f65330 */
[----:B--2---:R-:W-:Y:S01]  /*1b10*/  FADD.FTZ R163, R163, R116 ;  /* 0x00000074a3a37221 */ /* 0x004fe20000010000 */
[----:B------:R-:W-:Y:S01]  /*1b20*/  @P6 SHF.R.S32.HI R110, RZ, 0x1f, R109 ;  /* 0x0000001fff6e6819 */ /* 0x000fe2000001146d */
[----:B------:R-:W-:Y:S01]  /*1b30*/  FADD.FTZ R108, R108, R117 ;  /* 0x000000756c6c7221 */ /* 0x000fe20000010000 */
[----:B------:R-:W-:Y:S01]  /*1b40*/  @!P4 FSEL R203, R80, RZ, P3 ;  /* 0x000000ff50cbc208 */ /* 0x000fe20001800000 */
[----:B------:R-:W-:Y:S01]  /*1b50*/  FADD.FTZ R163, R118, R163 ;  /* 0x000000a376a37221 */ /* 0x000fe20000010000 */
[----:B------:R-:W-:Y:S01]  /*1b60*/  @!P4 ISETP.NE.U32.AND P3, PT, R153, RZ, PT ;  /* 0x000000ff9900c20c */ /* 0x000fe20003f65070 */
[----:B------:R-:W-:Y:S01]  /*1b70*/  FADD.FTZ R108, R119, R108 ;  /* 0x0000006c776c7221 */ /* 0x000fe20000010000 */
[----:B------:R-:W1:Y:S01]  /*1b80*/  @P0 LDC.64 R116, c[0x0][0x308] ;  /* 0x0000c200ff740b82 */ /* 0x000e620000000a00 */
[----:B----4-:R-:W-:Y:S01]  /*1b90*/  FADD.FTZ R163, R163, R120 ;  /* 0x00000078a3a37221 */ /* 0x010fe20000010000 */
[----:B------:R-:W-:Y:S01]  /*1ba0*/  @!P4 ISETP.NE.AND.EX P3, PT, R151, RZ, PT, P3 ;  /* 0x000000ff9700c20c */ /* 0x000fe20003f65330 */
[----:B------:R-:W-:Y:S01]  /*1bb0*/  FADD.FTZ R108, R108, R121 ;  /* 0x000000796c6c7221 */ /* 0x000fe20000010000 */
[----:B------:R-:W-:Y:S01]  /*1bc0*/  @P6 LEA.HI R109, R110, R109, RZ, 0x2 ;  /* 0x0000006d6e6d6211 */ /* 0x000fe200078f10ff */
[----:B------:R-:W-:Y:S01]  /*1bd0*/  FADD.FTZ R122, R122, R163 ;  /* 0x000000a37a7a7221 */ /* 0x000fe20000010000 */
[----:B------:R-:W-:Y:S01]  /*1be0*/  @!P4 FSEL R196, R83, RZ, P3 ;  /* 0x000000ff53c4c208 */ /* 0x000fe20001800000 */
[----:B------:R-:W-:Y:S01]  /*1bf0*/  FADD.FTZ R123, R123, R108 ;  /* 0x0000006c7b7b7221 */ /* 0x000fe20000010000 */
[----:B------:R-:W-:Y:S01]  /*1c00*/  @!P4 ISETP.NE.U32.AND P3, PT, R153, RZ, PT ;  /* 0x000000ff9900c20c */ /* 0x000fe20003f65070 */
[----:B------:R-:W-:Y:S01]  /*1c10*/  FMUL.FTZ R122, R122, UR8 ;  /* 0x000000087a7a7c20 */ /* 0x000fe20008410000 */
[----:B------:R-:W2:Y:S01]  /*1c20*/  @P0 LDC.64 R118, c[0x0][0x308] ;  /* 0x0000c200ff760b82 */ /* 0x000ea20000000a00 */
[----:B------:R-:W-:Y:S01]  /*1c30*/  @P6 LEA.HI.SX32 R139, R109, R188, 0x1e ;  /* 0x000000bc6d8b6211 */ /* 0x000fe200078ff2ff */
[----:B------:R-:W-:Y:S01]  /*1c40*/  FMUL.FTZ R123, R123, UR8 ;  /* 0x000000087b7b7c20 */ /* 0x000fe20008410000 */
[----:B------:R-:W-:-:S02]  /*1c50*/  @!P4 ISETP.NE.AND.EX P3, PT, R151, RZ, PT, P3 ;  /* 0x000000ff9700c20c */ /* 0x000fc40003f65330 */
[----:B------:R-:W-:Y:S02]  /*1c60*/  FSEL R122, R122, RZ, !P1 ;  /* 0x000000ff7a7a7208 */ /* 0x000fe40004800000 */
[----:B------:R-:W-:Y:S01]  /*1c70*/  @!P4 ISETP.NE.U32.AND P1, PT, R153, RZ, PT ;  /* 0x000000ff9900c20c */ /* 0x000fe20003f25070 */
[----:B------:R-:W3:Y:S01]  /*1c80*/  @P0 LDC.64 R114, c[0x0][0x308] ;  /* 0x0000c200ff720b82 */ /* 0x000ee20000000a00 */
[----:B------:R-:W-:Y:S02]  /*1c90*/  @!P4 FSEL R197, R86, RZ, P3 ;  /* 0x000000ff56c5c208 */ /* 0x000fe40001800000 */
[----:B------:R-:W-:Y:S02]  /*1ca0*/  @!P4 ISETP.NE.AND.EX P1, PT, R151, RZ, PT, P1 ;  /* 0x000000ff9700c20c */ /* 0x000fe40003f25310 */
[----:B------:R-:W-:Y:S02]  /*1cb0*/  @!P4 ISETP.NE.U32.AND P3, PT, R153, RZ, PT ;  /* 0x000000ff9900c20c */ /* 0x000fe40003f65070 */
[----:B------:R-:W-:-:S02]  /*1cc0*/  @!P4 FSEL R192, R79, RZ, P1 ;  /* 0x000000ff4fc0c208 */ /* 0x000fc40000800000 */
[----:B------:R-:W-:Y:S02]  /*1cd0*/  @!P4 ISETP.NE.U32.AND P1, PT, R153, RZ, PT ;  /* 0x000000ff9900c20c */ /* 0x000fe40003f25070 */
[C---:B------:R-:W-:Y:S02]  /*1ce0*/  @!P4 ISETP.NE.AND.EX P3, PT, R151.reuse, RZ, PT, P3 ;  /* 0x000000ff9700c20c */ /* 0x040fe40003f65330 */
[----:B------:R-:W-:Y:S02]  /*1cf0*/  @!P4 ISETP.NE.AND.EX P1, PT, R151, RZ, PT, P1 ;  /* 0x000000ff9700c20c */ /* 0x000fe40003f25310 */
[----:B------:R-:W-:Y:S01]  /*1d00*/  @!P4 FSEL R164, R89, RZ, P3 ;  /* 0x000000ff59a4c208 */ /* 0x000fe20001800000 */
[----:B--2---:R-:W-:Y:S01]  /*1d10*/  @P0 IMAD.WIDE.U32 R118, R195, 0x10, R118 ;  /* 0x00000010c3760825 */ /* 0x004fe200078e0076 */
[----:B------:R-:W-:Y:S02]  /*1d20*/  @!P4 FSEL R205, R82, RZ, P1 ;  /* 0x000000ff52cdc208 */ /* 0x000fe40000800000 */
[----:B------:R-:W-:-:S02]  /*1d30*/  @!P4 ISETP.NE.U32.AND P1, PT, R153, RZ, PT ;  /* 0x000000ff9900c20c */ /* 0x000fc40003f25070 */
[----:B------:R-:W-:Y:S02]  /*1d40*/  @!P4 ISETP.NE.U32.AND P3, PT, R153, RZ, PT ;  /* 0x000000ff9900c20c */ /* 0x000fe40003f65070 */
[C---:B------:R-:W-:Y:S02]  /*1d50*/  @!P4 ISETP.NE.AND.EX P1, PT, R151.reuse, RZ, PT, P1 ;  /* 0x000000ff9700c20c */ /* 0x040fe40003f25310 */
[----:B------:R-:W-:Y:S02]  /*1d60*/  @!P4 ISETP.NE.AND.EX P3, PT, R151, RZ, PT, P3 ;  /* 0x000000ff9700c20c */ /* 0x000fe40003f65330 */
[----:B------:R-:W-:Y:S02]  /*1d70*/  @!P4 FSEL R168, R85, RZ, P1 ;  /* 0x000000ff55a8c208 */ /* 0x000fe40000800000 */
[----:B------:R-:W-:Y:S02]  /*1d80*/  @!P4 ISETP.NE.U32.AND P1, PT, R153, RZ, PT ;  /* 0x000000ff9900c20c */ /* 0x000fe40003f25070 */
[----:B------:R-:W-:-:S02]  /*1d90*/  @!P4 FSEL R163, R92, RZ, P3 ;  /* 0x000000ff5ca3c208 */ /* 0x000fc40001800000 */
[----:B------:R-:W-:Y:S02]  /*1da0*/  @!P4 ISETP.NE.AND.EX P1, PT, R151, RZ, PT, P1 ;  /* 0x000000ff9700c20c */ /* 0x000fe40003f25310 */
[C---:B------:R-:W-:Y:S02]  /*1db0*/  @!P4 ISETP.NE.U32.AND P3, PT, R153.reuse, RZ, PT ;  /* 0x000000ff9900c20c */ /* 0x040fe40003f65070 */
[----:B------:R-:W-:Y:S02]  /*1dc0*/  @!P4 FSEL R167, R88, RZ, P1 ;  /* 0x000000ff58a7c208 */ /* 0x000fe40000800000 */
[----:B------:R-:W-:Y:S02]  /*1dd0*/  @!P4 ISETP.NE.U32.AND P1, PT, R153, RZ, PT ;  /* 0x000000ff9900c20c */ /* 0x000fe40003f25070 */
[C---:B------:R-:W-:Y:S02]  /*1de0*/  @!P4 ISETP.NE.AND.EX P3, PT, R151.reuse, RZ, PT, P3 ;  /* 0x000000ff9700c20c */ /* 0x040fe40003f65330 */
[----:B------:R-:W-:-:S02]  /*1df0*/  @!P4 ISETP.NE.AND.EX P1, PT, R151, RZ, PT, P1 ;  /* 0x000000ff9700c20c */ /* 0x000fc40003f25310 */
[----:B------:R-:W-:Y:S02]  /*1e00*/  @!P4 FSEL R165, R94, RZ, P3 ;  /* 0x000000ff5ea5c208 */ /* 0x000fe40001800000 */
        /* <DEDUP_REMOVED lines=10> */
.L_x_10261:
[----:B------:R-:W-:Y:S05]  /*1eb0*/  BSYNC B0 ;  /* 0x0000000000007941 */ /* 0x000fea0003800000 */
.L_x_10260:
        /* <DEDUP_REMOVED lines=8> */
.L_x_10263:
[----:B------:R-:W-:Y:S05]  /*1f40*/  BSYNC B0 ;  /* 0x0000000000007941 */ /* 0x000fea0003800000 */
.L_x_10262:
        /* <DEDUP_REMOVED lines=8> */
.L_x_10265:
[----:B------:R-:W-:Y:S05]  /*1fd0*/  BSYNC B0 ;  /* 0x0000000000007941 */ /* 0x000fea0003800000 */
.L_x_10264:
        /* <DEDUP_REMOVED lines=8> */
.L_x_10267:
[----:B------:R-:W-:Y:S05]  /*2060*/  BSYNC B0 ;  /* 0x0000000000007941 */ /* 0x000fea0003800000 */
.L_x_10266:
        /* <DEDUP_REMOVED lines=8> */
.L_x_10268:
        /* <DEDUP_REMOVED lines=14> */
.L_x_10270:
[----:B------:R-:W-:Y:S05]  /*21d0*/  BSYNC B0 ;  /* 0x0000000000007941 */ /* 0x000fea0003800000 */
.L_x_10269:
        /* <DEDUP_REMOVED lines=8> */
.L_x_10272:
[----:B------:R-:W-:Y:S05]  /*2260*/  BSYNC B0 ;  /* 0x0000000000007941 */ /* 0x000fea0003800000 */
.L_x_10271:
        /* <DEDUP_REMOVED lines=8> */
.L_x_10274:
[----:B------:R-:W-:Y:S05]  /*22f0*/  BSYNC B0 ;  /* 0x0000000000007941 */ /* 0x000fea0003800000 */
.L_x_10273:
        /* <DEDUP_REMOVED lines=8> */
.L_x_10276:
[----:B------:R-:W-:Y:S05]  /*2380*/  BSYNC B0 ;  /* 0x0000000000007941 */ /* 0x000fea0003800000 */
.L_x_10275:
        /* <DEDUP_REMOVED lines=8> */
.L_x_10278:
[----:B------:R-:W-:Y:S05]  /*2410*/  BSYNC B0 ;  /* 0x0000000000007941 */ /* 0x000fea0003800000 */
.L_x_10277:
        /* <DEDUP_REMOVED lines=24> */
.L_x_10280:
[----:B------:R-:W-:Y:S05]  /*25a0*/  BSYNC B0 ;  /* 0x0000000000007941 */ /* 0x000fea0003800000 */
.L_x_10279:
        /* <DEDUP_REMOVED lines=8> */
.L_x_10282:
[----:B------:R-:W-:Y:S05]  /*2630*/  BSYNC B0 ;  /* 0x0000000000007941 */ /* 0x000fea0003800000 */
.L_x_10281:
        /* <DEDUP_REMOVED lines=8> */
.L_x_10284:
[----:B------:R-:W-:Y:S05]  /*26c0*/  BSYNC B0 ;  /* 0x0000000000007941 */ /* 0x000fea0003800000 */
.L_x_10283:
        /* <DEDUP_REMOVED lines=8> */
.L_x_10286:
[----:B------:R-:W-:Y:S05]  /*2750*/  BSYNC B0 ;  /* 0x0000000000007941 */ /* 0x000fea0003800000 */
.L_x_10285:
        /* <DEDUP_REMOVED lines=8> */
.L_x_10288:
[----:B------:R-:W-:Y:S05]  /*27e0*/  BSYNC B0 ;  /* 0x0000000000007941 */ /* 0x000fea0003800000 */
.L_x_10287:
        /* <DEDUP_REMOVED lines=24> */
.L_x_10290:
[----:B------:R-:W-:Y:S05]  /*2970*/  BSYNC B0 ;  /* 0x0000000000007941 */ /* 0x000fea0003800000 */
.L_x_10289:
        /* <DEDUP_REMOVED lines=8> */
.L_x_10292:
[----:B------:R-:W-:Y:S05]  /*2a00*/  BSYNC B0 ;  /* 0x0000000000007941 */ /* 0x000fea0003800000 */
.L_x_10291:
        /* <DEDUP_REMOVED lines=8> */
.L_x_10294:
[----:B------:R-:W-:Y:S05]  /*2a90*/  BSYNC B0 ;  /* 0x0000000000007941 */ /* 0x000fea0003800000 */
.L_x_10293:
        /* <DEDUP_REMOVED lines=8> */
.L_x_10296:
[----:B------:R-:W-:Y:S05]  /*2b20*/  BSYNC B0 ;  /* 0x0000000000007941 */ /* 0x000fea0003800000 */
.L_x_10295:
        /* <DEDUP_REMOVED lines=8> */
.L_x_10298:
[----:B------:R-:W-:Y:S05]  /*2bb0*/  BSYNC B0 ;  /* 0x0000000000007941 */ /* 0x000fea0003800000 */
.L_x_10297:
        /* <DEDUP_REMOVED lines=25> */
.L_x_10300:
[----:B------:R-:W-:Y:S05]  /*2d50*/  BSYNC B0 ;  /* 0x0000000000007941 */ /* 0x000fea0003800000 */
.L_x_10299:
        /* <DEDUP_REMOVED lines=8> */
.L_x_10302:
[----:B------:R-:W-:Y:S05]  /*2de0*/  BSYNC B0 ;  /* 0x0000000000007941 */ /* 0x000fea0003800000 */
.L_x_10301:
        /* <DEDUP_REMOVED lines=8> */
.L_x_10304:
[----:B------:R-:W-:Y:S05]  /*2e70*/  BSYNC B0 ;  /* 0x0000000000007941 */ /* 0x000fea0003800000 */
.L_x_10303:
        /* <DEDUP_REMOVED lines=8> */
.L_x_10306:
[----:B------:R-:W-:Y:S05]  /*2f00*/  BSYNC B0 ;  /* 0x0000000000007941 */ /* 0x000fea0003800000 */
.L_x_10305:
        /* <DEDUP_REMOVED lines=8> */
.L_x_10308:
[----:B------:R-:W-:Y:S05]  /*2f90*/  BSYNC B0 ;  /* 0x0000000000007941 */ /* 0x000fea0003800000 */
.L_x_10307:
        /* <DEDUP_REMOVED lines=23> */
.L_x_10310:
[----:B------:R-:W-:Y:S05]  /*3110*/  BSYNC B0 ;  /* 0x0000000000007941 */ /* 0x000fea0003800000 */
.L_x_10309:
        /* <DEDUP_REMOVED lines=8> */
.L_x_10312:
[----:B------:R-:W-:Y:S05]  /*31a0*/  BSYNC B0 ;  /* 0x0000000000007941 */ /* 0x000fea0003800000 */
.L_x_10311:
        /* <DEDUP_REMOVED lines=8> */
.L_x_10314:
[----:B------:R-:W-:Y:S05]  /*3230*/  BSYNC B0 ;  /* 0x0000000000007941 */ /* 0x000fea0003800000 */
.L_x_10313:
        /* <DEDUP_REMOVED lines=8> */
.L_x_10316:
[----:B------:R-:W-:Y:S05]  /*32c0*/  BSYNC B0 ;  /* 0x0000000000007941 */ /* 0x000fea0003800000 */
.L_x_10315:
[----:B------:R-:W-:Y:S01]  /*32d0*/  @!P4 ISETP.NE.U32.AND P3, PT, R153, RZ, PT ;  /* 0x000000ff9900c20c */ /* 0x000fe20003f65070 */
[----:B01----:R-:W-:Y:S01]  /*32e0*/  FMUL.FTZ R109, R119, UR9 ;  /* 0x00000009776d7c20 */ /* 0x003fe20008410000 */
[C---:B------:R-:W-:Y:S01]  /*32f0*/  FMUL.FTZ R108, R116.reuse, UR9 ;  /* 0x00000009746c7c20 */ /* 0x040fe20008410000 */
        /* <DEDUP_REMOVED lines=17> */
.L_x_10318:
[----:B------:R-:W-:Y:S05]  /*3410*/  BSYNC B0 ;  /* 0x0000000000007941 */ /* 0x000fea0003800000 */
.L_x_10317:
        /* <DEDUP_REMOVED lines=15> */
.L_x_10255:
        /* <DEDUP_REMOVED lines=23> */
.L_x_10259:
[----:B------:R-:W-:Y:S01]  /*3680*/  HFMA2.MMA R118, -RZ, RZ, 0, 9.5367431640625e-07 ;  /* 0x00000010ff767435 */ /* 0x000fe200000001ff */
[----:B------:R-:W-:Y:S02]  /*3690*/  MOV R119, R110 ;  /* 0x0000006e00777202 */ /* 0x000fe40000000f00 */
[----:B------:R-:W-:Y:S02]  /*36a0*/  MOV R121, 0x1f ;  /* 0x0000001f00797802 */ /* 0x000fe40000000f00 */
[----:B------:R-:W-:-:S07]  /*36b0*/  MOV R116, 0xffffffff ;  /* 0xffffffff00747802 */ /* 0x000fce0000000f00 */
[----:B-----5:R-:W-:Y:S05]  /*36c0*/  WARPSYNC.COLLECTIVE R116, `(.L_x_10320) ;  /* 0x0000000074087348 */ /* 0x020fea0003c00000 */
[----:B------:R0:W1:Y:S02]  /*36d0*/  SHFL.DOWN P1, R117, R119, R118, R121 ;  /* 0x0800007677757389 */ /* 0x0000640000020079 */
[----:B01---5:R-:W-:Y:S01]  /*36e0*/  ENDCOLLECTIVE ;  /* 0x000000000000791b */ /* 0x023fe20003800000 */
.L_x_10320:
[----:B------:R-:W-:Y:S02]  /*36f0*/  MOV R119, R109 ;  /* 0x0000006d00777202 */ /* 0x000fe40000000f00 */
[----:B------:R-:W-:-:S07]  /*3700*/  MOV R111, R117 ;  /* 0x00000075006f7202 */ /* 0x000fce0000000f00 */
[----:B------:R-:W-:Y:S05]  /*3710*/  WARPSYNC.COLLECTIVE R116, `(.L_x_10321) ;  /* 0x0000000074087348 */ /* 0x000fea0003c00000 */
[----:B------:R0:W1:Y:S02]  /*3720*/  SHFL.DOWN P1, R117, R119, R118, R121 ;  /* 0x0800007677757389 */ /* 0x0000640000020079 */
[----:B01----:R-:W-:Y:S01]  /*3730*/  ENDCOLLECTIVE ;  /* 0x000000000000791b */ /* 0x003fe20003800000 */
.L_x_10321:
[----:B------:R-:W-:Y:S01]  /*3740*/  FADD.FTZ R111, R111, R110 ;  /* 0x0000006e6f6f7221 */ /* 0x000fe20000010000 */
[----:B------:R-:W-:-:S04]  /*3750*/  HFMA2.MMA R118, -RZ, RZ, 0, 4.76837158203125e-07 ;  /* 0x00000008ff767435 */ /* 0x000fc800000001ff */
[----:B------:R-:W-:Y:S02]  /*3760*/  MOV R119, R111 ;  /* 0x0000006f00777202 */ /* 0x000fe40000000f00 */
[----:B------:R-:W-:-:S07]  /*3770*/  MOV R108, R117 ;  /* 0x00000075006c7202 */ /* 0x000fce0000000f00 */
[----:B------:R-:W-:Y:S05]  /*3780*/  WARPSYNC.COLLECTIVE R116, `(.L_x_10322) ;  /* 0x0000000074087348 */ /* 0x000fea0003c00000 */
[----:B------:R0:W1:Y:S02]  /*3790*/  SHFL.DOWN P1, R117, R119, R118, R121 ;  /* 0x0800007677757389 */ /* 0x0000640000020079 */
[----:B01----:R-:W-:Y:S01]  /*37a0*/  ENDCOLLECTIVE ;  /* 0x000000000000791b */ /* 0x003fe20003800000 */
.L_x_10322:
[----:B------:R-:W-:-:S05]  /*37b0*/  FADD.FTZ R108, R108, R109 ;  /* 0x0000006d6c6c7221 */ /* 0x000fca0000010000 */
[----:B------:R-:W-:Y:S02]  /*37c0*/  MOV R119, R108 ;  /* 0x0000006c00777202 */ /* 0x000fe40000000f00 */
[----:B------:R-:W-:-:S07]  /*37d0*/  MOV R112, R117 ;  /* 0x0000007500707202 */ /* 0x000fce0000000f00 */
[----:B------:R-:W-:Y:S05]  /*37e0*/  WARPSYNC.COLLECTIVE R116, `(.L_x_10323) ;  /* 0x0000000074087348 */ /* 0x000fea0003c00000 */
[----:B------:R0:W1:Y:S02]  /*37f0*/  SHFL.DOWN P1, R117, R119, R118, R121 ;  /* 0x0800007677757389 */ /* 0x0000640000020079 */
[----:B01----:R-:W-:Y:S01]  /*3800*/  ENDCOLLECTIVE ;  /* 0x000000000000791b */ /* 0x003fe20003800000 */
.L_x_10323:
[----:B------:R-:W-:Y:S01]  /*3810*/  FADD.FTZ R112, R111, R112 ;  /* 0x000000706f707221 */ /* 0x000fe20000010000 */
[----:B------:R-:W-:-:S04]  /*3820*/  HFMA2.MMA R118, -RZ, RZ, 0, 2.384185791015625e-07 ;  /* 0x00000004ff767435 */ /* 0x000fc800000001ff */
[----:B------:R-:W-:Y:S02]  /*3830*/  MOV R119, R112 ;  /* 0x0000007000777202 */ /* 0x000fe40000000f00 */
[----:B------:R-:W-:-:S07]  /*3840*/  MOV R113, R117 ;  /* 0x0000007500717202 */ /* 0x000fce0000000f00 */
[----:B------:R-:W-:Y:S05]  /*3850*/  WARPSYNC.COLLECTIVE R116, `(.L_x_10324) ;  /* 0x0000000074087348 */ /* 0x000fea0003c00000 */
[----:B------:R0:W1:Y:S02]  /*3860*/  SHFL.DOWN P1, R117, R119, R118, R121 ;  /* 0x0800007677757389 */ /* 0x0000640000020079 */
[----:B01----:R-:W-:Y:S01]  /*3870*/  ENDCOLLECTIVE ;  /* 0x000000000000791b */ /* 0x003fe20003800000 */
.L_x_10324:
[----:B------:R-:W-:-:S05]  /*3880*/  FADD.FTZ R113, R108, R113 ;  /* 0x000000716c717221 */ /* 0x000fca0000010000 */
[----:B------:R-:W-:Y:S02]  /*3890*/  MOV R119, R113 ;  /* 0x0000007100777202 */ /* 0x000fe40000000f00 */
[----:B------:R-:W-:-:S07]  /*38a0*/  MOV R115, R117 ;  /* 0x0000007500737202 */ /* 0x000fce0000000f00 */
[----:B------:R-:W-:Y:S05]  /*38b0*/  WARPSYNC.COLLECTIVE R116, `(.L_x_10325) ;  /* 0x0000000074087348 */ /* 0x000fea0003c00000 */
[----:B------:R0:W1:Y:S02]  /*38c0*/  SHFL.DOWN P1, R117, R119, R118, R121 ;  /* 0x0800007677757389 */ /* 0x0000640000020079 */
[----:B01----:R-:W-:Y:S01]  /*38d0*/  ENDCOLLECTIVE ;  /* 0x000000000000791b */ /* 0x003fe20003800000 */
.L_x_10325:
[----:B------:R-:W-:Y:S01]  /*38e0*/  FADD.FTZ R115, R112, R115 ;  /* 0x0000007370737221 */ /* 0x000fe20000010000 */
[----:B------:R-:W-:-:S04]  /*38f0*/  HFMA2.MMA R118, -RZ, RZ, 0, 1.1920928955078125e-07 ;  /* 0x00000002ff767435 */ /* 0x000fc800000001ff */
[----:B------:R-:W-:Y:S02]  /*3900*/  MOV R119, R115 ;  /* 0x0000007300777202 */ /* 0x000fe40000000f00 */
[----:B------:R-:W-:-:S07]  /*3910*/  MOV R114, R117 ;  /* 0x0000007500727202 */ /* 0x000fce0000000f00 */
[----:B------:R-:W-:Y:S05]  /*3920*/  WARPSYNC.COLLECTIVE R116, `(.L_x_10326) ;  /* 0x0000000074087348 */ /* 0x000fea0003c00000 */
[----:B------:R0:W1:Y:S02]  /*3930*/  SHFL.DOWN P1, R117, R119, R118, R121 ;  /* 0x0800007677757389 */ /* 0x0000640000020079 */
[----:B01----:R-:W-:Y:S01]  /*3940*/  ENDCOLLECTIVE ;  /* 0x000000000000791b */ /* 0x003fe20003800000 */
.L_x_10326:
[----:B------:R-:W-:-:S05]  /*3950*/  FADD.FTZ R114, R113, R114 ;  /* 0x0000007271727221 */ /* 0x000fca0000010000 */
[----:B------:R-:W-:Y:S02]  /*3960*/  MOV R119, R114 ;  /* 0x0000007200777202 */ /* 0x000fe40000000f00 */
[----:B------:R-:W-:-:S07]  /*3970*/  MOV R110, R117 ;  /* 0x00000075006e7202 */ /* 0x000fce0000000f00 */
[----:B------:R-:W-:Y:S05]  /*3980*/  WARPSYNC.COLLECTIVE R116, `(.L_x_10327) ;  /* 0x0000000074087348 */ /* 0x000fea0003c00000 */
[----:B------:R0:W1:Y:S02]  /*3990*/  SHFL.DOWN P1, R117, R119, R118, R121 ;  /* 0x0800007677757389 */ /* 0x0000640000020079 */
[----:B01----:R-:W-:Y:S01]  /*39a0*/  ENDCOLLECTIVE ;  /* 0x000000000000791b */ /* 0x003fe20003800000 */
.L_x_10327:
[----:B------:R-:W-:Y:S01]  /*39b0*/  FADD.FTZ R110, R115, R110 ;  /* 0x0000006e736e7221 */ /* 0x000fe20000010000 */
[----:B------:R-:W-:-:S04]  /*39c0*/  HFMA2.MMA R118, -RZ, RZ, 0, 5.9604644775390625e-08 ;  /* 0x00000001ff767435 */ /* 0x000fc800000001ff */
[----:B------:R-:W-:Y:S02]  /*39d0*/  MOV R119, R110 ;  /* 0x0000006e00777202 */ /* 0x000fe40000000f00 */
[----:B------:R-:W-:-:S07]  /*39e0*/  MOV R109, R117 ;  /* 0x00000075006d7202 */ /* 0x000fce0000000f00 */
[----:B------:R-:W-:Y:S05]  /*39f0*/  WARPSYNC.COLLECTIVE R116, `(.L_x_10328) ;  /* 0x0000000074087348 */ /* 0x000fea0003c00000 */
[----:B------:R0:W1:Y:S02]  /*3a00*/  SHFL.DOWN P1, R117, R119, R118, R121 ;  /* 0x0800007677757389 */ /* 0x0000640000020079 */
[----:B01----:R-:W-:Y:S01]  /*3a10*/  ENDCOLLECTIVE ;  /* 0x000000000000791b */ /* 0x003fe20003800000 */
.L_x_10328:
[----:B------:R-:W-:-:S05]  /*3a20*/  FADD.FTZ R109, R114, R109 ;  /* 0x0000006d726d7221 */ /* 0x000fca0000010000 */
[----:B------:R-:W-:Y:S02]  /*3a30*/  MOV R119, R109 ;  /* 0x0000006d00777202 */ /* 0x000fe40000000f00 */
[----:B------:R-:W-:-:S07]  /*3a40*/  MOV R111, R117 ;  /* 0x00000075006f7202 */ /* 0x000fce0000000f00 */
[----:B------:R-:W-:Y:S05]  /*3a50*/  WARPSYNC.COLLECTIVE R116, `(.L_x_10329) ;  /* 0x0000000074087348 */ /* 0x000fea0003c00000 */
[----:B------:R0:W1:Y:S02]  /*3a60*/  SHFL.DOWN P1, R117, R119, R118, R121 ;  /* 0x0800007677757389 */ /* 0x0000640000020079 */
[----:B01----:R-:W-:Y:S01]  /*3a70*/  ENDCOLLECTIVE ;  /* 0x000000000000791b */ /* 0x003fe20003800000 */
.L_x_10329:
[----:B------:R-:W-:Y:S01]  /*3a80*/  MOV R108, R117 ;  /* 0x00000075006c7202 */ /* 0x000fe20000000f00 */
[----:B------:R-:W-:Y:S06]  /*3a90*/  BRA `(.L_x_10330) ;  /* 0xffffffdc00287947 */ /* 0x000fec000383ffff */
.L_x_10331:
        /* <DEDUP_REMOVED lines=14> */
.L_x_11442:


//--------------------- .text._ZN10layer_norm13ln_bwd_kernelINS_13Kernel_traitsIfffffjLj6144ELj1ELj1ELj8ELj16ENS_18Kernel_traits_baseILj6144EfffffjLj256EEEEELb0ELb1ELb0ELb0EEEvNS_9BwdParamsE --------------------------
	.section	.text._ZN10layer_norm13ln_bwd_kernelINS_13Kernel_traitsIfffffjLj6144ELj1ELj1ELj8ELj16ENS_18Kernel_traits_baseILj6144EfffffjLj256EEEEELb0ELb1ELb0ELb0EEEvNS_9BwdParamsE,"ax",@progbits
	.align	128
        .global         _ZN10layer_norm13ln_bwd_kernelINS_13Kernel_traitsIfffffjLj6144ELj1ELj1ELj8ELj16ENS_18Kernel_traits_baseILj6144EfffffjLj256EEEEELb0ELb1ELb0ELb0EEEvNS_9BwdParamsE
        .type           _ZN10layer_norm13ln_bwd_kernelINS_13Kernel_traitsIfffffjLj6144ELj1ELj1ELj8ELj16ENS_18Kernel_traits_baseILj6144EfffffjLj256EEEEELb0ELb1ELb0ELb0EEEvNS_9BwdParamsE,@function
        .size           _ZN10layer_norm13ln_bwd_kernelINS_13Kernel_traitsIfffffjLj6144ELj1ELj1ELj8ELj16ENS_18Kernel_traits_baseILj6144EfffffjLj256EEEEELb0ELb1ELb0ELb0EEEvNS_9BwdParamsE,(.L_x_11443 - _ZN10layer_norm13ln_bwd_kernelINS_13Kernel_traitsIfffffjLj6144ELj1ELj1ELj8ELj16ENS_18Kernel_traits_baseILj6144EfffffjLj256EEEEELb0ELb1ELb0ELb0EEEvNS_9BwdParamsE)
        .other          _ZN10layer_norm13ln_bwd_kernelINS_13Kernel_traitsIfffffjLj6144ELj1ELj1ELj8ELj16ENS_18Kernel_traits_baseILj6144EfffffjLj256EEEEELb0ELb1ELb0ELb0EEEvNS_9BwdParamsE,@"STO_CUDA_ENTRY STV_DEFAULT"
_ZN10layer_norm13ln_bwd_kernelINS_13Kernel_traitsIfffffjLj6144ELj1ELj1ELj8ELj16ENS_18Kernel_traits_baseILj6144EfffffjLj256EEEEELb0ELb1ELb0ELb0EEEvNS_9BwdParamsE:
.text._ZN10layer_norm13ln_bwd_kernelINS_13Kernel_traitsIfffffjLj6144ELj1ELj1ELj8ELj16ENS_18Kernel_traits_baseILj6144EfffffjLj256EEEEELb0ELb1ELb0ELb0EEEvNS_9BwdParamsE:
        /* <DEDUP_REMOVED lines=29> */
[----:B------:R-:W-:Y:S02]  /*01d0*/  P2R R17, PR, RZ, 0x8 ;  /* 0x00000008ff117803 */ /* 0x000fe40000000000 */
[----:B------:R-:W-:Y:S02]  /*01e0*/  CS2R R102, SRZ ;  /* 0x0000000000667805 */ /* 0x000fe4000001ff00 */
[----:B------:R-:W-:-:S03]  /*01f0*/  P2R R11, PR, RZ, 0x10 ;  /* 0x00000010ff0b7803 */ /* 0x000fc60000000000 */
        /* <DEDUP_REMOVED lines=8> */
[----:B------:R1:W5:Y:S02]  /*0280*/  @P5 LDG.E.128 R144, desc[UR4][R8.64] ;  /* 0x0000000408905981 */ /* 0x000364000c1e1d00 */
[----:B------:R-:W2:Y:S01]  /*0290*/  @P0 LDC.64 R24, c[0x0][0x278] ;  /* 0x00009e00ff180b82 */ /* 0x000ea20000000a00 */
[----:B---3--:R-:W-:-:S05]  /*02a0*/  @P4 IMAD.WIDE.U32 R18, R5, 0x10, R12 ;  /* 0x0000001005124825 */ /* 0x008fca00078e000c */
[----:B------:R-:W5:Y:S02]  /*02b0*/  @P4 LDG.E.128 R140, desc[UR4][R18.64] ;  /* 0x00000004128c4981 */ /* 0x000f64000c1e1d00 */
[----:B------:R-:W3:Y:S01]  /*02c0*/  @P1 LDC.64 R26, c[0x0][0x260] ;  /* 0x00009800ff1a1b82 */ /* 0x000ee20000000a00 */
[C---:B----4-:R-:W-:Y:S01]  /*02d0*/  @P4 IMAD.WIDE.U32 R20, R5.reuse, 0x10, R14 ;  /* 0x0000001005144825 */ /* 0x050fe200078e000e */
[----:B------:R-:W-:-:S04]  /*02e0*/  @P4 IADD3 R5, R5, 0x100, RZ ;  /* 0x0000010005054810 */ /* 0x000fc80007ffe0ff */
[----:B------:R-:W5:Y:S02]  /*02f0*/  @P4 LDG.E.128 R136, desc[UR4][R20.64] ;  /* 0x0000000414884981 */ /* 0x000f64000c1e1d00 */
[----:B------:R-:W4:Y:S01]  /*0300*/  @P1 LDC.64 R28, c[0x0][0x278] ;  /* 0x00009e00ff1c1b82 */ /* 0x000f220000000a00 */
[----:B0-----:R-:W-:-:S05]  /*0310*/  @P0 IMAD.WIDE.U32 R22, R5, 0x10, R22 ;  /* 0x0000001005160825 */ /* 0x001fca00078e0016 */
[----:B------:R-:W5:Y:S02]  /*0320*/  @P0 LDG.E.128 R132, desc[UR4][R22.64] ;  /* 0x0000000416840981 */ /* 0x000f64000c1e1d00 */
[----:B------:R-:W0:Y:S01]  /*0330*/  @P2 LDC.64 R30, c[0x0][0x260] ;  /* 0x00009800ff1e2b82 */ /* 0x000e220000000a00 */
[C---:B--2---:R-:W-:Y:S01]  /*0340*/  @P0 IMAD.WIDE.U32 R24, R5.reuse, 0x10, R24 ;  /* 0x0000001005180825 */ /* 0x044fe200078e0018 */
[----:B------:R-:W-:-:S04]  /*0350*/  @P0 IADD3 R5, R5, 0x100, RZ ;  /* 0x0000010005050810 */ /* 0x000fc80007ffe0ff */
[----:B------:R-:W5:Y:S01]  /*0360*/  @P0 LDG.E.128 R128, desc[UR4][R24.64] ;  /* 0x0000000418800981 */ /* 0x000f62000c1e1d00 */
[C---:B---3--:R-:W-:Y:S01]  /*0370*/  @P1 IMAD.WIDE.U32 R26, R5.reuse, 0x10, R26 ;  /* 0x00000010051a1825 */ /* 0x048fe200078e001a */
[----:B------:R-:W2:Y:S04]  /*0380*/  @P2 LDC.64 R32, c[0x0][0x278] ;  /* 0x00009e00ff202b82 */ /* 0x000ea80000000a00 */
[----:B------:R-:W5:Y:S01]  /*0390*/  @P1 LDG.E.128 R124, desc[UR4][R26.64] ;  /* 0x000000041a7c1981 */ /* 0x000f62000c1e1d00 */
[C---:B----4-:R-:W-:Y:S01]  /*03a0*/  @P1 IMAD.WIDE.U32 R28, R5.reuse, 0x10, R28 ;  /* 0x00000010051c1825 */ /* 0x050fe200078e001c */
[----:B------:R-:W-:Y:S02]  /*03b0*/  @P1 IADD3 R5, R5, 0x100, RZ ;  /* 0x0000010005051810 */ /* 0x000fe40007ffe0ff */
[----:B------:R-:W3:Y:S02]  /*03c0*/  @P3 LDC.64 R12, c[0x0][0x260] ;  /* 0x00009800ff0c3b82 */ /* 0x000ee40000000a00 */
[----:B------:R-:W5:Y:S01]  /*03d0*/  @P1 LDG.E.128 R120, desc[UR4][R28.64] ;  /* 0x000000041c781981 */ /* 0x000f62000c1e1d00 */
[----:B0-----:R-:W-:-:S05]  /*03e0*/  @P2 IMAD.WIDE.U32 R30, R5, 0x10, R30 ;  /* 0x00000010051e2825 */ /* 0x001fca00078e001e */
[----:B------:R-:W0:Y:S01]  /*03f0*/  @P3 LDC.64 R14, c[0x0][0x278] ;  /* 0x00009e00ff0e3b82 */ /* 0x000e220000000a00 */
[----:B------:R-:W5:Y:S01]  /*0400*/  @P2 LDG.E.128 R116, desc[UR4][R30.64] ;  /* 0x000000041e742981 */ /* 0x000f62000c1e1d00 */
[C---:B--2---:R-:W-:Y:S01]  /*0410*/  @P2 IMAD.WIDE.U32 R32, R5.reuse, 0x10, R32 ;  /* 0x0000001005202825 */ /* 0x044fe200078e0020 */
[----:B------:R-:W-:Y:S02]  /*0420*/  @P2 IADD3 R5, R5, 0x100, RZ ;  /* 0x0000010005052810 */ /* 0x000fe40007ffe0ff */
[----:B-1----:R-:W-:Y:S02]  /*0430*/  LEA.HI R9, R4, UR6, RZ, 0x18 ;  /* 0x0000000604097c11 */ /* 0x002fe4000f8fc0ff */
[----:B------:R-:W-:Y:S01]  /*0440*/  CS2R R96, SRZ ;  /* 0x0000000000607805 */ /* 0x000fe2000001ff00 */
[----:B------:R1:W5:Y:S01]  /*0450*/  @P2 LDG.E.128 R112, desc[UR4][R32.64] ;  /* 0x0000000420702981 */ /* 0x000362000c1e1d00 */
[----:B---3--:R-:W-:-:S05]  /*0460*/  @P3 IMAD.WIDE.U32 R12, R5, 0x10, R12 ;  /* 0x00000010050c3825 */ /* 0x008fca00078e000c */
[----:B------:R2:W5:Y:S01]  /*0470*/  @P3 LDG.E.128 R108, desc[UR4][R12.64] ;  /* 0x000000040c6c3981 */ /* 0x000562000c1e1d00 */
[----:B0-----:R-:W-:-:S05]  /*0480*/  @P3 IMAD.WIDE.U32 R14, R5, 0x10, R14 ;  /* 0x00000010050e3825 */ /* 0x001fca00078e000e */
        /* <DEDUP_REMOVED lines=33> */
[----:B-1----:R-:W-:Y:S02]  /*06a0*/  CS2R R32, SRZ ;  /* 0x0000000000207805 */ /* 0x002fe4000001ff00 */
        /* <DEDUP_REMOVED lines=8> */
.L_x_10358:
[----:B------:R-:W1:Y:S01]  /*0730*/  @P3 LDC.64 R6, c[0x0][0x270] ;  /* 0x00009c00ff063b82 */ /* 0x000e620000000a00 */
[----:B------:R-:W-:Y:S02]  /*0740*/  SHF.R.S32.HI R172, RZ, 0x1f, R9 ;  /* 0x0000001fffac7819 */ /* 0x000fe40000011409 */
[----:B------:R-:W-:Y:S02]  /*0750*/  MOV R23, 0x3f800000 ;  /* 0x3f80000000177802 */ /* 0x000fe40000000f00 */
[----:B------:R-:W-:-:S03]  /*0760*/  ISETP.NE.AND P5, PT, R10, RZ, PT ;  /* 0x000000ff0a00720c */ /* 0x000fc60003fa5270 */
[----:B------:R-:W2:Y:S01]  /*0770*/  LDC.64 R174, c[0x0][0x250] ;  /* 0x00009400ffae7b82 */ /* 0x000ea20000000a00 */
[----:B-1----:R-:W-:-:S04]  /*0780*/  @P3 LEA R176, P4, R9, R6, 0x2 ;  /* 0x0000000609b03211 */ /* 0x002fc800078810ff */
[----:B------:R-:W-:-:S03]  /*0790*/  @P3 LEA.HI.X R177, R9, R7, R172, 0x2, P4 ;  /* 0x0000000709b13211 */ /* 0x000fc600020f14ac */
[----:B------:R-:W1:Y:S01]  /*07a0*/  LDC.64 R172, c[0x0][0x258] ;  /* 0x00009600ffac7b82 */ /* 0x000e620000000a00 */
[C---:B--2---:R-:W-:Y:S01]  /*07b0*/  IMAD.WIDE R174, R9.reuse, 0x4, R174 ;  /* 0x0000000409ae7825 */ /* 0x044fe200078e02ae */
[----:B-----5:R2:W5:Y:S04]  /*07c0*/  @P3 LDG.E R23, desc[UR4][R176.64] ;  /* 0x00000004b0173981 */ /* 0x020568000c1e1900 */
[----:B------:R2:W5:Y:S01]  /*07d0*/  LDG.E R183, desc[UR4][R174.64] ;  /* 0x00000004aeb77981 */ /* 0x000562000c1e1900 */
[----:B-1----:R-:W-:-:S05]  /*07e0*/  IMAD.WIDE R172, R9, 0x4, R172 ;  /* 0x0000000409ac7825 */ /* 0x002fca00078e02ac */
[----:B------:R2:W5:Y:S01]  /*07f0*/  LDG.E R221, desc[UR4][R172.64] ;  /* 0x00000004acdd7981 */ /* 0x000562000c1e1900 */
[----:B------:R-:W-:-:S05]  /*0800*/  MOV R6, UR13 ;  /* 0x0000000d00067c02 */ /* 0x000fca0008000f00 */
[----:B------:R-:W-:-:S05]  /*0810*/  IMAD R7, R9, R6, RZ ;  /* 0x0000000609077224 */ /* 0x000fca00078e02ff */
[----:B------:R-:W-:-:S04]  /*0820*/  SHF.R.S32.HI R178, RZ, 0x1f, R7 ;  /* 0x0000001fffb27819 */ /* 0x000fc80000011407 */
[----:B------:R-:W-:Y:S02]  /*0830*/  LEA.HI R178, R178, R7, RZ, 0x2 ;  /* 0x00000007b2b27211 */ /* 0x000fe400078f10ff */
[----:B------:R-:W-:Y:S01]  /*0840*/  LOP3.LUT R7, R4, 0xff, RZ, 0xc0, !PT ;  /* 0x000000ff04077812 */ /* 0x000fe200078ec0ff */
[----:B------:R-:W-:Y:S01]  /*0850*/  BSSY B0, `(.L_x_10333) ;  /* 0x0000031000007945 */ /* 0x000fe20003800000 */
[----:B------:R-:W-:Y:S02]  /*0860*/  SHF.R.U32.HI R182, RZ, 0x5, R4 ;  /* 0x00000005ffb67819 */ /* 0x000fe40000011604 */
[----:B------:R-:W-:Y:S02]  /*0870*/  LEA.HI.SX32 R223, R178, R7, 0x1e ;  /* 0x00000007b2df7211 */ /* 0x000fe400078ff2ff */
[----:B------:R-:W-:Y:S02]  /*0880*/  CS2R R184, SRZ ;  /* 0x0000000000b87805 */ /* 0x000fe4000001ff00 */
[----:B------:R-:W-:-:S02]  /*0890*/  LOP3.LUT R180, R182, 0x7fffff8, RZ, 0xc0, !PT ;  /* 0x07fffff8b6b47812 */ /* 0x000fc400078ec0ff */
[----:B------:R-:W-:Y:S01]  /*08a0*/  MOV R186, R223 ;  /* 0x000000df00ba7202 */ /* 0x000fe20000000f00 */
[----:B--2---:R-:W-:Y:S06]  /*08b0*/  @!P5 BRA `(.L_x_10334) ;  /* 0x0000000000a8d947 */ /* 0x004fec0003800000 */
[----:B------:R-:W1:Y:S01]  /*08c0*/  LDC.64 R172, c[0x0][0x2b8] ;  /* 0x0000ae00ffac7b82 */ /* 0x000e620000000a00 */
[----:B------:R-:W-:-:S04]  /*08d0*/  LEA R176, P4, R223, UR10, 0x4 ;  /* 0x0000000adfb07c11 */ /* 0x000fc8000f8820ff */
[----:B------:R-:W-:Y:S02]  /*08e0*/  LEA.HI.X R177, R223, UR11, RZ, 0x4, P4 ;  /* 0x0000000bdfb17c11 */ /* 0x000fe4000a0f24ff */
[----:B------:R-:W-:-:S04]  /*08f0*/  ISETP.NE.U32.AND P4, PT, RZ, UR8, PT ;  /* 0x00000008ff007c0c */ /* 0x000fc8000bf85070 */
[----:B------:R-:W2:Y:S01]  /*0900*/  LDG.E.128 R176, desc[UR4][R176.64] ;  /* 0x00000004b0b07981 */ /* 0x000ea2000c1e1d00 */
[----:B------:R-:W-:Y:S01]  /*0910*/  ISETP.NE.AND.EX P4, PT, RZ, UR9, PT, P4 ;  /* 0x00000009ff007c0c */ /* 0x000fe2000bf85340 */
[----:B-1----:R-:W-:-:S12]  /*0920*/  IMAD.WIDE.U32 R172, R223, 0x10, R172 ;  /* 0x00000010dfac7825 */ /* 0x002fd800078e00ac */
[----:B------:R-:W-:-:S04]  /*0930*/  @P4 LEA R184, P5, R223, UR8, 0x4 ;  /* 0x00000008dfb84c11 */ /* 0x000fc8000f8a20ff */
[----:B------:R-:W-:Y:S01]  /*0940*/  @P4 LEA.HI.X R185, R223, UR9, RZ, 0x4, P5 ;  /* 0x00000009dfb94c11 */ /* 0x000fe2000a8f24ff */
[----:B------:R-:W3:Y:S01]  /*0950*/  LDG.E.128 R172, desc[UR4][R172.64] ;  /* 0x00000004acac7981 */ /* 0x000ee2000c1e1d00 */
[----:B0-----:R-:W-:-:S03]  /*0960*/  ISETP.NE.AND P5, PT, R8, RZ, PT ;  /* 0x000000ff0800720c */ /* 0x001fc60003fa5270 */
        /* <DEDUP_REMOVED lines=17> */
[----:B------:R-:W-:Y:S02]  /*0a80*/  FMUL.FTZ R226, R150, R174 ;  /* 0x000000ae96e27220 */ /* 0x000fe40000410000 */
        /* <DEDUP_REMOVED lines=10> */
[----:B------:R-:W-:Y:S01]  /*0b30*/  IADD3 R186, R223, 0x100, RZ ;  /* 0x00000100dfba7810 */ /* 0x000fe20007ffe0ff */
[----:B0-----:R-:W-:Y:S01]  /*0b40*/  FADD.FTZ R185, R174, R219 ;  /* 0x000000dbaeb97221 */ /* 0x001fe20000010000 */
[----:B------:R-:W-:-:S07]  /*0b50*/  FFMA.FTZ R184, R224, R219, R173 ;  /* 0x000000dbe0b87223 */ /* 0x000fce00000100ad */
.L_x_10334:
[----:B------:R-:W-:Y:S05]  /*0b60*/  BSYNC B0 ;  /* 0x0000000000007941 */ /* 0x000fea0003800000 */
.L_x_10333:
[----:B------:R-:W-:Y:S01]  /*0b70*/  ISETP.NE.AND P4, PT, R11, RZ, PT ;  /* 0x000000ff0b00720c */ /* 0x000fe20003f85270 */
[----:B------:R-:W-:-:S12]  /*0b80*/  BSSY B0, `(.L_x_10335) ;  /* 0x000002c000007945 */ /* 0x000fd80003800000 */
[----:B------:R-:W-:Y:S05]  /*0b90*/  @!P4 BRA `(.L_x_10336) ;  /* 0x0000000000a8c947 */ /* 0x000fea0003800000 */
        /* <DEDUP_REMOVED lines=42> */
.L_x_10336:
[----:B------:R-:W-:Y:S05]  /*0e40*/  BSYNC B0 ;  /* 0x0000000000007941 */ /* 0x000fea0003800000 */
.L_x_10335:
[----:B------:R-:W-:Y:S04]  /*0e50*/  BSSY B0, `(.L_x_10337) ;  /* 0x000002c000007945 */ /* 0x000fe80003800000 */
        /* <DEDUP_REMOVED lines=43> */
.L_x_10338:
[----:B------:R-:W-:Y:S05]  /*1110*/  BSYNC B0 ;  /* 0x0000000000007941 */ /* 0x000fea0003800000 */
.L_x_10337:
        /* <DEDUP_REMOVED lines=44> */
.L_x_10340:
[----:B------:R-:W-:Y:S05]  /*13e0*/  BSYNC B0 ;  /* 0x0000000000007941 */ /* 0x000fea0003800000 */
.L_x_10339:
        /* <DEDUP_REMOVED lines=44> */
.L_x_10342:
[----:B------:R-:W-:Y:S05]  /*16b0*/  BSYNC B0 ;  /* 0x0000000000007941 */ /* 0x000fea0003800000 */
.L_x_10341:
[----:B------:R-:W-:Y:S01]  /*16c0*/  ISETP.NE.AND P4, PT, R17, RZ, PT ;  /* 0x000000ff1100720c */ /* 0x000fe20003f85270 */
[----:B------:R-:W-:-:S12]  /*16d0*/  BSSY B0, `(.L_x_10343) ;  /* 0x000002b000007945 */ /* 0x000fd80003800000 */
[----:B------:R-:W-:Y:S05]  /*16e0*/  @!P4 BRA `(.L_x_10344) ;  /* 0x0000000000a4c947 */ /* 0x000fea0003800000 */
[----:B0-----:R-:W-:Y:S01]  /*16f0*/  ISETP.NE.AND P4, PT, R8, RZ, PT ;  /* 0x000000ff0800720c */ /* 0x001fe20003f85270 */
        /* <DEDUP_REMOVED lines=11> */
[----:B------:R-:W3:Y:S02]  /*17b0*/  LDG.E.128 R176, desc[UR4][R176.64] ;  /* 0x00000004b0b07981 */ /* 0x000ee4000c1e1d00 */
[C---:B---3--:R-:W-:Y:S01]  /*17c0*/  FADD.FTZ R20, -R183.reuse, R176 ;  /* 0x000000b0b7147221 */ /* 0x048fe20000010100 */
[----:B------:R-:W-:-:S03]  /*17d0*/  FADD.FTZ R22, -R183, R177 ;  /* 0x000000b1b7167221 */ /* 0x000fc60000010100 */
[C---:B------:R-:W-:Y:S01]  /*17e0*/  FMUL.FTZ R19, R221.reuse, R20 ;  /* 0x00000014dd137220 */ /* 0x040fe20000410000 */
[----:B------:R-:W-:Y:S01]  /*17f0*/  FMUL.FTZ R20, R221, R22 ;  /* 0x00000016dd147220 */ /* 0x000fe20000410000 */
[----:B--2---:R-:W-:Y:S01]  /*1800*/  FMUL.FTZ R22, R108, R172 ;  /* 0x000000ac6c167220 */ /* 0x004fe20000410000 */
[----:B------:R-:W-:Y:S01]  /*1810*/  FADD.FTZ R56, R56, R172 ;  /* 0x000000ac38387221 */ /* 0x000fe20000010000 */
[----:B------:R-:W-:Y:S01]  /*1820*/  FFMA.FTZ R80, R172, R19, R80 ;  /* 0x00000013ac507223 */ /* 0x000fe20000010050 */
[----:B------:R-:W-:Y:S01]  /*1830*/  FADD.FTZ R57, R57, R173 ;  /* 0x000000ad39397221 */ /* 0x000fe20000010000 */
[----:B------:R-:W-:Y:S01]  /*1840*/  FFMA.FTZ R81, R173, R20, R81 ;  /* 0x00000014ad517223 */ /* 0x000fe20000010051 */
[----:B------:R-:W-:Y:S01]  /*1850*/  FMUL.FTZ R191, R109, R173 ;  /* 0x000000ad6dbf7220 */ /* 0x000fe20000410000 */
[----:B------:R-:W-:Y:S01]  /*1860*/  FADD.FTZ R172, R185, R22 ;  /* 0x00000016b9ac7221 */ /* 0x000fe20000010000 */
[----:B------:R-:W-:Y:S01]  /*1870*/  FADD.FTZ R178, -R183, R178 ;  /* 0x000000b2b7b27221 */ /* 0x000fe20000010100 */
        /* <DEDUP_REMOVED lines=16> */
.L_x_10344:
[----:B------:R-:W-:Y:S05]  /*1980*/  BSYNC B0 ;  /* 0x0000000000007941 */ /* 0x000fea0003800000 */
.L_x_10343:
[----:B------:R-:W-:Y:S01]  /*1990*/  LOP3.LUT P4, RZ, R181, 0xff, RZ, 0xc0, !PT ;  /* 0x000000ffb5ff7812 */ /* 0x000fe2000788c0ff */
[----:B------:R-:W-:Y:S01]  /*19a0*/  UMOV UR6, 0xffffffff ;  /* 0xffffffff00067882 */ /* 0x000fe20000000000 */
[----:B------:R-:W-:-:S11]  /*19b0*/  LOP3.LUT P5, RZ, R4, 0x1f, RZ, 0xc0, !PT ;  /* 0x0000001f04ff7812 */ /* 0x000fd600078ac0ff */
        /* <DEDUP_REMOVED lines=20> */
.L_x_10379:
        /* <DEDUP_REMOVED lines=10> */
[-C--:B------:R-:W-:Y:S02]  /*1ba0*/  @!P5 LEA R225, R173, R172.reuse, 0x3 ;  /* 0x000000acade1d211 */ /* 0x080fe400078e18ff */
[----:B------:R-:W-:-:S03]  /*1bb0*/  LEA R227, R180, R172, 0x3 ;  /* 0x000000acb4e37211 */ /* 0x000fc600078e18ff */
[----:B------:R-:W-:Y:S01]  /*1bc0*/  @!P5 STS.64 [R225+0x6000], R216 ;  /* 0x006000d8e100d388 */ /* 0x000fe20000000a00 */
[----:B------:R-:W-:Y:S06]  /*1bd0*/  BAR.SYNC.DEFER_BLOCKING 0x0 ;  /* 0x0000000000007b1d */ /* 0x000fec0000010000 */
[----:B------:R-:W2:Y:S04]  /*1be0*/  LDS.128 R172, [R227+0x6000] ;  /* 0x00600000e3ac7984 */ /* 0x000ea80000000c00 */
[----:B-1----:R-:W1:Y:S04]  /*1bf0*/  LDS.128 R176, [R227+0x6010] ;  /* 0x00601000e3b07984 */ /* 0x002e680000000c00 */
[----:B-----5:R-:W3:Y:S04]  /*1c00*/  LDS.128 R180, [R227+0x6020] ;  /* 0x00602000e3b47984 */ /* 0x020ee80000000c00 */
[----:B------:R-:W4:Y:S01]  /*1c10*/  LDS.128 R184, [R227+0x6030] ;  /* 0x00603000e3b87984 */ /* 0x000f220000000c00 */
[----:B--2---:R-:W-:Y:S01]  /*1c20*/  FADD.FTZ R229, RZ, R172 ;  /* 0x000000acffe57221 */ /* 0x004fe20000010000 */
        /* <DEDUP_REMOVED lines=18> */
[----:B0-----:R-:W-:-:S04]  /*1d50*/  ISETP.NE.AND P5, PT, R8, RZ, PT ;  /* 0x000000ff0800720c */ /* 0x001fc80003fa5270 */
        /* <DEDUP_REMOVED lines=48> */
[----:B-1----:R-:W-:-:S07]  /*2060*/  FFMA.FTZ R55, R175, R186, R55 ;  /* 0x000000baaf377223 */ /* 0x002fce0000010037 */
.L_x_10347:
[----:B------:R-:W-:Y:S05]  /*2070*/  BSYNC B0 ;  /* 0x0000000000007941 */ /* 0x000fea0003800000 */
.L_x_10346:
[----:B------:R-:W-:Y:S01]  /*2080*/  ISETP.NE.AND P5, PT, R11, RZ, PT ;  /* 0x000000ff0b00720c */ /* 0x000fe20003fa5270 */
[----:B------:R-:W-:-:S12]  /*2090*/  BSSY B0, `(.L_x_10348) ;  /* 0x0000034000007945 */ /* 0x000fd80003800000 */
[----:B------:R-:W-:Y:S05]  /*20a0*/  @!P5 BRA `(.L_x_10349) ;  /* 0x0000000000c8d947 */ /* 0x000fea0003800000 */
[----:B0-----:R-:W-:-:S04]  /*20b0*/  ISETP.NE.AND P5, PT, R8, RZ, PT ;  /* 0x000000ff0800720c */ /* 0x001fc80003fa5270 */
        /* <DEDUP_REMOVED lines=29> */
[----:B------:R-:W-:Y:S01]  /*2290*/  ISETP.NE.AND.EX P6, PT, RZ, UR15, PT, P6 ;  /* 0x0000000fff007c0c */ /* 0x000fe2000bfc5360 */
[CC--:B------:R-:W-:Y:S01]  /*22a0*/  FMUL.FTZ R216, R186.reuse, R23.reuse ;  /* 0x00000017bad87220 */ /* 0x0c0fe20000410000 */
[-C--:B------:R-:W-:Y:S01]  /*22b0*/  FMUL.FTZ R217, R179, R23.reuse ;  /* 0x00000017b3d97220 */ /* 0x080fe20000410000 */
[C---:B------:R-:W-:Y:S01]  /*22c0*/  FMUL.FTZ R187, R177.reuse, R23 ;  /* 0x00000017b1bb7220 */ /* 0x040fe20000410000 */
        /* <DEDUP_REMOVED lines=8> */
[----:B------:R-:W-:-:S03]  /*2350*/  FMUL.FTZ R176, R136, R187 ;  /* 0x000000bb88b07220 */ /* 0x000fc60000410000 */
[----:B------:R1:W-:Y:S04]  /*2360*/  @P5 STG.E.128 desc[UR4][R184.64], R168 ;  /* 0x000000a8b8005986 */ /* 0x0003e8000c101d04 */
[----:B------:R1:W-:Y:S01]  /*2370*/  STG.E.128 desc[UR4][R180.64], R176 ;  /* 0x000000b0b4007986 */ /* 0x0003e2000c101d04 */
[----:B------:R-:W-:Y:S01]  /*2380*/  IADD3 R223, R223, 0x100, RZ ;  /* 0x00000100dfdf7810 */ /* 0x000fe20007ffe0ff */
[----:B--2---:R-:W-:Y:S01]  /*2390*/  FFMA.FTZ R48, R187, R172, R48 ;  /* 0x000000acbb307223 */ /* 0x004fe20000010030 */
[----:B------:R-:W-:Y:S01]  /*23a0*/  FFMA.FTZ R49, R173, R186, R49 ;  /* 0x000000baad317223 */ /* 0x000fe20000010031 */
[----:B------:R-:W-:Y:S01]  /*23b0*/  FFMA.FTZ R50, R174, R217, R50 ;  /* 0x000000d9ae327223 */ /* 0x000fe20000010032 */
[----:B-1----:R-:W-:-:S07]  /*23c0*/  FFMA.FTZ R51, R175, R216, R51 ;  /* 0x000000d8af337223 */ /* 0x002fce0000010033 */
.L_x_10349:
[----:B------:R-:W-:Y:S05]  /*23d0*/  BSYNC B0 ;  /* 0x0000000000007941 */ /* 0x000fea0003800000 */
.L_x_10348:
[----:B------:R-:W-:Y:S04]  /*23e0*/  BSSY B0, `(.L_x_10350) ;  /* 0x0000034000007945 */ /* 0x000fe80003800000 */
        /* <DEDUP_REMOVED lines=51> */
.L_x_10351:
[----:B------:R-:W-:Y:S05]  /*2720*/  BSYNC B0 ;  /* 0x0000000000007941 */ /* 0x000fea0003800000 */
.L_x_10350:
        /* <DEDUP_REMOVED lines=52> */
.L_x_10353:
[----:B------:R-:W-:Y:S05]  /*2a70*/  BSYNC B0 ;  /* 0x0000000000007941 */ /* 0x000fea0003800000 */
.L_x_10352:
        /* <DEDUP_REMOVED lines=52> */
.L_x_10355:
[----:B------:R-:W-:Y:S05]  /*2dc0*/  BSYNC B0 ;  /* 0x0000000000007941 */ /* 0x000fea0003800000 */
.L_x_10354:
        /* <DEDUP_REMOVED lines=32> */
[----:B------:R-:W-:-:S04]  /*2fd0*/  ISETP.NE.U32.AND P6, PT, RZ, UR14, PT ;  /* 0x0000000eff007c0c */ /* 0x000fc8000bfc5070 */
[----:B------:R-:W-:Y:S01]  /*2fe0*/  ISETP.NE.AND.EX P6, PT, RZ, UR15, PT, P6 ;  /* 0x0000000fff007c0c */ /* 0x000fe2000bfc5360 */
[CC--:B------:R-:W-:Y:S01]  /*2ff0*/  FMUL.FTZ R186, R182.reuse, R23.reuse ;  /* 0x00000017b6ba7220 */ /* 0x0c0fe20000410000 */
[----:B------:R-:W-:Y:S02]  /*3000*/  FMUL.FTZ R183, R179, R23 ;  /* 0x00000017b3b77220 */ /* 0x000fe40000410000 */
[----:B------:R-:W-:Y:S01]  /*3010*/  SEL R171, R182, R171, P6 ;  /* 0x000000abb6ab7207 */ /* 0x000fe20003000000 */
        /* <DEDUP_REMOVED lines=11> */
[----:B--2---:R-:W-:Y:S01]  /*30d0*/  FFMA.FTZ R32, R23, R172, R32 ;  /* 0x000000ac17207223 */ /* 0x004fe20000010020 */
[----:B------:R-:W-:Y:S01]  /*30e0*/  FFMA.FTZ R33, R173, R182, R33 ;  /* 0x000000b6ad217223 */ /* 0x000fe20000010021 */
[----:B------:R-:W-:Y:S01]  /*30f0*/  FFMA.FTZ R34, R174, R183, R34 ;  /* 0x000000b7ae227223 */ /* 0x000fe20000010022 */
[----:B-1----:R-:W-:-:S07]  /*3100*/  FFMA.FTZ R35, R175, R186, R35 ;  /* 0x000000baaf237223 */ /* 0x002fce0000010023 */
.L_x_10357:
[----:B------:R-:W-:Y:S05]  /*3110*/  BSYNC B0 ;  /* 0x0000000000007941 */ /* 0x000fea0003800000 */
.L_x_10356:
[----:B------:R-:W-:Y:S02]  /*3120*/  IADD3 R9, R9, UR18, RZ ;  /* 0x0000001209097c10 */ /* 0x000fe4000fffe0ff */
[----:B------:R-:W-:Y:S02]  /*3130*/  SEL R181, RZ, 0x1, P4 ;  /* 0x00000001ffb57807 */ /* 0x000fe40002000000 */
[----:B------:R-:W-:-:S13]  /*3140*/  ISETP.GE.AND P4, PT, R9, UR19, PT ;  /* 0x0000001309007c0c */ /* 0x000fda000bf86270 */
[----:B------:R-:W-:Y:S05]  /*3150*/  @!P4 BRA `(.L_x_10358) ;  /* 0xffffffd40074c947 */ /* 0x000fea000383ffff */
.L_x_10332:
[----:B------:R-:W1:Y:S01]  /*3160*/  S2R R0, SR_TID.X ;  /* 0x0000000000007919 */ /* 0x000e620000002100 */
[----:B------:R-:W1:Y:S01]  /*3170*/  S2UR UR6, SR_CTAID.X ;  /* 0x00000000000679c3 */ /* 0x000e620000002500 */
[----:B------:R-:W-:Y:S01]  /*3180*/  ISETP.NE.AND P4, PT, R10, RZ, PT ;  /* 0x000000ff0a00720c */ /* 0x000fe20003f85270 */
[----:B------:R-:W-:Y:S01]  /*3190*/  BSSY B0, `(.L_x_10359) ;  /* 0x000000f000007945 */ /* 0x000fe20003800000 */
[----:B-1----:R-:W-:-:S05]  /*31a0*/  LEA.HI R3, R0, UR6, RZ, 0x18 ;  /* 0x0000000600037c11 */ /* 0x002fca000f8fc0ff */
[----:B------:R-:W-:-:S05]  /*31b0*/  IMAD R6, R3, R6, RZ ;  /* 0x0000000603067224 */ /* 0x000fca00078e02ff */
[----:B------:R-:W-:Y:S01]  /*31c0*/  LEA.HI R9, R6, R7, RZ, 0x1e ;  /* 0x0000000706097211 */ /* 0x000fe200078ff0ff */
[----:B------:R-:W-:Y:S06]  /*31d0*/  @!P4 BRA `(.L_x_10360) ;  /* 0x000000000028c947 */ /* 0x000fec0003800000 */
[----:B------:R-:W1:Y:S08]  /*31e0*/  LDC.64 R2, c[0x0][0x2d0] ;  /* 0x0000b400ff027b82 */ /* 0x000e700000000a00 */
[----:B------:R-:W2:Y:S08]  /*31f0*/  LDC.64 R4, c[0x0][0x2d8] ;  /* 0x0000b600ff047b82 */ /* 0x000eb00000000a00 */
[----:B------:R-:W3:Y:S01]  /*3200*/  LDC.64 R6, c[0x0][0x2f0] ;  /* 0x0000bc00ff067b82 */ /* 0x000ee20000000a00 */
[----:B-1----:R-:W-:-:S05]  /*3210*/  IMAD.WIDE.U32 R2, R9, 0x10, R2 ;  /* 0x0000001009027825 */ /* 0x002fca00078e0002 */
[----:B------:R1:W-:Y:S01]  /*3220*/  STG.E.128 desc[UR4][R2.64], R76 ;  /* 0x0000004c02007986 */ /* 0x0003e2000c101d04 */
[----:B--2---:R-:W-:-:S05]  /*3230*/  IMAD.WIDE.U32 R4, R9, 0x10, R4 ;  /* 0x0000001009047825 */ /* 0x004fca00078e0004 */
[----:B------:R1:W-:Y:S01]  /*3240*/  STG.E.128 desc[UR4][R4.64], R100 ;  /* 0x0000006404007986 */ /* 0x0003e2000c101d04 */
[C---:B---3--:R-:W-:Y:S01]  /*3250*/  IMAD.WIDE.U32 R6, R9.reuse, 0x10, R6 ;  /* 0x0000001009067825 */ /* 0x048fe200078e0006 */
[----:B------:R-:W-:-:S04]  /*3260*/  IADD3 R9, R9, 0x100, RZ ;  /* 0x0000010009097810 */ /* 0x000fc80007ffe0ff */
[----:B------:R1:W-:Y:S03]  /*3270*/  STG.E.128 desc[UR4][R6.64], R52 ;  /* 0x0000003406007986 */ /* 0x0003e6000c101d04 */
.L_x_10360:
[----:B------:R-:W-:Y:S05]  /*3280*/  BSYNC B0 ;  /* 0x0000000000007941 */ /* 0x000fea0003800000 */
.L_x_10359:
[----:B------:R-:W-:Y:S01]  /*3290*/  ISETP.NE.AND P3, PT, R11, RZ, PT ;  /* 0x000000ff0b00720c */ /* 0x000fe20003f65270 */
[----:B------:R-:W-:-:S12]  /*32a0*/  BSSY B0, `(.L_x_10361) ;  /* 0x000000c000007945 */ /* 0x000fd80003800000 */
[----:B------:R-:W-:Y:S05]  /*32b0*/  @!P3 BRA `(.L_x_10362) ;  /* 0x000000000028b947 */ /* 0x000fea0003800000 */
[----:B-1----:R-:W1:Y:S08]  /*32c0*/  LDC.64 R2, c[0x0][0x2d0] ;  /* 0x0000b400ff027b82 */ /* 0x002e700000000a00 */
        /* <DEDUP_REMOVED lines=9> */
.L_x_10362:
[----:B------:R-:W-:Y:S05]  /*3360*/  BSYNC B0 ;  /* 0x0000000000007941 */ /* 0x000fea0003800000 */
.L_x_10361:
[----:B------:R-:W-:Y:S04]  /*3370*/  BSSY B0, `(.L_x_10363) ;  /* 0x000000c000007945 */ /* 0x000fe80003800000 */
[----:B------:R-:W-:Y:S05]  /*3380*/  @!P0 BRA `(.L_x_10364) ;  /* 0x0000000000288947 */ /* 0x000fea0003800000 */
[----:B-1--4-:R-:W1:Y:S08]  /*3390*/  LDC.64 R2, c[0x0][0x2d0] ;  /* 0x0000b400ff027b82 */ /* 0x012e700000000a00 */
        /* <DEDUP_REMOVED lines=9> */
.L_x_10364:
[----:B------:R-:W-:Y:S05]  /*3430*/  BSYNC B0 ;  /* 0x0000000000007941 */ /* 0x000fea0003800000 */
.L_x_10363:
        /* <DEDUP_REMOVED lines=12> */
.L_x_10366:
[----:B------:R-:W-:Y:S05]  /*3500*/  BSYNC B0 ;  /* 0x0000000000007941 */ /* 0x000fea0003800000 */
.L_x_10365:
        /* <DEDUP_REMOVED lines=12> */
.L_x_10368:
[----:B------:R-:W-:Y:S05]  /*35d0*/  BSYNC B0 ;  /* 0x0000000000007941 */ /* 0x000fea0003800000 */
.L_x_10367:
[----:B------:R-:W-:-:S13]  /*35e0*/  ISETP.NE.AND P0, PT, R17, RZ, PT ;  /* 0x000000ff1100720c */ /* 0x000fda0003f05270 */
[----:B------:R-:W-:Y:S05]  /*35f0*/  @!P0 EXIT ;  /* 0x000000000000894d */ /* 0x000fea0003800000 */
[----:B-1--4-:R-:W1:Y:S08]  /*3600*/  LDC.64 R2, c[0x0][0x2d0] ;  /* 0x0000b400ff027b82 */ /* 0x012e700000000a00 */
[----:B------:R-:W2:Y:S08]  /*3610*/  LDC.64 R4, c[0x0][0x2d8] ;  /* 0x0000b600ff047b82 */ /* 0x000eb00000000a00 */
[----:B------:R-:W3:Y:S01]  /*3620*/  LDC.64 R6, c[0x0][0x2f0] ;  /* 0x0000bc00ff067b82 */ /* 0x000ee20000000a00 */
[----:B-1----:R-:W-:-:S05]  /*3630*/  IMAD.WIDE.U32 R2, R9, 0x10, R2 ;  /* 0x0000001009027825 */ /* 0x002fca00078e0002 */
[----:B------:R-:W-:Y:S01]  /*3640*/  STG.E.128 desc[UR4][R2.64], R56 ;  /* 0x0000003802007986 */ /* 0x000fe2000c101d04 */
[----:B--2---:R-:W-:-:S05]  /*3650*/  IMAD.WIDE.U32 R4, R9, 0x10, R4 ;  /* 0x0000001009047825 */ /* 0x004fca00078e0004 */
[----:B------:R-:W-:Y:S01]  /*3660*/  STG.E.128 desc[UR4][R4.64], R80 ;  /* 0x0000005004007986 */ /* 0x000fe2000c101d04 */
[----:B---3--:R-:W-:-:S05]  /*3670*/  IMAD.WIDE.U32 R6, R9, 0x10, R6 ;  /* 0x0000001009067825 */ /* 0x008fca00078e0006 */
[----:B------:R-:W-:Y:S01]  /*3680*/  STG.E.128 desc[UR4][R6.64], R32 ;  /* 0x0000002006007986 */ /* 0x000fe2000c101d04 */
[----:B------:R-:W-:Y:S05]  /*3690*/  EXIT ;  /* 0x000000000000794d */ /* 0x000fea0003800000 */
.L_x_10345:
[----:B-----5:R-:W-:Y:S01]  /*36a0*/  HFMA2.MMA R183, -RZ, RZ, 0, 9.5367431640625e-07 ;  /* 0x00000010ffb77435 */ /* 0x020fe200000001ff */
[----:B------:R-:W-:Y:S02]  /*36b0*/  MOV R186, R185 ;  /* 0x000000b900ba7202 */ /* 0x000fe40000000f00 */
[----:B------:R-:W-:Y:S02]  /*36c0*/  MOV R228, 0x1f ;  /* 0x0000001f00e47802 */ /* 0x000fe40000000f00 */
[----:B------:R-:W-:-:S07]  /*36d0*/  MOV R181, 0xffffffff ;  /* 0xffffffff00b57802 */ /* 0x000fce0000000f00 */
[----:B0-----:R-:W-:Y:S05]  /*36e0*/  WARPSYNC.COLLECTIVE R181, `(.L_x_10369) ;  /* 0x00000000b5087348 */ /* 0x001fea0003c00000 */
[----:B------:R1:W2:Y:S02]  /*36f0*/  SHFL.DOWN P6, R217, R186, R183, R228 ;  /* 0x080000b7bad97389 */ /* 0x0002a400000c00e4 */
[----:B012---:R-:W-:Y:S01]  /*3700*/  ENDCOLLECTIVE ;  /* 0x000000000000791b */ /* 0x007fe20003800000 */
.L_x_10369:
[----:B------:R-:W-:Y:S02]  /*3710*/  MOV R186, R184 ;  /* 0x000000b800ba7202 */ /* 0x000fe40000000f00 */
[----:B------:R-:W-:-:S07]  /*3720*/  MOV R172, R217 ;  /* 0x000000d900ac7202 */ /* 0x000fce0000000f00 */
[----:B------:R-:W-:Y:S05]  /*3730*/  WARPSYNC.COLLECTIVE R181, `(.L_x_10370) ;  /* 0x00000000b5087348 */ /* 0x000fea0003c00000 */
[----:B------:R0:W1:Y:S02]  /*3740*/  SHFL.DOWN P6, R217, R186, R183, R228 ;  /* 0x080000b7bad97389 */ /* 0x00006400000c00e4 */
[----:B01----:R-:W-:Y:S01]  /*3750*/  ENDCOLLECTIVE ;  /* 0x000000000000791b */ /* 0x003fe20003800000 */
.L_x_10370:
[----:B------:R-:W-:Y:S01]  /*3760*/  FADD.FTZ R172, R172, R185 ;  /* 0x000000b9acac7221 */ /* 0x000fe20000010000 */
[----:B------:R-:W-:-:S04]  /*3770*/  HFMA2.MMA R183, -RZ, RZ, 0, 4.76837158203125e-07 ;  /* 0x00000008ffb77435 */ /* 0x000fc800000001ff */
[----:B------:R-:W-:Y:S02]  /*3780*/  MOV R186, R172 ;  /* 0x000000ac00ba7202 */ /* 0x000fe40000000f00 */
[----:B------:R-:W-:-:S07]  /*3790*/  MOV R173, R217 ;  /* 0x000000d900ad7202 */ /* 0x000fce0000000f00 */
[----:B------:R-:W-:Y:S05]  /*37a0*/  WARPSYNC.COLLECTIVE R181, `(.L_x_10371) ;  /* 0x00000000b5087348 */ /* 0x000fea0003c00000 */
[----:B------:R0:W1:Y:S02]  /*37b0*/  SHFL.DOWN P6, R217, R186, R183, R228 ;  /* 0x080000b7bad97389 */ /* 0x00006400000c00e4 */
[----:B01----:R-:W-:Y:S01]  /*37c0*/  ENDCOLLECTIVE ;  /* 0x000000000000791b */ /* 0x003fe20003800000 */
.L_x_10371:
[----:B------:R-:W-:-:S05]  /*37d0*/  FADD.FTZ R173, R173, R184 ;  /* 0x000000b8adad7221 */ /* 0x000fca0000010000 */
[----:B------:R-:W-:Y:S02]  /*37e0*/  MOV R186, R173 ;  /* 0x000000ad00ba7202 */ /* 0x000fe40000000f00 */
[----:B------:R-:W-:-:S07]  /*37f0*/  MOV R175, R217 ;  /* 0x000000d900af7202 */ /* 0x000fce0000000f00 */
[----:B------:R-:W-:Y:S05]  /*3800*/  WARPSYNC.COLLECTIVE R181, `(.L_x_10372) ;  /* 0x00000000b5087348 */ /* 0x000fea0003c00000 */
[----:B------:R0:W1:Y:S02]  /*3810*/  SHFL.DOWN P6, R217, R186, R183, R228 ;  /* 0x080000b7bad97389 */ /* 0x00006400000c00e4 */
[----:B01----:R-:W-:Y:S01]  /*3820*/  ENDCOLLECTIVE ;  /* 0x000000000000791b */ /* 0x003fe20003800000 */
.L_x_10372:
[----:B------:R-:W-:Y:S01]  /*3830*/  FADD.FTZ R175, R172, R175 ;  /* 0x000000afacaf7221 */ /* 0x000fe20000010000 */
[----:B------:R-:W-:-:S04]  /*3840*/  HFMA2.MMA R183, -RZ, RZ, 0, 2.384185791015625e-07 ;  /* 0x00000004ffb77435 */ /* 0x000fc800000001ff */
[----:B------:R-:W-:Y:S02]  /*3850*/  MOV R186, R175 ;  /* 0x000000af00ba7202 */ /* 0x000fe40000000f00 */
[----:B------:R-:W-:-:S07]  /*3860*/  MOV R174, R217 ;  /* 0x000000d900ae7202 */ /* 0x000fce0000000f00 */
[----:B------:R-:W-:Y:S05]  /*3870*/  WARPSYNC.COLLECTIVE R181, `(.L_x_10373) ;  /* 0x00000000b5087348 */ /* 0x000fea0003c00000 */
[----:B------:R0:W1:Y:S02]  /*3880*/  SHFL.DOWN P6, R217, R186, R183, R228 ;  /* 0x080000b7bad97389 */ /* 0x00006400000c00e4 */
[----:B01----:R-:W-:Y:S01]  /*3890*/  ENDCOLLECTIVE ;  /* 0x000000000000791b */ /* 0x003fe20003800000 */
.L_x_10373:
[----:B------:R-:W-:-:S05]  /*38a0*/  FADD.FTZ R174, R173, R174 ;  /* 0x000000aeadae7221 */ /* 0x000fca0000010000 */
[----:B------:R-:W-:Y:S02]  /*38b0*/  MOV R186, R174 ;  /* 0x000000ae00ba7202 */ /* 0x000fe40000000f00 */
[----:B------:R-:W-:-:S07]  /*38c0*/  MOV R176, R217 ;  /* 0x000000d900b07202 */ /* 0x000fce0000000f00 */
[----:B------:R-:W-:Y:S05]  /*38d0*/  WARPSYNC.COLLECTIVE R181, `(.L_x_10374) ;  /* 0x00000000b5087348 */ /* 0x000fea0003c00000 */
[----:B------:R0:W1:Y:S02]  /*38e0*/  SHFL.DOWN P6, R217, R186, R183, R228 ;  /* 0x080000b7bad97389 */ /* 0x00006400000c00e4 */
[----:B01----:R-:W-:Y:S01]  /*38f0*/  ENDCOLLECTIVE ;  /* 0x000000000000791b */ /* 0x003fe20003800000 */
.L_x_10374:
[----:B------:R-:W-:Y:S01]  /*3900*/  FADD.FTZ R176, R175, R176 ;  /* 0x000000b0afb07221 */ /* 0x000fe20000010000 */
[----:B------:R-:W-:-:S04]  /*3910*/  HFMA2.MMA R183, -RZ, RZ, 0, 1.1920928955078125e-07 ;  /* 0x00000002ffb77435 */ /* 0x000fc800000001ff */
[----:B------:R-:W-:Y:S02]  /*3920*/  MOV R186, R176 ;  /* 0x000000b000ba7202 */ /* 0x000fe40000000f00 */
[----:B------:R-:W-:-:S07]  /*3930*/  MOV R177, R217 ;  /* 0x000000d900b17202 */ /* 0x000fce0000000f00 */
[----:B------:R-:W-:Y:S05]  /*3940*/  WARPSYNC.COLLECTIVE R181, `(.L_x_10375) ;  /* 0x00000000b5087348 */ /* 0x000fea0003c00000 */
[----:B------:R0:W1:Y:S02]  /*3950*/  SHFL.DOWN P6, R217, R186, R183, R228 ;  /* 0x080000b7bad97389 */ /* 0x00006400000c00e4 */
[----:B01----:R-:W-:Y:S01]  /*3960*/  ENDCOLLECTIVE ;  /* 0x000000000000791b */ /* 0x003fe20003800000 */
.L_x_10375:
[----:B------:R-:W-:-:S05]  /*3970*/  FADD.FTZ R177, R174, R177 ;  /* 0x000000b1aeb17221 */ /* 0x000fca0000010000 */
[----:B------:R-:W-:Y:S02]  /*3980*/  MOV R186, R177 ;  /* 0x000000b100ba7202 */ /* 0x000fe40000000f00 */
[----:B------:R-:W-:-:S07]  /*3990*/  MOV R179, R217 ;  /* 0x000000d900b37202 */ /* 0x000fce0000000f00 */
[----:B------:R-:W-:Y:S05]  /*39a0*/  WARPSYNC.COLLECTIVE R181, `(.L_x_10376) ;  /* 0x00000000b5087348 */ /* 0x000fea0003c00000 */
[----:B------:R0:W1:Y:S02]  /*39b0*/  SHFL.DOWN P6, R217, R186, R183, R228 ;  /* 0x080000b7bad97389 */ /* 0x00006400000c00e4 */
[----:B01----:R-:W-:Y:S01]  /*39c0*/  ENDCOLLECTIVE ;  /* 0x000000000000791b */ /* 0x003fe20003800000 */
.L_x_10376:
[----:B------:R-:W-:Y:S01]  /*39d0*/  FADD.FTZ R179, R176, R179 ;  /* 0x000000b3b0b37221 */ /* 0x000fe20000010000 */
[----:B------:R-:W-:-:S04]  /*39e0*/  HFMA2.MMA R183, -RZ, RZ, 0, 5.9604644775390625e-08 ;  /* 0x00000001ffb77435 */ /* 0x000fc800000001ff */
[----:B------:R-:W-:Y:S02]  /*39f0*/  MOV R186, R179 ;  /* 0x000000b300ba7202 */ /* 0x000fe40000000f00 */
[----:B------:R-:W-:-:S07]  /*3a00*/  MOV R178, R217 ;  /* 0x000000d900b27202 */ /* 0x000fce0000000f00 */
[----:B------:R-:W-:Y:S05]  /*3a10*/  WARPSYNC.COLLECTIVE R181, `(.L_x_10377) ;  /* 0x00000000b5087348 */ /* 0x000fea0003c00000 */
[----:B------:R0:W1:Y:S02]  /*3a20*/  SHFL.DOWN P6, R217, R186, R183, R228 ;  /* 0x080000b7bad97389 */ /* 0x00006400000c00e4 */
[----:B01----:R-:W-:Y:S01]  /*3a30*/  ENDCOLLECTIVE ;  /* 0x000000000000791b */ /* 0x003fe20003800000 */
.L_x_10377:
[----:B------:R-:W-:-:S05]  /*3a40*/  FADD.FTZ R178, R177, R178 ;  /* 0x000000b2b1b27221 */ /* 0x000fca0000010000 */
[----:B------:R-:W-:Y:S02]  /*3a50*/  MOV R186, R178 ;  /* 0x000000b200ba7202 */ /* 0x000fe40000000f00 */
[----:B------:R-:W-:-:S07]  /*3a60*/  MOV R216, R217 ;  /* 0x000000d900d87202 */ /* 0x000fce0000000f00 */
[----:B------:R-:W-:Y:S05]  /*3a70*/  WARPSYNC.COLLECTIVE R181, `(.L_x_10378) ;  /* 0x00000000b5087348 */ /* 0x000fea0003c00000 */
[----:B------:R0:W1:Y:S02]  /*3a80*/  SHFL.DOWN P6, R217, R186, R183, R228 ;  /* 0x080000b7bad97389 */ /* 0x00006400000c00e4 */
[----:B01----:R-:W-:Y:S01]  /*3a90*/  ENDCOLLECTIVE ;  /* 0x000000000000791b */ /* 0x003fe20003800000 */
.L_x_10378:
[----:B------:R-:W-:Y:S05]  /*3aa0*/  BRA `(.L_x_10379) ;  /* 0xffffffe000147947 */ /* 0x000fea000383ffff */
.L_x_10380:
        /* <DEDUP_REMOVED lines=13> */
.L_x_11443:


//--------------------- .text._ZN10layer_norm13ln_bwd_kernelINS_13Kernel_traitsIfffffjLj6144ELj1ELj1ELj8ELj16ENS_18Kernel_traits_baseILj6144EfffffjLj256EEEEELb0ELb1ELb0ELb1EEEvNS_9BwdParamsE --------------------------
	.section	.text._ZN10layer_norm13ln_bwd_kernelINS_13Kernel_traitsIfffffjLj6144ELj1ELj1ELj8ELj16ENS_18Kernel_traits_baseILj6144EfffffjLj256EEEEELb0ELb1ELb0ELb1EEEvNS_9BwdParamsE,"ax",@progbits
	.align	128
        .global         _ZN10layer_norm13ln_bwd_kernelINS_13Kernel_traitsIfffffjLj6144ELj1ELj1ELj8ELj16ENS_18Kernel_traits_baseILj6144EfffffjLj256EEEEELb0ELb1ELb0ELb1EEEvNS_9BwdParamsE
        .type           _ZN10layer_norm13ln_bwd_kernelINS_13Kernel_traitsIfffffjLj6144ELj1ELj1ELj8ELj16ENS_18Kernel_traits_baseILj6144EfffffjLj256EEEEELb0ELb1ELb0ELb1EEEvNS_9BwdParamsE,@function
        .size           _ZN10layer_norm13ln_bwd_kernelINS_13Kernel_traitsIfffffjLj6144ELj1ELj1ELj8ELj16ENS_18Kernel_traits_baseILj6144EfffffjLj256EEEEELb0ELb1ELb0ELb1EEEvNS_9BwdParamsE,(.L_x_11444 - _ZN10layer_norm13ln_bwd_kernelINS_13Kernel_traitsIfffffjLj6144ELj1ELj1ELj8ELj16ENS_18Kernel_traits_baseILj6144EfffffjLj256EEEEELb0ELb1ELb0ELb1EEEvNS_9BwdParamsE)
        .other          _ZN10layer_norm13ln_bwd_kernelINS_13Kernel_traitsIfffffjLj6144ELj1ELj1ELj8ELj16ENS_18Kernel_traits_baseILj6144EfffffjLj256EEEEELb0ELb1ELb0ELb1EEEvNS_9BwdParamsE,@"STO_CUDA_ENTRY STV_DEFAULT"
_ZN10layer_norm13ln_bwd_kernelINS_13Kernel_traitsIfffffjLj6144ELj1ELj1ELj8ELj16ENS_18Kernel_traits_baseILj6144EfffffjLj256EEEEELb0ELb1ELb0ELb1EEEvNS_9BwdParamsE:
.text._ZN10layer_norm13ln_bwd_kernelINS_13Kernel_traitsIfffffjLj6144ELj1ELj1ELj8ELj16ENS_18Kernel_traits_baseILj6144EfffffjLj256EEEEELb0ELb1ELb0ELb1EEEvNS_9BwdParamsE:
        /* <DEDUP_REMOVED lines=51> */
.L_x_10381:
        /* <DEDUP_REMOVED lines=12> */
[----:B------:R-:W-:-:S02]  /*03f0*/  CS2R R182, SRZ ;  /* 0x0000000000b67805 */ /* 0x000fc4000001ff00 */
[----:B------:R-:W-:Y:S02]  /*0400*/  ISETP.NE.AND.EX P0, PT, RZ, UR5, PT, P0 ;  /* 0x00000005ff007c0c */ /* 0x000fe4000bf05300 */
[----:B------:R-:W-:Y:S01]  /*0410*/  CS2R R184, SRZ ;  /* 0x0000000000b87805 */ /* 0x000fe2000001ff00 */
[----:B------:R-:W5:Y:S01]  /*0420*/  LDG.E.128 R72, desc[UR6][R2.64+0x1000] ;  /* 0x0010000602487981 */ /* 0x000f62000c1e1d00 */
[----:B------:R-:W-:Y:S02]  /*0430*/  CS2R R178, SRZ ;  /* 0x0000000000b27805 */ /* 0x000fe4000001ff00 */
[----:B------:R-:W-:Y:S02]  /*0440*/  CS2R R176, SRZ ;  /* 0x0000000000b07805 */ /* 0x000fe4000001ff00 */
[----:B------:R-:W-:Y:S01]  /*0450*/  CS2R R174, SRZ ;  /* 0x0000000000ae7805 */ /* 0x000fe2000001ff00 */
[----:B------:R-:W5:Y:S01]  /*0460*/  LDG.E.128 R68, desc[UR6][R2.64+0x2000] ;  /* 0x0020000602447981 */ /* 0x000f62000c1e1d00 */
[----:B------:R-:W-:-:S02]  /*0470*/  CS2R R172, SRZ ;  /* 0x0000000000ac7805 */ /* 0x000fc4000001ff00 */
[----:B------:R-:W-:Y:S02]  /*0480*/  CS2R R170, SRZ ;  /* 0x0000000000aa7805 */ /* 0x000fe4000001ff00 */
        /* <DEDUP_REMOVED lines=9> */
[----:B------:R0:W5:Y:S01]  /*0520*/  LDG.E.128 R56, desc[UR6][R2.64+0x5000] ;  /* 0x0050000602387981 */ /* 0x000162000c1e1d00 */
        /* <DEDUP_REMOVED lines=9> */
[----:B0-----:R-:W-:Y:S02]  /*05c0*/  CS2R R2, SRZ ;  /* 0x0000000000027805 */ /* 0x001fe4000001ff00 */
        /* <DEDUP_REMOVED lines=16> */
[----:B------:R-:W-:Y:S02]  /*06d0*/  CS2R R200, SRZ ;  /* 0x0000000000c87805 */ /* 0x000fe4000001ff00 */
[----:B0-----:R-:W-:-:S07]  /*06e0*/  CS2R R4, SRZ ;  /* 0x0000000000047805 */ /* 0x001fce000001ff00 */
.L_x_10385:
        /* <DEDUP_REMOVED lines=56> */
[----:B-----5:R0:W5:Y:S02]  /*0a70*/  @P1 LDG.E.128 R92, desc[UR6][R214.64] ;  /* 0x00000006d65c1981 */ /* 0x020164000c1e1d00 */
        /* <DEDUP_REMOVED lines=48> */
[----:B0-----:R-:W-:Y:S01]  /*0d80*/  FADD.FTZ R217, -R234, R116 ;  /* 0x00000074ead97221 */ /* 0x001fe20000010100 */
[----:B------:R-:W-:Y:S01]  /*0d90*/  FFMA.FTZ R108, R213, R212, R108 ;  /* 0x000000d4d56c7223 */ /* 0x000fe2000001006c */
[----:B------:R-:W-:Y:S01]  /*0da0*/  FMUL.FTZ R216, R72, R120 ;  /* 0x0000007848d87220 */ /* 0x000fe20000410000 */
[----:B------:R-:W-:Y:S01]  /*0db0*/  FADD.FTZ R109, R109, R214 ;  /* 0x000000d66d6d7221 */ /* 0x000fe20000010000 */
[----:B------:R-:W-:Y:S01]  /*0dc0*/  FADD.FTZ R117, -R234, R117 ;  /* 0x00000075ea757221 */ /* 0x000fe20000010100 */
[----:B------:R-:W-:Y:S01]  /*0dd0*/  FMUL.FTZ R217, R204, R217 ;  /* 0x000000d9ccd97220 */ /* 0x000fe20000410000 */
        /* <DEDUP_REMOVED lines=30> */
[----:B------:R-:W-:Y:S01]  /*0fc0*/  FADD.FTZ R111, -R234, R134 ;  /* 0x00000086ea6f7221 */ /* 0x000fe20000010100 */
[----:B------:R-:W-:Y:S01]  /*0fd0*/  FMUL.FTZ R226, R64, R136 ;  /* 0x0000008840e27220 */ /* 0x000fe20000410000 */
[----:B------:R-:W-:Y:S01]  /*0fe0*/  FADD.FTZ R109, R109, R132 ;  /* 0x000000846d6d7221 */ /* 0x000fe20000010000 */
[C---:B------:R-:W-:Y:S01]  /*0ff0*/  FADD.FTZ R133, -R234.reuse, R133 ;  /* 0x00000085ea857221 */ /* 0x040fe20000010100 */
[----:B------:R-:W-:Y:S01]  /*1000*/  FFMA.FTZ R108, R129, R132, R108 ;  /* 0x00000084816c7223 */ /* 0x000fe2000001006c */
[----:B------:R-:W-:Y:S01]  /*1010*/  FADD.FTZ R231, -R234, R135 ;  /* 0x00000087eae77221 */ /* 0x000fe20000010100 */
        /* <DEDUP_REMOVED lines=115> */
.L_x_10396:
        /* <DEDUP_REMOVED lines=13> */
.L_x_10384:
        /* <DEDUP_REMOVED lines=73> */
[----:B------:R-:W-:Y:S01]  /*1cb0*/  FADD.FTZ R225, R128, -R225 ;  /* 0x800000e180e17221 */ /* 0x000fe20000010000 */
[----:B------:R-:W-:Y:S01]  /*1cc0*/  FADD.FTZ R217, R134, -R217 ;  /* 0x800000d986d97221 */ /* 0x000fe20000010000 */
[C---:B------:R-:W-:Y:S01]  /*1cd0*/  FMUL.FTZ R149, R204.reuse, R149 ;  /* 0x00000095cc957220 */ /* 0x040fe20000410000 */
[C---:B------:R-:W-:Y:S01]  /*1ce0*/  FMUL.FTZ R128, R204.reuse, R181 ;  /* 0x000000b5cc807220 */ /* 0x040fe20000410000 */
[C---:B------:R-:W-:Y:S01]  /*1cf0*/  FMUL.FTZ R243, R204.reuse, R243 ;  /* 0x000000f3ccf37220 */ /* 0x040fe20000410000 */
[----:B------:R-:W-:Y:S01]  /*1d00*/  FMUL.FTZ R134, R204, R245 ;  /* 0x000000f5cc867220 */ /* 0x000fe20000410000 */
[----:B--2---:R-:W-:-:S04]  /*1d10*/  @P2 IMAD.WIDE.U32 R122, R223, 0x10, R108 ;  /* 0x00000010df7a2825 */ /* 0x004fc800078e006c */
[-C--:B------:R-:W-:Y:S01]  /*1d20*/  FMUL.FTZ R180, R111, R188.reuse ;  /* 0x000000bc6fb47220 */ /* 0x080fe20000410000 */
[-C--:B------:R-:W-:Y:S01]  /*1d30*/  FMUL.FTZ R154, R110, R188.reuse ;  /* 0x000000bc6e9a7220 */ /* 0x080fe20000410000 */
[-C--:B------:R-:W-:Y:S01]  /*1d40*/  FMUL.FTZ R155, R115, R188.reuse ;  /* 0x000000bc739b7220 */ /* 0x080fe20000410000 */
[----:B------:R-:W-:Y:S01]  /*1d50*/  FMUL.FTZ R208, R116, R188 ;  /* 0x000000bc74d07220 */ /* 0x000fe20000410000 */
[----:B-1----:R-:W-:-:S04]  /*1d60*/  IMAD.WIDE.U32 R108, R223, 0x10, R136 ;  /* 0x00000010df6c7825 */ /* 0x002fc800078e0088 */
[-CC-:B------:R-:W-:Y:S01]  /*1d70*/  FFMA.FTZ R189, R229, R153.reuse, R152.reuse ;  /* 0x00000099e5bd7223 */ /* 0x180fe20000010098 */
[----:B------:R-:W-:Y:S01]  /*1d80*/  SEL R114, R115, R106, P3 ;  /* 0x0000006a73727207 */ /* 0x000fe20001800000 */
[----:B------:R-:W-:Y:S01]  /*1d90*/  FFMA.FTZ R219, R135, R153, R152 ;  /* 0x0000009987db7223 */ /* 0x000fe20000010098 */
[----:B------:R-:W-:Y:S01]  /*1da0*/  SEL R112, R111, R104, P3 ;  /* 0x000000686f707207 */ /* 0x000fe20001800000 */
[----:B------:R-:W-:Y:S01]  /*1db0*/  @P1 FADD.FTZ R149, R84, R149 ;  /* 0x0000009554951221 */ /* 0x000fe20000010000 */
[----:B------:R-:W-:Y:S01]  /*1dc0*/  SEL R113, R110, R105, P3 ;  /* 0x000000696e717207 */ /* 0x000fe20001800000 */
[----:B------:R-:W-:Y:S01]  /*1dd0*/  @P1 FADD.FTZ R128, R85, R128 ;  /* 0x0000008055801221 */ /* 0x000fe20000010000 */
[----:B------:R-:W-:Y:S01]  /*1de0*/  SEL R115, R116, R107, P3 ;  /* 0x0000006b74737207 */ /* 0x000fe20001800000 */
[----:B------:R-:W-:Y:S01]  /*1df0*/  @P1 FADD.FTZ R243, R86, R243 ;  /* 0x000000f356f31221 */ /* 0x000fe20000010000 */
[----:B------:R-:W-:Y:S01]  /*1e00*/  @P1 FADD.FTZ R134, R87, R134 ;  /* 0x0000008657861221 */ /* 0x000fe20000010000 */
[----:B------:R-:W-:Y:S01]  /*1e10*/  FFMA.FTZ R241, R129, R153, R152 ;  /* 0x0000009981f17223 */ /* 0x000fe20000010098 */
[----:B0-----:R-:W-:-:S04]  /*1e20*/  IMAD.WIDE.U32 R120, R223, 0x10, R120 ;  /* 0x00000010df787825 */ /* 0x001fc800078e0078 */
[----:B------:R-:W-:Y:S01]  /*1e30*/  FMUL.FTZ R116, R52, R180 ;  /* 0x000000b434747220 */ /* 0x000fe20000410000 */
[----:B------:R-:W-:Y:S01]  /*1e40*/  FMUL.FTZ R117, R53, R154 ;  /* 0x0000009a35757220 */ /* 0x000fe20000410000 */
[----:B------:R-:W-:Y:S01]  /*1e50*/  FMUL.FTZ R118, R54, R155 ;  /* 0x0000009b36767220 */ /* 0x000fe20000410000 */
[----:B------:R-:W-:Y:S01]  /*1e60*/  FMUL.FTZ R119, R55, R208 ;  /* 0x000000d037777220 */ /* 0x000fe20000410000 */
[----:B------:R-:W-:Y:S01]  /*1e70*/  FADD.FTZ R189, R124, -R189 ;  /* 0x800000bd7cbd7221 */ /* 0x000fe20000010000 */
[----:B------:R-:W-:Y:S01]  /*1e80*/  FADD.FTZ R219, R138, -R219 ;  /* 0x800000db8adb7221 */ /* 0x000fe20000010000 */
[----:B------:R-:W-:Y:S01]  /*1e90*/  LEA R124, P5, R209, UR16, 0x4 ;  /* 0x00000010d17c7c11 */ /* 0x000fe2000f8a20ff */
[----:B------:R-:W2:Y:S01]  /*1ea0*/  LDG.E.128 R108, desc[UR6][R108.64] ;  /* 0x000000066c6c7981 */ /* 0x000ea2000c1e1d00 */
[-C--:B------:R-:W-:Y:S01]  /*1eb0*/  FMUL.FTZ R210, R149, R188.reuse ;  /* 0x000000bc95d27220 */ /* 0x080fe20000410000 */
[-C--:B------:R-:W-:Y:S01]  /*1ec0*/  FMUL.FTZ R212, R128, R188.reuse ;  /* 0x000000bc80d47220 */ /* 0x080fe20000410000 */
[-C--:B------:R-:W-:Y:S01]  /*1ed0*/  FMUL.FTZ R181, R243, R188.reuse ;  /* 0x000000bcf3b57220 */ /* 0x080fe20000410000 */
[----:B------:R-:W-:Y:S01]  /*1ee0*/  FMUL.FTZ R214, R134, R188 ;  /* 0x000000bc86d67220 */ /* 0x000fe20000410000 */
[----:B------:R-:W-:Y:S01]  /*1ef0*/  FADD.FTZ R241, R132, -R241 ;  /* 0x800000f184f17221 */ /* 0x000fe20000010000 */
[----:B------:R0:W-:Y:S01]  /*1f00*/  @P2 STG.E.128 desc[UR6][R122.64], R112 ;  /* 0x000000707a002986 */ /* 0x0001e2000c101d06 */
[----:B------:R-:W-:Y:S01]  /*1f10*/  FMUL.FTZ R138, R204, R227 ;  /* 0x000000e3cc8a7220 */ /* 0x000fe20000410000 */
[----:B------:R-:W-:Y:S01]  /*1f20*/  FADD.FTZ R239, R130, -R239 ;  /* 0x800000ef82ef7221 */ /* 0x000fe20000010000 */
[----:B------:R-:W-:Y:S01]  /*1f30*/  FFMA.FTZ R151, R131, R153, R152 ;  /* 0x0000009983977223 */ /* 0x000fe20000010098 */
[----:B------:R1:W-:Y:S01]  /*1f40*/  STG.E.128 desc[UR6][R120.64], R116 ;  /* 0x0000007478007986 */ /* 0x0003e2000c101d06 */
[C---:B------:R-:W-:Y:S01]  /*1f50*/  IMAD.WIDE.U32 R132, R209.reuse, 0x10, R136 ;  /* 0x00000010d1847825 */ /* 0x040fe200078e0088 */
[----:B------:R-:W4:Y:S01]  /*1f60*/  @P2 LDC.64 R130, c[0x0][0x308] ;  /* 0x0000c200ff822b82 */ /* 0x000f220000000a00 */
[----:B------:R-:W-:-:S02]  /*1f70*/  LEA.HI.X R125, R209, UR17, RZ, 0x4, P5 ;  /* 0x00000011d17d7c11 */ /* 0x000fc4000a8f24ff */
[----:B------:R-:W-:Y:S01]  /*1f80*/  FFMA.FTZ R215, R233, R153, R152 ;  /* 0x00000099e9d77223 */ /* 0x000fe20000010098 */
[----:B---3--:R-:W-:-:S04]  /*1f90*/  @P2 IMAD.WIDE.U32 R126, R209, 0x10, R126 ;  /* 0x00000010d17e2825 */ /* 0x008fc800078e007e */
[----:B------:R-:W-:Y:S01]  /*1fa0*/  @P1 FADD.FTZ R138, R89, R138 ;  /* 0x0000008a598a1221 */ /* 0x000fe20000010000 */
[-CC-:B------:R-:W-:Y:S01]  /*1fb0*/  FFMA.FTZ R211, R235, R153.reuse, R152.reuse ;  /* 0x00000099ebd37223 */ /* 0x180fe20000010098 */
[----:B------:R-:W-:Y:S01]  /*1fc0*/  FFMA.FTZ R213, R237, R153, R152 ;  /* 0x00000099edd57223 */ /* 0x000fe20000010098 */
[----:B0-----:R-:W-:Y:S01]  /*1fd0*/  FMUL.FTZ R122, R50, R181 ;  /* 0x000000b5327a7220 */ /* 0x001fe20000410000 */
[----:B------:R-:W-:Y:S01]  /*1fe0*/  FMUL.FTZ R123, R51, R214 ;  /* 0x000000d6337b7220 */ /* 0x000fe20000410000 */
[----:B------:R0:W3:Y:S01]  /*1ff0*/  LDG.E.128 R112, desc[UR6][R132.64] ;  /* 0x0000000684707981 */ /* 0x0000e2000c1e1d00 */
[----:B------:R-:W-:Y:S01]  /*2000*/  FMUL.FTZ R150, R204, R241 ;  /* 0x000000f1cc967220 */ /* 0x000fe20000410000 */
[----:B-1----:R-:W-:Y:S01]  /*2010*/  SEL R116, R149, R104, P3 ;  /* 0x0000006895747207 */ /* 0x002fe20001800000 */
[----:B------:R-:W-:Y:S01]  /*2020*/  FMUL.FTZ R120, R48, R210 ;  /* 0x000000d230787220 */ /* 0x000fe20000410000 */
[----:B------:R-:W-:Y:S01]  /*2030*/  SEL R117, R128, R105, P3 ;  /* 0x0000006980757207 */ /* 0x000fe20001800000 */
[----:B------:R-:W-:Y:S01]  /*2040*/  FMUL.FTZ R121, R49, R212 ;  /* 0x000000d431797220 */ /* 0x000fe20000410000 */
[----:B------:R-:W-:Y:S01]  /*2050*/  SEL R118, R243, R106, P3 ;  /* 0x0000006af3767207 */ /* 0x000fe20001800000 */
[----:B------:R-:W-:Y:S01]  /*2060*/  FMUL.FTZ R225, R204, R225 ;  /* 0x000000e1cce17220 */ /* 0x000fe20000410000 */
[----:B------:R-:W-:Y:S01]  /*2070*/  SEL R119, R134, R107, P3 ;  /* 0x0000006b86777207 */ /* 0x000fe20001800000 */
[----:B------:R-:W-:Y:S01]  /*2080*/  FMUL.FTZ R216, R138, R188 ;  /* 0x000000bc8ad87220 */ /* 0x000fe20000410000 */
[----:B------:R-:W1:Y:S01]  /*2090*/  @P2 LDC.64 R134, c[0x0][0x308] ;  /* 0x0000c200ff862b82 */ /* 0x000e620000000a00 */
[----:B------:R-:W-:Y:S01]  /*20a0*/  FMUL.FTZ R239, R204, R239 ;  /* 0x000000efccef7220 */ /* 0x000fe20000410000 */
[----:B------:R-:W-:Y:S01]  /*20b0*/  FADD.FTZ R151, R226, -R151 ;  /* 0x80000097e2977221 */ /* 0x000fe20000010000 */
[----:B------:R-:W-:Y:S01]  /*20c0*/  @P2 STG.E.128 desc[UR6][R126.64], R116 ;  /* 0x000000747e002986 */ /* 0x000fe2000c101d06 */
[----:B----4-:R-:W-:-:S04]  /*20d0*/  @P2 IMAD.WIDE.U32 R130, R207, 0x10, R130 ;  /* 0x00000010cf822825 */ /* 0x010fc800078e0082 */
[C---:B------:R-:W-:Y:S01]  /*20e0*/  FMUL.FTZ R219, R204.reuse, R219 ;  /* 0x000000dbccdb7220 */ /* 0x040fe20000410000 */
[----:B------:R-:W-:Y:S01]  /*20f0*/  FMUL.FTZ R222, R204, R221 ;  /* 0x000000ddccde7220 */ /* 0x000fe20000410000 */
[----:B------:R4:W-:Y:S01]  /*2100*/  STG.E.128 desc[UR6][R124.64], R120 ;  /* 0x000000787c007986 */ /* 0x0009e2000c101d06 */
[----:B------:R-:W-:Y:S01]  /*2110*/  @P1 FADD.FTZ R150, R91, R150 ;  /* 0x000000965b961221 */ /* 0x000fe20000010000 */
[----:B------:R-:W-:Y:S01]  /*2120*/  @P1 FADD.FTZ R225, R88, R225 ;  /* 0x000000e158e11221 */ /* 0x000fe20000010000 */
[----:B------:R-:W-:Y:S01]  /*2130*/  @P1 FADD.FTZ R239, R90, R239 ;  /* 0x000000ef5aef1221 */ /* 0x000fe20000010000 */
[----:B------:R-:W-:Y:S01]  /*2140*/  LEA R128, P5, R207, UR16, 0x4 ;  /* 0x00000010cf807c11 */ /* 0x000fe2000f8a20ff */
[----:B------:R-:W-:Y:S01]  /*2150*/  FADD.FTZ R215, R232, -R215 ;  /* 0x800000d7e8d77221 */ /* 0x000fe20000010000 */
[----:B------:R-:W-:Y:S01]  /*2160*/  FADD.FTZ R211, R230, -R211 ;  /* 0x800000d3e6d37221 */ /* 0x000fe20000010000 */
[----:B------:R-:W-:Y:S01]  /*2170*/  FADD.FTZ R213, R228, -R213 ;  /* 0x800000d5e4d57221 */ /* 0x000fe20000010000 */
[----:B----4-:R-:W-:-:S02]  /*2180*/  SEL R121, R138, R105, P3 ;  /* 0x000000698a797207 */ /* 0x010fc40001800000 */
[----:B------:R-:W4:Y:S01]  /*2190*/  @P2 LDC.64 R138, c[0x0][0x308] ;  /* 0x0000c200ff8a2b82 */ /* 0x000f220000000a00 */
[-C--:B------:R-:W-:Y:S01]  /*21a0*/  FMUL.FTZ R220, R225, R188.reuse ;  /* 0x000000bce1dc7220 */ /* 0x080fe20000410000 */
[-C--:B------:R-:W-:Y:S01]  /*21b0*/  FMUL.FTZ R209, R239, R188.reuse ;  /* 0x000000bcefd17220 */ /* 0x080fe20000410000 */
[C---:B------:R-:W-:Y:S01]  /*21c0*/  FMUL.FTZ R218, R150.reuse, R188 ;  /* 0x000000bc96da7220 */ /* 0x040fe20000410000 */
[----:B------:R-:W-:Y:S01]  /*21d0*/  SEL R123, R150, R107, P3 ;  /* 0x0000006b967b7207 */ /* 0x000fe20001800000 */
[C---:B------:R-:W-:Y:S01]  /*21e0*/  FMUL.FTZ R151, R204.reuse, R151 ;  /* 0x00000097cc977220 */ /* 0x040fe20000410000 */
[----:B------:R-:W-:Y:S01]  /*21f0*/  FMUL.FTZ R150, R204, R217 ;  /* 0x000000d9cc967220 */ /* 0x000fe20000410000 */
[----:B------:R-:W-:Y:S01]  /*2200*/  IMAD.WIDE.U32 R148, R207, 0x10, R136 ;  /* 0x00000010cf947825 */ /* 0x000fe200078e0088 */
[----:B------:R-:W-:-:S03]  /*2210*/  SEL R120, R225, R104, P3 ;  /* 0x00000068e1787207 */ /* 0x000fc60001800000 */
[----:B------:R-:W-:Y:S01]  /*2220*/  FMUL.FTZ R124, R44, R220 ;  /* 0x000000dc2c7c7220 */ /* 0x000fe20000410000 */
[----:B------:R-:W-:Y:S01]  /*2230*/  SEL R122, R239, R106, P3 ;  /* 0x0000006aef7a7207 */ /* 0x000fe20001800000 */
[----:B------:R-:W-:Y:S01]  /*2240*/  FMUL.FTZ R125, R45, R216 ;  /* 0x000000d82d7d7220 */ /* 0x000fe20000410000 */
[----:B------:R-:W-:Y:S01]  /*2250*/  LEA.HI.X R129, R207, UR17, RZ, 0x4, P5 ;  /* 0x00000011cf817c11 */ /* 0x000fe2000a8f24ff */
[----:B------:R-:W-:Y:S01]  /*2260*/  FMUL.FTZ R126, R46, R209 ;  /* 0x000000d12e7e7220 */ /* 0x000fe20000410000 */
[----:B------:R-:W-:Y:S01]  /*2270*/  FMUL.FTZ R127, R47, R218 ;  /* 0x000000da2f7f7220 */ /* 0x000fe20000410000 */
[----:B------:R-:W-:Y:S01]  /*2280*/  @P1 FADD.FTZ R151, R92, R151 ;  /* 0x000000975c971221 */ /* 0x000fe20000010000 */
[----:B------:R-:W-:Y:S01]  /*2290*/  @P1 FADD.FTZ R150, R93, R150 ;  /* 0x000000965d961221 */ /* 0x000fe20000010000 */
[----:B------:R4:W3:Y:S01]  /*22a0*/  LDG.E.128 R116, desc[UR6][R148.64] ;  /* 0x0000000694747981 */ /* 0x0008e2000c1e1d00 */
[----:B0-----:R-:W-:Y:S01]  /*22b0*/  LEA R132, P5, R206, UR16, 0x4 ;  /* 0x00000010ce847c11 */ /* 0x001fe2000f8a20ff */
[----:B------:R-:W-:-:S02]  /*22c0*/  @P1 FADD.FTZ R219, R94, R219 ;  /* 0x000000db5edb1221 */ /* 0x000fc40000010000 */
[----:B------:R-:W-:Y:S01]  /*22d0*/  @P2 STG.E.128 desc[UR6][R130.64], R120 ;  /* 0x0000007882002986 */ /* 0x000fe2000c101d06 */
[----:B------:R-:W-:Y:S01]  /*22e0*/  @P1 FADD.FTZ R222, R95, R222 ;  /* 0x000000de5fde1221 */ /* 0x000fe20000010000 */
[-C--:B------:R-:W-:Y:S01]  /*22f0*/  FMUL.FTZ R228, R151, R188.reuse ;  /* 0x000000bc97e47220 */ /* 0x080fe20000410000 */
[----:B------:R-:W-:Y:S01]  /*2300*/  FMUL.FTZ R226, R150, R188 ;  /* 0x000000bc96e27220 */ /* 0x000fe20000410000 */
[----:B------:R0:W-:Y:S01]  /*2310*/  STG.E.128 desc[UR6][R128.64], R124 ;  /* 0x0000007c80007986 */ /* 0x0001e2000c101d06 */
[C---:B------:R-:W-:Y:S01]  /*2320*/  FMUL.FTZ R215, R204.reuse, R215 ;  /* 0x000000d7ccd77220 */ /* 0x040fe20000410000 */
[C---:B------:R-:W-:Y:S01]  /*2330*/  FMUL.FTZ R213, R204.reuse, R213 ;  /* 0x000000d5ccd57220 */ /* 0x040fe20000410000 */
[----:B------:R-:W-:Y:S01]  /*2340*/  FMUL.FTZ R234, R204, R189 ;  /* 0x000000bdccea7220 */ /* 0x000fe20000410000 */
[C---:B------:R-:W-:Y:S01]  /*2350*/  LEA.HI.X R133, R206.reuse, UR17, RZ, 0x4, P5 ;  /* 0x00000011ce857c11 */ /* 0x040fe2000a8f24ff */
[----:B-1----:R-:W-:-:S04]  /*2360*/  @P2 IMAD.WIDE.U32 R134, R206, 0x10, R134 ;  /* 0x00000010ce862825 */ /* 0x002fc800078e0086 */
[-C--:B------:R-:W-:Y:S01]  /*2370*/  FMUL.FTZ R217, R219, R188.reuse ;  /* 0x000000bcdbd97220 */ /* 0x080fe20000410000 */
[----:B------:R-:W-:Y:S01]  /*2380*/  FMUL.FTZ R224, R222, R188 ;  /* 0x000000bcdee07220 */ /* 0x000fe20000410000 */
[----:B------:R-:W-:-:S04]  /*2390*/  IMAD.WIDE.U32 R206, R206, 0x10, R136 ;  /* 0x00000010cece7825 */ /* 0x000fc800078e0088 */
[----:B------:R-:W-:Y:S01]  /*23a0*/  @P1 FADD.FTZ R215, R96, R215 ;  /* 0x000000d760d71221 */ /* 0x000fe20000010000 */
[----:B------:R-:W-:Y:S01]  /*23b0*/  @P1 FADD.FTZ R213, R98, R213 ;  /* 0x000000d562d51221 */ /* 0x000fe20000010000 */
[----:B------:R-:W-:Y:S01]  /*23c0*/  @P1 FADD.FTZ R234, R99, R234 ;  /* 0x000000ea63ea1221 */ /* 0x000fe20000010000 */
[----:B0-----:R-:W-:Y:S02]  /*23d0*/  SEL R124, R151, R104, P3 ;  /* 0x00000068977c7207 */ /* 0x001fe40001800000 */
[----:B------:R-:W-:Y:S01]  /*23e0*/  SEL R125, R150, R105, P3 ;  /* 0x00000069967d7207 */ /* 0x000fe20001800000 */
[----:B----4-:R-:W-:-:S04]  /*23f0*/  @P2 IMAD.WIDE.U32 R150, R205, 0x10, R138 ;  /* 0x00000010cd962825 */ /* 0x010fc800078e008a */
[----:B------:R-:W-:Y:S01]  /*2400*/  FMUL.FTZ R138, R204, R211 ;  /* 0x000000d3cc8a7220 */ /* 0x000fe20000410000 */
[----:B------:R-:W-:Y:S01]  /*2410*/  SEL R126, R219, R106, P3 ;  /* 0x0000006adb7e7207 */ /* 0x000fe20001800000 */
[----:B------:R-:W-:Y:S01]  /*2420*/  FMUL.FTZ R128, R40, R228 ;  /* 0x000000e428807220 */ /* 0x000fe20000410000 */
[----:B------:R-:W-:Y:S01]  /*2430*/  SEL R127, R222, R107, P3 ;  /* 0x0000006bde7f7207 */ /* 0x000fe20001800000 */
[----:B------:R-:W-:Y:S01]  /*2440*/  @P1 FADD.FTZ R138, R97, R138 ;  /* 0x0000008a618a1221 */ /* 0x000fe20000010000 */
[----:B------:R-:W-:Y:S01]  /*2450*/  FMUL.FTZ R129, R41, R226 ;  /* 0x000000e229817220 */ /* 0x000fe20000410000 */
[----:B------:R-:W-:Y:S01]  /*2460*/  FMUL.FTZ R130, R42, R217 ;  /* 0x000000d92a827220 */ /* 0x000fe20000410000 */
[----:B------:R-:W-:Y:S01]  /*2470*/  FMUL.FTZ R131, R43, R224 ;  /* 0x000000e02b837220 */ /* 0x000fe20000410000 */
[----:B------:R0:W4:Y:S01]  /*2480*/  LDG.E.128 R120, desc[UR6][R206.64] ;  /* 0x00000006ce787981 */ /* 0x000122000c1e1d00 */
[----:B------:R-:W-:Y:S01]  /*2490*/  LEA R148, P5, R205, UR16, 0x4 ;  /* 0x00000010cd947c11 */ /* 0x000fe2000f8a20ff */
[-C--:B------:R-:W-:Y:S01]  /*24a0*/  FMUL.FTZ R232, R215, R188.reuse ;  /* 0x000000bcd7e87220 */ /* 0x080fe20000410000 */
[-C--:B------:R-:W-:Y:S01]  /*24b0*/  FMUL.FTZ R230, R138, R188.reuse ;  /* 0x000000bc8ae67220 */ /* 0x080fe20000410000 */
[----:B------:R-:W-:Y:S01]  /*24c0*/  FMUL.FTZ R189, R213, R188 ;  /* 0x000000bcd5bd7220 */ /* 0x000fe20000410000 */
[----:B------:R1:W-:Y:S01]  /*24d0*/  @P2 STG.E.128 desc[UR6][R134.64], R124 ;  /* 0x0000007c86002986 */ /* 0x0003e2000c101d06 */
[----:B------:R-:W-:-:S04]  /*24e0*/  IMAD.WIDE.U32 R222, R205, 0x10, R136 ;  /* 0x00000010cdde7825 */ /* 0x000fc800078e0088 */
[----:B0-----:R-:W-:Y:S01]  /*24f0*/  FMUL.FTZ R206, R234, R188 ;  /* 0x000000bceace7220 */ /* 0x001fe20000410000 */
[----:B------:R0:W-:Y:S01]  /*2500*/  STG.E.128 desc[UR6][R132.64], R128 ;  /* 0x0000008084007986 */ /* 0x0001e2000c101d06 */
[----:B------:R-:W-:Y:S01]  /*2510*/  LEA.HI.X R149, R205, UR17, RZ, 0x4, P5 ;  /* 0x00000011cd957c11 */ /* 0x000fe2000a8f24ff */
[----:B------:R-:W-:Y:S01]  /*2520*/  IMAD.WIDE.U32 R136, R203, 0x10, R136 ;  /* 0x00000010cb887825 */ /* 0x000fe200078e0088 */
[----:B-1----:R-:W-:Y:S02]  /*2530*/  SEL R124, R215, R104, P3 ;  /* 0x00000068d77c7207 */ /* 0x002fe40001800000 */
[----:B------:R-:W-:Y:S02]  /*2540*/  SEL R125, R138, R105, P3 ;  /* 0x000000698a7d7207 */ /* 0x000fe40001800000 */
[----:B------:R-:W-:Y:S02]  /*2550*/  SEL R126, R213, R106, P3 ;  /* 0x0000006ad57e7207 */ /* 0x000fe40001800000 */
[----:B------:R-:W-:Y:S01]  /*2560*/  SEL R127, R234, R107, P3 ;  /* 0x0000006bea7f7207 */ /* 0x000fe20001800000 */
[----:B0-----:R-:W-:Y:S01]  /*2570*/  FMUL.FTZ R128, R36, R232 ;  /* 0x000000e824807220 */ /* 0x001fe20000410000 */
[----:B------:R-:W-:Y:S01]  /*2580*/  FMUL.FTZ R129, R37, R230 ;  /* 0x000000e625817220 */ /* 0x000fe20000410000 */
[----:B------:R-:W-:Y:S01]  /*2590*/  FMUL.FTZ R130, R38, R189 ;  /* 0x000000bd26827220 */ /* 0x000fe20000410000 */
[----:B------:R-:W-:Y:S01]  /*25a0*/  FMUL.FTZ R131, R39, R206 ;  /* 0x000000ce27837220 */ /* 0x000fe20000410000 */
[----:B------:R-:W4:Y:S04]  /*25b0*/  LDG.E.128 R132, desc[UR6][R222.64] ;  /* 0x00000006de847981 */ /* 0x000f28000c1e1d00 */
[----:B------:R0:W-:Y:S04]  /*25c0*/  @P2 STG.E.128 desc[UR6][R150.64], R124 ;  /* 0x0000007c96002986 */ /* 0x0001e8000c101d06 */
[----:B------:R1:W-:Y:S04]  /*25d0*/  STG.E.128 desc[UR6][R148.64], R128 ;  /* 0x0000008094007986 */ /* 0x0003e8000c101d06 */
[----:B------:R-:W4:Y:S01]  /*25e0*/  LDG.E.128 R136, desc[UR6][R136.64] ;  /* 0x0000000688887981 */ /* 0x000f22000c1e1d00 */
        /* <DEDUP_REMOVED lines=19> */
[C---:B------:R-:W-:Y:S01]  /*2720*/  SEL R106, R147.reuse, R106, P3 ;  /* 0x0000006a936a7207 */ /* 0x040fe20001800000 */
[----:B------:R-:W-:Y:S01]  /*2730*/  FMUL.FTZ R147, R147, R188 ;  /* 0x000000bc93937220 */ /* 0x000fe20000410000 */
        /* <DEDUP_REMOVED lines=11> */
[----:B------:R-:W-:Y:S01]  /*27f0*/  FMUL.FTZ R110, R34, R147 ;  /* 0x00000093226e7220 */ /* 0x000fe20000410000 */
[----:B---3--:R-:W-:Y:S01]  /*2800*/  FFMA.FTZ R5, R114, R181, R5 ;  /* 0x000000b572057223 */ /* 0x008fe20000010005 */
[----:B------:R-:W-:Y:S01]  /*2810*/  FFMA.FTZ R7, R210, R112, R7 ;  /* 0x00000070d2077223 */ /* 0x000fe20000010007 */
[-C--:B------:R-:W-:Y:S01]  /*2820*/  FMUL.FTZ R114, R143, R188.reuse ;  /* 0x000000bc8f727220 */ /* 0x080fe20000410000 */
[----:B------:R-:W-:Y:S01]  /*2830*/  LEA R112, P5, R203, UR16, 0x4 ;  /* 0x00000010cb707c11 */ /* 0x000fe2000f8a20ff */
[----:B------:R-:W-:Y:S01]  /*2840*/  FMUL.FTZ R188, R204, R188 ;  /* 0x000000bcccbc7220 */ /* 0x000fe20000410000 */
[----:B------:R-:W-:Y:S01]  /*2850*/  FFMA.FTZ R6, R113, R212, R6 ;  /* 0x000000d471067223 */ /* 0x000fe20000010006 */
[----:B------:R-:W-:Y:S01]  /*2860*/  FMUL.FTZ R108, R32, R114 ;  /* 0x00000072206c7220 */ /* 0x000fe20000410000 */
[----:B------:R-:W-:Y:S01]  /*2870*/  LEA.HI.X R113, R203, UR17, RZ, 0x4, P5 ;  /* 0x00000011cb717c11 */ /* 0x000fe2000a8f24ff */
[----:B------:R-:W-:-:S05]  /*2880*/  FMUL.FTZ R111, R35, R188 ;  /* 0x000000bc236f7220 */ /* 0x000fca0000410000 */
[----:B------:R1:W-:Y:S01]  /*2890*/  STG.E.128 desc[UR6][R112.64], R108 ;  /* 0x0000006c70007986 */ /* 0x0003e2000c101d06 */
[----:B------:R-:W-:Y:S01]  /*28a0*/  FFMA.FTZ R4, R115, R214, R4 ;  /* 0x000000d673047223 */ /* 0x000fe20000010004 */
[----:B------:R-:W-:Y:S01]  /*28b0*/  FFMA.FTZ R3, R220, R116, R3 ;  /* 0x00000074dc037223 */ /* 0x000fe20000010003 */
[----:B------:R-:W-:Y:S01]  /*28c0*/  FFMA.FTZ R2, R117, R216, R2 ;  /* 0x000000d875027223 */ /* 0x000fe20000010002 */
[----:B------:R-:W-:Y:S01]  /*28d0*/  FFMA.FTZ R169, R118, R209, R169 ;  /* 0x000000d176a97223 */ /* 0x000fe200000100a9 */
[----:B------:R-:W-:Y:S01]  /*28e0*/  FFMA.FTZ R170, R119, R218, R170 ;  /* 0x000000da77aa7223 */ /* 0x000fe200000100aa */
[----:B----4-:R-:W-:Y:S01]  /*28f0*/  FFMA.FTZ R174, R123, R224, R174 ;  /* 0x000000e07bae7223 */ /* 0x010fe200000100ae */
        /* <DEDUP_REMOVED lines=85> */
.L_x_10382:
        /* <DEDUP_REMOVED lines=31> */
.L_x_10383:
[----:B------:R-:W-:Y:S01]  /*3040*/  HFMA2.MMA R120, -RZ, RZ, 0, 9.5367431640625e-07 ;  /* 0x00000010ff787435 */ /* 0x000fe200000001ff */
[----:B------:R-:W-:Y:S02]  /*3050*/  MOV R121, R29 ;  /* 0x0000001d00797202 */ /* 0x000fe40000000f00 */
[----:B------:R-:W-:Y:S02]  /*3060*/  MOV R123, 0x1f ;  /* 0x0000001f007b7802 */ /* 0x000fe40000000f00 */
[----:B------:R-:W-:-:S07]  /*3070*/  MOV R118, 0xffffffff ;  /* 0xffffffff00767802 */ /* 0x000fce0000000f00 */
[----:B-----5:R-:W-:Y:S05]  /*3080*/  WARPSYNC.COLLECTIVE R118, `(.L_x_10386) ;  /* 0x0000000076087348 */ /* 0x020fea0003c00000 */
[----:B------:R0:W1:Y:S02]  /*3090*/  SHFL.DOWN P3, R119, R121, R120, R123 ;  /* 0x0800007879777389 */ /* 0x000064000006007b */
[----:B01---5:R-:W-:Y:S01]  /*30a0*/  ENDCOLLECTIVE ;  /* 0x000000000000791b */ /* 0x023fe20003800000 */
.L_x_10386:
[----:B------:R-:W-:Y:S02]  /*30b0*/  MOV R121, R108 ;  /* 0x0000006c00797202 */ /* 0x000fe40000000f00 */
[----:B------:R-:W-:-:S07]  /*30c0*/  MOV R110, R119 ;  /* 0x00000077006e7202 */ /* 0x000fce0000000f00 */
[----:B------:R-:W-:Y:S05]  /*30d0*/  WARPSYNC.COLLECTIVE R118, `(.L_x_10387) ;  /* 0x0000000076087348 */ /* 0x000fea0003c00000 */
[----:B------:R0:W1:Y:S02]  /*30e0*/  SHFL.DOWN P3, R119, R121, R120, R123 ;  /* 0x0800007879777389 */ /* 0x000064000006007b */
[----:B01----:R-:W-:Y:S01]  /*30f0*/  ENDCOLLECTIVE ;  /* 0x000000000000791b */ /* 0x003fe20003800000 */
.L_x_10387:
[----:B------:R-:W-:Y:S01]  /*3100*/  FADD.FTZ R110, R29, R110 ;  /* 0x0000006e1d6e7221 */ /* 0x000fe20000010000 */
[----:B------:R-:W-:-:S04]  /*3110*/  HFMA2.MMA R120, -RZ, RZ, 0, 4.76837158203125e-07 ;  /* 0x00000008ff787435 */ /* 0x000fc800000001ff */
[----:B------:R-:W-:Y:S02]  /*3120*/  MOV R121, R110 ;  /* 0x0000006e00797202 */ /* 0x000fe40000000f00 */
[----:B------:R-:W-:-:S07]  /*3130*/  MOV R13, R119 ;  /* 0x00000077000d7202 */ /* 0x000fce0000000f00 */
[----:B------:R-:W-:Y:S05]  /*3140*/  WARPSYNC.COLLECTIVE R118, `(.L_x_10388) ;  /* 0x0000000076087348 */ /* 0x000fea0003c00000 */
[----:B------:R0:W1:Y:S02]  /*3150*/  SHFL.DOWN P3, R119, R121, R120, R123 ;  /* 0x0800007879777389 */ /* 0x000064000006007b */
[----:B01----:R-:W-:Y:S01]  /*3160*/  ENDCOLLECTIVE ;  /* 0x000000000000791b */ /* 0x003fe20003800000 */
.L_x_10388:
[----:B------:R-:W-:-:S05]  /*3170*/  FADD.FTZ R13, R108, R13 ;  /* 0x0000000d6c0d7221 */ /* 0x000fca0000010000 */
[----:B------:R-:W-:Y:S02]  /*3180*/  MOV R121, R13 ;  /* 0x0000000d00797202 */ /* 0x000fe40000000f00 */
[----:B------:R-:W-:-:S07]  /*3190*/  MOV R113, R119 ;  /* 0x0000007700717202 */ /* 0x000fce0000000f00 */
[----:B------:R-:W-:Y:S05]  /*31a0*/  WARPSYNC.COLLECTIVE R118, `(.L_x_10389) ;  /* 0x0000000076087348 */ /* 0x000fea0003c00000 */
[----:B------:R0:W1:Y:S02]  /*31b0*/  SHFL.DOWN P3, R119, R121, R120, R123 ;  /* 0x0800007879777389 */ /* 0x000064000006007b */
[----:B01----:R-:W-:Y:S01]  /*31c0*/  ENDCOLLECTIVE ;  /* 0x000000000000791b */ /* 0x003fe20003800000 */
.L_x_10389:
[----:B------:R-:W-:Y:S01]  /*31d0*/  FADD.FTZ R113, R110, R113 ;  /* 0x000000716e717221 */ /* 0x000fe20000010000 */
[----:B------:R-:W-:-:S04]  /*31e0*/  HFMA2.MMA R120, -RZ, RZ, 0, 2.384185791015625e-07 ;  /* 0x00000004ff787435 */ /* 0x000fc800000001ff */
[----:B------:R-:W-:Y:S02]  /*31f0*/  MOV R121, R113 ;  /* 0x0000007100797202 */ /* 0x000fe40000000f00 */
[----:B------:R-:W-:-:S07]  /*3200*/  MOV R112, R119 ;  /* 0x0000007700707202 */ /* 0x000fce0000000f00 */
[----:B------:R-:W-:Y:S05]  /*3210*/  WARPSYNC.COLLECTIVE R118, `(.L_x_10390) ;  /* 0x0000000076087348 */ /* 0x000fea0003c00000 */
[----:B------:R0:W1:Y:S02]  /*3220*/  SHFL.DOWN P3, R119, R121, R120, R123 ;  /* 0x0800007879777389 */ /* 0x000064000006007b */
[----:B01----:R-:W-:Y:S01]  /*3230*/  ENDCOLLECTIVE ;  /* 0x000000000000791b */ /* 0x003fe20003800000 */
.L_x_10390:
[----:B------:R-:W-:Y:S01]  /*3240*/  FADD.FTZ R112, R13, R112 ;  /* 0x000000700d707221 */ /* 0x000fe20000010000 */
[----:B------:R-:W-:-:S04]  /*3250*/  MOV R13, R111 ;  /* 0x0000006f000d7202 */ /* 0x000fc80000000f00 */
[----:B------:R-:W-:Y:S02]  /*3260*/  MOV R121, R112 ;  /* 0x0000007000797202 */ /* 0x000fe40000000f00 */
[----:B------:R-:W-:-:S07]  /*3270*/  MOV R114, R119 ;  /* 0x0000007700727202 */ /* 0x000fce0000000f00 */
[----:B------:R-:W-:Y:S05]  /*3280*/  WARPSYNC.COLLECTIVE R118, `(.L_x_10391) ;  /* 0x0000000076087348 */ /* 0x000fea0003c00000 */
[----:B------:R0:W1:Y:S02]  /*3290*/  SHFL.DOWN P3, R119, R121, R120, R123 ;  /* 0x0800007879777389 */ /* 0x000064000006007b */
[----:B01----:R-:W-:Y:S01]  /*32a0*/  ENDCOLLECTIVE ;  /* 0x000000000000791b */ /* 0x003fe20003800000 */
.L_x_10391:
[----:B------:R-:W-:Y:S01]  /*32b0*/  FADD.FTZ R114, R113, R114 ;  /* 0x0000007271727221 */ /* 0x000fe20000010000 */
[----:B------:R-:W-:-:S04]  /*32c0*/  HFMA2.MMA R120, -RZ, RZ, 0, 1.1920928955078125e-07 ;  /* 0x00000002ff787435 */ /* 0x000fc800000001ff */
[----:B------:R-:W-:Y:S02]  /*32d0*/  MOV R121, R114 ;  /* 0x0000007200797202 */ /* 0x000fe40000000f00 */
[----:B------:R-:W-:-:S07]  /*32e0*/  MOV R115, R119 ;  /* 0x0000007700737202 */ /* 0x000fce0000000f00 */
[----:B------:R-:W-:Y:S05]  /*32f0*/  WARPSYNC.COLLECTIVE R118, `(.L_x_10392) ;  /* 0x0000000076087348 */ /* 0x000fea0003c00000 */
[----:B------:R0:W1:Y:S02]  /*3300*/  SHFL.DOWN P3, R119, R121, R120, R123 ;  /* 0x0800007879777389 */ /* 0x000064000006007b */
[----:B01----:R-:W-:Y:S01]  /*3310*/  ENDCOLLECTIVE ;  /* 0x000000000000791b */ /* 0x003fe20003800000 */
.L_x_10392:
[----:B------:R-:W-:-:S05]  /*3320*/  FADD.FTZ R115, R112, R115 ;  /* 0x0000007370737221 */ /* 0x000fca0000010000 */
[----:B------:R-:W-:Y:S02]  /*3330*/  MOV R121, R115 ;  /* 0x0000007300797202 */ /* 0x000fe40000000f00 */
[----:B------:R-:W-:-:S07]  /*3340*/  MOV R29, R119 ;  /* 0x00000077001d7202 */ /* 0x000fce0000000f00 */
[----:B------:R-:W-:Y:S05]  /*3350*/  WARPSYNC.COLLECTIVE R118, `(.L_x_10393) ;  /* 0x0000000076087348 */ /* 0x000fea0003c00000 */
[----:B------:R0:W1:Y:S02]  /*3360*/  SHFL.DOWN P3, R119, R121, R120, R123 ;  /* 0x0800007879777389 */ /* 0x000064000006007b */
[----:B01----:R-:W-:Y:S01]  /*3370*/  ENDCOLLECTIVE ;  /* 0x000000000000791b */ /* 0x003fe20003800000 */
.L_x_10393:
        /* <DEDUP_REMOVED lines=8> */
.L_x_10394:
[----:B------:R-:W-:-:S05]  /*3400*/  FADD.FTZ R110, R115, R108 ;  /* 0x0000006c736e7221 */ /* 0x000fca0000010000 */
[----:B------:R-:W-:Y:S02]  /*3410*/  MOV R121, R110 ;  /* 0x0000006e00797202 */ /* 0x000fe40000000f00 */
[----:B------:R-:W-:-:S07]  /*3420*/  MOV R117, R119 ;  /* 0x0000007700757202 */ /* 0x000fce0000000f00 */
[----:B------:R-:W-:Y:S05]  /*3430*/  WARPSYNC.COLLECTIVE R118, `(.L_x_10395) ;  /* 0x0000000076087348 */ /* 0x000fea0003c00000 */
[----:B------:R0:W1:Y:S02]  /*3440*/  SHFL.DOWN P3, R119, R121, R120, R123 ;  /* 0x0800007879777389 */ /* 0x000064000006007b */
[----:B01----:R-:W-:Y:S01]  /*3450*/  ENDCOLLECTIVE ;  /* 0x000000000000791b */ /* 0x003fe20003800000 */
.L_x_10395:
[----:B------:R-:W-:Y:S05]  /*3460*/  BRA `(.L_x_10396) ;  /* 0xffffffe000b87947 */ /* 0x000fea000383ffff */
.L_x_10397:
        /* <DEDUP_REMOVED lines=9> */
.L_x_11444:


//--------------------- .text._ZN10layer_norm13ln_bwd_kernelINS_13Kernel_traitsIfffffjLj6144ELj1ELj1ELj8ELj16ENS_18Kernel_traits_baseILj6144EfffffjLj256EEEEELb0ELb1ELb1ELb0EEEvNS_9BwdParamsE --------------------------
	.section	.text._ZN10layer_norm13ln_bwd_kernelINS_13Kernel_traitsIfffffjLj6144ELj1ELj1ELj8ELj16ENS_18Kernel_traits_baseILj6144EfffffjLj256EEEEELb0ELb1ELb1ELb0EEEvNS_9BwdParamsE,"ax",@progbits
	.align	128
        .global         _ZN10layer_norm13ln_bwd_kernelINS_13Kernel_traitsIfffffjLj6144ELj1ELj1ELj8ELj16ENS_18Kernel_traits_baseILj6144EfffffjLj256EEEEELb0ELb1ELb1ELb0EEEvNS_9BwdParamsE
        .type           _ZN10layer_norm13ln_bwd_kernelINS_13Kernel_traitsIfffffjLj6144ELj1ELj1ELj8ELj16ENS_18Kernel_traits_baseILj6144EfffffjLj256EEEEELb0ELb1ELb1ELb0EEEvNS_9BwdParamsE,@function
        .size           _ZN10layer_norm13ln_bwd_kernelINS_13Kernel_traitsIfffffjLj6144ELj1ELj1ELj8ELj16ENS_18Kernel_traits_baseILj6144EfffffjLj256EEEEELb0ELb1ELb1ELb0EEEvNS_9BwdParamsE,(.L_x_11445 - _ZN10layer_norm13ln_bwd_kernelINS_13Kernel_traitsIfffffjLj6144ELj1ELj1ELj8ELj16ENS_18Kernel_traits_baseILj6144EfffffjLj256EEEEELb0ELb1ELb1ELb0EEEvNS_9BwdParamsE)
        .other          _ZN10layer_norm13ln_bwd_kernelINS_13Kernel_traitsIfffffjLj6144ELj1ELj1ELj8ELj16ENS_18Kernel_traits_baseILj6144EfffffjLj256EEEEELb0ELb1ELb1ELb0EEEvNS_9BwdParamsE,@"STO_CUDA_ENTRY STV_DEFAULT"
_ZN10layer_norm13ln_bwd_kernelINS_13Kernel_traitsIfffffjLj6144ELj1ELj1ELj8ELj16ENS_18Kernel_traits_baseILj6144EfffffjLj256EEEEELb0ELb1ELb1ELb0EEEvNS_9BwdParamsE:
.text._ZN10layer_norm13ln_bwd_kernelINS_13Kernel_traitsIfffffjLj6144ELj1ELj1ELj8ELj16ENS_18Kernel_traits_baseILj6144EfffffjLj256EEEEELb0ELb1ELb1ELb0EEEvNS_9BwdParamsE:
        /* <DEDUP_REMOVED lines=28> */
[----:B------:R-:W-:-:S04]  /*01c0*/  @P4 LOP3.LUT R4, R4, 0x1, RZ, 0xfc, !PT ;  /* 0x0000000104044812 */ /* 0x000fc800078efcff */
[----:B------:R-:W-:-:S03]  /*01d0*/  LOP3.LUT R4, R4, 0xfffffff7, RZ, 0xc0, !PT ;  /* 0xfffffff704047812 */ /* 0x000fc600078ec0ff */
[----:B------:R-:W3:Y:S01]  /*01e0*/  @P4 LDC.64 R12, c[0x0][0x260] ;  /* 0x00009800ff0c4b82 */ /* 0x000ee20000000a00 */
[----:B------:R-:W-:-:S07]  /*01f0*/  @P3 LOP3.LUT R4, R4, 0x8, RZ, 0xfc, !PT ;  /* 0x0000000804043812 */ /* 0x000fce00078efcff */
        /* <DEDUP_REMOVED lines=9> */
[----:B------:R0:W5:Y:S02]  /*0290*/  @P4 LDG.E.128 R152, desc[UR4][R16.64] ;  /* 0x0000000410984981 */ /* 0x000164000c1e1d00 */
[----:B------:R-:W3:Y:S01]  /*02a0*/  @P1 LDC.64 R24, c[0x0][0x260] ;  /* 0x00009800ff181b82 */ /* 0x000ee20000000a00 */
[C---:B----4-:R-:W-:Y:S01]  /*02b0*/  @P4 IMAD.WIDE.U32 R18, R5.reuse, 0x10, R14 ;  /* 0x0000001005124825 */ /* 0x050fe200078e000e */
[----:B------:R-:W-:-:S04]  /*02c0*/  @P4 IADD3 R5, R5, 0x100, RZ ;  /* 0x0000010005054810 */ /* 0x000fc80007ffe0ff */
[----:B------:R0:W5:Y:S02]  /*02d0*/  @P4 LDG.E.128 R148, desc[UR4][R18.64] ;  /* 0x0000000412944981 */ /* 0x000164000c1e1d00 */
[----:B------:R-:W4:Y:S01]  /*02e0*/  @P1 LDC.64 R26, c[0x0][0x278] ;  /* 0x00009e00ff1a1b82 */ /* 0x000f220000000a00 */
[----:B-1----:R-:W-:-:S05]  /*02f0*/  @P0 IMAD.WIDE.U32 R20, R5, 0x10, R20 ;  /* 0x0000001005140825 */ /* 0x002fca00078e0014 */
[----:B------:R0:W5:Y:S02]  /*0300*/  @P0 LDG.E.128 R144, desc[UR4][R20.64] ;  /* 0x0000000414900981 */ /* 0x000164000c1e1d00 */
[----:B------:R-:W1:Y:S01]  /*0310*/  @P2 LDC.64 R28, c[0x0][0x260] ;  /* 0x00009800ff1c2b82 */ /* 0x000e620000000a00 */
[C---:B--2---:R-:W-:Y:S01]  /*0320*/  @P0 IMAD.WIDE.U32 R22, R5.reuse, 0x10, R22 ;  /* 0x0000001005160825 */ /* 0x044fe200078e0016 */
[----:B------:R-:W-:-:S04]  /*0330*/  @P0 IADD3 R5, R5, 0x100, RZ ;  /* 0x0000010005050810 */ /* 0x000fc80007ffe0ff */
[----:B------:R0:W5:Y:S02]  /*0340*/  @P0 LDG.E.128 R140, desc[UR4][R22.64] ;  /* 0x00000004168c0981 */ /* 0x000164000c1e1d00 */
[----:B------:R-:W2:Y:S01]  /*0350*/  @P2 LDC.64 R30, c[0x0][0x278] ;  /* 0x00009e00ff1e2b82 */ /* 0x000ea20000000a00 */
[----:B---3--:R-:W-:-:S05]  /*0360*/  @P1 IMAD.WIDE.U32 R24, R5, 0x10, R24 ;  /* 0x0000001005181825 */ /* 0x008fca00078e0018 */
[----:B------:R0:W5:Y:S01]  /*0370*/  @P1 LDG.E.128 R136, desc[UR4][R24.64] ;  /* 0x0000000418881981 */ /* 0x000162000c1e1d00 */
[C---:B----4-:R-:W-:Y:S01]  /*0380*/  @P1 IMAD.WIDE.U32 R26, R5.reuse, 0x10, R26 ;  /* 0x00000010051a1825 */ /* 0x050fe200078e001a */
[----:B------:R-:W-:Y:S01]  /*0390*/  @P1 IADD3 R5, R5, 0x100, RZ ;  /* 0x0000010005051810 */ /* 0x000fe20007ffe0ff */
[----:B------:R-:W3:Y:S03]  /*03a0*/  @P3 LDC.64 R12, c[0x0][0x260] ;  /* 0x00009800ff0c3b82 */ /* 0x000ee60000000a00 */
[----:B------:R0:W5:Y:S01]  /*03b0*/  @P1 LDG.E.128 R132, desc[UR4][R26.64] ;  /* 0x000000041a841981 */ /* 0x000162000c1e1d00 */
[----:B-1----:R-:W-:-:S04]  /*03c0*/  @P2 IMAD.WIDE.U32 R28, R5, 0x10, R28 ;  /* 0x00000010051c2825 */ /* 0x002fc800078e001c */
[----:B------:R-:W1:Y:S01]  /*03d0*/  @P3 LDC.64 R14, c[0x0][0x278] ;  /* 0x00009e00ff0e3b82 */ /* 0x000e620000000a00 */
[----:B------:R0:W5:Y:S01]  /*03e0*/  @P2 LDG.E.128 R128, desc[UR4][R28.64] ;  /* 0x000000041c802981 */ /* 0x000162000c1e1d00 */
[C---:B--2---:R-:W-:Y:S01]  /*03f0*/  @P2 IMAD.WIDE.U32 R30, R5.reuse, 0x10, R30 ;  /* 0x00000010051e2825 */ /* 0x044fe200078e001e */
[----:B------:R-:W-:-:S04]  /*0400*/  @P2 IADD3 R5, R5, 0x100, RZ ;  /* 0x0000010005052810 */ /* 0x000fc80007ffe0ff */
[----:B------:R0:W5:Y:S01]  /*0410*/  @P2 LDG.E.128 R124, desc[UR4][R30.64] ;  /* 0x000000041e7c2981 */ /* 0x000162000c1e1d00 */
[----:B---3--:R-:W-:-:S05]  /*0420*/  @P3 IMAD.WIDE.U32 R12, R5, 0x10, R12 ;  /* 0x00000010050c3825 */ /* 0x008fca00078e000c */
[----:B------:R0:W5:Y:S01]  /*0430*/  @P3 LDG.E.128 R120, desc[UR4][R12.64] ;  /* 0x000000040c783981 */ /* 0x000162000c1e1d00 */
[----:B-1----:R-:W-:Y:S01]  /*0440*/  @P3 IMAD.WIDE.U32 R14, R5, 0x10, R14 ;  /* 0x00000010050e3825 */ /* 0x002fe200078e000e */
[----:B------:R-:W-:-:S04]  /*0450*/  LEA.HI R5, R9, UR6, RZ, 0x18 ;  /* 0x0000000609057c11 */ /* 0x000fc8000f8fc0ff */
        /* <DEDUP_REMOVED lines=40> */
[----:B------:R-:W0:Y:S01]  /*06e0*/  LDC.U8 R6, c[0x0][0x2a0] ;  /* 0x0000a800ff067b82 */ /* 0x000e220000000000 */
[----:B------:R-:W-:Y:S01]  /*06f0*/  ISETP.NE.U32.AND P3, PT, RZ, UR6, PT ;  /* 0x00000006ff007c0c */ /* 0x000fe2000bf65070 */
[----:B------:R-:W-:Y:S01]  /*0700*/  HFMA2.MMA R184, -RZ, RZ, 0, 5.9604644775390625e-08 ;  /* 0x00000001ffb87435 */ /* 0x000fe200000001ff */
[----:B------:R-:W-:Y:S02]  /*0710*/  LOP3.LUT R4, R4, 0xffffffef, RZ, 0xc0, !PT ;  /* 0xffffffef04047812 */ /* 0x000fe400078ec0ff */
[----:B------:R-:W-:Y:S02]  /*0720*/  ISETP.NE.AND.EX P3, PT, RZ, UR7, PT, P3 ;  /* 0x00000007ff007c0c */ /* 0x000fe4000bf65330 */
[----:B------:R-:W-:Y:S02]  /*0730*/  MOV R113, RZ ;  /* 0x000000ff00717202 */ /* 0x000fe40000000f00 */
[----:B------:R-:W-:-:S13]  /*0740*/  ISETP.LT.U32.OR P3, PT, R0, 0x600, !P3 ;  /* 0x000006000000780c */ /* 0x000fda0005f61470 */
[----:B------:R-:W-:-:S07]  /*0750*/  @P3 LOP3.LUT R4, R4, 0x10, RZ, 0xfc, !PT ;  /* 0x0000001004043812 */ /* 0x000fce00078efcff */
.L_x_10490:
[----:B------:R-:W1:Y:S08]  /*0760*/  LDC.64 R180, c[0x0][0x288] ;  /* 0x0000a200ffb47b82 */ /* 0x000e700000000a00 */
[----:B------:R-:W2:Y:S08]  /*0770*/  LDC.64 R186, c[0x0][0x250] ;  /* 0x00009400ffba7b82 */ /* 0x000eb00000000a00 */
[----:B---3--:R-:W3:Y:S08]  /*0780*/  LDC.64 R178, c[0x0][0x258] ;  /* 0x00009600ffb27b82 */ /* 0x008ef00000000a00 */
[----:B------:R-:W4:Y:S01]  /*0790*/  LDC.64 R176, c[0x0][0x280] ;  /* 0x0000a000ffb07b82 */ /* 0x000f220000000a00 */
        /* <DEDUP_REMOVED lines=27> */
.L_x_10403:
[----:B------:R-:W-:-:S07]  /*0950*/  IADD3 R177, R0, 0x100, RZ ;  /* 0x0000010000b17810 */ /* 0x000fce0007ffe0ff */
.L_x_10402:
[----:B------:R-:W-:Y:S05]  /*0960*/  BSYNC B1 ;  /* 0x0000000000017941 */ /* 0x000fea0003800000 */
.L_x_10401:
        /* <DEDUP_REMOVED lines=8> */
.L_x_10406:
[----:B------:R-:W-:-:S07]  /*09f0*/  IADD3 R177, R177, 0x100, RZ ;  /* 0x00000100b1b17810 */ /* 0x000fce0007ffe0ff */
.L_x_10405:
[----:B------:R-:W-:Y:S05]  /*0a00*/  BSYNC B1 ;  /* 0x0000000000017941 */ /* 0x000fea0003800000 */
.L_x_10404:
[----:B------:R-:W-:Y:S04]  /*0a10*/  BSSY B1, `(.L_x_10407) ;  /* 0x0000008000017945 */ /* 0x000fe80003800000 */
[----:B------:R-:W-:Y:S05]  /*0a20*/  @!P0 BRA `(.L_x_10408) ;  /* 0x0000000000188947 */ /* 0x000fea0003800000 */
[----:B------:R-:W-:-:S04]  /*0a30*/  ISETP.NE.U32.AND P4, PT, RZ, UR12, PT ;  /* 0x0000000cff007c0c */ /* 0x000fc8000bf85070 */
[----:B------:R-:W-:-:S13]  /*0a40*/  ISETP.NE.AND.EX P4, PT, RZ, UR13, PT, P4 ;  /* 0x0000000dff007c0c */ /* 0x000fda000bf85340 */
[----:B------:R-:W-:Y:S05]  /*0a50*/  @!P4 BRA `(.L_x_10409) ;  /* 0x000000000008c947 */ /* 0x000fea0003800000 */
[----:B------:R-:W-:-:S06]  /*0a60*/  IMAD.WIDE.U32 R32, R177, 0x10, R190 ;  /* 0x00000010b1207825 */ /* 0x000fcc00078e00be */
[----:B------:R-:W5:Y:S02]  /*0a70*/  LDG.E.128 R32, desc[UR4][R32.64] ;  /* 0x0000000420207981 */ /* 0x000f64000c1e1d00 */
.L_x_10409:
[----:B------:R-:W-:-:S07]  /*0a80*/  IADD3 R177, R177, 0x100, RZ ;  /* 0x00000100b1b17810 */ /* 0x000fce0007ffe0ff */
.L_x_10408:
[----:B------:R-:W-:Y:S05]  /*0a90*/  BSYNC B1 ;  /* 0x0000000000017941 */ /* 0x000fea0003800000 */
.L_x_10407:
[----:B------:R-:W-:Y:S04]  /*0aa0*/  BSSY B1, `(.L_x_10410) ;  /* 0x0000008000017945 */ /* 0x000fe80003800000 */
[----:B------:R-:W-:Y:S05]  /*0ab0*/  @!P1 BRA `(.L_x_10411) ;  /* 0x0000000000189947 */ /* 0x000fea0003800000 */
[----:B------:R-:W-:-:S04]  /*0ac0*/  ISETP.NE.U32.AND P4, PT, RZ, UR12, PT ;  /* 0x0000000cff007c0c */ /* 0x000fc8000bf85070 */
[----:B------:R-:W-:-:S13]  /*0ad0*/  ISETP.NE.AND.EX P4, PT, RZ, UR13, PT, P4 ;  /* 0x0000000dff007c0c */ /* 0x000fda000bf85340 */
[----:B------:R-:W-:Y:S05]  /*0ae0*/  @!P4 BRA `(.L_x_10412) ;  /* 0x000000000008c947 */ /* 0x000fea0003800000 */
[----:B------:R-:W-:-:S06]  /*0af0*/  IMAD.WIDE.U32 R28, R177, 0x10, R190 ;  /* 0x00000010b11c7825 */ /* 0x000fcc00078e00be */
[----:B------:R-:W5:Y:S02]  /*0b00*/  LDG.E.128 R28, desc[UR4][R28.64] ;  /* 0x000000041c1c7981 */ /* 0x000f64000c1e1d00 */
.L_x_10412:
[----:B------:R-:W-:-:S07]  /*0b10*/  IADD3 R177, R177, 0x100, RZ ;  /* 0x00000100b1b17810 */ /* 0x000fce0007ffe0ff */
.L_x_10411:
[----:B------:R-:W-:Y:S05]  /*0b20*/  BSYNC B1 ;  /* 0x0000000000017941 */ /* 0x000fea0003800000 */
.L_x_10410:
[----:B------:R-:W-:Y:S04]  /*0b30*/  BSSY B1, `(.L_x_10413) ;  /* 0x0000008000017945 */ /* 0x000fe80003800000 */
[----:B------:R-:W-:Y:S05]  /*0b40*/  @!P2 BRA `(.L_x_10414) ;  /* 0x000000000018a947 */ /* 0x000fea0003800000 */
[----:B------:R-:W-:-:S04]  /*0b50*/  ISETP.NE.U32.AND P4, PT, RZ, UR12, PT ;  /* 0x0000000cff007c0c */ /* 0x000fc8000bf85070 */
[----:B------:R-:W-:-:S13]  /*0b60*/  ISETP.NE.AND.EX P4, PT, RZ, UR13, PT, P4 ;  /* 0x0000000dff007c0c */ /* 0x000fda000bf85340 */
[----:B------:R-:W-:Y:S05]  /*0b70*/  @!P4 BRA `(.L_x_10415) ;  /* 0x000000000008c947 */ /* 0x000fea0003800000 */
[----:B------:R-:W-:-:S06]  /*0b80*/  IMAD.WIDE.U32 R24, R177, 0x10, R190 ;  /* 0x00000010b1187825 */ /* 0x000fcc00078e00be */
[----:B------:R-:W5:Y:S02]  /*0b90*/  LDG.E.128 R24, desc[UR4][R24.64] ;  /* 0x0000000418187981 */ /* 0x000f64000c1e1d00 */
.L_x_10415:
[----:B------:R-:W-:-:S07]  /*0ba0*/  IADD3 R177, R177, 0x100, RZ ;  /* 0x00000100b1b17810 */ /* 0x000fce0007ffe0ff */
.L_x_10414:
[----:B------:R-:W-:Y:S05]  /*0bb0*/  BSYNC B1 ;  /* 0x0000000000017941 */ /* 0x000fea0003800000 */
.L_x_10413:
[----:B------:R-:W-:Y:S01]  /*0bc0*/  LOP3.LUT P4, RZ, R4, 0x10, RZ, 0xc0, !PT ;  /* 0x0000001004ff7812 */ /* 0x000fe2000788c0ff */
[----:B------:R-:W-:Y:S01]  /*0bd0*/  HFMA2.MMA R187, -RZ, RZ, 0, 0 ;  /* 0x00000000ffbb7435 */ /* 0x000fe200000001ff */
[----:B------:R-:W-:-:S11]  /*0be0*/  MOV R188, RZ ;  /* 0x000000ff00bc7202 */ /* 0x000fd60000000f00 */
[----:B------:R-:W-:Y:S05]  /*0bf0*/  @P4 BRA `(.L_x_10416) ;  /* 0x00000010005c4947 */ /* 0x000fea0003800000 */
[----:B------:R-:W-:-:S06]  /*0c00*/  IMAD.WIDE.U32 R20, R177, 0x10, R190 ;  /* 0x00000010b1147825 */ /* 0x000fcc00078e00be */
[----:B------:R-:W5:Y:S01]  /*0c10*/  LDG.E.128 R20, desc[UR4][R20.64] ;  /* 0x0000000414147981 */ /* 0x000f62000c1e1d00 */
[----:B------:R-:W-:Y:S05]  /*0c20*/  BRA `(.L_x_10416) ;  /* 0x0000001000507947 */ /* 0x000fea0003800000 */
.L_x_10400:
        /* <DEDUP_REMOVED lines=51> */
[----:B-1----:R-:W-:-:S07]  /*0f60*/  FFMA.FTZ R188, R230, R227, R177 ;  /* 0x000000e3e6bc7223 */ /* 0x002fce00000100b1 */
.L_x_10418:
[----:B------:R-:W-:Y:S05]  /*0f70*/  BSYNC B1 ;  /* 0x0000000000017941 */ /* 0x000fea0003800000 */
.L_x_10417:
[----:B------:R-:W-:Y:S01]  /*0f80*/  LOP3.LUT P4, RZ, R4, 0x1, RZ, 0xc0, !PT ;  /* 0x0000000104ff7812 */ /* 0x000fe2000788c0ff */
        /* <DEDUP_REMOVED lines=44> */
.L_x_10420:
[----:B------:R-:W-:Y:S05]  /*1250*/  BSYNC B1 ;  /* 0x0000000000017941 */ /* 0x000fea0003800000 */
.L_x_10419:
        /* <DEDUP_REMOVED lines=44> */
.L_x_10422:
[----:B------:R-:W-:Y:S05]  /*1520*/  BSYNC B1 ;  /* 0x0000000000017941 */ /* 0x000fea0003800000 */
.L_x_10421:
        /* <DEDUP_REMOVED lines=44> */
.L_x_10424:
[----:B------:R-:W-:Y:S05]  /*17f0*/  BSYNC B1 ;  /* 0x0000000000017941 */ /* 0x000fea0003800000 */
.L_x_10423:
        /* <DEDUP_REMOVED lines=44> */
.L_x_10426:
[----:B------:R-:W-:Y:S05]  /*1ac0*/  BSYNC B1 ;  /* 0x0000000000017941 */ /* 0x000fea0003800000 */
.L_x_10425:
[----:B------:R-:W-:-:S13]  /*1ad0*/  LOP3.LUT P4, RZ, R4, 0x8, RZ, 0xc0, !PT ;  /* 0x0000000804ff7812 */ /* 0x000fda000788c0ff */
        /* <DEDUP_REMOVED lines=41> */
.L_x_10416:
[----:B------:R-:W-:Y:S05]  /*1d70*/  BSYNC B0 ;  /* 0x0000000000007941 */ /* 0x000fea0003800000 */
.L_x_10399:
        /* <DEDUP_REMOVED lines=25> */
[----:B-1----:R1:W2:Y:S04]  /*1f10*/  SHFL.DOWN PT, R222, R185, 0x1, 0x1f ;  /* 0x08201f00b9de7f89 */ /* 0x0022a800000e0000 */
[----:B------:R1:W3:Y:S02]  /*1f20*/  SHFL.DOWN PT, R223, R184, 0x1, 0x1f ;  /* 0x08201f00b8df7f89 */ /* 0x0002e400000e0000 */
.L_x_10511:
        /* <DEDUP_REMOVED lines=8> */
[----:B------:R-:W-:-:S02]  /*1fb0*/  LOP3.LUT P5, RZ, R4, 0x2, RZ, 0xc0, !PT ;  /* 0x0000000204ff7812 */ /* 0x000fc400078ac0ff */
        /* <DEDUP_REMOVED lines=41> */
[----:B------:R-:W1:Y:S02]  /*2250*/  LDC.64 R164, c[0x0][0x220] ;  /* 0x00008800ffa47b82 */ /* 0x000e640000000a00 */
[----:B-1----:R-:W-:-:S06]  /*2260*/  IMAD.WIDE.U32 R164, R181, 0x10, R164 ;  /* 0x00000010b5a47825 */ /* 0x002fcc00078e00a4 */
[----:B------:R-:W5:Y:S02]  /*2270*/  LDG.E.128 R164, desc[UR4][R164.64] ;  /* 0x00000004a4a47981 */ /* 0x000f64000c1e1d00 */
.L_x_10431:
[----:B------:R-:W-:Y:S05]  /*2280*/  BSYNC B1 ;  /* 0x0000000000017941 */ /* 0x000fea0003800000 */
.L_x_10430:
[----:B------:R-:W-:Y:S04]  /*2290*/  BSSY B1, `(.L_x_10432) ;  /* 0x000000c000017945 */ /* 0x000fe80003800000 */
[----:B------:R-:W-:Y:S05]  /*22a0*/  @!P3 BRA `(.L_x_10433) ;  /* 0x000000000028b947 */ /* 0x000fea0003800000 */
[----:B0-----:R-:W-:Y:S02]  /*22b0*/  ISETP.NE.AND P5, PT, R6, RZ, PT ;  /* 0x000000ff0600720c */ /* 0x001fe40003fa5270 */
        /* <DEDUP_REMOVED lines=9> */
.L_x_10433:
[----:B------:R-:W-:Y:S05]  /*2350*/  BSYNC B1 ;  /* 0x0000000000017941 */ /* 0x000fea0003800000 */
.L_x_10432:
        /* <DEDUP_REMOVED lines=13> */
.L_x_10435:
[----:B------:R-:W-:Y:S05]  /*2430*/  BSYNC B1 ;  /* 0x0000000000017941 */ /* 0x000fea0003800000 */
.L_x_10434:
        /* <DEDUP_REMOVED lines=13> */
.L_x_10437:
[----:B------:R-:W-:Y:S05]  /*2510*/  BSYNC B1 ;  /* 0x0000000000017941 */ /* 0x000fea0003800000 */
.L_x_10436:
        /* <DEDUP_REMOVED lines=18> */
.L_x_10439:
[----:B------:R-:W-:Y:S05]  /*2640*/  BSYNC B1 ;  /* 0x0000000000017941 */ /* 0x000fea0003800000 */
.L_x_10438:
[----:B------:R-:W-:Y:S01]  /*2650*/  SEL R170, R185, R170, P5 ;  /* 0x000000aab9aa7207 */ /* 0x000fe20002800000 */
[----:B------:R-:W1:Y:S01]  /*2660*/  @P4 LDC R188, c[0x0][0x29c] ;  /* 0x0000a700ffbc4b82 */ /* 0x000e620000000800 */
[----:B------:R-:W-:Y:S02]  /*2670*/  SEL R171, R186, R171, P5 ;  /* 0x000000abbaab7207 */ /* 0x000fe40002800000 */
[----:B------:R-:W-:-:S04]  /*2680*/  ISETP.NE.U32.AND P5, PT, R178, RZ, PT ;  /* 0x000000ffb200720c */ /* 0x000fc80003fa5070 */
[----:B------:R-:W-:Y:S01]  /*2690*/  ISETP.NE.AND.EX P5, PT, R179, RZ, PT, P5 ;  /* 0x000000ffb300720c */ /* 0x000fe20003fa5350 */
[----:B------:R-:W2:Y:S08]  /*26a0*/  @P4 LDC R187, c[0x0][0x29c] ;  /* 0x0000a700ffbb4b82 */ /* 0x000eb00000000800 */
[----:B------:R-:W3:Y:S08]  /*26b0*/  @P4 LDC R190, c[0x0][0x29c] ;  /* 0x0000a700ffbe4b82 */ /* 0x000ef00000000800 */
[----:B------:R-:W4:Y:S01]  /*26c0*/  @P5 LDC.64 R176, c[0x0][0x308] ;  /* 0x0000c200ffb05b82 */ /* 0x000f220000000a00 */
[----:B-1----:R-:W-:-:S04]  /*26d0*/  @P4 FMUL.FTZ R183, R183, R188 ;  /* 0x000000bcb7b74220 */ /* 0x002fc80000410000 */
[-C--:B------:R-:W-:Y:S01]  /*26e0*/  @P4 FMUL.FTZ R172, R156, R183.reuse ;  /* 0x000000b79cac4220 */ /* 0x080fe20000410000 */
[----:B-----5:R-:W-:Y:S02]  /*26f0*/  @P4 FFMA.FTZ R64, R164, R183, R64 ;  /* 0x000000b7a4404223 */ /* 0x020fe40000010040 */
[----:B------:R-:W1:Y:S01]  /*2700*/  @P4 LDC R189, c[0x0][0x29c] ;  /* 0x0000a700ffbd4b82 */ /* 0x000e620000000800 */
[----:B--2---:R-:W-:-:S04]  /*2710*/  @P4 FMUL.FTZ R184, R184, R187 ;  /* 0x000000bbb8b84220 */ /* 0x004fc80000410000 */
[-C--:B------:R-:W-:Y:S01]  /*2720*/  @P4 FMUL.FTZ R173, R157, R184.reuse ;  /* 0x000000b89dad4220 */ /* 0x080fe20000410000 */
[----:B------:R-:W-:Y:S01]  /*2730*/  @P4 FFMA.FTZ R65, R165, R184, R65 ;  /* 0x000000b8a5414223 */ /* 0x000fe20000010041 */
[----:B---3--:R-:W-:-:S04]  /*2740*/  @P4 FMUL.FTZ R185, R185, R190 ;  /* 0x000000beb9b94220 */ /* 0x008fc80000410000 */
[-C--:B------:R-:W-:Y:S01]  /*2750*/  @P4 FMUL.FTZ R174, R158, R185.reuse ;  /* 0x000000b99eae4220 */ /* 0x080fe20000410000 */
[----:B------:R-:W-:Y:S01]  /*2760*/  @P4 FFMA.FTZ R66, R166, R185, R66 ;  /* 0x000000b9a6424223 */ /* 0x000fe20000010042 */
[C---:B----4-:R-:W-:Y:S01]  /*2770*/  @P5 IMAD.WIDE.U32 R178, R0.reuse, 0x10, R176 ;  /* 0x0000001000b25825 */ /* 0x050fe200078e00b0 */
[----:B------:R-:W-:Y:S01]  /*2780*/  IADD3 R0, R0, 0x100, RZ ;  /* 0x0000010000007810 */ /* 0x000fe20007ffe0ff */
[----:B------:R-:W2:Y:S03]  /*2790*/  @P4 LDC.64 R176, c[0x0][0x2f8] ;  /* 0x0000be00ffb04b82 */ /* 0x000ea60000000a00 */
[----:B------:R3:W-:Y:S01]  /*27a0*/  @P5 STG.E.128 desc[UR4][R178.64], R168 ;  /* 0x000000a8b2005986 */ /* 0x0007e2000c101d04 */
[----:B-1----:R-:W-:-:S04]  /*27b0*/  @P4 FMUL.FTZ R186, R186, R189 ;  /* 0x000000bdbaba4220 */ /* 0x002fc80000410000 */
[-C--:B------:R-:W-:Y:S01]  /*27c0*/  @P4 FMUL.FTZ R175, R159, R186.reuse ;  /* 0x000000ba9faf4220 */ /* 0x080fe20000410000 */
[----:B------:R-:W-:Y:S01]  /*27d0*/  @P4 FFMA.FTZ R67, R167, R186, R67 ;  /* 0x000000baa7434223 */ /* 0x000fe20000010043 */
[C---:B--2---:R-:W-:Y:S01]  /*27e0*/  @P4 IMAD.WIDE.U32 R176, R181.reuse, 0x10, R176 ;  /* 0x00000010b5b04825 */ /* 0x044fe200078e00b0 */
[----:B------:R-:W-:-:S04]  /*27f0*/  IADD3 R181, R181, 0x100, RZ ;  /* 0x00000100b5b57810 */ /* 0x000fc80007ffe0ff */
[----:B------:R3:W-:Y:S03]  /*2800*/  @P4 STG.E.128 desc[UR4][R176.64], R172 ;  /* 0x000000acb0004986 */ /* 0x0007e6000c101d04 */
.L_x_10429:
[----:B------:R-:W-:Y:S05]  /*2810*/  BSYNC B0 ;  /* 0x0000000000007941 */ /* 0x000fea0003800000 */
.L_x_10428:
[----:B------:R-:W-:Y:S01]  /*2820*/  LOP3.LUT P5, RZ, R4, 0x1, RZ, 0xc0, !PT ;  /* 0x0000000104ff7812 */ /* 0x000fe200078ac0ff */
[----:B------:R-:W-:-:S12]  /*2830*/  BSSY B0, `(.L_x_10440) ;  /* 0x000005b000007945 */ /* 0x000fd80003800000 */
[----:B------:R-:W-:Y:S05]  /*2840*/  @!P5 BRA `(.L_x_10441) ;  /* 0x000000040064d947 */ /* 0x000fea0003800000 */
[----:B---3--:R-:W1:Y:S01]  /*2850*/  @!P3 LDC.64 R176, c[0x0][0x2c8] ;  /* 0x0000b200ffb0bb82 */ /* 0x008e620000000a00 */
[----:B0-----:R-:W-:Y:S01]  /*2860*/  ISETP.NE.AND P5, PT, R6, RZ, PT ;  /* 0x000000ff0600720c */ /* 0x001fe20003fa5270 */
[----:B------:R-:W-:Y:S03]  /*2870*/  BSSY B1, `(.L_x_10442) ;  /* 0x000000e000017945 */ /* 0x000fe60003800000 */
[----:B------:R-:W-:Y:S02]  /*2880*/  FSEL R185, R182, RZ, !P5 ;  /* 0x000000ffb6b97208 */ /* 0x000fe40006800000 */
[----:B-1----:R-:W-:-:S04]  /*2890*/  @!P3 ISETP.NE.U32.AND P5, PT, R176, RZ, PT ;  /* 0x000000ffb000b20c */ /* 0x002fc80003fa5070 */
        /* <DEDUP_REMOVED lines=11> */
.L_x_10443:
[----:B------:R-:W-:Y:S05]  /*2950*/  BSYNC B1 ;  /* 0x0000000000017941 */ /* 0x000fea0003800000 */
.L_x_10442:
        /* <DEDUP_REMOVED lines=11> */
.L_x_10445:
[----:B------:R-:W-:Y:S05]  /*2a10*/  BSYNC B1 ;  /* 0x0000000000017941 */ /* 0x000fea0003800000 */
.L_x_10444:
        /* <DEDUP_REMOVED lines=11> */
.L_x_10447:
[----:B------:R-:W-:Y:S05]  /*2ad0*/  BSYNC B1 ;  /* 0x0000000000017941 */ /* 0x000fea0003800000 */
.L_x_10446:
        /* <DEDUP_REMOVED lines=16> */
.L_x_10449:
[----:B------:R-:W-:Y:S05]  /*2be0*/  BSYNC B1 ;  /* 0x0000000000017941 */ /* 0x000fea0003800000 */
.L_x_10448:
        /* <DEDUP_REMOVED lines=30> */
[----:B-1----:R-:W-:-:S07]  /*2dd0*/  @P4 FFMA.FTZ R63, R167, R188, R63 ;  /* 0x000000bca73f4223 */ /* 0x002fce000001003f */
.L_x_10441:
[----:B------:R-:W-:Y:S05]  /*2de0*/  BSYNC B0 ;  /* 0x0000000000007941 */ /* 0x000fea0003800000 */
.L_x_10440:
[----:B------:R-:W-:Y:S04]  /*2df0*/  BSSY B0, `(.L_x_10450) ;  /* 0x000005b000007945 */ /* 0x000fe80003800000 */
        /* <DEDUP_REMOVED lines=17> */
.L_x_10453:
[----:B------:R-:W-:Y:S05]  /*2f10*/  BSYNC B1 ;  /* 0x0000000000017941 */ /* 0x000fea0003800000 */
.L_x_10452:
        /* <DEDUP_REMOVED lines=11> */
.L_x_10455:
[----:B------:R-:W-:Y:S05]  /*2fd0*/  BSYNC B1 ;  /* 0x0000000000017941 */ /* 0x000fea0003800000 */
.L_x_10454:
        /* <DEDUP_REMOVED lines=11> */
.L_x_10457:
[----:B------:R-:W-:Y:S05]  /*3090*/  BSYNC B1 ;  /* 0x0000000000017941 */ /* 0x000fea0003800000 */
.L_x_10456:
        /* <DEDUP_REMOVED lines=16> */
.L_x_10459:
[----:B------:R-:W-:Y:S05]  /*31a0*/  BSYNC B1 ;  /* 0x0000000000017941 */ /* 0x000fea0003800000 */
.L_x_10458:
        /* <DEDUP_REMOVED lines=30> */
[----:B-1----:R-:W-:-:S07]  /*3390*/  @P4 FFMA.FTZ R59, R167, R188, R59 ;  /* 0x000000bca73b4223 */ /* 0x002fce000001003b */
.L_x_10451:
[----:B------:R-:W-:Y:S05]  /*33a0*/  BSYNC B0 ;  /* 0x0000000000007941 */ /* 0x000fea0003800000 */
.L_x_10450:
        /* <DEDUP_REMOVED lines=18> */
.L_x_10463:
[----:B------:R-:W-:Y:S05]  /*34d0*/  BSYNC B1 ;  /* 0x0000000000017941 */ /* 0x000fea0003800000 */
.L_x_10462:
        /* <DEDUP_REMOVED lines=11> */
.L_x_10465:
[----:B------:R-:W-:Y:S05]  /*3590*/  BSYNC B1 ;  /* 0x0000000000017941 */ /* 0x000fea0003800000 */
.L_x_10464:
        /* <DEDUP_REMOVED lines=11> */
.L_x_10467:
[----:B------:R-:W-:Y:S05]  /*3650*/  BSYNC B1 ;  /* 0x0000000000017941 */ /* 0x000fea0003800000 */
.L_x_10466:
        /* <DEDUP_REMOVED lines=16> */
.L_x_10469:
[----:B------:R-:W-:Y:S05]  /*3760*/  BSYNC B1 ;  /* 0x0000000000017941 */ /* 0x000fea0003800000 */
.L_x_10468:
        /* <DEDUP_REMOVED lines=31> */
.L_x_10461:
[----:B------:R-:W-:Y:S05]  /*3960*/  BSYNC B0 ;  /* 0x0000000000007941 */ /* 0x000fea0003800000 */
.L_x_10460:
        /* <DEDUP_REMOVED lines=18> */
.L_x_10473:
[----:B------:R-:W-:Y:S05]  /*3a90*/  BSYNC B1 ;  /* 0x0000000000017941 */ /* 0x000fea0003800000 */
.L_x_10472:
        /* <DEDUP_REMOVED lines=11> */
.L_x_10475:
[----:B------:R-:W-:Y:S05]  /*3b50*/  BSYNC B1 ;  /* 0x0000000000017941 */ /* 0x000fea0003800000 */
.L_x_10474:
        /* <DEDUP_REMOVED lines=11> */
.L_x_10477:
[----:B------:R-:W-:Y:S05]  /*3c10*/  BSYNC B1 ;  /* 0x0000000000017941 */ /* 0x000fea0003800000 */
.L_x_10476:
        /* <DEDUP_REMOVED lines=16> */
.L_x_10479:
[----:B------:R-:W-:Y:S05]  /*3d20*/  BSYNC B1 ;  /* 0x0000000000017941 */ /* 0x000fea0003800000 */
.L_x_10478:
        /* <DEDUP_REMOVED lines=31> */
.L_x_10471:
[----:B------:R-:W-:Y:S05]  /*3f20*/  BSYNC B0 ;  /* 0x0000000000007941 */ /* 0x000fea0003800000 */
.L_x_10470:
        /* <DEDUP_REMOVED lines=19> */
.L_x_10483:
[----:B------:R-:W-:Y:S05]  /*4060*/  BSYNC B1 ;  /* 0x0000000000017941 */ /* 0x000fea0003800000 */
.L_x_10482:
        /* <DEDUP_REMOVED lines=11> */
.L_x_10485:
[----:B------:R-:W-:Y:S05]  /*4120*/  BSYNC B1 ;  /* 0x0000000000017941 */ /* 0x000fea0003800000 */
.L_x_10484:
        /* <DEDUP_REMOVED lines=11> */
.L_x_10487:
[----:B------:R-:W-:Y:S05]  /*41e0*/  BSYNC B1 ;  /* 0x0000000000017941 */ /* 0x000fea0003800000 */
.L_x_10486:
        /* <DEDUP_REMOVED lines=16> */
.L_x_10489:
[----:B------:R-:W-:Y:S05]  /*42f0*/  BSYNC B1 ;  /* 0x0000000000017941 */ /* 0x000fea0003800000 */
.L_x_10488:
        /* <DEDUP_REMOVED lines=29> */
.L_x_10481:
[----:B------:R-:W-:Y:S05]  /*44d0*/  BSYNC B0 ;  /* 0x0000000000007941 */ /* 0x000fea0003800000 */
.L_x_10480:
[----:B------:R-:W-:Y:S02]  /*44e0*/  LOP3.LUT P3, RZ, R4, 0x4, RZ, 0xc0, !PT ;  /* 0x0000000404ff7812 */ /* 0x000fe4000786c0ff */
[----:B------:R-:W-:Y:S02]  /*44f0*/  IADD3 R5, R5, UR10, RZ ;  /* 0x0000000a05057c10 */ /* 0x000fe4000fffe0ff */
[----:B------:R-:W-:Y:S02]  /*4500*/  SEL R184, RZ, 0x1, P3 ;  /* 0x00000001ffb87807 */ /* 0x000fe40001800000 */
[----:B------:R-:W-:-:S13]  /*4510*/  ISETP.GE.AND P3, PT, R5, UR11, PT ;  /* 0x0000000b05007c0c */ /* 0x000fda000bf66270 */
[----:B------:R-:W-:Y:S05]  /*4520*/  @!P3 BRA `(.L_x_10490) ;  /* 0xffffffc0008cb947 */ /* 0x000fea000383ffff */
.L_x_10398:
[----:B------:R-:W1:Y:S01]  /*4530*/  S2R R0, SR_TID.X ;  /* 0x0000000000007919 */ /* 0x000e620000002100 */
[----:B------:R-:W1:Y:S01]  /*4540*/  S2UR UR6, SR_CTAID.X ;  /* 0x00000000000679c3 */ /* 0x000e620000002500 */
[----:B------:R-:W-:Y:S01]  /*4550*/  LOP3.LUT P3, RZ, R4, 0x2, RZ, 0xc0, !PT ;  /* 0x0000000204ff7812 */ /* 0x000fe2000786c0ff */
[----:B------:R-:W-:Y:S01]  /*4560*/  BSSY B0, `(.L_x_10491) ;  /* 0x000000f000007945 */ /* 0x000fe20003800000 */
[----:B-1----:R-:W-:-:S05]  /*4570*/  LEA.HI R3, R0, UR6, RZ, 0x18 ;  /* 0x0000000600037c11 */ /* 0x002fca000f8fc0ff */
[----:B------:R-:W-:-:S05]  /*4580*/  IMAD R8, R3, R8, RZ ;  /* 0x0000000803087224 */ /* 0x000fca00078e02ff */
[----:B------:R-:W-:Y:S01]  /*4590*/  LEA.HI R11, R8, R7, RZ, 0x1e ;  /* 0x00000007080b7211 */ /* 0x000fe200078ff0ff */
[----:B------:R-:W-:Y:S06]  /*45a0*/  @!P3 BRA `(.L_x_10492) ;  /* 0x000000000028b947 */ /* 0x000fec0003800000 */
[----:B------:R-:W1:Y:S08]  /*45b0*/  LDC.64 R2, c[0x0][0x2d0] ;  /* 0x0000b400ff027b82 */ /* 0x000e700000000a00 */
[----:B0-----:R-:W0:Y:S08]  /*45c0*/  LDC.64 R6, c[0x0][0x2d8] ;  /* 0x0000b600ff067b82 */ /* 0x001e300000000a00 */
[----:B------:R-:W2:Y:S01]  /*45d0*/  LDC.64 R8, c[0x0][0x2f0] ;  /* 0x0000bc00ff087b82 */ /* 0x000ea20000000a00 */
[----:B-1----:R-:W-:-:S05]  /*45e0*/  IMAD.WIDE.U32 R2, R11, 0x10, R2 ;  /* 0x000000100b027825 */ /* 0x002fca00078e0002 */
[----:B------:R1:W-:Y:S01]  /*45f0*/  STG.E.128 desc[UR4][R2.64], R88 ;  /* 0x0000005802007986 */ /* 0x0003e2000c101d04 */
[----:B0-----:R-:W-:-:S05]  /*4600*/  IMAD.WIDE.U32 R6, R11, 0x10, R6 ;  /* 0x000000100b067825 */ /* 0x001fca00078e0006 */
[----:B------:R1:W-:Y:S01]  /*4610*/  STG.E.128 desc[UR4][R6.64], R112 ;  /* 0x0000007006007986 */ /* 0x0003e2000c101d04 */
[C---:B--2---:R-:W-:Y:S01]  /*4620*/  IMAD.WIDE.U32 R8, R11.reuse, 0x10, R8 ;  /* 0x000000100b087825 */ /* 0x044fe200078e0008 */
[----:B------:R-:W-:-:S04]  /*4630*/  IADD3 R11, R11, 0x100, RZ ;  /* 0x000001000b0b7810 */ /* 0x000fc80007ffe0ff */
[----:B------:R1:W-:Y:S03]  /*4640*/  STG.E.128 desc[UR4][R8.64], R64 ;  /* 0x0000004008007986 */ /* 0x0003e6000c101d04 */
.L_x_10492:
[----:B------:R-:W-:Y:S05]  /*4650*/  BSYNC B0 ;  /* 0x0000000000007941 */ /* 0x000fea0003800000 */
.L_x_10491:
[----:B------:R-:W-:Y:S01]  /*4660*/  LOP3.LUT P3, RZ, R4, 0x1, RZ, 0xc0, !PT ;  /* 0x0000000104ff7812 */ /* 0x000fe2000786c0ff */
[----:B------:R-:W-:-:S12]  /*4670*/  BSSY B0, `(.L_x_10493) ;  /* 0x000000c000007945 */ /* 0x000fd80003800000 */
[----:B------:R-:W-:Y:S05]  /*4680*/  @!P3 BRA `(.L_x_10494) ;  /* 0x000000000028b947 */ /* 0x000fea0003800000 */
[----:B-1----:R-:W1:Y:S08]  /*4690*/  LDC.64 R2, c[0x0][0x2d0] ;  /* 0x0000b400ff027b82 */ /* 0x002e700000000a00 */
        /* <DEDUP_REMOVED lines=9> */
.L_x_10494:
[----:B------:R-:W-:Y:S05]  /*4730*/  BSYNC B0 ;  /* 0x0000000000007941 */ /* 0x000fea0003800000 */
.L_x_10493:
[----:B------:R-:W-:Y:S04]  /*4740*/  BSSY B0, `(.L_x_10495) ;  /* 0x000000c000007945 */ /* 0x000fe80003800000 */
[----:B------:R-:W-:Y:S05]  /*4750*/  @!P0 BRA `(.L_x_10496) ;  /* 0x0000000000288947 */ /* 0x000fea0003800000 */
[----:B-1--4-:R-:W1:Y:S08]  /*4760*/  LDC.64 R2, c[0x0][0x2d0] ;  /* 0x0000b400ff027b82 */ /* 0x012e700000000a00 */
        /* <DEDUP_REMOVED lines=9> */
.L_x_10496:
[----:B------:R-:W-:Y:S05]  /*4800*/  BSYNC B0 ;  /* 0x0000000000007941 */ /* 0x000fea0003800000 */
.L_x_10495:
        /* <DEDUP_REMOVED lines=12> */
.L_x_10498:
[----:B------:R-:W-:Y:S05]  /*48d0*/  BSYNC B0 ;  /* 0x0000000000007941 */ /* 0x000fea0003800000 */
.L_x_10497:
        /* <DEDUP_REMOVED lines=12> */
.L_x_10500:
[----:B------:R-:W-:Y:S05]  /*49a0*/  BSYNC B0 ;  /* 0x0000000000007941 */ /* 0x000fea0003800000 */
.L_x_10499:
[----:B------:R-:W-:-:S13]  /*49b0*/  LOP3.LUT P0, RZ, R4, 0x8, RZ, 0xc0, !PT ;  /* 0x0000000804ff7812 */ /* 0x000fda000780c0ff */
[----:B------:R-:W-:Y:S05]  /*49c0*/  @!P0 EXIT ;  /* 0x000000000000894d */ /* 0x000fea0003800000 */
[----:B-1--4-:R-:W1:Y:S08]  /*49d0*/  LDC.64 R2, c[0x0][0x2d0] ;  /* 0x0000b400ff027b82 */ /* 0x012e700000000a00 */
[----:B------:R-:W2:Y:S08]  /*49e0*/  LDC.64 R4, c[0x0][0x2d8] ;  /* 0x0000b600ff047b82 */ /* 0x000eb00000000a00 */
[----:B0-----:R-:W0:Y:S01]  /*49f0*/  LDC.64 R6, c[0x0][0x2f0] ;  /* 0x0000bc00ff067b82 */ /* 0x001e220000000a00 */
[----:B-1----:R-:W-:-:S05]  /*4a00*/  IMAD.WIDE.U32 R2, R11, 0x10, R2 ;  /* 0x000000100b027825 */ /* 0x002fca00078e0002 */
[----:B------:R-:W-:Y:S01]  /*4a10*/  STG.E.128 desc[UR4][R2.64], R68 ;  /* 0x0000004402007986 */ /* 0x000fe2000c101d04 */
[----:B--2---:R-:W-:-:S05]  /*4a20*/  IMAD.WIDE.U32 R4, R11, 0x10, R4 ;  /* 0x000000100b047825 */ /* 0x004fca00078e0004 */
[----:B------:R-:W-:Y:S01]  /*4a30*/  STG.E.128 desc[UR4][R4.64], R92 ;  /* 0x0000005c04007986 */ /* 0x000fe2000c101d04 */
[----:B0-----:R-:W-:-:S05]  /*4a40*/  IMAD.WIDE.U32 R6, R11, 0x10, R6 ;  /* 0x000000100b067825 */ /* 0x001fca00078e0006 */
[----:B------:R-:W-:Y:S01]  /*4a50*/  STG.E.128 desc[UR4][R6.64], R44 ;  /* 0x0000002c06007986 */ /* 0x000fe2000c101d04 */
[----:B------:R-:W-:Y:S05]  /*4a60*/  EXIT ;  /* 0x000000000000794d */ /* 0x000fea0003800000 */
.L_x_10427:
[----:B------:R-:W-:Y:S01]  /*4a70*/  HFMA2.MMA R190, -RZ, RZ, 0, 1.847743988037109375e-06 ;  /* 0x0000001fffbe7435 */ /* 0x000fe200000001ff */
[----:B------:R-:W-:Y:S02]  /*4a80*/  MOV R189, 0x10 ;  /* 0x0000001000bd7802 */ /* 0x000fe40000000f00 */
[----:B-----5:R-:W-:-:S08]  /*4a90*/  MOV R186, 0xffffffff ;  /* 0xffffffff00ba7802 */ /* 0x020fd00000000f00 */
[----:B01----:R-:W-:Y:S05]  /*4aa0*/  WARPSYNC.COLLECTIVE R186, `(.L_x_10501) ;  /* 0x00000000ba087348 */ /* 0x003fea0003c00000 */
[----:B-1----:R1:W2:Y:S02]  /*4ab0*/  SHFL.DOWN P5, R223, R187, R189, R190 ;  /* 0x080000bdbbdf7389 */ /* 0x0022a400000a00be */
[----:B012---:R-:W-:Y:S01]  /*4ac0*/  ENDCOLLECTIVE ;  /* 0x000000000000791b */ /* 0x007fe20003800000 */
.L_x_10501:
[----:B------:R-:W-:-:S05]  /*4ad0*/  MOV R178, R223 ;  /* 0x000000df00b27202 */ /* 0x000fca0000000f00 */
[----:B------:R-:W-:Y:S01]  /*4ae0*/  FADD.FTZ R178, R178, R187 ;  /* 0x000000bbb2b27221 */ /* 0x000fe20000010000 */
[----:B------:R-:W-:-:S07]  /*4af0*/  MOV R187, R188 ;  /* 0x000000bc00bb7202 */ /* 0x000fce0000000f00 */
[----:B------:R-:W-:Y:S05]  /*4b00*/  WARPSYNC.COLLECTIVE R186, `(.L_x_10502) ;  /* 0x00000000ba087348 */ /* 0x000fea0003c00000 */
[----:B------:R0:W1:Y:S02]  /*4b10*/  SHFL.DOWN P5, R223, R187, R189, R190 ;  /* 0x080000bdbbdf7389 */ /* 0x00006400000a00be */
[----:B01----:R-:W-:Y:S01]  /*4b20*/  ENDCOLLECTIVE ;  /* 0x000000000000791b */ /* 0x003fe20003800000 */
.L_x_10502:
[----:B------:R-:W-:Y:S01]  /*4b30*/  HFMA2.MMA R189, -RZ, RZ, 0, 4.76837158203125e-07 ;  /* 0x00000008ffbd7435 */ /* 0x000fe200000001ff */
[----:B------:R-:W-:Y:S02]  /*4b40*/  MOV R187, R178 ;  /* 0x000000b200bb7202 */ /* 0x000fe40000000f00 */
[----:B------:R-:W-:-:S08]  /*4b50*/  MOV R179, R223 ;  /* 0x000000df00b37202 */ /* 0x000fd00000000f00 */
[----:B------:R-:W-:Y:S05]  /*4b60*/  WARPSYNC.COLLECTIVE R186, `(.L_x_10503) ;  /* 0x00000000ba087348 */ /* 0x000fea0003c00000 */
[----:B------:R0:W1:Y:S02]  /*4b70*/  SHFL.DOWN P5, R223, R187, R189, R190 ;  /* 0x080000bdbbdf7389 */ /* 0x00006400000a00be */
[----:B01----:R-:W-:Y:S01]  /*4b80*/  ENDCOLLECTIVE ;  /* 0x000000000000791b */ /* 0x003fe20003800000 */
.L_x_10503:
[----:B------:R-:W-:-:S05]  /*4b90*/  FADD.FTZ R179, R179, R188 ;  /* 0x000000bcb3b37221 */ /* 0x000fca0000010000 */
[----:B------:R-:W-:Y:S02]  /*4ba0*/  MOV R187, R179 ;  /* 0x000000b300bb7202 */ /* 0x000fe40000000f00 */
[----:B------:R-:W-:-:S07]  /*4bb0*/  MOV R181, R223 ;  /* 0x000000df00b57202 */ /* 0x000fce0000000f00 */
[----:B------:R-:W-:Y:S05]  /*4bc0*/  WARPSYNC.COLLECTIVE R186, `(.L_x_10504) ;  /* 0x00000000ba087348 */ /* 0x000fea0003c00000 */
[----:B------:R0:W1:Y:S02]  /*4bd0*/  SHFL.DOWN P5, R223, R187, R189, R190 ;  /* 0x080000bdbbdf7389 */ /* 0x00006400000a00be */
[----:B01----:R-:W-:Y:S01]  /*4be0*/  ENDCOLLECTIVE ;  /* 0x000000000000791b */ /* 0x003fe20003800000 */
.L_x_10504:
[----:B------:R-:W-:Y:S01]  /*4bf0*/  FADD.FTZ R181, R178, R181 ;  /* 0x000000b5b2b57221 */ /* 0x000fe20000010000 */
[----:B------:R-:W-:-:S04]  /*4c00*/  HFMA2.MMA R189, -RZ, RZ, 0, 2.384185791015625e-07 ;  /* 0x00000004ffbd7435 */ /* 0x000fc800000001ff */
[----:B------:R-:W-:Y:S02]  /*4c10*/  MOV R187, R181 ;  /* 0x000000b500bb7202 */ /* 0x000fe40000000f00 */
[----:B------:R-:W-:-:S07]  /*4c20*/  MOV R180, R223 ;  /* 0x000000df00b47202 */ /* 0x000fce0000000f00 */
[----:B------:R-:W-:Y:S05]  /*4c30*/  WARPSYNC.COLLECTIVE R186, `(.L_x_10505) ;  /* 0x00000000ba087348 */ /* 0x000fea0003c00000 */
[----:B------:R0:W1:Y:S02]  /*4c40*/  SHFL.DOWN P5, R223, R187, R189, R190 ;  /* 0x080000bdbbdf7389 */ /* 0x00006400000a00be */
[----:B01----:R-:W-:Y:S01]  /*4c50*/  ENDCOLLECTIVE ;  /* 0x000000000000791b */ /* 0x003fe20003800000 */
.L_x_10505:
[----:B------:R-:W-:-:S05]  /*4c60*/  FADD.FTZ R180, R179, R180 ;  /* 0x000000b4b3b47221 */ /* 0x000fca0000010000 */
[----:B------:R-:W-:Y:S02]  /*4c70*/  MOV R187, R180 ;  /* 0x000000b400bb7202 */ /* 0x000fe40000000f00 */
[----:B------:R-:W-:-:S07]  /*4c80*/  MOV R182, R223 ;  /* 0x000000df00b67202 */ /* 0x000fce0000000f00 */
[----:B------:R-:W-:Y:S05]  /*4c90*/  WARPSYNC.COLLECTIVE R186, `(.L_x_10506) ;  /* 0x00000000ba087348 */ /* 0x000fea0003c00000 */
[----:B------:R0:W1:Y:S02]  /*4ca0*/  SHFL.DOWN P5, R223, R187, R189, R190 ;  /* 0x080000bdbbdf7389 */ /* 0x00006400000a00be */
[----:B01----:R-:W-:Y:S01]  /*4cb0*/  ENDCOLLECTIVE ;  /* 0x000000000000791b */ /* 0x003fe20003800000 */
.L_x_10506:
[----:B------:R-:W-:Y:S01]  /*4cc0*/  FADD.FTZ R182, R181, R182 ;  /* 0x000000b6b5b67221 */ /* 0x000fe20000010000 */
[----:B------:R-:W-:-:S04]  /*4cd0*/  HFMA2.MMA R189, -RZ, RZ, 0, 1.1920928955078125e-07 ;  /* 0x00000002ffbd7435 */ /* 0x000fc800000001ff */
[----:B------:R-:W-:Y:S02]  /*4ce0*/  MOV R187, R182 ;  /* 0x000000b600bb7202 */ /* 0x000fe40000000f00 */
[----:B------:R-:W-:-:S07]  /*4cf0*/  MOV R183, R223 ;  /* 0x000000df00b77202 */ /* 0x000fce0000000f00 */
[----:B------:R-:W-:Y:S05]  /*4d00*/  WARPSYNC.COLLECTIVE R186, `(.L_x_10507) ;  /* 0x00000000ba087348 */ /* 0x000fea0003c00000 */
[----:B------:R0:W1:Y:S02]  /*4d10*/  SHFL.DOWN P5, R223, R187, R189, R190 ;  /* 0x080000bdbbdf7389 */ /* 0x00006400000a00be */
[----:B01----:R-:W-:Y:S01]  /*4d20*/  ENDCOLLECTIVE ;  /* 0x000000000000791b */ /* 0x003fe20003800000 */
.L_x_10507:
[----:B------:R-:W-:-:S05]  /*4d30*/  FADD.FTZ R183, R180, R183 ;  /* 0x000000b7b4b77221 */ /* 0x000fca0000010000 */
[----:B------:R-:W-:Y:S02]  /*4d40*/  MOV R187, R183 ;  /* 0x000000b700bb7202 */ /* 0x000fe40000000f00 */
[----:B------:R-:W-:-:S07]  /*4d50*/  MOV R185, R223 ;  /* 0x000000df00b97202 */ /* 0x000fce0000000f00 */
[----:B------:R-:W-:Y:S05]  /*4d60*/  WARPSYNC.COLLECTIVE R186, `(.L_x_10508) ;  /* 0x00000000ba087348 */ /* 0x000fea0003c00000 */
[----:B------:R0:W1:Y:S02]  /*4d70*/  SHFL.DOWN P5, R223, R187, R189, R190 ;  /* 0x080000bdbbdf7389 */ /* 0x00006400000a00be */
[----:B01----:R-:W-:Y:S01]  /*4d80*/  ENDCOLLECTIVE ;  /* 0x000000000000791b */ /* 0x003fe20003800000 */
.L_x_10508:
[----:B------:R-:W-:Y:S01]  /*4d90*/  FADD.FTZ R185, R182, R185 ;  /* 0x000000b9b6b97221 */ /* 0x000fe20000010000 */
[----:B------:R-:W-:-:S04]  /*4da0*/  HFMA2.MMA R189, -RZ, RZ, 0, 5.9604644775390625e-08 ;  /* 0x00000001ffbd7435 */ /* 0x000fc800000001ff */
[----:B------:R-:W-:Y:S02]  /*4db0*/  MOV R187, R185 ;  /* 0x000000b900bb7202 */ /* 0x000fe40000000f00 */
[----:B------:R-:W-:-:S07]  /*4dc0*/  MOV R184, R223 ;  /* 0x000000df00b87202 */ /* 0x000fce0000000f00 */
[----:B------:R-:W-:Y:S05]  /*4dd0*/  WARPSYNC.COLLECTIVE R186, `(.L_x_10509) ;  /* 0x00000000ba087348 */ /* 0x000fea0003c00000 */
[----:B------:R0:W1:Y:S02]  /*4de0*/  SHFL.DOWN P5, R223, R187, R189, R190 ;  /* 0x080000bdbbdf7389 */ /* 0x00006400000a00be */
[----:B01----:R-:W-:Y:S01]  /*4df0*/  ENDCOLLECTIVE ;  /* 0x000000000000791b */ /* 0x003fe20003800000 */
.L_x_10509:
[----:B------:R-:W-:-:S05]  /*4e00*/  FADD.FTZ R184, R183, R184 ;  /* 0x000000b8b7b87221 */ /* 0x000fca0000010000 */
[----:B------:R-:W-:Y:S02]  /*4e10*/  MOV R187, R184 ;  /* 0x000000b800bb7202 */ /* 0x000fe40000000f00 */
[----:B------:R-:W-:-:S07]  /*4e20*/  MOV R222, R223 ;  /* 0x000000df00de7202 */ /* 0x000fce0000000f00 */
[----:B------:R-:W-:Y:S05]  /*4e30*/  WARPSYNC.COLLECTIVE R186, `(.L_x_10510) ;  /* 0x00000000ba087348 */ /* 0x000fea0003c00000 */
[----:B------:R0:W1:Y:S02]  /*4e40*/  SHFL.DOWN P5, R223, R187, R189, R190 ;  /* 0x080000bdbbdf7389 */ /* 0x00006400000a00be */
[----:B01----:R-:W-:Y:S01]  /*4e50*/  ENDCOLLECTIVE ;  /* 0x000000000000791b */ /* 0x003fe20003800000 */
.L_x_10510:
[----:B------:R-:W-:Y:S05]  /*4e60*/  BRA `(.L_x_10511) ;  /* 0xffffffd000307947 */ /* 0x000fea000383ffff */
.L_x_10512:
        /* <DEDUP_REMOVED lines=9> */
.L_x_11445:


//--------------------- .text._ZN10layer_norm13ln_bwd_kernelINS_13Kernel_traitsIfffffjLj6144ELj1ELj1ELj8ELj16ENS_18Kernel_traits_baseILj6144EfffffjLj256EEEEELb0ELb1ELb1ELb1EEEvNS_9BwdParamsE --------------------------
	.section	.text._ZN10layer_norm13ln_bwd_kernelINS_13Kernel_traitsIfffffjLj6144ELj1ELj1ELj8ELj16ENS_18Kernel_traits_baseILj6144EfffffjLj256EEEEELb0ELb1ELb1ELb1EEEvNS_9BwdParamsE,"ax",@progbits
	.align	128
        .global         _ZN10layer_norm13ln_bwd_kernelINS_13Kernel_traitsIfffffjLj6144ELj1ELj1ELj8ELj16ENS_18Kernel_traits_baseILj6144EfffffjLj256EEEEELb0ELb1ELb1ELb1EEEvNS_9BwdParamsE
        .type           _ZN10layer_norm13ln_bwd_kernelINS_13Kernel_traitsIfffffjLj6144ELj1ELj1ELj8ELj16ENS_18Kernel_traits_baseILj6144EfffffjLj256EEEEELb0ELb1ELb1ELb1EEEvNS_9BwdParamsE,@function
        .size           _ZN10layer_norm13ln_bwd_kernelINS_13Kernel_traitsIfffffjLj6144ELj1ELj1ELj8ELj16ENS_18Kernel_traits_baseILj6144EfffffjLj256EEEEELb0ELb1ELb1ELb1EEEvNS_9BwdParamsE,(.L_x_11446 - _ZN10layer_norm13ln_bwd_kernelINS_13Kernel_traitsIfffffjLj6144ELj1ELj1ELj8ELj16ENS_18Kernel_traits_baseILj6144EfffffjLj256EEEEELb0ELb1ELb1ELb1EEEvNS_9BwdParamsE)
        .other          _ZN10layer_norm13ln_bwd_kernelINS_13Kernel_traitsIfffffjLj6144ELj1ELj1ELj8ELj16ENS_18Kernel_traits_baseILj6144EfffffjLj256EEEEELb0ELb1ELb1ELb1EEEvNS_9BwdParamsE,@"STO_CUDA_ENTRY STV_DEFAULT"
_ZN10layer_norm13ln_bwd_kernelINS_13Kernel_traitsIfffffjLj6144ELj1ELj1ELj8ELj16ENS_18Kernel_traits_baseILj6144EfffffjLj256EEEEELb0ELb1ELb1ELb1EEEvNS_9BwdParamsE:
.text._ZN10layer_norm13ln_bwd_kernelINS_13Kernel_traitsIfffffjLj6144ELj1ELj1ELj8ELj16ENS_18Kernel_traits_baseILj6144EfffffjLj256EEEEELb0ELb1ELb1ELb1EEEvNS_9BwdParamsE:
        /* <DEDUP_REMOVED lines=49> */
.L_x_10513:
        /* <DEDUP_REMOVED lines=58> */
.L_x_10567:
        /* <DEDUP_REMOVED lines=44> */
.L_x_10516:
        /* <DEDUP_REMOVED lines=10> */
[----:B-1----:R-:W-:Y:S01]  /*0a10*/  IMAD.WIDE.U32 R216, R7, 0x10, R4 ;  /* 0x0000001007d87825 */ /* 0x002fe200078e0004 */
[----:B------:R-:W-:-:S03]  /*0a20*/  IADD3 R181, R13, 0x100, RZ ;  /* 0x000001000db57810 */ /* 0x000fc60007ffe0ff */
[----:B------:R-:W-:Y:S02]  /*0a30*/  IMAD.WIDE.U32 R176, R226, 0x10, R4 ;  /* 0x00000010e2b07825 */ /* 0x000fe400078e0004 */
[----:B------:R-:W4:Y:S02]  /*0a40*/  LDG.E.128 R216, desc[UR4][R216.64] ;  /* 0x00000004d8d87981 */ /* 0x000f24000c1e1d00 */
[----:B--2---:R-:W-:Y:S02]  /*0a50*/  IMAD.WIDE.U32 R172, R13, 0x10, R2 ;  /* 0x000000100dac7825 */ /* 0x004fe400078e0002 */
[----:B------:R-:W2:Y:S02]  /*0a60*/  LDG.E.128 R176, desc[UR4][R176.64] ;  /* 0x00000004b0b07981 */ /* 0x000ea4000c1e1d00 */
[----:B------:R-:W-:Y:S02]  /*0a70*/  IMAD.WIDE.U32 R192, R12, 0x10, R4 ;  /* 0x000000100cc07825 */ /* 0x000fe400078e0004 */
[----:B------:R-:W2:Y:S02]  /*0a80*/  LDG.E.128 R172, desc[UR4][R172.64] ;  /* 0x00000004acac7981 */ /* 0x000ea4000c1e1d00 */
[----:B------:R-:W-:-:S02]  /*0a90*/  IMAD.WIDE.U32 R180, R181, 0x10, R2 ;  /* 0x00000010b5b47825 */ /* 0x000fc400078e0002 */
[----:B------:R-:W2:Y:S04]  /*0aa0*/  LDG.E.128 R192, desc[UR4][R192.64] ;  /* 0x00000004c0c07981 */ /* 0x000ea8000c1e1d00 */
[----:B------:R-:W2:Y:S01]  /*0ab0*/  LDG.E.128 R180, desc[UR4][R180.64] ;  /* 0x00000004b4b47981 */ /* 0x000ea2000c1e1d00 */
[----:B------:R-:W-:Y:S01]  /*0ac0*/  IADD3 R189, R13, 0x200, RZ ;  /* 0x000002000dbd7810 */ /* 0x000fe20007ffe0ff */
[----:B------:R-:W-:-:S04]  /*0ad0*/  IMAD.WIDE.U32 R184, R221, 0x10, R4 ;  /* 0x00000010ddb87825 */ /* 0x000fc800078e0004 */
[----:B------:R-:W-:Y:S02]  /*0ae0*/  IMAD.WIDE.U32 R188, R189, 0x10, R2 ;  /* 0x00000010bdbc7825 */ /* 0x000fe400078e0002 */
[----:B------:R-:W2:Y:S04]  /*0af0*/  LDG.E.128 R184, desc[UR4][R184.64] ;  /* 0x00000004b8b87981 */ /* 0x000ea8000c1e1d00 */
[----:B------:R-:W2:Y:S01]  /*0b00*/  LDG.E.128 R188, desc[UR4][R188.64] ;  /* 0x00000004bcbc7981 */ /* 0x000ea2000c1e1d00 */
[----:B------:R-:W-:-:S05]  /*0b10*/  IADD3 R197, R13, 0x300, RZ ;  /* 0x000003000dc57810 */ /* 0x000fca0007ffe0ff */
[----:B------:R-:W-:Y:S01]  /*0b20*/  IMAD.WIDE.U32 R196, R197, 0x10, R2 ;  /* 0x00000010c5c47825 */ /* 0x000fe200078e0002 */
[----:B0-----:R-:W-:-:S05]  /*0b30*/  IADD3 R15, R7, 0x400, RZ ;  /* 0x00000400070f7810 */ /* 0x001fca0007ffe0ff */
[----:B------:R-:W2:Y:S01]  /*0b40*/  LDG.E.128 R196, desc[UR4][R196.64] ;  /* 0x00000004c4c47981 */ /* 0x000ea2000c1e1d00 */
[----:B------:R-:W-:Y:S01]  /*0b50*/  IMAD.WIDE.U32 R200, R15, 0x10, R4 ;  /* 0x000000100fc87825 */ /* 0x000fe200078e0004 */
[----:B------:R-:W-:Y:S02]  /*0b60*/  IADD3 R205, R13, 0x400, RZ ;  /* 0x000004000dcd7810 */ /* 0x000fe40007ffe0ff */
[----:B------:R-:W-:-:S03]  /*0b70*/  IADD3 R223, R7, 0x500, RZ ;  /* 0x0000050007df7810 */ /* 0x000fc60007ffe0ff */
[----:B------:R-:W2:Y:S01]  /*0b80*/  LDG.E.128 R200, desc[UR4][R200.64] ;  /* 0x00000004c8c87981 */ /* 0x000ea2000c1e1d00 */
[----:B------:R-:W-:-:S04]  /*0b90*/  IMAD.WIDE.U32 R204, R205, 0x10, R2 ;  /* 0x00000010cdcc7825 */ /* 0x000fc800078e0002 */
[----:B------:R-:W-:Y:S02]  /*0ba0*/  IMAD.WIDE.U32 R208, R223, 0x10, R4 ;  /* 0x00000010dfd07825 */ /* 0x000fe400078e0004 */
        /* <DEDUP_REMOVED lines=24> */
[C---:B------:R-:W-:Y:S01]  /*0d30*/  FADD.FTZ R5, -R233.reuse, R218 ;  /* 0x000000dae9057221 */ /* 0x040fe20000010100 */
[C---:B0-----:R-:W-:Y:S01]  /*0d40*/  FMUL.FTZ R14, R8.reuse, R177 ;  /* 0x000000b1080e7220 */ /* 0x041fe20000410000 */
[----:B------:R-:W-:Y:S01]  /*0d50*/  FMUL.FTZ R2, R8, R217 ;  /* 0x000000d908027220 */ /* 0x000fe20000410000 */
[----:B------:R-:W-:Y:S01]  /*0d60*/  FFMA.FTZ R88, R172, R3, R88 ;  /* 0x00000003ac587223 */ /* 0x000fe20000010058 */
[----:B------:R-:W-:Y:S01]  /*0d70*/  FADD.FTZ R112, R112, R172 ;  /* 0x000000ac70707221 */ /* 0x000fe20000010000 */
[----:B------:R-:W-:Y:S01]  /*0d80*/  FMUL.FTZ R172, R84, R172 ;  /* 0x000000ac54ac7220 */ /* 0x000fe20000410000 */
[C---:B------:R-:W-:Y:S01]  /*0d90*/  FADD.FTZ R177, -R233.reuse, R192 ;  /* 0x000000c0e9b17221 */ /* 0x040fe20000010100 */
[C---:B------:R-:W-:Y:S01]  /*0da0*/  FMUL.FTZ R216, R8.reuse, R179 ;  /* 0x000000b308d87220 */ /* 0x040fe20000410000 */
[----:B------:R-:W-:Y:S01]  /*0db0*/  FADD.FTZ R193, -R233, R193 ;  /* 0x000000c1e9c17221 */ /* 0x000fe20000010100 */
[----:B------:R-:W-:Y:S01]  /*0dc0*/  FFMA.FTZ R93, R181, R14, R93 ;  /* 0x0000000eb55d7223 */ /* 0x000fe2000001005d */
[----:B------:R-:W-:Y:S01]  /*0dd0*/  FADD.FTZ R117, R117, R181 ;  /* 0x000000b575757221 */ /* 0x000fe20000010000 */
[----:B------:R-:W-:Y:S01]  /*0de0*/  FMUL.FTZ R217, R81, R181 ;  /* 0x000000b551d97220 */ /* 0x000fe20000410000 */
[----:B------:R-:W-:Y:S01]  /*0df0*/  FADD.FTZ R219, -R233, R219 ;  /* 0x000000dbe9db7221 */ /* 0x000fe20000010100 */
[C---:B------:R-:W-:Y:S01]  /*0e00*/  FMUL.FTZ R5, R8.reuse, R5 ;  /* 0x0000000508057220 */ /* 0x040fe20000410000 */
[----:B------:R-:W-:Y:S01]  /*0e10*/  FFMA.FTZ R89, R173, R2, R89 ;  /* 0x00000002ad597223 */ /* 0x000fe20000010059 */
[----:B------:R-:W-:Y:S01]  /*0e20*/  FADD.FTZ R113, R113, R173 ;  /* 0x000000ad71717221 */ /* 0x000fe20000010000 */
[C---:B------:R-:W-:Y:S01]  /*0e30*/  FADD.FTZ R13, -R233.reuse, R176 ;  /* 0x000000b0e90d7221 */ /* 0x040fe20000010100 */
[C---:B------:R-:W-:Y:S01]  /*0e40*/  FADD.FTZ R179, -R233.reuse, R194 ;  /* 0x000000c2e9b37221 */ /* 0x040fe20000010100 */
[----:B------:R-:W-:Y:S01]  /*0e50*/  FADD.FTZ R181, -R233, R195 ;  /* 0x000000c3e9b57221 */ /* 0x000fe20000010100 */
[----:B------:R-:W-:Y:S01]  /*0e60*/  FMUL.FTZ R173, R85, R173 ;  /* 0x000000ad55ad7220 */ /* 0x000fe20000410000 */
[C---:B------:R-:W-:Y:S01]  /*0e70*/  FMUL.FTZ R195, R8.reuse, R177 ;  /* 0x000000b108c37220 */ /* 0x040fe20000410000 */
[----:B------:R-:W-:Y:S01]  /*0e80*/  FADD.FTZ R176, RZ, R172 ;  /* 0x000000acffb07221 */ /* 0x000fe20000010000 */
[----:B------:R-:W-:Y:S01]  /*0e90*/  FFMA.FTZ R177, R3, R172, RZ ;  /* 0x000000ac03b17223 */ /* 0x000fe200000100ff */
[C---:B------:R-:W-:Y:S01]  /*0ea0*/  FMUL.FTZ R194, R8.reuse, R193 ;  /* 0x000000c108c27220 */ /* 0x040fe20000410000 */
        /* <DEDUP_REMOVED lines=65> */
[----:B------:R-:W-:Y:S01]  /*12c0*/  FFMA.FTZ R103, R199, R192, R103 ;  /* 0x000000c0c7677223 */ /* 0x000fe20000010067 */
[----:B------:R-:W-:Y:S01]  /*12d0*/  FADD.FTZ R127, R127, R199 ;  /* 0x000000c77f7f7221 */ /* 0x000fe20000010000 */
[----:B------:R-:W-:Y:S01]  /*12e0*/  FADD.FTZ R183, -R233, R202 ;  /* 0x000000cae9b77221 */ /* 0x000fe20000010100 */
[----:B------:R-:W-:Y:S01]  /*12f0*/  FMUL.FTZ R199, R75, R199 ;  /* 0x000000c74bc77220 */ /* 0x000fe20000410000 */
[----:B------:R-:W-:Y:S01]  /*1300*/  FADD.FTZ R178, R179, R198 ;  /* 0x000000c6b3b27221 */ /* 0x000fe20000010000 */
[----:B------:R-:W-:Y:S01]  /*1310*/  FADD.FTZ R181, -R233, R200 ;  /* 0x000000c8e9b57221 */ /* 0x000fe20000010100 */
[----:B------:R-:W-:Y:S01]  /*1320*/  FFMA.FTZ R177, R193, R198, R176 ;  /* 0x000000c6c1b17223 */ /* 0x000fe200000100b0 */
[C---:B------:R-:W-:Y:S01]  /*1330*/  FMUL.FTZ R202, R8.reuse, R201 ;  /* 0x000000c908ca7220 */ /* 0x040fe20000410000 */
[----:B------:R-:W-:Y:S01]  /*1340*/  FMUL.FTZ R201, R8, R183 ;  /* 0x000000b708c97220 */ /* 0x000fe20000410000 */
[C---:B------:R-:W-:Y:S01]  /*1350*/  FADD.FTZ R185, -R233.reuse, R203 ;  /* 0x000000cbe9b97221 */ /* 0x040fe20000010100 */
        /* <DEDUP_REMOVED lines=8> */
[----:B------:R-:W-:Y:S01]  /*13e0*/  FADD.FTZ R181, -R233, R208 ;  /* 0x000000d0e9b57221 */ /* 0x000fe20000010100 */
[----:B------:R-:W-:Y:S01]  /*13f0*/  FFMA.FTZ R177, R203, R232, R178 ;  /* 0x000000e8cbb17223 */ /* 0x000fe200000100b2 */
        /* <DEDUP_REMOVED lines=54> */
.L_x_10517:
[----:B------:R-:W-:Y:S05]  /*1760*/  BSYNC B0 ;  /* 0x0000000000007941 */ /* 0x000fea0003800000 */
.L_x_10515:
        /* <DEDUP_REMOVED lines=25> */
.L_x_10578:
        /* <DEDUP_REMOVED lines=18> */
[----:B------:R0:W-:Y:S01]  /*1a20*/  @!P0 STS.64 [R233+0x6000], R204 ;  /* 0x006000cce9008388 */ /* 0x0001e20000000a00 */
[----:B------:R-:W-:Y:S01]  /*1a30*/  BAR.SYNC.DEFER_BLOCKING 0x0 ;  /* 0x0000000000007b1d */ /* 0x000fe20000010000 */
[----:B------:R-:W-:Y:S02]  /*1a40*/  LEA R236, R178, R182, 0x3 ;  /* 0x000000b6b2ec7211 */ /* 0x000fe400078e18ff */
[----:B------:R-:W-:-:S05]  /*1a50*/  ISETP.NE.U32.AND P1, PT, RZ, UR12, PT ;  /* 0x0000000cff007c0c */ /* 0x000fca000bf25070 */
[----:B0-----:R-:W0:Y:S01]  /*1a60*/  @P4 LDC R233, c[0x0][0x29c] ;  /* 0x0000a700ffe94b82 */ /* 0x001e220000000800 */
[----:B------:R1:W5:Y:S01]  /*1a70*/  @P4 LDG.E.128 R160, desc[UR4][R234.64] ;  /* 0x00000004eaa04981 */ /* 0x000362000c1e1d00 */
[----:B------:R-:W-:Y:S01]  /*1a80*/  ISETP.NE.AND.EX P1, PT, RZ, UR13, PT, P1 ;  /* 0x0000000dff007c0c */ /* 0x000fe2000bf25310 */
[----:B------:R-:W-:Y:S01]  /*1a90*/  BSSY B0, `(.L_x_10519) ;  /* 0x000002e000007945 */ /* 0x000fe20003800000 */
[----:B------:R-:W-:Y:S01]  /*1aa0*/  ISETP.NE.AND P2, PT, R9, RZ, PT ;  /* 0x000000ff0900720c */ /* 0x000fe20003f45270 */
[----:B------:R-:W2:Y:S01]  /*1ab0*/  LDS.128 R176, [R236+0x6000] ;  /* 0x00600000ecb07984 */ /* 0x000ea20000000c00 */
[----:B------:R-:W-:Y:S02]  /*1ac0*/  @!P6 ISETP.NE.U32.AND P0, PT, R6, RZ, PT ;  /* 0x000000ff0600e20c */ /* 0x000fe40003f05070 */
[----:B------:R-:W-:Y:S01]  /*1ad0*/  ISETP.NE.U32.AND P3, PT, RZ, UR12, PT ;  /* 0x0000000cff007c0c */ /* 0x000fe2000bf65070 */
[----:B------:R-:W3:Y:S01]  /*1ae0*/  LDS.128 R180, [R236+0x6010] ;  /* 0x00601000ecb47984 */ /* 0x000ee20000000c00 */
[----:B------:R-:W-:-:S03]  /*1af0*/  @!P6 ISETP.NE.AND.EX P0, PT, R4, RZ, PT, P0 ;  /* 0x000000ff0400e20c */ /* 0x000fc60003f05300 */
[----:B------:R-:W4:Y:S04]  /*1b00*/  LDS.128 R184, [R236+0x6020] ;  /* 0x00602000ecb87984 */ /* 0x000f280000000c00 */
[----:B------:R-:W1:Y:S01]  /*1b10*/  LDS.128 R188, [R236+0x6030] ;  /* 0x00603000ecbc7984 */ /* 0x000e620000000c00 */
[----:B--2---:R-:W-:Y:S01]  /*1b20*/  FADD.FTZ R237, RZ, R176 ;  /* 0x000000b0ffed7221 */ /* 0x004fe20000010000 */
[----:B------:R-:W-:-:S03]  /*1b30*/  FADD.FTZ R176, RZ, R177 ;  /* 0x000000b1ffb07221 */ /* 0x000fc60000010000 */
[----:B------:R-:W-:Y:S01]  /*1b40*/  FADD.FTZ R237, R178, R237 ;  /* 0x000000edb2ed7221 */ /* 0x000fe20000010000 */
[----:B------:R-:W-:Y:S02]  /*1b50*/  FADD.FTZ R176, R179, R176 ;  /* 0x000000b0b3b07221 */ /* 0x000fe40000010000 */
[----:B------:R-:W2:Y:S01]  /*1b60*/  @P1 LDC.64 R178, c[0x0][0x308] ;  /* 0x0000c200ffb21b82 */ /* 0x000ea20000000a00 */
[----:B---3--:R-:W-:Y:S01]  /*1b70*/  FADD.FTZ R237, R237, R180 ;  /* 0x000000b4eded7221 */ /* 0x008fe20000010000 */
[----:B------:R-:W-:-:S03]  /*1b80*/  FADD.FTZ R176, R176, R181 ;  /* 0x000000b5b0b07221 */ /* 0x000fc60000010000 */
[----:B------:R-:W-:Y:S01]  /*1b90*/  FADD.FTZ R237, R182, R237 ;  /* 0x000000edb6ed7221 */ /* 0x000fe20000010000 */
[----:B------:R-:W-:Y:S02]  /*1ba0*/  FADD.FTZ R176, R183, R176 ;  /* 0x000000b0b7b07221 */ /* 0x000fe40000010000 */
[----:B------:R-:W3:Y:S01]  /*1bb0*/  @P4 LDC.64 R180, c[0x0][0x220] ;  /* 0x00008800ffb44b82 */ /* 0x000ee20000000a00 */
[----:B----4-:R-:W-:Y:S01]  /*1bc0*/  FADD.FTZ R237, R237, R184 ;  /* 0x000000b8eded7221 */ /* 0x010fe20000010000 */
[----:B------:R-:W-:-:S03]  /*1bd0*/  FADD.FTZ R182, R176, R185 ;  /* 0x000000b9b0b67221 */ /* 0x000fc60000010000 */
[----:B------:R-:W-:Y:S01]  /*1be0*/  FADD.FTZ R237, R186, R237 ;  /* 0x000000edbaed7221 */ /* 0x000fe20000010000 */
[----:B------:R-:W-:Y:S02]  /*1bf0*/  FADD.FTZ R182, R187, R182 ;  /* 0x000000b6bbb67221 */ /* 0x000fe40000010000 */
[----:B------:R-:W4:Y:S01]  /*1c00*/  @P4 LDC R184, c[0x0][0x29c] ;  /* 0x0000a700ffb84b82 */ /* 0x000f220000000800 */
[----:B-1----:R-:W-:Y:S01]  /*1c10*/  FADD.FTZ R237, R237, R188 ;  /* 0x000000bceded7221 */ /* 0x002fe20000010000 */
[----:B------:R-:W-:Y:S01]  /*1c20*/  FADD.FTZ R182, R182, R189 ;  /* 0x000000bdb6b67221 */ /* 0x000fe20000010000 */
[----:B------:R-:W-:Y:S02]  /*1c30*/  @!P6 FSEL R189, R36, RZ, P0 ;  /* 0x000000ff24bde208 */ /* 0x000fe40000000000 */
[----:B------:R-:W-:Y:S01]  /*1c40*/  FADD.FTZ R237, R190, R237 ;  /* 0x000000edbeed7221 */ /* 0x000fe20000010000 */
[----:B------:R-:W-:Y:S01]  /*1c50*/  FADD.FTZ R182, R191, R182 ;  /* 0x000000b6bfb67221 */ /* 0x000fe20000010000 */
[----:B------:R-:W-:Y:S01]  /*1c60*/  @!P6 ISETP.NE.U32.AND P0, PT, R6, RZ, PT ;  /* 0x000000ff0600e20c */ /* 0x000fe20003f05070 */
[----:B------:R-:W1:Y:S01]  /*1c70*/  @P4 LDC R190, c[0x0][0x29c] ;  /* 0x0000a700ffbe4b82 */ /* 0x000e620000000800 */
        /* <DEDUP_REMOVED lines=15> */
.L_x_10520:
[----:B------:R-:W-:Y:S05]  /*1d70*/  BSYNC B0 ;  /* 0x0000000000007941 */ /* 0x000fea0003800000 */
.L_x_10519:
        /* <DEDUP_REMOVED lines=8> */
.L_x_10522:
[----:B------:R-:W-:Y:S05]  /*1e00*/  BSYNC B0 ;  /* 0x0000000000007941 */ /* 0x000fea0003800000 */
.L_x_10521:
[----:B------:R-:W-:Y:S01]  /*1e10*/  @!P6 ISETP.NE.U32.AND P2, PT, R6, RZ, PT ;  /* 0x000000ff0600e20c */ /* 0x000fe20003f45070 */
[----:B----4-:R-:W-:Y:S01]  /*1e20*/  @P4 FMUL.FTZ R191, R189, R184 ;  /* 0x000000b8bdbf4220 */ /* 0x010fe20000410000 */
[----:B------:R-:W-:Y:S01]  /*1e30*/  ISETP.NE.AND.EX P3, PT, RZ, UR13, PT, P3 ;  /* 0x0000000dff007c0c */ /* 0x000fe2000bf65330 */
[----:B------:R-:W-:Y:S01]  /*1e40*/  BSSY B0, `(.L_x_10523) ;  /* 0x0000012000007945 */ /* 0x000fe20003800000 */
[C---:B------:R-:W-:Y:S01]  /*1e50*/  @!P6 ISETP.NE.AND.EX P0, PT, R4.reuse, RZ, PT, P0 ;  /* 0x000000ff0400e20c */ /* 0x040fe20003f05300 */
[----:B--2---:R-:W-:Y:S01]  /*1e60*/  @P1 IMAD.WIDE.U32 R182, R7, 0x10, R178 ;  /* 0x0000001007b61825 */ /* 0x004fe200078e00b2 */
[----:B------:R-:W-:-:S03]  /*1e70*/  @!P6 ISETP.NE.AND.EX P2, PT, R4, RZ, PT, P2 ;  /* 0x000000ff0400e20c */ /* 0x000fc60003f45320 */
[----:B------:R-:W-:Y:S01]  /*1e80*/  @P4 FMUL.FTZ R168, R60, R191 ;  /* 0x000000bf3ca84220 */ /* 0x000fe20000410000 */
[C---:B------:R-:W-:Y:S01]  /*1e90*/  IADD3 R205, R215.reuse, 0x100, RZ ;  /* 0x00000100d7cd7810 */ /* 0x040fe20007ffe0ff */
[----:B0-----:R-:W-:Y:S01]  /*1ea0*/  @P4 IMAD.WIDE.U32 R184, R215, 0x10, R176 ;  /* 0x00000010d7b84825 */ /* 0x001fe200078e00b0 */
        /* <DEDUP_REMOVED lines=11> */
.L_x_10524:
[----:B------:R-:W-:Y:S05]  /*1f60*/  BSYNC B0 ;  /* 0x0000000000007941 */ /* 0x000fea0003800000 */
.L_x_10523:
[----:B------:R-:W-:Y:S01]  /*1f70*/  BSSY B0, `(.L_x_10525) ;  /* 0x000000b000007945 */ /* 0x000fe20003800000 */
[C---:B-1----:R-:W-:Y:S01]  /*1f80*/  @P4 FMUL.FTZ R189, R179.reuse, R190 ;  /* 0x000000beb3bd4220 */ /* 0x042fe20000410000 */
        /* <DEDUP_REMOVED lines=9> */
.L_x_10526:
[----:B------:R-:W-:Y:S05]  /*2020*/  BSYNC B0 ;  /* 0x0000000000007941 */ /* 0x000fea0003800000 */
.L_x_10525:
[C---:B------:R-:W-:Y:S01]  /*2030*/  @P4 FMUL.FTZ R188, R190.reuse, R188 ;  /* 0x000000bcbebc4220 */ /* 0x040fe20000410000 */
[----:B------:R-:W-:Y:S01]  /*2040*/  SEL R179, R190, R167, P3 ;  /* 0x000000a7beb37207 */ /* 0x000fe20001800000 */
[----:B------:R-:W-:Y:S01]  /*2050*/  @P4 FMUL.FTZ R169, R61, R234 ;  /* 0x000000ea3da94220 */ /* 0x000fe20000410000 */
[----:B------:R-:W-:Y:S01]  /*2060*/  @P4 FMUL.FTZ R170, R62, R189 ;  /* 0x000000bd3eaa4220 */ /* 0x000fe20000410000 */
[----:B------:R-:W-:Y:S01]  /*2070*/  @P4 FMUL.FTZ R171, R63, R188 ;  /* 0x000000bc3fab4220 */ /* 0x000fe20000410000 */
[----:B-----5:R-:W-:Y:S01]  /*2080*/  @P4 FFMA.FTZ R156, R160, R191, R156 ;  /* 0x000000bfa09c4223 */ /* 0x020fe2000001009c */
[----:B---3--:R-:W-:Y:S01]  /*2090*/  @P4 IMAD.WIDE.U32 R190, R205, 0x10, R180 ;  /* 0x00000010cdbe4825 */ /* 0x008fe200078e00b4 */
        /* <DEDUP_REMOVED lines=29> */
.L_x_10528:
[----:B------:R-:W-:Y:S05]  /*2270*/  BSYNC B0 ;  /* 0x0000000000007941 */ /* 0x000fea0003800000 */
.L_x_10527:
        /* <DEDUP_REMOVED lines=8> */
.L_x_10530:
[----:B------:R-:W-:Y:S05]  /*2300*/  BSYNC B0 ;  /* 0x0000000000007941 */ /* 0x000fea0003800000 */
.L_x_10529:
        /* <DEDUP_REMOVED lines=19> */
.L_x_10532:
[----:B------:R-:W-:Y:S05]  /*2440*/  BSYNC B0 ;  /* 0x0000000000007941 */ /* 0x000fea0003800000 */
.L_x_10531:
        /* <DEDUP_REMOVED lines=11> */
.L_x_10534:
[----:B------:R-:W-:Y:S05]  /*2500*/  BSYNC B0 ;  /* 0x0000000000007941 */ /* 0x000fea0003800000 */
.L_x_10533:
        /* <DEDUP_REMOVED lines=23> */
[----:B------:R-:W-:-:S07]  /*2680*/  @!P6 FSEL R178, R29, RZ, P2 ;  /* 0x000000ff1db2e208 */ /* 0x000fce0001000000 */
[----:B------:R-:W4:Y:S01]  /*2690*/  @P4 LDC R226, c[0x0][0x29c] ;  /* 0x0000a700ffe24b82 */ /* 0x000f220000000800 */
[----:B--2---:R-:W-:-:S07]  /*26a0*/  @P1 IMAD.WIDE.U32 R184, R221, 0x10, R188 ;  /* 0x00000010ddb81825 */ /* 0x004fce00078e00bc */
        /* <DEDUP_REMOVED lines=10> */
.L_x_10536:
[----:B------:R-:W-:Y:S05]  /*2750*/  BSYNC B0 ;  /* 0x0000000000007941 */ /* 0x000fea0003800000 */
.L_x_10535:
        /* <DEDUP_REMOVED lines=8> */
.L_x_10538:
[----:B------:R-:W-:Y:S05]  /*27e0*/  BSYNC B0 ;  /* 0x0000000000007941 */ /* 0x000fea0003800000 */
.L_x_10537:
        /* <DEDUP_REMOVED lines=19> */
.L_x_10540:
[----:B------:R-:W-:Y:S05]  /*2920*/  BSYNC B0 ;  /* 0x0000000000007941 */ /* 0x000fea0003800000 */
.L_x_10539:
        /* <DEDUP_REMOVED lines=11> */
.L_x_10542:
[----:B------:R-:W-:Y:S05]  /*29e0*/  BSYNC B0 ;  /* 0x0000000000007941 */ /* 0x000fea0003800000 */
.L_x_10541:
        /* <DEDUP_REMOVED lines=36> */
.L_x_10544:
[----:B------:R-:W-:Y:S05]  /*2c30*/  BSYNC B0 ;  /* 0x0000000000007941 */ /* 0x000fea0003800000 */
.L_x_10543:
        /* <DEDUP_REMOVED lines=8> */
.L_x_10546:
[----:B------:R-:W-:Y:S05]  /*2cc0*/  BSYNC B0 ;  /* 0x0000000000007941 */ /* 0x000fea0003800000 */
.L_x_10545:
        /* <DEDUP_REMOVED lines=19> */
.L_x_10548:
[----:B------:R-:W-:Y:S05]  /*2e00*/  BSYNC B0 ;  /* 0x0000000000007941 */ /* 0x000fea0003800000 */
.L_x_10547:
        /* <DEDUP_REMOVED lines=11> */
.L_x_10550:
[----:B------:R-:W-:Y:S05]  /*2ec0*/  BSYNC B0 ;  /* 0x0000000000007941 */ /* 0x000fea0003800000 */
.L_x_10549:
        /* <DEDUP_REMOVED lines=23> */
[----:B------:R-:W-:Y:S02]  /*3040*/  @!P6 ISETP.NE.U32.AND P0, PT, R6, RZ, PT ;  /* 0x000000ff0600e20c */ /* 0x000fe40003f05070 */
[----:B------:R-:W-:-:S05]  /*3050*/  @!P6 FSEL R12, R21, RZ, P2 ;  /* 0x000000ff150ce208 */ /* 0x000fca0001000000 */
        /* <DEDUP_REMOVED lines=12> */
.L_x_10552:
[----:B------:R-:W-:Y:S05]  /*3120*/  BSYNC B0 ;  /* 0x0000000000007941 */ /* 0x000fea0003800000 */
.L_x_10551:
        /* <DEDUP_REMOVED lines=8> */
.L_x_10554:
[----:B------:R-:W-:Y:S05]  /*31b0*/  BSYNC B0 ;  /* 0x0000000000007941 */ /* 0x000fea0003800000 */
.L_x_10553:
        /* <DEDUP_REMOVED lines=19> */
.L_x_10556:
[----:B------:R-:W-:Y:S05]  /*32f0*/  BSYNC B0 ;  /* 0x0000000000007941 */ /* 0x000fea0003800000 */
.L_x_10555:
        /* <DEDUP_REMOVED lines=11> */
.L_x_10558:
[----:B------:R-:W-:Y:S05]  /*33b0*/  BSYNC B0 ;  /* 0x0000000000007941 */ /* 0x000fea0003800000 */
.L_x_10557:
        /* <DEDUP_REMOVED lines=31> */
.L_x_10560:
[----:B------:R-:W-:Y:S05]  /*35b0*/  BSYNC B0 ;  /* 0x0000000000007941 */ /* 0x000fea0003800000 */
.L_x_10559:
        /* <DEDUP_REMOVED lines=8> */
.L_x_10562:
[----:B------:R-:W-:Y:S05]  /*3640*/  BSYNC B0 ;  /* 0x0000000000007941 */ /* 0x000fea0003800000 */
.L_x_10561:
        /* <DEDUP_REMOVED lines=15> */
.L_x_10564:
[----:B------:R-:W-:Y:S05]  /*3740*/  BSYNC B0 ;  /* 0x0000000000007941 */ /* 0x000fea0003800000 */
.L_x_10563:
        /* <DEDUP_REMOVED lines=18> */
.L_x_10566:
[----:B------:R-:W-:Y:S05]  /*3870*/  BSYNC B0 ;  /* 0x0000000000007941 */ /* 0x000fea0003800000 */
.L_x_10565:
        /* <DEDUP_REMOVED lines=16> */
.L_x_10514:
        /* <DEDUP_REMOVED lines=31> */
.L_x_10518:
[----:B------:R-:W-:Y:S01]  /*3b70*/  HFMA2.MMA R188, -RZ, RZ, 0, 9.5367431640625e-07 ;  /* 0x00000010ffbc7435 */ /* 0x000fe200000001ff */
[----:B------:R-:W-:Y:S02]  /*3b80*/  MOV R189, R176 ;  /* 0x000000b000bd7202 */ /* 0x000fe40000000f00 */
[----:B------:R-:W-:Y:S02]  /*3b90*/  MOV R191, 0x1f ;  /* 0x0000001f00bf7802 */ /* 0x000fe40000000f00 */
[----:B------:R-:W-:-:S07]  /*3ba0*/  MOV R186, 0xffffffff ;  /* 0xffffffff00ba7802 */ /* 0x000fce0000000f00 */
[----:B-----5:R-:W-:Y:S05]  /*3bb0*/  WARPSYNC.COLLECTIVE R186, `(.L_x_10568) ;  /* 0x00000000ba087348 */ /* 0x020fea0003c00000 */
[----:B------:R0:W1:Y:S02]  /*3bc0*/  SHFL.DOWN P1, R187, R189, R188, R191 ;  /* 0x080000bcbdbb7389 */ /* 0x00006400000200bf */
[----:B01---5:R-:W-:Y:S01]  /*3bd0*/  ENDCOLLECTIVE ;  /* 0x000000000000791b */ /* 0x023fe20003800000 */
.L_x_10568:
[----:B------:R-:W-:Y:S02]  /*3be0*/  MOV R189, R177 ;  /* 0x000000b100bd7202 */ /* 0x000fe40000000f00 */
[----:B------:R-:W-:-:S07]  /*3bf0*/  MOV R181, R187 ;  /* 0x000000bb00b57202 */ /* 0x000fce0000000f00 */
[----:B------:R-:W-:Y:S05]  /*3c00*/  WARPSYNC.COLLECTIVE R186, `(.L_x_10569) ;  /* 0x00000000ba087348 */ /* 0x000fea0003c00000 */
[----:B------:R0:W1:Y:S02]  /*3c10*/  SHFL.DOWN P1, R187, R189, R188, R191 ;  /* 0x080000bcbdbb7389 */ /* 0x00006400000200bf */
[----:B01----:R-:W-:Y:S01]  /*3c20*/  ENDCOLLECTIVE ;  /* 0x000000000000791b */ /* 0x003fe20003800000 */
.L_x_10569:
[----:B------:R-:W-:Y:S01]  /*3c30*/  FADD.FTZ R181, R181, R176 ;  /* 0x000000b0b5b57221 */ /* 0x000fe20000010000 */
[----:B------:R-:W-:-:S04]  /*3c40*/  HFMA2.MMA R188, -RZ, RZ, 0, 4.76837158203125e-07 ;  /* 0x00000008ffbc7435 */ /* 0x000fc800000001ff */
[----:B------:R-:W-:Y:S02]  /*3c50*/  MOV R189, R181 ;  /* 0x000000b500bd7202 */ /* 0x000fe40000000f00 */
[----:B------:R-:W-:-:S07]  /*3c60*/  MOV R180, R187 ;  /* 0x000000bb00b47202 */ /* 0x000fce0000000f00 */
[----:B------:R-:W-:Y:S05]  /*3c70*/  WARPSYNC.COLLECTIVE R186, `(.L_x_10570) ;  /* 0x00000000ba087348 */ /* 0x000fea0003c00000 */
[----:B------:R0:W1:Y:S02]  /*3c80*/  SHFL.DOWN P1, R187, R189, R188, R191 ;  /* 0x080000bcbdbb7389 */ /* 0x00006400000200bf */
[----:B01----:R-:W-:Y:S01]  /*3c90*/  ENDCOLLECTIVE ;  /* 0x000000000000791b */ /* 0x003fe20003800000 */
.L_x_10570:
[----:B------:R-:W-:-:S05]  /*3ca0*/  FADD.FTZ R180, R180, R177 ;  /* 0x000000b1b4b47221 */ /* 0x000fca0000010000 */
[----:B------:R-:W-:Y:S02]  /*3cb0*/  MOV R189, R180 ;  /* 0x000000b400bd7202 */ /* 0x000fe40000000f00 */
[----:B------:R-:W-:-:S07]  /*3cc0*/  MOV R182, R187 ;  /* 0x000000bb00b67202 */ /* 0x000fce0000000f00 */
[----:B------:R-:W-:Y:S05]  /*3cd0*/  WARPSYNC.COLLECTIVE R186, `(.L_x_10571) ;  /* 0x00000000ba087348 */ /* 0x000fea0003c00000 */
[----:B------:R0:W1:Y:S02]  /*3ce0*/  SHFL.DOWN P1, R187, R189, R188, R191 ;  /* 0x080000bcbdbb7389 */ /* 0x00006400000200bf */
[----:B01----:R-:W-:Y:S01]  /*3cf0*/  ENDCOLLECTIVE ;  /* 0x000000000000791b */ /* 0x003fe20003800000 */
.L_x_10571:
[----:B------:R-:W-:Y:S01]  /*3d00*/  FADD.FTZ R182, R181, R182 ;  /* 0x000000b6b5b67221 */ /* 0x000fe20000010000 */
[----:B------:R-:W-:-:S04]  /*3d10*/  HFMA2.MMA R188, -RZ, RZ, 0, 2.384185791015625e-07 ;  /* 0x00000004ffbc7435 */ /* 0x000fc800000001ff */
[----:B------:R-:W-:Y:S02]  /*3d20*/  MOV R189, R182 ;  /* 0x000000b600bd7202 */ /* 0x000fe40000000f00 */
[----:B------:R-:W-:-:S07]  /*3d30*/  MOV R183, R187 ;  /* 0x000000bb00b77202 */ /* 0x000fce0000000f00 */
[----:B------:R-:W-:Y:S05]  /*3d40*/  WARPSYNC.COLLECTIVE R186, `(.L_x_10572) ;  /* 0x00000000ba087348 */ /* 0x000fea0003c00000 */
[----:B------:R0:W1:Y:S02]  /*3d50*/  SHFL.DOWN P1, R187, R189, R188, R191 ;  /* 0x080000bcbdbb7389 */ /* 0x00006400000200bf */
[----:B01----:R-:W-:Y:S01]  /*3d60*/  ENDCOLLECTIVE ;  /* 0x000000000000791b */ /* 0x003fe20003800000 */
.L_x_10572:
[----:B------:R-:W-:-:S05]  /*3d70*/  FADD.FTZ R183, R180, R183 ;  /* 0x000000b7b4b77221 */ /* 0x000fca0000010000 */
[----:B------:R-:W-:Y:S02]  /*3d80*/  MOV R189, R183 ;  /* 0x000000b700bd7202 */ /* 0x000fe40000000f00 */
[----:B------:R-:W-:-:S07]  /*3d90*/  MOV R185, R187 ;  /* 0x000000bb00b97202 */ /* 0x000fce0000000f00 */
[----:B------:R-:W-:Y:S05]  /*3da0*/  WARPSYNC.COLLECTIVE R186, `(.L_x_10573) ;  /* 0x00000000ba087348 */ /* 0x000fea0003c00000 */
[----:B------:R0:W1:Y:S02]  /*3db0*/  SHFL.DOWN P1, R187, R189, R188, R191 ;  /* 0x080000bcbdbb7389 */ /* 0x00006400000200bf */
[----:B01----:R-:W-:Y:S01]  /*3dc0*/  ENDCOLLECTIVE ;  /* 0x000000000000791b */ /* 0x003fe20003800000 */
.L_x_10573:
[----:B------:R-:W-:Y:S01]  /*3dd0*/  FADD.FTZ R185, R182, R185 ;  /* 0x000000b9b6b97221 */ /* 0x000fe20000010000 */
[----:B------:R-:W-:-:S04]  /*3de0*/  HFMA2.MMA R188, -RZ, RZ, 0, 1.1920928955078125e-07 ;  /* 0x00000002ffbc7435 */ /* 0x000fc800000001ff */
[----:B------:R-:W-:Y:S02]  /*3df0*/  MOV R189, R185 ;  /* 0x000000b900bd7202 */ /* 0x000fe40000000f00 */
[----:B------:R-:W-:-:S07]  /*3e00*/  MOV R184, R187 ;  /* 0x000000bb00b87202 */ /* 0x000fce0000000f00 */
[----:B------:R-:W-:Y:S05]  /*3e10*/  WARPSYNC.COLLECTIVE R186, `(.L_x_10574) ;  /* 0x00000000ba087348 */ /* 0x000fea0003c00000 */
[----:B------:R0:W1:Y:S02]  /*3e20*/  SHFL.DOWN P1, R187, R189, R188, R191 ;  /* 0x080000bcbdbb7389 */ /* 0x00006400000200bf */
[----:B01----:R-:W-:Y:S01]  /*3e30*/  ENDCOLLECTIVE ;  /* 0x000000000000791b */ /* 0x003fe20003800000 */
.L_x_10574:
[----:B------:R-:W-:-:S05]  /*3e40*/  FADD.FTZ R184, R183, R184 ;  /* 0x000000b8b7b87221 */ /* 0x000fca0000010000 */
[----:B------:R-:W-:Y:S02]  /*3e50*/  MOV R189, R184 ;  /* 0x000000b800bd7202 */ /* 0x000fe40000000f00 */
[----:B------:R-:W-:-:S07]  /*3e60*/  MOV R176, R187 ;  /* 0x000000bb00b07202 */ /* 0x000fce0000000f00 */
[----:B------:R-:W-:Y:S05]  /*3e70*/  WARPSYNC.COLLECTIVE R186, `(.L_x_10575) ;  /* 0x00000000ba087348 */ /* 0x000fea0003c00000 */
[----:B------:R0:W1:Y:S02]  /*3e80*/  SHFL.DOWN P1, R187, R189, R188, R191 ;  /* 0x080000bcbdbb7389 */ /* 0x00006400000200bf */
[----:B01----:R-:W-:Y:S01]  /*3e90*/  ENDCOLLECTIVE ;  /* 0x000000000000791b */ /* 0x003fe20003800000 */
.L_x_10575:
[----:B------:R-:W-:Y:S01]  /*3ea0*/  FADD.FTZ R204, R185, R176 ;  /* 0x000000b0b9cc7221 */ /* 0x000fe20000010000 */
[----:B------:R-:W-:-:S04]  /*3eb0*/  HFMA2.MMA R188, -RZ, RZ, 0, 5.9604644775390625e-08 ;  /* 0x00000001ffbc7435 */ /* 0x000fc800000001ff */
[----:B------:R-:W-:Y:S02]  /*3ec0*/  MOV R189, R204 ;  /* 0x000000cc00bd7202 */ /* 0x000fe40000000f00 */
[----:B------:R-:W-:-:S07]  /*3ed0*/  MOV R177, R187 ;  /* 0x000000bb00b17202 */ /* 0x000fce0000000f00 */
[----:B------:R-:W-:Y:S05]  /*3ee0*/  WARPSYNC.COLLECTIVE R186, `(.L_x_10576) ;  /* 0x00000000ba087348 */ /* 0x000fea0003c00000 */
[----:B------:R0:W1:Y:S02]  /*3ef0*/  SHFL.DOWN P1, R187, R189, R188, R191 ;  /* 0x080000bcbdbb7389 */ /* 0x00006400000200bf */
[----:B01----:R-:W-:Y:S01]  /*3f00*/  ENDCOLLECTIVE ;  /* 0x000000000000791b */ /* 0x003fe20003800000 */
.L_x_10576:
[----:B------:R-:W-:-:S05]  /*3f10*/  FADD.FTZ R205, R184, R177 ;  /* 0x000000b1b8cd7221 */ /* 0x000fca0000010000 */
[----:B------:R-:W-:Y:S02]  /*3f20*/  MOV R189, R205 ;  /* 0x000000cd00bd7202 */ /* 0x000fe40000000f00 */
[----:B------:R-:W-:-:S07]  /*3f30*/  MOV R181, R187 ;  /* 0x000000bb00b57202 */ /* 0x000fce0000000f00 */
[----:B------:R-:W-:Y:S05]  /*3f40*/  WARPSYNC.COLLECTIVE R186, `(.L_x_10577) ;  /* 0x00000000ba087348 */ /* 0x000fea0003c00000 */
[----:B------:R0:W1:Y:S02]  /*3f50*/  SHFL.DOWN P1, R187, R189, R188, R191 ;  /* 0x080000bcbdbb7389 */ /* 0x00006400000200bf */
[----:B01----:R-:W-:Y:S01]  /*3f60*/  ENDCOLLECTIVE ;  /* 0x000000000000791b */ /* 0x003fe20003800000 */
.L_x_10577:
[----:B------:R-:W-:Y:S01]  /*3f70*/  MOV R180, R187 ;  /* 0x000000bb00b47202 */ /* 0x000fe20000000f00 */
[----:B------:R-:W-:Y:S06]  /*3f80*/  BRA `(.L_x_10578) ;  /* 0xffffffd8005c7947 */ /* 0x000fec000383ffff */
.L_x_10579:
        /* <DEDUP_REMOVED lines=15> */
.L_x_11446:


//--------------------- .text._ZN10layer_norm13ln_bwd_kernelINS_13Kernel_traitsIfffffjLj6144ELj1ELj1ELj8ELj16ENS_18Kernel_traits_baseILj6144EfffffjLj256EEEEELb1ELb0ELb0ELb0EEEvNS_9BwdParamsE --------------------------
	.section	.text._ZN10layer_norm13ln_bwd_kernelINS_13Kernel_traitsIfffffjLj6144ELj1ELj1ELj8ELj16ENS_18Kernel_traits_baseILj6144EfffffjLj256EEEEELb1ELb0ELb0ELb0EEEvNS_9BwdParamsE,"ax",@progbits
	.align	128
        .global         _ZN10layer_norm13ln_bwd_kernelINS_13Kernel_traitsIfffffjLj6144ELj1ELj1ELj8ELj16ENS_18Kernel_traits_baseILj6144EfffffjLj256EEEEELb1ELb0ELb0ELb0EEEvNS_9BwdParamsE
        .type           _ZN10layer_norm13ln_bwd_kernelINS_13Kernel_traitsIfffffjLj6144ELj1ELj1ELj8ELj16ENS_18Kernel_traits_baseILj6144EfffffjLj256EEEEELb1ELb0ELb0ELb0EEEvNS_9BwdParamsE,@function
        .size           _ZN10layer_norm13ln_bwd_kernelINS_13Kernel_traitsIfffffjLj6144ELj1ELj1ELj8ELj16ENS_18Kernel_traits_baseILj6144EfffffjLj256EEEEELb1ELb0ELb0ELb0EEEvNS_9BwdParamsE,(.L_x_11447 - _ZN10layer_norm13ln_bwd_kernelINS_13Kernel_traitsIfffffjLj6144ELj1ELj1ELj8ELj16ENS_18Kernel_traits_baseILj6144EfffffjLj256EEEEELb1ELb0ELb0ELb0EEEvNS_9BwdParamsE)
        .other          _ZN10layer_norm13ln_bwd_kernelINS_13Kernel_traitsIfffffjLj6144ELj1ELj1ELj8ELj16ENS_18Kernel_traits_baseILj6144EfffffjLj256EEEEELb1ELb0ELb0ELb0EEEvNS_9BwdParamsE,@"STO_CUDA_ENTRY STV_DEFAULT"
_ZN10layer_norm13ln_bwd_kernelINS_13Kernel_traitsIfffffjLj6144ELj1ELj1ELj8ELj16ENS_18Kernel_traits_baseILj6144EfffffjLj256EEEEELb1ELb0ELb0ELb0EEEvNS_9BwdParamsE:
.text._ZN10layer_norm13ln_bwd_kernelINS_13Kernel_traitsIfffffjLj6144ELj1ELj1ELj8ELj16ENS_18Kernel_traits_baseILj6144EfffffjLj256EEEEELb1ELb0ELb0ELb0EEEvNS_9BwdParamsE:
        /* <DEDUP_REMOVED lines=29> */
[----:B------:R-:W0:Y:S08]  /*01d0*/  @P1 LDC.64 R4, c[0x0][0x260] ;  /* 0x00009800ff041b82 */ /* 0x000e300000000a00 */
[----:B------:R-:W2:Y:S08]  /*01e0*/  @P5 LDC.64 R6, c[0x0][0x260] ;  /* 0x00009800ff065b82 */ /* 0x000eb00000000a00 */
[----:B------:R-:W3:Y:S08]  /*01f0*/  @P4 LDC.64 R10, c[0x0][0x260] ;  /* 0x00009800ff0a4b82 */ /* 0x000ef00000000a00 */
[----:B------:R-:W4:Y:S01]  /*0200*/  @P3 LDC.64 R12, c[0x0][0x260] ;  /* 0x00009800ff0c3b82 */ /* 0x000f220000000a00 */
[C---:B0-----:R-:W-:Y:S01]  /*0210*/  @P1 IMAD.WIDE.U32 R4, R3.reuse, 0x10, R4 ;  /* 0x0000001003041825 */ /* 0x041fe200078e0004 */
[----:B------:R-:W-:-:S06]  /*0220*/  @P1 LOP3.LUT R3, R3, 0x100, RZ, 0xfc, !PT ;  /* 0x0000010003031812 */ /* 0x000fcc00078efcff */
[----:B------:R-:W0:Y:S01]  /*0230*/  @P2 LDC.64 R14, c[0x0][0x260] ;  /* 0x00009800ff0e2b82 */ /* 0x000e220000000a00 */
[C---:B--2---:R-:W-:Y:S01]  /*0240*/  @P5 IMAD.WIDE.U32 R8, R3.reuse, 0x10, R6 ;  /* 0x0000001003085825 */ /* 0x044fe200078e0006 */
[----:B------:R-:W-:Y:S01]  /*0250*/  @P5 IADD3 R3, R3, 0x100, RZ ;  /* 0x0000010003035810 */ /* 0x000fe20007ffe0ff */
[----:B------:R2:W5:Y:S01]  /*0260*/  @P1 LDG.E.128 R92, desc[UR4][R4.64] ;  /* 0x00000004045c1981 */ /* 0x000562000c1e1d00 */
[----:B-1----:R-:W-:Y:S02]  /*0270*/  LEA.HI R0, R175, UR6, RZ, 0x18 ;  /* 0x00000006af007c11 */ /* 0x002fe4000f8fc0ff */
[----:B------:R-:W-:Y:S01]  /*0280*/  P2R R180, PR, RZ, 0x1 ;  /* 0x00000001ffb47803 */ /* 0x000fe20000000000 */
[----:B------:R2:W5:Y:S01]  /*0290*/  @P5 LDG.E.128 R88, desc[UR4][R8.64] ;  /* 0x0000000408585981 */ /* 0x000562000c1e1d00 */
[C---:B---3--:R-:W-:Y:S01]  /*02a0*/  @P4 IMAD.WIDE.U32 R10, R3.reuse, 0x10, R10 ;  /* 0x00000010030a4825 */ /* 0x048fe200078e000a */
[----:B------:R-:W-:Y:S01]  /*02b0*/  @P4 IADD3 R3, R3, 0x100, RZ ;  /* 0x0000010003034810 */ /* 0x000fe20007ffe0ff */
[----:B------:R-:W1:Y:S03]  /*02c0*/  @P0 LDC.64 R16, c[0x0][0x260] ;  /* 0x00009800ff100b82 */ /* 0x000e660000000a00 */
[----:B------:R2:W5:Y:S01]  /*02d0*/  @P4 LDG.E.128 R84, desc[UR4][R10.64] ;  /* 0x000000040a544981 */ /* 0x000562000c1e1d00 */
[C---:B----4-:R-:W-:Y:S01]  /*02e0*/  @P3 IMAD.WIDE.U32 R12, R3.reuse, 0x10, R12 ;  /* 0x00000010030c3825 */ /* 0x050fe200078e000c */
[----:B------:R-:W-:-:S04]  /*02f0*/  @P3 IADD3 R3, R3, 0x100, RZ ;  /* 0x0000010003033810 */ /* 0x000fc80007ffe0ff */
[----:B------:R2:W5:Y:S01]  /*0300*/  @P3 LDG.E.128 R80, desc[UR4][R12.64] ;  /* 0x000000040c503981 */ /* 0x000562000c1e1d00 */
[C---:B0-----:R-:W-:Y:S01]  /*0310*/  @P2 IMAD.WIDE.U32 R14, R3.reuse, 0x10, R14 ;  /* 0x00000010030e2825 */ /* 0x041fe200078e000e */
[----:B------:R-:W-:-:S04]  /*0320*/  @P2 IADD3 R3, R3, 0x100, RZ ;  /* 0x0000010003032810 */ /* 0x000fc80007ffe0ff */
[----:B------:R2:W5:Y:S01]  /*0330*/  @P2 LDG.E.128 R76, desc[UR4][R14.64] ;  /* 0x000000040e4c2981 */ /* 0x000562000c1e1d00 */
[----:B-1----:R-:W-:-:S05]  /*0340*/  @P0 IMAD.WIDE.U32 R6, R3, 0x10, R16 ;  /* 0x0000001003060825 */ /* 0x002fca00078e0010 */
        /* <DEDUP_REMOVED lines=32> */
.L_x_10606:
[----:B01----:R-:W1:Y:S01]  /*0550*/  @P1 LDC.64 R108, c[0x0][0x270] ;  /* 0x00009c00ff6c1b82 */ /* 0x003e620000000a00 */
[----:B------:R-:W-:Y:S02]  /*0560*/  SHF.R.S32.HI R2, RZ, 0x1f, R0 ;  /* 0x0000001fff027819 */ /* 0x000fe40000011400 */
[----:B------:R-:W-:Y:S02]  /*0570*/  MOV R128, 0x3f800000 ;  /* 0x3f80000000807802 */ /* 0x000fe40000000f00 */
[----:B------:R-:W-:-:S03]  /*0580*/  ISETP.NE.AND P6, PT, R179, RZ, PT ;  /* 0x000000ffb300720c */ /* 0x000fc60003fc5270 */
[----:B--234-:R-:W2:Y:S08]  /*0590*/  LDC.64 R104, c[0x0][0x250] ;  /* 0x00009400ff687b82 */ /* 0x01ceb00000000a00 */
[----:B------:R-:W3:Y:S01]  /*05a0*/  LDC.64 R106, c[0x0][0x258] ;  /* 0x00009600ff6a7b82 */ /* 0x000ee20000000a00 */
[----:B-1----:R-:W-:-:S04]  /*05b0*/  @P1 LEA R108, P0, R0, R108, 0x2 ;  /* 0x0000006c006c1211 */ /* 0x002fc800078010ff */
[C---:B------:R-:W-:Y:S01]  /*05c0*/  @P1 LEA.HI.X R109, R0.reuse, R109, R2, 0x2, P0 ;  /* 0x0000006d006d1211 */ /* 0x040fe200000f1402 */
[----:B--2---:R-:W-:-:S04]  /*05d0*/  IMAD.WIDE R104, R0, 0x4, R104 ;  /* 0x0000000400687825 */ /* 0x004fc800078e0268 */
[----:B-----5:R1:W5:Y:S04]  /*05e0*/  @P1 LDG.E R128, desc[UR4][R108.64] ;  /* 0x000000046c801981 */ /* 0x020368000c1e1900 */
[----:B------:R1:W5:Y:S01]  /*05f0*/  LDG.E R115, desc[UR4][R104.64] ;  /* 0x0000000468737981 */ /* 0x000362000c1e1900 */
[----:B---3--:R-:W-:-:S05]  /*0600*/  IMAD.WIDE R106, R0, 0x4, R106 ;  /* 0x00000004006a7825 */ /* 0x008fca00078e026a */
        /* <DEDUP_REMOVED lines=12> */
[----:B-1----:R-:W-:Y:S06]  /*06d0*/  @!P6 BRA `(.L_x_10582) ;  /* 0x0000000000b4e947 */ /* 0x002fec0003800000 */
[C---:B------:R-:W-:Y:S01]  /*06e0*/  LEA R118, P0, R120.reuse, UR12, 0x2 ;  /* 0x0000000c78767c11 */ /* 0x040fe2000f8010ff */
[----:B------:R-:W1:Y:S03]  /*06f0*/  LDC.64 R104, c[0x0][0x2b8] ;  /* 0x0000ae00ff687b82 */ /* 0x000e660000000a00 */
[----:B------:R-:W-:Y:S02]  /*0700*/  LEA.HI.X R119, R120, UR13, RZ, 0x2, P0 ;  /* 0x0000000d78777c11 */ /* 0x000fe400080f14ff */
[----:B------:R-:W-:-:S03]  /*0710*/  ISETP.NE.U32.AND P0, PT, RZ, UR8, PT ;  /* 0x00000008ff007c0c */ /* 0x000fc6000bf05070 */
[----:B------:R2:W5:Y:S01]  /*0720*/  LDG.E R122, desc[UR4][R118.64] ;  /* 0x00000004767a7981 */ /* 0x000562000c1e1900 */
[----:B------:R-:W-:-:S13]  /*0730*/  ISETP.NE.AND.EX P0, PT, RZ, UR9, PT, P0 ;  /* 0x00000009ff007c0c */ /* 0x000fda000bf05300 */
[----:B------:R-:W-:-:S04]  /*0740*/  @P0 LEA R116, P6, R120, UR8, 0x4 ;  /* 0x0000000878740c11 */ /* 0x000fc8000f8c20ff */
[C---:B------:R-:W-:Y:S02]  /*0750*/  @P0 LEA.HI.X R117, R120.reuse, UR9, RZ, 0x4, P6 ;  /* 0x0000000978750c11 */ /* 0x040fe4000b0f24ff */
[C---:B------:R-:W-:Y:S01]  /*0760*/  LEA R108, P6, R120.reuse, UR10, 0x4 ;  /* 0x0000000a786c7c11 */ /* 0x040fe2000f8c20ff */
[C---:B-1----:R-:W-:Y:S02]  /*0770*/  IMAD.WIDE.U32 R104, R120.reuse, 0x10, R104 ;  /* 0x0000001078687825 */ /* 0x042fe400078e0068 */
[----:B------:R1:W5:Y:S01]  /*0780*/  @P0 LDG.E.128 R20, desc[UR4][R116.64] ;  /* 0x0000000474140981 */ /* 0x000362000c1e1d00 */
[----:B------:R-:W-:-:S03]  /*0790*/  LEA.HI.X R109, R120, UR11, RZ, 0x4, P6 ;  /* 0x0000000b786d7c11 */ /* 0x000fc6000b0f24ff */
[----:B------:R-:W3:Y:S04]  /*07a0*/  LDG.E.128 R104, desc[UR4][R104.64] ;  /* 0x0000000468687981 */ /* 0x000ee8000c1e1d00 */
[----:B------:R-:W4:Y:S01]  /*07b0*/  LDG.E.128 R108, desc[UR4][R108.64] ;  /* 0x000000046c6c7981 */ /* 0x000f22000c1e1d00 */
[----:B0-----:R-:W-:-:S04]  /*07c0*/  ISETP.NE.AND P0, PT, R177, RZ, PT ;  /* 0x000000ffb100720c */ /* 0x001fc80003f05270 */
[----:B-----5:R-:W-:Y:S02]  /*07d0*/  FSEL R132, R115, RZ, !P0 ;  /* 0x000000ff73847208 */ /* 0x020fe40004000000 */
[----:B--2---:R-:W-:-:S03]  /*07e0*/  IADD3 R118, R120, 0x100, RZ ;  /* 0x0000010078767810 */ /* 0x004fc60007ffe0ff */
        /* <DEDUP_REMOVED lines=26> */
[----:B-1----:R-:W-:Y:S01]  /*0990*/  FADD.FTZ R117, R106, R173 ;  /* 0x000000ad6a757221 */ /* 0x002fe20000010000 */
[----:B------:R-:W-:-:S07]  /*09a0*/  FFMA.FTZ R116, R176, R173, R105 ;  /* 0x000000adb0747223 */ /* 0x000fce0000010069 */
.L_x_10582:
[----:B------:R-:W-:Y:S05]  /*09b0*/  BSYNC B0 ;  /* 0x0000000000007941 */ /* 0x000fea0003800000 */
.L_x_10581:
[----:B------:R-:W-:Y:S04]  /*09c0*/  BSSY B0, `(.L_x_10583) ;  /* 0x000002f000007945 */ /* 0x000fe80003800000 */
[----:B------:R-:W-:Y:S05]  /*09d0*/  @!P5 BRA `(.L_x_10584) ;  /* 0x0000000000b4d947 */ /* 0x000fea0003800000 */
        /* <DEDUP_REMOVED lines=16> */
[----:B------:R-:W-:-:S03]  /*0ae0*/  IADD3 R118, R118, 0x100, RZ ;  /* 0x0000010076767810 */ /* 0x000fc60007ffe0ff */
        /* <DEDUP_REMOVED lines=27> */
[----:B--2---:R-:W-:-:S07]  /*0ca0*/  FFMA.FTZ R116, R172, R171, R105 ;  /* 0x000000abac747223 */ /* 0x004fce0000010069 */
.L_x_10584:
[----:B------:R-:W-:Y:S05]  /*0cb0*/  BSYNC B0 ;  /* 0x0000000000007941 */ /* 0x000fea0003800000 */
.L_x_10583:
[----:B------:R-:W-:Y:S04]  /*0cc0*/  BSSY B0, `(.L_x_10585) ;  /* 0x000002f000007945 */ /* 0x000fe80003800000 */
[----:B------:R-:W-:Y:S05]  /*0cd0*/  @!P4 BRA `(.L_x_10586) ;  /* 0x0000000000b4c947 */ /* 0x000fea0003800000 */
[C---:B------:R-:W-:Y:S01]  /*0ce0*/  LEA R168, P0, R118.reuse, UR12, 0x2 ;  /* 0x0000000c76a87c11 */ /* 0x040fe2000f8010ff */
[----:B------:R-:W1:Y:S03]  /*0cf0*/  LDC.64 R104, c[0x0][0x2b8] ;  /* 0x0000ae00ff687b82 */ /* 0x000e660000000a00 */
[----:B------:R-:W-:Y:S02]  /*0d00*/  LEA.HI.X R169, R118, UR13, RZ, 0x2, P0 ;  /* 0x0000000d76a97c11 */ /* 0x000fe400080f14ff */
[----:B------:R-:W-:-:S03]  /*0d10*/  ISETP.NE.U32.AND P0, PT, RZ, UR8, PT ;  /* 0x00000008ff007c0c */ /* 0x000fc6000bf05070 */
[----:B------:R-:W5:Y:S01]  /*0d20*/  LDG.E R124, desc[UR4][R168.64] ;  /* 0x00000004a87c7981 */ /* 0x000f62000c1e1900 */
[----:B------:R-:W-:-:S13]  /*0d30*/  ISETP.NE.AND.EX P0, PT, RZ, UR9, PT, P0 ;  /* 0x00000009ff007c0c */ /* 0x000fda000bf05300 */
[----:B------:R-:W-:-:S04]  /*0d40*/  @P0 LEA R148, P6, R118, UR8, 0x4 ;  /* 0x0000000876940c11 */ /* 0x000fc8000f8c20ff */
[C---:B------:R-:W-:Y:S02]  /*0d50*/  @P0 LEA.HI.X R149, R118.reuse, UR9, RZ, 0x4, P6 ;  /* 0x0000000976950c11 */ /* 0x040fe4000b0f24ff */
[C---:B------:R-:W-:Y:S01]  /*0d60*/  LEA R108, P6, R118.reuse, UR10, 0x4 ;  /* 0x0000000a766c7c11 */ /* 0x040fe2000f8c20ff */
[C---:B-1----:R-:W-:Y:S02]  /*0d70*/  IMAD.WIDE.U32 R104, R118.reuse, 0x10, R104 ;  /* 0x0000001076687825 */ /* 0x042fe400078e0068 */
[----:B------:R1:W5:Y:S01]  /*0d80*/  @P0 LDG.E.128 R12, desc[UR4][R148.64] ;  /* 0x00000004940c0981 */ /* 0x000362000c1e1d00 */
[----:B------:R-:W-:-:S03]  /*0d90*/  LEA.HI.X R109, R118, UR11, RZ, 0x4, P6 ;  /* 0x0000000b766d7c11 */ /* 0x000fc6000b0f24ff */
[----:B------:R-:W1:Y:S04]  /*0da0*/  LDG.E.128 R104, desc[UR4][R104.64] ;  /* 0x0000000468687981 */ /* 0x000e68000c1e1d00 */
[----:B------:R-:W2:Y:S01]  /*0db0*/  LDG.E.128 R108, desc[UR4][R108.64] ;  /* 0x000000046c6c7981 */ /* 0x000ea2000c1e1d00 */
[----:B0-----:R-:W-:-:S04]  /*0dc0*/  ISETP.NE.AND P0, PT, R177, RZ, PT ;  /* 0x000000ffb100720c */ /* 0x001fc80003f05270 */
[----:B-----5:R-:W-:Y:S02]  /*0dd0*/  FSEL R136, R115, RZ, !P0 ;  /* 0x000000ff73887208 */ /* 0x020fe40004000000 */
[----:B------:R-:W-:-:S03]  /*0de0*/  IADD3 R118, R118, 0x100, RZ ;  /* 0x0000010076767810 */ /* 0x000fc60007ffe0ff */
        /* <DEDUP_REMOVED lines=28> */
.L_x_10586:
[----:B------:R-:W-:Y:S05]  /*0fb0*/  BSYNC B0 ;  /* 0x0000000000007941 */ /* 0x000fea0003800000 */
.L_x_10585:
        /* <DEDUP_REMOVED lines=47> */
.L_x_10588:
[----:B------:R-:W-:Y:S05]  /*12b0*/  BSYNC B0 ;  /* 0x0000000000007941 */ /* 0x000fea0003800000 */
.L_x_10587:
        /* <DEDUP_REMOVED lines=47> */
.L_x_10590:
[----:B------:R-:W-:Y:S05]  /*15b0*/  BSYNC B0 ;  /* 0x0000000000007941 */ /* 0x000fea0003800000 */
.L_x_10589:
        /* <DEDUP_REMOVED lines=18> */
[----:B------:R-:W3:Y:S01]  /*16e0*/  LDG.E.128 R108, desc[UR4][R108.64] ;  /* 0x000000046c6c7981 */ /* 0x000ee2000c1e1d00 */
[----:B--2---:R-:W-:Y:S01]  /*16f0*/  FMUL.FTZ R154, R72, R104 ;  /* 0x00000068489a7220 */ /* 0x004fe20000410000 */
[C---:B---3--:R-:W-:Y:S01]  /*1700*/  FADD.FTZ R137, -R119.reuse, R108 ;  /* 0x0000006c77897221 */ /* 0x048fe20000010100 */
[----:B------:R-:W-:-:S03]  /*1710*/  FADD.FTZ R115, -R119, R109 ;  /* 0x0000006d77737221 */ /* 0x000fc60000010100 */
[C---:B------:R-:W-:Y:S01]  /*1720*/  FMUL.FTZ R137, R130.reuse, R137 ;  /* 0x0000008982897220 */ /* 0x040fe20000410000 */
[----:B------:R-:W-:Y:S01]  /*1730*/  FMUL.FTZ R142, R130, R115 ;  /* 0x00000073828e7220 */ /* 0x000fe20000410000 */
[----:B------:R-:W-:Y:S01]  /*1740*/  FADD.FTZ R24, R24, R104 ;  /* 0x0000006818187221 */ /* 0x000fe20000010000 */
[----:B------:R-:W-:Y:S01]  /*1750*/  FADD.FTZ R161, -R119, R110 ;  /* 0x0000006e77a17221 */ /* 0x000fe20000010100 */
[----:B------:R-:W-:Y:S01]  /*1760*/  FFMA.FTZ R48, R104, R137, R48 ;  /* 0x0000008968307223 */ /* 0x000fe20000010030 */
[----:B------:R-:W-:Y:S01]  /*1770*/  FADD.FTZ R25, R25, R105 ;  /* 0x0000006919197221 */ /* 0x000fe20000010000 */
[----:B------:R-:W-:Y:S01]  /*1780*/  FFMA.FTZ R49, R105, R142, R49 ;  /* 0x0000008e69317223 */ /* 0x000fe20000010031 */
[----:B0-----:R-:W-:Y:S01]  /*1790*/  FMUL.FTZ R159, R73, R105 ;  /* 0x00000069499f7220 */ /* 0x001fe20000410000 */
        /* <DEDUP_REMOVED lines=17> */
.L_x_10592:
[----:B------:R-:W-:Y:S05]  /*18b0*/  BSYNC B0 ;  /* 0x0000000000007941 */ /* 0x000fea0003800000 */
.L_x_10591:
[----:B------:R-:W-:Y:S01]  /*18c0*/  LOP3.LUT P0, RZ, R112, 0xff, RZ, 0xc0, !PT ;  /* 0x000000ff70ff7812 */ /* 0x000fe2000780c0ff */
[----:B------:R-:W-:Y:S01]  /*18d0*/  UMOV UR6, 0xffffffff ;  /* 0xffffffff00067882 */ /* 0x000fe20000000000 */
[----:B------:R-:W-:-:S04]  /*18e0*/  LOP3.LUT P6, RZ, R175, 0x1f, RZ, 0xc0, !PT ;  /* 0x0000001fafff7812 */ /* 0x000fc800078cc0ff */
[----:B------:R-:W-:-:S07]  /*18f0*/  P2R R104, PR, RZ, 0x40 ;  /* 0x00000040ff687803 */ /* 0x000fce0000000000 */
        /* <DEDUP_REMOVED lines=20> */
.L_x_10617:
[----:B------:R-:W4:Y:S01]  /*1a40*/  S2R R107, SR_CgaCtaId ;  /* 0x00000000006b7919 */ /* 0x000f220000008800 */
        /* <DEDUP_REMOVED lines=8> */
[----:B----4-:R-:W-:-:S04]  /*1ad0*/  LEA R106, R107, R106, 0x18 ;  /* 0x0000006a6b6a7211 */ /* 0x010fc800078ec0ff */
[-C--:B------:R-:W-:Y:S02]  /*1ae0*/  @!P6 LEA R181, R113, R106.reuse, 0x3 ;  /* 0x0000006a71b5e211 */ /* 0x080fe400078e18ff */
[----:B------:R-:W-:-:S03]  /*1af0*/  LEA R182, R114, R106, 0x3 ;  /* 0x0000006a72b67211 */ /* 0x000fc600078e18ff */
[----:B------:R-:W-:Y:S01]  /*1b00*/  @!P6 STS.64 [R181+0x6000], R184 ;  /* 0x006000b8b500e388 */ /* 0x000fe20000000a00 */
[----:B------:R-:W-:Y:S01]  /*1b10*/  BAR.SYNC.DEFER_BLOCKING 0x0 ;  /* 0x0000000000007b1d */ /* 0x000fe20000010000 */
[----:B0-----:R-:W-:-:S05]  /*1b20*/  ISETP.NE.AND P6, PT, R177, RZ, PT ;  /* 0x000000ffb100720c */ /* 0x001fca0003fc5270 */
[----:B------:R-:W0:Y:S04]  /*1b30*/  LDS.128 R104, [R182+0x6000] ;  /* 0x00600000b6687984 */ /* 0x000e280000000c00 */
[----:B-1----:R-:W1:Y:S04]  /*1b40*/  LDS.128 R108, [R182+0x6010] ;  /* 0x00601000b66c7984 */ /* 0x002e680000000c00 */
[----:B-----5:R-:W2:Y:S04]  /*1b50*/  LDS.128 R112, [R182+0x6020] ;  /* 0x00602000b6707984 */ /* 0x020ea80000000c00 */
        /* <DEDUP_REMOVED lines=69> */
.L_x_10595:
[----:B------:R-:W-:Y:S05]  /*1fb0*/  BSYNC B0 ;  /* 0x0000000000007941 */ /* 0x000fea0003800000 */
.L_x_10594:
        /* <DEDUP_REMOVED lines=49> */
.L_x_10597:
[----:B------:R-:W-:Y:S05]  /*22d0*/  BSYNC B0 ;  /* 0x0000000000007941 */ /* 0x000fea0003800000 */
.L_x_10596:
        /* <DEDUP_REMOVED lines=49> */
.L_x_10599:
[----:B------:R-:W-:Y:S05]  /*25f0*/  BSYNC B0 ;  /* 0x0000000000007941 */ /* 0x000fea0003800000 */
.L_x_10598:
        /* <DEDUP_REMOVED lines=49> */
.L_x_10601:
[----:B------:R-:W-:Y:S05]  /*2910*/  BSYNC B0 ;  /* 0x0000000000007941 */ /* 0x000fea0003800000 */
.L_x_10600:
        /* <DEDUP_REMOVED lines=49> */
.L_x_10603:
[----:B------:R-:W-:Y:S05]  /*2c30*/  BSYNC B0 ;  /* 0x0000000000007941 */ /* 0x000fea0003800000 */
.L_x_10602:
        /* <DEDUP_REMOVED lines=34> */
[----:B------:R-:W-:-:S05]  /*2e60*/  FMUL.FTZ R111, R111, UR15 ;  /* 0x0000000f6f6f7c20 */ /* 0x000fca0008410000 */
[----:B------:R-:W1:Y:S01]  /*2e70*/  LDC.64 R108, c[0x0][0x2f8] ;  /* 0x0000be00ff6c7b82 */ /* 0x000e620000000a00 */
[----:B0-----:R-:W-:-:S05]  /*2e80*/  @P6 IMAD.WIDE.U32 R106, R120, 0x10, R106 ;  /* 0x00000010786a6825 */ /* 0x001fca00078e006a */
[----:B------:R0:W-:Y:S01]  /*2e90*/  @P6 STG.E.128 desc[UR4][R106.64], R100 ;  /* 0x000000646a006986 */ /* 0x0001e2000c101d04 */
[----:B------:R-:W-:Y:S01]  /*2ea0*/  LOP3.LUT P6, RZ, R127, 0xff, RZ, 0xc0, !PT ;  /* 0x000000ff7fff7812 */ /* 0x000fe200078cc0ff */
[----:B-1----:R-:W-:-:S03]  /*2eb0*/  IMAD.WIDE.U32 R108, R120, 0x10, R108 ;  /* 0x00000010786c7825 */ /* 0x002fc600078e006c */
[----:B------:R-:W-:Y:S02]  /*2ec0*/  SEL R104, R104, RZ, P6 ;  /* 0x000000ff68687207 */ /* 0x000fe40003000000 */
[----:B------:R-:W-:-:S04]  /*2ed0*/  LOP3.LUT P6, RZ, R127, 0xff00, RZ, 0xc0, !PT ;  /* 0x0000ff007fff7812 */ /* 0x000fc800078cc0ff */
[----:B------:R-:W-:Y:S02]  /*2ee0*/  SEL R105, R105, RZ, P6 ;  /* 0x000000ff69697207 */ /* 0x000fe40003000000 */
[----:B------:R-:W-:-:S04]  /*2ef0*/  LOP3.LUT P6, RZ, R127, 0xff0000, RZ, 0xc0, !PT ;  /* 0x00ff00007fff7812 */ /* 0x000fc800078cc0ff */
[----:B0-----:R-:W-:Y:S01]  /*2f00*/  SEL R106, R111, RZ, P6 ;  /* 0x000000ff6f6a7207 */ /* 0x001fe20003000000 */
[----:B------:R-:W-:Y:S01]  /*2f10*/  FMUL.FTZ R107, R128, UR15 ;  /* 0x0000000f806b7c20 */ /* 0x000fe20008410000 */
[----:B------:R-:W-:-:S04]  /*2f20*/  LOP3.LUT P6, RZ, R127, 0xff000000, RZ, 0xc0, !PT ;  /* 0xff0000007fff7812 */ /* 0x000fc800078cc0ff */
[----:B------:R-:W-:-:S05]  /*2f30*/  SEL R107, R107, RZ, P6 ;  /* 0x000000ff6b6b7207 */ /* 0x000fca0003000000 */
[----:B------:R0:W-:Y:S04]  /*2f40*/  STG.E.128 desc[UR4][R108.64], R104 ;  /* 0x000000686c007986 */ /* 0x0001e8000c101d04 */
.L_x_10605:
[----:B------:R-:W-:Y:S05]  /*2f50*/  BSYNC B0 ;  /* 0x0000000000007941 */ /* 0x000fea0003800000 */
.L_x_10604:
[----:B------:R-:W-:Y:S02]  /*2f60*/  IADD3 R0, R0, UR18, RZ ;  /* 0x0000001200007c10 */ /* 0x000fe4000fffe0ff */
[----:B------:R-:W-:Y:S02]  /*2f70*/  SEL R112, RZ, 0x1, P0 ;  /* 0x00000001ff707807 */ /* 0x000fe40000000000 */
[----:B------:R-:W-:-:S13]  /*2f80*/  ISETP.GE.AND P0, PT, R0, UR19, PT ;  /* 0x0000001300007c0c */ /* 0x000fda000bf06270 */
[----:B------:R-:W-:Y:S05]  /*2f90*/  @!P0 BRA `(.L_x_10606) ;  /* 0xffffffd4006c8947 */ /* 0x000fea000383ffff */
.L_x_10580:
        /* <DEDUP_REMOVED lines=50> */
.L_x_10593:
[----:B------:R-:W-:Y:S01]  /*32c0*/  HFMA2.MMA R118, -RZ, RZ, 0, 9.5367431640625e-07 ;  /* 0x00000010ff767435 */ /* 0x000fe200000001ff */
[----:B------:R-:W-:Y:S02]  /*32d0*/  MOV R119, R117 ;  /* 0x0000007500777202 */ /* 0x000fe40000000f00 */
[----:B------:R-:W-:Y:S02]  /*32e0*/  MOV R181, 0x1f ;  /* 0x0000001f00b57802 */ /* 0x000fe40000000f00 */
[----:B------:R-:W-:-:S07]  /*32f0*/  MOV R112, 0xffffffff ;  /* 0xffffffff00707802 */ /* 0x000fce0000000f00 */
[----:B0----5:R-:W-:Y:S05]  /*3300*/  WARPSYNC.COLLECTIVE R112, `(.L_x_10607) ;  /* 0x0000000070087348 */ /* 0x021fea0003c00000 */
[----:B-----5:R1:W2:Y:S02]  /*3310*/  SHFL.DOWN P6, R115, R119, R118, R181 ;  /* 0x0800007677737389 */ /* 0x0202a400000c00b5 */
[----:B012---:R-:W-:Y:S01]  /*3320*/  ENDCOLLECTIVE ;  /* 0x000000000000791b */ /* 0x007fe20003800000 */
.L_x_10607:
[----:B------:R-:W-:Y:S02]  /*3330*/  MOV R119, R116 ;  /* 0x0000007400777202 */ /* 0x000fe40000000f00 */
[----:B------:R-:W-:-:S07]  /*3340*/  MOV R104, R115 ;  /* 0x0000007300687202 */ /* 0x000fce0000000f00 */
[----:B------:R-:W-:Y:S05]  /*3350*/  WARPSYNC.COLLECTIVE R112, `(.L_x_10608) ;  /* 0x0000000070087348 */ /* 0x000fea0003c00000 */
[----:B------:R0:W1:Y:S02]  /*3360*/  SHFL.DOWN P6, R115, R119, R118, R181 ;  /* 0x0800007677737389 */ /* 0x00006400000c00b5 */
[----:B01----:R-:W-:Y:S01]  /*3370*/  ENDCOLLECTIVE ;  /* 0x000000000000791b */ /* 0x003fe20003800000 */
.L_x_10608:
[----:B------:R-:W-:Y:S01]  /*3380*/  FADD.FTZ R104, R104, R117 ;  /* 0x0000007568687221 */ /* 0x000fe20000010000 */
[----:B------:R-:W-:-:S04]  /*3390*/  HFMA2.MMA R118, -RZ, RZ, 0, 4.76837158203125e-07 ;  /* 0x00000008ff767435 */ /* 0x000fc800000001ff */
[----:B------:R-:W-:Y:S02]  /*33a0*/  MOV R119, R104 ;  /* 0x0000006800777202 */ /* 0x000fe40000000f00 */
[----:B------:R-:W-:-:S07]  /*33b0*/  MOV R105, R115 ;  /* 0x0000007300697202 */ /* 0x000fce0000000f00 */
[----:B------:R-:W-:Y:S05]  /*33c0*/  WARPSYNC.COLLECTIVE R112, `(.L_x_10609) ;  /* 0x0000000070087348 */ /* 0x000fea0003c00000 */
[----:B------:R0:W1:Y:S02]  /*33d0*/  SHFL.DOWN P6, R115, R119, R118, R181 ;  /* 0x0800007677737389 */ /* 0x00006400000c00b5 */
[----:B01----:R-:W-:Y:S01]  /*33e0*/  ENDCOLLECTIVE ;  /* 0x000000000000791b */ /* 0x003fe20003800000 */
.L_x_10609:
[----:B------:R-:W-:-:S05]  /*33f0*/  FADD.FTZ R105, R105, R116 ;  /* 0x0000007469697221 */ /* 0x000fca0000010000 */
[----:B------:R-:W-:Y:S02]  /*3400*/  MOV R119, R105 ;  /* 0x0000006900777202 */ /* 0x000fe40000000f00 */
[----:B------:R-:W-:-:S07]  /*3410*/  MOV R107, R115 ;  /* 0x00000073006b7202 */ /* 0x000fce0000000f00 */
[----:B------:R-:W-:Y:S05]  /*3420*/  WARPSYNC.COLLECTIVE R112, `(.L_x_10610) ;  /* 0x0000000070087348 */ /* 0x000fea0003c00000 */
[----:B------:R0:W1:Y:S02]  /*3430*/  SHFL.DOWN P6, R115, R119, R118, R181 ;  /* 0x0800007677737389 */ /* 0x00006400000c00b5 */
[----:B01----:R-:W-:Y:S01]  /*3440*/  ENDCOLLECTIVE ;  /* 0x000000000000791b */ /* 0x003fe20003800000 */
.L_x_10610:
[----:B------:R-:W-:Y:S01]  /*3450*/  FADD.FTZ R107, R104, R107 ;  /* 0x0000006b686b7221 */ /* 0x000fe20000010000 */
[----:B------:R-:W-:-:S04]  /*3460*/  HFMA2.MMA R118, -RZ, RZ, 0, 2.384185791015625e-07 ;  /* 0x00000004ff767435 */ /* 0x000fc800000001ff */
[----:B------:R-:W-:Y:S02]  /*3470*/  MOV R119, R107 ;  /* 0x0000006b00777202 */ /* 0x000fe40000000f00 */
[----:B------:R-:W-:-:S07]  /*3480*/  MOV R106, R115 ;  /* 0x00000073006a7202 */ /* 0x000fce0000000f00 */
[----:B------:R-:W-:Y:S05]  /*3490*/  WARPSYNC.COLLECTIVE R112, `(.L_x_10611) ;  /* 0x0000000070087348 */ /* 0x000fea0003c00000 */
[----:B------:R0:W1:Y:S02]  /*34a0*/  SHFL.DOWN P6, R115, R119, R118, R181 ;  /* 0x0800007677737389 */ /* 0x00006400000c00b5 */
[----:B01----:R-:W-:Y:S01]  /*34b0*/  ENDCOLLECTIVE ;  /* 0x000000000000791b */ /* 0x003fe20003800000 */
.L_x_10611:
[----:B------:R-:W-:-:S05]  /*34c0*/  FADD.FTZ R106, R105, R106 ;  /* 0x0000006a696a7221 */ /* 0x000fca0000010000 */
[----:B------:R-:W-:Y:S02]  /*34d0*/  MOV R119, R106 ;  /* 0x0000006a00777202 */ /* 0x000fe40000000f00 */
[----:B------:R-:W-:-:S07]  /*34e0*/  MOV R108, R115 ;  /* 0x00000073006c7202 */ /* 0x000fce0000000f00 */
[----:B------:R-:W-:Y:S05]  /*34f0*/  WARPSYNC.COLLECTIVE R112, `(.L_x_10612) ;  /* 0x0000000070087348 */ /* 0x000fea0003c00000 */
[----:B------:R0:W1:Y:S02]  /*3500*/  SHFL.DOWN P6, R115, R119, R118, R181 ;  /* 0x0800007677737389 */ /* 0x00006400000c00b5 */
[----:B01----:R-:W-:Y:S01]  /*3510*/  ENDCOLLECTIVE ;  /* 0x000000000000791b */ /* 0x003fe20003800000 */
.L_x_10612:
[----:B------:R-:W-:Y:S01]  /*3520*/  FADD.FTZ R108, R107, R108 ;  /* 0x0000006c6b6c7221 */ /* 0x000fe20000010000 */
[----:B------:R-:W-:-:S04]  /*3530*/  HFMA2.MMA R118, -RZ, RZ, 0, 1.1920928955078125e-07 ;  /* 0x00000002ff767435 */ /* 0x000fc800000001ff */
[----:B------:R-:W-:Y:S02]  /*3540*/  MOV R119, R108 ;  /* 0x0000006c00777202 */ /* 0x000fe40000000f00 */
[----:B------:R-:W-:-:S07]  /*3550*/  MOV R109, R115 ;  /* 0x00000073006d7202 */ /* 0x000fce0000000f00 */
[----:B------:R-:W-:Y:S05]  /*3560*/  WARPSYNC.COLLECTIVE R112, `(.L_x_10613) ;  /* 0x0000000070087348 */ /* 0x000fea0003c00000 */
[----:B------:R0:W1:Y:S02]  /*3570*/  SHFL.DOWN P6, R115, R119, R118, R181 ;  /* 0x0800007677737389 */ /* 0x00006400000c00b5 */
[----:B01----:R-:W-:Y:S01]  /*3580*/  ENDCOLLECTIVE ;  /* 0x000000000000791b */ /* 0x003fe20003800000 */
.L_x_10613:
[----:B------:R-:W-:-:S05]  /*3590*/  FADD.FTZ R109, R106, R109 ;  /* 0x0000006d6a6d7221 */ /* 0x000fca0000010000 */
[----:B------:R-:W-:Y:S02]  /*35a0*/  MOV R119, R109 ;  /* 0x0000006d00777202 */ /* 0x000fe40000000f00 */
[----:B------:R-:W-:-:S07]  /*35b0*/  MOV R111, R115 ;  /* 0x00000073006f7202 */ /* 0x000fce0000000f00 */
[----:B------:R-:W-:Y:S05]  /*35c0*/  WARPSYNC.COLLECTIVE R112, `(.L_x_10614) ;  /* 0x0000000070087348 */ /* 0x000fea0003c00000 */
[----:B------:R0:W1:Y:S02]  /*35d0*/  SHFL.DOWN P6, R115, R119, R118, R181 ;  /* 0x0800007677737389 */ /* 0x00006400000c00b5 */
[----:B01----:R-:W-:Y:S01]  /*35e0*/  ENDCOLLECTIVE ;  /* 0x000000000000791b */ /* 0x003fe20003800000 */
.L_x_10614:
[----:B------:R-:W-:Y:S01]  /*35f0*/  FADD.FTZ R111, R108, R111 ;  /* 0x0000006f6c6f7221 */ /* 0x000fe20000010000 */
[----:B------:R-:W-:-:S04]  /*3600*/  HFMA2.MMA R118, -RZ, RZ, 0, 5.9604644775390625e-08 ;  /* 0x00000001ff767435 */ /* 0x000fc800000001ff */
[----:B------:R-:W-:Y:S02]  /*3610*/  MOV R119, R111 ;  /* 0x0000006f00777202 */ /* 0x000fe40000000f00 */
[----:B------:R-:W-:-:S07]  /*3620*/  MOV R110, R115 ;  /* 0x00000073006e7202 */ /* 0x000fce0000000f00 */
[----:B------:R-:W-:Y:S05]  /*3630*/  WARPSYNC.COLLECTIVE R112, `(.L_x_10615) ;  /* 0x0000000070087348 */ /* 0x000fea0003c00000 */
[----:B------:R0:W1:Y:S02]  /*3640*/  SHFL.DOWN P6, R115, R119, R118, R181 ;  /* 0x0800007677737389 */ /* 0x00006400000c00b5 */
[----:B01----:R-:W-:Y:S01]  /*3650*/  ENDCOLLECTIVE ;  /* 0x000000000000791b */ /* 0x003fe20003800000 */
.L_x_10615:
[----:B------:R-:W-:-:S05]  /*3660*/  FADD.FTZ R110, R109, R110 ;  /* 0x0000006e6d6e7221 */ /* 0x000fca0000010000 */
[----:B------:R-:W-:Y:S02]  /*3670*/  MOV R119, R110 ;  /* 0x0000006e00777202 */ /* 0x000fe40000000f00 */
[----:B------:R-:W-:-:S07]  /*3680*/  MOV R104, R115 ;  /* 0x0000007300687202 */ /* 0x000fce0000000f00 */
[----:B------:R-:W-:Y:S05]  /*3690*/  WARPSYNC.COLLECTIVE R112, `(.L_x_10616) ;  /* 0x0000000070087348 */ /* 0x000fea0003c00000 */
[----:B------:R0:W1:Y:S02]  /*36a0*/  SHFL.DOWN P6, R115, R119, R118, R181 ;  /* 0x0800007677737389 */ /* 0x00006400000c00b5 */
[----:B01----:R-:W-:Y:S01]  /*36b0*/  ENDCOLLECTIVE ;  /* 0x000000000000791b */ /* 0x003fe20003800000 */
.L_x_10616:
[----:B------:R-:W-:Y:S01]  /*36c0*/  MOV R105, R115 ;  /* 0x0000007300697202 */ /* 0x000fe20000000f00 */
[----:B------:R-:W-:Y:S06]  /*36d0*/  BRA `(.L_x_10617) ;  /* 0xffffffe000d87947 */ /* 0x000fec000383ffff */
.L_x_10618:
        /* <DEDUP_REMOVED lines=10> */
.L_x_11447:


//--------------------- .text._ZN10layer_norm13ln_bwd_kernelINS_13Kernel_traitsIfffffjLj6144ELj1ELj1ELj8ELj16ENS_18Kernel_traits_baseILj6144EfffffjLj256EEEEELb1ELb0ELb0ELb1EEEvNS_9BwdParamsE --------------------------
	.section	.text._ZN10layer_norm13ln_bwd_kernelINS_13Kernel_traitsIfffffjLj6144ELj1ELj1ELj8ELj16ENS_18Kernel_traits_baseILj6144EfffffjLj256EEEEELb1ELb0ELb0ELb1EEEvNS_9BwdParamsE,"ax",@progbits
	.align	128
        .global         _ZN10layer_norm13ln_bwd_kernelINS_13Kernel_traitsIfffffjLj6144ELj1ELj1ELj8ELj16ENS_18Kernel_traits_baseILj6144EfffffjLj256EEEEELb1ELb0ELb0ELb1EEEvNS_9BwdParamsE
        .type           _ZN10layer_norm13ln_bwd_kernelINS_13Kernel_traitsIfffffjLj6144ELj1ELj1ELj8ELj16ENS_18Kernel_traits_baseILj6144EfffffjLj256EEEEELb1ELb0ELb0ELb1EEEvNS_9BwdParamsE,@function
        .size           _ZN10layer_norm13ln_bwd_kernelINS_13Kernel_traitsIfffffjLj6144ELj1ELj1ELj8ELj16ENS_18Kernel_traits_baseILj6144EfffffjLj256EEEEELb1ELb0ELb0ELb1EEEvNS_9BwdParamsE,(.L_x_11448 - _ZN10layer_norm13ln_bwd_kernelINS_13Kernel_traitsIfffffjLj6144ELj1ELj1ELj8ELj16ENS_18Kernel_traits_baseILj6144EfffffjLj256EEEEELb1ELb0ELb0ELb1EEEvNS_9BwdParamsE)
        .other          _ZN10layer_norm13ln_bwd_kernelINS_13Kernel_traitsIfffffjLj6144ELj1ELj1ELj8ELj16ENS_18Kernel_traits_baseILj6144EfffffjLj256EEEEELb1ELb0ELb0ELb1EEEvNS_9BwdParamsE,@"STO_CUDA_ENTRY STV_DEFAULT"
_ZN10layer_norm13ln_bwd_kernelINS_13Kernel_traitsIfffffjLj6144ELj1ELj1ELj8ELj16ENS_18Kernel_traits_baseILj6144EfffffjLj256EEEEELb1ELb0ELb0ELb1EEEvNS_9BwdParamsE:
.text._ZN10layer_norm13ln_bwd_kernelINS_13Kernel_traitsIfffffjLj6144ELj1ELj1ELj8ELj16ENS_18Kernel_traits_baseILj6144EfffffjLj256EEEEELb1ELb0ELb0ELb1EEEvNS_9BwdParamsE:
[----:B------:R-:W-:Y:S01]  /*0000*/  LDC R1, c[0x0][0x28] ;  /* 0x00000a00ff017b82 */ /* 0x000fe20000000800 */
[----:B------:R-:W0:Y:S07]  /*0010*/  S2R R152, SR_TID.X ;  /* 0x0000000000987919 */ /* 0x000e2e0000002100 */
[----:B------:R-:W0:Y:S01]  /*0020*/  S2UR UR4, SR_CTAID.X ;  /* 0x00000000000479c3 */ /* 0x000e220000002500 */
[----:B------:R-:W-:Y:S01]  /*0030*/  ULDC UR6, c[0x0][0x214] ;  /* 0x0000850000067ab9 */ /* 0x000fe20000000800 */
        /* <DEDUP_REMOVED lines=9> */
[----:B------:R-:W-:-:S03]  /*00d0*/  ULDC.64 UR4, c[0x0][0x208] ;  /* 0x0000820000047ab9 */ /* 0x000fc60000000a00 */
        /* <DEDUP_REMOVED lines=27> */
.L_x_10619:
[----:B------:R-:W-:Y:S01]  /*0290*/  SHF.L.U32 R0, R152, 0x4, RZ ;  /* 0x0000000498007819 */ /* 0x000fe200000006ff */
[----:B------:R-:W-:-:S03]  /*02a0*/  ULDC.64 UR6, c[0x0][0x260] ;  /* 0x0000980000067ab9 */ /* 0x000fc60000000a00 */
[----:B------:R-:W-:Y:S01]  /*02b0*/  LOP3.LUT R0, R0, 0xff0, RZ, 0xc0, !PT ;  /* 0x00000ff000007812 */ /* 0x000fe200078ec0ff */
[----:B------:R-:W-:-:S03]  /*02c0*/  HFMA2.MMA R28, -RZ, RZ, 0, 5.9604644775390625e-08 ;  /* 0x00000001ff1c7435 */ /* 0x000fc600000001ff */
[----:B------:R-:W-:-:S04]  /*02d0*/  IADD3 R2, P0, R0, UR6, RZ ;  /* 0x0000000600027c10 */ /* 0x000fc8000ff1e0ff */
[----:B------:R-:W-:Y:S01]  /*02e0*/  IADD3.X R3, RZ, UR7, RZ, P0, !PT ;  /* 0x00000007ff037c10 */ /* 0x000fe200087fe4ff */
[----:B------:R-:W-:Y:S02]  /*02f0*/  ULDC.64 UR6, c[0x0][0x270] ;  /* 0x00009c0000067ab9 */ /* 0x000fe40000000a00 */
[----:B------:R-:W-:Y:S01]  /*0300*/  ISETP.NE.U32.AND P1, PT, RZ, UR6, PT ;  /* 0x00000006ff007c0c */ /* 0x000fe2000bf25070 */
[----:B------:R-:W-:Y:S01]  /*0310*/  HFMA2.MMA R151, -RZ, RZ, 0, 0 ;  /* 0x00000000ff977435 */ /* 0x000fe200000001ff */
[----:B------:R-:W5:Y:S01]  /*0320*/  LDG.E.128 R24, desc[UR4][R2.64] ;  /* 0x0000000402187981 */ /* 0x000f62000c1e1d00 */
[----:B------:R-:W-:Y:S01]  /*0330*/  HFMA2.MMA R0, -RZ, RZ, 0, 0 ;  /* 0x00000000ff007435 */ /* 0x000fe200000001ff */
[----:B------:R-:W-:Y:S02]  /*0340*/  ISETP.NE.AND.EX P1, PT, RZ, UR7, PT, P1 ;  /* 0x00000007ff007c0c */ /* 0x000fe4000bf25310 */
[----:B------:R-:W-:Y:S01]  /*0350*/  CS2R R148, SRZ ;  /* 0x0000000000947805 */ /* 0x000fe2000001ff00 */
[----:B------:R-:W5:Y:S01]  /*0360*/  LDG.E.128 R20, desc[UR4][R2.64+0x1000] ;  /* 0x0010000402147981 */ /* 0x000f62000c1e1d00 */
[----:B------:R-:W-:-:S02]  /*0370*/  MOV R153, RZ ;  /* 0x000000ff00997202 */ /* 0x000fc40000000f00 */
        /* <DEDUP_REMOVED lines=14> */
[----:B------:R0:W5:Y:S01]  /*0460*/  LDG.E.128 R4, desc[UR4][R2.64+0x5000] ;  /* 0x0050000402047981 */ /* 0x000162000c1e1d00 */
        /* <DEDUP_REMOVED lines=10> */
[----:B0-----:R-:W-:Y:S02]  /*0510*/  MOV R2, RZ ;  /* 0x000000ff00027202 */ /* 0x001fe40000000f00 */
[----:B------:R-:W-:-:S07]  /*0520*/  PRMT R3, R28, 0x7610, R3 ;  /* 0x000076101c037816 */ /* 0x000fce0000000003 */
.L_x_10627:
[----:B0-----:R-:W0:Y:S01]  /*0530*/  LDC.64 R68, c[0x0][0x250] ;  /* 0x00009400ff447b82 */ /* 0x001e220000000a00 */
        /* <DEDUP_REMOVED lines=10> */
[----:B------:R0:W4:Y:S01]  /*05e0*/  LDG.E R194, desc[UR4][R68.64] ;  /* 0x0000000444c27981 */ /* 0x000122000c1e1900 */
[C-C-:B-1----:R-:W-:Y:S01]  /*05f0*/  IMAD.WIDE.U32 R56, R163.reuse, 0x10, R96.reuse ;  /* 0x00000010a3387825 */ /* 0x142fe200078e0060 */
[----:B------:R-:W-:Y:S01]  /*0600*/  IADD3 R160, R163, 0x300, RZ ;  /* 0x00000300a3a07810 */ /* 0x000fe20007ffe0ff */
[----:B------:R-:W1:Y:S02]  /*0610*/  LDC.64 R104, c[0x0][0x2c8] ;  /* 0x0000b200ff687b82 */ /* 0x000e640000000a00 */
[----:B------:R-:W-:Y:S02]  /*0620*/  IMAD.WIDE.U32 R72, R161, 0x10, R96 ;  /* 0x00000010a1487825 */ /* 0x000fe400078e0060 */
[----:B------:R-:W4:Y:S02]  /*0630*/  LDG.E.128 R56, desc[UR4][R56.64] ;  /* 0x0000000438387981 */ /* 0x000f24000c1e1d00 */
[----:B--2---:R-:W-:Y:S02]  /*0640*/  IMAD.WIDE R158, R150, 0x4, R158 ;  /* 0x00000004969e7825 */ /* 0x004fe400078e029e */
[----:B------:R-:W2:Y:S01]  /*0650*/  LDG.E.128 R72, desc[UR4][R72.64] ;  /* 0x0000000448487981 */ /* 0x000ea2000c1e1d00 */
[----:B------:R-:W1:Y:S01]  /*0660*/  LDC.64 R164, c[0x0][0x240] ;  /* 0x00009000ffa47b82 */ /* 0x000e620000000a00 */
[----:B------:R-:W-:-:S02]  /*0670*/  IMAD.WIDE.U32 R80, R160, 0x10, R96 ;  /* 0x00000010a0507825 */ /* 0x000fc400078e0060 */
[----:B------:R-:W2:Y:S02]  /*0680*/  LDG.E R158, desc[UR4][R158.64] ;  /* 0x000000049e9e7981 */ /* 0x000ea4000c1e1900 */
[C-C-:B---3--:R-:W-:Y:S01]  /*0690*/  IMAD.WIDE.U32 R60, R163.reuse, 0x10, R100.reuse ;  /* 0x00000010a33c7825 */ /* 0x148fe200078e0064 */
[----:B------:R-:W-:Y:S01]  /*06a0*/  IADD3 R162, R163, 0x100, RZ ;  /* 0x00000100a3a27810 */ /* 0x000fe20007ffe0ff */
[----:B------:R-:W3:Y:S01]  /*06b0*/  LDG.E.128 R80, desc[UR4][R80.64] ;  /* 0x0000000450507981 */ /* 0x000ee2000c1e1d00 */
[----:B------:R-:W1:Y:S01]  /*06c0*/  @P1 LDC.64 R190, c[0x0][0x270] ;  /* 0x00009c00ffbe1b82 */ /* 0x000e620000000a00 */
[----:B------:R-:W-:Y:S02]  /*06d0*/  IMAD.WIDE.U32 R76, R161, 0x10, R100 ;  /* 0x00000010a14c7825 */ /* 0x000fe400078e0064 */
[----:B------:R-:W3:Y:S01]  /*06e0*/  LDG.E.128 R60, desc[UR4][R60.64] ;  /* 0x000000043c3c7981 */ /* 0x000ee2000c1e1d00 */
[----:B------:R-:W-:-:S03]  /*06f0*/  LEA R64, P0, R162, UR10, 0x4 ;  /* 0x0000000aa2407c11 */ /* 0x000fc6000f8020ff */
[----:B------:R-:W3:Y:S01]  /*0700*/  LDG.E.128 R76, desc[UR4][R76.64] ;  /* 0x000000044c4c7981 */ /* 0x000ee2000c1e1d00 */
[C---:B------:R-:W-:Y:S02]  /*0710*/  LEA.HI.X R65, R162.reuse, UR11, RZ, 0x4, P0 ;  /* 0x0000000ba2417c11 */ /* 0x040fe400080f24ff */
[----:B------:R-:W-:Y:S01]  /*0720*/  IADD3 R156, R163, 0x400, RZ ;  /* 0x00000400a39c7810 */ /* 0x000fe20007ffe0ff */
[----:B0-----:R-:W-:-:S03]  /*0730*/  IMAD.WIDE.U32 R68, R162, 0x10, R100 ;  /* 0x00000010a2447825 */ /* 0x001fc600078e0064 */
[----:B------:R-:W3:Y:S01]  /*0740*/  LDG.E.128 R64, desc[UR4][R64.64] ;  /* 0x0000000440407981 */ /* 0x000ee2000c1e1d00 */
[----:B------:R-:W-:-:S03]  /*0750*/  IMAD.WIDE.U32 R88, R156, 0x10, R96 ;  /* 0x000000109c587825 */ /* 0x000fc600078e0060 */
[----:B------:R-:W3:Y:S04]  /*0760*/  LDG.E.128 R68, desc[UR4][R68.64] ;  /* 0x0000000444447981 */ /* 0x000ee8000c1e1d00 */
[----:B------:R-:W3:Y:S01]  /*0770*/  LDG.E.128 R88, desc[UR4][R88.64] ;  /* 0x0000000458587981 */ /* 0x000ee2000c1e1d00 */
[----:B------:R-:W-:-:S06]  /*0780*/  IMAD.WIDE.U32 R84, R160, 0x10, R100 ;  /* 0x00000010a0547825 */ /* 0x000fcc00078e0064 */
        /* <DEDUP_REMOVED lines=8> */
[----:B-1----:R-:W-:-:S04]  /*0810*/  ISETP.NE.U32.AND P0, PT, R104, RZ, PT ;  /* 0x000000ff6800720c */ /* 0x002fc80003f05070 */
[----:B------:R-:W-:Y:S01]  /*0820*/  ISETP.NE.AND.EX P0, PT, R105, RZ, PT, P0 ;  /* 0x000000ff6900720c */ /* 0x000fe20003f05300 */
[----:B------:R-:W-:-:S12]  /*0830*/  IMAD.WIDE.U32 R186, R161, 0x4, R164 ;  /* 0x00000004a1ba7825 */ /* 0x000fd800078e00a4 */
[----:B------:R-:W0:Y:S08]  /*0840*/  @P0 LDC.64 R172, c[0x0][0x2c8] ;  /* 0x0000b200ffac0b82 */ /* 0x000e300000000a00 */
[----:B------:R-:W1:Y:S08]  /*0850*/  @P0 LDC.64 R168, c[0x0][0x2c8] ;  /* 0x0000b200ffa80b82 */ /* 0x000e700000000a00 */
[----:B------:R-:W1:Y:S01]  /*0860*/  @P0 LDC.64 R170, c[0x0][0x2c8] ;  /* 0x0000b200ffaa0b82 */ /* 0x000e620000000a00 */
[----:B------:R-:W-:Y:S01]  /*0870*/  ISETP.NE.AND P4, PT, RZ, UR9, PT ;  /* 0x00000009ff007c0c */ /* 0x000fe2000bf85270 */
[----:B------:R-:W-:-:S04]  /*0880*/  IMAD.WIDE.U32 R184, R163, 0x4, R164 ;  /* 0x00000004a3b87825 */ /* 0x000fc800078e00a4 */
[----:B------:R-:W-:Y:S01]  /*0890*/  IMAD.WIDE.U32 R188, R160, 0x4, R164 ;  /* 0x00000004a0bc7825 */ /* 0x000fe200078e00a4 */
[----:B------:R-:W-:Y:S01]  /*08a0*/  SHF.R.S32.HI R154, RZ, 0x1f, R150 ;  /* 0x0000001fff9a7819 */ /* 0x000fe20000011496 */
[----:B------:R-:W1:Y:S01]  /*08b0*/  @P0 LDC.64 R174, c[0x0][0x2c8] ;  /* 0x0000b200ffae0b82 */ /* 0x000e620000000a00 */
[----:B------:R-:W-:Y:S01]  /*08c0*/  @P1 LEA R190, P2, R150, R190, 0x2 ;  /* 0x000000be96be1211 */ /* 0x000fe200078410ff */
[--C-:B------:R-:W-:Y:S01]  /*08d0*/  IMAD.WIDE.U32 R180, R156, 0x4, R164.reuse ;  /* 0x000000049cb47825 */ /* 0x100fe200078e00a4 */
[----:B-----5:R1:W5:Y:S03]  /*08e0*/  LDG.E R167, desc[UR4][R184.64] ;  /* 0x00000004b8a77981 */ /* 0x020366000c1e1900 */
[C---:B------:R-:W-:Y:S01]  /*08f0*/  IMAD.WIDE.U32 R182, R155.reuse, 0x4, R164 ;  /* 0x000000049bb67825 */ /* 0x040fe200078e00a4 */
[----:B------:R-:W-:Y:S01]  /*0900*/  @P1 LEA.HI.X R191, R150, R191, R154, 0x2, P2 ;  /* 0x000000bf96bf1211 */ /* 0x000fe200010f149a */
[----:B------:R4:W5:Y:S01]  /*0910*/  LDG.E R165, desc[UR4][R186.64] ;  /* 0x00000004baa57981 */ /* 0x000962000c1e1900 */
[----:B------:R-:W-:Y:S01]  /*0920*/  LEA R192, P2, R162, UR12, 0x2 ;  /* 0x0000000ca2c07c11 */ /* 0x000fe2000f8410ff */
[----:B0-----:R-:W-:Y:S01]  /*0930*/  @P0 IMAD.WIDE.U32 R172, R156, 0x10, R172 ;  /* 0x000000109cac0825 */ /* 0x001fe200078e00ac */
[----:B------:R-:W0:Y:S01]  /*0940*/  @P0 LDC.64 R176, c[0x0][0x2c8] ;  /* 0x0000b200ffb00b82 */ /* 0x000e220000000a00 */
[----:B------:R-:W5:Y:S02]  /*0950*/  LDG.E R157, desc[UR4][R182.64] ;  /* 0x00000004b69d7981 */ /* 0x000f64000c1e1900 */
[----:B-1----:R-:W-:Y:S01]  /*0960*/  @P0 IMAD.WIDE.U32 R184, R155, 0x10, R168 ;  /* 0x000000109bb80825 */ /* 0x002fe200078e00a8 */
[C---:B------:R-:W-:Y:S01]  /*0970*/  LEA.HI.X R193, R162.reuse, UR13, RZ, 0x2, P2 ;  /* 0x0000000da2c17c11 */ /* 0x040fe200090f14ff */
[----:B------:R1:W5:Y:S01]  /*0980*/  @P0 LDG.E.128 R44, desc[UR4][R172.64] ;  /* 0x00000004ac2c0981 */ /* 0x000362000c1e1d00 */
[----:B------:R-:W-:Y:S01]  /*0990*/  @P0 LEA R178, P2, R162, R104, 0x4 ;  /* 0x00000068a2b20211 */ /* 0x000fe200078420ff */
[----:B------:R-:W-:Y:S01]  /*09a0*/  @P0 IMAD.WIDE.U32 R170, R160, 0x10, R170 ;  /* 0x00000010a0aa0825 */ /* 0x000fe200078e00aa */
[----:B------:R-:W-:Y:S01]  /*09b0*/  LOP3.LUT P3, RZ, R3, 0xff, RZ, 0xc0, !PT ;  /* 0x000000ff03ff7812 */ /* 0x000fe2000786c0ff */
[----:B------:R-:W5:Y:S01]  /*09c0*/  LDG.E R166, desc[UR4][R192.64] ;  /* 0x00000004c0a67981 */ /* 0x000f62000c1e1900 */
[----:B------:R-:W-:-:S03]  /*09d0*/  @P0 LEA.HI.X R179, R162, R105, RZ, 0x4, P2 ;  /* 0x00000069a2b30211 */ /* 0x000fc600010f24ff */
[----:B------:R3:W5:Y:S01]  /*09e0*/  @P0 LDG.E.128 R40, desc[UR4][R170.64] ;  /* 0x00000004aa280981 */ /* 0x000762000c1e1d00 */
[----:B------:R-:W-:-:S03]  /*09f0*/  @P0 IMAD.WIDE.U32 R174, R161, 0x10, R174 ;  /* 0x00000010a1ae0825 */ /* 0x000fc600078e00ae */
[----:B------:R3:W5:Y:S04]  /*0a00*/  @P0 LDG.E.128 R28, desc[UR4][R178.64] ;  /* 0x00000004b21c0981 */ /* 0x000768000c1e1d00 */
[----:B------:R3:W5:Y:S01]  /*0a10*/  @P0 LDG.E.128 R36, desc[UR4][R174.64] ;  /* 0x00000004ae240981 */ /* 0x000762000c1e1d00 */
[----:B0-----:R-:W-:-:S03]  /*0a20*/  @P0 IMAD.WIDE.U32 R176, R163, 0x10, R176 ;  /* 0x00000010a3b00825 */ /* 0x001fc600078e00b0 */
[----:B------:R0:W5:Y:S04]  /*0a30*/  @P0 LDG.E.128 R48, desc[UR4][R184.64] ;  /* 0x00000004b8300981 */ /* 0x000168000c1e1d00 */
[----:B------:R0:W5:Y:S04]  /*0a40*/  @P0 LDG.E.128 R32, desc[UR4][R176.64] ;  /* 0x00000004b0200981 */ /* 0x000168000c1e1d00 */
[----:B------:R0:W5:Y:S01]  /*0a50*/  LDG.E R159, desc[UR4][R180.64] ;  /* 0x00000004b49f7981 */ /* 0x000162000c1e1900 */
[----:B------:R-:W-:-:S03]  /*0a60*/  MOV R154, 0x3f800000 ;  /* 0x3f800000009a7802 */ /* 0x000fc60000000f00 */
[----:B------:R0:W5:Y:S04]  /*0a70*/  LDG.E R164, desc[UR4][R188.64] ;  /* 0x00000004bca47981 */ /* 0x000168000c1e1900 */
[----:B------:R0:W5:Y:S01]  /*0a80*/  @P1 LDG.E R154, desc[UR4][R190.64] ;  /* 0x00000004be9a1981 */ /* 0x000162000c1e1900 */
[----:B------:R-:W-:Y:S01]  /*0a90*/  UMOV UR6, 0xffffffff ;  /* 0xffffffff00067882 */ /* 0x000fe20000000000 */
[----:B------:R-:W-:Y:S02]  /*0aa0*/  LOP3.LUT P2, RZ, R152, 0x1f, RZ, 0xc0, !PT ;  /* 0x0000001f98ff7812 */ /* 0x000fe4000784c0ff */
[----:B----4-:R-:W-:-:S05]  /*0ab0*/  FSEL R187, R194, RZ, !P4 ;  /* 0x000000ffc2bb7208 */ /* 0x010fca0006000000 */
[C---:B------:R-:W-:Y:S01]  /*0ac0*/  FADD.FTZ R57, -R187.reuse, R57 ;  /* 0x00000039bb397221 */ /* 0x040fe20000010100 */
[C---:B------:R-:W-:Y:S01]  /*0ad0*/  FADD.FTZ R59, -R187.reuse, R59 ;  /* 0x0000003bbb3b7221 */ /* 0x040fe20000010100 */
[C---:B------:R-:W-:Y:S02]  /*0ae0*/  FADD.FTZ R169, -R187.reuse, R56 ;  /* 0x00000038bba97221 */ /* 0x040fe40000010100 */
[C---:B--2---:R-:W-:Y:S01]  /*0af0*/  FMUL.FTZ R168, R158.reuse, R57 ;  /* 0x000000399ea87220 */ /* 0x044fe20000410000 */
[C---:B------:R-:W-:Y:S01]  /*0b00*/  FADD.FTZ R57, -R187.reuse, R72 ;  /* 0x00000048bb397221 */ /* 0x040fe20000010100 */
[C---:B-1----:R-:W-:Y:S01]  /*0b10*/  FMUL.FTZ R172, R158.reuse, R59 ;  /* 0x0000003b9eac7220 */ /* 0x042fe20000410000 */
[C---:B------:R-:W-:Y:S02]  /*0b20*/  FADD.FTZ R59, -R187.reuse, R74 ;  /* 0x0000004abb3b7221 */ /* 0x040fe40000010100 */
[C---:B------:R-:W-:Y:S01]  /*0b30*/  FMUL.FTZ R74, R158.reuse, R57 ;  /* 0x000000399e4a7220 */ /* 0x040fe20000410000 */
[----:B---3--:R-:W-:Y:S01]  /*0b40*/  FADD.FTZ R57, -R187, R80 ;  /* 0x00000050bb397221 */ /* 0x008fe20000010100 */
[----:B------:R-:W-:Y:S01]  /*0b50*/  FMUL.FTZ R3, R158, R169 ;  /* 0x000000a99e037220 */ /* 0x000fe20000410000 */
[----:B------:R-:W-:Y:S01]  /*0b60*/  FMUL.FTZ R170, R24, R60 ;  /* 0x0000003c18aa7220 */ /* 0x000fe20000410000 */
[----:B------:R-:W-:Y:S01]  /*0b70*/  FMUL.FTZ R171, R25, R61 ;  /* 0x0000003d19ab7220 */ /* 0x000fe20000410000 */
[C---:B------:R-:W-:Y:S01]  /*0b80*/  FADD.FTZ R139, R76.reuse, R139 ;  /* 0x0000008b4c8b7221 */ /* 0x040fe20000010000 */
[----:B------:R-:W-:Y:S01]  /*0b90*/  FFMA.FTZ R115, R76, R74, R115 ;  /* 0x0000004a4c737223 */ /* 0x000fe20000010073 */
[----:B------:R-:W-:Y:S01]  /*0ba0*/  FMUL.FTZ R183, R16, R76 ;  /* 0x0000004c10b77220 */ /* 0x000fe20000410000 */
[C---:B------:R-:W-:Y:S01]  /*0bb0*/  FMUL.FTZ R76, R158.reuse, R59 ;  /* 0x0000003b9e4c7220 */ /* 0x040fe20000410000 */
[C---:B------:R-:W-:Y:S01]  /*0bc0*/  FADD.FTZ R59, -R187.reuse, R82 ;  /* 0x00000052bb3b7221 */ /* 0x040fe20000010100 */
[C---:B------:R-:W-:Y:S01]  /*0bd0*/  FMUL.FTZ R186, R158.reuse, R57 ;  /* 0x000000399eba7220 */ /* 0x040fe20000410000 */
[----:B------:R-:W-:Y:S01]  /*0be0*/  FADD.FTZ R56, RZ, R170 ;  /* 0x000000aaff387221 */ /* 0x000fe20000010000 */
[----:B------:R-:W-:Y:S01]  /*0bf0*/  FADD.FTZ R179, -R187, R58 ;  /* 0x0000003abbb37221 */ /* 0x000fe20000010100 */
[----:B------:R-:W-:Y:S01]  /*0c00*/  FFMA.FTZ R57, R3, R170, RZ ;  /* 0x000000aa03397223 */ /* 0x000fe200000100ff */
        /* <DEDUP_REMOVED lines=13> */
[C---:B0-----:R-:W-:Y:S01]  /*0ce0*/  FADD.FTZ R185, -R187.reuse, R75 ;  /* 0x0000004bbbb97221 */ /* 0x041fe20000010100 */
        /* <DEDUP_REMOVED lines=54> */
[C---:B------:R-:W-:Y:S01]  /*1050*/  FADD.FTZ R136, R79.reuse, R136 ;  /* 0x000000884f887221 */ /* 0x040fe20000010000 */
[----:B------:R-:W-:Y:S01]  /*1060*/  FFMA.FTZ R112, R79, R185, R112 ;  /* 0x000000b94f707223 */ /* 0x000fe20000010070 */
[C---:B------:R-:W-:Y:S01]  /*1070*/  FADD.FTZ R81, -R187.reuse, R90 ;  /* 0x0000005abb517221 */ /* 0x040fe20000010100 */
[----:B------:R-:W-:Y:S01]  /*1080*/  FMUL.FTZ R80, R158, R89 ;  /* 0x000000599e507220 */ /* 0x000fe20000410000 */
        /* <DEDUP_REMOVED lines=94> */
.L_x_10638:
[----:B------:R-:W3:Y:S01]  /*1670*/  S2R R63, SR_CgaCtaId ;  /* 0x00000000003f7919 */ /* 0x000ee20000008800 */
[----:B------:R-:W-:Y:S01]  /*1680*/  PLOP3.LUT P0, PT, PT, PT, PT, 0x80, 0x0 ;  /* 0x000000000000781c */ /* 0x000fe20003f0f070 */
[----:B--2---:R-:W-:Y:S01]  /*1690*/  FADD.FTZ R73, R57, R56 ;  /* 0x0000003839497221 */ /* 0x004fe20000010000 */
[----:B------:R-:W-:Y:S01]  /*16a0*/  @!P2 PLOP3.LUT P0, PT, P3, PT, PT, 0x80, 0x0 ;  /* 0x000000000000a81c */ /* 0x000fe20001f0f070 */
[----:B-1----:R-:W-:Y:S01]  /*16b0*/  FADD.FTZ R72, R58, R59 ;  /* 0x0000003b3a487221 */ /* 0x002fe20000010000 */
[----:B------:R-:W-:Y:S01]  /*16c0*/  SHF.R.U32.HI R60, RZ, 0x5, R152 ;  /* 0x00000005ff3c7819 */ /* 0x000fe20000011698 */
[----:B------:R-:W-:Y:S05]  /*16d0*/  WARPSYNC.ALL ;  /* 0x0000000000007948 */ /* 0x000fea0003800000 */
[----:B------:R-:W-:-:S02]  /*16e0*/  @!P2 LOP3.LUT R61, R60, 0x7fffff8, RZ, 0xc0, !PT ;  /* 0x07fffff83c3da812 */ /* 0x000fc400078ec0ff */
[----:B------:R-:W-:Y:S02]  /*16f0*/  MOV R62, 0x400 ;  /* 0x00000400003e7802 */ /* 0x000fe40000000f00 */
[----:B------:R-:W-:Y:S02]  /*1700*/  LOP3.LUT R64, R60, 0x7fffff8, RZ, 0xc0, !PT ;  /* 0x07fffff83c407812 */ /* 0x000fe400078ec0ff */
[----:B------:R-:W-:Y:S02]  /*1710*/  @!P0 IADD3 R61, R61, 0x8, RZ ;  /* 0x000000083d3d8810 */ /* 0x000fe40007ffe0ff */
[----:B------:R-:W-:Y:S02]  /*1720*/  @!P3 IADD3 R64, R64, 0x8, RZ ;  /* 0x000000084040b810 */ /* 0x000fe40007ffe0ff */
[----:B------:R-:W-:Y:S02]  /*1730*/  @!P2 LOP3.LUT R60, R61, 0x7, R60, 0xf8, !PT ;  /* 0x000000073d3ca812 */ /* 0x000fe400078ef83c */
[----:B------:R-:W-:-:S02]  /*1740*/  ISETP.NE.U32.AND P0, PT, R104, RZ, PT ;  /* 0x000000ff6800720c */ /* 0x000fc40003f05070 */
[----:B-----5:R-:W-:Y:S02]  /*1750*/  LOP3.LUT P6, RZ, R167, 0xff00, RZ, 0xc0, !PT ;  /* 0x0000ff00a7ff7812 */ /* 0x020fe400078cc0ff */
        /* <DEDUP_REMOVED lines=42> */
[----:B------:R-:W-:Y:S01]  /*1a00*/  FFMA.FTZ R180, R180, R88, R89 ;  /* 0x00000058b4b47223 */ /* 0x000fe20000010059 */
[----:B------:R-:W-:Y:S01]  /*1a10*/  FMUL.FTZ R92, R158, R171 ;  /* 0x000000ab9e5c7220 */ /* 0x000fe20000410000 */
[----:B------:R-:W-:Y:S01]  /*1a20*/  @P0 FADD.FTZ R90, R35, R90 ;  /* 0x0000005a235a0221 */ /* 0x000fe20000010000 */
[----:B------:R-:W-:Y:S01]  /*1a30*/  @P0 FADD.FTZ R3, R32, R3 ;  /* 0x0000000320030221 */ /* 0x000fe20000010000 */
[----:B------:R-:W-:Y:S01]  /*1a40*/  FMUL.FTZ R169, R158, R169 ;  /* 0x000000a99ea97220 */ /* 0x000fe20000410000 */
[----:B------:R-:W-:Y:S01]  /*1a50*/  FADD.FTZ R181, R181, -R180 ;  /* 0x800000b4b5b57221 */ /* 0x000fe20000010000 */
[----:B------:R-:W-:Y:S01]  /*1a60*/  FMUL.FTZ R56, R90, R154 ;  /* 0x0000009a5a387220 */ /* 0x000fe20000410000 */
[----:B------:R-:W-:Y:S01]  /*1a70*/  FFMA.FTZ R173, R173, R88, R89 ;  /* 0x00000058adad7223 */ /* 0x000fe20000010059 */
[----:B------:R-:W-:Y:S01]  /*1a80*/  @P0 FADD.FTZ R92, R33, R92 ;  /* 0x0000005c215c0221 */ /* 0x000fe20000010000 */
[----:B------:R-:W-:Y:S01]  /*1a90*/  @P0 FADD.FTZ R169, R34, R169 ;  /* 0x000000a922a90221 */ /* 0x000fe20000010000 */
[----:B------:R-:W-:Y:S01]  /*1aa0*/  FMUL.FTZ R71, R56, UR15 ;  /* 0x0000000f38477c20 */ /* 0x000fe20008410000 */
[----:B------:R-:W-:Y:S01]  /*1ab0*/  FMUL.FTZ R56, R3, R154 ;  /* 0x0000009a03387220 */ /* 0x000fe20000410000 */
[----:B------:R-:W-:Y:S01]  /*1ac0*/  FMUL.FTZ R98, R158, R181 ;  /* 0x000000b59e627220 */ /* 0x000fe20000410000 */
[----:B------:R-:W-:Y:S01]  /*1ad0*/  FADD.FTZ R173, R178, -R173 ;  /* 0x800000adb2ad7221 */ /* 0x000fe20000010000 */
[--C-:B------:R-:W-:Y:S01]  /*1ae0*/  FFMA.FTZ R176, R176, R88, R89.reuse ;  /* 0x00000058b0b07223 */ /* 0x100fe20000010059 */
[----:B------:R-:W-:Y:S01]  /*1af0*/  FMUL.FTZ R56, R56, UR15 ;  /* 0x0000000f38387c20 */ /* 0x000fe20008410000 */
[-C--:B------:R-:W-:Y:S01]  /*1b00*/  FMUL.FTZ R57, R92, R154.reuse ;  /* 0x0000009a5c397220 */ /* 0x080fe20000410000 */
[----:B------:R-:W-:Y:S01]  /*1b10*/  FMUL.FTZ R58, R169, R154 ;  /* 0x0000009aa93a7220 */ /* 0x000fe20000410000 */
[----:B------:R-:W-:Y:S01]  /*1b20*/  @P0 FADD.FTZ R98, R31, R98 ;  /* 0x000000621f620221 */ /* 0x000fe20000010000 */
[----:B------:R-:W-:Y:S01]  /*1b30*/  FMUL.FTZ R173, R158, R173 ;  /* 0x000000ad9ead7220 */ /* 0x000fe20000410000 */
[----:B------:R-:W-:Y:S01]  /*1b40*/  SEL R68, R56, RZ, P4 ;  /* 0x000000ff38447207 */ /* 0x000fe20002000000 */
[----:B------:R-:W-:Y:S01]  /*1b50*/  FADD.FTZ R179, R179, -R176 ;  /* 0x800000b0b3b37221 */ /* 0x000fe20000010000 */
[-CC-:B------:R-:W-:Y:S01]  /*1b60*/  FFMA.FTZ R185, R185, R88.reuse, R89.reuse ;  /* 0x00000058b9b97223 */ /* 0x180fe20000010059 */
[----:B------:R-:W-:Y:S01]  /*1b70*/  FMUL.FTZ R58, R58, UR15 ;  /* 0x0000000f3a3a7c20 */ /* 0x000fe20008410000 */
[----:B------:R-:W-:Y:S01]  /*1b80*/  FMUL.FTZ R57, R57, UR15 ;  /* 0x0000000f39397c20 */ /* 0x000fe20008410000 */
[----:B------:R-:W-:Y:S01]  /*1b90*/  FFMA.FTZ R177, R177, R88, R89 ;  /* 0x00000058b1b17223 */ /* 0x000fe20000010059 */
[-C--:B------:R-:W-:Y:S01]  /*1ba0*/  FMUL.FTZ R56, R98, R154.reuse ;  /* 0x0000009a62387220 */ /* 0x080fe20000410000 */
[----:B------:R-:W-:Y:S01]  /*1bb0*/  @P0 FADD.FTZ R173, R28, R173 ;  /* 0x000000ad1cad0221 */ /* 0x000fe20000010000 */
[----:B------:R-:W-:Y:S01]  /*1bc0*/  FMUL.FTZ R96, R158, R179 ;  /* 0x000000b39e607220 */ /* 0x000fe20000410000 */
[----:B------:R-:W-:Y:S01]  /*1bd0*/  FADD.FTZ R185, R188, -R185 ;  /* 0x800000b9bcb97221 */ /* 0x000fe20000010000 */
[----:B------:R-:W-:Y:S01]  /*1be0*/  FADD.FTZ R177, R182, -R177 ;  /* 0x800000b1b6b17221 */ /* 0x000fe20000010000 */
[----:B------:R-:W-:Y:S01]  /*1bf0*/  FMUL.FTZ R67, R56, UR15 ;  /* 0x0000000f38437c20 */ /* 0x000fe20008410000 */
[----:B------:R-:W-:Y:S01]  /*1c00*/  SEL R71, R71, RZ, P2 ;  /* 0x000000ff47477207 */ /* 0x000fe20001000000 */
[----:B------:R-:W-:Y:S01]  /*1c10*/  FMUL.FTZ R56, R173, R154 ;  /* 0x0000009aad387220 */ /* 0x000fe20000410000 */
[----:B------:R-:W-:Y:S01]  /*1c20*/  SEL R70, R58, RZ, P5 ;  /* 0x000000ff3a467207 */ /* 0x000fe20002800000 */
[-CC-:B------:R-:W-:Y:S01]  /*1c30*/  FFMA.FTZ R75, R75, R88.reuse, R89.reuse ;  /* 0x000000584b4b7223 */ /* 0x180fe20000010059 */
[----:B------:R-:W-:Y:S01]  /*1c40*/  SEL R69, R57, RZ, P6 ;  /* 0x000000ff39457207 */ /* 0x000fe20003000000 */
[----:B------:R-:W-:Y:S01]  /*1c50*/  @P0 FADD.FTZ R96, R29, R96 ;  /* 0x000000601d600221 */ /* 0x000fe20000010000 */
[----:B------:R-:W-:Y:S01]  /*1c60*/  LOP3.LUT P2, RZ, R166, 0xff, RZ, 0xc0, !PT ;  /* 0x000000ffa6ff7812 */ /* 0x000fe2000784c0ff */
[----:B------:R-:W-:Y:S01]  /*1c70*/  FMUL.FTZ R177, R158, R177 ;  /* 0x000000b19eb17220 */ /* 0x000fe20000410000 */
[----:B------:R-:W-:Y:S01]  /*1c80*/  LOP3.LUT P5, RZ, R166, 0xff00, RZ, 0xc0, !PT ;  /* 0x0000ff00a6ff7812 */ /* 0x000fe200078ac0ff */
[----:B------:R-:W-:Y:S01]  /*1c90*/  FMUL.FTZ R56, R56, UR15 ;  /* 0x0000000f38387c20 */ /* 0x000fe20008410000 */
[----:B------:R-:W-:Y:S01]  /*1ca0*/  LOP3.LUT P6, RZ, R166, 0xff0000, RZ, 0xc0, !PT ;  /* 0x00ff0000a6ff7812 */ /* 0x000fe200078cc0ff */
[-C--:B------:R-:W-:Y:S01]  /*1cb0*/  FFMA.FTZ R76, R76, R88.reuse, R89 ;  /* 0x000000584c4c7223 */ /* 0x080fe20000010059 */
[----:B------:R-:W-:Y:S01]  /*1cc0*/  LOP3.LUT P4, RZ, R166, 0xff000000, RZ, 0xc0, !PT ;  /* 0xff000000a6ff7812 */ /* 0x000fe2000788c0ff */
[----:B------:R-:W-:Y:S01]  /*1cd0*/  FMUL.FTZ R166, R158, R185 ;  /* 0x000000b99ea67220 */ /* 0x000fe20000410000 */
[----:B------:R-:W-:Y:S01]  /*1ce0*/  FADD.FTZ R75, R184, -R75 ;  /* 0x8000004bb84b7221 */ /* 0x000fe20000010000 */
[----:B------:R-:W-:Y:S01]  /*1cf0*/  FFMA.FTZ R194, R194, R88, R89 ;  /* 0x00000058c2c27223 */ /* 0x000fe20000010059 */
[----:B------:R-:W-:Y:S01]  /*1d00*/  FMUL.FTZ R57, R96, R154 ;  /* 0x0000009a60397220 */ /* 0x000fe20000410000 */
[----:B------:R-:W-:Y:S01]  /*1d10*/  @P0 FADD.FTZ R166, R39, R166 ;  /* 0x000000a627a60221 */ /* 0x000fe20000010000 */
[----:B------:R-:W-:Y:S01]  /*1d20*/  @P0 FADD.FTZ R177, R30, R177 ;  /* 0x000000b11eb10221 */ /* 0x000fe20000010000 */
[----:B------:R-:W-:Y:S01]  /*1d30*/  FADD.FTZ R77, R77, -R76 ;  /* 0x8000004c4d4d7221 */ /* 0x000fe20000010000 */
[----:B------:R-:W-:Y:S01]  /*1d40*/  FMUL.FTZ R104, R158, R75 ;  /* 0x0000004b9e687220 */ /* 0x000fe20000410000 */
[----:B------:R-:W-:Y:S01]  /*1d50*/  SEL R64, R56, RZ, P2 ;  /* 0x000000ff38407207 */ /* 0x000fe20001000000 */
[--C-:B------:R-:W-:Y:S01]  /*1d60*/  FFMA.FTZ R74, R74, R88, R89.reuse ;  /* 0x000000584a4a7223 */ /* 0x100fe20000010059 */
[----:B------:R-:W-:Y:S01]  /*1d70*/  FADD.FTZ R195, R195, -R194 ;  /* 0x800000c2c3c37221 */ /* 0x000fe20000010000 */
[----:B------:R-:W-:Y:S01]  /*1d80*/  FMUL.FTZ R57, R57, UR15 ;  /* 0x0000000f39397c20 */ /* 0x000fe20008410000 */
[----:B------:R-:W-:Y:S01]  /*1d90*/  FMUL.FTZ R56, R166, R154 ;  /* 0x0000009aa6387220 */ /* 0x000fe20000410000 */
[----:B------:R-:W-:Y:S01]  /*1da0*/  FFMA.FTZ R192, R192, R88, R89 ;  /* 0x00000058c0c07223 */ /* 0x000fe20000010059 */
[-C--:B------:R-:W-:Y:S01]  /*1db0*/  FMUL.FTZ R58, R177, R154.reuse ;  /* 0x0000009ab13a7220 */ /* 0x080fe20000410000 */
[C---:B------:R-:W-:Y:S01]  /*1dc0*/  FMUL.FTZ R97, R158.reuse, R77 ;  /* 0x0000004d9e617220 */ /* 0x040fe20000410000 */
[----:B------:R-:W-:Y:S01]  /*1dd0*/  @P0 FADD.FTZ R104, R37, R104 ;  /* 0x0000006825680221 */ /* 0x000fe20000010000 */
[----:B------:R-:W-:Y:S01]  /*1de0*/  FADD.FTZ R183, R183, -R74 ;  /* 0x8000004ab7b77221 */ /* 0x000fe20000010000 */
[----:B------:R-:W-:Y:S01]  /*1df0*/  FMUL.FTZ R168, R158, R195 ;  /* 0x000000c39ea87220 */ /* 0x000fe20000410000 */
[----:B------:R-:W-:Y:S01]  /*1e00*/  FMUL.FTZ R56, R56, UR15 ;  /* 0x0000000f38387c20 */ /* 0x000fe20008410000 */
[----:B------:R-:W-:Y:S01]  /*1e10*/  FADD.FTZ R193, R193, -R192 ;  /* 0x800000c0c1c17221 */ /* 0x000fe20000010000 */
[----:B------:R-:W-:Y:S01]  /*1e20*/  FMUL.FTZ R58, R58, UR15 ;  /* 0x0000000f3a3a7c20 */ /* 0x000fe20008410000 */
[----:B------:R-:W-:Y:S01]  /*1e30*/  SEL R65, R57, RZ, P5 ;  /* 0x000000ff39417207 */ /* 0x000fe20002800000 */
[----:B------:R-:W0:Y:S01]  /*1e40*/  LDC.64 R76, c[0x0][0x2f8] ;  /* 0x0000be00ff4c7b82 */ /* 0x000e220000000a00 */
[----:B------:R-:W-:Y:S01]  /*1e50*/  LOP3.LUT P2, RZ, R165, 0xff000000, RZ, 0xc0, !PT ;  /* 0xff000000a5ff7812 */ /* 0x000fe2000784c0ff */
[----:B------:R-:W-:Y:S01]  /*1e60*/  @P0 FADD.FTZ R97, R38, R97 ;  /* 0x0000006126610221 */ /* 0x000fe20000010000 */
[-C--:B------:R-:W-:Y:S01]  /*1e70*/  FMUL.FTZ R57, R104, R154.reuse ;  /* 0x0000009a68397220 */ /* 0x080fe20000410000 */
[C---:B------:R-:W-:Y:S01]  /*1e80*/  FMUL.FTZ R183, R158.reuse, R183 ;  /* 0x000000b79eb77220 */ /* 0x040fe20000410000 */
[----:B------:R-:W-:Y:S01]  /*1e90*/  @P0 FADD.FTZ R168, R43, R168 ;  /* 0x000000a82ba80221 */ /* 0x000fe20000010000 */
[----:B------:R-:W-:Y:S01]  /*1ea0*/  FMUL.FTZ R193, R158, R193 ;  /* 0x000000c19ec17220 */ /* 0x000fe20000410000 */
[----:B------:R-:W-:Y:S01]  /*1eb0*/  SEL R63, R56, RZ, P2 ;  /* 0x000000ff383f7207 */ /* 0x000fe20001000000 */
[-C--:B------:R-:W-:Y:S01]  /*1ec0*/  FMUL.FTZ R56, R97, R154.reuse ;  /* 0x0000009a61387220 */ /* 0x080fe20000410000 */
[----:B------:R-:W-:Y:S01]  /*1ed0*/  SEL R66, R58, RZ, P6 ;  /* 0x000000ff3a427207 */ /* 0x000fe20003000000 */
[----:B------:R-:W-:Y:S01]  /*1ee0*/  FMUL.FTZ R57, R57, UR15 ;  /* 0x0000000f39397c20 */ /* 0x000fe20008410000 */
[----:B------:R-:W-:Y:S01]  /*1ef0*/  LOP3.LUT P6, RZ, R165, 0xff00, RZ, 0xc0, !PT ;  /* 0x0000ff00a5ff7812 */ /* 0x000fe200078cc0ff */
[----:B------:R-:W-:Y:S01]  /*1f00*/  @P0 FADD.FTZ R183, R36, R183 ;  /* 0x000000b724b70221 */ /* 0x000fe20000010000 */
[----:B------:R-:W-:Y:S01]  /*1f10*/  ISETP.NE.U32.AND P2, PT, RZ, UR16, PT ;  /* 0x00000010ff007c0c */ /* 0x000fe2000bf45070 */
[-C--:B------:R-:W-:Y:S01]  /*1f20*/  FMUL.FTZ R59, R168, R154.reuse ;  /* 0x0000009aa83b7220 */ /* 0x080fe20000410000 */
[----:B------:R-:W-:Y:S01]  /*1f30*/  @P0 FADD.FTZ R193, R42, R193 ;  /* 0x000000c12ac10221 */ /* 0x000fe20000010000 */
[----:B------:R-:W-:Y:S01]  /*1f40*/  FMUL.FTZ R62, R56, UR15 ;  /* 0x0000000f383e7c20 */ /* 0x000fe20008410000 */
[-C--:B------:R-:W-:Y:S01]  /*1f50*/  FMUL.FTZ R56, R183, R154.reuse ;  /* 0x0000009ab7387220 */ /* 0x080fe20000410000 */
[----:B------:R-:W-:Y:S01]  /*1f60*/  FMUL.FTZ R59, R59, UR15 ;  /* 0x0000000f3b3b7c20 */ /* 0x000fe20008410000 */
[----:B------:R-:W-:Y:S01]  /*1f70*/  SEL R61, R57, RZ, P6 ;  /* 0x000000ff393d7207 */ /* 0x000fe20003000000 */
[----:B------:R-:W-:Y:S01]  /*1f80*/  FMUL.FTZ R58, R193, R154 ;  /* 0x0000009ac13a7220 */ /* 0x000fe20000410000 */
[----:B------:R-:W-:Y:S01]  /*1f90*/  ISETP.NE.AND.EX P2, PT, RZ, UR17, PT, P2 ;  /* 0x00000011ff007c0c */ /* 0x000fe2000bf45320 */
[-CC-:B------:R-:W-:Y:S01]  /*1fa0*/  FFMA.FTZ R186, R186, R88.reuse, R89.reuse ;  /* 0x00000058baba7223 */ /* 0x180fe20000010059 */
[----:B------:R-:W-:Y:S01]  /*1fb0*/  LOP3.LUT P6, RZ, R164, 0xff000000, RZ, 0xc0, !PT ;  /* 0xff000000a4ff7812 */ /* 0x000fe200078cc0ff */
[----:B------:R-:W-:Y:S01]  /*1fc0*/  FFMA.FTZ R189, R189, R88, R89 ;  /* 0x00000058bdbd7223 */ /* 0x000fe20000010059 */
[----:B------:R-:W-:Y:S01]  /*1fd0*/  SEL R67, R67, RZ, P4 ;  /* 0x000000ff43437207 */ /* 0x000fe20002000000 */
[----:B------:R-:W-:Y:S01]  /*1fe0*/  FMUL.FTZ R56, R56, UR15 ;  /* 0x0000000f38387c20 */ /* 0x000fe20008410000 */
[C---:B------:R-:W-:Y:S01]  /*1ff0*/  LOP3.LUT P4, RZ, R165.reuse, 0xff, RZ, 0xc0, !PT ;  /* 0x000000ffa5ff7812 */ /* 0x040fe2000788c0ff */
[----:B------:R-:W-:Y:S01]  /*2000*/  FMUL.FTZ R58, R58, UR15 ;  /* 0x0000000f3a3a7c20 */ /* 0x000fe20008410000 */
[----:B------:R-:W-:Y:S01]  /*2010*/  LOP3.LUT P5, RZ, R165, 0xff0000, RZ, 0xc0, !PT ;  /* 0x00ff0000a5ff7812 */ /* 0x000fe200078ac0ff */
[----:B------:R-:W-:Y:S01]  /*2020*/  FADD.FTZ R191, R191, -R186 ;  /* 0x800000babfbf7221 */ /* 0x000fe20000010000 */
[----:B------:R-:W-:Y:S01]  /*2030*/  SEL R59, R59, RZ, P6 ;  /* 0x000000ff3b3b7207 */ /* 0x000fe20003000000 */
[----:B------:R-:W-:Y:S01]  /*2040*/  FADD.FTZ R189, R190, -R189 ;  /* 0x800000bdbebd7221 */ /* 0x000fe20000010000 */
[----:B------:R-:W-:Y:S01]  /*2050*/  LOP3.LUT P6, RZ, R164, 0xff0000, RZ, 0xc0, !PT ;  /* 0x00ff0000a4ff7812 */ /* 0x000fe200078cc0ff */
[----:B------:R-:W-:Y:S01]  /*2060*/  FMUL.FTZ R191, R158, R191 ;  /* 0x000000bf9ebf7220 */ /* 0x000fe20000410000 */
[----:B------:R-:W-:-:S02]  /*2070*/  SEL R62, R62, RZ, P5 ;  /* 0x000000ff3e3e7207 */ /* 0x000fc40002800000 */
[----:B------:R-:W-:Y:S01]  /*2080*/  SEL R60, R56, RZ, P4 ;  /* 0x000000ff383c7207 */ /* 0x000fe20002000000 */
[----:B0-----:R-:W-:Y:S01]  /*2090*/  IMAD.WIDE.U32 R56, R163, 0x10, R76 ;  /* 0x00000010a3387825 */ /* 0x001fe200078e004c */
[----:B------:R-:W-:-:S03]  /*20a0*/  LOP3.LUT P5, RZ, R164, 0xff, RZ, 0xc0, !PT ;  /* 0x000000ffa4ff7812 */ /* 0x000fc600078ac0ff */
[----:B------:R-:W-:Y:S01]  /*20b0*/  @P0 FADD.FTZ R191, R40, R191 ;  /* 0x000000bf28bf0221 */ /* 0x000fe20000010000 */
[----:B------:R-:W-:Y:S01]  /*20c0*/  LOP3.LUT P4, RZ, R164, 0xff00, RZ, 0xc0, !PT ;  /* 0x0000ff00a4ff7812 */ /* 0x000fe2000788c0ff */
[----:B------:R-:W-:Y:S01]  /*20d0*/  FMUL.FTZ R164, R158, R189 ;  /* 0x000000bd9ea47220 */ /* 0x000fe20000410000 */
[----:B------:R-:W-:Y:S02]  /*20e0*/  SEL R58, R58, RZ, P6 ;  /* 0x000000ff3a3a7207 */ /* 0x000fe40003000000 */
[----:B------:R-:W-:Y:S01]  /*20f0*/  ISETP.NE.U32.AND P6, PT, RZ, UR16, PT ;  /* 0x00000010ff007c0c */ /* 0x000fe2000bfc5070 */
[----:B------:R-:W-:-:S03]  /*2100*/  @P0 FADD.FTZ R164, R41, R164 ;  /* 0x000000a429a40221 */ /* 0x000fc60000010000 */
        /* <DEDUP_REMOVED lines=9> */
.L_x_10622:
        /* <DEDUP_REMOVED lines=12> */
.L_x_10623:
        /* <DEDUP_REMOVED lines=12> */
.L_x_10624:
[----:B------:R1:W-:Y:S01]  /*2320*/  STG.E.128 desc[UR4][R68.64], R60 ;  /* 0x0000003c44007986 */ /* 0x0003e2000c101d04 */
[----:B0-2---:R-:W-:Y:S01]  /*2330*/  IMAD.WIDE.U32 R64, R160, 0x10, R76 ;  /* 0x00000010a0407825 */ /* 0x005fe200078e004c */
[----:B------:R-:W-:Y:S02]  /*2340*/  SEL R57, R74, RZ, P4 ;  /* 0x000000ff4a397207 */ /* 0x000fe40002000000 */
[----:B------:R-:W-:Y:S01]  /*2350*/  SEL R56, R3, RZ, P5 ;  /* 0x000000ff03387207 */ /* 0x000fe20002800000 */
[----:B------:R-:W-:Y:S06]  /*2360*/  @!P2 BRA `(.L_x_10625) ;  /* 0x00000000001ca947 */ /* 0x000fec0003800000 */
[----:B-1----:R-:W0:Y:S01]  /*2370*/  LDC.64 R60, c[0x0][0x308] ;  /* 0x0000c200ff3c7b82 */ /* 0x002e220000000a00 */
[----:B------:R-:W-:Y:S02]  /*2380*/  SEL R63, R168, R55, P6 ;  /* 0x00000037a83f7207 */ /* 0x000fe40003000000 */
[----:B------:R-:W-:Y:S01]  /*2390*/  SEL R62, R193, R54, P6 ;  /* 0x00000036c13e7207 */ /* 0x000fe20003000000 */
[----:B0-----:R-:W-:Y:S01]  /*23a0*/  IMAD.WIDE.U32 R160, R160, 0x10, R60 ;  /* 0x00000010a0a07825 */ /* 0x001fe200078e003c */
[----:B------:R-:W-:Y:S02]  /*23b0*/  SEL R61, R164, R53, P6 ;  /* 0x00000035a43d7207 */ /* 0x000fe40003000000 */
[----:B------:R-:W-:-:S05]  /*23c0*/  SEL R60, R191, R52, P6 ;  /* 0x00000034bf3c7207 */ /* 0x000fca0003000000 */
[----:B------:R0:W-:Y:S02]  /*23d0*/  STG.E.128 desc[UR4][R160.64], R60 ;  /* 0x0000003ca0007986 */ /* 0x0001e4000c101d04 */
.L_x_10625:
        /* <DEDUP_REMOVED lines=25> */
.L_x_10626:
[----:B------:R-:W-:Y:S01]  /*2570*/  FMUL.FTZ R64, R64, R154 ;  /* 0x0000009a40407220 */ /* 0x000fe20000410000 */
[-CC-:B------:R-:W-:Y:S01]  /*2580*/  FFMA.FTZ R83, R83, R88.reuse, R89.reuse ;  /* 0x0000005853537223 */ /* 0x180fe20000010059 */
[-CC-:B------:R-:W-:Y:S01]  /*2590*/  FFMA.FTZ R87, R87, R88.reuse, R89.reuse ;  /* 0x0000005857577223 */ /* 0x180fe20000010059 */
[-CC-:B------:R-:W-:Y:S01]  /*25a0*/  FFMA.FTZ R84, R84, R88.reuse, R89.reuse ;  /* 0x0000005854547223 */ /* 0x180fe20000010059 */
[----:B0-----:R-:W-:Y:S01]  /*25b0*/  FMUL.FTZ R59, R64, UR15 ;  /* 0x0000000f403b7c20 */ /* 0x001fe20008410000 */
[----:B------:R-:W-:Y:S01]  /*25c0*/  FFMA.FTZ R86, R86, R88, R89 ;  /* 0x0000005856567223 */ /* 0x000fe20000010059 */
[----:B------:R-:W0:Y:S01]  /*25d0*/  @P2 LDC.64 R64, c[0x0][0x308] ;  /* 0x0000c200ff402b82 */ /* 0x000e220000000a00 */
[----:B------:R-:W-:Y:S01]  /*25e0*/  FADD.FTZ R83, R100, -R83 ;  /* 0x8000005364537221 */ /* 0x000fe20000010000 */
[----:B------:R-:W-:Y:S01]  /*25f0*/  FADD.FTZ R87, R102, -R87 ;  /* 0x8000005766577221 */ /* 0x000fe20000010000 */
[----:B------:R-:W-:Y:S01]  /*2600*/  FADD.FTZ R101, R101, -R84 ;  /* 0x8000005465657221 */ /* 0x000fe20000010000 */
[----:B------:R-:W-:Y:S01]  /*2610*/  FADD.FTZ R85, R85, -R86 ;  /* 0x8000005655557221 */ /* 0x000fe20000010000 */
[C---:B------:R-:W-:Y:S01]  /*2620*/  FMUL.FTZ R83, R158.reuse, R83 ;  /* 0x000000539e537220 */ /* 0x040fe20000410000 */
[----:B------:R-:W-:Y:S01]  /*2630*/  FMUL.FTZ R87, R158, R87 ;  /* 0x000000579e577220 */ /* 0x000fe20000410000 */
[-C--:B------:R-:W-:Y:S01]  /*2640*/  FMUL.FTZ R62, R62, R154.reuse ;  /* 0x0000009a3e3e7220 */ /* 0x080fe20000410000 */
[-C--:B------:R-:W-:Y:S01]  /*2650*/  FMUL.FTZ R81, R81, R154.reuse ;  /* 0x0000009a51517220 */ /* 0x080fe20000410000 */
[C---:B------:R-:W-:Y:S01]  /*2660*/  FMUL.FTZ R60, R158.reuse, R101 ;  /* 0x000000659e3c7220 */ /* 0x040fe20000410000 */
[----:B------:R-:W-:Y:S01]  /*2670*/  FMUL.FTZ R158, R158, R85 ;  /* 0x000000559e9e7220 */ /* 0x000fe20000410000 */
[----:B------:R-:W-:Y:S01]  /*2680*/  @P0 FADD.FTZ R83, R48, R83 ;  /* 0x0000005330530221 */ /* 0x000fe20000010000 */
[----:B------:R-:W-:Y:S01]  /*2690*/  @P0 FADD.FTZ R87, R50, R87 ;  /* 0x0000005732570221 */ /* 0x000fe20000010000 */
[----:B------:R-:W-:Y:S01]  /*26a0*/  FMUL.FTZ R57, R62, UR15 ;  /* 0x0000000f3e397c20 */ /* 0x000fe20008410000 */
[----:B------:R-:W-:Y:S01]  /*26b0*/  FMUL.FTZ R58, R81, UR15 ;  /* 0x0000000f513a7c20 */ /* 0x000fe20008410000 */
[----:B------:R-:W-:Y:S01]  /*26c0*/  LOP3.LUT P5, RZ, R159, 0xff00, RZ, 0xc0, !PT ;  /* 0x0000ff009fff7812 */ /* 0x000fe200078ac0ff */
[----:B------:R-:W-:Y:S01]  /*26d0*/  FMUL.FTZ R79, R79, R154 ;  /* 0x0000009a4f4f7220 */ /* 0x000fe20000410000 */
[----:B------:R-:W-:Y:S01]  /*26e0*/  LOP3.LUT P4, RZ, R159, 0xff0000, RZ, 0xc0, !PT ;  /* 0x00ff00009fff7812 */ /* 0x000fe2000788c0ff */
[----:B------:R-:W-:Y:S01]  /*26f0*/  @P0 FADD.FTZ R60, R49, R60 ;  /* 0x0000003c313c0221 */ /* 0x000fe20000010000 */
[----:B------:R-:W-:Y:S01]  /*2700*/  @P0 FADD.FTZ R158, R51, R158 ;  /* 0x0000009e339e0221 */ /* 0x000fe20000010000 */
[----:B------:R-:W-:Y:S01]  /*2710*/  SEL R52, R83, R52, P6 ;  /* 0x0000003453347207 */ /* 0x000fe20003000000 */
[----:B------:R-:W-:Y:S01]  /*2720*/  FMUL.FTZ R56, R79, UR15 ;  /* 0x0000000f4f387c20 */ /* 0x000fe20008410000 */
[----:B------:R-:W-:Y:S01]  /*2730*/  SEL R54, R87, R54, P6 ;  /* 0x0000003657367207 */ /* 0x000fe20003000000 */
[-C--:B------:R-:W-:Y:S01]  /*2740*/  FMUL.FTZ R83, R83, R154.reuse ;  /* 0x0000009a53537220 */ /* 0x080fe20000410000 */
[----:B------:R-:W-:Y:S01]  /*2750*/  SEL R57, R57, RZ, P5 ;  /* 0x000000ff39397207 */ /* 0x000fe20002800000 */
[-C--:B------:R-:W-:Y:S01]  /*2760*/  FMUL.FTZ R3, R60, R154.reuse ;  /* 0x0000009a3c037220 */ /* 0x080fe20000410000 */
[----:B------:R-:W-:Y:S01]  /*2770*/  SEL R58, R58, RZ, P4 ;  /* 0x000000ff3a3a7207 */ /* 0x000fe20002000000 */
[-C--:B------:R-:W-:Y:S01]  /*2780*/  FMUL.FTZ R87, R87, R154.reuse ;  /* 0x0000009a57577220 */ /* 0x080fe20000410000 */
[C---:B------:R-:W-:Y:S01]  /*2790*/  LOP3.LUT P5, RZ, R159.reuse, 0xff, RZ, 0xc0, !PT ;  /* 0x000000ff9fff7812 */ /* 0x040fe200078ac0ff */
[----:B------:R-:W-:Y:S01]  /*27a0*/  FMUL.FTZ R154, R158, R154 ;  /* 0x0000009a9e9a7220 */ /* 0x000fe20000410000 */
[----:B------:R-:W-:Y:S01]  /*27b0*/  LOP3.LUT P4, RZ, R159, 0xff000000, RZ, 0xc0, !PT ;  /* 0xff0000009fff7812 */ /* 0x000fe2000788c0ff */
[----:B------:R-:W-:Y:S01]  /*27c0*/  FMUL.FTZ R3, R3, UR15 ;  /* 0x0000000f03037c20 */ /* 0x000fe20008410000 */
[----:B------:R-:W-:Y:S01]  /*27d0*/  SEL R53, R60, R53, P6 ;  /* 0x000000353c357207 */ /* 0x000fe20003000000 */
[----:B------:R-:W-:Y:S01]  /*27e0*/  FMUL.FTZ R60, R83, UR15 ;  /* 0x0000000f533c7c20 */ /* 0x000fe20008410000 */
[----:B------:R-:W-:Y:S01]  /*27f0*/  SEL R59, R59, RZ, P4 ;  /* 0x000000ff3b3b7207 */ /* 0x000fe20002000000 */
[----:B------:R-:W-:Y:S01]  /*2800*/  FMUL.FTZ R62, R87, UR15 ;  /* 0x0000000f573e7c20 */ /* 0x000fe20008410000 */
[----:B------:R-:W-:Y:S01]  /*2810*/  SEL R56, R56, RZ, P5 ;  /* 0x000000ff38387207 */ /* 0x000fe20002800000 */
[----:B------:R-:W-:Y:S01]  /*2820*/  FMUL.FTZ R63, R154, UR15 ;  /* 0x0000000f9a3f7c20 */ /* 0x000fe20008410000 */
[----:B------:R-:W-:Y:S01]  /*2830*/  SEL R55, R158, R55, P6 ;  /* 0x000000379e377207 */ /* 0x000fe20003000000 */
[----:B0-----:R-:W-:Y:S01]  /*2840*/  @P2 IMAD.WIDE.U32 R64, R155, 0x10, R64 ;  /* 0x000000109b402825 */ /* 0x001fe200078e0040 */
[----:B------:R-:W-:-:S02]  /*2850*/  LOP3.LUT P4, RZ, R157, 0xff, RZ, 0xc0, !PT ;  /* 0x000000ff9dff7812 */ /* 0x000fc4000788c0ff */
[C---:B------:R-:W-:Y:S02]  /*2860*/  LOP3.LUT P5, RZ, R157.reuse, 0xff00, RZ, 0xc0, !PT ;  /* 0x0000ff009dff7812 */ /* 0x040fe400078ac0ff */
[C---:B------:R-:W-:Y:S02]  /*2870*/  LOP3.LUT P0, RZ, R157.reuse, 0xff0000, RZ, 0xc0, !PT ;  /* 0x00ff00009dff7812 */ /* 0x040fe4000780c0ff */
[----:B------:R-:W-:Y:S01]  /*2880*/  LOP3.LUT P6, RZ, R157, 0xff000000, RZ, 0xc0, !PT ;  /* 0xff0000009dff7812 */ /* 0x000fe200078cc0ff */
[--C-:B------:R-:W-:Y:S01]  /*2890*/  IMAD.WIDE.U32 R156, R156, 0x10, R76.reuse ;  /* 0x000000109c9c7825 */ /* 0x100fe200078e004c */
[----:B------:R-:W-:Y:S02]  /*28a0*/  SEL R60, R60, RZ, P4 ;  /* 0x000000ff3c3c7207 */ /* 0x000fe40002000000 */
[----:B------:R-:W-:Y:S01]  /*28b0*/  SEL R61, R3, RZ, P5 ;  /* 0x000000ff033d7207 */ /* 0x000fe20002800000 */
[----:B------:R-:W-:Y:S01]  /*28c0*/  IMAD.WIDE.U32 R76, R155, 0x10, R76 ;  /* 0x000000109b4c7825 */ /* 0x000fe200078e004c */
[----:B------:R-:W-:Y:S01]  /*28d0*/  SEL R62, R62, RZ, P0 ;  /* 0x000000ff3e3e7207 */ /* 0x000fe20000000000 */
[----:B------:R0:W-:Y:S01]  /*28e0*/  STG.E.128 desc[UR4][R156.64], R56 ;  /* 0x000000389c007986 */ /* 0x0001e2000c101d04 */
[----:B------:R-:W-:-:S02]  /*28f0*/  SEL R63, R63, RZ, P6 ;  /* 0x000000ff3f3f7207 */ /* 0x000fc40003000000 */
        /* <DEDUP_REMOVED lines=54> */
.L_x_10620:
        /* <DEDUP_REMOVED lines=23> */
.L_x_10621:
[----:B------:R-:W-:Y:S01]  /*2dd0*/  HFMA2.MMA R66, -RZ, RZ, 0, 9.5367431640625e-07 ;  /* 0x00000010ff427435 */ /* 0x000fe200000001ff */
[----:B------:R-:W-:Y:S02]  /*2de0*/  MOV R67, R58 ;  /* 0x0000003a00437202 */ /* 0x000fe40000000f00 */
[----:B------:R-:W-:Y:S02]  /*2df0*/  MOV R69, 0x1f ;  /* 0x0000001f00457802 */ /* 0x000fe40000000f00 */
[----:B------:R-:W-:-:S07]  /*2e00*/  MOV R64, 0xffffffff ;  /* 0xffffffff00407802 */ /* 0x000fce0000000f00 */
[----:B-----5:R-:W-:Y:S05]  /*2e10*/  WARPSYNC.COLLECTIVE R64, `(.L_x_10628) ;  /* 0x0000000040087348 */ /* 0x020fea0003c00000 */
[----:B------:R0:W1:Y:S02]  /*2e20*/  SHFL.DOWN P0, R65, R67, R66, R69 ;  /* 0x0800004243417389 */ /* 0x0000640000000045 */
[----:B01---5:R-:W-:Y:S01]  /*2e30*/  ENDCOLLECTIVE ;  /* 0x000000000000791b */ /* 0x023fe20003800000 */
.L_x_10628:
[----:B------:R-:W-:Y:S02]  /*2e40*/  MOV R67, R57 ;  /* 0x0000003900437202 */ /* 0x000fe40000000f00 */
[----:B------:R-:W-:-:S07]  /*2e50*/  MOV R59, R65 ;  /* 0x00000041003b7202 */ /* 0x000fce0000000f00 */
[----:B------:R-:W-:Y:S05]  /*2e60*/  WARPSYNC.COLLECTIVE R64, `(.L_x_10629) ;  /* 0x0000000040087348 */ /* 0x000fea0003c00000 */
[----:B------:R0:W1:Y:S02]  /*2e70*/  SHFL.DOWN P0, R65, R67, R66, R69 ;  /* 0x0800004243417389 */ /* 0x0000640000000045 */
[----:B01----:R-:W-:Y:S01]  /*2e80*/  ENDCOLLECTIVE ;  /* 0x000000000000791b */ /* 0x003fe20003800000 */
.L_x_10629:
[----:B------:R-:W-:Y:S01]  /*2e90*/  FADD.FTZ R59, R58, R59 ;  /* 0x0000003b3a3b7221 */ /* 0x000fe20000010000 */
[----:B------:R-:W-:-:S04]  /*2ea0*/  HFMA2.MMA R66, -RZ, RZ, 0, 4.76837158203125e-07 ;  /* 0x00000008ff427435 */ /* 0x000fc800000001ff */
[----:B------:R-:W-:Y:S02]  /*2eb0*/  MOV R67, R59 ;  /* 0x0000003b00437202 */ /* 0x000fe40000000f00 */
[----:B------:R-:W-:-:S07]  /*2ec0*/  MOV R56, R65 ;  /* 0x0000004100387202 */ /* 0x000fce0000000f00 */
[----:B------:R-:W-:Y:S05]  /*2ed0*/  WARPSYNC.COLLECTIVE R64, `(.L_x_10630) ;  /* 0x0000000040087348 */ /* 0x000fea0003c00000 */
[----:B------:R0:W1:Y:S02]  /*2ee0*/  SHFL.DOWN P0, R65, R67, R66, R69 ;  /* 0x0800004243417389 */ /* 0x0000640000000045 */
[----:B01----:R-:W-:Y:S01]  /*2ef0*/  ENDCOLLECTIVE ;  /* 0x000000000000791b */ /* 0x003fe20003800000 */
.L_x_10630:
[----:B------:R-:W-:-:S05]  /*2f00*/  FADD.FTZ R56, R57, R56 ;  /* 0x0000003839387221 */ /* 0x000fca0000010000 */
[----:B------:R-:W-:Y:S02]  /*2f10*/  MOV R67, R56 ;  /* 0x0000003800437202 */ /* 0x000fe40000000f00 */
[----:B------:R-:W-:-:S07]  /*2f20*/  MOV R60, R65 ;  /* 0x00000041003c7202 */ /* 0x000fce0000000f00 */
[----:B------:R-:W-:Y:S05]  /*2f30*/  WARPSYNC.COLLECTIVE R64, `(.L_x_10631) ;  /* 0x0000000040087348 */ /* 0x000fea0003c00000 */
[----:B------:R0:W1:Y:S02]  /*2f40*/  SHFL.DOWN P0, R65, R67, R66, R69 ;  /* 0x0800004243417389 */ /* 0x0000640000000045 */
[----:B01----:R-:W-:Y:S01]  /*2f50*/  ENDCOLLECTIVE ;  /* 0x000000000000791b */ /* 0x003fe20003800000 */
.L_x_10631:
[----:B------:R-:W-:Y:S01]  /*2f60*/  FADD.FTZ R60, R59, R60 ;  /* 0x0000003c3b3c7221 */ /* 0x000fe20000010000 */
[----:B------:R-:W-:-:S04]  /*2f70*/  HFMA2.MMA R66, -RZ, RZ, 0, 2.384185791015625e-07 ;  /* 0x00000004ff427435 */ /* 0x000fc800000001ff */
[----:B------:R-:W-:Y:S02]  /*2f80*/  MOV R67, R60 ;  /* 0x0000003c00437202 */ /* 0x000fe40000000f00 */
[----:B------:R-:W-:-:S07]  /*2f90*/  MOV R61, R65 ;  /* 0x00000041003d7202 */ /* 0x000fce0000000f00 */
[----:B------:R-:W-:Y:S05]  /*2fa0*/  WARPSYNC.COLLECTIVE R64, `(.L_x_10632) ;  /* 0x0000000040087348 */ /* 0x000fea0003c00000 */
[----:B------:R0:W1:Y:S02]  /*2fb0*/  SHFL.DOWN P0, R65, R67, R66, R69 ;  /* 0x0800004243417389 */ /* 0x0000640000000045 */
[----:B01----:R-:W-:Y:S01]  /*2fc0*/  ENDCOLLECTIVE ;  /* 0x000000000000791b */ /* 0x003fe20003800000 */
.L_x_10632:
[----:B------:R-:W-:-:S05]  /*2fd0*/  FADD.FTZ R61, R56, R61 ;  /* 0x0000003d383d7221 */ /* 0x000fca0000010000 */
[----:B------:R-:W-:Y:S02]  /*2fe0*/  MOV R67, R61 ;  /* 0x0000003d00437202 */ /* 0x000fe40000000f00 */
[----:B------:R-:W-:-:S07]  /*2ff0*/  MOV R63, R65 ;  /* 0x00000041003f7202 */ /* 0x000fce0000000f00 */
[----:B------:R-:W-:Y:S05]  /*3000*/  WARPSYNC.COLLECTIVE R64, `(.L_x_10633) ;  /* 0x0000000040087348 */ /* 0x000fea0003c00000 */
[----:B------:R0:W1:Y:S02]  /*3010*/  SHFL.DOWN P0, R65, R67, R66, R69 ;  /* 0x0800004243417389 */ /* 0x0000640000000045 */
[----:B01----:R-:W-:Y:S01]  /*3020*/  ENDCOLLECTIVE ;  /* 0x000000000000791b */ /* 0x003fe20003800000 */
.L_x_10633:
[----:B------:R-:W-:Y:S01]  /*3030*/  FADD.FTZ R63, R60, R63 ;  /* 0x0000003f3c3f7221 */ /* 0x000fe20000010000 */
[----:B------:R-:W-:-:S04]  /*3040*/  HFMA2.MMA R66, -RZ, RZ, 0, 1.1920928955078125e-07 ;  /* 0x00000002ff427435 */ /* 0x000fc800000001ff */
[----:B------:R-:W-:Y:S02]  /*3050*/  MOV R67, R63 ;  /* 0x0000003f00437202 */ /* 0x000fe40000000f00 */
[----:B------:R-:W-:-:S07]  /*3060*/  MOV R62, R65 ;  /* 0x00000041003e7202 */ /* 0x000fce0000000f00 */
[----:B------:R-:W-:Y:S05]  /*3070*/  WARPSYNC.COLLECTIVE R64, `(.L_x_10634) ;  /* 0x0000000040087348 */ /* 0x000fea0003c00000 */
[----:B------:R0:W1:Y:S02]  /*3080*/  SHFL.DOWN P0, R65, R67, R66, R69 ;  /* 0x0800004243417389 */ /* 0x0000640000000045 */
[----:B01----:R-:W-:Y:S01]  /*3090*/  ENDCOLLECTIVE ;  /* 0x000000000000791b */ /* 0x003fe20003800000 */
.L_x_10634:
[----:B------:R-:W-:-:S05]  /*30a0*/  FADD.FTZ R62, R61, R62 ;  /* 0x0000003e3d3e7221 */ /* 0x000fca0000010000 */
[----:B------:R-:W-:Y:S02]  /*30b0*/  MOV R67, R62 ;  /* 0x0000003e00437202 */ /* 0x000fe40000000f00 */
[----:B------:R-:W-:-:S07]  /*30c0*/  MOV R58, R65 ;  /* 0x00000041003a7202 */ /* 0x000fce0000000f00 */
[----:B------:R-:W-:Y:S05]  /*30d0*/  WARPSYNC.COLLECTIVE R64, `(.L_x_10635) ;  /* 0x0000000040087348 */ /* 0x000fea0003c00000 */
[----:B------:R0:W1:Y:S02]  /*30e0*/  SHFL.DOWN P0, R65, R67, R66, R69 ;  /* 0x0800004243417389 */ /* 0x0000640000000045 */
[----:B01----:R-:W-:Y:S01]  /*30f0*/  ENDCOLLECTIVE ;  /* 0x000000000000791b */ /* 0x003fe20003800000 */
.L_x_10635:
[----:B------:R-:W-:Y:S01]  /*3100*/  FADD.FTZ R58, R63, R58 ;  /* 0x0000003a3f3a7221 */ /* 0x000fe20000010000 */
[----:B------:R-:W-:-:S04]  /*3110*/  HFMA2.MMA R66, -RZ, RZ, 0, 5.9604644775390625e-08 ;  /* 0x00000001ff427435 */ /* 0x000fc800000001ff */
[----:B------:R-:W-:Y:S02]  /*3120*/  MOV R67, R58 ;  /* 0x0000003a00437202 */ /* 0x000fe40000000f00 */
[----:B------:R-:W-:-:S07]  /*3130*/  MOV R57, R65 ;  /* 0x0000004100397202 */ /* 0x000fce0000000f00 */
[----:B------:R-:W-:Y:S05]  /*3140*/  WARPSYNC.COLLECTIVE R64, `(.L_x_10636) ;  /* 0x0000000040087348 */ /* 0x000fea0003c00000 */
[----:B------:R0:W1:Y:S02]  /*3150*/  SHFL.DOWN P0, R65, R67, R66, R69 ;  /* 0x0800004243417389 */ /* 0x0000640000000045 */
[----:B01----:R-:W-:Y:S01]  /*3160*/  ENDCOLLECTIVE ;  /* 0x000000000000791b */ /* 0x003fe20003800000 */
.L_x_10636:
[----:B------:R-:W-:-:S05]  /*3170*/  FADD.FTZ R57, R62, R57 ;  /* 0x000000393e397221 */ /* 0x000fca0000010000 */
[----:B------:R-:W-:Y:S02]  /*3180*/  MOV R67, R57 ;  /* 0x0000003900437202 */ /* 0x000fe40000000f00 */
[----:B------:R-:W-:-:S07]  /*3190*/  MOV R59, R65 ;  /* 0x00000041003b7202 */ /* 0x000fce0000000f00 */
[----:B------:R-:W-:Y:S05]  /*31a0*/  WARPSYNC.COLLECTIVE R64, `(.L_x_10637) ;  /* 0x0000000040087348 */ /* 0x000fea0003c00000 */
[----:B------:R0:W1:Y:S02]  /*31b0*/  SHFL.DOWN P0, R65, R67, R66, R69 ;  /* 0x0800004243417389 */ /* 0x0000640000000045 */
[----:B01----:R-:W-:Y:S01]  /*31c0*/  ENDCOLLECTIVE ;  /* 0x000000000000791b */ /* 0x003fe20003800000 */
.L_x_10637:
[----:B------:R-:W-:Y:S01]  /*31d0*/  MOV R56, R65 ;  /* 0x0000004100387202 */ /* 0x000fe20000000f00 */
[----:B------:R-:W-:Y:S06]  /*31e0*/  BRA `(.L_x_10638) ;  /* 0xffffffe400207947 */ /* 0x000fec000383ffff */
.L_x_10639:
        /* <DEDUP_REMOVED lines=9> */
.L_x_11448:


//--------------------- .text._ZN10layer_norm22ln_bwd_finalize_kernelINS_22Kernel_traits_finalizeILj6144EfffffjLb0ELj1024ELj4ENS_18Kernel_traits_baseILj6144EfffffjLj1024EEEEELb0ELb0EEEvNS_9BwdParamsE --------------------------
	.section	.text._ZN10layer_norm22ln_bwd_finalize_kernelINS_22Kernel_traits_finalizeILj6144EfffffjLb0ELj1024ELj4ENS_18Kernel_traits_baseILj6144EfffffjLj1024EEEEELb0ELb0EEEvNS_9BwdParamsE,"ax",@progbits
	.align	128
        .global         _ZN10layer_norm22ln_bwd_finalize_kernelINS_22Kernel_traits_finalizeILj6144EfffffjLb0ELj1024ELj4ENS_18Kernel_traits_baseILj6144EfffffjLj1024EEEEELb0ELb0EEEvNS_9BwdParamsE
        .type           _ZN10layer_norm22ln_bwd_finalize_kernelINS_22Kernel_traits_finalizeILj6144EfffffjLb0ELj1024ELj4ENS_18Kernel_traits_baseILj6144EfffffjLj1024EEEEELb0ELb0EEEvNS_9BwdParamsE,@function
        .size           _ZN10layer_norm22ln_bwd_finalize_kernelINS_22Kernel_traits_finalizeILj6144EfffffjLb0ELj1024ELj4ENS_18Kernel_traits_baseILj6144EfffffjLj1024EEEEELb0ELb0EEEvNS_9BwdParamsE,(.L_x_11449 - _ZN10layer_norm22ln_bwd_finalize_kernelINS_22Kernel_traits_finalizeILj6144EfffffjLb0ELj1024ELj4ENS_18Kernel_traits_baseILj6144EfffffjLj1024EEEEELb0ELb0EEEvNS_9BwdParamsE)
        .other          _ZN10layer_norm22ln_bwd_finalize_kernelINS_22Kernel_traits_finalizeILj6144EfffffjLb0ELj1024ELj4ENS_18Kernel_traits_baseILj6144EfffffjLj1024EEEEELb0ELb0EEEvNS_9BwdParamsE,@"STO_CUDA_ENTRY STV_DEFAULT"
_ZN10layer_norm22ln_bwd_finalize_kernelINS_22Kernel_traits_finalizeILj6144EfffffjLb0ELj1024ELj4ENS_18Kernel_traits_baseILj6144EfffffjLj1024EEEEELb0ELb0EEEvNS_9BwdParamsE:
.text._ZN10layer_norm22ln_bwd_finalize_kernelINS_22Kernel_traits_finalizeILj6144EfffffjLb0ELj1024ELj4ENS_18Kernel_traits_baseILj6144EfffffjLj1024EEEEELb0ELb0EEEvNS_9BwdParamsE:
        /* <DEDUP_REMOVED lines=25> */
.L_x_10652:
        /* <DEDUP_REMOVED lines=30> */
.L_x_10644:
        /* <DEDUP_REMOVED lines=36> */
.L_x_10643:
[----:B------:R-:W-:Y:S05]  /*05b0*/  BSYNC B1 ;  /* 0x0000000000017941 */ /* 0x000fea0003800000 */
.L_x_10642:
        /* <DEDUP_REMOVED lines=24> */
.L_x_10646:
[----:B------:R-:W-:Y:S05]  /*0740*/  BSYNC B1 ;  /* 0x0000000000017941 */ /* 0x000fea0003800000 */
.L_x_10645:
        /* <DEDUP_REMOVED lines=12> */
.L_x_10647:
[----:B------:R-:W-:Y:S05]  /*0810*/  BSYNC B1 ;  /* 0x0000000000017941 */ /* 0x000fea0003800000 */
.L_x_10641:
[----:B------:R-:W-:Y:S05]  /*0820*/  BSYNC B0 ;  /* 0x0000000000007941 */ /* 0x000fea0003800000 */
.L_x_10640:
        /* <DEDUP_REMOVED lines=29> */
.L_x_10663:
[----:B---3--:R-:W-:Y:S01]  /*0a00*/  FADD.FTZ R9, R18, R9 ;  /* 0x0000000912097221 */ /* 0x008fe20000010000 */
[----:B--2---:R-:W-:-:S04]  /*0a10*/  FADD.FTZ R11, R10, R11 ;  /* 0x0000000b0a0b7221 */ /* 0x004fc80000010000 */
[----:B------:R2:W-:Y:S04]  /*0a20*/  @!P1 STS [R6+0x2000], R9 ;  /* 0x0020000906009388 */ /* 0x0005e80000000800 */
[----:B------:R2:W-:Y:S02]  /*0a30*/  @!P1 STS [R6+0x2080], R11 ;  /* 0x0020800b06009388 */ /* 0x0005e40000000800 */
.L_x_10648:
        /* <DEDUP_REMOVED lines=16> */
.L_x_10651:
[----:B------:R-:W-:Y:S05]  /*0b40*/  BSYNC B0 ;  /* 0x0000000000007941 */ /* 0x000fea0003800000 */
.L_x_10650:
[C---:B------:R-:W-:Y:S01]  /*0b50*/  ISETP.GT.U32.AND P1, PT, R3.reuse, -0x1801, PT ;  /* 0xffffe7ff0300780c */ /* 0x040fe20003f24070 */
[----:B------:R-:W-:Y:S01]  /*0b60*/  VIADD R4, R4, 0xc00 ;  /* 0x00000c0004047836 */ /* 0x000fe20000000000 */
[----:B------:R-:W-:-:S11]  /*0b70*/  IADD3 R3, R3, 0x1800, RZ ;  /* 0x0000180003037810 */ /* 0x000fd60007ffe0ff */
[----:B------:R-:W-:Y:S05]  /*0b80*/  @P1 BRA `(.L_x_10652) ;  /* 0xfffffff400801947 */ /* 0x000fea000383ffff */
[----:B------:R-:W-:Y:S05]  /*0b90*/  EXIT ;  /* 0x000000000000794d */ /* 0x000fea0003800000 */
.L_x_10649:
[----:B------:R-:W-:Y:S01]  /*0ba0*/  HFMA2.MMA R21, -RZ, RZ, 0, 5.9604644775390625e-08 ;  /* 0x00000001ff157435 */ /* 0x000fe200000001ff */
[----:B0--3--:R-:W-:Y:S01]  /*0bb0*/  MOV R22, R10 ;  /* 0x0000000a00167202 */ /* 0x009fe20000000f00 */
[----:B------:R-:W-:Y:S01]  /*0bc0*/  IMAD.MOV.U32 R19, RZ, RZ, -0x1 ;  /* 0xffffffffff137424 */ /* 0x000fe200078e00ff */
[----:B------:R-:W-:-:S08]  /*0bd0*/  MOV R24, 0x1f ;  /* 0x0000001f00187802 */ /* 0x000fd00000000f00 */
[----:B-12---:R-:W-:Y:S05]  /*0be0*/  WARPSYNC.COLLECTIVE R19, `(.L_x_10653) ;  /* 0x0000000013087348 */ /* 0x006fea0003c00000 */
[----:B------:R0:W3:Y:S02]  /*0bf0*/  SHFL.BFLY P2, R20, R22, R21, R24 ;  /* 0x0c00001516147389 */ /* 0x0000e40000040018 */
[----:B0123--:R-:W-:Y:S01]  /*0c00*/  ENDCOLLECTIVE ;  /* 0x000000000000791b */ /* 0x00ffe20003800000 */
.L_x_10653:
[----:B------:R-:W-:Y:S01]  /*0c10*/  HFMA2.MMA R21, -RZ, RZ, 0, 1.1920928955078125e-07 ;  /* 0x00000002ff157435 */ /* 0x000fe200000001ff */
[----:B------:R-:W-:-:S05]  /*0c20*/  MOV R11, R20 ;  /* 0x00000014000b7202 */ /* 0x000fca0000000f00 */
[----:B------:R-:W-:-:S05]  /*0c30*/  FADD.FTZ R11, R10, R11 ;  /* 0x0000000b0a0b7221 */ /* 0x000fca0000010000 */
[----:B------:R-:W-:-:S07]  /*0c40*/  MOV R22, R11 ;  /* 0x0000000b00167202 */ /* 0x000fce0000000f00 */
[----:B------:R-:W-:Y:S05]  /*0c50*/  WARPSYNC.COLLECTIVE R19, `(.L_x_10654) ;  /* 0x0000000013087348 */ /* 0x000fea0003c00000 */
[----:B------:R0:W1:Y:S02]  /*0c60*/  SHFL.BFLY P2, R20, R22, R21, R24 ;  /* 0x0c00001516147389 */ /* 0x0000640000040018 */
[----:B01----:R-:W-:Y:S01]  /*0c70*/  ENDCOLLECTIVE ;  /* 0x000000000000791b */ /* 0x003fe20003800000 */
.L_x_10654:
[----:B------:R-:W-:Y:S01]  /*0c80*/  HFMA2.MMA R21, -RZ, RZ, 0, 2.384185791015625e-07 ;  /* 0x00000004ff157435 */ /* 0x000fe200000001ff */
[----:B------:R-:W-:-:S04]  /*0c90*/  IMAD.MOV.U32 R14, RZ, RZ, R20 ;  /* 0x000000ffff0e7224 */ /* 0x000fc800078e0014 */
[----:B------:R-:W-:-:S05]  /*0ca0*/  FADD.FTZ R14, R11, R14 ;  /* 0x0000000e0b0e7221 */ /* 0x000fca0000010000 */
[----:B------:R-:W-:-:S07]  /*0cb0*/  MOV R22, R14 ;  /* 0x0000000e00167202 */ /* 0x000fce0000000f00 */
[----:B------:R-:W-:Y:S05]  /*0cc0*/  WARPSYNC.COLLECTIVE R19, `(.L_x_10655) ;  /* 0x0000000013087348 */ /* 0x000fea0003c00000 */
[----:B------:R0:W1:Y:S02]  /*0cd0*/  SHFL.BFLY P2, R20, R22, R21, R24 ;  /* 0x0c00001516147389 */ /* 0x0000640000040018 */
[----:B01----:R-:W-:Y:S01]  /*0ce0*/  ENDCOLLECTIVE ;  /* 0x000000000000791b */ /* 0x003fe20003800000 */
.L_x_10655:
[----:B------:R-:W-:Y:S01]  /*0cf0*/  IMAD.MOV.U32 R21, RZ, RZ, 0x8 ;  /* 0x00000008ff157424 */ /* 0x000fe200078e00ff */
[----:B------:R-:W-:-:S05]  /*0d00*/  MOV R13, R20 ;  /* 0x00000014000d7202 */ /* 0x000fca0000000f00 */
[----:B------:R-:W-:-:S05]  /*0d10*/  FADD.FTZ R13, R14, R13 ;  /* 0x0000000d0e0d7221 */ /* 0x000fca0000010000 */
[----:B------:R-:W-:-:S07]  /*0d20*/  MOV R22, R13 ;  /* 0x0000000d00167202 */ /* 0x000fce0000000f00 */
[----:B------:R-:W-:Y:S05]  /*0d30*/  WARPSYNC.COLLECTIVE R19, `(.L_x_10656) ;  /* 0x0000000013087348 */ /* 0x000fea0003c00000 */
[----:B------:R0:W1:Y:S02]  /*0d40*/  SHFL.BFLY P2, R20, R22, R21, R24 ;  /* 0x0c00001516147389 */ /* 0x0000640000040018 */
[----:B01----:R-:W-:Y:S01]  /*0d50*/  ENDCOLLECTIVE ;  /* 0x000000000000791b */ /* 0x003fe20003800000 */
.L_x_10656:
[----:B------:R-:W-:Y:S01]  /*0d60*/  HFMA2.MMA R21, -RZ, RZ, 0, 9.5367431640625e-07 ;  /* 0x00000010ff157435 */ /* 0x000fe200000001ff */
[----:B------:R-:W-:-:S05]  /*0d70*/  MOV R10, R20 ;  /* 0x00000014000a7202 */ /* 0x000fca0000000f00 */
[----:B------:R-:W-:-:S05]  /*0d80*/  FADD.FTZ R10, R13, R10 ;  /* 0x0000000a0d0a7221 */ /* 0x000fca0000010000 */
[----:B------:R-:W-:-:S07]  /*0d90*/  MOV R22, R10 ;  /* 0x0000000a00167202 */ /* 0x000fce0000000f00 */
[----:B------:R-:W-:Y:S05]  /*0da0*/  WARPSYNC.COLLECTIVE R19, `(.L_x_10657) ;  /* 0x0000000013087348 */ /* 0x000fea0003c00000 */
[----:B------:R0:W1:Y:S02]  /*0db0*/  SHFL.BFLY P2, R20, R22, R21, R24 ;  /* 0x0c00001516147389 */ /* 0x0000640000040018 */
[----:B01----:R-:W-:Y:S01]  /*0dc0*/  ENDCOLLECTIVE ;  /* 0x000000000000791b */ /* 0x003fe20003800000 */
.L_x_10657:
[----:B------:R-:W-:Y:S01]  /*0dd0*/  HFMA2.MMA R21, -RZ, RZ, 0, 5.9604644775390625e-08 ;  /* 0x00000001ff157435 */ /* 0x000fe200000001ff */
[----:B------:R-:W-:Y:S01]  /*0de0*/  IMAD.MOV.U32 R22, RZ, RZ, R9 ;  /* 0x000000ffff167224 */ /* 0x000fe200078e0009 */
[----:B------:R-:W-:-:S09]  /*0df0*/  MOV R11, R20 ;  /* 0x00000014000b7202 */ /* 0x000fd20000000f00 */
[----:B------:R-:W-:Y:S05]  /*0e00*/  WARPSYNC.COLLECTIVE R19, `(.L_x_10658) ;  /* 0x0000000013087348 */ /* 0x000fea0003c00000 */
[----:B------:R0:W1:Y:S02]  /*0e10*/  SHFL.BFLY P2, R20, R22, R21, R24 ;  /* 0x0c00001516147389 */ /* 0x0000640000040018 */
[----:B01----:R-:W-:Y:S01]  /*0e20*/  ENDCOLLECTIVE ;  /* 0x000000000000791b */ /* 0x003fe20003800000 */
.L_x_10658:
[----:B------:R-:W-:Y:S01]  /*0e30*/  HFMA2.MMA R21, -RZ, RZ, 0, 1.1920928955078125e-07 ;  /* 0x00000002ff157435 */ /* 0x000fe200000001ff */
[----:B------:R-:W-:-:S05]  /*0e40*/  MOV R14, R20 ;  /* 0x00000014000e7202 */ /* 0x000fca0000000f00 */
[----:B------:R-:W-:-:S05]  /*0e50*/  FADD.FTZ R15, R9, R14 ;  /* 0x0000000e090f7221 */ /* 0x000fca0000010000 */
[----:B------:R-:W-:-:S07]  /*0e60*/  MOV R22, R15 ;  /* 0x0000000f00167202 */ /* 0x000fce0000000f00 */
[----:B------:R-:W-:Y:S05]  /*0e70*/  WARPSYNC.COLLECTIVE R19, `(.L_x_10659) ;  /* 0x0000000013087348 */ /* 0x000fea0003c00000 */
[----:B------:R0:W1:Y:S02]  /*0e80*/  SHFL.BFLY P2, R20, R22, R21, R24 ;  /* 0x0c00001516147389 */ /* 0x0000640000040018 */
[----:B01----:R-:W-:Y:S01]  /*0e90*/  ENDCOLLECTIVE ;  /* 0x000000000000791b */ /* 0x003fe20003800000 */
.L_x_10659:
[----:B------:R-:W-:Y:S01]  /*0ea0*/  HFMA2.MMA R21, -RZ, RZ, 0, 2.384185791015625e-07 ;  /* 0x00000004ff157435 */ /* 0x000fe200000001ff */
[----:B------:R-:W-:-:S04]  /*0eb0*/  IMAD.MOV.U32 R16, RZ, RZ, R20 ;  /* 0x000000ffff107224 */ /* 0x000fc800078e0014 */
[----:B------:R-:W-:-:S05]  /*0ec0*/  FADD.FTZ R16, R15, R16 ;  /* 0x000000100f107221 */ /* 0x000fca0000010000 */
[----:B------:R-:W-:-:S07]  /*0ed0*/  MOV R22, R16 ;  /* 0x0000001000167202 */ /* 0x000fce0000000f00 */
[----:B------:R-:W-:Y:S05]  /*0ee0*/  WARPSYNC.COLLECTIVE R19, `(.L_x_10660) ;  /* 0x0000000013087348 */ /* 0x000fea0003c00000 */
[----:B------:R0:W1:Y:S02]  /*0ef0*/  SHFL.BFLY P2, R20, R22, R21, R24 ;  /* 0x0c00001516147389 */ /* 0x0000640000040018 */
[----:B01----:R-:W-:Y:S01]  /*0f00*/  ENDCOLLECTIVE ;  /* 0x000000000000791b */ /* 0x003fe20003800000 */
.L_x_10660:
[----:B------:R-:W-:Y:S01]  /*0f10*/  IMAD.MOV.U32 R21, RZ, RZ, 0x8 ;  /* 0x00000008ff157424 */ /* 0x000fe200078e00ff */
[----:B------:R-:W-:-:S05]  /*0f20*/  MOV R17, R20 ;  /* 0x0000001400117202 */ /* 0x000fca0000000f00 */
[----:B------:R-:W-:-:S05]  /*0f30*/  FADD.FTZ R17, R16, R17 ;  /* 0x0000001110117221 */ /* 0x000fca0000010000 */
[----:B------:R-:W-:-:S07]  /*0f40*/  MOV R22, R17 ;  /* 0x0000001100167202 */ /* 0x000fce0000000f00 */
[----:B------:R-:W-:Y:S05]  /*0f50*/  WARPSYNC.COLLECTIVE R19, `(.L_x_10661) ;  /* 0x0000000013087348 */ /* 0x000fea0003c00000 */
[----:B------:R0:W1:Y:S02]  /*0f60*/  SHFL.BFLY P2, R20, R22, R21, R24 ;  /* 0x0c00001516147389 */ /* 0x0000640000040018 */
[----:B01----:R-:W-:Y:S01]  /*0f70*/  ENDCOLLECTIVE ;  /* 0x000000000000791b */ /* 0x003fe20003800000 */
.L_x_10661:
[----:B------:R-:W-:Y:S01]  /*0f80*/  HFMA2.MMA R21, -RZ, RZ, 0, 9.5367431640625e-07 ;  /* 0x00000010ff157435 */ /* 0x000fe200000001ff */
[----:B------:R-:W-:-:S05]  /*0f90*/  MOV R18, R20 ;  /* 0x0000001400127202 */ /* 0x000fca0000000f00 */
[----:B------:R-:W-:-:S05]  /*0fa0*/  FADD.FTZ R18, R17, R18 ;  /* 0x0000001211127221 */ /* 0x000fca0000010000 */
[----:B------:R-:W-:-:S07]  /*0fb0*/  MOV R22, R18 ;  /* 0x0000001200167202 */ /* 0x000fce0000000f00 */
[----:B------:R-:W-:Y:S05]  /*0fc0*/  WARPSYNC.COLLECTIVE R19, `(.L_x_10662) ;  /* 0x0000000013087348 */ /* 0x000fea0003c00000 */
[----:B------:R0:W1:Y:S02]  /*0fd0*/  SHFL.BFLY P2, R20, R22, R21, R24 ;  /* 0x0c00001516147389 */ /* 0x0000640000040018 */
[----:B01----:R-:W-:Y:S01]  /*0fe0*/  ENDCOLLECTIVE ;  /* 0x000000000000791b */ /* 0x003fe20003800000 */
.L_x_10662:
[----:B------:R-:W-:Y:S01]  /*0ff0*/  MOV R9, R20 ;  /* 0x0000001400097202 */ /* 0x000fe20000000f00 */
[----:B------:R-:W-:Y:S06]  /*1000*/  BRA `(.L_x_10663) ;  /* 0xfffffff8007c7947 */ /* 0x000fec000383ffff */
.L_x_10664:
        /* <DEDUP_REMOVED lines=15> */
.L_x_11449:


//--------------------- .text._ZN10layer_norm13ln_bwd_kernelINS_13Kernel_traitsIfffffjLj6144ELj1ELj1ELj8ELj16ENS_18Kernel_traits_baseILj6144EfffffjLj256EEEEELb1ELb0ELb1ELb0EEEvNS_9BwdParamsE --------------------------
	.section	.text._ZN10layer_norm13ln_bwd_kernelINS_13Kernel_traitsIfffffjLj6144ELj1ELj1ELj8ELj16ENS_18Kernel_traits_baseILj6144EfffffjLj256EEEEELb1ELb0ELb1ELb0EEEvNS_9BwdParamsE,"ax",@progbits
	.align	128
        .global         _ZN10layer_norm13ln_bwd_kernelINS_13Kernel_traitsIfffffjLj6144ELj1ELj1ELj8ELj16ENS_18Kernel_traits_baseILj6144EfffffjLj256EEEEELb1ELb0ELb1ELb0EEEvNS_9BwdParamsE
        .type           _ZN10layer_norm13ln_bwd_kernelINS_13Kernel_traitsIfffffjLj6144ELj1ELj1ELj8ELj16ENS_18Kernel_traits_baseILj6144EfffffjLj256EEEEELb1ELb0ELb1ELb0EEEvNS_9BwdParamsE,@function
        .size           _ZN10layer_norm13ln_bwd_kernelINS_13Kernel_traitsIfffffjLj6144ELj1ELj1ELj8ELj16ENS_18Kernel_traits_baseILj6144EfffffjLj256EEEEELb1ELb0ELb1ELb0EEEvNS_9BwdParamsE,(.L_x_11450 - _ZN10layer_norm13ln_bwd_kernelINS_13Kernel_traitsIfffffjLj6144ELj1ELj1ELj8ELj16ENS_18Kernel_traits_baseILj6144EfffffjLj256EEEEELb1ELb0ELb1ELb0EEEvNS_9BwdParamsE)
        .other          _ZN10layer_norm13ln_bwd_kernelINS_13Kernel_traitsIfffffjLj6144ELj1ELj1ELj8ELj16ENS_18Kernel_traits_baseILj6144EfffffjLj256EEEEELb1ELb0ELb1ELb0EEEvNS_9BwdParamsE,@"STO_CUDA_ENTRY STV_DEFAULT"
_ZN10layer_norm13ln_bwd_kernelINS_13Kernel_traitsIfffffjLj6144ELj1ELj1ELj8ELj16ENS_18Kernel_traits_baseILj6144EfffffjLj256EEEEELb1ELb0ELb1ELb0EEEvNS_9BwdParamsE:
.text._ZN10layer_norm13ln_bwd_kernelINS_13Kernel_traitsIfffffjLj6144ELj1ELj1ELj8ELj16ENS_18Kernel_traits_baseILj6144EfffffjLj256EEEEELb1ELb0ELb1ELb0EEEvNS_9BwdParamsE:
        /* <DEDUP_REMOVED lines=32> */
[C---:B0-----:R-:W-:Y:S01]  /*0200*/  @P5 IMAD.WIDE.U32 R2, R17.reuse, 0x10, R2 ;  /* 0x0000001011025825 */ /* 0x041fe200078e0002 */
[----:B------:R-:W-:-:S04]  /*0210*/  @P5 LOP3.LUT R17, R17, 0x100, RZ, 0xfc, !PT ;  /* 0x0000010011115812 */ /* 0x000fc800078efcff */
[----:B------:R0:W5:Y:S02]  /*0220*/  @P5 LDG.E.128 R96, desc[UR4][R2.64] ;  /* 0x0000000402605981 */ /* 0x000164000c1e1d00 */
[----:B------:R-:W4:Y:S01]  /*0230*/  @P2 LDC.64 R12, c[0x0][0x260] ;  /* 0x00009800ff0c2b82 */ /* 0x000f220000000a00 */
[C---:B-1----:R-:W-:Y:S01]  /*0240*/  @P1 IMAD.WIDE.U32 R6, R17.reuse, 0x10, R4 ;  /* 0x0000001011061825 */ /* 0x042fe200078e0004 */
[----:B------:R-:W-:-:S04]  /*0250*/  @P1 IADD3 R17, R17, 0x100, RZ ;  /* 0x0000010011111810 */ /* 0x000fc80007ffe0ff */
[----:B------:R0:W5:Y:S01]  /*0260*/  @P1 LDG.E.128 R92, desc[UR4][R6.64] ;  /* 0x00000004065c1981 */ /* 0x000162000c1e1d00 */
[C---:B--2---:R-:W-:Y:S01]  /*0270*/  @P4 IMAD.WIDE.U32 R8, R17.reuse, 0x10, R8 ;  /* 0x0000001011084825 */ /* 0x044fe200078e0008 */
[----:B------:R-:W-:Y:S01]  /*0280*/  @P4 IADD3 R17, R17, 0x100, RZ ;  /* 0x0000010011114810 */ /* 0x000fe20007ffe0ff */
[----:B------:R-:W1:Y:S03]  /*0290*/  @P0 LDC.64 R14, c[0x0][0x260] ;  /* 0x00009800ff0e0b82 */ /* 0x000e660000000a00 */
[----:B------:R0:W5:Y:S01]  /*02a0*/  @P4 LDG.E.128 R88, desc[UR4][R8.64] ;  /* 0x0000000408584981 */ /* 0x000162000c1e1d00 */
[----:B---3--:R-:W-:-:S04]  /*02b0*/  @P3 IMAD.WIDE.U32 R10, R17, 0x10, R10 ;  /* 0x00000010110a3825 */ /* 0x008fc800078e000a */
[----:B------:R-:W-:Y:S01]  /*02c0*/  @P3 VIADD R17, R17, 0x100 ;  /* 0x0000010011113836 */ /* 0x000fe20000000000 */
[----:B------:R0:W5:Y:S03]  /*02d0*/  @P3 LDG.E.128 R84, desc[UR4][R10.64] ;  /* 0x000000040a543981 */ /* 0x000166000c1e1d00 */
[C---:B----4-:R-:W-:Y:S01]  /*02e0*/  @P2 IMAD.WIDE.U32 R12, R17.reuse, 0x10, R12 ;  /* 0x00000010110c2825 */ /* 0x050fe200078e000c */
[----:B------:R-:W-:-:S04]  /*02f0*/  @P2 IADD3 R17, R17, 0x100, RZ ;  /* 0x0000010011112810 */ /* 0x000fc80007ffe0ff */
[----:B------:R0:W5:Y:S01]  /*0300*/  @P2 LDG.E.128 R80, desc[UR4][R12.64] ;  /* 0x000000040c502981 */ /* 0x000162000c1e1d00 */
[----:B-1----:R-:W-:-:S05]  /*0310*/  @P0 IMAD.WIDE.U32 R4, R17, 0x10, R14 ;  /* 0x0000001011040825 */ /* 0x002fca00078e000e */
        /* <DEDUP_REMOVED lines=29> */
.L_x_10750:
[----:B-1----:R-:W1:Y:S08]  /*04f0*/  LDC.64 R112, c[0x0][0x288] ;  /* 0x0000a200ff707b82 */ /* 0x002e700000000a00 */
[----:B--2---:R-:W2:Y:S08]  /*0500*/  LDC.64 R108, c[0x0][0x250] ;  /* 0x00009400ff6c7b82 */ /* 0x004eb00000000a00 */
[----:B0--34-:R-:W3:Y:S08]  /*0510*/  LDC.64 R110, c[0x0][0x258] ;  /* 0x00009600ff6e7b82 */ /* 0x019ef00000000a00 */
[----:B------:R-:W4:Y:S01]  /*0520*/  LDC.64 R114, c[0x0][0x280] ;  /* 0x0000a000ff727b82 */ /* 0x000f220000000a00 */
[----:B-1----:R-:W-:-:S06]  /*0530*/  IMAD.WIDE R112, R129, 0x4, R112 ;  /* 0x0000000481707825 */ /* 0x002fcc00078e0270 */
[----:B------:R-:W4:Y:S01]  /*0540*/  LDG.E R112, desc[UR4][R112.64] ;  /* 0x0000000470707981 */ /* 0x000f22000c1e1900 */
[C---:B--2---:R-:W-:Y:S01]  /*0550*/  IMAD.WIDE R108, R129.reuse, 0x4, R108 ;  /* 0x00000004816c7825 */ /* 0x044fe200078e026c */
[----:B------:R-:W1:Y:S04]  /*0560*/  LDC.64 R116, c[0x0][0x2c8] ;  /* 0x0000b200ff747b82 */ /* 0x000e680000000a00 */
[----:B-----5:R2:W5:Y:S01]  /*0570*/  LDG.E R123, desc[UR4][R108.64] ;  /* 0x000000046c7b7981 */ /* 0x020562000c1e1900 */
[----:B---3--:R-:W-:-:S05]  /*0580*/  IMAD.WIDE R110, R129, 0x4, R110 ;  /* 0x00000004816e7825 */ /* 0x008fca00078e026e */
[----:B------:R2:W5:Y:S01]  /*0590*/  LDG.E R128, desc[UR4][R110.64] ;  /* 0x000000046e807981 */ /* 0x000562000c1e1900 */
[----:B----4-:R-:W-:-:S05]  /*05a0*/  IMAD.WIDE R114, R129, 0x4, R114 ;  /* 0x0000000481727825 */ /* 0x010fca00078e0272 */
        /* <DEDUP_REMOVED lines=9> */
[----:B------:R-:W-:-:S13]  /*0640*/  ISETP.GT.AND P1, PT, R112, RZ, PT ;  /* 0x000000ff7000720c */ /* 0x000fda0003f24270 */
[----:B--2---:R-:W-:Y:S05]  /*0650*/  @P1 BRA `(.L_x_10667) ;  /* 0x0000000400481947 */ /* 0x004fea0003800000 */
[----:B-----5:R-:W-:Y:S01]  /*0660*/  ISETP.GE.AND P0, PT, R179, 0x1, PT ;  /* 0x00000001b300780c */ /* 0x020fe20003f06270 */
[----:B------:R-:W-:Y:S01]  /*0670*/  HFMA2.MMA R113, -RZ, RZ, 0, 0 ;  /* 0x00000000ff717435 */ /* 0x000fe200000001ff */
[----:B------:R-:W-:Y:S01]  /*0680*/  ISETP.NE.AND P5, PT, R186, RZ, PT ;  /* 0x000000ffba00720c */ /* 0x000fe20003fa5270 */
[----:B------:R-:W-:Y:S01]  /*0690*/  BSSY B1, `(.L_x_10668) ;  /* 0x0000010000017945 */ /* 0x000fe20003800000 */
[----:B------:R-:W-:-:S09]  /*06a0*/  MOV R115, R131 ;  /* 0x0000008300737202 */ /* 0x000fd20000000f00 */
        /* <DEDUP_REMOVED lines=11> */
[----:B------:R2:W5:Y:S01]  /*0760*/  LDG.E R127, desc[UR4][R108.64] ;  /* 0x000000046c7f7981 */ /* 0x000562000c1e1900 */
[----:B------:R-:W-:Y:S02]  /*0770*/  IADD3 R115, R131, 0x100, RZ ;  /* 0x0000010083737810 */ /* 0x000fe40007ffe0ff */
[----:B------:R-:W-:-:S07]  /*0780*/  IADD3 R113, R113, 0x100, RZ ;  /* 0x0000010071717810 */ /* 0x000fce0007ffe0ff */
.L_x_10669:
[----:B------:R-:W-:Y:S05]  /*0790*/  BSYNC B1 ;  /* 0x0000000000017941 */ /* 0x000fea0003800000 */
.L_x_10668:
[----:B------:R-:W-:Y:S01]  /*07a0*/  ISETP.NE.AND P5, PT, R185, RZ, PT ;  /* 0x000000ffb900720c */ /* 0x000fe20003fa5270 */
[----:B------:R-:W-:-:S12]  /*07b0*/  BSSY B1, `(.L_x_10670) ;  /* 0x000000b000017945 */ /* 0x000fd80003800000 */
[----:B------:R-:W-:Y:S05]  /*07c0*/  @!P5 BRA `(.L_x_10671) ;  /* 0x000000000024d947 */ /* 0x000fea0003800000 */
[----:B------:R-:W1:Y:S01]  /*07d0*/  LDC.64 R110, c[0x0][0x240] ;  /* 0x00009000ff6e7b82 */ /* 0x000e620000000a00 */
[----:B------:R-:W-:-:S04]  /*07e0*/  ISETP.NE.U32.AND P5, PT, RZ, UR6, PT ;  /* 0x00000006ff007c0c */ /* 0x000fc8000bfa5070 */
[----:B------:R-:W-:-:S13]  /*07f0*/  ISETP.NE.AND.EX P5, PT, RZ, UR7, PT, P5 ;  /* 0x00000007ff007c0c */ /* 0x000fda000bfa5350 */
[----:B--2---:R-:W-:-:S05]  /*0800*/  @P5 IMAD.WIDE.U32 R108, R115, 0x10, R116 ;  /* 0x00000010736c5825 */ /* 0x004fca00078e0074 */
[----:B------:R3:W5:Y:S01]  /*0810*/  @P5 LDG.E.128 R20, desc[UR4][R108.64] ;  /* 0x000000046c145981 */ /* 0x000762000c1e1d00 */
[----:B-1----:R-:W-:-:S05]  /*0820*/  IMAD.WIDE.U32 R110, R113, 0x4, R110 ;  /* 0x00000004716e7825 */ /* 0x002fca00078e006e */
[----:B------:R3:W5:Y:S01]  /*0830*/  LDG.E R126, desc[UR4][R110.64] ;  /* 0x000000046e7e7981 */ /* 0x000762000c1e1900 */
[----:B------:R-:W-:Y:S01]  /*0840*/  VIADD R113, R113, 0x100 ;  /* 0x0000010071717836 */ /* 0x000fe20000000000 */
[----:B------:R-:W-:-:S07]  /*0850*/  IADD3 R115, R115, 0x100, RZ ;  /* 0x0000010073737810 */ /* 0x000fce0007ffe0ff */
.L_x_10671:
[----:B------:R-:W-:Y:S05]  /*0860*/  BSYNC B1 ;  /* 0x0000000000017941 */ /* 0x000fea0003800000 */
.L_x_10670:
[----:B------:R-:W-:Y:S04]  /*0870*/  BSSY B1, `(.L_x_10672) ;  /* 0x000000b000017945 */ /* 0x000fe80003800000 */
[----:B------:R-:W-:Y:S05]  /*0880*/  @!P4 BRA `(.L_x_10673) ;  /* 0x000000000024c947 */ /* 0x000fea0003800000 */
[----:B---3--:R-:W1:Y:S01]  /*0890*/  LDC.64 R110, c[0x0][0x240] ;  /* 0x00009000ff6e7b82 */ /* 0x008e620000000a00 */
[----:B------:R-:W-:-:S04]  /*08a0*/  ISETP.NE.U32.AND P5, PT, RZ, UR6, PT ;  /* 0x00000006ff007c0c */ /* 0x000fc8000bfa5070 */
[----:B------:R-:W-:-:S13]  /*08b0*/  ISETP.NE.AND.EX P5, PT, RZ, UR7, PT, P5 ;  /* 0x00000007ff007c0c */ /* 0x000fda000bfa5350 */
[----:B--2---:R-:W-:-:S05]  /*08c0*/  @P5 IMAD.WIDE.U32 R108, R115, 0x10, R116 ;  /* 0x00000010736c5825 */ /* 0x004fca00078e0074 */
[----:B------:R4:W5:Y:S01]  /*08d0*/  @P5 LDG.E.128 R16, desc[UR4][R108.64] ;  /* 0x000000046c105981 */ /* 0x000962000c1e1d00 */
[----:B-1----:R-:W-:-:S05]  /*08e0*/  IMAD.WIDE.U32 R110, R113, 0x4, R110 ;  /* 0x00000004716e7825 */ /* 0x002fca00078e006e */
[----:B------:R4:W5:Y:S01]  /*08f0*/  LDG.E R125, desc[UR4][R110.64] ;  /* 0x000000046e7d7981 */ /* 0x000962000c1e1900 */
[----:B------:R-:W-:Y:S02]  /*0900*/  IADD3 R113, R113, 0x100, RZ ;  /* 0x0000010071717810 */ /* 0x000fe40007ffe0ff */
[----:B------:R-:W-:-:S07]  /*0910*/  IADD3 R115, R115, 0x100, RZ ;  /* 0x0000010073737810 */ /* 0x000fce0007ffe0ff */
.L_x_10673:
[----:B------:R-:W-:Y:S05]  /*0920*/  BSYNC B1 ;  /* 0x0000000000017941 */ /* 0x000fea0003800000 */
.L_x_10672:
[----:B------:R-:W-:Y:S04]  /*0930*/  BSSY B1, `(.L_x_10674) ;  /* 0x000000b000017945 */ /* 0x000fe80003800000 */
[----:B------:R-:W-:Y:S05]  /*0940*/  @!P3 BRA `(.L_x_10675) ;  /* 0x000000000024b947 */ /* 0x000fea0003800000 */
[----:B---34-:R-:W1:Y:S01]  /*0950*/  LDC.64 R110, c[0x0][0x240] ;  /* 0x00009000ff6e7b82 */ /* 0x018e620000000a00 */
[----:B------:R-:W-:-:S04]  /*0960*/  ISETP.NE.U32.AND P5, PT, RZ, UR6, PT ;  /* 0x00000006ff007c0c */ /* 0x000fc8000bfa5070 */
[----:B------:R-:W-:-:S13]  /*0970*/  ISETP.NE.AND.EX P5, PT, RZ, UR7, PT, P5 ;  /* 0x00000007ff007c0c */ /* 0x000fda000bfa5350 */
[----:B--2---:R-:W-:-:S05]  /*0980*/  @P5 IMAD.WIDE.U32 R108, R115, 0x10, R116 ;  /* 0x00000010736c5825 */ /* 0x004fca00078e0074 */
[----:B------:R2:W5:Y:S01]  /*0990*/  @P5 LDG.E.128 R12, desc[UR4][R108.64] ;  /* 0x000000046c0c5981 */ /* 0x000562000c1e1d00 */
[----:B-1----:R-:W-:-:S05]  /*09a0*/  IMAD.WIDE.U32 R110, R113, 0x4, R110 ;  /* 0x00000004716e7825 */ /* 0x002fca00078e006e */
[----:B------:R2:W5:Y:S01]  /*09b0*/  LDG.E R124, desc[UR4][R110.64] ;  /* 0x000000046e7c7981 */ /* 0x000562000c1e1900 */
[----:B------:R-:W-:Y:S01]  /*09c0*/  IADD3 R113, R113, 0x100, RZ ;  /* 0x0000010071717810 */ /* 0x000fe20007ffe0ff */
[----:B------:R-:W-:-:S07]  /*09d0*/  VIADD R115, R115, 0x100 ;  /* 0x0000010073737836 */ /* 0x000fce0000000000 */
.L_x_10675:
[----:B------:R-:W-:Y:S05]  /*09e0*/  BSYNC B1 ;  /* 0x0000000000017941 */ /* 0x000fea0003800000 */
.L_x_10674:
[----:B------:R-:W-:Y:S04]  /*09f0*/  BSSY B1, `(.L_x_10676) ;  /* 0x000000b000017945 */ /* 0x000fe80003800000 */
[----:B------:R-:W-:Y:S05]  /*0a00*/  @!P2 BRA `(.L_x_10677) ;  /* 0x000000000024a947 */ /* 0x000fea0003800000 */
[----:B--234-:R-:W1:Y:S01]  /*0a10*/  LDC.64 R110, c[0x0][0x240] ;  /* 0x00009000ff6e7b82 */ /* 0x01ce620000000a00 */
[----:B------:R-:W-:-:S04]  /*0a20*/  ISETP.NE.U32.AND P5, PT, RZ, UR6, PT ;  /* 0x00000006ff007c0c */ /* 0x000fc8000bfa5070 */
[----:B------:R-:W-:-:S13]  /*0a30*/  ISETP.NE.AND.EX P5, PT, RZ, UR7, PT, P5 ;  /* 0x00000007ff007c0c */ /* 0x000fda000bfa5350 */
[----:B------:R-:W-:-:S05]  /*0a40*/  @P5 IMAD.WIDE.U32 R108, R115, 0x10, R116 ;  /* 0x00000010736c5825 */ /* 0x000fca00078e0074 */
[----:B------:R2:W5:Y:S01]  /*0a50*/  @P5 LDG.E.128 R8, desc[UR4][R108.64] ;  /* 0x000000046c085981 */ /* 0x000562000c1e1d00 */
[----:B-1----:R-:W-:-:S05]  /*0a60*/  IMAD.WIDE.U32 R110, R113, 0x4, R110 ;  /* 0x00000004716e7825 */ /* 0x002fca00078e006e */
[----:B------:R2:W5:Y:S01]  /*0a70*/  LDG.E R2, desc[UR4][R110.64] ;  /* 0x000000046e027981 */ /* 0x000562000c1e1900 */
[----:B------:R-:W-:Y:S02]  /*0a80*/  IADD3 R113, R113, 0x100, RZ ;  /* 0x0000010071717810 */ /* 0x000fe40007ffe0ff */
[----:B------:R-:W-:-:S07]  /*0a90*/  IADD3 R115, R115, 0x100, RZ ;  /* 0x0000010073737810 */ /* 0x000fce0007ffe0ff */
.L_x_10677:
[----:B------:R-:W-:Y:S05]  /*0aa0*/  BSYNC B1 ;  /* 0x0000000000017941 */ /* 0x000fea0003800000 */
.L_x_10676:
[----:B------:R-:W-:Y:S01]  /*0ab0*/  ISETP.NE.AND P5, PT, R184, RZ, PT ;  /* 0x000000ffb800720c */ /* 0x000fe20003fa5270 */
[----:B------:R-:W-:Y:S01]  /*0ac0*/  HFMA2.MMA R181, -RZ, RZ, 0, 0 ;  /* 0x00000000ffb57435 */ /* 0x000fe200000001ff */
[----:B------:R-:W-:-:S11]  /*0ad0*/  MOV R182, RZ ;  /* 0x000000ff00b67202 */ /* 0x000fd60000000f00 */
        /* <DEDUP_REMOVED lines=8> */
[----:B------:R-:W-:Y:S01]  /*0b60*/  IMAD.MOV.U32 R182, RZ, RZ, RZ ;  /* 0x000000ffffb67224 */ /* 0x000fe200078e00ff */
[----:B------:R-:W-:Y:S06]  /*0b70*/  BRA `(.L_x_10678) ;  /* 0x0000001000c87947 */ /* 0x000fec0003800000 */
.L_x_10667:
[----:B-----5:R-:W-:Y:S01]  /*0b80*/  ISETP.GE.AND P0, PT, R179, 0x1, PT ;  /* 0x00000001b300780c */ /* 0x020fe20003f06270 */
[----:B------:R-:W-:Y:S01]  /*0b90*/  HFMA2.MMA R121, -RZ, RZ, 0, 0 ;  /* 0x00000000ff797435 */ /* 0x000fe200000001ff */
[----:B------:R-:W-:Y:S01]  /*0ba0*/  IADD3 R109, R112, -0x1, RZ ;  /* 0xffffffff706d7810 */ /* 0x000fe20007ffe0ff */
[----:B------:R-:W-:Y:S01]  /*0bb0*/  BSSY B1, `(.L_x_10679) ;  /* 0x000003c000017945 */ /* 0x000fe20003800000 */
[----:B------:R-:W-:Y:S01]  /*0bc0*/  ISETP.NE.AND P5, PT, R186, RZ, PT ;  /* 0x000000ffba00720c */ /* 0x000fe20003fa5270 */
[----:B------:R-:W-:Y:S01]  /*0bd0*/  IMAD.MOV.U32 R182, RZ, RZ, RZ ;  /* 0x000000ffffb67224 */ /* 0x000fe200078e00ff */
        /* <DEDUP_REMOVED lines=12> */
[----:B------:R-:W1:Y:S01]  /*0ca0*/  LDC.64 R112, c[0x0][0x238] ;  /* 0x00008e00ff707b82 */ /* 0x000e620000000a00 */
[----:B0-----:R-:W-:-:S04]  /*0cb0*/  ISETP.NE.AND P5, PT, R187, RZ, PT ;  /* 0x000000ffbb00720c */ /* 0x001fc80003fa5270 */
[----:B------:R-:W-:Y:S02]  /*0cc0*/  FSEL R144, R123, RZ, !P5 ;  /* 0x000000ff7b907208 */ /* 0x000fe40006800000 */
[----:B------:R-:W-:Y:S01]  /*0cd0*/  ISETP.NE.U32.AND P5, PT, RZ, UR6, PT ;  /* 0x00000006ff007c0c */ /* 0x000fe2000bfa5070 */
[----:B------:R-:W0:Y:S03]  /*0ce0*/  LDC.64 R108, c[0x0][0x2b8] ;  /* 0x0000ae00ff6c7b82 */ /* 0x000e260000000a00 */
[----:B------:R-:W-:-:S05]  /*0cf0*/  ISETP.NE.AND.EX P5, PT, RZ, UR7, PT, P5 ;  /* 0x00000007ff007c0c */ /* 0x000fca000bfa5350 */
[----:B------:R-:W2:Y:S01]  /*0d00*/  LDC.64 R180, c[0x0][0x240] ;  /* 0x00009000ffb47b82 */ /* 0x000ea20000000a00 */
[----:B-1----:R-:W-:-:S07]  /*0d10*/  IMAD.WIDE.U32 R112, R131, 0x10, R112 ;  /* 0x0000001083707825 */ /* 0x002fce00078e0070 */
[----:B------:R1:W5:Y:S04]  /*0d20*/  @P5 LDG.E.128 R24, desc[UR4][R118.64] ;  /* 0x0000000476185981 */ /* 0x000368000c1e1d00 */
[----:B------:R-:W3:Y:S01]  /*0d30*/  LDG.E.128 R112, desc[UR4][R112.64] ;  /* 0x0000000470707981 */ /* 0x000ee2000c1e1d00 */
[----:B0-----:R-:W-:-:S06]  /*0d40*/  IMAD.WIDE.U32 R108, R122, 0x10, R108 ;  /* 0x000000107a6c7825 */ /* 0x001fcc00078e006c */
[----:B------:R-:W4:Y:S01]  /*0d50*/  LDG.E.128 R108, desc[UR4][R108.64] ;  /* 0x000000046c6c7981 */ /* 0x000f22000c1e1d00 */
[----:B--2---:R-:W-:-:S05]  /*0d60*/  IMAD.WIDE.U32 R180, R121, 0x4, R180 ;  /* 0x0000000479b47825 */ /* 0x004fca00078e00b4 */
[----:B------:R0:W5:Y:S01]  /*0d70*/  LDG.E R127, desc[UR4][R180.64] ;  /* 0x00000004b47f7981 */ /* 0x000162000c1e1900 */
[----:B------:R-:W-:Y:S02]  /*0d80*/  IADD3 R183, R131, 0x100, RZ ;  /* 0x0000010083b77810 */ /* 0x000fe40007ffe0ff */
[----:B------:R-:W-:Y:S02]  /*0d90*/  IADD3 R121, R121, 0x100, RZ ;  /* 0x0000010079797810 */ /* 0x000fe40007ffe0ff */
[----:B------:R-:W-:Y:S01]  /*0da0*/  IADD3 R122, R122, 0x100, RZ ;  /* 0x000001007a7a7810 */ /* 0x000fe20007ffe0ff */
[C---:B---3--:R-:W-:Y:S01]  /*0db0*/  FADD.FTZ R3, -R144.reuse, R112 ;  /* 0x0000007090037221 */ /* 0x048fe20000010100 */
[C---:B-1----:R-:W-:Y:S01]  /*0dc0*/  FADD.FTZ R119, -R144.reuse, R113 ;  /* 0x0000007190777221 */ /* 0x042fe20000010100 */
[C---:B------:R-:W-:Y:S01]  /*0dd0*/  FADD.FTZ R151, -R144.reuse, R114 ;  /* 0x0000007290977221 */ /* 0x040fe20000010100 */
[----:B------:R-:W-:Y:S01]  /*0de0*/  FADD.FTZ R115, -R144, R115 ;  /* 0x0000007390737221 */ /* 0x000fe20000010100 */
[C---:B------:R-:W-:Y:S01]  /*0df0*/  FMUL.FTZ R3, R128.reuse, R3 ;  /* 0x0000000380037220 */ /* 0x040fe20000410000 */
[C---:B------:R-:W-:Y:S01]  /*0e00*/  FMUL.FTZ R144, R128.reuse, R119 ;  /* 0x0000007780907220 */ /* 0x040fe20000410000 */
        /* <DEDUP_REMOVED lines=8> */
[----:B------:R-:W-:Y:S01]  /*0e90*/  FADD.FTZ R108, RZ, R156 ;  /* 0x0000009cff6c7221 */ /* 0x000fe20000010000 */
[----:B------:R-:W-:Y:S01]  /*0ea0*/  FFMA.FTZ R109, R3, R156, RZ ;  /* 0x0000009c036d7223 */ /* 0x000fe200000100ff */
[----:B0-----:R-:W-:Y:S01]  /*0eb0*/  FMUL.FTZ R180, R98, R110 ;  /* 0x0000006e62b47220 */ /* 0x001fe20000410000 */
        /* <DEDUP_REMOVED lines=11> */
.L_x_10680:
[----:B------:R-:W-:Y:S05]  /*0f70*/  BSYNC B1 ;  /* 0x0000000000017941 */ /* 0x000fea0003800000 */
.L_x_10679:
[----:B------:R-:W-:Y:S01]  /*0f80*/  ISETP.NE.AND P5, PT, R185, RZ, PT ;  /* 0x000000ffb900720c */ /* 0x000fe20003fa5270 */
[----:B------:R-:W-:-:S12]  /*0f90*/  BSSY B1, `(.L_x_10681) ;  /* 0x0000030000017945 */ /* 0x000fd80003800000 */
[----:B------:R-:W-:Y:S05]  /*0fa0*/  @!P5 BRA `(.L_x_10682) ;  /* 0x0000000000b8d947 */ /* 0x000fea0003800000 */
        /* <DEDUP_REMOVED lines=8> */
[----:B------:R-:W-:Y:S01]  /*1030*/  @P5 IMAD.WIDE.U32 R118, R183, 0x10, R116 ;  /* 0x00000010b7765825 */ /* 0x000fe200078e0074 */
[----:B------:R-:W3:Y:S03]  /*1040*/  LDG.E.128 R112, desc[UR4][R112.64] ;  /* 0x0000000470707981 */ /* 0x000ee6000c1e1d00 */
[----:B0-----:R-:W-:Y:S01]  /*1050*/  IMAD.WIDE.U32 R108, R122, 0x10, R108 ;  /* 0x000000107a6c7825 */ /* 0x001fe200078e006c */
[----:B------:R0:W5:Y:S05]  /*1060*/  @P5 LDG.E.128 R20, desc[UR4][R118.64] ;  /* 0x0000000476145981 */ /* 0x00016a000c1e1d00 */
[----:B------:R-:W4:Y:S01]  /*1070*/  LDG.E.128 R108, desc[UR4][R108.64] ;  /* 0x000000046c6c7981 */ /* 0x000f22000c1e1d00 */
[----:B--2---:R-:W-:-:S05]  /*1080*/  IMAD.WIDE.U32 R174, R121, 0x4, R174 ;  /* 0x0000000479ae7825 */ /* 0x004fca00078e00ae */
[----:B------:R1:W5:Y:S01]  /*1090*/  LDG.E R126, desc[UR4][R174.64] ;  /* 0x00000004ae7e7981 */ /* 0x000362000c1e1900 */
[----:B------:R-:W-:Y:S01]  /*10a0*/  VIADD R121, R121, 0x100 ;  /* 0x0000010079797836 */ /* 0x000fe20000000000 */
[----:B------:R-:W-:Y:S02]  /*10b0*/  IADD3 R122, R122, 0x100, RZ ;  /* 0x000001007a7a7810 */ /* 0x000fe40007ffe0ff */
[----:B------:R-:W-:Y:S01]  /*10c0*/  IADD3 R183, R183, 0x100, RZ ;  /* 0x00000100b7b77810 */ /* 0x000fe20007ffe0ff */
[C---:B---3--:R-:W-:Y:S01]  /*10d0*/  FADD.FTZ R141, -R142.reuse, R112 ;  /* 0x000000708e8d7221 */ /* 0x048fe20000010100 */
[C---:B0-----:R-:W-:Y:S01]  /*10e0*/  FADD.FTZ R119, -R142.reuse, R113 ;  /* 0x000000718e777221 */ /* 0x041fe20000010100 */
[C---:B------:R-:W-:Y:S01]  /*10f0*/  FADD.FTZ R149, -R142.reuse, R114 ;  /* 0x000000728e957221 */ /* 0x040fe20000010100 */
[----:B------:R-:W-:Y:S01]  /*1100*/  FADD.FTZ R115, -R142, R115 ;  /* 0x000000738e737221 */ /* 0x000fe20000010100 */
        /* <DEDUP_REMOVED lines=16> */
[----:B-1----:R-:W-:Y:S01]  /*1210*/  FMUL.FTZ R174, R128, R115 ;  /* 0x0000007380ae7220 */ /* 0x002fe20000410000 */
[----:B------:R-:W-:Y:S01]  /*1220*/  FMUL.FTZ R175, R95, R111 ;  /* 0x0000006f5faf7220 */ /* 0x000fe20000410000 */
[----:B------:R-:W-:Y:S01]  /*1230*/  FADD.FTZ R110, R113, R176 ;  /* 0x000000b0716e7221 */ /* 0x000fe20000010000 */
[----:B------:R-:W-:Y:S01]  /*1240*/  FFMA.FTZ R109, R149, R176, R108 ;  /* 0x000000b0956d7223 */ /* 0x000fe2000001006c */
[----:B------:R-:W-:Y:S01]  /*1250*/  FADD.FTZ R47, R47, R111 ;  /* 0x0000006f2f2f7221 */ /* 0x000fe20000010000 */
[----:B------:R-:W-:Y:S01]  /*1260*/  FFMA.FTZ R71, R111, R174, R71 ;  /* 0x000000ae6f477223 */ /* 0x000fe20000010047 */
[----:B------:R-:W-:Y:S01]  /*1270*/  FADD.FTZ R181, R110, R175 ;  /* 0x000000af6eb57221 */ /* 0x000fe20000010000 */
[----:B------:R-:W-:-:S07]  /*1280*/  FFMA.FTZ R182, R174, R175, R109 ;  /* 0x000000afaeb67223 */ /* 0x000fce000001006d */
.L_x_10682:
[----:B------:R-:W-:Y:S05]  /*1290*/  BSYNC B1 ;  /* 0x0000000000017941 */ /* 0x000fea0003800000 */
.L_x_10681:
[----:B------:R-:W-:Y:S04]  /*12a0*/  BSSY B1, `(.L_x_10683) ;  /* 0x0000030000017945 */ /* 0x000fe80003800000 */
        /* <DEDUP_REMOVED lines=34> */
[----:B-1----:R-:W-:Y:S01]  /*14d0*/  FMUL.FTZ R172, R90, R110 ;  /* 0x0000006e5aac7220 */ /* 0x002fe20000410000 */
        /* <DEDUP_REMOVED lines=12> */
.L_x_10684:
[----:B------:R-:W-:Y:S05]  /*15a0*/  BSYNC B1 ;  /* 0x0000000000017941 */ /* 0x000fea0003800000 */
.L_x_10683:
        /* <DEDUP_REMOVED lines=48> */
.L_x_10686:
[----:B------:R-:W-:Y:S05]  /*18b0*/  BSYNC B1 ;  /* 0x0000000000017941 */ /* 0x000fea0003800000 */
.L_x_10685:
        /* <DEDUP_REMOVED lines=48> */
.L_x_10688:
[----:B------:R-:W-:Y:S05]  /*1bc0*/  BSYNC B1 ;  /* 0x0000000000017941 */ /* 0x000fea0003800000 */
.L_x_10687:
[----:B------:R-:W-:-:S13]  /*1bd0*/  ISETP.NE.AND P5, PT, R184, RZ, PT ;  /* 0x000000ffb800720c */ /* 0x000fda0003fa5270 */
        /* <DEDUP_REMOVED lines=16> */
[C---:B---3--:R-:W-:Y:S01]  /*1ce0*/  FADD.FTZ R133, -R123.reuse, R112 ;  /* 0x000000707b857221 */ /* 0x048fe20000010100 */
[----:B0-----:R-:W-:-:S03]  /*1cf0*/  FADD.FTZ R117, -R123, R113 ;  /* 0x000000717b757221 */ /* 0x001fc60000010100 */
[C---:B------:R-:W-:Y:S01]  /*1d00*/  FMUL.FTZ R133, R128.reuse, R133 ;  /* 0x0000008580857220 */ /* 0x040fe20000410000 */
[----:B------:R-:W-:Y:S01]  /*1d10*/  FMUL.FTZ R134, R128, R117 ;  /* 0x0000007580867220 */ /* 0x000fe20000410000 */
[----:B----4-:R-:W-:Y:S01]  /*1d20*/  FMUL.FTZ R146, R76, R108 ;  /* 0x0000006c4c927220 */ /* 0x010fe20000410000 */
[----:B------:R-:W-:Y:S01]  /*1d30*/  FADD.FTZ R28, R28, R108 ;  /* 0x0000006c1c1c7221 */ /* 0x000fe20000010000 */
[----:B------:R-:W-:Y:S01]  /*1d40*/  FFMA.FTZ R52, R108, R133, R52 ;  /* 0x000000856c347223 */ /* 0x000fe20000010034 */
[----:B------:R-:W-:Y:S01]  /*1d50*/  FADD.FTZ R153, -R123, R114 ;  /* 0x000000727b997221 */ /* 0x000fe20000010100 */
[----:B------:R-:W-:Y:S01]  /*1d60*/  FADD.FTZ R29, R29, R109 ;  /* 0x0000006d1d1d7221 */ /* 0x000fe20000010000 */
        /* <DEDUP_REMOVED lines=19> */
.L_x_10678:
[----:B------:R-:W-:Y:S05]  /*1ea0*/  BSYNC B0 ;  /* 0x0000000000007941 */ /* 0x000fea0003800000 */
.L_x_10666:
[----:B------:R-:W-:Y:S01]  /*1eb0*/  LOP3.LUT P5, RZ, R120, 0xff, RZ, 0xc0, !PT ;  /* 0x000000ff78ff7812 */ /* 0x000fe200078ac0ff */
[----:B------:R-:W-:Y:S01]  /*1ec0*/  UMOV UR9, 0xffffffff ;  /* 0xffffffff00097882 */ /* 0x000fe20000000000 */
[----:B--234-:R-:W-:Y:S02]  /*1ed0*/  SHF.R.U32.HI R108, RZ, 0x5, R188 ;  /* 0x00000005ff6c7819 */ /* 0x01cfe400000116bc */
        /* <DEDUP_REMOVED lines=23> */
.L_x_10761:
        /* <DEDUP_REMOVED lines=8> */
[----:B------:R-:W-:-:S02]  /*20d0*/  @P0 IADD3 R179, R179, -0x1, RZ ;  /* 0xffffffffb3b30810 */ /* 0x000fc40007ffe0ff */
[----:B------:R-:W-:-:S03]  /*20e0*/  ISETP.NE.AND P6, PT, R186, RZ, PT ;  /* 0x000000ffba00720c */ /* 0x000fc60003fc5270 */
[----:B------:R-:W-:Y:S01]  /*20f0*/  @P0 IMAD R179, R179, R132, RZ ;  /* 0x00000084b3b30224 */ /* 0x000fe200078e02ff */
        /* <DEDUP_REMOVED lines=12> */
[----:B------:R-:W-:-:S03]  /*21c0*/  FADD.FTZ R108, R111, R108 ;  /* 0x0000006c6f6c7221 */ /* 0x000fc60000010000 */
[----:B---3--:R-:W-:Y:S01]  /*21d0*/  FADD.FTZ R191, R191, R112 ;  /* 0x00000070bfbf7221 */ /* 0x008fe20000010000 */
[----:B------:R-:W-:Y:S01]  /*21e0*/  FADD.FTZ R108, R108, R113 ;  /* 0x000000716c6c7221 */ /* 0x000fe20000010000 */
[----:B------:R-:W-:Y:S02]  /*21f0*/  @P0 SHF.R.S32.HI R112, RZ, 0x1f, R179 ;  /* 0x0000001fff700819 */ /* 0x000fe400000114b3 */
[----:B------:R-:W-:Y:S01]  /*2200*/  FADD.FTZ R191, R114, R191 ;  /* 0x000000bf72bf7221 */ /* 0x000fe20000010000 */
[----:B------:R-:W-:Y:S01]  /*2210*/  FADD.FTZ R108, R115, R108 ;  /* 0x0000006c736c7221 */ /* 0x000fe20000010000 */
[----:B------:R-:W-:Y:S02]  /*2220*/  @P0 LEA.HI R179, R112, R179, RZ, 0x2 ;  /* 0x000000b370b30211 */ /* 0x000fe400078f10ff */
[----:B-1----:R-:W-:Y:S01]  /*2230*/  FADD.FTZ R191, R191, R116 ;  /* 0x00000074bfbf7221 */ /* 0x002fe20000010000 */
[----:B------:R-:W-:-:S03]  /*2240*/  FADD.FTZ R108, R108, R117 ;  /* 0x000000756c6c7221 */ /* 0x000fc60000010000 */
        /* <DEDUP_REMOVED lines=11> */
[----:B------:R-:W1:Y:S01]  /*2300*/  @!P1 LDC.64 R114, c[0x0][0x2c8] ;  /* 0x0000b200ff729b82 */ /* 0x000e620000000a00 */
[----:B------:R-:W-:Y:S07]  /*2310*/  BSSY B1, `(.L_x_10692) ;  /* 0x0000010000017945 */ /* 0x000fee0003800000 */
[----:B------:R-:W2:Y:S01]  /*2320*/  @P0 LDC.64 R110, c[0x0][0x298] ;  /* 0x0000a600ff6e0b82 */ /* 0x000ea20000000a00 */
[----:B-1----:R-:W-:-:S04]  /*2330*/  @!P1 ISETP.NE.U32.AND P5, PT, R114, RZ, PT ;  /* 0x000000ff7200920c */ /* 0x002fc80003fa5070 */
[----:B------:R-:W-:-:S04]  /*2340*/  @!P1 ISETP.NE.AND.EX P5, PT, R115, RZ, PT, P5 ;  /* 0x000000ff7300920c */ /* 0x000fc80003fa5350 */
[----:B-----5:R-:W-:Y:S01]  /*2350*/  @!P1 FSEL R113, R24, RZ, P5 ;  /* 0x000000ff18719208 */ /* 0x020fe20002800000 */
[----:B--2---:R-:W-:Y:S08]  /*2360*/  @!P1 BRA `(.L_x_10693) ;  /* 0x0000000000289947 */ /* 0x004ff00003800000 */
        /* <DEDUP_REMOVED lines=10> */
.L_x_10693:
[----:B------:R-:W-:Y:S05]  /*2410*/  BSYNC B1 ;  /* 0x0000000000017941 */ /* 0x000fea0003800000 */
.L_x_10692:
[----:B------:R-:W-:Y:S01]  /*2420*/  @P0 FMUL.FTZ R111, R113, R111 ;  /* 0x0000006f716f0220 */ /* 0x000fe20000410000 */
[----:B------:R-:W-:Y:S01]  /*2430*/  @P0 LOP3.LUT P5, RZ, R127, 0xff, RZ, 0xc0, !PT ;  /* 0x000000ff7fff0812 */ /* 0x000fe200078ac0ff */
[----:B------:R-:W-:Y:S02]  /*2440*/  BSSY B1, `(.L_x_10694) ;  /* 0x0000010000017945 */ /* 0x000fe40003800000 */
[----:B------:R-:W-:-:S05]  /*2450*/  @P0 FMUL.FTZ R110, R111, R110 ;  /* 0x0000006e6f6e0220 */ /* 0x000fca0000410000 */
[----:B------:R-:W-:Y:S02]  /*2460*/  @P0 SEL R104, R110, RZ, P5 ;  /* 0x000000ff6e680207 */ /* 0x000fe40002800000 */
[----:B------:R-:W1:Y:S01]  /*2470*/  @P0 LDC.64 R110, c[0x0][0x298] ;  /* 0x0000a600ff6e0b82 */ /* 0x000e620000000a00 */
[----:B------:R-:W-:-:S04]  /*2480*/  @!P1 ISETP.NE.U32.AND P5, PT, R114, RZ, PT ;  /* 0x000000ff7200920c */ /* 0x000fc80003fa5070 */
        /* <DEDUP_REMOVED lines=11> */
.L_x_10695:
[----:B------:R-:W-:Y:S05]  /*2540*/  BSYNC B1 ;  /* 0x0000000000017941 */ /* 0x000fea0003800000 */
.L_x_10694:
[----:B-1----:R-:W-:Y:S01]  /*2550*/  @P0 FMUL.FTZ R111, R116, R111 ;  /* 0x0000006f746f0220 */ /* 0x002fe20000410000 */
        /* <DEDUP_REMOVED lines=17> */
.L_x_10697:
[----:B------:R-:W-:Y:S05]  /*2670*/  BSYNC B1 ;  /* 0x0000000000017941 */ /* 0x000fea0003800000 */
.L_x_10696:
[----:B-1----:R-:W-:Y:S01]  /*2680*/  @P0 FMUL.FTZ R111, R117, R111 ;  /* 0x0000006f756f0220 */ /* 0x002fe20000410000 */
[----:B------:R-:W-:Y:S01]  /*2690*/  @P0 LOP3.LUT P5, RZ, R127, 0xff0000, RZ, 0xc0, !PT ;  /* 0x00ff00007fff0812 */ /* 0x000fe200078ac0ff */
[----:B------:R-:W-:Y:S02]  /*26a0*/  BSSY B1, `(.L_x_10698) ;  /* 0x0000012000017945 */ /* 0x000fe40003800000 */
[----:B------:R-:W-:-:S05]  /*26b0*/  @P0 FMUL.FTZ R110, R111, R110 ;  /* 0x0000006e6f6e0220 */ /* 0x000fca0000410000 */
[----:B------:R-:W-:Y:S02]  /*26c0*/  @P0 SEL R106, R110, RZ, P5 ;  /* 0x000000ff6e6a0207 */ /* 0x000fe40002800000 */
[----:B------:R-:W1:Y:S01]  /*26d0*/  LDC.64 R110, c[0x0][0x308] ;  /* 0x0000c200ff6e7b82 */ /* 0x000e620000000a00 */
[----:B------:R-:W-:-:S04]  /*26e0*/  @!P1 ISETP.NE.U32.AND P5, PT, R114, RZ, PT ;  /* 0x000000ff7200920c */ /* 0x000fc80003fa5070 */
[----:B------:R-:W-:-:S04]  /*26f0*/  @!P1 ISETP.NE.AND.EX P5, PT, R115, RZ, PT, P5 ;  /* 0x000000ff7300920c */ /* 0x000fc80003fa5350 */
[----:B------:R-:W-:Y:S02]  /*2700*/  @!P1 FSEL R118, R27, RZ, P5 ;  /* 0x000000ff1b769208 */ /* 0x000fe40002800000 */
[----:B-1----:R-:W-:-:S04]  /*2710*/  ISETP.NE.U32.AND P5, PT, R110, RZ, PT ;  /* 0x000000ff6e00720c */ /* 0x002fc80003fa5070 */
[----:B------:R-:W-:Y:S01]  /*2720*/  ISETP.NE.AND.EX P5, PT, R111, RZ, PT, P5 ;  /* 0x000000ff6f00720c */ /* 0x000fe20003fa5350 */
[----:B------:R-:W-:-:S12]  /*2730*/  @!P1 BRA `(.L_x_10699) ;  /* 0x0000000000209947 */ /* 0x000fd80003800000 */
        /* <DEDUP_REMOVED lines=8> */
.L_x_10699:
[----:B------:R-:W-:Y:S05]  /*27c0*/  BSYNC B1 ;  /* 0x0000000000017941 */ /* 0x000fea0003800000 */
.L_x_10698:
[----:B------:R-:W1:Y:S01]  /*27d0*/  @P0 LDC.64 R114, c[0x0][0x298] ;  /* 0x0000a600ff720b82 */ /* 0x000e620000000a00 */
[----:B------:R-:W-:Y:S02]  /*27e0*/  SEL R100, R113, R100, P5 ;  /* 0x0000006471647207 */ /* 0x000fe40002800000 */
[----:B------:R-:W-:Y:S02]  /*27f0*/  SEL R101, R116, R101, P5 ;  /* 0x0000006574657207 */ /* 0x000fe40002800000 */
[----:B------:R-:W-:Y:S02]  /*2800*/  SEL R102, R117, R102, P5 ;  /* 0x0000006675667207 */ /* 0x000fe40002800000 */
[----:B------:R-:W-:Y:S02]  /*2810*/  SEL R103, R118, R103, P5 ;  /* 0x0000006776677207 */ /* 0x000fe40002800000 */
[----:B------:R-:W-:-:S04]  /*2820*/  ISETP.NE.U32.AND P5, PT, R110, RZ, PT ;  /* 0x000000ff6e00720c */ /* 0x000fc80003fa5070 */
[----:B------:R-:W-:Y:S01]  /*2830*/  ISETP.NE.AND.EX P5, PT, R111, RZ, PT, P5 ;  /* 0x000000ff6f00720c */ /* 0x000fe20003fa5350 */
[----:B-1----:R-:W-:-:S12]  /*2840*/  @P0 FMUL.FTZ R113, R118, R115 ;  /* 0x0000007376710220 */ /* 0x002fd80000410000 */
[----:B------:R-:W1:Y:S01]  /*2850*/  @P5 LDC.64 R110, c[0x0][0x308] ;  /* 0x0000c200ff6e5b82 */ /* 0x000e620000000a00 */
[----:B------:R-:W-:-:S07]  /*2860*/  @P0 FMUL.FTZ R113, R113, R114 ;  /* 0x0000007271710220 */ /* 0x000fce0000410000 */
[----:B------:R-:W2:Y:S01]  /*2870*/  @P0 LDC.64 R114, c[0x0][0x2f8] ;  /* 0x0000be00ff720b82 */ /* 0x000ea20000000a00 */
[----:B-1----:R-:W-:-:S04]  /*2880*/  @P5 IMAD.WIDE.U32 R110, R131, 0x10, R110 ;  /* 0x00000010836e5825 */ /* 0x002fc800078e006e */
[----:B------:R-:W-:Y:S01]  /*2890*/  VIADD R131, R131, 0x100 ;  /* 0x0000010083837836 */ /* 0x000fe20000000000 */
[----:B------:R1:W-:Y:S01]  /*28a0*/  @P5 STG.E.128 desc[UR4][R110.64], R100 ;  /* 0x000000646e005986 */ /* 0x0003e2000c101d04 */
[----:B------:R-:W-:Y:S01]  /*28b0*/  @P0 LOP3.LUT P5, RZ, R127, 0xff000000, RZ, 0xc0, !PT ;  /* 0xff0000007fff0812 */ /* 0x000fe200078ac0ff */
[C---:B--2---:R-:W-:Y:S01]  /*28c0*/  @P0 IMAD.WIDE.U32 R114, R108.reuse, 0x10, R114 ;  /* 0x000000106c720825 */ /* 0x044fe200078e0072 */
[----:B------:R-:W-:Y:S02]  /*28d0*/  IADD3 R108, R108, 0x100, RZ ;  /* 0x000001006c6c7810 */ /* 0x000fe40007ffe0ff */
[----:B------:R-:W-:-:S05]  /*28e0*/  @P0 SEL R107, R113, RZ, P5 ;  /* 0x000000ff716b0207 */ /* 0x000fca0002800000 */
[----:B------:R1:W-:Y:S04]  /*28f0*/  @P0 STG.E.128 desc[UR4][R114.64], R104 ;  /* 0x0000006872000986 */ /* 0x0003e8000c101d04 */
.L_x_10691:
[----:B------:R-:W-:Y:S05]  /*2900*/  BSYNC B0 ;  /* 0x0000000000007941 */ /* 0x000fea0003800000 */
.L_x_10690:
[----:B------:R-:W-:Y:S01]  /*2910*/  ISETP.NE.AND P5, PT, R185, RZ, PT ;  /* 0x000000ffb900720c */ /* 0x000fe20003fa5270 */
[----:B------:R-:W-:-:S12]  /*2920*/  BSSY B0, `(.L_x_10700) ;  /* 0x000005c000007945 */ /* 0x000fd80003800000 */
[----:B------:R-:W-:Y:S05]  /*2930*/  @!P5 BRA `(.L_x_10701) ;  /* 0x000000040068d947 */ /* 0x000fea0003800000 */
[----:B-1----:R-:W1:Y:S01]  /*2940*/  @!P1 LDC.64 R114, c[0x0][0x2c8] ;  /* 0x0000b200ff729b82 */ /* 0x002e620000000a00 */
[----:B0-----:R-:W-:Y:S01]  /*2950*/  ISETP.NE.AND P5, PT, R187, RZ, PT ;  /* 0x000000ffbb00720c */ /* 0x001fe20003fa5270 */
[----:B------:R-:W-:Y:S03]  /*2960*/  BSSY B1, `(.L_x_10702) ;  /* 0x000000f000017945 */ /* 0x000fe60003800000 */
[----:B------:R-:W-:-:S03]  /*2970*/  FSEL R120, R112, RZ, !P5 ;  /* 0x000000ff70787208 */ /* 0x000fc60006800000 */
[----:B------:R-:W0:Y:S01]  /*2980*/  @P0 LDC.64 R110, c[0x0][0x298] ;  /* 0x0000a600ff6e0b82 */ /* 0x000e220000000a00 */
[----:B-1----:R-:W-:-:S04]  /*2990*/  @!P1 ISETP.NE.U32.AND P5, PT, R114, RZ, PT ;  /* 0x000000ff7200920c */ /* 0x002fc80003fa5070 */
[----:B------:R-:W-:-:S04]  /*29a0*/  @!P1 ISETP.NE.AND.EX P5, PT, R115, RZ, PT, P5 ;  /* 0x000000ff7300920c */ /* 0x000fc80003fa5350 */
[----:B-----5:R-:W-:Y:S01]  /*29b0*/  @!P1 FSEL R113, R20, RZ, P5 ;  /* 0x000000ff14719208 */ /* 0x020fe20002800000 */
        /* <DEDUP_REMOVED lines=9> */
.L_x_10703:
[----:B------:R-:W-:Y:S05]  /*2a50*/  BSYNC B1 ;  /* 0x0000000000017941 */ /* 0x000fea0003800000 */
.L_x_10702:
        /* <DEDUP_REMOVED lines=16> */
.L_x_10705:
[----:B------:R-:W-:Y:S05]  /*2b60*/  BSYNC B1 ;  /* 0x0000000000017941 */ /* 0x000fea0003800000 */
.L_x_10704:
        /* <DEDUP_REMOVED lines=16> */
.L_x_10707:
[----:B------:R-:W-:Y:S05]  /*2c70*/  BSYNC B1 ;  /* 0x0000000000017941 */ /* 0x000fea0003800000 */
.L_x_10706:
        /* <DEDUP_REMOVED lines=18> */
.L_x_10709:
[----:B------:R-:W-:Y:S05]  /*2da0*/  BSYNC B1 ;  /* 0x0000000000017941 */ /* 0x000fea0003800000 */
.L_x_10708:
[----:B------:R-:W0:Y:S01]  /*2db0*/  @P0 LDC.64 R114, c[0x0][0x298] ;  /* 0x0000a600ff720b82 */ /* 0x000e220000000a00 */
[----:B------:R-:W-:Y:S02]  /*2dc0*/  SEL R100, R113, R100, P5 ;  /* 0x0000006471647207 */ /* 0x000fe40002800000 */
[----:B------:R-:W-:Y:S02]  /*2dd0*/  SEL R101, R116, R101, P5 ;  /* 0x0000006574657207 */ /* 0x000fe40002800000 */
[----:B------:R-:W-:Y:S02]  /*2de0*/  SEL R102, R117, R102, P5 ;  /* 0x0000006675667207 */ /* 0x000fe40002800000 */
[----:B------:R-:W-:Y:S02]  /*2df0*/  SEL R103, R118, R103, P5 ;  /* 0x0000006776677207 */ /* 0x000fe40002800000 */
[----:B------:R-:W-:-:S04]  /*2e00*/  ISETP.NE.U32.AND P5, PT, R110, RZ, PT ;  /* 0x000000ff6e00720c */ /* 0x000fc80003fa5070 */
[----:B------:R-:W-:Y:S01]  /*2e10*/  ISETP.NE.AND.EX P5, PT, R111, RZ, PT, P5 ;  /* 0x000000ff6f00720c */ /* 0x000fe20003fa5350 */
[----:B0-----:R-:W-:-:S12]  /*2e20*/  @P0 FMUL.FTZ R113, R118, R115 ;  /* 0x0000007376710220 */ /* 0x001fd80000410000 */
[----:B------:R-:W0:Y:S01]  /*2e30*/  @P5 LDC.64 R110, c[0x0][0x308] ;  /* 0x0000c200ff6e5b82 */ /* 0x000e220000000a00 */
[----:B------:R-:W-:-:S07]  /*2e40*/  @P0 FMUL.FTZ R113, R113, R114 ;  /* 0x0000007271710220 */ /* 0x000fce0000410000 */
[----:B------:R-:W1:Y:S01]  /*2e50*/  @P0 LDC.64 R114, c[0x0][0x2f8] ;  /* 0x0000be00ff720b82 */ /* 0x000e620000000a00 */
[----:B0-----:R-:W-:-:S04]  /*2e60*/  @P5 IMAD.WIDE.U32 R110, R131, 0x10, R110 ;  /* 0x00000010836e5825 */ /* 0x001fc800078e006e */
[----:B------:R-:W-:Y:S01]  /*2e70*/  VIADD R131, R131, 0x100 ;  /* 0x0000010083837836 */ /* 0x000fe20000000000 */
[----:B------:R2:W-:Y:S01]  /*2e80*/  @P5 STG.E.128 desc[UR4][R110.64], R100 ;  /* 0x000000646e005986 */ /* 0x0005e2000c101d04 */
[----:B------:R-:W-:Y:S01]  /*2e90*/  @P0 LOP3.LUT P5, RZ, R126, 0xff000000, RZ, 0xc0, !PT ;  /* 0xff0000007eff0812 */ /* 0x000fe200078ac0ff */
[C---:B-1----:R-:W-:Y:S01]  /*2ea0*/  @P0 IMAD.WIDE.U32 R114, R108.reuse, 0x10, R114 ;  /* 0x000000106c720825 */ /* 0x042fe200078e0072 */
[----:B------:R-:W-:Y:S02]  /*2eb0*/  IADD3 R108, R108, 0x100, RZ ;  /* 0x000001006c6c7810 */ /* 0x000fe40007ffe0ff */
[----:B------:R-:W-:-:S05]  /*2ec0*/  @P0 SEL R107, R113, RZ, P5 ;  /* 0x000000ff716b0207 */ /* 0x000fca0002800000 */
[----:B------:R2:W-:Y:S04]  /*2ed0*/  @P0 STG.E.128 desc[UR4][R114.64], R104 ;  /* 0x0000006872000986 */ /* 0x0005e8000c101d04 */
.L_x_10701:
[----:B------:R-:W-:Y:S05]  /*2ee0*/  BSYNC B0 ;  /* 0x0000000000007941 */ /* 0x000fea0003800000 */
.L_x_10700:
[----:B------:R-:W-:Y:S04]  /*2ef0*/  BSSY B0, `(.L_x_10710) ;  /* 0x000005c000007945 */ /* 0x000fe80003800000 */
[----:B------:R-:W-:Y:S05]  /*2f00*/  @!P4 BRA `(.L_x_10711) ;  /* 0x000000040068c947 */ /* 0x000fea0003800000 */
[----:B-12---:R-:W1:Y:S01]  /*2f10*/  @!P1 LDC.64 R114, c[0x0][0x2c8] ;  /* 0x0000b200ff729b82 */ /* 0x006e620000000a00 */
        /* <DEDUP_REMOVED lines=16> */
.L_x_10713:
[----:B------:R-:W-:Y:S05]  /*3020*/  BSYNC B1 ;  /* 0x0000000000017941 */ /* 0x000fea0003800000 */
.L_x_10712:
        /* <DEDUP_REMOVED lines=16> */
.L_x_10715:
[----:B------:R-:W-:Y:S05]  /*3130*/  BSYNC B1 ;  /* 0x0000000000017941 */ /* 0x000fea0003800000 */
.L_x_10714:
        /* <DEDUP_REMOVED lines=16> */
.L_x_10717:
[----:B------:R-:W-:Y:S05]  /*3240*/  BSYNC B1 ;  /* 0x0000000000017941 */ /* 0x000fea0003800000 */
.L_x_10716:
        /* <DEDUP_REMOVED lines=18> */
.L_x_10719:
[----:B------:R-:W-:Y:S05]  /*3370*/  BSYNC B1 ;  /* 0x0000000000017941 */ /* 0x000fea0003800000 */
.L_x_10718:
        /* <DEDUP_REMOVED lines=11> */
[C---:B0-----:R-:W-:Y:S01]  /*3430*/  @P5 IMAD.WIDE.U32 R110, R131.reuse, 0x10, R110 ;  /* 0x00000010836e5825 */ /* 0x041fe200078e006e */
[----:B------:R-:W-:-:S04]  /*3440*/  IADD3 R131, R131, 0x100, RZ ;  /* 0x0000010083837810 */ /* 0x000fc80007ffe0ff */
[----:B------:R3:W-:Y:S01]  /*3450*/  @P5 STG.E.128 desc[UR4][R110.64], R100 ;  /* 0x000000646e005986 */ /* 0x0007e2000c101d04 */
[----:B------:R-:W-:Y:S01]  /*3460*/  @P0 LOP3.LUT P5, RZ, R125, 0xff000000, RZ, 0xc0, !PT ;  /* 0xff0000007dff0812 */ /* 0x000fe200078ac0ff */
[C---:B-1----:R-:W-:Y:S01]  /*3470*/  @P0 IMAD.WIDE.U32 R114, R108.reuse, 0x10, R114 ;  /* 0x000000106c720825 */ /* 0x042fe200078e0072 */
[----:B------:R-:W-:Y:S02]  /*3480*/  IADD3 R108, R108, 0x100, RZ ;  /* 0x000001006c6c7810 */ /* 0x000fe40007ffe0ff */
[----:B------:R-:W-:-:S05]  /*3490*/  @P0 SEL R107, R113, RZ, P5 ;  /* 0x000000ff716b0207 */ /* 0x000fca0002800000 */
[----:B------:R3:W-:Y:S04]  /*34a0*/  @P0 STG.E.128 desc[UR4][R114.64], R104 ;  /* 0x0000006872000986 */ /* 0x0007e8000c101d04 */
.L_x_10711:
[----:B------:R-:W-:Y:S05]  /*34b0*/  BSYNC B0 ;  /* 0x0000000000007941 */ /* 0x000fea0003800000 */
.L_x_10710:
[----:B------:R-:W-:Y:S04]  /*34c0*/  BSSY B0, `(.L_x_10720) ;  /* 0x000005c000007945 */ /* 0x000fe80003800000 */
[----:B------:R-:W-:Y:S05]  /*34d0*/  @!P3 BRA `(.L_x_10721) ;  /* 0x000000040068b947 */ /* 0x000fea0003800000 */
[----:B-123--:R-:W1:Y:S01]  /*34e0*/  @!P1 LDC.64 R114, c[0x0][0x2c8] ;  /* 0x0000b200ff729b82 */ /* 0x00ee620000000a00 */
        /* <DEDUP_REMOVED lines=16> */
.L_x_10723:
[----:B------:R-:W-:Y:S05]  /*35f0*/  BSYNC B1 ;  /* 0x0000000000017941 */ /* 0x000fea0003800000 */
.L_x_10722:
        /* <DEDUP_REMOVED lines=16> */
.L_x_10725:
[----:B------:R-:W-:Y:S05]  /*3700*/  BSYNC B1 ;  /* 0x0000000000017941 */ /* 0x000fea0003800000 */
.L_x_10724:
        /* <DEDUP_REMOVED lines=16> */
.L_x_10727:
[----:B------:R-:W-:Y:S05]  /*3810*/  BSYNC B1 ;  /* 0x0000000000017941 */ /* 0x000fea0003800000 */
.L_x_10726:
        /* <DEDUP_REMOVED lines=18> */
.L_x_10729:
[----:B------:R-:W-:Y:S05]  /*3940*/  BSYNC B1 ;  /* 0x0000000000017941 */ /* 0x000fea0003800000 */
.L_x_10728:
        /* <DEDUP_REMOVED lines=19> */
.L_x_10721:
[----:B------:R-:W-:Y:S05]  /*3a80*/  BSYNC B0 ;  /* 0x0000000000007941 */ /* 0x000fea0003800000 */
.L_x_10720:
[----:B------:R-:W-:Y:S04]  /*3a90*/  BSSY B0, `(.L_x_10730) ;  /* 0x000005c000007945 */ /* 0x000fe80003800000 */
[----:B------:R-:W-:Y:S05]  /*3aa0*/  @!P2 BRA `(.L_x_10731) ;  /* 0x000000040068a947 */ /* 0x000fea0003800000 */
[----:B-1234-:R-:W1:Y:S01]  /*3ab0*/  @!P1 LDC.64 R114, c[0x0][0x2c8] ;  /* 0x0000b200ff729b82 */ /* 0x01ee620000000a00 */
        /* <DEDUP_REMOVED lines=16> */
.L_x_10733:
[----:B------:R-:W-:Y:S05]  /*3bc0*/  BSYNC B1 ;  /* 0x0000000000017941 */ /* 0x000fea0003800000 */
.L_x_10732:
        /* <DEDUP_REMOVED lines=16> */
.L_x_10735:
[----:B------:R-:W-:Y:S05]  /*3cd0*/  BSYNC B1 ;  /* 0x0000000000017941 */ /* 0x000fea0003800000 */
.L_x_10734:
        /* <DEDUP_REMOVED lines=16> */
.L_x_10737:
[----:B------:R-:W-:Y:S05]  /*3de0*/  BSYNC B1 ;  /* 0x0000000000017941 */ /* 0x000fea0003800000 */
.L_x_10736:
        /* <DEDUP_REMOVED lines=18> */
.L_x_10739:
[----:B------:R-:W-:Y:S05]  /*3f10*/  BSYNC B1 ;  /* 0x0000000000017941 */ /* 0x000fea0003800000 */
.L_x_10738:
        /* <DEDUP_REMOVED lines=15> */
[----:B-1----:R-:W-:-:S03]  /*4010*/  @P0 IMAD.WIDE.U32 R114, R108, 0x10, R114 ;  /* 0x000000106c720825 */ /* 0x002fc600078e0072 */
[----:B------:R-:W-:Y:S01]  /*4020*/  @P0 SEL R107, R113, RZ, P5 ;  /* 0x000000ff716b0207 */ /* 0x000fe20002800000 */
[----:B------:R-:W-:-:S04]  /*4030*/  VIADD R108, R108, 0x100 ;  /* 0x000001006c6c7836 */ /* 0x000fc80000000000 */
[----:B------:R0:W-:Y:S04]  /*4040*/  @P0 STG.E.128 desc[UR4][R114.64], R104 ;  /* 0x0000006872000986 */ /* 0x0001e8000c101d04 */
.L_x_10731:
[----:B------:R-:W-:Y:S05]  /*4050*/  BSYNC B0 ;  /* 0x0000000000007941 */ /* 0x000fea0003800000 */
.L_x_10730:
        /* <DEDUP_REMOVED lines=20> */
.L_x_10743:
[----:B------:R-:W-:Y:S05]  /*41a0*/  BSYNC B1 ;  /* 0x0000000000017941 */ /* 0x000fea0003800000 */
.L_x_10742:
        /* <DEDUP_REMOVED lines=16> */
.L_x_10745:
[----:B------:R-:W-:Y:S05]  /*42b0*/  BSYNC B1 ;  /* 0x0000000000017941 */ /* 0x000fea0003800000 */
.L_x_10744:
        /* <DEDUP_REMOVED lines=16> */
.L_x_10747:
[----:B------:R-:W-:Y:S05]  /*43c0*/  BSYNC B1 ;  /* 0x0000000000017941 */ /* 0x000fea0003800000 */
.L_x_10746:
[----:B------:R-:W1:Y:S01]  /*43d0*/  LDC.64 R118, c[0x0][0x308] ;  /* 0x0000c200ff767b82 */ /* 0x000e620000000a00 */
[----:B0-----:R-:W-:Y:S01]  /*43e0*/  @P0 FMUL.FTZ R111, R117, R111 ;  /* 0x0000006f756f0220 */ /* 0x001fe20000410000 */
[----:B------:R-:W-:Y:S01]  /*43f0*/  @P0 LOP3.LUT P5, RZ, R0, 0xff0000, RZ, 0xc0, !PT ;  /* 0x00ff000000ff0812 */ /* 0x000fe200078ac0ff */
[----:B------:R-:W-:Y:S02]  /*4400*/  BSSY B1, `(.L_x_10748) ;  /* 0x000000f000017945 */ /* 0x000fe40003800000 */
[----:B------:R-:W-:-:S05]  /*4410*/  @P0 FMUL.FTZ R110, R111, R110 ;  /* 0x0000006e6f6e0220 */ /* 0x000fca0000410000 */
[----:B------:R-:W-:Y:S02]  /*4420*/  @P0 SEL R106, R110, RZ, P5 ;  /* 0x000000ff6e6a0207 */ /* 0x000fe40002800000 */
[----:B------:R-:W-:-:S04]  /*4430*/  @!P1 ISETP.NE.U32.AND P5, PT, R114, RZ, PT ;  /* 0x000000ff7200920c */ /* 0x000fc80003fa5070 */
[----:B------:R-:W-:-:S04]  /*4440*/  @!P1 ISETP.NE.AND.EX P5, PT, R115, RZ, PT, P5 ;  /* 0x000000ff7300920c */ /* 0x000fc80003fa5350 */
[----:B------:R-:W-:Y:S02]  /*4450*/  @!P1 FSEL R116, R7, RZ, P5 ;  /* 0x000000ff07749208 */ /* 0x000fe40002800000 */
[----:B-1----:R-:W-:-:S04]  /*4460*/  ISETP.NE.U32.AND P5, PT, R118, RZ, PT ;  /* 0x000000ff7600720c */ /* 0x002fc80003fa5070 */
        /* <DEDUP_REMOVED lines=8> */
.L_x_10749:
[----:B------:R-:W-:Y:S05]  /*44f0*/  BSYNC B1 ;  /* 0x0000000000017941 */ /* 0x000fea0003800000 */
.L_x_10748:
[----:B------:R-:W-:Y:S02]  /*4500*/  SEL R100, R113, R100, P5 ;  /* 0x0000006471647207 */ /* 0x000fe40002800000 */
[----:B------:R-:W-:Y:S02]  /*4510*/  SEL R101, R112, R101, P5 ;  /* 0x0000006570657207 */ /* 0x000fe40002800000 */
[----:B------:R-:W0:Y:S01]  /*4520*/  @P0 LDC.64 R112, c[0x0][0x298] ;  /* 0x0000a600ff700b82 */ /* 0x000e220000000a00 */
[----:B------:R-:W-:Y:S02]  /*4530*/  ISETP.NE.U32.AND P1, PT, R118, RZ, PT ;  /* 0x000000ff7600720c */ /* 0x000fe40003f25070 */
[----:B------:R-:W-:Y:S02]  /*4540*/  SEL R102, R117, R102, P5 ;  /* 0x0000006675667207 */ /* 0x000fe40002800000 */
[----:B------:R-:W-:Y:S02]  /*4550*/  ISETP.NE.AND.EX P1, PT, R119, RZ, PT, P1 ;  /* 0x000000ff7700720c */ /* 0x000fe40003f25310 */
[----:B------:R-:W-:-:S11]  /*4560*/  SEL R103, R116, R103, P5 ;  /* 0x0000006774677207 */ /* 0x000fd60002800000 */
[----:B------:R-:W1:Y:S01]  /*4570*/  @P1 LDC.64 R110, c[0x0][0x308] ;  /* 0x0000c200ff6e1b82 */ /* 0x000e620000000a00 */
[----:B0-----:R-:W-:-:S04]  /*4580*/  @P0 FMUL.FTZ R109, R116, R113 ;  /* 0x00000071746d0220 */ /* 0x001fc80000410000 */
[----:B------:R-:W-:-:S03]  /*4590*/  @P0 FMUL.FTZ R109, R109, R112 ;  /* 0x000000706d6d0220 */ /* 0x000fc60000410000 */
[----:B------:R-:W0:Y:S01]  /*45a0*/  @P0 LDC.64 R112, c[0x0][0x2f8] ;  /* 0x0000be00ff700b82 */ /* 0x000e220000000a00 */
[----:B-1----:R-:W-:-:S05]  /*45b0*/  @P1 IMAD.WIDE.U32 R110, R131, 0x10, R110 ;  /* 0x00000010836e1825 */ /* 0x002fca00078e006e */
[----:B------:R1:W-:Y:S01]  /*45c0*/  @P1 STG.E.128 desc[UR4][R110.64], R100 ;  /* 0x000000646e001986 */ /* 0x0003e2000c101d04 */
[----:B------:R-:W-:-:S04]  /*45d0*/  @P0 LOP3.LUT P1, RZ, R0, 0xff000000, RZ, 0xc0, !PT ;  /* 0xff00000000ff0812 */ /* 0x000fc8000782c0ff */
[----:B------:R-:W-:Y:S01]  /*45e0*/  @P0 SEL R107, R109, RZ, P1 ;  /* 0x000000ff6d6b0207 */ /* 0x000fe20000800000 */
[----:B0-----:R-:W-:-:S05]  /*45f0*/  @P0 IMAD.WIDE.U32 R108, R108, 0x10, R112 ;  /* 0x000000106c6c0825 */ /* 0x001fca00078e0070 */
[----:B------:R1:W-:Y:S03]  /*4600*/  @P0 STG.E.128 desc[UR4][R108.64], R104 ;  /* 0x000000686c000986 */ /* 0x0003e6000c101d04 */
.L_x_10741:
[----:B------:R-:W-:Y:S05]  /*4610*/  BSYNC B0 ;  /* 0x0000000000007941 */ /* 0x000fea0003800000 */
.L_x_10740:
[----:B------:R-:W-:Y:S02]  /*4620*/  ISETP.NE.AND P0, PT, R189, RZ, PT ;  /* 0x000000ffbd00720c */ /* 0x000fe40003f05270 */
[----:B------:R-:W-:Y:S02]  /*4630*/  IADD3 R129, R129, UR10, RZ ;  /* 0x0000000a81817c10 */ /* 0x000fe4000fffe0ff */
[----:B------:R-:W-:Y:S02]  /*4640*/  SEL R120, RZ, 0x1, P0 ;  /* 0x00000001ff787807 */ /* 0x000fe40000000000 */
[----:B------:R-:W-:-:S13]  /*4650*/  ISETP.GE.AND P0, PT, R129, UR11, PT ;  /* 0x0000000b81007c0c */ /* 0x000fda000bf06270 */
[----:B------:R-:W-:Y:S05]  /*4660*/  @!P0 BRA `(.L_x_10750) ;  /* 0xffffffbc00a08947 */ /* 0x000fea000383ffff */
.L_x_10665:
        /* <DEDUP_REMOVED lines=23> */
[----:B----4-:R-:W-:-:S04]  /*47e0*/  @P1 IMAD.WIDE.U32 R8, R23, 0x10, R8 ;  /* 0x0000001017081825 */ /* 0x010fc800078e0008 */
[----:B------:R-:W-:Y:S01]  /*47f0*/  @P1 VIADD R23, R23, 0x100 ;  /* 0x0000010017171836 */ /* 0x000fe20000000000 */
[----:B------:R4:W-:Y:S02]  /*4800*/  @P1 STG.E.128 desc[UR4][R8.64], R68 ;  /* 0x0000004408001986 */ /* 0x0009e4000c101d04 */
[----:B------:R-:W4:Y:S01]  /*4810*/  @P2 LDC.64 R18, c[0x0][0x2d0] ;  /* 0x0000b400ff122b82 */ /* 0x000f220000000a00 */
[----:B-1----:R-:W-:-:S04]  /*4820*/  @P4 IMAD.WIDE.U32 R10, R23, 0x10, R10 ;  /* 0x00000010170a4825 */ /* 0x002fc800078e000a */
[C---:B--2---:R-:W-:Y:S01]  /*4830*/  @P4 IMAD.WIDE.U32 R12, R23.reuse, 0x10, R12 ;  /* 0x00000010170c4825 */ /* 0x044fe200078e000c */
[----:B------:R-:W-:Y:S01]  /*4840*/  @P4 IADD3 R23, R23, 0x100, RZ ;  /* 0x0000010017174810 */ /* 0x000fe20007ffe0ff */
[----:B------:R1:W-:Y:S01]  /*4850*/  @P4 STG.E.128 desc[UR4][R10.64], R40 ;  /* 0x000000280a004986 */ /* 0x0003e2000c101d04 */
[----:B------:R-:W2:Y:S03]  /*4860*/  @P2 LDC.64 R20, c[0x0][0x2d8] ;  /* 0x0000b600ff142b82 */ /* 0x000ea60000000a00 */
[C---:B---3--:R-:W-:Y:S01]  /*4870*/  @P3 IMAD.WIDE.U32 R14, R23.reuse, 0x10, R14 ;  /* 0x00000010170e3825 */ /* 0x048fe200078e000e */
[----:B------:R1:W-:Y:S03]  /*4880*/  @P4 STG.E.128 desc[UR4][R12.64], R64 ;  /* 0x000000400c004986 */ /* 0x0003e6000c101d04 */
[C---:B0-----:R-:W-:Y:S01]  /*4890*/  @P3 IMAD.WIDE.U32 R16, R23.reuse, 0x10, R16 ;  /* 0x0000001017103825 */ /* 0x041fe200078e0010 */
[----:B------:R-:W-:Y:S01]  /*48a0*/  @P3 IADD3 R23, R23, 0x100, RZ ;  /* 0x0000010017173810 */ /* 0x000fe20007ffe0ff */
[----:B------:R1:W-:Y:S04]  /*48b0*/  @P3 STG.E.128 desc[UR4][R14.64], R36 ;  /* 0x000000240e003986 */ /* 0x0003e8000c101d04 */
        /* <DEDUP_REMOVED lines=8> */
[----:B------:R-:W2:Y:S01]  /*4940*/  LDC.64 R4, c[0x0][0x2d8] ;  /* 0x0000b600ff047b82 */ /* 0x000ea20000000a00 */
[----:B0-----:R-:W-:-:S05]  /*4950*/  IMAD.WIDE.U32 R2, R23, 0x10, R2 ;  /* 0x0000001017027825 */ /* 0x001fca00078e0002 */
[----:B------:R-:W-:Y:S01]  /*4960*/  STG.E.128 desc[UR4][R2.64], R28 ;  /* 0x0000001c02007986 */ /* 0x000fe2000c101d04 */
[----:B--2---:R-:W-:-:S05]  /*4970*/  IMAD.WIDE.U32 R4, R23, 0x10, R4 ;  /* 0x0000001017047825 */ /* 0x004fca00078e0004 */
[----:B------:R-:W-:Y:S01]  /*4980*/  STG.E.128 desc[UR4][R4.64], R52 ;  /* 0x0000003404007986 */ /* 0x000fe2000c101d04 */
[----:B------:R-:W-:Y:S05]  /*4990*/  EXIT ;  /* 0x000000000000794d */ /* 0x000fea0003800000 */
.L_x_10689:
[----:B------:R-:W-:Y:S01]  /*49a0*/  HFMA2.MMA R120, -RZ, RZ, 0, 9.5367431640625e-07 ;  /* 0x00000010ff787435 */ /* 0x000fe200000001ff */
[----:B------:R-:W-:Y:S01]  /*49b0*/  MOV R119, R181 ;  /* 0x000000b500777202 */ /* 0x000fe20000000f00 */
[----:B------:R-:W-:Y:S01]  /*49c0*/  IMAD.MOV.U32 R121, RZ, RZ, 0x1f ;  /* 0x0000001fff797424 */ /* 0x000fe200078e00ff */
[----:B------:R-:W-:-:S08]  /*49d0*/  MOV R118, 0xffffffff ;  /* 0xffffffff00767802 */ /* 0x000fd00000000f00 */
[----:B0----5:R-:W-:Y:S05]  /*49e0*/  WARPSYNC.COLLECTIVE R118, `(.L_x_10751) ;  /* 0x0000000076087348 */ /* 0x021fea0003c00000 */
[----:B------:R1:W2:Y:S02]  /*49f0*/  SHFL.DOWN P6, R183, R119, R120, R121 ;  /* 0x0800007877b77389 */ /* 0x0002a400000c0079 */
[----:B012--5:R-:W-:Y:S01]  /*4a00*/  ENDCOLLECTIVE ;  /* 0x000000000000791b */ /* 0x027fe20003800000 */
.L_x_10751:
[----:B------:R-:W-:Y:S02]  /*4a10*/  MOV R119, R182 ;  /* 0x000000b600777202 */ /* 0x000fe40000000f00 */
[----:B------:R-:W-:-:S07]  /*4a20*/  MOV R110, R183 ;  /* 0x000000b7006e7202 */ /* 0x000fce0000000f00 */
[----:B------:R-:W-:Y:S05]  /*4a30*/  WARPSYNC.COLLECTIVE R118, `(.L_x_10752) ;  /* 0x0000000076087348 */ /* 0x000fea0003c00000 */
[----:B------:R0:W1:Y:S02]  /*4a40*/  SHFL.DOWN P6, R183, R119, R120, R121 ;  /* 0x0800007877b77389 */ /* 0x00006400000c0079 */
[----:B01----:R-:W-:Y:S01]  /*4a50*/  ENDCOLLECTIVE ;  /* 0x000000000000791b */ /* 0x003fe20003800000 */
.L_x_10752:
[----:B------:R-:W-:-:S05]  /*4a60*/  FADD.FTZ R110, R110, R181 ;  /* 0x000000b56e6e7221 */ /* 0x000fca0000010000 */
[----:B------:R-:W-:Y:S01]  /*4a70*/  MOV R119, R110 ;  /* 0x0000006e00777202 */ /* 0x000fe20000000f00 */
[----:B------:R-:W-:Y:S01]  /*4a80*/  IMAD.MOV.U32 R120, RZ, RZ, 0x8 ;  /* 0x00000008ff787424 */ /* 0x000fe200078e00ff */
[----:B------:R-:W-:-:S07]  /*4a90*/  MOV R111, R183 ;  /* 0x000000b7006f7202 */ /* 0x000fce0000000f00 */
[----:B------:R-:W-:Y:S05]  /*4aa0*/  WARPSYNC.COLLECTIVE R118, `(.L_x_10753) ;  /* 0x0000000076087348 */ /* 0x000fea0003c00000 */
[----:B------:R0:W1:Y:S02]  /*4ab0*/  SHFL.DOWN P6, R183, R119, R120, R121 ;  /* 0x0800007877b77389 */ /* 0x00006400000c0079 */
[----:B01----:R-:W-:Y:S01]  /*4ac0*/  ENDCOLLECTIVE ;  /* 0x000000000000791b */ /* 0x003fe20003800000 */
.L_x_10753:
[----:B------:R-:W-:-:S05]  /*4ad0*/  FADD.FTZ R111, R111, R182 ;  /* 0x000000b66f6f7221 */ /* 0x000fca0000010000 */
[----:B------:R-:W-:Y:S02]  /*4ae0*/  MOV R119, R111 ;  /* 0x0000006f00777202 */ /* 0x000fe40000000f00 */
[----:B------:R-:W-:-:S07]  /*4af0*/  MOV R113, R183 ;  /* 0x000000b700717202 */ /* 0x000fce0000000f00 */
[----:B------:R-:W-:Y:S05]  /*4b00*/  WARPSYNC.COLLECTIVE R118, `(.L_x_10754) ;  /* 0x0000000076087348 */ /* 0x000fea0003c00000 */
[----:B------:R0:W1:Y:S02]  /*4b10*/  SHFL.DOWN P6, R183, R119, R120, R121 ;  /* 0x0800007877b77389 */ /* 0x00006400000c0079 */
[----:B01----:R-:W-:Y:S01]  /*4b20*/  ENDCOLLECTIVE ;  /* 0x000000000000791b */ /* 0x003fe20003800000 */
.L_x_10754:
[----:B------:R-:W-:Y:S01]  /*4b30*/  FADD.FTZ R113, R110, R113 ;  /* 0x000000716e717221 */ /* 0x000fe20000010000 */
[----:B------:R-:W-:-:S04]  /*4b40*/  HFMA2.MMA R120, -RZ, RZ, 0, 2.384185791015625e-07 ;  /* 0x00000004ff787435 */ /* 0x000fc800000001ff */
[----:B------:R-:W-:Y:S02]  /*4b50*/  MOV R119, R113 ;  /* 0x0000007100777202 */ /* 0x000fe40000000f00 */
[----:B------:R-:W-:-:S07]  /*4b60*/  MOV R112, R183 ;  /* 0x000000b700707202 */ /* 0x000fce0000000f00 */
[----:B------:R-:W-:Y:S05]  /*4b70*/  WARPSYNC.COLLECTIVE R118, `(.L_x_10755) ;  /* 0x0000000076087348 */ /* 0x000fea0003c00000 */
[----:B------:R0:W1:Y:S02]  /*4b80*/  SHFL.DOWN P6, R183, R119, R120, R121 ;  /* 0x0800007877b77389 */ /* 0x00006400000c0079 */
[----:B01----:R-:W-:Y:S01]  /*4b90*/  ENDCOLLECTIVE ;  /* 0x000000000000791b */ /* 0x003fe20003800000 */
.L_x_10755:
[----:B------:R-:W-:-:S05]  /*4ba0*/  FADD.FTZ R112, R111, R112 ;  /* 0x000000706f707221 */ /* 0x000fca0000010000 */
[----:B------:R-:W-:Y:S01]  /*4bb0*/  MOV R119, R112 ;  /* 0x0000007000777202 */ /* 0x000fe20000000f00 */
[----:B------:R-:W-:-:S07]  /*4bc0*/  IMAD.MOV.U32 R114, RZ, RZ, R183 ;  /* 0x000000ffff727224 */ /* 0x000fce00078e00b7 */
[----:B------:R-:W-:Y:S05]  /*4bd0*/  WARPSYNC.COLLECTIVE R118, `(.L_x_10756) ;  /* 0x0000000076087348 */ /* 0x000fea0003c00000 */
[----:B------:R0:W1:Y:S02]  /*4be0*/  SHFL.DOWN P6, R183, R119, R120, R121 ;  /* 0x0800007877b77389 */ /* 0x00006400000c0079 */
[----:B01----:R-:W-:Y:S01]  /*4bf0*/  ENDCOLLECTIVE ;  /* 0x000000000000791b */ /* 0x003fe20003800000 */
.L_x_10756:
[----:B------:R-:W-:Y:S01]  /*4c00*/  FADD.FTZ R114, R113, R114 ;  /* 0x0000007271727221 */ /* 0x000fe20000010000 */
[----:B------:R-:W-:-:S04]  /*4c10*/  HFMA2.MMA R120, -RZ, RZ, 0, 1.1920928955078125e-07 ;  /* 0x00000002ff787435 */ /* 0x000fc800000001ff */
[----:B------:R-:W-:Y:S02]  /*4c20*/  MOV R119, R114 ;  /* 0x0000007200777202 */ /* 0x000fe40000000f00 */
[----:B------:R-:W-:-:S07]  /*4c30*/  MOV R115, R183 ;  /* 0x000000b700737202 */ /* 0x000fce0000000f00 */
[----:B------:R-:W-:Y:S05]  /*4c40*/  WARPSYNC.COLLECTIVE R118, `(.L_x_10757) ;  /* 0x0000000076087348 */ /* 0x000fea0003c00000 */
[----:B------:R0:W1:Y:S02]  /*4c50*/  SHFL.DOWN P6, R183, R119, R120, R121 ;  /* 0x0800007877b77389 */ /* 0x00006400000c0079 */
[----:B01----:R-:W-:Y:S01]  /*4c60*/  ENDCOLLECTIVE ;  /* 0x000000000000791b */ /* 0x003fe20003800000 */
.L_x_10757:
[----:B------:R-:W-:-:S04]  /*4c70*/  FADD.FTZ R115, R112, R115 ;  /* 0x0000007370737221 */ /* 0x000fc80000010000 */
[----:B------:R-:W-:Y:S01]  /*4c80*/  IMAD.MOV.U32 R119, RZ, RZ, R115 ;  /* 0x000000ffff777224 */ /* 0x000fe200078e0073 */
[----:B------:R-:W-:-:S07]  /*4c90*/  MOV R117, R183 ;  /* 0x000000b700757202 */ /* 0x000fce0000000f00 */
[----:B------:R-:W-:Y:S05]  /*4ca0*/  WARPSYNC.COLLECTIVE R118, `(.L_x_10758) ;  /* 0x0000000076087348 */ /* 0x000fea0003c00000 */
[----:B------:R0:W1:Y:S02]  /*4cb0*/  SHFL.DOWN P6, R183, R119, R120, R121 ;  /* 0x0800007877b77389 */ /* 0x00006400000c0079 */
[----:B01----:R-:W-:Y:S01]  /*4cc0*/  ENDCOLLECTIVE ;  /* 0x000000000000791b */ /* 0x003fe20003800000 */
.L_x_10758:
[----:B------:R-:W-:Y:S01]  /*4cd0*/  FADD.FTZ R117, R114, R117 ;  /* 0x0000007572757221 */ /* 0x000fe20000010000 */
[----:B------:R-:W-:-:S04]  /*4ce0*/  HFMA2.MMA R120, -RZ, RZ, 0, 5.9604644775390625e-08 ;  /* 0x00000001ff787435 */ /* 0x000fc800000001ff */
[----:B------:R-:W-:Y:S02]  /*4cf0*/  MOV R119, R117 ;  /* 0x0000007500777202 */ /* 0x000fe40000000f00 */
[----:B------:R-:W-:-:S07]  /*4d00*/  MOV R116, R183 ;  /* 0x000000b700747202 */ /* 0x000fce0000000f00 */
[----:B------:R-:W-:Y:S05]  /*4d10*/  WARPSYNC.COLLECTIVE R118, `(.L_x_10759) ;  /* 0x0000000076087348 */ /* 0x000fea0003c00000 */
[----:B------:R0:W1:Y:S02]  /*4d20*/  SHFL.DOWN P6, R183, R119, R120, R121 ;  /* 0x0800007877b77389 */ /* 0x00006400000c0079 */
[----:B01----:R-:W-:Y:S01]  /*4d30*/  ENDCOLLECTIVE ;  /* 0x000000000000791b */ /* 0x003fe20003800000 */
.L_x_10759:
[----:B------:R-:W-:-:S05]  /*4d40*/  FADD.FTZ R116, R115, R116 ;  /* 0x0000007473747221 */ /* 0x000fca0000010000 */
[----:B------:R-:W-:Y:S02]  /*4d50*/  MOV R119, R116 ;  /* 0x0000007400777202 */ /* 0x000fe40000000f00 */
[----:B------:R-:W-:-:S07]  /*4d60*/  MOV R182, R183 ;  /* 0x000000b700b67202 */ /* 0x000fce0000000f00 */
[----:B------:R-:W-:Y:S05]  /*4d70*/  WARPSYNC.COLLECTIVE R118, `(.L_x_10760) ;  /* 0x0000000076087348 */ /* 0x000fea0003c00000 */
[----:B------:R0:W1:Y:S02]  /*4d80*/  SHFL.DOWN P6, R183, R119, R120, R121 ;  /* 0x0800007877b77389 */ /* 0x00006400000c0079 */
[----:B01----:R-:W-:Y:S01]  /*4d90*/  ENDCOLLECTIVE ;  /* 0x000000000000791b */ /* 0x003fe20003800000 */
.L_x_10760:
[----:B------:R-:W-:Y:S05]  /*4da0*/  BRA `(.L_x_10761) ;  /* 0xffffffd000a87947 */ /* 0x000fea000383ffff */
.L_x_10762:
        /* <DEDUP_REMOVED lines=13> */
.L_x_11450:


//--------------------- .text._ZN10layer_norm22ln_bwd_finalize_kernelINS_22Kernel_traits_finalizeILj6144EfffffjLb0ELj1024ELj4ENS_18Kernel_traits_baseILj6144EfffffjLj1024EEEEELb0ELb1EEEvNS_9BwdParamsE --------------------------
	.section	.text._ZN10layer_norm22ln_bwd_finalize_kernelINS_22Kernel_traits_finalizeILj6144EfffffjLb0ELj1024ELj4ENS_18Kernel_traits_baseILj6144EfffffjLj1024EEEEELb0ELb1EEEvNS_9BwdParamsE,"ax",@progbits
	.align	128
        .global         _ZN10layer_norm22ln_bwd_finalize_kernelINS_22Kernel_traits_finalizeILj6144EfffffjLb0ELj1024ELj4ENS_18Kernel_traits_baseILj6144EfffffjLj1024EEEEELb0ELb1EEEvNS_9BwdParamsE
        .type           _ZN10layer_norm22ln_bwd_finalize_kernelINS_22Kernel_traits_finalizeILj6144EfffffjLb0ELj1024ELj4ENS_18Kernel_traits_baseILj6144EfffffjLj1024EEEEELb0ELb1EEEvNS_9BwdParamsE,@function
        .size           _ZN10layer_norm22ln_bwd_finalize_kernelINS_22Kernel_traits_finalizeILj6144EfffffjLb0ELj1024ELj4ENS_18Kernel_traits_baseILj6144EfffffjLj1024EEEEELb0ELb1EEEvNS_9BwdParamsE,(.L_x_11451 - _ZN10layer_norm22ln_bwd_finalize_kernelINS_22Kernel_traits_finalizeILj6144EfffffjLb0ELj1024ELj4ENS_18Kernel_traits_baseILj6144EfffffjLj1024EEEEELb0ELb1EEEvNS_9BwdParamsE)
        .other          _ZN10layer_norm22ln_bwd_finalize_kernelINS_22Kernel_traits_finalizeILj6144EfffffjLb0ELj1024ELj4ENS_18Kernel_traits_baseILj6144EfffffjLj1024EEEEELb0ELb1EEEvNS_9BwdParamsE,@"STO_CUDA_ENTRY STV_DEFAULT"
_ZN10layer_norm22ln_bwd_finalize_kernelINS_22Kernel_traits_finalizeILj6144EfffffjLb0ELj1024ELj4ENS_18Kernel_traits_baseILj6144EfffffjLj1024EEEEELb0ELb1EEEvNS_9BwdParamsE:
.text._ZN10layer_norm22ln_bwd_finalize_kernelINS_22Kernel_traits_finalizeILj6144EfffffjLb0ELj1024ELj4ENS_18Kernel_traits_baseILj6144EfffffjLj1024EEEEELb0ELb1EEEvNS_9BwdParamsE:
        /* <DEDUP_REMOVED lines=26> */
.L_x_10772:
        /* <DEDUP_REMOVED lines=31> */
.L_x_10767:
        /* <DEDUP_REMOVED lines=34> */
.L_x_10766:
[----:B------:R-:W-:Y:S05]  /*05b0*/  BSYNC B1 ;  /* 0x0000000000017941 */ /* 0x000fea0003800000 */
.L_x_10765:
        /* <DEDUP_REMOVED lines=25> */
.L_x_10769:
[----:B------:R-:W-:Y:S05]  /*0750*/  BSYNC B1 ;  /* 0x0000000000017941 */ /* 0x000fea0003800000 */
.L_x_10768:
        /* <DEDUP_REMOVED lines=12> */
.L_x_10764:
[----:B------:R-:W-:Y:S05]  /*0820*/  BSYNC B0 ;  /* 0x0000000000007941 */ /* 0x000fea0003800000 */
.L_x_10763:
        /* <DEDUP_REMOVED lines=29> */
.L_x_10783:
[----:B------:R-:W-:Y:S01]  /*0a00*/  @!P1 SHF.R.U32.HI R12, RZ, 0x3, R0 ;  /* 0x00000003ff0c9819 */ /* 0x000fe20000011600 */
[----:B----4-:R-:W-:Y:S01]  /*0a10*/  FADD.FTZ R14, R9, R14 ;  /* 0x0000000e090e7221 */ /* 0x010fe20000010000 */
[----:B---3--:R-:W-:Y:S02]  /*0a20*/  FADD.FTZ R11, R10, R11 ;  /* 0x0000000b0a0b7221 */ /* 0x008fe40000010000 */
[----:B------:R-:W-:-:S05]  /*0a30*/  @!P1 LOP3.LUT R12, R12, 0x1ffffffc, RZ, 0xc0, !PT ;  /* 0x1ffffffc0c0c9812 */ /* 0x000fca00078ec0ff */
[----:B------:R3:W-:Y:S04]  /*0a40*/  @!P1 STS [R12+UR4+0x2000], R14 ;  /* 0x0020000e0c009988 */ /* 0x0007e80008000804 */
[----:B------:R3:W-:Y:S02]  /*0a50*/  @!P1 STS [R12+UR4+0x2080], R11 ;  /* 0x0020800b0c009988 */ /* 0x0007e40008000804 */
.L_x_10770:
        /* <DEDUP_REMOVED lines=15> */
.L_x_10771:
[----:B------:R-:W-:Y:S01]  /*0b50*/  HFMA2.MMA R19, -RZ, RZ, 0, 5.9604644775390625e-08 ;  /* 0x00000001ff137435 */ /* 0x000fe200000001ff */
[----:B0--3--:R-:W-:Y:S01]  /*0b60*/  MOV R20, R10 ;  /* 0x0000000a00147202 */ /* 0x009fe20000000f00 */
[----:B------:R-:W-:Y:S01]  /*0b70*/  IMAD.MOV.U32 R22, RZ, RZ, 0x1f ;  /* 0x0000001fff167424 */ /* 0x000fe200078e00ff */
[----:B------:R-:W-:-:S08]  /*0b80*/  MOV R17, 0xffffffff ;  /* 0xffffffff00117802 */ /* 0x000fd00000000f00 */
[----:B-12---:R-:W-:Y:S05]  /*0b90*/  WARPSYNC.COLLECTIVE R17, `(.L_x_10773) ;  /* 0x0000000011087348 */ /* 0x006fea0003c00000 */
[----:B------:R0:W3:Y:S02]  /*0ba0*/  SHFL.BFLY P2, R18, R20, R19, R22 ;  /* 0x0c00001314127389 */ /* 0x0000e40000040016 */
[----:B0123--:R-:W-:Y:S01]  /*0bb0*/  ENDCOLLECTIVE ;  /* 0x000000000000791b */ /* 0x00ffe20003800000 */
.L_x_10773:
[----:B------:R-:W-:Y:S01]  /*0bc0*/  HFMA2.MMA R19, -RZ, RZ, 0, 1.1920928955078125e-07 ;  /* 0x00000002ff137435 */ /* 0x000fe200000001ff */
[----:B------:R-:W-:-:S05]  /*0bd0*/  MOV R11, R18 ;  /* 0x00000012000b7202 */ /* 0x000fca0000000f00 */
[----:B------:R-:W-:-:S05]  /*0be0*/  FADD.FTZ R11, R10, R11 ;  /* 0x0000000b0a0b7221 */ /* 0x000fca0000010000 */
[----:B------:R-:W-:-:S07]  /*0bf0*/  MOV R20, R11 ;  /* 0x0000000b00147202 */ /* 0x000fce0000000f00 */
[----:B------:R-:W-:Y:S05]  /*0c00*/  WARPSYNC.COLLECTIVE R17, `(.L_x_10774) ;  /* 0x0000000011087348 */ /* 0x000fea0003c00000 */
[----:B------:R0:W1:Y:S02]  /*0c10*/  SHFL.BFLY P2, R18, R20, R19, R22 ;  /* 0x0c00001314127389 */ /* 0x0000640000040016 */
[----:B01----:R-:W-:Y:S01]  /*0c20*/  ENDCOLLECTIVE ;  /* 0x000000000000791b */ /* 0x003fe20003800000 */
.L_x_10774:
[----:B------:R-:W-:Y:S01]  /*0c30*/  HFMA2.MMA R19, -RZ, RZ, 0, 2.384185791015625e-07 ;  /* 0x00000004ff137435 */ /* 0x000fe200000001ff */
[----:B------:R-:W-:-:S04]  /*0c40*/  IMAD.MOV.U32 R12, RZ, RZ, R18 ;  /* 0x000000ffff0c7224 */ /* 0x000fc800078e0012 */
[----:B------:R-:W-:-:S05]  /*0c50*/  FADD.FTZ R12, R11, R12 ;  /* 0x0000000c0b0c7221 */ /* 0x000fca0000010000 */
[----:B------:R-:W-:-:S07]  /*0c60*/  MOV R20, R12 ;  /* 0x0000000c00147202 */ /* 0x000fce0000000f00 */
[----:B------:R-:W-:Y:S05]  /*0c70*/  WARPSYNC.COLLECTIVE R17, `(.L_x_10775) ;  /* 0x0000000011087348 */ /* 0x000fea0003c00000 */
[----:B------:R0:W1:Y:S02]  /*0c80*/  SHFL.BFLY P2, R18, R20, R19, R22 ;  /* 0x0c00001314127389 */ /* 0x0000640000040016 */
[----:B01----:R-:W-:Y:S01]  /*0c90*/  ENDCOLLECTIVE ;  /* 0x000000000000791b */ /* 0x003fe20003800000 */
.L_x_10775:
[----:B------:R-:W-:Y:S01]  /*0ca0*/  IMAD.MOV.U32 R19, RZ, RZ, 0x8 ;  /* 0x00000008ff137424 */ /* 0x000fe200078e00ff */
[----:B------:R-:W-:-:S05]  /*0cb0*/  MOV R13, R18 ;  /* 0x00000012000d7202 */ /* 0x000fca0000000f00 */
[----:B------:R-:W-:-:S05]  /*0cc0*/  FADD.FTZ R13, R12, R13 ;  /* 0x0000000d0c0d7221 */ /* 0x000fca0000010000 */
[----:B------:R-:W-:-:S07]  /*0cd0*/  MOV R20, R13 ;  /* 0x0000000d00147202 */ /* 0x000fce0000000f00 */
[----:B------:R-:W-:Y:S05]  /*0ce0*/  WARPSYNC.COLLECTIVE R17, `(.L_x_10776) ;  /* 0x0000000011087348 */ /* 0x000fea0003c00000 */
[----:B------:R0:W1:Y:S02]  /*0cf0*/  SHFL.BFLY P2, R18, R20, R19, R22 ;  /* 0x0c00001314127389 */ /* 0x0000640000040016 */
[----:B01----:R-:W-:Y:S01]  /*0d00*/  ENDCOLLECTIVE ;  /* 0x000000000000791b */ /* 0x003fe20003800000 */
.L_x_10776:
[----:B------:R-:W-:Y:S01]  /*0d10*/  HFMA2.MMA R19, -RZ, RZ, 0, 9.5367431640625e-07 ;  /* 0x00000010ff137435 */ /* 0x000fe200000001ff */
[----:B------:R-:W-:-:S05]  /*0d20*/  MOV R10, R18 ;  /* 0x00000012000a7202 */ /* 0x000fca0000000f00 */
[----:B------:R-:W-:-:S05]  /*0d30*/  FADD.FTZ R10, R13, R10 ;  /* 0x0000000a0d0a7221 */ /* 0x000fca0000010000 */
[----:B------:R-:W-:-:S07]  /*0d40*/  MOV R20, R10 ;  /* 0x0000000a00147202 */ /* 0x000fce0000000f00 */
[----:B------:R-:W-:Y:S05]  /*0d50*/  WARPSYNC.COLLECTIVE R17, `(.L_x_10777) ;  /* 0x0000000011087348 */ /* 0x000fea0003c00000 */
[----:B------:R0:W1:Y:S02]  /*0d60*/  SHFL.BFLY P2, R18, R20, R19, R22 ;  /* 0x0c00001314127389 */ /* 0x0000640000040016 */
[----:B01----:R-:W-:Y:S01]  /*0d70*/  ENDCOLLECTIVE ;  /* 0x000000000000791b */ /* 0x003fe20003800000 */
.L_x_10777:
[----:B------:R-:W-:Y:S01]  /*0d80*/  HFMA2.MMA R19, -RZ, RZ, 0, 5.9604644775390625e-08 ;  /* 0x00000001ff137435 */ /* 0x000fe200000001ff */
[----:B------:R-:W-:Y:S01]  /*0d90*/  IMAD.MOV.U32 R20, RZ, RZ, R9 ;  /* 0x000000ffff147224 */ /* 0x000fe200078e0009 */
[----:B------:R-:W-:-:S09]  /*0da0*/  MOV R11, R18 ;  /* 0x00000012000b7202 */ /* 0x000fd20000000f00 */
[----:B------:R-:W-:Y:S05]  /*0db0*/  WARPSYNC.COLLECTIVE R17, `(.L_x_10778) ;  /* 0x0000000011087348 */ /* 0x000fea0003c00000 */
[----:B------:R0:W1:Y:S02]  /*0dc0*/  SHFL.BFLY P2, R18, R20, R19, R22 ;  /* 0x0c00001314127389 */ /* 0x0000640000040016 */
[----:B01----:R-:W-:Y:S01]  /*0dd0*/  ENDCOLLECTIVE ;  /* 0x000000000000791b */ /* 0x003fe20003800000 */
.L_x_10778:
[----:B------:R-:W-:Y:S01]  /*0de0*/  HFMA2.MMA R19, -RZ, RZ, 0, 1.1920928955078125e-07 ;  /* 0x00000002ff137435 */ /* 0x000fe200000001ff */
[----:B------:R-:W-:-:S05]  /*0df0*/  MOV R12, R18 ;  /* 0x00000012000c7202 */ /* 0x000fca0000000f00 */
[----:B------:R-:W-:-:S05]  /*0e00*/  FADD.FTZ R14, R9, R12 ;  /* 0x0000000c090e7221 */ /* 0x000fca0000010000 */
[----:B------:R-:W-:-:S07]  /*0e10*/  MOV R20, R14 ;  /* 0x0000000e00147202 */ /* 0x000fce0000000f00 */
[----:B------:R-:W-:Y:S05]  /*0e20*/  WARPSYNC.COLLECTIVE R17, `(.L_x_10779) ;  /* 0x0000000011087348 */ /* 0x000fea0003c00000 */
[----:B------:R0:W1:Y:S02]  /*0e30*/  SHFL.BFLY P2, R18, R20, R19, R22 ;  /* 0x0c00001314127389 */ /* 0x0000640000040016 */
[----:B01----:R-:W-:Y:S01]  /*0e40*/  ENDCOLLECTIVE ;  /* 0x000000000000791b */ /* 0x003fe20003800000 */
.L_x_10779:
[----:B------:R-:W-:Y:S01]  /*0e50*/  HFMA2.MMA R19, -RZ, RZ, 0, 2.384185791015625e-07 ;  /* 0x00000004ff137435 */ /* 0x000fe200000001ff */
[----:B------:R-:W-:-:S04]  /*0e60*/  IMAD.MOV.U32 R13, RZ, RZ, R18 ;  /* 0x000000ffff0d7224 */ /* 0x000fc800078e0012 */
[----:B------:R-:W-:-:S05]  /*0e70*/  FADD.FTZ R15, R14, R13 ;  /* 0x0000000d0e0f7221 */ /* 0x000fca0000010000 */
[----:B------:R-:W-:-:S07]  /*0e80*/  MOV R20, R15 ;  /* 0x0000000f00147202 */ /* 0x000fce0000000f00 */
[----:B------:R-:W-:Y:S05]  /*0e90*/  WARPSYNC.COLLECTIVE R17, `(.L_x_10780) ;  /* 0x0000000011087348 */ /* 0x000fea0003c00000 */
[----:B------:R0:W1:Y:S02]  /*0ea0*/  SHFL.BFLY P2, R18, R20, R19, R22 ;  /* 0x0c00001314127389 */ /* 0x0000640000040016 */
[----:B01----:R-:W-:Y:S01]  /*0eb0*/  ENDCOLLECTIVE ;  /* 0x000000000000791b */ /* 0x003fe20003800000 */
.L_x_10780:
[----:B------:R-:W-:Y:S01]  /*0ec0*/  IMAD.MOV.U32 R19, RZ, RZ, 0x8 ;  /* 0x00000008ff137424 */ /* 0x000fe200078e00ff */
[----:B------:R-:W-:-:S05]  /*0ed0*/  MOV R16, R18 ;  /* 0x0000001200107202 */ /* 0x000fca0000000f00 */
[----:B------:R-:W-:-:S05]  /*0ee0*/  FADD.FTZ R16, R15, R16 ;  /* 0x000000100f107221 */ /* 0x000fca0000010000 */
[----:B------:R-:W-:-:S07]  /*0ef0*/  MOV R20, R16 ;  /* 0x0000001000147202 */ /* 0x000fce0000000f00 */
[----:B------:R-:W-:Y:S05]  /*0f00*/  WARPSYNC.COLLECTIVE R17, `(.L_x_10781) ;  /* 0x0000000011087348 */ /* 0x000fea0003c00000 */
[----:B------:R0:W1:Y:S02]  /*0f10*/  SHFL.BFLY P2, R18, R20, R19, R22 ;  /* 0x0c00001314127389 */ /* 0x0000640000040016 */
[----:B01----:R-:W-:Y:S01]  /*0f20*/  ENDCOLLECTIVE ;  /* 0x000000000000791b */ /* 0x003fe20003800000 */
.L_x_10781:
[----:B------:R-:W-:Y:S01]  /*0f30*/  HFMA2.MMA R19, -RZ, RZ, 0, 9.5367431640625e-07 ;  /* 0x00000010ff137435 */ /* 0x000fe200000001ff */
[----:B------:R-:W-:-:S05]  /*0f40*/  MOV R9, R18 ;  /* 0x0000001200097202 */ /* 0x000fca0000000f00 */
[----:B------:R-:W-:-:S05]  /*0f50*/  FADD.FTZ R9, R16, R9 ;  /* 0x0000000910097221 */ /* 0x000fca0000010000 */
[----:B------:R-:W-:-:S07]  /*0f60*/  MOV R20, R9 ;  /* 0x0000000900147202 */ /* 0x000fce0000000f00 */
[----:B------:R-:W-:Y:S05]  /*0f70*/  WARPSYNC.COLLECTIVE R17, `(.L_x_10782) ;  /* 0x0000000011087348 */ /* 0x000fea0003c00000 */
[----:B------:R0:W1:Y:S02]  /*0f80*/  SHFL.BFLY P2, R18, R20, R19, R22 ;  /* 0x0c00001314127389 */ /* 0x0000640000040016 */
[----:B01----:R-:W-:Y:S01]  /*0f90*/  ENDCOLLECTIVE ;  /* 0x000000000000791b */ /* 0x003fe20003800000 */
.L_x_10782:
[----:B------:R-:W-:Y:S01]  /*0fa0*/  MOV R14, R18 ;  /* 0x00000012000e7202 */ /* 0x000fe20000000f00 */
[----:B------:R-:W-:Y:S06]  /*0fb0*/  BRA `(.L_x_10783) ;  /* 0xfffffff800907947 */ /* 0x000fec000383ffff */
.L_x_10784:
        /* <DEDUP_REMOVED lines=12> */
.L_x_11451:


//--------------------- .text._ZN10layer_norm13ln_bwd_kernelINS_13Kernel_traitsIfffffjLj6144ELj1ELj1ELj8ELj16ENS_18Kernel_traits_baseILj6144EfffffjLj256EEEEELb1ELb0ELb1ELb1EEEvNS_9BwdParamsE --------------------------
	.section	.text._ZN10layer_norm13ln_bwd_kernelINS_13Kernel_traitsIfffffjLj6144ELj1ELj1ELj8ELj16ENS_18Kernel_traits_baseILj6144EfffffjLj256EEEEELb1ELb0ELb1ELb1EEEvNS_9BwdParamsE,"ax",@progbits
	.align	128
        .global         _ZN10layer_norm13ln_bwd_kernelINS_13Kernel_traitsIfffffjLj6144ELj1ELj1ELj8ELj16ENS_18Kernel_traits_baseILj6144EfffffjLj256EEEEELb1ELb0ELb1ELb1EEEvNS_9BwdParamsE
        .type           _ZN10layer_norm13ln_bwd_kernelINS_13Kernel_traitsIfffffjLj6144ELj1ELj1ELj8ELj16ENS_18Kernel_traits_baseILj6144EfffffjLj256EEEEELb1ELb0ELb1ELb1EEEvNS_9BwdParamsE,@function
        .size           _ZN10layer_norm13ln_bwd_kernelINS_13Kernel_traitsIfffffjLj6144ELj1ELj1ELj8ELj16ENS_18Kernel_traits_baseILj6144EfffffjLj256EEEEELb1ELb0ELb1ELb1EEEvNS_9BwdParamsE,(.L_x_11452 - _ZN10layer_norm13ln_bwd_kernelINS_13Kernel_traitsIfffffjLj6144ELj1ELj1ELj8ELj16ENS_18Kernel_traits_baseILj6144EfffffjLj256EEEEELb1ELb0ELb1ELb1EEEvNS_9BwdParamsE)
        .other          _ZN10layer_norm13ln_bwd_kernelINS_13Kernel_traitsIfffffjLj6144ELj1ELj1ELj8ELj16ENS_18Kernel_traits_baseILj6144EfffffjLj256EEEEELb1ELb0ELb1ELb1EEEvNS_9BwdParamsE,@"STO_CUDA_ENTRY STV_DEFAULT"
_ZN10layer_norm13ln_bwd_kernelINS_13Kernel_traitsIfffffjLj6144ELj1ELj1ELj8ELj16ENS_18Kernel_traits_baseILj6144EfffffjLj256EEEEELb1ELb0ELb1ELb1EEEvNS_9BwdParamsE:
.text._ZN10layer_norm13ln_bwd_kernelINS_13Kernel_traitsIfffffjLj6144ELj1ELj1ELj8ELj16ENS_18Kernel_traits_baseILj6144EfffffjLj256EEEEELb1ELb0ELb1ELb1EEEvNS_9BwdParamsE:
        /* <DEDUP_REMOVED lines=37> */
.L_x_10785:
        /* <DEDUP_REMOVED lines=37> */
.L_x_10839:
        /* <DEDUP_REMOVED lines=36> */
[----:B------:R1:W5:Y:S01]  /*06e0*/  @P0 LDG.E.128 R76, desc[UR4][R152.64] ;  /* 0x00000004984c0981 */ /* 0x000362000c1e1d00 */
[----:B------:R-:W-:Y:S02]  /*06f0*/  @P0 IADD3 R113, R163, 0x500, RZ ;  /* 0x00000500a3710810 */ /* 0x000fe40007ffe0ff */
[----:B------:R-:W-:Y:S01]  /*0700*/  @P5 LEA.HI R110, R111, R110, RZ, 0x2 ;  /* 0x0000006e6f6e5211 */ /* 0x000fe200078f10ff */
[----:B------:R1:W5:Y:S01]  /*0710*/  @P0 LDG.E.128 R80, desc[UR4][R158.64] ;  /* 0x000000049e500981 */ /* 0x000362000c1e1d00 */
[----:B------:R-:W-:Y:S01]  /*0720*/  @P0 IADD3 R111, R163, 0x400, RZ ;  /* 0x00000400a36f0810 */ /* 0x000fe20007ffe0ff */
[--C-:B------:R-:W-:Y:S01]  /*0730*/  @P0 IMAD.WIDE.U32 R112, R113, 0x10, R168.reuse ;  /* 0x0000001071700825 */ /* 0x100fe200078e00a8 */
[----:B------:R-:W-:Y:S01]  /*0740*/  @P5 LEA.HI.SX32 R143, R110, R189, 0x1e ;  /* 0x000000bd6e8f5211 */ /* 0x000fe200078ff2ff */
[----:B------:R1:W5:Y:S02]  /*0750*/  @P0 LDG.E.128 R84, desc[UR4][R156.64] ;  /* 0x000000049c540981 */ /* 0x000364000c1e1d00 */
[----:B------:R-:W-:Y:S01]  /*0760*/  @P0 IMAD.WIDE.U32 R110, R111, 0x10, R168 ;  /* 0x000000106f6e0825 */ /* 0x000fe200078e00a8 */
[C---:B------:R-:W-:Y:S01]  /*0770*/  IADD3 R121, R143.reuse, 0x100, RZ ;  /* 0x000001008f797810 */ /* 0x040fe20007ffe0ff */
[----:B------:R1:W5:Y:S01]  /*0780*/  @P0 LDG.E.128 R88, desc[UR4][R154.64] ;  /* 0x000000049a580981 */ /* 0x000362000c1e1d00 */
[C---:B------:R-:W-:Y:S01]  /*0790*/  IADD3 R119, R143.reuse, 0x200, RZ ;  /* 0x000002008f777810 */ /* 0x040fe20007ffe0ff */
[C-C-:B0-----:R-:W-:Y:S01]  /*07a0*/  IMAD.WIDE.U32 R122, R143.reuse, 0x4, R108.reuse ;  /* 0x000000048f7a7825 */ /* 0x141fe200078e006c */
[C---:B------:R-:W-:Y:S01]  /*07b0*/  IADD3 R117, R143.reuse, 0x300, RZ ;  /* 0x000003008f757810 */ /* 0x040fe20007ffe0ff */
[----:B------:R1:W5:Y:S01]  /*07c0*/  @P0 LDG.E.128 R92, desc[UR4][R110.64] ;  /* 0x000000046e5c0981 */ /* 0x000362000c1e1d00 */
[----:B------:R-:W-:Y:S01]  /*07d0*/  IADD3 R115, R143, 0x400, RZ ;  /* 0x000004008f737810 */ /* 0x000fe20007ffe0ff */
[----:B------:R-:W-:-:S02]  /*07e0*/  IMAD.WIDE.U32 R120, R121, 0x4, R108 ;  /* 0x0000000479787825 */ /* 0x000fc400078e006c */
[----:B------:R1:W5:Y:S02]  /*07f0*/  LDG.E R192, desc[UR4][R122.64] ;  /* 0x000000047ac07981 */ /* 0x000364000c1e1900 */
[--C-:B------:R-:W-:Y:S02]  /*0800*/  IMAD.WIDE.U32 R118, R119, 0x4, R108.reuse ;  /* 0x0000000477767825 */ /* 0x100fe400078e006c */
[----:B------:R1:W5:Y:S02]  /*0810*/  LDG.E R182, desc[UR4][R120.64] ;  /* 0x0000000478b67981 */ /* 0x000364000c1e1900 */
[--C-:B------:R-:W-:Y:S02]  /*0820*/  IMAD.WIDE.U32 R116, R117, 0x4, R108.reuse ;  /* 0x0000000475747825 */ /* 0x100fe400078e006c */
[----:B------:R1:W5:Y:S02]  /*0830*/  LDG.E R186, desc[UR4][R118.64] ;  /* 0x0000000476ba7981 */ /* 0x000364000c1e1900 */
[----:B------:R-:W-:-:S02]  /*0840*/  IMAD.WIDE.U32 R114, R115, 0x4, R108 ;  /* 0x0000000473727825 */ /* 0x000fc400078e006c */
[----:B------:R1:W5:Y:S04]  /*0850*/  LDG.E R174, desc[UR4][R116.64] ;  /* 0x0000000474ae7981 */ /* 0x000368000c1e1900 */
[----:B------:R1:W5:Y:S04]  /*0860*/  LDG.E R176, desc[UR4][R114.64] ;  /* 0x0000000472b07981 */ /* 0x000368000c1e1900 */
[----:B------:R1:W5:Y:S01]  /*0870*/  @P0 LDG.E.128 R96, desc[UR4][R112.64] ;  /* 0x0000000470600981 */ /* 0x000362000c1e1d00 */
[----:B------:R-:W-:-:S05]  /*0880*/  IADD3 R143, R143, 0x500, RZ ;  /* 0x000005008f8f7810 */ /* 0x000fca0007ffe0ff */
[----:B------:R-:W-:Y:S01]  /*0890*/  IMAD.WIDE.U32 R168, R143, 0x4, R108 ;  /* 0x000000048fa87825 */ /* 0x000fe200078e006c */
[----:B------:R-:W-:Y:S01]  /*08a0*/  CS2R R108, SRZ ;  /* 0x00000000006c7805 */ /* 0x000fe2000001ff00 */
[----:B------:R-:W-:Y:S06]  /*08b0*/  BRA `(.L_x_10789) ;  /* 0x0000000c00dc7947 */ /* 0x000fec0003800000 */
.L_x_10788:
        /* <DEDUP_REMOVED lines=11> */
[----:B-1----:R-:W-:Y:S01]  /*0970*/  IMAD.WIDE.U32 R196, R163, 0x10, R136 ;  /* 0x00000010a3c47825 */ /* 0x002fe200078e0088 */
[----:B------:R-:W-:-:S03]  /*0980*/  IADD3 R109, R143, 0x100, RZ ;  /* 0x000001008f6d7810 */ /* 0x000fc60007ffe0ff */
[----:B------:R-:W-:Y:S02]  /*0990*/  IMAD.WIDE.U32 R144, R183, 0x10, R136 ;  /* 0x00000010b7907825 */ /* 0x000fe400078e0088 */
[----:B------:R-:W4:Y:S02]  /*09a0*/  LDG.E.128 R196, desc[UR4][R196.64] ;  /* 0x00000004c4c47981 */ /* 0x000f24000c1e1d00 */
[--C-:B--2---:R-:W-:Y:S02]  /*09b0*/  IMAD.WIDE.U32 R148, R143, 0x10, R140.reuse ;  /* 0x000000108f947825 */ /* 0x104fe400078e008c */
[----:B------:R-:W2:Y:S02]  /*09c0*/  LDG.E.128 R144, desc[UR4][R144.64] ;  /* 0x0000000490907981 */ /* 0x000ea4000c1e1d00 */
[----:B------:R-:W-:Y:S02]  /*09d0*/  IMAD.WIDE.U32 R108, R109, 0x10, R140 ;  /* 0x000000106d6c7825 */ /* 0x000fe400078e008c */
[----:B------:R-:W2:Y:S04]  /*09e0*/  LDG.E.128 R148, desc[UR4][R148.64] ;  /* 0x0000000494947981 */ /* 0x000ea8000c1e1d00 */
[----:B------:R-:W2:Y:S01]  /*09f0*/  LDG.E.128 R108, desc[UR4][R108.64] ;  /* 0x000000046c6c7981 */ /* 0x000ea2000c1e1d00 */
[----:B------:R-:W-:Y:S01]  /*0a00*/  IADD3 R117, R143, 0x200, RZ ;  /* 0x000002008f757810 */ /* 0x000fe20007ffe0ff */
[----:B------:R-:W-:-:S04]  /*0a10*/  IMAD.WIDE.U32 R112, R177, 0x10, R136 ;  /* 0x00000010b1707825 */ /* 0x000fc800078e0088 */
[----:B------:R-:W-:Y:S02]  /*0a20*/  IMAD.WIDE.U32 R116, R117, 0x10, R140 ;  /* 0x0000001075747825 */ /* 0x000fe400078e008c */
[----:B------:R-:W2:Y:S02]  /*0a30*/  LDG.E.128 R112, desc[UR4][R112.64] ;  /* 0x0000000470707981 */ /* 0x000ea4000c1e1d00 */
[----:B------:R-:W-:Y:S02]  /*0a40*/  IMAD.WIDE.U32 R120, R171, 0x10, R136 ;  /* 0x00000010ab787825 */ /* 0x000fe400078e0088 */
[----:B------:R-:W2:Y:S01]  /*0a50*/  LDG.E.128 R116, desc[UR4][R116.64] ;  /* 0x0000000474747981 */ /* 0x000ea2000c1e1d00 */
[----:B------:R-:W-:-:S03]  /*0a60*/  IADD3 R125, R143, 0x300, RZ ;  /* 0x000003008f7d7810 */ /* 0x000fc60007ffe0ff */
[----:B------:R-:W2:Y:S02]  /*0a70*/  LDG.E.128 R120, desc[UR4][R120.64] ;  /* 0x0000000478787981 */ /* 0x000ea4000c1e1d00 */
[----:B------:R-:W-:Y:S01]  /*0a80*/  IMAD.WIDE.U32 R124, R125, 0x10, R140 ;  /* 0x000000107d7c7825 */ /* 0x000fe200078e008c */
[----:B------:R-:W-:-:S05]  /*0a90*/  IADD3 R173, R163, 0x400, RZ ;  /* 0x00000400a3ad7810 */ /* 0x000fca0007ffe0ff */
        /* <DEDUP_REMOVED lines=8> */
[----:B---3--:R-:W-:-:S03]  /*0b20*/  IADD3 R3, R143, 0x500, RZ ;  /* 0x000005008f037810 */ /* 0x008fc60007ffe0ff */
[----:B------:R-:W3:Y:S02]  /*0b30*/  LDG.E.128 R136, desc[UR4][R136.64] ;  /* 0x0000000488887981 */ /* 0x000ee4000c1e1d00 */
[----:B------:R-:W-:-:S06]  /*0b40*/  IMAD.WIDE.U32 R140, R3, 0x10, R140 ;  /* 0x00000010038c7825 */ /* 0x000fcc00078e008c */
[----:B------:R-:W3:Y:S01]  /*0b50*/  LDG.E.128 R140, desc[UR4][R140.64] ;  /* 0x000000048c8c7981 */ /* 0x000ee2000c1e1d00 */
[----:B-----5:R-:W-:Y:S02]  /*0b60*/  ISETP.GE.AND P5, PT, R190, 0x1, PT ;  /* 0x00000001be00780c */ /* 0x020fe40003fa6270 */
[----:B------:R-:W-:Y:S02]  /*0b70*/  MOV R162, UR14 ;  /* 0x0000000e00a27c02 */ /* 0x000fe40008000f00 */
[----:B------:R-:W-:Y:S02]  /*0b80*/  MOV R160, UR15 ;  /* 0x0000000f00a07c02 */ /* 0x000fe40008000f00 */
[----:B------:R-:W-:-:S07]  /*0b90*/  ISETP.NE.U32.AND P0, PT, R162, RZ, PT ;  /* 0x000000ffa200720c */ /* 0x000fce0003f05070 */
[----:B------:R-:W-:Y:S02]  /*0ba0*/  @P5 IADD3 R0, R190, -0x1, RZ ;  /* 0xffffffffbe005810 */ /* 0x000fe40007ffe0ff */
[----:B------:R-:W-:-:S03]  /*0bb0*/  ISETP.NE.AND.EX P0, PT, R160, RZ, PT, P0 ;  /* 0x000000ffa000720c */ /* 0x000fc60003f05300 */
[----:B------:R-:W-:Y:S01]  /*0bc0*/  @P5 IMAD R0, R0, R191, RZ ;  /* 0x000000bf00005224 */ /* 0x000fe200078e02ff */
[----:B------:R-:W-:-:S04]  /*0bd0*/  HFMA2.MMA R161, -RZ, RZ, 0, 0 ;  /* 0x00000000ffa17435 */ /* 0x000fc800000001ff */
[----:B------:R-:W-:-:S04]  /*0be0*/  @P5 SHF.R.S32.HI R3, RZ, 0x1f, R0 ;  /* 0x0000001fff035819 */ /* 0x000fc80000011400 */
[----:B------:R-:W-:Y:S01]  /*0bf0*/  @P5 LEA.HI R0, R3, R0, RZ, 0x2 ;  /* 0x0000000003005211 */ /* 0x000fe200078f10ff */
[--C-:B------:R-:W-:Y:S01]  /*0c00*/  @P0 IMAD.WIDE.U32 R172, R173, 0x10, R168.reuse ;  /* 0x00000010adac0825 */ /* 0x100fe200078e00a8 */
[----:B------:R-:W5:Y:S02]  /*0c10*/  @P0 LDG.E.128 R76, desc[UR4][R152.64] ;  /* 0x00000004984c0981 */ /* 0x000f64000c1e1d00 */
[----:B------:R-:W-:Y:S01]  /*0c20*/  @P5 LEA.HI.SX32 R161, R0, R189, 0x1e ;  /* 0x000000bd00a15211 */ /* 0x000fe200078ff2ff */
[----:B------:R-:W-:Y:S01]  /*0c30*/  @P0 IMAD.WIDE.U32 R180, R181, 0x10, R168 ;  /* 0x00000010b5b40825 */ /* 0x000fe200078e00a8 */
[----:B------:R-:W5:Y:S02]  /*0c40*/  @P0 LDG.E.128 R80, desc[UR4][R158.64] ;  /* 0x000000049e500981 */ /* 0x000f64000c1e1d00 */
[----:B------:R-:W-:Y:S02]  /*0c50*/  IADD3 R3, R161, 0x100, RZ ;  /* 0x00000100a1037810 */ /* 0x000fe40007ffe0ff */
[----:B------:R-:W5:Y:S04]  /*0c60*/  @P0 LDG.E.128 R84, desc[UR4][R156.64] ;  /* 0x000000049c540981 */ /* 0x000f68000c1e1d00 */
[----:B------:R-:W5:Y:S04]  /*0c70*/  @P0 LDG.E.128 R88, desc[UR4][R154.64] ;  /* 0x000000049a580981 */ /* 0x000f68000c1e1d00 */
[----:B------:R-:W5:Y:S04]  /*0c80*/  @P0 LDG.E.128 R92, desc[UR4][R172.64] ;  /* 0x00000004ac5c0981 */ /* 0x000f68000c1e1d00 */
[----:B------:R-:W5:Y:S01]  /*0c90*/  @P0 LDG.E.128 R96, desc[UR4][R180.64] ;  /* 0x00000004b4600981 */ /* 0x000f62000c1e1d00 */
[----:B------:R-:W-:Y:S01]  /*0ca0*/  ISETP.NE.AND P0, PT, R165, RZ, PT ;  /* 0x000000ffa500720c */ /* 0x000fe20003f05270 */
[----:B0-----:R-:W-:Y:S01]  /*0cb0*/  IMAD.WIDE.U32 R2, R3, 0x4, R184 ;  /* 0x0000000403027825 */ /* 0x001fe200078e00b8 */
[----:B------:R-:W-:-:S02]  /*0cc0*/  IADD3 R187, R161, 0x200, RZ ;  /* 0x00000200a1bb7810 */ /* 0x000fc40007ffe0ff */
[C---:B------:R-:W-:Y:S02]  /*0cd0*/  IADD3 R175, R161.reuse, 0x300, RZ ;  /* 0x00000300a1af7810 */ /* 0x040fe40007ffe0ff */
[----:B------:R0:W5:Y:S01]  /*0ce0*/  LDG.E R182, desc[UR4][R2.64] ;  /* 0x0000000402b67981 */ /* 0x000162000c1e1900 */
[C---:B------:R-:W-:Y:S01]  /*0cf0*/  IADD3 R179, R161.reuse, 0x400, RZ ;  /* 0x00000400a1b37810 */ /* 0x040fe20007ffe0ff */
[C---:B------:R-:W-:Y:S01]  /*0d00*/  IMAD.WIDE.U32 R192, R161.reuse, 0x4, R184 ;  /* 0x00000004a1c07825 */ /* 0x040fe200078e00b8 */
[----:B------:R-:W-:-:S03]  /*0d10*/  IADD3 R161, R161, 0x500, RZ ;  /* 0x00000500a1a17810 */ /* 0x000fc60007ffe0ff */
[--C-:B------:R-:W-:Y:S02]  /*0d20*/  IMAD.WIDE.U32 R174, R175, 0x4, R184.reuse ;  /* 0x00000004afae7825 */ /* 0x100fe400078e00b8 */
[----:B------:R-:W5:Y:S02]  /*0d30*/  LDG.E R192, desc[UR4][R192.64] ;  /* 0x00000004c0c07981 */ /* 0x000f64000c1e1900 */
[--C-:B------:R-:W-:Y:S02]  /*0d40*/  IMAD.WIDE.U32 R168, R161, 0x4, R184.reuse ;  /* 0x00000004a1a87825 */ /* 0x100fe400078e00b8 */
[----:B------:R1:W5:Y:S02]  /*0d50*/  LDG.E R174, desc[UR4][R174.64] ;  /* 0x00000004aeae7981 */ /* 0x000364000c1e1900 */
[----:B------:R-:W-:-:S04]  /*0d60*/  IMAD.WIDE.U32 R186, R187, 0x4, R184 ;  /* 0x00000004bbba7825 */ /* 0x000fc800078e00b8 */
[----:B------:R-:W-:Y:S02]  /*0d70*/  IMAD.WIDE.U32 R178, R179, 0x4, R184 ;  /* 0x00000004b3b27825 */ /* 0x000fe400078e00b8 */
[----:B------:R-:W5:Y:S04]  /*0d80*/  LDG.E R186, desc[UR4][R186.64] ;  /* 0x00000004baba7981 */ /* 0x000f68000c1e1900 */
[----:B------:R1:W5:Y:S01]  /*0d90*/  LDG.E R176, desc[UR4][R178.64] ;  /* 0x00000004b2b07981 */ /* 0x000362000c1e1900 */
[----:B----4-:R-:W-:-:S05]  /*0da0*/  FSEL R201, R201, RZ, !P0 ;  /* 0x000000ffc9c97208 */ /* 0x010fca0004000000 */
[C---:B0-----:R-:W-:Y:S01]  /*0db0*/  FADD.FTZ R3, -R201.reuse, R196 ;  /* 0x000000c4c9037221 */ /* 0x041fe20000010100 */
[----:B------:R-:W-:-:S03]  /*0dc0*/  FADD.FTZ R197, -R201, R197 ;  /* 0x000000c5c9c57221 */ /* 0x000fc60000010100 */
[C---:B------:R-:W-:Y:S01]  /*0dd0*/  FMUL.FTZ R3, R164.reuse, R3 ;  /* 0x00000003a4037220 */ /* 0x040fe20000410000 */
[C---:B--2---:R-:W-:Y:S01]  /*0de0*/  FADD.FTZ R153, -R201.reuse, R144 ;  /* 0x00000090c9997221 */ /* 0x044fe20000010100 */
[C---:B------:R-:W-:Y:S01]  /*0df0*/  FADD.FTZ R145, -R201.reuse, R145 ;  /* 0x00000091c9917221 */ /* 0x040fe20000010100 */
[C---:B------:R-:W-:Y:S01]  /*0e00*/  FADD.FTZ R157, -R201.reuse, R147 ;  /* 0x00000093c99d7221 */ /* 0x040fe20000010100 */
[C---:B------:R-:W-:Y:S01]  /*0e10*/  FADD.FTZ R161, -R201.reuse, R198 ;  /* 0x000000c6c9a17221 */ /* 0x040fe20000010100 */
[----:B------:R-:W-:Y:S01]  /*0e20*/  FMUL.FTZ R2, R164, R197 ;  /* 0x000000c5a4027220 */ /* 0x000fe20000410000 */
[----:B------:R-:W-:Y:S01]  /*0e30*/  FFMA.FTZ R48, R148, R3, R48 ;  /* 0x0000000394307223 */ /* 0x000fe20000010030 */
[----:B------:R-:W-:Y:S01]  /*0e40*/  FADD.FTZ R4, R4, R148 ;  /* 0x0000009404047221 */ /* 0x000fe20000010000 */
[C---:B------:R-:W-:Y:S01]  /*0e50*/  FADD.FTZ R155, -R201.reuse, R146 ;  /* 0x00000092c99b7221 */ /* 0x040fe20000010100 */
[----:B------:R-:W-:Y:S01]  /*0e60*/  FMUL.FTZ R147, R164, R153 ;  /* 0x00000099a4937220 */ /* 0x000fe20000410000 */
[----:B------:R-:W-:Y:S01]  /*0e70*/  FMUL.FTZ R148, R52, R148 ;  /* 0x0000009434947220 */ /* 0x000fe20000410000 */
[C---:B------:R-:W-:Y:S01]  /*0e80*/  FMUL.FTZ R146, R164.reuse, R145 ;  /* 0x00000091a4927220 */ /* 0x040fe20000410000 */
[----:B------:R-:W-:Y:S01]  /*0e90*/  FADD.FTZ R199, -R201, R199 ;  /* 0x000000c7c9c77221 */ /* 0x000fe20000010100 */
[C---:B------:R-:W-:Y:S01]  /*0ea0*/  FMUL.FTZ R161, R164.reuse, R161 ;  /* 0x000000a1a4a17220 */ /* 0x040fe20000410000 */
[----:B------:R-:W-:Y:S01]  /*0eb0*/  FFMA.FTZ R49, R149, R2, R49 ;  /* 0x0000000295317223 */ /* 0x000fe20000010031 */
[----:B------:R-:W-:Y:S01]  /*0ec0*/  FADD.FTZ R5, R5, R149 ;  /* 0x0000009505057221 */ /* 0x000fe20000010000 */
[----:B------:R-:W-:Y:S01]  /*0ed0*/  FMUL.FTZ R144, R164, R157 ;  /* 0x0000009da4907220 */ /* 0x000fe20000410000 */
[----:B------:R-:W-:Y:S01]  /*0ee0*/  FFMA.FTZ R44, R108, R147, R44 ;  /* 0x000000936c2c7223 */ /* 0x000fe2000001002c */
[----:B------:R-:W-:Y:S01]  /*0ef0*/  FADD.FTZ R8, R8, R108 ;  /* 0x0000006c08087221 */ /* 0x000fe20000010000 */
[----:B------:R-:W-:Y:S01]  /*0f00*/  FMUL.FTZ R170, R56, R108 ;  /* 0x0000006c38aa7220 */ /* 0x000fe20000410000 */
[----:B------:R-:W-:Y:S01]  /*0f10*/  FMUL.FTZ R149, R53, R149 ;  /* 0x0000009535957220 */ /* 0x000fe20000410000 */
[----:B------:R-:W-:Y:S01]  /*0f20*/  FFMA.FTZ R45, R109, R146, R45 ;  /* 0x000000926d2d7223 */ /* 0x000fe2000001002d */
[----:B------:R-:W-:Y:S01]  /*0f30*/  FADD.FTZ R9, R9, R109 ;  /* 0x0000006d09097221 */ /* 0x000fe20000010000 */
[----:B------:R-:W-:Y:S01]  /*0f40*/  FMUL.FTZ R173, R57, R109 ;  /* 0x0000006d39ad7220 */ /* 0x000fe20000410000 */
[----:B------:R-:W-:Y:S01]  /*0f50*/  FADD.FTZ R108, RZ, R148 ;  /* 0x00000094ff6c7221 */ /* 0x000fe20000010000 */
[----:B------:R-:W-:Y:S01]  /*0f60*/  FFMA.FTZ R109, R3, R148, RZ ;  /* 0x00000094036d7223 */ /* 0x000fe200000100ff */
[----:B------:R-:W-:Y:S01]  /*0f70*/  FMUL.FTZ R0, R164, R199 ;  /* 0x000000c7a4007220 */ /* 0x000fe20000410000 */
[----:B------:R-:W-:Y:S01]  /*0f80*/  FFMA.FTZ R50, R150, R161, R50 ;  /* 0x000000a196327223 */ /* 0x000fe20000010032 */
[----:B------:R-:W-:Y:S01]  /*0f90*/  FADD.FTZ R6, R6, R150 ;  /* 0x0000009606067221 */ /* 0x000fe20000010000 */
[----:B------:R-:W-:Y:S01]  /*0fa0*/  FMUL.FTZ R145, R164, R155 ;  /* 0x0000009ba4917220 */ /* 0x000fe20000410000 */
[----:B------:R-:W-:Y:S01]  /*0fb0*/  FFMA.FTZ R47, R111, R144, R47 ;  /* 0x000000906f2f7223 */ /* 0x000fe2000001002f */
[----:B------:R-:W-:Y:S01]  /*0fc0*/  FADD.FTZ R11, R11, R111 ;  /* 0x0000006f0b0b7221 */ /* 0x000fe20000010000 */
[----:B-1----:R-:W-:Y:S01]  /*0fd0*/  FMUL.FTZ R175, R59, R111 ;  /* 0x0000006f3baf7220 */ /* 0x002fe20000410000 */
        /* <DEDUP_REMOVED lines=30> */
[C---:B------:R-:W-:Y:S01]  /*11c0*/  FADD.FTZ R195, -R201.reuse, R120 ;  /* 0x00000078c9c37221 */ /* 0x040fe20000010100 */
[----:B------:R-:W-:Y:S01]  /*11d0*/  FMUL.FTZ R188, R62, R118 ;  /* 0x000000763ebc7220 */ /* 0x000fe20000410000 */
[----:B------:R-:W-:Y:S01]  /*11e0*/  FADD.FTZ R111, R108, R185 ;  /* 0x000000b96c6f7221 */ /* 0x000fe20000010000 */
[C---:B------:R-:W-:Y:S01]  /*11f0*/  FADD.FTZ R115, -R201.reuse, R115 ;  /* 0x00000073c9737221 */ /* 0x040fe20000010100 */
[----:B------:R-:W-:Y:S01]  /*1200*/  FMUL.FTZ R179, R164, R179 ;  /* 0x000000b3a4b37220 */ /* 0x000fe20000410000 */
[----:B------:R-:W-:Y:S01]  /*1210*/  FFMA.FTZ R108, R180, R185, R109 ;  /* 0x000000b9b46c7223 */ /* 0x000fe2000001006d */
[----:B------:R-:W-:Y:S01]  /*1220*/  FADD.FTZ R121, -R201, R121 ;  /* 0x00000079c9797221 */ /* 0x000fe20000010100 */
[C---:B------:R-:W-:Y:S01]  /*1230*/  FMUL.FTZ R195, R164.reuse, R195 ;  /* 0x000000c3a4c37220 */ /* 0x040fe20000410000 */
[----:B------:R-:W-:Y:S01]  /*1240*/  FMUL.FTZ R187, R63, R119 ;  /* 0x000000773fbb7220 */ /* 0x000fe20000410000 */
[----:B------:R-:W-:Y:S01]  /*1250*/  FADD.FTZ R110, R111, R188 ;  /* 0x000000bc6f6e7221 */ /* 0x000fe20000010000 */
[C---:B------:R-:W-:Y:S01]  /*1260*/  FMUL.FTZ R178, R164.reuse, R115 ;  /* 0x00000073a4b27220 */ /* 0x040fe20000410000 */
[----:B------:R-:W-:Y:S01]  /*1270*/  FFMA.FTZ R109, R179, R188, R108 ;  /* 0x000000bcb36d7223 */ /* 0x000fe2000001006c */
[C---:B------:R-:W-:Y:S01]  /*1280*/  FADD.FTZ R193, -R201.reuse, R122 ;  /* 0x0000007ac9c17221 */ /* 0x040fe20000010100 */
[----:B------:R-:W-:Y:S01]  /*1290*/  FMUL.FTZ R196, R164, R121 ;  /* 0x00000079a4c47220 */ /* 0x000fe20000410000 */
[----:B------:R-:W-:Y:S01]  /*12a0*/  FFMA.FTZ R36, R124, R195, R36 ;  /* 0x000000c37c247223 */ /* 0x000fe20000010024 */
[----:B------:R-:W-:Y:S01]  /*12b0*/  FADD.FTZ R16, R16, R124 ;  /* 0x0000007c10107221 */ /* 0x000fe20000010000 */
[----:B------:R-:W-:Y:S01]  /*12c0*/  FMUL.FTZ R124, R64, R124 ;  /* 0x0000007c407c7220 */ /* 0x000fe20000410000 */
[----:B------:R-:W-:Y:S01]  /*12d0*/  FADD.FTZ R111, R110, R187 ;  /* 0x000000bb6e6f7221 */ /* 0x000fe20000010000 */
[----:B------:R-:W-:Y:S01]  /*12e0*/  FFMA.FTZ R110, R178, R187, R109 ;  /* 0x000000bbb26e7223 */ /* 0x000fe2000001006d */
[----:B------:R-:W-:Y:S01]  /*12f0*/  FADD.FTZ R123, -R201, R123 ;  /* 0x0000007bc97b7221 */ /* 0x000fe20000010100 */
[C---:B------:R-:W-:Y:S01]  /*1300*/  FMUL.FTZ R193, R164.reuse, R193 ;  /* 0x000000c1a4c17220 */ /* 0x040fe20000410000 */
        /* <DEDUP_REMOVED lines=30> */
[----:B---3--:R-:W-:Y:S01]  /*14f0*/  FADD.FTZ R137, -R201, R137 ;  /* 0x00000089c9897221 */ /* 0x008fe20000010100 */
        /* <DEDUP_REMOVED lines=51> */
.L_x_10789:
[----:B------:R-:W-:Y:S05]  /*1830*/  BSYNC B0 ;  /* 0x0000000000007941 */ /* 0x000fea0003800000 */
.L_x_10787:
[----:B------:R0:W5:Y:S01]  /*1840*/  LDG.E R168, desc[UR4][R168.64] ;  /* 0x00000004a8a87981 */ /* 0x000162000c1e1900 */
[----:B------:R-:W-:Y:S01]  /*1850*/  LOP3.LUT P4, RZ, R200, 0xff, RZ, 0xc0, !PT ;  /* 0x000000ffc8ff7812 */ /* 0x000fe2000788c0ff */
[----:B------:R-:W-:Y:S01]  /*1860*/  UMOV UR6, 0xffffffff ;  /* 0xffffffff00067882 */ /* 0x000fe20000000000 */
[----:B-1----:R-:W-:Y:S02]  /*1870*/  SHF.R.U32.HI R110, RZ, 0x5, R167 ;  /* 0x00000005ff6e7819 */ /* 0x002fe400000116a7 */
[----:B------:R-:W-:Y:S02]  /*1880*/  LOP3.LUT P0, RZ, R167, 0x1f, RZ, 0xc0, !PT ;  /* 0x0000001fa7ff7812 */ /* 0x000fe4000780c0ff */
[----:B------:R-:W-:-:S07]  /*1890*/  LOP3.LUT R111, R110, 0x7fffff8, RZ, 0xc0, !PT ;  /* 0x07fffff86e6f7812 */ /* 0x000fce00078ec0ff */
[----:B------:R-:W-:Y:S01]  /*18a0*/  @!P4 IADD3 R111, R111, 0x8, RZ ;  /* 0x000000086f6fc810 */ /* 0x000fe20007ffe0ff */
[----:B0-----:R-:W-:Y:S06]  /*18b0*/  BRA.DIV UR6, `(.L_x_10790) ;  /* 0x0000002206d87947 */ /* 0x001fec000b800000 */
        /* <DEDUP_REMOVED lines=18> */
.L_x_10850:
        /* <DEDUP_REMOVED lines=20> */
[----:B0-----:R-:W0:Y:S04]  /*1b20*/  LDS.128 R108, [R154+0x6000] ;  /* 0x006000009a6c7984 */ /* 0x001e280000000c00 */
[----:B------:R-:W1:Y:S04]  /*1b30*/  LDS.128 R112, [R154+0x6010] ;  /* 0x006010009a707984 */ /* 0x000e680000000c00 */
[----:B------:R-:W2:Y:S04]  /*1b40*/  LDS.128 R116, [R154+0x6020] ;  /* 0x006020009a747984 */ /* 0x000ea80000000c00 */
[----:B------:R-:W3:Y:S01]  /*1b50*/  LDS.128 R120, [R154+0x6030] ;  /* 0x006030009a787984 */ /* 0x000ee20000000c00 */
        /* <DEDUP_REMOVED lines=14> */
[----:B------:R-:W1:Y:S01]  /*1c40*/  @P5 LDC.64 R108, c[0x0][0x298] ;  /* 0x0000a600ff6c5b82 */ /* 0x000e620000000a00 */
        /* <DEDUP_REMOVED lines=14> */
.L_x_10792:
[----:B------:R-:W-:Y:S05]  /*1d30*/  BSYNC B0 ;  /* 0x0000000000007941 */ /* 0x000fea0003800000 */
.L_x_10791:
        /* <DEDUP_REMOVED lines=10> */
.L_x_10794:
[----:B------:R-:W-:Y:S05]  /*1de0*/  BSYNC B0 ;  /* 0x0000000000007941 */ /* 0x000fea0003800000 */
.L_x_10793:
        /* <DEDUP_REMOVED lines=20> */
[C---:B------:R-:W-:Y:S01]  /*1f30*/  @P5 LOP3.LUT P3, RZ, R192.reuse, 0xff0000, RZ, 0xc0, !PT ;  /* 0x00ff0000c0ff5812 */ /* 0x040fe2000786c0ff */
[----:B------:R-:W3:Y:S01]  /*1f40*/  @P1 LDC.64 R114, c[0x0][0x308] ;  /* 0x0000c200ff721b82 */ /* 0x000ee20000000a00 */
[----:B------:R-:W-:-:S02]  /*1f50*/  @P5 LOP3.LUT P2, RZ, R192, 0xff000000, RZ, 0xc0, !PT ;  /* 0xff000000c0ff5812 */ /* 0x000fc4000784c0ff */
[----:B------:R-:W-:Y:S02]  /*1f60*/  @P5 LEA.HI R190, R121, R190, RZ, 0x2 ;  /* 0x000000be79be5211 */ /* 0x000fe400078f10ff */
        /* <DEDUP_REMOVED lines=8> */
.L_x_10796:
[----:B------:R-:W-:Y:S05]  /*1ff0*/  BSYNC B0 ;  /* 0x0000000000007941 */ /* 0x000fea0003800000 */
.L_x_10795:
        /* <DEDUP_REMOVED lines=8> */
.L_x_10798:
[----:B------:R-:W-:Y:S05]  /*2080*/  BSYNC B0 ;  /* 0x0000000000007941 */ /* 0x000fea0003800000 */
.L_x_10797:
[----:B------:R-:W-:Y:S01]  /*2090*/  ISETP.NE.U32.AND P0, PT, RZ, UR10, PT ;  /* 0x0000000aff007c0c */ /* 0x000fe2000bf05070 */
[----:B-1----:R-:W-:Y:S01]  /*20a0*/  @P5 FMUL.FTZ R109, R119, R109 ;  /* 0x0000006d776d5220 */ /* 0x002fe20000410000 */
[----:B--2---:R-:W-:Y:S01]  /*20b0*/  @P5 FMUL.FTZ R111, R122, R111 ;  /* 0x0000006f7a6f5220 */ /* 0x004fe20000410000 */
[----:B------:R-:W-:Y:S01]  /*20c0*/  @P5 LEA.HI.SX32 R155, R190, R189, 0x1e ;  /* 0x000000bdbe9b5211 */ /* 0x000fe200078ff2ff */
[----:B---3--:R-:W-:Y:S01]  /*20d0*/  @P1 IMAD.WIDE.U32 R120, R163, 0x10, R114 ;  /* 0x00000010a3781825 */ /* 0x008fe200078e0072 */
[----:B------:R-:W-:-:S03]  /*20e0*/  ISETP.NE.AND.EX P0, PT, RZ, UR11, PT, P0 ;  /* 0x0000000bff007c0c */ /* 0x000fc6000bf05300 */
[----:B------:R-:W-:Y:S01]  /*20f0*/  @P5 FMUL.FTZ R116, R109, R108 ;  /* 0x0000006c6d745220 */ /* 0x000fe20000410000 */
[----:B------:R-:W-:Y:S01]  /*2100*/  @P5 FMUL.FTZ R123, R111, R110 ;  /* 0x0000006e6f7b5220 */ /* 0x000fe20000410000 */
[----:B0-----:R-:W-:Y:S01]  /*2110*/  @P5 IMAD.WIDE.U32 R152, R155, 0x10, R112 ;  /* 0x000000109b985825 */ /* 0x001fe200078e0070 */
[----:B------:R-:W-:Y:S01]  /*2120*/  SEL R108, R117, R104, P0 ;  /* 0x00000068756c7207 */ /* 0x000fe20000000000 */
[----:B------:R-:W0:Y:S01]  /*2130*/  @P5 LDC.64 R114, c[0x0][0x298] ;  /* 0x0000a600ff725b82 */ /* 0x000e220000000a00 */
[----:B------:R-:W-:Y:S01]  /*2140*/  SEL R109, R118, R105, P0 ;  /* 0x00000069766d7207 */ /* 0x000fe20000000000 */
[----:B------:R-:W-:Y:S01]  /*2150*/  BSSY B0, `(.L_x_10799) ;  /* 0x0000019000007945 */ /* 0x000fe20003800000 */
[----:B------:R-:W-:Y:S02]  /*2160*/  SEL R110, R119, R106, P0 ;  /* 0x0000006a776e7207 */ /* 0x000fe40000000000 */
[----:B------:R-:W-:Y:S02]  /*2170*/  SEL R111, R122, R107, P0 ;  /* 0x0000006b7a6f7207 */ /* 0x000fe40000000000 */
[----:B------:R-:W-:Y:S01]  /*2180*/  @P5 SEL R102, R116, RZ, P3 ;  /* 0x000000ff74665207 */ /* 0x000fe20001800000 */
[----:B------:R-:W1:Y:S01]  /*2190*/  @P5 LDC.64 R118, c[0x0][0x298] ;  /* 0x0000a600ff765b82 */ /* 0x000e620000000a00 */
[----:B------:R-:W-:Y:S01]  /*21a0*/  @P5 SEL R103, R123, RZ, P2 ;  /* 0x000000ff7b675207 */ /* 0x000fe20001000000 */
[----:B------:R2:W-:Y:S01]  /*21b0*/  @P1 STG.E.128 desc[UR4][R120.64], R108 ;  /* 0x0000006c78001986 */ /* 0x0005e2000c101d04 */
[----:B------:R-:W-:-:S02]  /*21c0*/  @!P6 ISETP.NE.U32.AND P2, PT, R162, RZ, PT ;  /* 0x000000ffa200e20c */ /* 0x000fc40003f45070 */
[----:B------:R-:W-:Y:S01]  /*21d0*/  @!P6 ISETP.NE.U32.AND P3, PT, R162, RZ, PT ;  /* 0x000000ffa200e20c */ /* 0x000fe20003f65070 */
[----:B------:R3:W-:Y:S01]  /*21e0*/  @P5 STG.E.128 desc[UR4][R152.64], R100 ;  /* 0x0000006498005986 */ /* 0x0007e2000c101d04 */
[C---:B------:R-:W-:Y:S01]  /*21f0*/  @!P6 ISETP.NE.AND.EX P2, PT, R160.reuse, RZ, PT, P2 ;  /* 0x000000ffa000e20c */ /* 0x040fe20003f45320 */
[----:B------:R-:W4:Y:S01]  /*2200*/  @P5 LDC.64 R116, c[0x0][0x298] ;  /* 0x0000a600ff745b82 */ /* 0x000f220000000a00 */
[----:B------:R-:W-:Y:S02]  /*2210*/  @!P6 ISETP.NE.AND.EX P3, PT, R160, RZ, PT, P3 ;  /* 0x000000ffa000e20c */ /* 0x000fe40003f65330 */
[----:B------:R-:W-:Y:S02]  /*2220*/  @!P6 FSEL R159, R80, RZ, P2 ;  /* 0x000000ff509fe208 */ /* 0x000fe40001000000 */
[----:B------:R-:W-:-:S03]  /*2230*/  @!P6 ISETP.NE.U32.AND P2, PT, R162, RZ, PT ;  /* 0x000000ffa200e20c */ /* 0x000fc60003f45070 */
[----:B------:R-:W0:Y:S01]  /*2240*/  @P5 LDC.64 R112, c[0x0][0x298] ;  /* 0x0000a600ff705b82 */ /* 0x000e220000000a00 */
[----:B--2---:R-:W-:-:S07]  /*2250*/  @!P6 FSEL R110, R81, RZ, P3 ;  /* 0x000000ff516ee208 */ /* 0x004fce0001800000 */
[----:B------:R-:W2:Y:S01]  /*2260*/  @P1 LDC.64 R122, c[0x0][0x308] ;  /* 0x0000c200ff7a1b82 */ /* 0x000ea20000000a00 */
[----:B---3--:R-:W-:Y:S05]  /*2270*/  @!P6 BRA `(.L_x_10800) ;  /* 0x000000000018e947 */ /* 0x008fea0003800000 */
[----:B------:R-:W-:Y:S01]  /*2280*/  ISETP.NE.U32.AND P3, PT, R162, RZ, PT ;  /* 0x000000ffa200720c */ /* 0x000fe20003f65070 */
[----:B------:R-:W-:-:S03]  /*2290*/  FFMA.FTZ R109, R147, R154, R143 ;  /* 0x0000009a936d7223 */ /* 0x000fc6000001008f */
[----:B------:R-:W-:Y:S01]  /*22a0*/  ISETP.NE.AND.EX P3, PT, R160, RZ, PT, P3 ;  /* 0x000000ffa000720c */ /* 0x000fe20003f65330 */
[----:B------:R-:W-:-:S04]  /*22b0*/  FADD.FTZ R109, R170, -R109 ;  /* 0x8000006daa6d7221 */ /* 0x000fc80000010000 */
[----:B------:R-:W-:-:S08]  /*22c0*/  FMUL.FTZ R159, R164, R109 ;  /* 0x0000006da49f7220 */ /* 0x000fd00000410000 */
[----:B------:R-:W-:-:S07]  /*22d0*/  @P3 FADD.FTZ R159, R80, R159 ;  /* 0x0000009f509f3221 */ /* 0x000fce0000010000 */
.L_x_10800:
[----:B------:R-:W-:Y:S05]  /*22e0*/  BSYNC B0 ;  /* 0x0000000000007941 */ /* 0x000fea0003800000 */
.L_x_10799:
        /* <DEDUP_REMOVED lines=8> */
.L_x_10802:
[----:B------:R-:W-:Y:S05]  /*2370*/  BSYNC B0 ;  /* 0x0000000000007941 */ /* 0x000fea0003800000 */
.L_x_10801:
[----:B------:R-:W-:Y:S01]  /*2380*/  @!P6 ISETP.NE.U32.AND P3, PT, R162, RZ, PT ;  /* 0x000000ffa200e20c */ /* 0x000fe20003f65070 */
[----:B------:R-:W-:Y:S01]  /*2390*/  BSSY B0, `(.L_x_10803) ;  /* 0x0000010000007945 */ /* 0x000fe20003800000 */
[C---:B------:R-:W-:Y:S01]  /*23a0*/  @!P6 ISETP.NE.AND.EX P2, PT, R160.reuse, RZ, PT, P2 ;  /* 0x000000ffa000e20c */ /* 0x040fe20003f45320 */
[----:B--2---:R-:W-:Y:S01]  /*23b0*/  @P1 IMAD.WIDE.U32 R156, R183, 0x10, R122 ;  /* 0x00000010b79c1825 */ /* 0x004fe200078e007a */
[----:B------:R-:W-:-:S03]  /*23c0*/  @!P6 ISETP.NE.AND.EX P3, PT, R160, RZ, PT, P3 ;  /* 0x000000ffa000e20c */ /* 0x000fc60003f65330 */
[C---:B-1----:R-:W-:Y:S01]  /*23d0*/  @P5 FMUL.FTZ R119, R159.reuse, R119 ;  /* 0x000000779f775220 */ /* 0x042fe20000410000 */
[----:B------:R-:W-:Y:S01]  /*23e0*/  SEL R108, R159, R104, P0 ;  /* 0x000000689f6c7207 */ /* 0x000fe20000000000 */
[C---:B----4-:R-:W-:Y:S01]  /*23f0*/  @P5 FMUL.FTZ R117, R110.reuse, R117 ;  /* 0x000000756e755220 */ /* 0x050fe20000410000 */
        /* <DEDUP_REMOVED lines=9> */
.L_x_10804:
[----:B------:R-:W-:Y:S05]  /*2490*/  BSYNC B0 ;  /* 0x0000000000007941 */ /* 0x000fea0003800000 */
.L_x_10803:
[----:B------:R-:W-:Y:S01]  /*24a0*/  BSSY B0, `(.L_x_10805) ;  /* 0x000000b000007945 */ /* 0x000fe20003800000 */
[C---:B0-----:R-:W-:Y:S01]  /*24b0*/  @P5 FMUL.FTZ R115, R111.reuse, R115 ;  /* 0x000000736f735220 */ /* 0x041fe20000410000 */
        /* <DEDUP_REMOVED lines=9> */
.L_x_10806:
[----:B------:R-:W-:Y:S05]  /*2550*/  BSYNC B0 ;  /* 0x0000000000007941 */ /* 0x000fea0003800000 */
.L_x_10805:
[----:B------:R-:W0:Y:S01]  /*2560*/  @P5 LDC.64 R158, c[0x0][0x2f8] ;  /* 0x0000be00ff9e5b82 */ /* 0x000e220000000a00 */
[C---:B------:R-:W-:Y:S01]  /*2570*/  SEL R111, R120.reuse, R107, P0 ;  /* 0x0000006b786f7207 */ /* 0x040fe20000000000 */
[----:B------:R-:W-:Y:S01]  /*2580*/  @P5 FMUL.FTZ R169, R119, R118 ;  /* 0x0000007677a95220 */ /* 0x000fe20000410000 */
[----:B------:R-:W-:Y:S01]  /*2590*/  @P5 FMUL.FTZ R183, R117, R116 ;  /* 0x0000007475b75220 */ /* 0x000fe20000410000 */
[----:B------:R-:W-:Y:S01]  /*25a0*/  @P5 FMUL.FTZ R189, R115, R114 ;  /* 0x0000007273bd5220 */ /* 0x000fe20000410000 */
[----:B------:R-:W-:Y:S01]  /*25b0*/  @P5 FMUL.FTZ R113, R120, R113 ;  /* 0x0000007178715220 */ /* 0x000fe20000410000 */
[C---:B------:R-:W-:Y:S01]  /*25c0*/  @P5 LOP3.LUT P2, RZ, R182.reuse, 0xff00, RZ, 0xc0, !PT ;  /* 0x0000ff00b6ff5812 */ /* 0x040fe2000784c0ff */
[----:B------:R1:W-:Y:S01]  /*25d0*/  @P1 STG.E.128 desc[UR4][R156.64], R108 ;  /* 0x0000006c9c001986 */ /* 0x0003e2000c101d04 */
[----:B------:R-:W2:Y:S01]  /*25e0*/  @P5 LDC.64 R114, c[0x0][0x2f8] ;  /* 0x0000be00ff725b82 */ /* 0x000ea20000000a00 */
[C---:B------:R-:W-:Y:S01]  /*25f0*/  @P5 LOP3.LUT P3, RZ, R182.reuse, 0xff, RZ, 0xc0, !PT ;  /* 0x000000ffb6ff5812 */ /* 0x040fe2000786c0ff */
        /* <DEDUP_REMOVED lines=27> */
.L_x_10808:
[----:B------:R-:W-:Y:S05]  /*27b0*/  BSYNC B0 ;  /* 0x0000000000007941 */ /* 0x000fea0003800000 */
.L_x_10807:
        /* <DEDUP_REMOVED lines=10> */
.L_x_10810:
[----:B------:R-:W-:Y:S05]  /*2860*/  BSYNC B0 ;  /* 0x0000000000007941 */ /* 0x000fea0003800000 */
.L_x_10809:
[----:B----4-:R-:W-:Y:S01]  /*2870*/  @P5 FMUL.FTZ R123, R110, R123 ;  /* 0x0000007b6e7b5220 */ /* 0x010fe20000410000 */
[C---:B------:R-:W-:Y:S01]  /*2880*/  @P5 LOP3.LUT P2, RZ, R186.reuse, 0xff00, RZ, 0xc0, !PT ;  /* 0x0000ff00baff5812 */ /* 0x040fe2000784c0ff */
        /* <DEDUP_REMOVED lines=19> */
.L_x_10812:
[----:B------:R-:W-:Y:S05]  /*29c0*/  BSYNC B0 ;  /* 0x0000000000007941 */ /* 0x000fea0003800000 */
.L_x_10811:
        /* <DEDUP_REMOVED lines=10> */
.L_x_10814:
[----:B------:R-:W-:Y:S05]  /*2a70*/  BSYNC B0 ;  /* 0x0000000000007941 */ /* 0x000fea0003800000 */
.L_x_10813:
        /* <DEDUP_REMOVED lines=36> */
.L_x_10816:
[----:B------:R-:W-:Y:S05]  /*2cc0*/  BSYNC B0 ;  /* 0x0000000000007941 */ /* 0x000fea0003800000 */
.L_x_10815:
        /* <DEDUP_REMOVED lines=8> */
.L_x_10818:
[----:B------:R-:W-:Y:S05]  /*2d50*/  BSYNC B0 ;  /* 0x0000000000007941 */ /* 0x000fea0003800000 */
.L_x_10817:
[----:B------:R-:W-:Y:S01]  /*2d60*/  @!P6 ISETP.NE.U32.AND P3, PT, R162, RZ, PT ;  /* 0x000000ffa200e20c */ /* 0x000fe20003f65070 */
[----:B------:R-:W-:Y:S01]  /*2d70*/  BSSY B0, `(.L_x_10819) ;  /* 0x0000010000007945 */ /* 0x000fe20003800000 */
[C---:B------:R-:W-:Y:S01]  /*2d80*/  @!P6 ISETP.NE.AND.EX P2, PT, R160.reuse, RZ, PT, P2 ;  /* 0x000000ffa000e20c */ /* 0x040fe20003f45320 */
[----:B0-----:R-:W-:Y:S01]  /*2d90*/  @P1 IMAD.WIDE.U32 R116, R171, 0x10, R152 ;  /* 0x00000010ab741825 */ /* 0x001fe200078e0098 */
[----:B------:R-:W-:-:S03]  /*2da0*/  @!P6 ISETP.NE.AND.EX P3, PT, R160, RZ, PT, P3 ;  /* 0x000000ffa000e20c */ /* 0x000fc60003f65330 */
[C---:B---3--:R-:W-:Y:S01]  /*2db0*/  @P5 FMUL.FTZ R119, R157.reuse, R119 ;  /* 0x000000779d775220 */ /* 0x048fe20000410000 */
[----:B------:R-:W-:Y:S01]  /*2dc0*/  SEL R108, R157, R104, P0 ;  /* 0x000000689d6c7207 */ /* 0x000fe20000000000 */
        /* <DEDUP_REMOVED lines=10> */
.L_x_10820:
[----:B------:R-:W-:Y:S05]  /*2e70*/  BSYNC B0 ;  /* 0x0000000000007941 */ /* 0x000fea0003800000 */
.L_x_10819:
[----:B------:R-:W-:Y:S01]  /*2e80*/  BSSY B0, `(.L_x_10821) ;  /* 0x000000b000007945 */ /* 0x000fe20003800000 */
[C---:B------:R-:W-:Y:S01]  /*2e90*/  @P5 FMUL.FTZ R121, R111.reuse, R121 ;  /* 0x000000796f795220 */ /* 0x040fe20000410000 */
[----:B------:R-:W-:Y:S02]  /*2ea0*/  SEL R110, R111, R106, P0 ;  /* 0x0000006a6f6e7207 */ /* 0x000fe40000000000 */
[----:B----4-:R-:W-:Y:S01]  /*2eb0*/  @!P6 FSEL R122, R91, RZ, P2 ;  /* 0x000000ff5b7ae208 */ /* 0x010fe20001000000 */
[----:B------:R-:W-:Y:S06]  /*2ec0*/  @!P6 BRA `(.L_x_10822) ;  /* 0x000000000018e947 */ /* 0x000fec0003800000 */
[----:B------:R-:W-:Y:S01]  /*2ed0*/  ISETP.NE.U32.AND P2, PT, R162, RZ, PT ;  /* 0x000000ffa200720c */ /* 0x000fe20003f45070 */
[----:B------:R-:W-:-:S03]  /*2ee0*/  FFMA.FTZ R122, R194, R154, R143 ;  /* 0x0000009ac27a7223 */ /* 0x000fc6000001008f */
[----:B------:R-:W-:Y:S01]  /*2ef0*/  ISETP.NE.AND.EX P2, PT, R160, RZ, PT, P2 ;  /* 0x000000ffa000720c */ /* 0x000fe20003f45320 */
[----:B------:R-:W-:-:S04]  /*2f00*/  FADD.FTZ R111, R127, -R122 ;  /* 0x8000007a7f6f7221 */ /* 0x000fc80000010000 */
[----:B------:R-:W-:-:S08]  /*2f10*/  FMUL.FTZ R122, R164, R111 ;  /* 0x0000006fa47a7220 */ /* 0x000fd00000410000 */
[----:B------:R-:W-:-:S07]  /*2f20*/  @P2 FADD.FTZ R122, R91, R122 ;  /* 0x0000007a5b7a2221 */ /* 0x000fce0000010000 */
.L_x_10822:
[----:B------:R-:W-:Y:S05]  /*2f30*/  BSYNC B0 ;  /* 0x0000000000007941 */ /* 0x000fea0003800000 */
.L_x_10821:
        /* <DEDUP_REMOVED lines=37> */
.L_x_10824:
[----:B------:R-:W-:Y:S05]  /*3190*/  BSYNC B0 ;  /* 0x0000000000007941 */ /* 0x000fea0003800000 */
.L_x_10823:
        /* <DEDUP_REMOVED lines=10> */
.L_x_10826:
[----:B------:R-:W-:Y:S05]  /*3240*/  BSYNC B0 ;  /* 0x0000000000007941 */ /* 0x000fea0003800000 */
.L_x_10825:
        /* <DEDUP_REMOVED lines=22> */
.L_x_10828:
[----:B------:R-:W-:Y:S05]  /*33b0*/  BSYNC B0 ;  /* 0x0000000000007941 */ /* 0x000fea0003800000 */
.L_x_10827:
        /* <DEDUP_REMOVED lines=10> */
.L_x_10830:
[----:B------:R-:W-:Y:S05]  /*3460*/  BSYNC B0 ;  /* 0x0000000000007941 */ /* 0x000fea0003800000 */
.L_x_10829:
[----:B-1----:R-:W-:Y:S01]  /*3470*/  @P5 FMUL.FTZ R121, R112, R121 ;  /* 0x0000007970795220 */ /* 0x002fe20000410000 */
[----:B------:R-:W-:Y:S01]  /*3480*/  @P5 FMUL.FTZ R122, R123, R122 ;  /* 0x0000007a7b7a5220 */ /* 0x000fe20000410000 */
[----:B------:R-:W-:Y:S01]  /*3490*/  @P5 IADD3 R113, R155, 0x400, RZ ;  /* 0x000004009b715810 */ /* 0x000fe20007ffe0ff */
[----:B------:R-:W-:-:S04]  /*34a0*/  @P1 IMAD.WIDE.U32 R118, R117, 0x10, R118 ;  /* 0x0000001075761825 */ /* 0x000fc800078e0076 */
[----:B------:R-:W-:Y:S01]  /*34b0*/  @P5 FMUL.FTZ R120, R121, R120 ;  /* 0x0000007879785220 */ /* 0x000fe20000410000 */
[C---:B------:R-:W-:Y:S01]  /*34c0*/  @P5 LOP3.LUT P2, RZ, R176.reuse, 0xff0000, RZ, 0xc0, !PT ;  /* 0x00ff0000b0ff5812 */ /* 0x040fe2000784c0ff */
[----:B------:R-:W-:Y:S01]  /*34d0*/  BSSY B0, `(.L_x_10831) ;  /* 0x000001c000007945 */ /* 0x000fe20003800000 */
[----:B------:R-:W-:Y:S01]  /*34e0*/  @P5 LOP3.LUT P3, RZ, R176, 0xff000000, RZ, 0xc0, !PT ;  /* 0xff000000b0ff5812 */ /* 0x000fe2000786c0ff */
[----:B------:R-:W-:Y:S01]  /*34f0*/  @P5 IMAD.WIDE.U32 R114, R113, 0x10, R114 ;  /* 0x0000001071725825 */ /* 0x000fe200078e0072 */
[----:B------:R-:W-:Y:S02]  /*3500*/  SEL R108, R109, R104, P0 ;  /* 0x000000686d6c7207 */ /* 0x000fe40000000000 */
[----:B------:R-:W-:Y:S02]  /*3510*/  SEL R109, R110, R105, P0 ;  /* 0x000000696e6d7207 */ /* 0x000fe40000000000 */
[----:B------:R-:W-:Y:S02]  /*3520*/  SEL R110, R111, R106, P0 ;  /* 0x0000006a6f6e7207 */ /* 0x000fe40000000000 */
[----:B------:R-:W-:-:S02]  /*3530*/  SEL R111, R112, R107, P0 ;  /* 0x0000006b706f7207 */ /* 0x000fc40000000000 */
[----:B------:R-:W-:Y:S01]  /*3540*/  @P5 SEL R102, R122, RZ, P2 ;  /* 0x000000ff7a665207 */ /* 0x000fe20001000000 */
[----:B------:R-:W0:Y:S01]  /*3550*/  @P5 LDC.64 R112, c[0x0][0x298] ;  /* 0x0000a600ff705b82 */ /* 0x000e220000000a00 */
[----:B------:R-:W-:Y:S01]  /*3560*/  @P5 SEL R103, R120, RZ, P3 ;  /* 0x000000ff78675207 */ /* 0x000fe20001800000 */
[----:B------:R1:W-:Y:S01]  /*3570*/  @P1 STG.E.128 desc[UR4][R118.64], R108 ;  /* 0x0000006c76001986 */ /* 0x0003e2000c101d04 */
[C---:B------:R-:W-:Y:S02]  /*3580*/  @!P6 ISETP.NE.U32.AND P2, PT, R162.reuse, RZ, PT ;  /* 0x000000ffa200e20c */ /* 0x040fe40003f45070 */
[----:B------:R-:W-:Y:S01]  /*3590*/  @!P6 ISETP.NE.U32.AND P3, PT, R162, RZ, PT ;  /* 0x000000ffa200e20c */ /* 0x000fe20003f65070 */
[----:B------:R2:W-:Y:S01]  /*35a0*/  @P5 STG.E.128 desc[UR4][R114.64], R100 ;  /* 0x0000006472005986 */ /* 0x0005e2000c101d04 */
[C---:B------:R-:W-:Y:S01]  /*35b0*/  @!P6 ISETP.NE.AND.EX P2, PT, R160.reuse, RZ, PT, P2 ;  /* 0x000000ffa000e20c */ /* 0x040fe20003f45320 */
[----:B------:R-:W3:Y:S01]  /*35c0*/  @P5 LDC.64 R120, c[0x0][0x298] ;  /* 0x0000a600ff785b82 */ /* 0x000ee20000000a00 */
[----:B------:R-:W-:-:S02]  /*35d0*/  @!P6 ISETP.NE.AND.EX P3, PT, R160, RZ, PT, P3 ;  /* 0x000000ffa000e20c */ /* 0x000fc40003f65330 */
[----:B------:R-:W-:Y:S02]  /*35e0*/  @!P6 FSEL R117, R96, RZ, P2 ;  /* 0x000000ff6075e208 */ /* 0x000fe40001000000 */
[----:B------:R-:W-:-:S03]  /*35f0*/  @!P6 ISETP.NE.U32.AND P2, PT, R162, RZ, PT ;  /* 0x000000ffa200e20c */ /* 0x000fc60003f45070 */
[----:B------:R-:W4:Y:S01]  /*3600*/  @P5 LDC.64 R122, c[0x0][0x298] ;  /* 0x0000a600ff7a5b82 */ /* 0x000f220000000a00 */
[----:B-1----:R-:W-:Y:S01]  /*3610*/  @!P6 FSEL R108, R97, RZ, P3 ;  /* 0x000000ff616ce208 */ /* 0x002fe20001800000 */
[----:B------:R-:W-:Y:S08]  /*3620*/  @!P6 BRA `(.L_x_10832) ;  /* 0x000000000018e947 */ /* 0x000ff00003800000 */
[----:B------:R-:W-:Y:S01]  /*3630*/  ISETP.NE.U32.AND P3, PT, R162, RZ, PT ;  /* 0x000000ffa200720c */ /* 0x000fe20003f65070 */
[----:B------:R-:W-:-:S03]  /*3640*/  FFMA.FTZ R109, R139, R154, R143 ;  /* 0x0000009a8b6d7223 */ /* 0x000fc6000001008f */
[----:B------:R-:W-:Y:S01]  /*3650*/  ISETP.NE.AND.EX P3, PT, R160, RZ, PT, P3 ;  /* 0x000000ffa000720c */ /* 0x000fe20003f65330 */
[----:B------:R-:W-:-:S04]  /*3660*/  FADD.FTZ R109, R140, -R109 ;  /* 0x8000006d8c6d7221 */ /* 0x000fc80000010000 */
[----:B------:R-:W-:-:S08]  /*3670*/  FMUL.FTZ R117, R164, R109 ;  /* 0x0000006da4757220 */ /* 0x000fd00000410000 */
[----:B------:R-:W-:-:S07]  /*3680*/  @P3 FADD.FTZ R117, R96, R117 ;  /* 0x0000007560753221 */ /* 0x000fce0000010000 */
.L_x_10832:
[----:B------:R-:W-:Y:S05]  /*3690*/  BSYNC B0 ;  /* 0x0000000000007941 */ /* 0x000fea0003800000 */
.L_x_10831:
        /* <DEDUP_REMOVED lines=8> */
.L_x_10834:
[----:B------:R-:W-:Y:S05]  /*3720*/  BSYNC B0 ;  /* 0x0000000000007941 */ /* 0x000fea0003800000 */
.L_x_10833:
[----:B---3--:R-:W-:Y:S01]  /*3730*/  @P5 FMUL.FTZ R109, R117, R121 ;  /* 0x00000079756d5220 */ /* 0x008fe20000410000 */
[----:B----4-:R-:W-:Y:S01]  /*3740*/  @P5 FMUL.FTZ R111, R108, R123 ;  /* 0x0000007b6c6f5220 */ /* 0x010fe20000410000 */
[----:B------:R-:W-:Y:S01]  /*3750*/  @!P6 ISETP.NE.AND.EX P2, PT, R160, RZ, PT, P2 ;  /* 0x000000ffa000e20c */ /* 0x000fe20003f45320 */
[----:B------:R-:W-:Y:S01]  /*3760*/  BSSY B0, `(.L_x_10835) ;  /* 0x000000c000007945 */ /* 0x000fe20003800000 */
[----:B------:R-:W-:Y:S01]  /*3770*/  @P5 LOP3.LUT P3, RZ, R168, 0xff, RZ, 0xc0, !PT ;  /* 0x000000ffa8ff5812 */ /* 0x000fe2000786c0ff */
[----:B------:R-:W-:Y:S01]  /*3780*/  @P5 FMUL.FTZ R109, R109, R120 ;  /* 0x000000786d6d5220 */ /* 0x000fe20000410000 */
[----:B------:R-:W-:Y:S01]  /*3790*/  @P5 FMUL.FTZ R111, R111, R122 ;  /* 0x0000007a6f6f5220 */ /* 0x000fe20000410000 */
[----:B--2---:R-:W-:Y:S01]  /*37a0*/  @!P6 FSEL R115, R98, RZ, P2 ;  /* 0x000000ff6273e208 */ /* 0x004fe20001000000 */
[----:B------:R-:W-:Y:S09]  /*37b0*/  @!P6 BRA `(.L_x_10836) ;  /* 0x000000000018e947 */ /* 0x000ff20003800000 */
[----:B------:R-:W-:Y:S01]  /*37c0*/  ISETP.NE.U32.AND P2, PT, R162, RZ, PT ;  /* 0x000000ffa200720c */ /* 0x000fe20003f45070 */
[----:B------:R-:W-:-:S03]  /*37d0*/  FFMA.FTZ R115, R137, R154, R143 ;  /* 0x0000009a89737223 */ /* 0x000fc6000001008f */
[----:B------:R-:W-:Y:S01]  /*37e0*/  ISETP.NE.AND.EX P2, PT, R160, RZ, PT, P2 ;  /* 0x000000ffa000720c */ /* 0x000fe20003f45320 */
[----:B------:R-:W-:-:S04]  /*37f0*/  FADD.FTZ R115, R198, -R115 ;  /* 0x80000073c6737221 */ /* 0x000fc80000010000 */
[----:B------:R-:W-:-:S08]  /*3800*/  FMUL.FTZ R115, R164, R115 ;  /* 0x00000073a4737220 */ /* 0x000fd00000410000 */
[----:B------:R-:W-:-:S07]  /*3810*/  @P2 FADD.FTZ R115, R98, R115 ;  /* 0x0000007362732221 */ /* 0x000fce0000010000 */
.L_x_10836:
[----:B------:R-:W-:Y:S05]  /*3820*/  BSYNC B0 ;  /* 0x0000000000007941 */ /* 0x000fea0003800000 */
.L_x_10835:
[----:B0-----:R-:W-:Y:S01]  /*3830*/  @P5 FMUL.FTZ R113, R115, R113 ;  /* 0x0000007173715220 */ /* 0x001fe20000410000 */
[----:B------:R-:W-:Y:S01]  /*3840*/  @P5 LOP3.LUT P2, RZ, R168, 0xff00, RZ, 0xc0, !PT ;  /* 0x0000ff00a8ff5812 */ /* 0x000fe2000784c0ff */
[----:B------:R-:W-:Y:S01]  /*3850*/  BSSY B0, `(.L_x_10837) ;  /* 0x0000013000007945 */ /* 0x000fe20003800000 */
[----:B------:R-:W-:Y:S01]  /*3860*/  @P5 SEL R100, R109, RZ, P3 ;  /* 0x000000ff6d645207 */ /* 0x000fe20001800000 */
[----:B------:R-:W-:Y:S01]  /*3870*/  @P5 FMUL.FTZ R112, R113, R112 ;  /* 0x0000007071705220 */ /* 0x000fe20000410000 */
[----:B------:R-:W-:Y:S02]  /*3880*/  @!P6 ISETP.NE.U32.AND P3, PT, R162, RZ, PT ;  /* 0x000000ffa200e20c */ /* 0x000fe40003f65070 */
[----:B------:R-:W-:Y:S02]  /*3890*/  @P5 SEL R101, R111, RZ, P2 ;  /* 0x000000ff6f655207 */ /* 0x000fe40001000000 */
[----:B------:R-:W-:Y:S02]  /*38a0*/  @P5 LOP3.LUT P2, RZ, R168, 0xff0000, RZ, 0xc0, !PT ;  /* 0x00ff0000a8ff5812 */ /* 0x000fe4000784c0ff */
[----:B------:R-:W-:-:S02]  /*38b0*/  @!P6 ISETP.NE.AND.EX P3, PT, R160, RZ, PT, P3 ;  /* 0x000000ffa000e20c */ /* 0x000fc40003f65330 */
[----:B------:R-:W-:Y:S02]  /*38c0*/  @P5 SEL R102, R112, RZ, P2 ;  /* 0x000000ff70665207 */ /* 0x000fe40001000000 */
        /* <DEDUP_REMOVED lines=11> */
.L_x_10838:
[----:B------:R-:W-:Y:S05]  /*3980*/  BSYNC B0 ;  /* 0x0000000000007941 */ /* 0x000fea0003800000 */
.L_x_10837:
        /* <DEDUP_REMOVED lines=18> */
.L_x_10786:
        /* <DEDUP_REMOVED lines=23> */
.L_x_10790:
[----:B------:R-:W-:Y:S01]  /*3c20*/  HFMA2.MMA R120, -RZ, RZ, 0, 9.5367431640625e-07 ;  /* 0x00000010ff787435 */ /* 0x000fe200000001ff */
[----:B------:R-:W-:Y:S02]  /*3c30*/  MOV R121, R108 ;  /* 0x0000006c00797202 */ /* 0x000fe40000000f00 */
[----:B------:R-:W-:Y:S02]  /*3c40*/  MOV R123, 0x1f ;  /* 0x0000001f007b7802 */ /* 0x000fe40000000f00 */
[----:B------:R-:W-:-:S07]  /*3c50*/  MOV R118, 0xffffffff ;  /* 0xffffffff00767802 */ /* 0x000fce0000000f00 */
[----:B-----5:R-:W-:Y:S05]  /*3c60*/  WARPSYNC.COLLECTIVE R118, `(.L_x_10840) ;  /* 0x0000000076087348 */ /* 0x020fea0003c00000 */
[----:B------:R0:W1:Y:S02]  /*3c70*/  SHFL.DOWN P1, R119, R121, R120, R123 ;  /* 0x0800007879777389 */ /* 0x000064000002007b */
[----:B01---5:R-:W-:Y:S01]  /*3c80*/  ENDCOLLECTIVE ;  /* 0x000000000000791b */ /* 0x023fe20003800000 */
.L_x_10840:
[----:B------:R-:W-:Y:S02]  /*3c90*/  MOV R121, R109 ;  /* 0x0000006d00797202 */ /* 0x000fe40000000f00 */
[----:B------:R-:W-:-:S07]  /*3ca0*/  MOV R113, R119 ;  /* 0x0000007700717202 */ /* 0x000fce0000000f00 */
[----:B------:R-:W-:Y:S05]  /*3cb0*/  WARPSYNC.COLLECTIVE R118, `(.L_x_10841) ;  /* 0x0000000076087348 */ /* 0x000fea0003c00000 */
[----:B------:R0:W1:Y:S02]  /*3cc0*/  SHFL.DOWN P1, R119, R121, R120, R123 ;  /* 0x0800007879777389 */ /* 0x000064000002007b */
[----:B01----:R-:W-:Y:S01]  /*3cd0*/  ENDCOLLECTIVE ;  /* 0x000000000000791b */ /* 0x003fe20003800000 */
.L_x_10841:
[----:B------:R-:W-:Y:S01]  /*3ce0*/  FADD.FTZ R113, R113, R108 ;  /* 0x0000006c71717221 */ /* 0x000fe20000010000 */
[----:B------:R-:W-:-:S04]  /*3cf0*/  HFMA2.MMA R120, -RZ, RZ, 0, 4.76837158203125e-07 ;  /* 0x00000008ff787435 */ /* 0x000fc800000001ff */
[----:B------:R-:W-:Y:S02]  /*3d00*/  MOV R121, R113 ;  /* 0x0000007100797202 */ /* 0x000fe40000000f00 */
[----:B------:R-:W-:-:S07]  /*3d10*/  MOV R112, R119 ;  /* 0x0000007700707202 */ /* 0x000fce0000000f00 */
[----:B------:R-:W-:Y:S05]  /*3d20*/  WARPSYNC.COLLECTIVE R118, `(.L_x_10842) ;  /* 0x0000000076087348 */ /* 0x000fea0003c00000 */
[----:B------:R0:W1:Y:S02]  /*3d30*/  SHFL.DOWN P1, R119, R121, R120, R123 ;  /* 0x0800007879777389 */ /* 0x000064000002007b */
[----:B01----:R-:W-:Y:S01]  /*3d40*/  ENDCOLLECTIVE ;  /* 0x000000000000791b */ /* 0x003fe20003800000 */
.L_x_10842:
[----:B------:R-:W-:-:S05]  /*3d50*/  FADD.FTZ R112, R112, R109 ;  /* 0x0000006d70707221 */ /* 0x000fca0000010000 */
[----:B------:R-:W-:Y:S02]  /*3d60*/  MOV R121, R112 ;  /* 0x0000007000797202 */ /* 0x000fe40000000f00 */
[----:B------:R-:W-:-:S07]  /*3d70*/  MOV R114, R119 ;  /* 0x0000007700727202 */ /* 0x000fce0000000f00 */
[----:B------:R-:W-:Y:S05]  /*3d80*/  WARPSYNC.COLLECTIVE R118, `(.L_x_10843) ;  /* 0x0000000076087348 */ /* 0x000fea0003c00000 */
[----:B------:R0:W1:Y:S02]  /*3d90*/  SHFL.DOWN P1, R119, R121, R120, R123 ;  /* 0x0800007879777389 */ /* 0x000064000002007b */
[----:B01----:R-:W-:Y:S01]  /*3da0*/  ENDCOLLECTIVE ;  /* 0x000000000000791b */ /* 0x003fe20003800000 */
.L_x_10843:
[----:B------:R-:W-:Y:S01]  /*3db0*/  FADD.FTZ R114, R113, R114 ;  /* 0x0000007271727221 */ /* 0x000fe20000010000 */
[----:B------:R-:W-:-:S04]  /*3dc0*/  HFMA2.MMA R120, -RZ, RZ, 0, 2.384185791015625e-07 ;  /* 0x00000004ff787435 */ /* 0x000fc800000001ff */
[----:B------:R-:W-:Y:S02]  /*3dd0*/  MOV R121, R114 ;  /* 0x0000007200797202 */ /* 0x000fe40000000f00 */
[----:B------:R-:W-:-:S07]  /*3de0*/  MOV R115, R119 ;  /* 0x0000007700737202 */ /* 0x000fce0000000f00 */
[----:B------:R-:W-:Y:S05]  /*3df0*/  WARPSYNC.COLLECTIVE R118, `(.L_x_10844) ;  /* 0x0000000076087348 */ /* 0x000fea0003c00000 */
[----:B------:R0:W1:Y:S02]  /*3e00*/  SHFL.DOWN P1, R119, R121, R120, R123 ;  /* 0x0800007879777389 */ /* 0x000064000002007b */
[----:B01----:R-:W-:Y:S01]  /*3e10*/  ENDCOLLECTIVE ;  /* 0x000000000000791b */ /* 0x003fe20003800000 */
.L_x_10844:
[----:B------:R-:W-:-:S05]  /*3e20*/  FADD.FTZ R115, R112, R115 ;  /* 0x0000007370737221 */ /* 0x000fca0000010000 */
[----:B------:R-:W-:Y:S02]  /*3e30*/  MOV R121, R115 ;  /* 0x0000007300797202 */ /* 0x000fe40000000f00 */
[----:B------:R-:W-:-:S07]  /*3e40*/  MOV R117, R119 ;  /* 0x0000007700757202 */ /* 0x000fce0000000f00 */
[----:B------:R-:W-:Y:S05]  /*3e50*/  WARPSYNC.COLLECTIVE R118, `(.L_x_10845) ;  /* 0x0000000076087348 */ /* 0x000fea0003c00000 */
[----:B------:R0:W1:Y:S02]  /*3e60*/  SHFL.DOWN P1, R119, R121, R120, R123 ;  /* 0x0800007879777389 */ /* 0x000064000002007b */
[----:B01----:R-:W-:Y:S01]  /*3e70*/  ENDCOLLECTIVE ;  /* 0x000000000000791b */ /* 0x003fe20003800000 */
.L_x_10845:
[----:B------:R-:W-:Y:S01]  /*3e80*/  FADD.FTZ R117, R114, R117 ;  /* 0x0000007572757221 */ /* 0x000fe20000010000 */
[----:B------:R-:W-:-:S04]  /*3e90*/  HFMA2.MMA R120, -RZ, RZ, 0, 1.1920928955078125e-07 ;  /* 0x00000002ff787435 */ /* 0x000fc800000001ff */
[----:B------:R-:W-:Y:S02]  /*3ea0*/  MOV R121, R117 ;  /* 0x0000007500797202 */ /* 0x000fe40000000f00 */
[----:B------:R-:W-:-:S07]  /*3eb0*/  MOV R116, R119 ;  /* 0x0000007700747202 */ /* 0x000fce0000000f00 */
[----:B------:R-:W-:Y:S05]  /*3ec0*/  WARPSYNC.COLLECTIVE R118, `(.L_x_10846) ;  /* 0x0000000076087348 */ /* 0x000fea0003c00000 */
[----:B------:R0:W1:Y:S02]  /*3ed0*/  SHFL.DOWN P1, R119, R121, R120, R123 ;  /* 0x0800007879777389 */ /* 0x000064000002007b */
[----:B01----:R-:W-:Y:S01]  /*3ee0*/  ENDCOLLECTIVE ;  /* 0x000000000000791b */ /* 0x003fe20003800000 */
.L_x_10846:
[----:B------:R-:W-:-:S05]  /*3ef0*/  FADD.FTZ R116, R115, R116 ;  /* 0x0000007473747221 */ /* 0x000fca0000010000 */
[----:B------:R-:W-:Y:S02]  /*3f00*/  MOV R121, R116 ;  /* 0x0000007400797202 */ /* 0x000fe40000000f00 */
[----:B------:R-:W-:-:S07]  /*3f10*/  MOV R108, R119 ;  /* 0x00000077006c7202 */ /* 0x000fce0000000f00 */
[----:B------:R-:W-:Y:S05]  /*3f20*/  WARPSYNC.COLLECTIVE R118, `(.L_x_10847) ;  /* 0x0000000076087348 */ /* 0x000fea0003c00000 */
[----:B------:R0:W1:Y:S02]  /*3f30*/  SHFL.DOWN P1, R119, R121, R120, R123 ;  /* 0x0800007879777389 */ /* 0x000064000002007b */
[----:B01----:R-:W-:Y:S01]  /*3f40*/  ENDCOLLECTIVE ;  /* 0x000000000000791b */ /* 0x003fe20003800000 */
.L_x_10847:
[----:B------:R-:W-:Y:S01]  /*3f50*/  FADD.FTZ R108, R117, R108 ;  /* 0x0000006c756c7221 */ /* 0x000fe20000010000 */
[----:B------:R-:W-:-:S04]  /*3f60*/  HFMA2.MMA R120, -RZ, RZ, 0, 5.9604644775390625e-08 ;  /* 0x00000001ff787435 */ /* 0x000fc800000001ff */
[----:B------:R-:W-:Y:S02]  /*3f70*/  MOV R121, R108 ;  /* 0x0000006c00797202 */ /* 0x000fe40000000f00 */
[----:B------:R-:W-:-:S07]  /*3f80*/  MOV R109, R119 ;  /* 0x00000077006d7202 */ /* 0x000fce0000000f00 */
[----:B------:R-:W-:Y:S05]  /*3f90*/  WARPSYNC.COLLECTIVE R118, `(.L_x_10848) ;  /* 0x0000000076087348 */ /* 0x000fea0003c00000 */
[----:B------:R0:W1:Y:S02]  /*3fa0*/  SHFL.DOWN P1, R119, R121, R120, R123 ;  /* 0x0800007879777389 */ /* 0x000064000002007b */
[----:B01----:R-:W-:Y:S01]  /*3fb0*/  ENDCOLLECTIVE ;  /* 0x000000000000791b */ /* 0x003fe20003800000 */
.L_x_10848:
[----:B------:R-:W-:-:S05]  /*3fc0*/  FADD.FTZ R109, R116, R109 ;  /* 0x0000006d746d7221 */ /* 0x000fca0000010000 */
[----:B------:R-:W-:Y:S02]  /*3fd0*/  MOV R121, R109 ;  /* 0x0000006d00797202 */ /* 0x000fe40000000f00 */
[----:B------:R-:W-:-:S07]  /*3fe0*/  MOV R113, R119 ;  /* 0x0000007700717202 */ /* 0x000fce0000000f00 */
[----:B------:R-:W-:Y:S05]  /*3ff0*/  WARPSYNC.COLLECTIVE R118, `(.L_x_10849) ;  /* 0x0000000076087348 */ /* 0x000fea0003c00000 */
[----:B------:R0:W1:Y:S02]  /*4000*/  SHFL.DOWN P1, R119, R121, R120, R123 ;  /* 0x0800007879777389 */ /* 0x000064000002007b */
[----:B01----:R-:W-:Y:S01]  /*4010*/  ENDCOLLECTIVE ;  /* 0x000000000000791b */ /* 0x003fe20003800000 */
.L_x_10849:
[----:B------:R-:W-:Y:S01]  /*4020*/  MOV R112, R119 ;  /* 0x0000007700707202 */ /* 0x000fe20000000f00 */
[----:B------:R-:W-:Y:S06]  /*4030*/  BRA `(.L_x_10850) ;  /* 0xffffffd800687947 */ /* 0x000fec000383ffff */
.L_x_10851:
        /* <DEDUP_REMOVED lines=12> */
.L_x_11452:


//--------------------- .text._ZN10layer_norm13ln_bwd_kernelINS_13Kernel_traitsIfffffjLj6144ELj1ELj1ELj8ELj16ENS_18Kernel_traits_baseILj6144EfffffjLj256EEEEELb1ELb1ELb0ELb0EEEvNS_9BwdParamsE --------------------------
	.section	.text._ZN10layer_norm13ln_bwd_kernelINS_13Kernel_traitsIfffffjLj6144ELj1ELj1ELj8ELj16ENS_18Kernel_traits_baseILj6144EfffffjLj256EEEEELb1ELb1ELb0ELb0EEEvNS_9BwdParamsE,"ax",@progbits
	.align	128
        .global         _ZN10layer_norm13ln_bwd_kernelINS_13Kernel_traitsIfffffjLj6144ELj1ELj1ELj8ELj16ENS_18Kernel_traits_baseILj6144EfffffjLj256EEEEELb1ELb1ELb0ELb0EEEvNS_9BwdParamsE
        .type           _ZN10layer_norm13ln_bwd_kernelINS_13Kernel_traitsIfffffjLj6144ELj1ELj1ELj8ELj16ENS_18Kernel_traits_baseILj6144EfffffjLj256EEEEELb1ELb1ELb0ELb0EEEvNS_9BwdParamsE,@function
        .size           _ZN10layer_norm13ln_bwd_kernelINS_13Kernel_traitsIfffffjLj6144ELj1ELj1ELj8ELj16ENS_18Kernel_traits_baseILj6144EfffffjLj256EEEEELb1ELb1ELb0ELb0EEEvNS_9BwdParamsE,(.L_x_11453 - _ZN10layer_norm13ln_bwd_kernelINS_13Kernel_traitsIfffffjLj6144ELj1ELj1ELj8ELj16ENS_18Kernel_traits_baseILj6144EfffffjLj256EEEEELb1ELb1ELb0ELb0EEEvNS_9BwdParamsE)
        .other          _ZN10layer_norm13ln_bwd_kernelINS_13Kernel_traitsIfffffjLj6144ELj1ELj1ELj8ELj16ENS_18Kernel_traits_baseILj6144EfffffjLj256EEEEELb1ELb1ELb0ELb0EEEvNS_9BwdParamsE,@"STO_CUDA_ENTRY STV_DEFAULT"
_ZN10layer_norm13ln_bwd_kernelINS_13Kernel_traitsIfffffjLj6144ELj1ELj1ELj8ELj16ENS_18Kernel_traits_baseILj6144EfffffjLj256EEEEELb1ELb1ELb0ELb0EEEvNS_9BwdParamsE:
.text._ZN10layer_norm13ln_bwd_kernelINS_13Kernel_traitsIfffffjLj6144ELj1ELj1ELj8ELj16ENS_18Kernel_traits_baseILj6144EfffffjLj256EEEEELb1ELb1ELb0ELb0EEEvNS_9BwdParamsE:
        /* <DEDUP_REMOVED lines=39> */
[----:B------:R0:W5:Y:S02]  /*0270*/  @P5 LDG.E.128 R160, desc[UR4][R8.64] ;  /* 0x0000000408a05981 */ /* 0x000164000c1e1d00 */
[----:B------:R-:W4:Y:S01]  /*0280*/  @P0 LDC.64 R24, c[0x0][0x260] ;  /* 0x00009800ff180b82 */ /* 0x000f220000000a00 */
[C---:B-1----:R-:W-:Y:S01]  /*0290*/  @P5 IMAD.WIDE.U32 R12, R5.reuse, 0x10, R12 ;  /* 0x00000010050c5825 */ /* 0x042fe200078e000c */
[----:B------:R-:W-:-:S04]  /*02a0*/  @P5 LOP3.LUT R5, R5, 0x100, RZ, 0xfc, !PT ;  /* 0x0000010005055812 */ /* 0x000fc800078efcff */
[----:B------:R0:W5:Y:S02]  /*02b0*/  @P5 LDG.E.128 R156, desc[UR4][R12.64] ;  /* 0x000000040c9c5981 */ /* 0x000164000c1e1d00 */
[----:B------:R-:W1:Y:S01]  /*02c0*/  @P0 LDC.64 R26, c[0x0][0x278] ;  /* 0x00009e00ff1a0b82 */ /* 0x000e620000000a00 */
[----:B--2---:R-:W-:-:S05]  /*02d0*/  @P4 IMAD.WIDE.U32 R20, R5, 0x10, R16 ;  /* 0x0000001005144825 */ /* 0x004fca00078e0010 */
[----:B------:R0:W5:Y:S02]  /*02e0*/  @P4 LDG.E.128 R152, desc[UR4][R20.64] ;  /* 0x0000000414984981 */ /* 0x000164000c1e1d00 */
[----:B------:R-:W2:Y:S01]  /*02f0*/  @P1 LDC.64 R28, c[0x0][0x260] ;  /* 0x00009800ff1c1b82 */ /* 0x000ea20000000a00 */
[C---:B---3--:R-:W-:Y:S01]  /*0300*/  @P4 IMAD.WIDE.U32 R22, R5.reuse, 0x10, R18 ;  /* 0x0000001005164825 */ /* 0x048fe200078e0012 */
[----:B------:R-:W-:-:S04]  /*0310*/  @P4 IADD3 R5, R5, 0x100, RZ ;  /* 0x0000010005054810 */ /* 0x000fc80007ffe0ff */
[----:B------:R0:W5:Y:S02]  /*0320*/  @P4 LDG.E.128 R148, desc[UR4][R22.64] ;  /* 0x0000000416944981 */ /* 0x000164000c1e1d00 */
[----:B------:R-:W3:Y:S01]  /*0330*/  @P1 LDC.64 R30, c[0x0][0x278] ;  /* 0x00009e00ff1e1b82 */ /* 0x000ee20000000a00 */
[----:B----4-:R-:W-:-:S05]  /*0340*/  @P0 IMAD.WIDE.U32 R24, R5, 0x10, R24 ;  /* 0x0000001005180825 */ /* 0x010fca00078e0018 */
[----:B------:R0:W5:Y:S02]  /*0350*/  @P0 LDG.E.128 R144, desc[UR4][R24.64] ;  /* 0x0000000418900981 */ /* 0x000164000c1e1d00 */
[----:B------:R-:W4:Y:S01]  /*0360*/  @P2 LDC.64 R32, c[0x0][0x260] ;  /* 0x00009800ff202b82 */ /* 0x000f220000000a00 */
[C---:B-1----:R-:W-:Y:S01]  /*0370*/  @P0 IMAD.WIDE.U32 R26, R5.reuse, 0x10, R26 ;  /* 0x00000010051a0825 */ /* 0x042fe200078e001a */
[----:B------:R-:W-:-:S04]  /*0380*/  @P0 IADD3 R5, R5, 0x100, RZ ;  /* 0x0000010005050810 */ /* 0x000fc80007ffe0ff */
[----:B------:R0:W5:Y:S02]  /*0390*/  @P0 LDG.E.128 R140, desc[UR4][R26.64] ;  /* 0x000000041a8c0981 */ /* 0x000164000c1e1d00 */
[----:B------:R-:W1:Y:S01]  /*03a0*/  @P2 LDC.64 R34, c[0x0][0x278] ;  /* 0x00009e00ff222b82 */ /* 0x000e620000000a00 */
[----:B--2---:R-:W-:-:S05]  /*03b0*/  @P1 IMAD.WIDE.U32 R28, R5, 0x10, R28 ;  /* 0x00000010051c1825 */ /* 0x004fca00078e001c */
[----:B------:R0:W5:Y:S01]  /*03c0*/  @P1 LDG.E.128 R136, desc[UR4][R28.64] ;  /* 0x000000041c881981 */ /* 0x000162000c1e1d00 */
[C---:B---3--:R-:W-:Y:S01]  /*03d0*/  @P1 IMAD.WIDE.U32 R30, R5.reuse, 0x10, R30 ;  /* 0x00000010051e1825 */ /* 0x048fe200078e001e */
[----:B------:R-:W-:Y:S01]  /*03e0*/  @P1 IADD3 R5, R5, 0x100, RZ ;  /* 0x0000010005051810 */ /* 0x000fe20007ffe0ff */
[----:B------:R-:W2:Y:S03]  /*03f0*/  @P3 LDC.64 R16, c[0x0][0x260] ;  /* 0x00009800ff103b82 */ /* 0x000ea60000000a00 */
[----:B------:R0:W5:Y:S01]  /*0400*/  @P1 LDG.E.128 R132, desc[UR4][R30.64] ;  /* 0x000000041e841981 */ /* 0x000162000c1e1d00 */
[----:B----4-:R-:W-:-:S04]  /*0410*/  @P2 IMAD.WIDE.U32 R32, R5, 0x10, R32 ;  /* 0x0000001005202825 */ /* 0x010fc800078e0020 */
[----:B------:R-:W3:Y:S01]  /*0420*/  @P3 LDC.64 R18, c[0x0][0x278] ;  /* 0x00009e00ff123b82 */ /* 0x000ee20000000a00 */
[----:B------:R0:W5:Y:S01]  /*0430*/  @P2 LDG.E.128 R128, desc[UR4][R32.64] ;  /* 0x0000000420802981 */ /* 0x000162000c1e1d00 */
[C---:B-1----:R-:W-:Y:S01]  /*0440*/  @P2 IMAD.WIDE.U32 R34, R5.reuse, 0x10, R34 ;  /* 0x0000001005222825 */ /* 0x042fe200078e0022 */
[----:B------:R-:W-:-:S04]  /*0450*/  @P2 IADD3 R5, R5, 0x100, RZ ;  /* 0x0000010005052810 */ /* 0x000fc80007ffe0ff */
[----:B------:R0:W5:Y:S01]  /*0460*/  @P2 LDG.E.128 R124, desc[UR4][R34.64] ;  /* 0x00000004227c2981 */ /* 0x000162000c1e1d00 */
[----:B--2---:R-:W-:-:S05]  /*0470*/  @P3 IMAD.WIDE.U32 R16, R5, 0x10, R16 ;  /* 0x0000001005103825 */ /* 0x004fca00078e0010 */
[----:B------:R0:W5:Y:S01]  /*0480*/  @P3 LDG.E.128 R120, desc[UR4][R16.64] ;  /* 0x0000000410783981 */ /* 0x000162000c1e1d00 */
        /* <DEDUP_REMOVED lines=44> */
.L_x_10878:
[----:B01234-:R-:W1:Y:S01]  /*0750*/  @P3 LDC.64 R172, c[0x0][0x270] ;  /* 0x00009c00ffac3b82 */ /* 0x01fe620000000a00 */
        /* <DEDUP_REMOVED lines=36> */
[----:B------:R-:W2:Y:S04]  /*09a0*/  LDG.E.128 R176, desc[UR4][R176.64] ;  /* 0x00000004b0b07981 */ /* 0x000ea8000c1e1d00 */
[----:B------:R-:W3:Y:S01]  /*09b0*/  LDG.E.128 R172, desc[UR4][R172.64] ;  /* 0x00000004acac7981 */ /* 0x000ee2000c1e1d00 */
[----:B0-----:R-:W-:-:S04]  /*09c0*/  ISETP.NE.AND P4, PT, R5, RZ, PT ;  /* 0x000000ff0500720c */ /* 0x001fc80003f85270 */
[----:B-----5:R-:W-:Y:S02]  /*09d0*/  FSEL R192, R183, RZ, !P4 ;  /* 0x000000ffb7c07208 */ /* 0x020fe40006000000 */
[----:B-1----:R-:W-:-:S03]  /*09e0*/  IADD3 R186, R227, 0x100, RZ ;  /* 0x00000100e3ba7810 */ /* 0x002fc60007ffe0ff */
[C---:B---3--:R-:W-:Y:S01]  /*09f0*/  FADD.FTZ R204, -R192.reuse, R172 ;  /* 0x000000acc0cc7221 */ /* 0x048fe20000010100 */
[----:B------:R-:W-:-:S03]  /*0a00*/  FADD.FTZ R216, -R192, R173 ;  /* 0x000000adc0d87221 */ /* 0x000fc60000010100 */
[----:B------:R-:W-:Y:S01]  /*0a10*/  FMUL.FTZ R3, R225, R204 ;  /* 0x000000cce1037220 */ /* 0x000fe20000410000 */
[----:B--2---:R-:W-:Y:S01]  /*0a20*/  FMUL.FTZ R204, R160, R176 ;  /* 0x000000b0a0cc7220 */ /* 0x004fe20000410000 */
[C---:B------:R-:W-:Y:S01]  /*0a30*/  FADD.FTZ R174, -R192.reuse, R174 ;  /* 0x000000aec0ae7221 */ /* 0x040fe20000010100 */
[----:B------:R-:W-:Y:S01]  /*0a40*/  FADD.FTZ R232, -R192, R175 ;  /* 0x000000afc0e87221 */ /* 0x000fe20000010100 */
[----:B------:R-:W-:Y:S01]  /*0a50*/  FMUL.FTZ R213, R161, R177 ;  /* 0x000000b1a1d57220 */ /* 0x000fe20000410000 */
[----:B------:R-:W-:Y:S01]  /*0a60*/  FADD.FTZ R172, RZ, R204 ;  /* 0x000000ccffac7221 */ /* 0x000fe20000010000 */
[----:B------:R-:W-:Y:S01]  /*0a70*/  FMUL.FTZ R192, R225, R216 ;  /* 0x000000d8e1c07220 */ /* 0x000fe20000410000 */
[----:B------:R-:W-:Y:S01]  /*0a80*/  FFMA.FTZ R173, R3, R204, RZ ;  /* 0x000000cc03ad7223 */ /* 0x000fe200000100ff */
        /* <DEDUP_REMOVED lines=18> */
.L_x_10854:
[----:B------:R-:W-:Y:S05]  /*0bb0*/  BSYNC B0 ;  /* 0x0000000000007941 */ /* 0x000fea0003800000 */
.L_x_10853:
[----:B------:R-:W-:Y:S01]  /*0bc0*/  ISETP.NE.AND P4, PT, R10, RZ, PT ;  /* 0x000000ff0a00720c */ /* 0x000fe20003f85270 */
[----:B------:R-:W-:-:S12]  /*0bd0*/  BSSY B0, `(.L_x_10855) ;  /* 0x000002f000007945 */ /* 0x000fd80003800000 */
        /* <DEDUP_REMOVED lines=27> */
[----:B-1----:R-:W-:Y:S01]  /*0d90*/  FADD.FTZ R228, -R187, R175 ;  /* 0x000000afbbe47221 */ /* 0x002fe20000010100 */
        /* <DEDUP_REMOVED lines=18> */
.L_x_10856:
[----:B------:R-:W-:Y:S05]  /*0ec0*/  BSYNC B0 ;  /* 0x0000000000007941 */ /* 0x000fea0003800000 */
.L_x_10855:
        /* <DEDUP_REMOVED lines=21> */
[----:B-1----:R-:W-:Y:S01]  /*1020*/  FMUL.FTZ R189, R225, R200 ;  /* 0x000000c8e1bd7220 */ /* 0x002fe20000410000 */
        /* <DEDUP_REMOVED lines=25> */
.L_x_10858:
[----:B------:R-:W-:Y:S05]  /*11c0*/  BSYNC B0 ;  /* 0x0000000000007941 */ /* 0x000fea0003800000 */
.L_x_10857:
        /* <DEDUP_REMOVED lines=21> */
[C---:B-1----:R-:W-:Y:S01]  /*1320*/  FMUL.FTZ R19, R225.reuse, R198 ;  /* 0x000000c6e1137220 */ /* 0x042fe20000410000 */
[----:B------:R-:W-:Y:S01]  /*1330*/  FMUL.FTZ R18, R225, R220 ;  /* 0x000000dce1127220 */ /* 0x000fe20000410000 */
[----:B--2---:R-:W-:Y:S01]  /*1340*/  FMUL.FTZ R198, R136, R172 ;  /* 0x000000ac88c67220 */ /* 0x004fe20000410000 */
[----:B------:R-:W-:Y:S01]  /*1350*/  FADD.FTZ R76, R76, R172 ;  /* 0x000000ac4c4c7221 */ /* 0x000fe20000010000 */
[----:B------:R-:W-:Y:S01]  /*1360*/  FFMA.FTZ R100, R172, R19, R100 ;  /* 0x00000013ac647223 */ /* 0x000fe20000010064 */
[C---:B------:R-:W-:Y:S01]  /*1370*/  FADD.FTZ R178, -R236.reuse, R178 ;  /* 0x000000b2ecb27221 */ /* 0x040fe20000010100 */
        /* <DEDUP_REMOVED lines=20> */
.L_x_10860:
[----:B------:R-:W-:Y:S05]  /*14c0*/  BSYNC B0 ;  /* 0x0000000000007941 */ /* 0x000fea0003800000 */
.L_x_10859:
        /* <DEDUP_REMOVED lines=47> */
.L_x_10862:
[----:B------:R-:W-:Y:S05]  /*17c0*/  BSYNC B0 ;  /* 0x0000000000007941 */ /* 0x000fea0003800000 */
.L_x_10861:
        /* <DEDUP_REMOVED lines=25> */
[----:B------:R-:W-:Y:S01]  /*1960*/  FADD.FTZ R69, R69, R173 ;  /* 0x000000ad45457221 */ /* 0x000fe20000010000 */
[----:B------:R-:W-:Y:S01]  /*1970*/  FFMA.FTZ R92, R172, R23, R92 ;  /* 0x00000017ac5c7223 */ /* 0x000fe2000001005c */
        /* <DEDUP_REMOVED lines=20> */
.L_x_10864:
[----:B------:R-:W-:Y:S05]  /*1ac0*/  BSYNC B0 ;  /* 0x0000000000007941 */ /* 0x000fea0003800000 */
.L_x_10863:
        /* <DEDUP_REMOVED lines=23> */
.L_x_10899:
        /* <DEDUP_REMOVED lines=46> */
[----:B------:R-:W-:Y:S01]  /*1f20*/  ISETP.NE.AND.EX P5, PT, RZ, UR9, PT, P5 ;  /* 0x00000009ff007c0c */ /* 0x000fe2000bfa5350 */
[----:B------:R-:W-:Y:S01]  /*1f30*/  FADD.FTZ R178, R234, -R179 ;  /* 0x800000b3eab27221 */ /* 0x000fe20000010000 */
[C---:B------:R-:W-:Y:S01]  /*1f40*/  FMUL.FTZ R181, R225.reuse, R172 ;  /* 0x000000ace1b57220 */ /* 0x040fe20000410000 */
[----:B------:R-:W-:Y:S01]  /*1f50*/  FMUL.FTZ R184, R225, R174 ;  /* 0x000000aee1b87220 */ /* 0x000fe20000410000 */
[----:B------:R-:W0:Y:S01]  /*1f60*/  LDC.64 R172, c[0x0][0x220] ;  /* 0x00008800ffac7b82 */ /* 0x000e220000000a00 */
[----:B------:R-:W-:Y:S01]  /*1f70*/  FADD.FTZ R180, R223, -R180 ;  /* 0x800000b4dfb47221 */ /* 0x000fe20000010000 */
[----:B------:R-:W-:-:S03]  /*1f80*/  FMUL.FTZ R183, R225, R178 ;  /* 0x000000b2e1b77220 */ /* 0x000fc60000410000 */
        /* <DEDUP_REMOVED lines=8> */
[----:B------:R-:W-:Y:S01]  /*2010*/  SEL R169, R184, R169, P5 ;  /* 0x000000a9b8a97207 */ /* 0x000fe20002800000 */
[----:B0-----:R-:W-:Y:S01]  /*2020*/  IMAD.WIDE.U32 R172, R227, 0x10, R172 ;  /* 0x00000010e3ac7825 */ /* 0x001fe200078e00ac */
[----:B------:R-:W-:Y:S02]  /*2030*/  SEL R170, R183, R170, P5 ;  /* 0x000000aab7aa7207 */ /* 0x000fe40002800000 */
[----:B------:R-:W-:-:S03]  /*2040*/  SEL R171, R186, R171, P5 ;  /* 0x000000abbaab7207 */ /* 0x000fc60002800000 */
        /* <DEDUP_REMOVED lines=9> */
[----:B------:R-:W-:Y:S01]  /*20e0*/  FMUL.FTZ R186, R186, R8 ;  /* 0x00000008baba7220 */ /* 0x000fe20000410000 */
[----:B------:R-:W-:-:S03]  /*20f0*/  FMUL.FTZ R182, R156, R181 ;  /* 0x000000b59cb67220 */ /* 0x000fc60000410000 */
[----:B------:R-:W-:-:S05]  /*2100*/  FMUL.FTZ R186, R186, UR15 ;  /* 0x0000000fbaba7c20 */ /* 0x000fca0008410000 */
[----:B------:R-:W0:Y:S02]  /*2110*/  @P5 LDC.64 R178, c[0x0][0x308] ;  /* 0x0000c200ffb25b82 */ /* 0x000e240000000a00 */
[----:B0-----:R-:W-:-:S05]  /*2120*/  @P5 IMAD.WIDE.U32 R178, R227, 0x10, R178 ;  /* 0x00000010e3b25825 */ /* 0x001fca00078e00b2 */
[----:B------:R0:W-:Y:S01]  /*2130*/  @P5 STG.E.128 desc[UR4][R178.64], R168 ;  /* 0x000000a8b2005986 */ /* 0x0001e2000c101d04 */
[----:B------:R-:W-:Y:S01]  /*2140*/  LOP3.LUT P5, RZ, R9, 0xff, RZ, 0xc0, !PT ;  /* 0x000000ff09ff7812 */ /* 0x000fe200078ac0ff */
[-C--:B0-----:R-:W-:Y:S01]  /*2150*/  FMUL.FTZ R178, R158, R183.reuse ;  /* 0x000000b79eb27220 */ /* 0x081fe20000410000 */
[----:B--2---:R-:W-:Y:S02]  /*2160*/  FMUL.FTZ R180, R181, R172 ;  /* 0x000000acb5b47220 */ /* 0x004fe40000410000 */
[----:B------:R-:W-:Y:S01]  /*2170*/  SEL R172, R182, RZ, P5 ;  /* 0x000000ffb6ac7207 */ /* 0x000fe20002800000 */
[-C--:B------:R-:W-:Y:S01]  /*2180*/  FMUL.FTZ R173, R173, R184.reuse ;  /* 0x000000b8adad7220 */ /* 0x080fe20000410000 */
[----:B------:R-:W-:Y:S01]  /*2190*/  FMUL.FTZ R184, R157, R184 ;  /* 0x000000b89db87220 */ /* 0x000fe20000410000 */
[----:B------:R-:W-:Y:S01]  /*21a0*/  FMUL.FTZ R174, R174, R183 ;  /* 0x000000b7aeae7220 */ /* 0x000fe20000410000 */
[----:B------:R-:W-:Y:S01]  /*21b0*/  FSEL R181, R180, RZ, P5 ;  /* 0x000000ffb4b57208 */ /* 0x000fe20002800000 */
[-C--:B------:R-:W-:Y:S01]  /*21c0*/  FMUL.FTZ R175, R175, R186.reuse ;  /* 0x000000baafaf7220 */ /* 0x080fe20000410000 */
[----:B------:R-:W-:Y:S01]  /*21d0*/  LOP3.LUT P5, RZ, R9, 0xff00, RZ, 0xc0, !PT ;  /* 0x0000ff0009ff7812 */ /* 0x000fe200078ac0ff */
[----:B------:R-:W-:-:S02]  /*21e0*/  FMUL.FTZ R186, R159, R186 ;  /* 0x000000ba9fba7220 */ /* 0x000fc40000410000 */
[----:B------:R-:W-:Y:S01]  /*21f0*/  FADD.FTZ R64, R64, R181 ;  /* 0x000000b540407221 */ /* 0x000fe20000010000 */
[----:B------:R-:W-:Y:S02]  /*2200*/  FSEL R180, R173, RZ, P5 ;  /* 0x000000ffadb47208 */ /* 0x000fe40002800000 */
[----:B------:R-:W-:Y:S02]  /*2210*/  SEL R173, R184, RZ, P5 ;  /* 0x000000ffb8ad7207 */ /* 0x000fe40002800000 */
[----:B------:R-:W-:Y:S01]  /*2220*/  LOP3.LUT P5, RZ, R9, 0xff0000, RZ, 0xc0, !PT ;  /* 0x00ff000009ff7812 */ /* 0x000fe200078ac0ff */
[----:B------:R-:W-:-:S03]  /*2230*/  FADD.FTZ R65, R65, R180 ;  /* 0x000000b441417221 */ /* 0x000fc60000010000 */
[----:B------:R-:W-:Y:S02]  /*2240*/  FSEL R183, R174, RZ, P5 ;  /* 0x000000ffaeb77208 */ /* 0x000fe40002800000 */
[----:B------:R-:W-:Y:S02]  /*2250*/  SEL R174, R178, RZ, P5 ;  /* 0x000000ffb2ae7207 */ /* 0x000fe40002800000 */
[----:B------:R-:W0:Y:S01]  /*2260*/  LDC.64 R178, c[0x0][0x2f8] ;  /* 0x0000be00ffb27b82 */ /* 0x000e220000000a00 */
[----:B------:R-:W-:Y:S01]  /*2270*/  LOP3.LUT P5, RZ, R9, 0xff000000, RZ, 0xc0, !PT ;  /* 0xff00000009ff7812 */ /* 0x000fe200078ac0ff */
[----:B------:R-:W-:-:S03]  /*2280*/  FADD.FTZ R66, R66, R183 ;  /* 0x000000b742427221 */ /* 0x000fc60000010000 */
[----:B------:R-:W-:Y:S02]  /*2290*/  FSEL R182, R175, RZ, P5 ;  /* 0x000000ffafb67208 */ /* 0x000fe40002800000 */
[----:B------:R-:W-:-:S03]  /*22a0*/  SEL R175, R186, RZ, P5 ;  /* 0x000000ffbaaf7207 */ /* 0x000fc60002800000 */
[----:B------:R-:W-:Y:S01]  /*22b0*/  FADD.FTZ R67, R67, R182 ;  /* 0x000000b643437221 */ /* 0x000fe20000010000 */
[C---:B0-----:R-:W-:Y:S01]  /*22c0*/  IMAD.WIDE.U32 R178, R227.reuse, 0x10, R178 ;  /* 0x00000010e3b27825 */ /* 0x041fe200078e00b2 */
[----:B------:R-:W-:-:S04]  /*22d0*/  IADD3 R227, R227, 0x100, RZ ;  /* 0x00000100e3e37810 */ /* 0x000fc80007ffe0ff */
[----:B------:R1:W-:Y:S03]  /*22e0*/  STG.E.128 desc[UR4][R178.64], R172 ;  /* 0x000000acb2007986 */ /* 0x0003e6000c101d04 */
.L_x_10867:
[----:B------:R-:W-:Y:S05]  /*22f0*/  BSYNC B0 ;  /* 0x0000000000007941 */ /* 0x000fea0003800000 */
.L_x_10866:
[----:B------:R-:W-:Y:S01]  /*2300*/  ISETP.NE.AND P5, PT, R10, RZ, PT ;  /* 0x000000ff0a00720c */ /* 0x000fe20003fa5270 */
[----:B------:R-:W-:-:S12]  /*2310*/  BSSY B0, `(.L_x_10868) ;  /* 0x0000048000007945 */ /* 0x000fd80003800000 */
[----:B------:R-:W-:Y:S05]  /*2320*/  @!P5 BRA `(.L_x_10869) ;  /* 0x000000040018d947 */ /* 0x000fea0003800000 */
[----:B0-----:R-:W-:-:S04]  /*2330*/  ISETP.NE.AND P5, PT, R5, RZ, PT ;  /* 0x000000ff0500720c */ /* 0x001fc80003fa5270 */
[----:B------:R-:W-:Y:S02]  /*2340*/  FSEL R183, R177, RZ, !P5 ;  /* 0x000000ffb1b77208 */ /* 0x000fe40006800000 */
[----:B-1----:R-:W-:-:S03]  /*2350*/  LEA R178, P5, R227, UR18, 0x4 ;  /* 0x00000012e3b27c11 */ /* 0x002fc6000f8a20ff */
        /* <DEDUP_REMOVED lines=9> */
[----:B------:R-:W-:Y:S01]  /*23f0*/  LEA.HI.X R179, R227, UR19, RZ, 0x4, P5 ;  /* 0x00000013e3b37c11 */ /* 0x000fe2000a8f24ff */
[----:B------:R-:W0:Y:S01]  /*2400*/  LDC.64 R174, c[0x0][0x220] ;  /* 0x00008800ffae7b82 */ /* 0x000e220000000a00 */
[C---:B------:R-:W-:Y:S01]  /*2410*/  FMUL.FTZ R183, R225.reuse, R172 ;  /* 0x000000ace1b77220 */ /* 0x040fe20000410000 */
[----:B------:R-:W-:Y:S01]  /*2420*/  ISETP.NE.U32.AND P5, PT, RZ, UR16, PT ;  /* 0x00000010ff007c0c */ /* 0x000fe2000bfa5070 */
[C---:B------:R-:W-:Y:S01]  /*2430*/  FMUL.FTZ R185, R225.reuse, R182 ;  /* 0x000000b6e1b97220 */ /* 0x040fe20000410000 */
[----:B------:R-:W-:-:S02]  /*2440*/  FMUL.FTZ R186, R225, R186 ;  /* 0x000000bae1ba7220 */ /* 0x000fc40000410000 */
[----:B------:R-:W-:-:S13]  /*2450*/  ISETP.NE.AND.EX P5, PT, RZ, UR17, PT, P5 ;  /* 0x00000011ff007c0c */ /* 0x000fda000bfa5350 */
[----:B------:R-:W-:-:S04]  /*2460*/  @P5 LEA R180, P6, R227, UR16, 0x4 ;  /* 0x00000010e3b45c11 */ /* 0x000fc8000f8c20ff */
[C---:B------:R-:W-:Y:S01]  /*2470*/  @P5 LEA.HI.X R181, R227.reuse, UR17, RZ, 0x4, P6 ;  /* 0x00000011e3b55c11 */ /* 0x040fe2000b0f24ff */
[----:B0-----:R-:W-:Y:S01]  /*2480*/  IMAD.WIDE.U32 R174, R227, 0x10, R174 ;  /* 0x00000010e3ae7825 */ /* 0x001fe200078e00ae */
[----:B------:R-:W-:-:S04]  /*2490*/  ISETP.NE.U32.AND P6, PT, RZ, UR8, PT ;  /* 0x00000008ff007c0c */ /* 0x000fc8000bfc5070 */
[----:B------:R-:W-:Y:S01]  /*24a0*/  ISETP.NE.AND.EX P6, PT, RZ, UR9, PT, P6 ;  /* 0x00000009ff007c0c */ /* 0x000fe2000bfc5360 */
[----:B------:R-:W2:-:S12]  /*24b0*/  LDG.E.128 R172, desc[UR4][R174.64] ;  /* 0x00000004aeac7981 */ /* 0x000e98000c1e1d00 */
[----:B------:R-:W-:Y:S01]  /*24c0*/  @P6 FADD.FTZ R183, R36, R183 ;  /* 0x000000b724b76221 */ /* 0x000fe20000010000 */
[----:B------:R-:W-:Y:S01]  /*24d0*/  @P6 FADD.FTZ R184, R37, R184 ;  /* 0x000000b825b86221 */ /* 0x000fe20000010000 */
[----:B------:R-:W-:Y:S01]  /*24e0*/  @P6 FADD.FTZ R185, R38, R185 ;  /* 0x000000b926b96221 */ /* 0x000fe20000010000 */
[----:B------:R-:W-:Y:S01]  /*24f0*/  @P6 FADD.FTZ R186, R39, R186 ;  /* 0x000000ba27ba6221 */ /* 0x000fe20000010000 */
[----:B------:R-:W-:-:S04]  /*2500*/  ISETP.NE.U32.AND P6, PT, RZ, UR16, PT ;  /* 0x00000010ff007c0c */ /* 0x000fc8000bfc5070 */
[----:B------:R-:W-:-:S04]  /*2510*/  ISETP.NE.AND.EX P6, PT, RZ, UR17, PT, P6 ;  /* 0x00000011ff007c0c */ /* 0x000fc8000bfc5360 */
[C---:B------:R-:W-:Y:S01]  /*2520*/  SEL R168, R183.reuse, R168, P6 ;  /* 0x000000a8b7a87207 */ /* 0x040fe20003000000 */
[----:B------:R-:W-:Y:S01]  /*2530*/  FMUL.FTZ R183, R183, R8 ;  /* 0x00000008b7b77220 */ /* 0x000fe20000410000 */
[----:B------:R-:W-:Y:S02]  /*2540*/  SEL R169, R184, R169, P6 ;  /* 0x000000a9b8a97207 */ /* 0x000fe40003000000 */
[----:B------:R-:W-:Y:S01]  /*2550*/  SEL R170, R185, R170, P6 ;  /* 0x000000aab9aa7207 */ /* 0x000fe20003000000 */
[----:B------:R-:W-:Y:S01]  /*2560*/  FMUL.FTZ R183, R183, UR15 ;  /* 0x0000000fb7b77c20 */ /* 0x000fe20008410000 */
[----:B------:R-:W-:Y:S01]  /*2570*/  SEL R171, R186, R171, P6 ;  /* 0x000000abbaab7207 */ /* 0x000fe20003000000 */
[-C--:B------:R-:W-:Y:S02]  /*2580*/  FMUL.FTZ R184, R184, R8.reuse ;  /* 0x00000008b8b87220 */ /* 0x080fe40000410000 */
[----:B------:R-:W-:Y:S02]  /*2590*/  FMUL.FTZ R182, R148, R183 ;  /* 0x000000b794b67220 */ /* 0x000fe40000410000 */
[----:B------:R0:W-:Y:S01]  /*25a0*/  @P5 STG.E.128 desc[UR4][R180.64], R168 ;  /* 0x000000a8b4005986 */ /* 0x0001e2000c101d04 */
[----:B------:R-:W-:Y:S01]  /*25b0*/  LOP3.LUT P5, RZ, R11, 0xff, RZ, 0xc0, !PT ;  /* 0x000000ff0bff7812 */ /* 0x000fe200078ac0ff */
[----:B------:R-:W-:Y:S01]  /*25c0*/  FMUL.FTZ R184, R184, UR15 ;  /* 0x0000000fb8b87c20 */ /* 0x000fe20008410000 */
[-C--:B------:R-:W-:Y:S01]  /*25d0*/  FMUL.FTZ R185, R185, R8.reuse ;  /* 0x00000008b9b97220 */ /* 0x080fe20000410000 */
[----:B------:R-:W-:-:S03]  /*25e0*/  FMUL.FTZ R186, R186, R8 ;  /* 0x00000008baba7220 */ /* 0x000fc60000410000 */
[----:B------:R-:W-:Y:S01]  /*25f0*/  FMUL.FTZ R185, R185, UR15 ;  /* 0x0000000fb9b97c20 */ /* 0x000fe20008410000 */
[----:B------:R-:W-:Y:S01]  /*2600*/  FMUL.FTZ R186, R186, UR15 ;  /* 0x0000000fbaba7c20 */ /* 0x000fe20008410000 */
[----:B------:R-:W-:Y:S01]  /*2610*/  IADD3 R227, R227, 0x100, RZ ;  /* 0x00000100e3e37810 */ /* 0x000fe20007ffe0ff */
[----:B--2---:R-:W-:Y:S01]  /*2620*/  FMUL.FTZ R172, R183, R172 ;  /* 0x000000acb7ac7220 */ /* 0x004fe20000410000 */
[-C--:B------:R-:W-:Y:S01]  /*2630*/  FMUL.FTZ R173, R173, R184.reuse ;  /* 0x000000b8adad7220 */ /* 0x080fe20000410000 */
[----:B------:R-:W-:-:S03]  /*2640*/  FMUL.FTZ R184, R149, R184 ;  /* 0x000000b895b87220 */ /* 0x000fc60000410000 */
[----:B------:R-:W-:Y:S02]  /*2650*/  FSEL R183, R172, RZ, P5 ;  /* 0x000000ffacb77208 */ /* 0x000fe40002800000 */
[----:B------:R-:W-:Y:S02]  /*2660*/  SEL R172, R182, RZ, P5 ;  /* 0x000000ffb6ac7207 */ /* 0x000fe40002800000 */
[----:B------:R-:W-:Y:S01]  /*2670*/  LOP3.LUT P5, RZ, R11, 0xff00, RZ, 0xc0, !PT ;  /* 0x0000ff000bff7812 */ /* 0x000fe200078ac0ff */
[-C--:B------:R-:W-:Y:S01]  /*2680*/  FMUL.FTZ R174, R174, R185.reuse ;  /* 0x000000b9aeae7220 */ /* 0x080fe20000410000 */
[----:B------:R-:W-:Y:S02]  /*2690*/  FMUL.FTZ R185, R150, R185 ;  /* 0x000000b996b97220 */ /* 0x000fe40000410000 */
[----:B0-----:R-:W-:Y:S02]  /*26a0*/  FSEL R180, R173, RZ, P5 ;  /* 0x000000ffadb47208 */ /* 0x001fe40002800000 */
[----:B------:R-:W-:-:S02]  /*26b0*/  SEL R173, R184, RZ, P5 ;  /* 0x000000ffb8ad7207 */ /* 0x000fc40002800000 */
[----:B------:R-:W-:Y:S01]  /*26c0*/  LOP3.LUT P5, RZ, R11, 0xff0000, RZ, 0xc0, !PT ;  /* 0x00ff00000bff7812 */ /* 0x000fe200078ac0ff */
[-C--:B------:R-:W-:Y:S01]  /*26d0*/  FMUL.FTZ R182, R175, R186.reuse ;  /* 0x000000baafb67220 */ /* 0x080fe20000410000 */
[----:B------:R-:W-:Y:S02]  /*26e0*/  FMUL.FTZ R175, R151, R186 ;  /* 0x000000ba97af7220 */ /* 0x000fe40000410000 */
[----:B------:R-:W-:Y:S02]  /*26f0*/  FSEL R181, R174, RZ, P5 ;  /* 0x000000ffaeb57208 */ /* 0x000fe40002800000 */
[----:B------:R-:W-:Y:S02]  /*2700*/  SEL R174, R185, RZ, P5 ;  /* 0x000000ffb9ae7207 */ /* 0x000fe40002800000 */
[----:B------:R-:W-:-:S04]  /*2710*/  LOP3.LUT P5, RZ, R11, 0xff000000, RZ, 0xc0, !PT ;  /* 0xff0000000bff7812 */ /* 0x000fc800078ac0ff */
[----:B------:R-:W-:-:S05]  /*2720*/  SEL R175, R175, RZ, P5 ;  /* 0x000000ffafaf7207 */ /* 0x000fca0002800000 */
[----:B------:R2:W-:Y:S01]  /*2730*/  STG.E.128 desc[UR4][R178.64], R172 ;  /* 0x000000acb2007986 */ /* 0x0005e2000c101d04 */
[----:B------:R-:W-:Y:S01]  /*2740*/  FSEL R182, R182, RZ, P5 ;  /* 0x000000ffb6b67208 */ /* 0x000fe20002800000 */
[----:B------:R-:W-:Y:S01]  /*2750*/  FADD.FTZ R60, R60, R183 ;  /* 0x000000b73c3c7221 */ /* 0x000fe20000010000 */
[----:B------:R-:W-:Y:S01]  /*2760*/  FADD.FTZ R61, R61, R180 ;  /* 0x000000b43d3d7221 */ /* 0x000fe20000010000 */
[----:B------:R-:W-:Y:S02]  /*2770*/  FADD.FTZ R62, R62, R181 ;  /* 0x000000b53e3e7221 */ /* 0x000fe40000010000 */
[----:B------:R-:W-:-:S07]  /*2780*/  FADD.FTZ R63, R63, R182 ;  /* 0x000000b63f3f7221 */ /* 0x000fce0000010000 */
.L_x_10869:
[----:B------:R-:W-:Y:S05]  /*2790*/  BSYNC B0 ;  /* 0x0000000000007941 */ /* 0x000fea0003800000 */
.L_x_10868:
[----:B------:R-:W-:Y:S04]  /*27a0*/  BSSY B0, `(.L_x_10870) ;  /* 0x0000048000007945 */ /* 0x000fe80003800000 */
[----:B------:R-:W-:Y:S05]  /*27b0*/  @!P0 BRA `(.L_x_10871) ;  /* 0x0000000400188947 */ /* 0x000fea0003800000 */
[----:B0-----:R-:W-:-:S04]  /*27c0*/  ISETP.NE.AND P5, PT, R5, RZ, PT ;  /* 0x000000ff0500720c */ /* 0x001fc80003fa5270 */
[----:B------:R-:W-:Y:S02]  /*27d0*/  FSEL R183, R177, RZ, !P5 ;  /* 0x000000ffb1b77208 */ /* 0x000fe40006800000 */
[----:B-12---:R-:W-:-:S03]  /*27e0*/  LEA R178, P5, R227, UR18, 0x4 ;  /* 0x00000012e3b27c11 */ /* 0x006fc6000f8a20ff */
        /* <DEDUP_REMOVED lines=67> */
.L_x_10871:
[----:B------:R-:W-:Y:S05]  /*2c20*/  BSYNC B0 ;  /* 0x0000000000007941 */ /* 0x000fea0003800000 */
.L_x_10870:
[----:B------:R-:W-:Y:S04]  /*2c30*/  BSSY B0, `(.L_x_10872) ;  /* 0x0000048000007945 */ /* 0x000fe80003800000 */
[----:B------:R-:W-:Y:S05]  /*2c40*/  @!P1 BRA `(.L_x_10873) ;  /* 0x0000000400189947 */ /* 0x000fea0003800000 */
[----:B0-----:R-:W-:-:S04]  /*2c50*/  ISETP.NE.AND P5, PT, R5, RZ, PT ;  /* 0x000000ff0500720c */ /* 0x001fc80003fa5270 */
[----:B------:R-:W-:Y:S02]  /*2c60*/  FSEL R183, R177, RZ, !P5 ;  /* 0x000000ffb1b77208 */ /* 0x000fe40006800000 */
[----:B-123--:R-:W-:-:S03]  /*2c70*/  LEA R178, P5, R227, UR18, 0x4 ;  /* 0x00000012e3b27c11 */ /* 0x00efc6000f8a20ff */
        /* <DEDUP_REMOVED lines=67> */
.L_x_10873:
[----:B------:R-:W-:Y:S05]  /*30b0*/  BSYNC B0 ;  /* 0x0000000000007941 */ /* 0x000fea0003800000 */
.L_x_10872:
[----:B------:R-:W-:Y:S04]  /*30c0*/  BSSY B0, `(.L_x_10874) ;  /* 0x0000048000007945 */ /* 0x000fe80003800000 */
[----:B------:R-:W-:Y:S05]  /*30d0*/  @!P2 BRA `(.L_x_10875) ;  /* 0x000000040018a947 */ /* 0x000fea0003800000 */
[----:B0-----:R-:W-:-:S04]  /*30e0*/  ISETP.NE.AND P5, PT, R5, RZ, PT ;  /* 0x000000ff0500720c */ /* 0x001fc80003fa5270 */
[----:B------:R-:W-:Y:S02]  /*30f0*/  FSEL R183, R177, RZ, !P5 ;  /* 0x000000ffb1b77208 */ /* 0x000fe40006800000 */
[----:B-1234-:R-:W-:-:S03]  /*3100*/  LEA R178, P5, R227, UR18, 0x4 ;  /* 0x00000012e3b27c11 */ /* 0x01efc6000f8a20ff */
        /* <DEDUP_REMOVED lines=67> */
.L_x_10875:
[----:B------:R-:W-:Y:S05]  /*3540*/  BSYNC B0 ;  /* 0x0000000000007941 */ /* 0x000fea0003800000 */
.L_x_10874:
[----:B------:R-:W-:Y:S01]  /*3550*/  ISETP.NE.AND P5, PT, R15, RZ, PT ;  /* 0x000000ff0f00720c */ /* 0x000fe20003fa5270 */
[----:B------:R-:W-:-:S12]  /*3560*/  BSSY B0, `(.L_x_10876) ;  /* 0x0000047000007945 */ /* 0x000fd80003800000 */
        /* <DEDUP_REMOVED lines=55> */
[----:B------:R-:W-:Y:S02]  /*38e0*/  FSEL R176, R173, RZ, P5 ;  /* 0x000000ffadb07208 */ /* 0x000fe40002800000 */
[----:B------:R-:W-:-:S02]  /*38f0*/  SEL R173, R182, RZ, P5 ;  /* 0x000000ffb6ad7207 */ /* 0x000fc40002800000 */
[----:B------:R-:W-:Y:S01]  /*3900*/  LOP3.LUT P5, RZ, R16, 0xff0000, RZ, 0xc0, !PT ;  /* 0x00ff000010ff7812 */ /* 0x000fe200078ac0ff */
[-C--:B0-----:R-:W-:Y:S01]  /*3910*/  FMUL.FTZ R180, R175, R8.reuse ;  /* 0x00000008afb47220 */ /* 0x081fe20000410000 */
        /* <DEDUP_REMOVED lines=11> */
.L_x_10877:
[----:B------:R-:W-:Y:S05]  /*39d0*/  BSYNC B0 ;  /* 0x0000000000007941 */ /* 0x000fea0003800000 */
.L_x_10876:
[----:B------:R-:W-:Y:S02]  /*39e0*/  IADD3 R7, R7, UR20, RZ ;  /* 0x0000001407077c10 */ /* 0x000fe4000fffe0ff */
[----:B------:R-:W-:Y:S02]  /*39f0*/  SEL R181, RZ, 0x1, P4 ;  /* 0x00000001ffb57807 */ /* 0x000fe40002000000 */
[----:B------:R-:W-:-:S13]  /*3a00*/  ISETP.GE.AND P4, PT, R7, UR21, PT ;  /* 0x0000001507007c0c */ /* 0x000fda000bf86270 */
[----:B------:R-:W-:Y:S05]  /*3a10*/  @!P4 BRA `(.L_x_10878) ;  /* 0xffffffcc004cc947 */ /* 0x000fea000383ffff */
.L_x_10852:
[----:B------:R-:W0:Y:S01]  /*3a20*/  S2R R0, SR_TID.X ;  /* 0x0000000000007919 */ /* 0x000e220000002100 */
[----:B------:R-:W0:Y:S01]  /*3a30*/  S2UR UR6, SR_CTAID.X ;  /* 0x00000000000679c3 */ /* 0x000e220000002500 */
[----:B------:R-:W-:Y:S01]  /*3a40*/  ISETP.NE.AND P4, PT, R6, RZ, PT ;  /* 0x000000ff0600720c */ /* 0x000fe20003f85270 */
        /* <DEDUP_REMOVED lines=15> */
.L_x_10880:
[----:B------:R-:W-:Y:S05]  /*3b40*/  BSYNC B0 ;  /* 0x0000000000007941 */ /* 0x000fea0003800000 */
.L_x_10879:
        /* <DEDUP_REMOVED lines=13> */
.L_x_10882:
[----:B------:R-:W-:Y:S05]  /*3c20*/  BSYNC B0 ;  /* 0x0000000000007941 */ /* 0x000fea0003800000 */
.L_x_10881:
[----:B------:R-:W-:Y:S04]  /*3c30*/  BSSY B0, `(.L_x_10883) ;  /* 0x000000c000007945 */ /* 0x000fe80003800000 */
        /* <DEDUP_REMOVED lines=11> */
.L_x_10884:
[----:B------:R-:W-:Y:S05]  /*3cf0*/  BSYNC B0 ;  /* 0x0000000000007941 */ /* 0x000fea0003800000 */
.L_x_10883:
        /* <DEDUP_REMOVED lines=12> */
.L_x_10886:
[----:B------:R-:W-:Y:S05]  /*3dc0*/  BSYNC B0 ;  /* 0x0000000000007941 */ /* 0x000fea0003800000 */
.L_x_10885:
        /* <DEDUP_REMOVED lines=12> */
.L_x_10888:
[----:B------:R-:W-:Y:S05]  /*3e90*/  BSYNC B0 ;  /* 0x0000000000007941 */ /* 0x000fea0003800000 */
.L_x_10887:
[----:B------:R-:W-:-:S13]  /*3ea0*/  ISETP.NE.AND P0, PT, R15, RZ, PT ;  /* 0x000000ff0f00720c */ /* 0x000fda0003f05270 */
[----:B------:R-:W-:Y:S05]  /*3eb0*/  @!P0 EXIT ;  /* 0x000000000000894d */ /* 0x000fea0003800000 */
[----:B0-----:R-:W0:Y:S08]  /*3ec0*/  LDC.64 R2, c[0x0][0x2d0] ;  /* 0x0000b400ff027b82 */ /* 0x001e300000000a00 */
        /* <DEDUP_REMOVED lines=9> */
.L_x_10865:
[----:B-----5:R-:W-:Y:S01]  /*3f60*/  HFMA2.MMA R183, -RZ, RZ, 0, 9.5367431640625e-07 ;  /* 0x00000010ffb77435 */ /* 0x020fe200000001ff */
[----:B------:R-:W-:Y:S02]  /*3f70*/  MOV R186, R185 ;  /* 0x000000b900ba7202 */ /* 0x000fe40000000f00 */
[----:B------:R-:W-:Y:S02]  /*3f80*/  MOV R236, 0x1f ;  /* 0x0000001f00ec7802 */ /* 0x000fe40000000f00 */
[----:B------:R-:W-:-:S07]  /*3f90*/  MOV R181, 0xffffffff ;  /* 0xffffffff00b57802 */ /* 0x000fce0000000f00 */
[----:B0-----:R-:W-:Y:S05]  /*3fa0*/  WARPSYNC.COLLECTIVE R181, `(.L_x_10889) ;  /* 0x00000000b5087348 */ /* 0x001fea0003c00000 */
[----:B------:R1:W2:Y:S02]  /*3fb0*/  SHFL.DOWN P6, R217, R186, R183, R236 ;  /* 0x080000b7bad97389 */ /* 0x0002a400000c00ec */
[----:B012---:R-:W-:Y:S01]  /*3fc0*/  ENDCOLLECTIVE ;  /* 0x000000000000791b */ /* 0x007fe20003800000 */
.L_x_10889:
[----:B------:R-:W-:Y:S02]  /*3fd0*/  MOV R186, R184 ;  /* 0x000000b800ba7202 */ /* 0x000fe40000000f00 */
[----:B------:R-:W-:-:S07]  /*3fe0*/  MOV R172, R217 ;  /* 0x000000d900ac7202 */ /* 0x000fce0000000f00 */
[----:B------:R-:W-:Y:S05]  /*3ff0*/  WARPSYNC.COLLECTIVE R181, `(.L_x_10890) ;  /* 0x00000000b5087348 */ /* 0x000fea0003c00000 */
[----:B------:R0:W1:Y:S02]  /*4000*/  SHFL.DOWN P6, R217, R186, R183, R236 ;  /* 0x080000b7bad97389 */ /* 0x00006400000c00ec */
[----:B01----:R-:W-:Y:S01]  /*4010*/  ENDCOLLECTIVE ;  /* 0x000000000000791b */ /* 0x003fe20003800000 */
.L_x_10890:
[----:B------:R-:W-:Y:S01]  /*4020*/  FADD.FTZ R172, R172, R185 ;  /* 0x000000b9acac7221 */ /* 0x000fe20000010000 */
[----:B------:R-:W-:-:S04]  /*4030*/  HFMA2.MMA R183, -RZ, RZ, 0, 4.76837158203125e-07 ;  /* 0x00000008ffb77435 */ /* 0x000fc800000001ff */
[----:B------:R-:W-:Y:S02]  /*4040*/  MOV R186, R172 ;  /* 0x000000ac00ba7202 */ /* 0x000fe40000000f00 */
[----:B------:R-:W-:-:S07]  /*4050*/  MOV R173, R217 ;  /* 0x000000d900ad7202 */ /* 0x000fce0000000f00 */
[----:B------:R-:W-:Y:S05]  /*4060*/  WARPSYNC.COLLECTIVE R181, `(.L_x_10891) ;  /* 0x00000000b5087348 */ /* 0x000fea0003c00000 */
[----:B------:R0:W1:Y:S02]  /*4070*/  SHFL.DOWN P6, R217, R186, R183, R236 ;  /* 0x080000b7bad97389 */ /* 0x00006400000c00ec */
[----:B01----:R-:W-:Y:S01]  /*4080*/  ENDCOLLECTIVE ;  /* 0x000000000000791b */ /* 0x003fe20003800000 */
.L_x_10891:
[----:B------:R-:W-:-:S05]  /*4090*/  FADD.FTZ R173, R173, R184 ;  /* 0x000000b8adad7221 */ /* 0x000fca0000010000 */
[----:B------:R-:W-:Y:S02]  /*40a0*/  MOV R186, R173 ;  /* 0x000000ad00ba7202 */ /* 0x000fe40000000f00 */
[----:B------:R-:W-:-:S07]  /*40b0*/  MOV R175, R217 ;  /* 0x000000d900af7202 */ /* 0x000fce0000000f00 */
[----:B------:R-:W-:Y:S05]  /*40c0*/  WARPSYNC.COLLECTIVE R181, `(.L_x_10892) ;  /* 0x00000000b5087348 */ /* 0x000fea0003c00000 */
[----:B------:R0:W1:Y:S02]  /*40d0*/  SHFL.DOWN P6, R217, R186, R183, R236 ;  /* 0x080000b7bad97389 */ /* 0x00006400000c00ec */
[----:B01----:R-:W-:Y:S01]  /*40e0*/  ENDCOLLECTIVE ;  /* 0x000000000000791b */ /* 0x003fe20003800000 */
.L_x_10892:
[----:B------:R-:W-:Y:S01]  /*40f0*/  FADD.FTZ R175, R172, R175 ;  /* 0x000000afacaf7221 */ /* 0x000fe20000010000 */
[----:B------:R-:W-:-:S04]  /*4100*/  HFMA2.MMA R183, -RZ, RZ, 0, 2.384185791015625e-07 ;  /* 0x00000004ffb77435 */ /* 0x000fc800000001ff */
[----:B------:R-:W-:Y:S02]  /*4110*/  MOV R186, R175 ;  /* 0x000000af00ba7202 */ /* 0x000fe40000000f00 */
[----:B------:R-:W-:-:S07]  /*4120*/  MOV R174, R217 ;  /* 0x000000d900ae7202 */ /* 0x000fce0000000f00 */
[----:B------:R-:W-:Y:S05]  /*4130*/  WARPSYNC.COLLECTIVE R181, `(.L_x_10893) ;  /* 0x00000000b5087348 */ /* 0x000fea0003c00000 */
[----:B------:R0:W1:Y:S02]  /*4140*/  SHFL.DOWN P6, R217, R186, R183, R236 ;  /* 0x080000b7bad97389 */ /* 0x00006400000c00ec */
[----:B01----:R-:W-:Y:S01]  /*4150*/  ENDCOLLECTIVE ;  /* 0x000000000000791b */ /* 0x003fe20003800000 */
.L_x_10893:
[----:B------:R-:W-:-:S05]  /*4160*/  FADD.FTZ R174, R173, R174 ;  /* 0x000000aeadae7221 */ /* 0x000fca0000010000 */
[----:B------:R-:W-:Y:S02]  /*4170*/  MOV R186, R174 ;  /* 0x000000ae00ba7202 */ /* 0x000fe40000000f00 */
[----:B------:R-:W-:-:S07]  /*4180*/  MOV R176, R217 ;  /* 0x000000d900b07202 */ /* 0x000fce0000000f00 */
[----:B------:R-:W-:Y:S05]  /*4190*/  WARPSYNC.COLLECTIVE R181, `(.L_x_10894) ;  /* 0x00000000b5087348 */ /* 0x000fea0003c00000 */
[----:B------:R0:W1:Y:S02]  /*41a0*/  SHFL.DOWN P6, R217, R186, R183, R236 ;  /* 0x080000b7bad97389 */ /* 0x00006400000c00ec */
[----:B01----:R-:W-:Y:S01]  /*41b0*/  ENDCOLLECTIVE ;  /* 0x000000000000791b */ /* 0x003fe20003800000 */
.L_x_10894:
[----:B------:R-:W-:Y:S01]  /*41c0*/  FADD.FTZ R176, R175, R176 ;  /* 0x000000b0afb07221 */ /* 0x000fe20000010000 */
[----:B------:R-:W-:-:S04]  /*41d0*/  HFMA2.MMA R183, -RZ, RZ, 0, 1.1920928955078125e-07 ;  /* 0x00000002ffb77435 */ /* 0x000fc800000001ff */
[----:B------:R-:W-:Y:S02]  /*41e0*/  MOV R186, R176 ;  /* 0x000000b000ba7202 */ /* 0x000fe40000000f00 */
[----:B------:R-:W-:-:S07]  /*41f0*/  MOV R177, R217 ;  /* 0x000000d900b17202 */ /* 0x000fce0000000f00 */
[----:B------:R-:W-:Y:S05]  /*4200*/  WARPSYNC.COLLECTIVE R181, `(.L_x_10895) ;  /* 0x00000000b5087348 */ /* 0x000fea0003c00000 */
[----:B------:R0:W1:Y:S02]  /*4210*/  SHFL.DOWN P6, R217, R186, R183, R236 ;  /* 0x080000b7bad97389 */ /* 0x00006400000c00ec */
[----:B01----:R-:W-:Y:S01]  /*4220*/  ENDCOLLECTIVE ;  /* 0x000000000000791b */ /* 0x003fe20003800000 */
.L_x_10895:
[----:B------:R-:W-:-:S05]  /*4230*/  FADD.FTZ R177, R174, R177 ;  /* 0x000000b1aeb17221 */ /* 0x000fca0000010000 */
[----:B------:R-:W-:Y:S02]  /*4240*/  MOV R186, R177 ;  /* 0x000000b100ba7202 */ /* 0x000fe40000000f00 */
[----:B------:R-:W-:-:S07]  /*4250*/  MOV R179, R217 ;  /* 0x000000d900b37202 */ /* 0x000fce0000000f00 */
[----:B------:R-:W-:Y:S05]  /*4260*/  WARPSYNC.COLLECTIVE R181, `(.L_x_10896) ;  /* 0x00000000b5087348 */ /* 0x000fea0003c00000 */
[----:B------:R0:W1:Y:S02]  /*4270*/  SHFL.DOWN P6, R217, R186, R183, R236 ;  /* 0x080000b7bad97389 */ /* 0x00006400000c00ec */
[----:B01----:R-:W-:Y:S01]  /*4280*/  ENDCOLLECTIVE ;  /* 0x000000000000791b */ /* 0x003fe20003800000 */
.L_x_10896:
[----:B------:R-:W-:Y:S01]  /*4290*/  FADD.FTZ R179, R176, R179 ;  /* 0x000000b3b0b37221 */ /* 0x000fe20000010000 */
[----:B------:R-:W-:-:S04]  /*42a0*/  HFMA2.MMA R183, -RZ, RZ, 0, 5.9604644775390625e-08 ;  /* 0x00000001ffb77435 */ /* 0x000fc800000001ff */
[----:B------:R-:W-:Y:S02]  /*42b0*/  MOV R186, R179 ;  /* 0x000000b300ba7202 */ /* 0x000fe40000000f00 */
[----:B------:R-:W-:-:S07]  /*42c0*/  MOV R178, R217 ;  /* 0x000000d900b27202 */ /* 0x000fce0000000f00 */
[----:B------:R-:W-:Y:S05]  /*42d0*/  WARPSYNC.COLLECTIVE R181, `(.L_x_10897) ;  /* 0x00000000b5087348 */ /* 0x000fea0003c00000 */
[----:B------:R0:W1:Y:S02]  /*42e0*/  SHFL.DOWN P6, R217, R186, R183, R236 ;  /* 0x080000b7bad97389 */ /* 0x00006400000c00ec */
[----:B01----:R-:W-:Y:S01]  /*42f0*/  ENDCOLLECTIVE ;  /* 0x000000000000791b */ /* 0x003fe20003800000 */
.L_x_10897:
[----:B------:R-:W-:-:S05]  /*4300*/  FADD.FTZ R178, R177, R178 ;  /* 0x000000b2b1b27221 */ /* 0x000fca0000010000 */
[----:B------:R-:W-:Y:S02]  /*4310*/  MOV R186, R178 ;  /* 0x000000b200ba7202 */ /* 0x000fe40000000f00 */
[----:B------:R-:W-:-:S07]  /*4320*/  MOV R216, R217 ;  /* 0x000000d900d87202 */ /* 0x000fce0000000f00 */
[----:B------:R-:W-:Y:S05]  /*4330*/  WARPSYNC.COLLECTIVE R181, `(.L_x_10898) ;  /* 0x00000000b5087348 */ /* 0x000fea0003c00000 */
[----:B------:R0:W1:Y:S02]  /*4340*/  SHFL.DOWN P6, R217, R186, R183, R236 ;  /* 0x080000b7bad97389 */ /* 0x00006400000c00ec */
[----:B01----:R-:W-:Y:S01]  /*4350*/  ENDCOLLECTIVE ;  /* 0x000000000000791b */ /* 0x003fe20003800000 */
.L_x_10898:
[----:B------:R-:W-:Y:S05]  /*4360*/  BRA `(.L_x_10899) ;  /* 0xffffffd800347947 */ /* 0x000fea000383ffff */
.L_x_10900:
        /* <DEDUP_REMOVED lines=9> */
.L_x_11453:


//--------------------- .text._ZN10layer_norm13ln_bwd_kernelINS_13Kernel_traitsIfffffjLj6144ELj1ELj1ELj8ELj16ENS_18Kernel_traits_baseILj6144EfffffjLj256EEEEELb1ELb1ELb0ELb1EEEvNS_9BwdParamsE --------------------------
	.section	.text._ZN10layer_norm13ln_bwd_kernelINS_13Kernel_traitsIfffffjLj6144ELj1ELj1ELj8ELj16ENS_18Kernel_traits_baseILj6144EfffffjLj256EEEEELb1ELb1ELb0ELb1EEEvNS_9BwdParamsE,"ax",@progbits
	.align	128
        .global         _ZN10layer_norm13ln_bwd_kernelINS_13Kernel_traitsIfffffjLj6144ELj1ELj1ELj8ELj16ENS_18Kernel_traits_baseILj6144EfffffjLj256EEEEELb1ELb1ELb0ELb1EEEvNS_9BwdParamsE
        .type           _ZN10layer_norm13ln_bwd_kernelINS_13Kernel_traitsIfffffjLj6144ELj1ELj1ELj8ELj16ENS_18Kernel_traits_baseILj6144EfffffjLj256EEEEELb1ELb1ELb0ELb1EEEvNS_9BwdParamsE,@function
        .size           _ZN10layer_norm13ln_bwd_kernelINS_13Kernel_traitsIfffffjLj6144ELj1ELj1ELj8ELj16ENS_18Kernel_traits_baseILj6144EfffffjLj256EEEEELb1ELb1ELb0ELb1EEEvNS_9BwdParamsE,(.L_x_11454 - _ZN10layer_norm13ln_bwd_kernelINS_13Kernel_traitsIfffffjLj6144ELj1ELj1ELj8ELj16ENS_18Kernel_traits_baseILj6144EfffffjLj256EEEEELb1ELb1ELb0ELb1EEEvNS_9BwdParamsE)
        .other          _ZN10layer_norm13ln_bwd_kernelINS_13Kernel_traitsIfffffjLj6144ELj1ELj1ELj8ELj16ENS_18Kernel_traits_baseILj6144EfffffjLj256EEEEELb1ELb1ELb0ELb1EEEvNS_9BwdParamsE,@"STO_CUDA_ENTRY STV_DEFAULT"
_ZN10layer_norm13ln_bwd_kernelINS_13Kernel_traitsIfffffjLj6144ELj1ELj1ELj8ELj16ENS_18Kernel_traits_baseILj6144EfffffjLj256EEEEELb1ELb1ELb0ELb1EEEvNS_9BwdParamsE:
.text._ZN10layer_norm13ln_bwd_kernelINS_13Kernel_traitsIfffffjLj6144ELj1ELj1ELj8ELj16ENS_18Kernel_traits_baseILj6144EfffffjLj256EEEEELb1ELb1ELb0ELb1EEEvNS_9BwdParamsE:
        /* <DEDUP_REMOVED lines=52> */
.L_x_10901:
        /* <DEDUP_REMOVED lines=60> */
.L_x_10904:
        /* <DEDUP_REMOVED lines=10> */
[----:B------:R-:W-:-:S05]  /*07a0*/  IADD3 R211, R223, 0x100, RZ ;  /* 0x00000100dfd37810 */ /* 0x000fca0007ffe0ff */
        /* <DEDUP_REMOVED lines=36> */
[----:B------:R-:W-:Y:S02]  /*09f0*/  ISETP.NE.AND P3, PT, RZ, UR11, PT ;  /* 0x0000000bff007c0c */ /* 0x000fe4000bf65270 */
[----:B------:R-:W-:-:S09]  /*0a00*/  SHF.R.S32.HI R206, RZ, 0x1f, R202 ;  /* 0x0000001fffce7819 */ /* 0x000fd200000114ca */
[----:B------:R-:W0:Y:S01]  /*0a10*/  @P0 LDC.64 R224, c[0x0][0x2c8] ;  /* 0x0000b200ffe00b82 */ /* 0x000e220000000a00 */
[----:B-1----:R-:W-:-:S04]  /*0a20*/  @P1 LEA R238, P2, R202, R188, 0x2 ;  /* 0x000000bccaee1211 */ /* 0x002fc800078410ff */
[----:B------:R-:W-:Y:S02]  /*0a30*/  @P1 LEA.HI.X R239, R202, R189, R206, 0x2, P2 ;  /* 0x000000bdcaef1211 */ /* 0x000fe400010f14ce */
[----:B------:R-:W-:Y:S01]  /*0a40*/  MOV R189, 0x3f800000 ;  /* 0x3f80000000bd7802 */ /* 0x000fe20000000f00 */
[--C-:B------:R-:W-:Y:S01]  /*0a50*/  IMAD.WIDE.U32 R228, R223, 0x4, R230.reuse ;  /* 0x00000004dfe47825 */ /* 0x100fe200078e00e6 */
[----:B------:R-:W1:Y:S03]  /*0a60*/  @P0 LDC.64 R214, c[0x0][0x2c8] ;  /* 0x0000b200ffd60b82 */ /* 0x000e660000000a00 */
[--C-:B------:R-:W-:Y:S01]  /*0a70*/  IMAD.WIDE.U32 R212, R211, 0x4, R230.reuse ;  /* 0x00000004d3d47825 */ /* 0x100fe200078e00e6 */
[----:B-----5:R-:W5:Y:S03]  /*0a80*/  @P1 LDG.E R189, desc[UR4][R238.64] ;  /* 0x00000004eebd1981 */ /* 0x020f66000c1e1900 */
[--C-:B------:R-:W-:Y:S01]  /*0a90*/  IMAD.WIDE.U32 R236, R209, 0x4, R230.reuse ;  /* 0x00000004d1ec7825 */ /* 0x100fe200078e00e6 */
[----:B------:R-:W1:Y:S01]  /*0aa0*/  @P0 LDC.64 R218, c[0x0][0x2c8] ;  /* 0x0000b200ffda0b82 */ /* 0x000e620000000a00 */
[----:B------:R-:W5:Y:S02]  /*0ab0*/  LDG.E R212, desc[UR4][R212.64] ;  /* 0x00000004d4d47981 */ /* 0x000f64000c1e1900 */
[----:B------:R-:W-:-:S02]  /*0ac0*/  IMAD.WIDE.U32 R234, R207, 0x4, R230 ;  /* 0x00000004cfea7825 */ /* 0x000fc400078e00e6 */
[----:B------:R4:W5:Y:S02]  /*0ad0*/  LDG.E R210, desc[UR4][R236.64] ;  /* 0x00000004ecd27981 */ /* 0x000964000c1e1900 */
[--C-:B------:R-:W-:Y:S01]  /*0ae0*/  IMAD.WIDE.U32 R232, R205, 0x4, R230.reuse ;  /* 0x00000004cde87825 */ /* 0x100fe200078e00e6 */
[----:B------:R-:W1:Y:S01]  /*0af0*/  @P0 LDC.64 R220, c[0x0][0x2c8] ;  /* 0x0000b200ffdc0b82 */ /* 0x000e620000000a00 */
[----:B------:R-:W5:Y:S02]  /*0b00*/  LDG.E R208, desc[UR4][R234.64] ;  /* 0x00000004ead07981 */ /* 0x000f64000c1e1900 */
[----:B------:R-:W-:Y:S02]  /*0b10*/  IMAD.WIDE.U32 R230, R203, 0x4, R230 ;  /* 0x00000004cbe67825 */ /* 0x000fe400078e00e6 */
[----:B------:R-:W5:Y:S02]  /*0b20*/  LDG.E R206, desc[UR4][R232.64] ;  /* 0x00000004e8ce7981 */ /* 0x000f64000c1e1900 */
[----:B0-----:R-:W-:Y:S01]  /*0b30*/  @P0 IMAD.WIDE.U32 R224, R211, 0x10, R224 ;  /* 0x00000010d3e00825 */ /* 0x001fe200078e00e0 */
[----:B------:R-:W0:Y:S01]  /*0b40*/  @P0 LDC.64 R226, c[0x0][0x2c8] ;  /* 0x0000b200ffe20b82 */ /* 0x000e220000000a00 */
[----:B------:R2:W5:Y:S04]  /*0b50*/  LDG.E R188, desc[UR4][R230.64] ;  /* 0x00000004e6bc7981 */ /* 0x000568000c1e1900 */
[----:B------:R3:W5:Y:S01]  /*0b60*/  @P0 LDG.E.128 R84, desc[UR4][R224.64] ;  /* 0x00000004e0540981 */ /* 0x000762000c1e1d00 */
[----:B-1----:R-:W-:-:S02]  /*0b70*/  @P0 IMAD.WIDE.U32 R214, R203, 0x10, R214 ;  /* 0x00000010cbd60825 */ /* 0x002fc400078e00d6 */
[----:B------:R-:W1:Y:S01]  /*0b80*/  @P0 LDC.64 R216, c[0x0][0x2c8] ;  /* 0x0000b200ffd80b82 */ /* 0x000e620000000a00 */
[----:B------:R-:W5:Y:S01]  /*0b90*/  LDG.E R228, desc[UR4][R228.64] ;  /* 0x00000004e4e47981 */ /* 0x000f62000c1e1900 */
[----:B------:R-:W-:-:S03]  /*0ba0*/  @P0 IMAD.WIDE.U32 R218, R207, 0x10, R218 ;  /* 0x00000010cfda0825 */ /* 0x000fc600078e00da */
[----:B------:R3:W5:Y:S01]  /*0bb0*/  @P0 LDG.E.128 R100, desc[UR4][R214.64] ;  /* 0x00000004d6640981 */ /* 0x000762000c1e1d00 */
[----:B------:R-:W-:-:S03]  /*0bc0*/  @P0 IMAD.WIDE.U32 R220, R209, 0x10, R220 ;  /* 0x00000010d1dc0825 */ /* 0x000fc600078e00dc */
[----:B------:R3:W5:Y:S04]  /*0bd0*/  @P0 LDG.E.128 R92, desc[UR4][R218.64] ;  /* 0x00000004da5c0981 */ /* 0x000768000c1e1d00 */
        /* <DEDUP_REMOVED lines=12> */
[----:B------:R-:W-:-:S03]  /*0ca0*/  FMUL.FTZ R237, R204, R237 ;  /* 0x000000edcced7220 */ /* 0x000fc60000410000 */
[----:B------:R-:W-:Y:S01]  /*0cb0*/  FMUL.FTZ R230, R204, R109 ;  /* 0x0000006dcce67220 */ /* 0x000fe20000410000 */
[----:B---3--:R-:W-:Y:S01]  /*0cc0*/  FADD.FTZ R109, -R248, R126 ;  /* 0x0000007ef86d7221 */ /* 0x008fe20000010100 */
[----:B------:R-:W-:Y:S01]  /*0cd0*/  FMUL.FTZ R242, R76, R112 ;  /* 0x000000704cf27220 */ /* 0x000fe20000410000 */
[----:B------:R-:W-:Y:S02]  /*0ce0*/  FMUL.FTZ R244, R77, R113 ;  /* 0x000000714df47220 */ /* 0x000fe40000410000 */
[----:B------:R-:W-:Y:S01]  /*0cf0*/  FMUL.FTZ R224, R204, R109 ;  /* 0x0000006dcce07220 */ /* 0x000fe20000410000 */
[C---:B------:R-:W-:Y:S01]  /*0d00*/  FADD.FTZ R213, -R248.reuse, R110 ;  /* 0x0000006ef8d57221 */ /* 0x040fe20000010100 */
[----:B------:R-:W-:Y:S01]  /*0d10*/  FADD.FTZ R109, RZ, R242 ;  /* 0x000000f2ff6d7221 */ /* 0x000fe20000010000 */
[----:B------:R-:W-:Y:S01]  /*0d20*/  FFMA.FTZ R108, R237, R242, RZ ;  /* 0x000000f2ed6c7223 */ /* 0x000fe200000100ff */
[----:B------:R-:W-:Y:S01]  /*0d30*/  FADD.FTZ R111, -R248, R111 ;  /* 0x0000006ff86f7221 */ /* 0x000fe20000010100 */
        /* <DEDUP_REMOVED lines=25> */
[C---:B------:R-:W-:Y:S01]  /*0ed0*/  FADD.FTZ R198, R113.reuse, R198 ;  /* 0x000000c671c67221 */ /* 0x040fe20000010000 */
        /* <DEDUP_REMOVED lines=12> */
[----:B0-----:R-:W-:Y:S01]  /*0fa0*/  FMUL.FTZ R226, R68, R128 ;  /* 0x0000008044e27220 */ /* 0x001fe20000410000 */
        /* <DEDUP_REMOVED lines=9> */
[----:B------:R-:W-:Y:S01]  /*1040*/  FMUL.FTZ R229, R70, R130 ;  /* 0x0000008246e57220 */ /* 0x000fe20000410000 */
[----:B------:R-:W-:Y:S01]  /*1050*/  FADD.FTZ R108, R108, R227 ;  /* 0x000000e36c6c7221 */ /* 0x000fe20000010000 */
[----:B------:R-:W-:Y:S01]  /*1060*/  FADD.FTZ R127, -R248, R127 ;  /* 0x0000007ff87f7221 */ /* 0x000fe20000010100 */
[----:B------:R-:W-:Y:S01]  /*1070*/  FFMA.FTZ R109, R222, R227, R109 ;  /* 0x000000e3de6d7223 */ /* 0x000fe2000001006d */
[----:B------:R-:W-:Y:S01]  /*1080*/  FMUL.FTZ R140, R204, R111 ;  /* 0x0000006fcc8c7220 */ /* 0x000fe20000410000 */
        /* <DEDUP_REMOVED lines=18> */
[----:B------:R-:W-:Y:S01]  /*11b0*/  FMUL.FTZ R221, R67, R139 ;  /* 0x0000008b43dd7220 */ /* 0x000fe20000410000 */
[----:B------:R-:W-:Y:S01]  /*11c0*/  FADD.FTZ R110, R111, R220 ;  /* 0x000000dc6f6e7221 */ /* 0x000fe20000010000 */
[----:B------:R-:W-:Y:S01]  /*11d0*/  FFMA.FTZ R109, R215, R220, R108 ;  /* 0x000000dcd76d7223 */ /* 0x000fe2000001006c */
[C---:B------:R-:W-:Y:S01]  /*11e0*/  FADD.FTZ R20, R139.reuse, R20 ;  /* 0x000000148b147221 */ /* 0x040fe20000010000 */
        /* <DEDUP_REMOVED lines=17> */
[----:B------:R-:W-:Y:S01]  /*1300*/  FMUL.FTZ R144, R63, R147 ;  /* 0x000000933f907220 */ /* 0x000fe20000410000 */
[----:B------:R-:W-:Y:S01]  /*1310*/  FADD.FTZ R111, R110, R145 ;  /* 0x000000916e6f7221 */ /* 0x000fe20000010000 */
[----:B------:R-:W-:Y:S01]  /*1320*/  FMUL.FTZ R143, R204, R143 ;  /* 0x0000008fcc8f7220 */ /* 0x000fe20000410000 */
        /* <DEDUP_REMOVED lines=20> */
[----:B------:R-:W-:Y:S01]  /*1470*/  FMUL.FTZ R134, R204, R115 ;  /* 0x00000073cc867220 */ /* 0x000fe20000410000 */
        /* <DEDUP_REMOVED lines=57> */
.L_x_10915:
[----:B------:R-:W3:Y:S01]  /*1810*/  S2R R115, SR_CgaCtaId ;  /* 0x0000000000737919 */ /* 0x000ee20000008800 */
[----:B------:R-:W-:Y:S01]  /*1820*/  LOP3.LUT P4, RZ, R247, 0xff, RZ, 0xc0, !PT ;  /* 0x000000fff7ff7812 */ /* 0x000fe2000788c0ff */
[----:B------:R-:W0:Y:S01]  /*1830*/  LDC.64 R148, c[0x0][0x220] ;  /* 0x00008800ff947b82 */ /* 0x000e220000000a00 */
[----:B------:R-:W-:Y:S01]  /*1840*/  PLOP3.LUT P0, PT, PT, PT, PT, 0x80, 0x0 ;  /* 0x000000000000781c */ /* 0x000fe20003f0f070 */
[----:B--2---:R-:W-:Y:S01]  /*1850*/  FADD.FTZ R131, R109, R108 ;  /* 0x0000006c6d837221 */ /* 0x004fe20000010000 */
[----:B------:R-:W-:Y:S01]  /*1860*/  @!P2 PLOP3.LUT P0, PT, P4, PT, PT, 0x80, 0x0 ;  /* 0x000000000000a81c */ /* 0x000fe2000270f070 */
[----:B-1----:R-:W-:Y:S01]  /*1870*/  FADD.FTZ R130, R110, R111 ;  /* 0x0000006f6e827221 */ /* 0x002fe20000010000 */
[----:B------:R-:W-:Y:S01]  /*1880*/  SHF.R.U32.HI R112, RZ, 0x5, R0 ;  /* 0x00000005ff707819 */ /* 0x000fe20000011600 */
[----:B------:R-:W-:Y:S05]  /*1890*/  WARPSYNC.ALL ;  /* 0x0000000000007948 */ /* 0x000fea0003800000 */
[----:B------:R-:W-:-:S02]  /*18a0*/  @!P2 LOP3.LUT R113, R112, 0x7fffff8, RZ, 0xc0, !PT ;  /* 0x07fffff87071a812 */ /* 0x000fc400078ec0ff */
[----:B------:R-:W-:-:S03]  /*18b0*/  MOV R114, 0x400 ;  /* 0x0000040000727802 */ /* 0x000fc60000000f00 */
[----:B------:R-:W-:-:S04]  /*18c0*/  @!P0 IADD3 R113, R113, 0x8, RZ ;  /* 0x0000000871718810 */ /* 0x000fc80007ffe0ff */
[----:B------:R-:W-:Y:S01]  /*18d0*/  @!P2 LOP3.LUT R113, R113, 0x7, R112, 0xf8, !PT ;  /* 0x000000077171a812 */ /* 0x000fe200078ef870 */
[----:B0-----:R-:W-:Y:S01]  /*18e0*/  IMAD.WIDE.U32 R108, R223, 0x10, R148 ;  /* 0x00000010df6c7825 */ /* 0x001fe200078e0094 */
[----:B---3--:R-:W-:-:S04]  /*18f0*/  LEA R114, R115, R114, 0x18 ;  /* 0x0000007273727211 */ /* 0x008fc800078ec0ff */
[----:B------:R-:W-:-:S05]  /*1900*/  @!P2 LEA R146, R113, R114, 0x3 ;  /* 0x000000727192a211 */ /* 0x000fca00078e18ff */
[----:B------:R0:W-:Y:S01]  /*1910*/  @!P2 STS.64 [R146+0x6000], R130 ;  /* 0x006000829200a388 */ /* 0x0001e20000000a00 */
[----:B------:R-:W-:Y:S01]  /*1920*/  BAR.SYNC.DEFER_BLOCKING 0x0 ;  /* 0x0000000000007b1d */ /* 0x000fe20000010000 */
[----:B------:R-:W-:Y:S02]  /*1930*/  LOP3.LUT R147, R112, 0x7fffff8, RZ, 0xc0, !PT ;  /* 0x07fffff870937812 */ /* 0x000fe400078ec0ff */
[----:B------:R-:W-:-:S05]  /*1940*/  ISETP.NE.U32.AND P0, PT, R178, RZ, PT ;  /* 0x000000ffb200720c */ /* 0x000fca0003f05070 */
[----:B0-----:R-:W0:Y:S01]  /*1950*/  LDC.64 R130, c[0x0][0x2f8] ;  /* 0x0000be00ff827b82 */ /* 0x001e220000000a00 */
[----:B------:R-:W2:Y:S01]  /*1960*/  LDG.E.128 R108, desc[UR4][R108.64] ;  /* 0x000000046c6c7981 */ /* 0x000ea2000c1e1d00 */
[----:B------:R-:W-:Y:S02]  /*1970*/  @!P4 IADD3 R147, R147, 0x8, RZ ;  /* 0x000000089393c810 */ /* 0x000fe40007ffe0ff */
[----:B------:R-:W-:Y:S02]  /*1980*/  ISETP.NE.U32.AND P2, PT, RZ, UR14, PT ;  /* 0x0000000eff007c0c */ /* 0x000fe4000bf45070 */
[----:B------:R-:W-:Y:S02]  /*1990*/  LEA R147, R147, R114, 0x3 ;  /* 0x0000007293937211 */ /* 0x000fe400078e18ff */
[----:B------:R-:W-:Y:S01]  /*19a0*/  ISETP.NE.AND.EX P0, PT, R179, RZ, PT, P0 ;  /* 0x000000ffb300720c */ /* 0x000fe20003f05300 */
[----:B0-----:R-:W-:Y:S01]  /*19b0*/  IMAD.WIDE.U32 R130, R223, 0x10, R130 ;  /* 0x00000010df827825 */ /* 0x001fe200078e0082 */
[----:B------:R-:W-:Y:S01]  /*19c0*/  ISETP.NE.AND.EX P2, PT, RZ, UR15, PT, P2 ;  /* 0x0000000fff007c0c */ /* 0x000fe2000bf45320 */
[----:B------:R-:W0:Y:S01]  /*19d0*/  LDS.128 R112, [R147+0x6000] ;  /* 0x0060000093707984 */ /* 0x000e220000000c00 */
[----:B-----5:R-:W-:-:S02]  /*19e0*/  LOP3.LUT P5, RZ, R228, 0xff, RZ, 0xc0, !PT ;  /* 0x000000ffe4ff7812 */ /* 0x020fc400078ac0ff */
        /* <DEDUP_REMOVED lines=20> */
[----:B------:R-:W0:Y:S02]  /*1b30*/  @P2 LDC.64 R150, c[0x0][0x308] ;  /* 0x0000c200ff962b82 */ /* 0x000e240000000a00 */
[----:B------:R-:W-:Y:S01]  /*1b40*/  FMUL.FTZ R124, R126, UR12 ;  /* 0x0000000c7e7c7c20 */ /* 0x000fe20008410000 */
[----:B------:R-:W-:-:S04]  /*1b50*/  FMUL.FTZ R125, R112, UR12 ;  /* 0x0000000c707d7c20 */ /* 0x000fc80008410000 */
[----:B------:R-:W-:Y:S01]  /*1b60*/  FSEL R124, R124, RZ, !P3 ;  /* 0x000000ff7c7c7208 */ /* 0x000fe20005800000 */
[----:B------:R-:W1:Y:S01]  /*1b70*/  @P2 LDC.64 R112, c[0x0][0x308] ;  /* 0x0000c200ff702b82 */ /* 0x000e620000000a00 */
        /* <DEDUP_REMOVED lines=18> */
[----:B------:R-:W-:Y:S01]  /*1ca0*/  FMUL.FTZ R116, R118, R189 ;  /* 0x000000bd76747220 */ /* 0x000fe20000410000 */
[----:B------:R-:W-:-:S02]  /*1cb0*/  ISETP.NE.AND.EX P3, PT, RZ, UR15, PT, P3 ;  /* 0x0000000fff007c0c */ /* 0x000fc4000bf65330 */
[----:B------:R-:W-:Y:S01]  /*1cc0*/  FMUL.FTZ R115, R114, UR13 ;  /* 0x0000000d72737c20 */ /* 0x000fe20008410000 */
[----:B------:R-:W-:-:S03]  /*1cd0*/  FMUL.FTZ R114, R116, UR13 ;  /* 0x0000000d74727c20 */ /* 0x000fc60008410000 */
[----:B------:R-:W-:Y:S01]  /*1ce0*/  FMUL.FTZ R116, R52, R115 ;  /* 0x0000007334747220 */ /* 0x000fe20000410000 */
[----:B------:R-:W-:-:S04]  /*1cf0*/  FMUL.FTZ R117, R53, R114 ;  /* 0x0000007235757220 */ /* 0x000fc80000410000 */
[----:B------:R-:W-:Y:S02]  /*1d00*/  SEL R116, R116, RZ, P5 ;  /* 0x000000ff74747207 */ /* 0x000fe40002800000 */
[----:B------:R-:W-:Y:S01]  /*1d10*/  SEL R117, R117, RZ, P6 ;  /* 0x000000ff75757207 */ /* 0x000fe20003000000 */
[----:B--2---:R-:W-:Y:S01]  /*1d20*/  FMUL.FTZ R109, R109, R114 ;  /* 0x000000726d6d7220 */ /* 0x004fe20000410000 */
[----:B------:R-:W-:Y:S01]  /*1d30*/  FMUL.FTZ R108, R115, R108 ;  /* 0x0000006c736c7220 */ /* 0x000fe20000410000 */
[-C--:B------:R-:W-:Y:S01]  /*1d40*/  FMUL.FTZ R114, R245, R189.reuse ;  /* 0x000000bdf5727220 */ /* 0x080fe20000410000 */
[----:B------:R-:W-:Y:S02]  /*1d50*/  FMUL.FTZ R115, R120, R189 ;  /* 0x000000bd78737220 */ /* 0x000fe40000410000 */
[----:B------:R-:W-:Y:S01]  /*1d60*/  FSEL R126, R109, RZ, P6 ;  /* 0x000000ff6d7e7208 */ /* 0x000fe20003000000 */
[----:B------:R-:W-:Y:S01]  /*1d70*/  FMUL.FTZ R147, R114, UR13 ;  /* 0x0000000d72937c20 */ /* 0x000fe20008410000 */
[----:B------:R-:W-:Y:S01]  /*1d80*/  FMUL.FTZ R146, R115, UR13 ;  /* 0x0000000d73927c20 */ /* 0x000fe20008410000 */
[----:B------:R-:W-:Y:S01]  /*1d90*/  FSEL R127, R108, RZ, P5 ;  /* 0x000000ff6c7f7208 */ /* 0x000fe20002800000 */
[----:B-1----:R-:W-:-:S04]  /*1da0*/  @P2 IMAD.WIDE.U32 R108, R223, 0x10, R112 ;  /* 0x00000010df6c2825 */ /* 0x002fc800078e0070 */
[----:B------:R-:W-:Y:S01]  /*1db0*/  FMUL.FTZ R119, R54, R147 ;  /* 0x0000009336777220 */ /* 0x000fe20000410000 */
[C---:B------:R-:W-:Y:S01]  /*1dc0*/  LOP3.LUT P5, RZ, R228.reuse, 0xff0000, RZ, 0xc0, !PT ;  /* 0x00ff0000e4ff7812 */ /* 0x040fe200078ac0ff */
[----:B------:R-:W-:Y:S01]  /*1dd0*/  FMUL.FTZ R121, R55, R146 ;  /* 0x0000009237797220 */ /* 0x000fe20000410000 */
[----:B------:R-:W-:Y:S02]  /*1de0*/  LOP3.LUT P6, RZ, R228, 0xff000000, RZ, 0xc0, !PT ;  /* 0xff000000e4ff7812 */ /* 0x000fe400078cc0ff */
[----:B------:R-:W-:Y:S02]  /*1df0*/  SEL R113, R118, R105, P3 ;  /* 0x0000006976717207 */ /* 0x000fe40001800000 */
[----:B------:R-:W-:Y:S02]  /*1e00*/  SEL R118, R119, RZ, P5 ;  /* 0x000000ff77767207 */ /* 0x000fe40002800000 */
[----:B------:R-:W-:Y:S02]  /*1e10*/  SEL R112, R237, R104, P3 ;  /* 0x00000068ed707207 */ /* 0x000fe40001800000 */
[----:B------:R-:W-:-:S02]  /*1e20*/  SEL R114, R245, R106, P3 ;  /* 0x0000006af5727207 */ /* 0x000fc40001800000 */
[----:B------:R-:W-:Y:S02]  /*1e30*/  SEL R115, R120, R107, P3 ;  /* 0x0000006b78737207 */ /* 0x000fe40001800000 */
[----:B------:R-:W-:Y:S01]  /*1e40*/  SEL R119, R121, RZ, P6 ;  /* 0x000000ff79777207 */ /* 0x000fe20003000000 */
[----:B------:R-:W-:Y:S02]  /*1e50*/  IMAD.WIDE.U32 R120, R211, 0x10, R148 ;  /* 0x00000010d3787825 */ /* 0x000fe400078e0094 */
[----:B------:R1:W-:Y:S04]  /*1e60*/  @P2 STG.E.128 desc[UR4][R108.64], R112 ;  /* 0x000000706c002986 */ /* 0x0003e8000c101d04 */
[----:B------:R2:W-:Y:S04]  /*1e70*/  STG.E.128 desc[UR4][R130.64], R116 ;  /* 0x0000007482007986 */ /* 0x0005e8000c101d04 */
[----:B------:R-:W3:Y:S01]  /*1e80*/  LDG.E.128 R120, desc[UR4][R120.64] ;  /* 0x0000000478787981 */ /* 0x000ee2000c1e1d00 */
[-CC-:B------:R-:W-:Y:S01]  /*1e90*/  FFMA.FTZ R230, R230, R125.reuse, R124.reuse ;  /* 0x0000007de6e67223 */ /* 0x180fe2000001007c */
[-CC-:B------:R-:W-:Y:S01]  /*1ea0*/  FFMA.FTZ R231, R231, R125.reuse, R124.reuse ;  /* 0x0000007de7e77223 */ /* 0x180fe2000001007c */
[-CC-:B------:R-:W-:Y:S01]  /*1eb0*/  FFMA.FTZ R233, R233, R125.reuse, R124.reuse ;  /* 0x0000007de9e97223 */ /* 0x180fe2000001007c */
[----:B------:R-:W-:Y:S01]  /*1ec0*/  FFMA.FTZ R234, R234, R125, R124 ;  /* 0x0000007deaea7223 */ /* 0x000fe2000001007c */
[----:B------:R-:W-:Y:S01]  /*1ed0*/  FADD.FTZ R235, R235, -R230 ;  /* 0x800000e6ebeb7221 */ /* 0x000fe20000010000 */
[----:B------:R-:W-:Y:S01]  /*1ee0*/  FADD.FTZ R231, R236, -R231 ;  /* 0x800000e7ece77221 */ /* 0x000fe20000010000 */
[----:B------:R-:W-:Y:S01]  /*1ef0*/  FADD.FTZ R233, R238, -R233 ;  /* 0x800000e9eee97221 */ /* 0x000fe20000010000 */
[----:B------:R-:W-:Y:S01]  /*1f00*/  FMUL.FTZ R110, R110, R147 ;  /* 0x000000936e6e7220 */ /* 0x000fe20000410000 */
[C---:B------:R-:W-:Y:S01]  /*1f10*/  FMUL.FTZ R235, R204.reuse, R235 ;  /* 0x000000ebcceb7220 */ /* 0x040fe20000410000 */
[C---:B-1----:R-:W-:Y:S01]  /*1f20*/  FMUL.FTZ R114, R204.reuse, R231 ;  /* 0x000000e7cc727220 */ /* 0x042fe20000410000 */
[----:B------:R-:W-:Y:S01]  /*1f30*/  FADD.FTZ R241, R241, -R234 ;  /* 0x800000eaf1f17221 */ /* 0x000fe20000010000 */
[----:B------:R-:W-:Y:S01]  /*1f40*/  FMUL.FTZ R233, R204, R233 ;  /* 0x000000e9cce97220 */ /* 0x000fe20000410000 */
[----:B------:R-:W-:Y:S01]  /*1f50*/  @P0 FADD.FTZ R235, R84, R235 ;  /* 0x000000eb54eb0221 */ /* 0x000fe20000010000 */
[----:B------:R-:W-:Y:S01]  /*1f60*/  @P0 FADD.FTZ R114, R85, R114 ;  /* 0x0000007255720221 */ /* 0x000fe20000010000 */
[----:B--2---:R-:W-:Y:S01]  /*1f70*/  FMUL.FTZ R116, R204, R241 ;  /* 0x000000f1cc747220 */ /* 0x004fe20000410000 */
[----:B------:R-:W-:Y:S01]  /*1f80*/  FSEL R131, R110, RZ, P5 ;  /* 0x000000ff6e837208 */ /* 0x000fe20002800000 */
[-C--:B------:R-:W-:Y:S01]  /*1f90*/  FMUL.FTZ R108, R235, R189.reuse ;  /* 0x000000bdeb6c7220 */ /* 0x080fe20000410000 */
[----:B------:R-:W-:Y:S01]  /*1fa0*/  FMUL.FTZ R110, R114, R189 ;  /* 0x000000bd726e7220 */ /* 0x000fe20000410000 */
[----:B------:R-:W-:Y:S01]  /*1fb0*/  @P0 FADD.FTZ R233, R86, R233 ;  /* 0x000000e956e90221 */ /* 0x000fe20000010000 */
[----:B------:R-:W-:Y:S01]  /*1fc0*/  @P0 FADD.FTZ R116, R87, R116 ;  /* 0x0000007457740221 */ /* 0x000fe20000010000 */
[----:B------:R-:W-:Y:S01]  /*1fd0*/  FMUL.FTZ R109, R108, UR13 ;  /* 0x0000000d6c6d7c20 */ /* 0x000fe20008410000 */
[----:B------:R-:W-:Y:S01]  /*1fe0*/  FMUL.FTZ R111, R111, R146 ;  /* 0x000000926f6f7220 */ /* 0x000fe20000410000 */
[----:B------:R-:W-:Y:S01]  /*1ff0*/  FMUL.FTZ R110, R110, UR13 ;  /* 0x0000000d6e6e7c20 */ /* 0x000fe20008410000 */
[----:B------:R-:W-:Y:S01]  /*2000*/  LOP3.LUT P5, RZ, R212, 0xff, RZ, 0xc0, !PT ;  /* 0x000000ffd4ff7812 */ /* 0x000fe200078ac0ff */
[----:B------:R-:W-:Y:S01]  /*2010*/  FMUL.FTZ R112, R48, R109 ;  /* 0x0000006d30707220 */ /* 0x000fe20000410000 */
[----:B------:R-:W-:Y:S01]  /*2020*/  FMUL.FTZ R108, R233, R189 ;  /* 0x000000bde96c7220 */ /* 0x000fe20000410000 */
[----:B------:R-:W-:Y:S01]  /*2030*/  FSEL R130, R111, RZ, P6 ;  /* 0x000000ff6f827208 */ /* 0x000fe20003000000 */
[----:B------:R-:W-:Y:S01]  /*2040*/  FMUL.FTZ R113, R49, R110 ;  /* 0x0000006e31717220 */ /* 0x000fe20000410000 */
[----:B------:R-:W-:Y:S01]  /*2050*/  LOP3.LUT P6, RZ, R212, 0xff00, RZ, 0xc0, !PT ;  /* 0x0000ff00d4ff7812 */ /* 0x000fe200078cc0ff */
[----:B------:R-:W-:Y:S01]  /*2060*/  FMUL.FTZ R153, R108, UR13 ;  /* 0x0000000d6c997c20 */ /* 0x000fe20008410000 */
[----:B------:R-:W-:Y:S01]  /*2070*/  SEL R112, R112, RZ, P5 ;  /* 0x000000ff70707207 */ /* 0x000fe20002800000 */
[----:B0-----:R-:W-:Y:S01]  /*2080*/  @P2 IMAD.WIDE.U32 R150, R211, 0x10, R150 ;  /* 0x00000010d3962825 */ /* 0x001fe200078e0096 */
[----:B------:R-:W-:-:S03]  /*2090*/  SEL R113, R113, RZ, P6 ;  /* 0x000000ff71717207 */ /* 0x000fc60003000000 */
[----:B------:R-:W-:Y:S01]  /*20a0*/  FMUL.FTZ R115, R50, R153 ;  /* 0x0000009932737220 */ /* 0x000fe20000410000 */
[----:B------:R-:W-:Y:S02]  /*20b0*/  SEL R108, R235, R104, P3 ;  /* 0x00000068eb6c7207 */ /* 0x000fe40001800000 */
[C---:B------:R-:W-:Y:S01]  /*20c0*/  SEL R111, R116.reuse, R107, P3 ;  /* 0x0000006b746f7207 */ /* 0x040fe20001800000 */
[----:B---3--:R-:W-:Y:S01]  /*20d0*/  FMUL.FTZ R120, R109, R120 ;  /* 0x000000786d787220 */ /* 0x008fe20000410000 */
[----:B------:R-:W-:Y:S01]  /*20e0*/  FMUL.FTZ R109, R116, R189 ;  /* 0x000000bd746d7220 */ /* 0x000fe20000410000 */
[----:B------:R-:W-:Y:S01]  /*20f0*/  FMUL.FTZ R121, R121, R110 ;  /* 0x0000006e79797220 */ /* 0x000fe20000410000 */
[----:B------:R-:W-:Y:S02]  /*2100*/  SEL R110, R233, R106, P3 ;  /* 0x0000006ae96e7207 */ /* 0x000fe40001800000 */
[----:B------:R-:W-:Y:S01]  /*2110*/  FSEL R147, R120, RZ, P5 ;  /* 0x000000ff78937208 */ /* 0x000fe20002800000 */
[----:B------:R-:W-:Y:S01]  /*2120*/  FMUL.FTZ R152, R109, UR13 ;  /* 0x0000000d6d987c20 */ /* 0x000fe20008410000 */
[----:B------:R-:W-:-:S02]  /*2130*/  LEA R120, P5, R211, UR16, 0x4 ;  /* 0x00000010d3787c11 */ /* 0x000fc4000f8a20ff */
[----:B------:R-:W-:Y:S01]  /*2140*/  FSEL R146, R121, RZ, P6 ;  /* 0x000000ff79927208 */ /* 0x000fe20003000000 */
[----:B------:R-:W-:Y:S01]  /*2150*/  FMUL.FTZ R117, R51, R152 ;  /* 0x0000009833757220 */ /* 0x000fe20000410000 */
[C---:B------:R-:W-:Y:S02]  /*2160*/  LOP3.LUT P6, RZ, R212.reuse, 0xff0000, RZ, 0xc0, !PT ;  /* 0x00ff0000d4ff7812 */ /* 0x040fe400078cc0ff */
[----:B------:R-:W-:Y:S02]  /*2170*/  LEA.HI.X R121, R211, UR17, RZ, 0x4, P5 ;  /* 0x00000011d3797c11 */ /* 0x000fe4000a8f24ff */
[----:B------:R-:W-:Y:S02]  /*2180*/  LOP3.LUT P5, RZ, R212, 0xff000000, RZ, 0xc0, !PT ;  /* 0xff000000d4ff7812 */ /* 0x000fe400078ac0ff */
[----:B------:R-:W-:Y:S02]  /*2190*/  SEL R109, R114, R105, P3 ;  /* 0x00000069726d7207 */ /* 0x000fe40001800000 */
[----:B------:R-:W-:-:S02]  /*21a0*/  SEL R114, R115, RZ, P6 ;  /* 0x000000ff73727207 */ /* 0x000fc40003000000 */
[----:B------:R-:W-:Y:S01]  /*21b0*/  SEL R115, R117, RZ, P5 ;  /* 0x000000ff75737207 */ /* 0x000fe20002800000 */
[----:B------:R-:W-:Y:S01]  /*21c0*/  IMAD.WIDE.U32 R116, R209, 0x10, R148 ;  /* 0x00000010d1747825 */ /* 0x000fe200078e0094 */
[----:B------:R0:W-:Y:S04]  /*21d0*/  @P2 STG.E.128 desc[UR4][R150.64], R108 ;  /* 0x0000006c96002986 */ /* 0x0001e8000c101d04 */
        /* <DEDUP_REMOVED lines=11> */
[C---:B0-----:R-:W-:Y:S01]  /*2290*/  FMUL.FTZ R110, R204.reuse, R227 ;  /* 0x000000e3cc6e7220 */ /* 0x041fe20000410000 */
[----:B------:R-:W0:Y:S01]  /*22a0*/  @P2 LDC.64 R150, c[0x0][0x308] ;  /* 0x0000c200ff962b82 */ /* 0x000e220000000a00 */
[----:B------:R-:W-:Y:S01]  /*22b0*/  FMUL.FTZ R229, R204, R229 ;  /* 0x000000e5cce57220 */ /* 0x000fe20000410000 */
[----:B------:R-:W-:Y:S01]  /*22c0*/  @P0 FADD.FTZ R219, R88, R219 ;  /* 0x000000db58db0221 */ /* 0x000fe20000010000 */
[----:B------:R-:W-:Y:S01]  /*22d0*/  @P0 FADD.FTZ R110, R89, R110 ;  /* 0x0000006e596e0221 */ /* 0x000fe20000010000 */
[----:B-1----:R-:W-:Y:S01]  /*22e0*/  FMUL.FTZ R120, R204, R225 ;  /* 0x000000e1cc787220 */ /* 0x002fe20000410000 */
[----:B------:R-:W-:Y:S01]  /*22f0*/  FMUL.FTZ R153, R122, R153 ;  /* 0x000000997a997220 */ /* 0x000fe20000410000 */
[-C--:B------:R-:W-:Y:S01]  /*2300*/  FMUL.FTZ R108, R219, R189.reuse ;  /* 0x000000bddb6c7220 */ /* 0x080fe20000410000 */
[----:B------:R-:W-:Y:S01]  /*2310*/  FMUL.FTZ R111, R110, R189 ;  /* 0x000000bd6e6f7220 */ /* 0x000fe20000410000 */
[----:B------:R-:W-:Y:S01]  /*2320*/  @P0 FADD.FTZ R229, R90, R229 ;  /* 0x000000e55ae50221 */ /* 0x000fe20000010000 */
[----:B------:R-:W-:Y:S01]  /*2330*/  @P0 FADD.FTZ R120, R91, R120 ;  /* 0x000000785b780221 */ /* 0x000fe20000010000 */
[----:B------:R-:W-:Y:S01]  /*2340*/  FMUL.FTZ R109, R108, UR13 ;  /* 0x0000000d6c6d7c20 */ /* 0x000fe20008410000 */
[----:B------:R-:W-:Y:S01]  /*2350*/  FMUL.FTZ R108, R111, UR13 ;  /* 0x0000000d6f6c7c20 */ /* 0x000fe20008410000 */
[----:B------:R-:W-:Y:S01]  /*2360*/  FMUL.FTZ R152, R123, R152 ;  /* 0x000000987b987220 */ /* 0x000fe20000410000 */
[----:B------:R-:W-:Y:S01]  /*2370*/  FSEL R153, R153, RZ, P6 ;  /* 0x000000ff99997208 */ /* 0x000fe20003000000 */
[----:B------:R-:W-:Y:S01]  /*2380*/  FMUL.FTZ R112, R44, R109 ;  /* 0x0000006d2c707220 */ /* 0x000fe20000410000 */
[----:B------:R-:W-:Y:S01]  /*2390*/  LOP3.LUT P6, RZ, R210, 0xff, RZ, 0xc0, !PT ;  /* 0x000000ffd2ff7812 */ /* 0x000fe200078cc0ff */
[----:B------:R-:W-:Y:S01]  /*23a0*/  FMUL.FTZ R113, R45, R108 ;  /* 0x0000006c2d717220 */ /* 0x000fe20000410000 */
[----:B------:R-:W-:-:S02]  /*23b0*/  FSEL R152, R152, RZ, P5 ;  /* 0x000000ff98987208 */ /* 0x000fc40002800000 */
[----:B------:R-:W-:Y:S02]  /*23c0*/  LOP3.LUT P5, RZ, R210, 0xff00, RZ, 0xc0, !PT ;  /* 0x0000ff00d2ff7812 */ /* 0x000fe400078ac0ff */
[----:B------:R-:W-:Y:S02]  /*23d0*/  SEL R112, R112, RZ, P6 ;  /* 0x000000ff70707207 */ /* 0x000fe40003000000 */
[----:B------:R-:W-:Y:S01]  /*23e0*/  SEL R113, R113, RZ, P5 ;  /* 0x000000ff71717207 */ /* 0x000fe20002800000 */
[----:B0-----:R-:W-:Y:S01]  /*23f0*/  @P2 IMAD.WIDE.U32 R150, R209, 0x10, R150 ;  /* 0x00000010d1962825 */ /* 0x001fe200078e0096 */
[----:B------:R-:W-:-:S03]  /*2400*/  SEL R111, R120, R107, P3 ;  /* 0x0000006b786f7207 */ /* 0x000fc60001800000 */
[----:B--2---:R-:W-:Y:S01]  /*2410*/  FMUL.FTZ R116, R109, R116 ;  /* 0x000000746d747220 */ /* 0x004fe20000410000 */
[----:B------:R-:W-:Y:S01]  /*2420*/  FMUL.FTZ R117, R117, R108 ;  /* 0x0000006c75757220 */ /* 0x000fe20000410000 */
[-C--:B------:R-:W-:Y:S01]  /*2430*/  FMUL.FTZ R108, R229, R189.reuse ;  /* 0x000000bde56c7220 */ /* 0x080fe20000410000 */
[----:B------:R-:W-:Y:S01]  /*2440*/  FMUL.FTZ R109, R120, R189 ;  /* 0x000000bd786d7220 */ /* 0x000fe20000410000 */
[----:B------:R-:W-:Y:S01]  /*2450*/  IMAD.WIDE.U32 R120, R207, 0x10, R148 ;  /* 0x00000010cf787825 */ /* 0x000fe200078e0094 */
[----:B------:R-:W-:-:S03]  /*2460*/  FSEL R155, R116, RZ, P6 ;  /* 0x000000ff749b7208 */ /* 0x000fc60003000000 */
[----:B------:R-:W-:Y:S01]  /*2470*/  FMUL.FTZ R179, R108, UR13 ;  /* 0x0000000d6cb37c20 */ /* 0x000fe20008410000 */
[----:B------:R-:W-:Y:S01]  /*2480*/  LEA R116, P6, R209, UR16, 0x4 ;  /* 0x00000010d1747c11 */ /* 0x000fe2000f8c20ff */
[----:B------:R-:W-:Y:S01]  /*2490*/  FMUL.FTZ R178, R109, UR13 ;  /* 0x0000000d6db27c20 */ /* 0x000fe20008410000 */
[----:B------:R-:W-:Y:S01]  /*24a0*/  FSEL R154, R117, RZ, P5 ;  /* 0x000000ff759a7208 */ /* 0x000fe20002800000 */
[----:B------:R-:W-:Y:S01]  /*24b0*/  FMUL.FTZ R114, R46, R179 ;  /* 0x000000b32e727220 */ /* 0x000fe20000410000 */
[----:B------:R-:W-:Y:S01]  /*24c0*/  LEA.HI.X R117, R209, UR17, RZ, 0x4, P6 ;  /* 0x00000011d1757c11 */ /* 0x000fe2000b0f24ff */
[----:B------:R-:W-:Y:S01]  /*24d0*/  FMUL.FTZ R115, R47, R178 ;  /* 0x000000b22f737220 */ /* 0x000fe20000410000 */
[C---:B------:R-:W-:Y:S02]  /*24e0*/  LOP3.LUT P5, RZ, R210.reuse, 0xff0000, RZ, 0xc0, !PT ;  /* 0x00ff0000d2ff7812 */ /* 0x040fe400078ac0ff */
[----:B------:R-:W-:Y:S02]  /*24f0*/  LOP3.LUT P6, RZ, R210, 0xff000000, RZ, 0xc0, !PT ;  /* 0xff000000d2ff7812 */ /* 0x000fe400078cc0ff */
[----:B------:R-:W-:-:S02]  /*2500*/  SEL R109, R110, R105, P3 ;  /* 0x000000696e6d7207 */ /* 0x000fc40001800000 */
[----:B------:R-:W-:Y:S02]  /*2510*/  SEL R108, R219, R104, P3 ;  /* 0x00000068db6c7207 */ /* 0x000fe40001800000 */
[----:B------:R-:W-:Y:S02]  /*2520*/  SEL R110, R229, R106, P3 ;  /* 0x0000006ae56e7207 */ /* 0x000fe40001800000 */
[----:B------:R-:W-:Y:S02]  /*2530*/  SEL R114, R114, RZ, P5 ;  /* 0x000000ff72727207 */ /* 0x000fe40002800000 */
[----:B------:R-:W-:Y:S01]  /*2540*/  SEL R115, R115, RZ, P6 ;  /* 0x000000ff73737207 */ /* 0x000fe20003000000 */
        /* <DEDUP_REMOVED lines=9> */
[----:B------:R-:W-:Y:S01]  /*25e0*/  FMUL.FTZ R179, R118, R179 ;  /* 0x000000b376b37220 */ /* 0x000fe20000410000 */
[----:B------:R-:W-:Y:S01]  /*25f0*/  FADD.FTZ R215, R220, -R215 ;  /* 0x800000d7dcd77221 */ /* 0x000fe20000010000 */
[C---:B------:R-:W-:Y:S01]  /*2600*/  FMUL.FTZ R213, R204.reuse, R213 ;  /* 0x000000d5ccd57220 */ /* 0x040fe20000410000 */
[----:B0-----:R-:W-:Y:S01]  /*2610*/  FMUL.FTZ R110, R204, R217 ;  /* 0x000000d9cc6e7220 */ /* 0x001fe20000410000 */
[----:B------:R-:W-:Y:S01]  /*2620*/  FADD.FTZ R221, R221, -R218 ;  /* 0x800000dadddd7221 */ /* 0x000fe20000010000 */
[----:B------:R-:W0:Y:S01]  /*2630*/  @P2 LDC.64 R150, c[0x0][0x308] ;  /* 0x0000c200ff962b82 */ /* 0x000e220000000a00 */
[----:B------:R-:W-:Y:S01]  /*2640*/  @P0 FADD.FTZ R213, R92, R213 ;  /* 0x000000d55cd50221 */ /* 0x000fe20000010000 */
[----:B------:R-:W-:Y:S01]  /*2650*/  @P0 FADD.FTZ R110, R93, R110 ;  /* 0x0000006e5d6e0221 */ /* 0x000fe20000010000 */
[----:B------:R-:W-:Y:S01]  /*2660*/  FMUL.FTZ R178, R119, R178 ;  /* 0x000000b277b27220 */ /* 0x000fe20000410000 */
[----:B------:R-:W-:Y:S01]  /*2670*/  FSEL R179, R179, RZ, P5 ;  /* 0x000000ffb3b37208 */ /* 0x000fe20002800000 */
[-C--:B------:R-:W-:Y:S01]  /*2680*/  FMUL.FTZ R108, R213, R189.reuse ;  /* 0x000000bdd56c7220 */ /* 0x080fe20000410000 */
[----:B------:R-:W-:Y:S01]  /*2690*/  FMUL.FTZ R111, R110, R189 ;  /* 0x000000bd6e6f7220 */ /* 0x000fe20000410000 */
[C---:B------:R-:W-:Y:S01]  /*26a0*/  FMUL.FTZ R215, R204.reuse, R215 ;  /* 0x000000d7ccd77220 */ /* 0x040fe20000410000 */
[----:B-1----:R-:W-:Y:S01]  /*26b0*/  FMUL.FTZ R116, R204, R221 ;  /* 0x000000ddcc747220 */ /* 0x002fe20000410000 */
[----:B------:R-:W-:Y:S01]  /*26c0*/  FMUL.FTZ R109, R108, UR13 ;  /* 0x0000000d6c6d7c20 */ /* 0x000fe20008410000 */
[----:B------:R-:W-:Y:S01]  /*26d0*/  FMUL.FTZ R108, R111, UR13 ;  /* 0x0000000d6f6c7c20 */ /* 0x000fe20008410000 */
[----:B------:R-:W-:Y:S01]  /*26e0*/  LOP3.LUT P5, RZ, R208, 0xff, RZ, 0xc0, !PT ;  /* 0x000000ffd0ff7812 */ /* 0x000fe200078ac0ff */
[----:B------:R-:W-:Y:S01]  /*26f0*/  @P0 FADD.FTZ R215, R94, R215 ;  /* 0x000000d75ed70221 */ /* 0x000fe20000010000 */
[----:B------:R-:W-:Y:S01]  /*2700*/  FMUL.FTZ R112, R40, R109 ;  /* 0x0000006d28707220 */ /* 0x000fe20000410000 */
[----:B------:R-:W-:Y:S01]  /*2710*/  FSEL R178, R178, RZ, P6 ;  /* 0x000000ffb2b27208 */ /* 0x000fe20003000000 */
[----:B------:R-:W-:Y:S01]  /*2720*/  @P0 FADD.FTZ R116, R95, R116 ;  /* 0x000000745f740221 */ /* 0x000fe20000010000 */
[----:B------:R-:W-:Y:S01]  /*2730*/  LOP3.LUT P6, RZ, R208, 0xff00, RZ, 0xc0, !PT ;  /* 0x0000ff00d0ff7812 */ /* 0x000fe200078cc0ff */
[----:B------:R-:W-:Y:S01]  /*2740*/  FMUL.FTZ R113, R41, R108 ;  /* 0x0000006c29717220 */ /* 0x000fe20000410000 */
[----:B------:R-:W-:-:S02]  /*2750*/  SEL R112, R112, RZ, P5 ;  /* 0x000000ff70707207 */ /* 0x000fc40002800000 */
[----:B------:R-:W-:Y:S02]  /*2760*/  SEL R111, R116, R107, P3 ;  /* 0x0000006b746f7207 */ /* 0x000fe40001800000 */
[----:B------:R-:W-:Y:S01]  /*2770*/  SEL R113, R113, RZ, P6 ;  /* 0x000000ff71717207 */ /* 0x000fe20003000000 */
[----:B0-----:R-:W-:-:S04]  /*2780*/  @P2 IMAD.WIDE.U32 R150, R207, 0x10, R150 ;  /* 0x00000010cf962825 */ /* 0x001fc800078e0096 */
[----:B--2---:R-:W-:Y:S01]  /*2790*/  FMUL.FTZ R120, R109, R120 ;  /* 0x000000786d787220 */ /* 0x004fe20000410000 */
[----:B------:R-:W-:Y:S01]  /*27a0*/  FMUL.FTZ R121, R121, R108 ;  /* 0x0000006c79797220 */ /* 0x000fe20000410000 */
[-C--:B------:R-:W-:Y:S01]  /*27b0*/  FMUL.FTZ R108, R215, R189.reuse ;  /* 0x000000bdd76c7220 */ /* 0x080fe20000410000 */
[----:B------:R-:W-:Y:S01]  /*27c0*/  FMUL.FTZ R109, R116, R189 ;  /* 0x000000bd746d7220 */ /* 0x000fe20000410000 */
[----:B------:R-:W-:Y:S01]  /*27d0*/  IMAD.WIDE.U32 R116, R205, 0x10, R148 ;  /* 0x00000010cd747825 */ /* 0x000fe200078e0094 */
[----:B------:R-:W-:-:S03]  /*27e0*/  FSEL R209, R120, RZ, P5 ;  /* 0x000000ff78d17208 */ /* 0x000fc60002800000 */
[----:B------:R-:W-:Y:S01]  /*27f0*/  FMUL.FTZ R211, R108, UR13 ;  /* 0x0000000d6cd37c20 */ /* 0x000fe20008410000 */
[----:B------:R-:W-:Y:S02]  /*2800*/  LEA R120, P5, R207, UR16, 0x4 ;  /* 0x00000010cf787c11 */ /* 0x000fe4000f8a20ff */
[----:B------:R-:W-:Y:S01]  /*2810*/  FSEL R210, R121, RZ, P6 ;  /* 0x000000ff79d27208 */ /* 0x000fe20003000000 */
[----:B------:R-:W-:Y:S01]  /*2820*/  FMUL.FTZ R114, R42, R211 ;  /* 0x000000d32a727220 */ /* 0x000fe20000410000 */
[----:B------:R-:W-:Y:S02]  /*2830*/  LEA.HI.X R121, R207, UR17, RZ, 0x4, P5 ;  /* 0x00000011cf797c11 */ /* 0x000fe4000a8f24ff */
[C---:B------:R-:W-:Y:S02]  /*2840*/  LOP3.LUT P6, RZ, R208.reuse, 0xff0000, RZ, 0xc0, !PT ;  /* 0x00ff0000d0ff7812 */ /* 0x040fe400078cc0ff */
[----:B------:R-:W-:Y:S01]  /*2850*/  LOP3.LUT P5, RZ, R208, 0xff000000, RZ, 0xc0, !PT ;  /* 0xff000000d0ff7812 */ /* 0x000fe200078ac0ff */
[----:B------:R-:W-:Y:S01]  /*2860*/  FMUL.FTZ R208, R109, UR13 ;  /* 0x0000000d6dd07c20 */ /* 0x000fe20008410000 */
[----:B------:R-:W-:-:S02]  /*2870*/  SEL R109, R110, R105, P3 ;  /* 0x000000696e6d7207 */ /* 0x000fc40001800000 */
[----:B------:R-:W-:Y:S01]  /*2880*/  SEL R108, R213, R104, P3 ;  /* 0x00000068d56c7207 */ /* 0x000fe20001800000 */
[----:B------:R-:W-:Y:S01]  /*2890*/  FMUL.FTZ R115, R43, R208 ;  /* 0x000000d02b737220 */ /* 0x000fe20000410000 */
        /* <DEDUP_REMOVED lines=15> */
[----:B0-----:R-:W0:Y:S01]  /*2990*/  @P2 LDC.64 R108, c[0x0][0x308] ;  /* 0x0000c200ff6c2b82 */ /* 0x001e220000000a00 */
[----:B------:R-:W-:Y:S01]  /*29a0*/  FMUL.FTZ R207, R204, R207 ;  /* 0x000000cfcccf7220 */ /* 0x000fe20000410000 */
[----:B------:R-:W-:Y:S01]  /*29b0*/  FMUL.FTZ R123, R123, R208 ;  /* 0x000000d07b7b7220 */ /* 0x000fe20000410000 */
[----:B------:R-:W-:Y:S01]  /*29c0*/  @P0 FADD.FTZ R145, R96, R145 ;  /* 0x0000009160910221 */ /* 0x000fe20000010000 */
[----:B-1----:R-:W-:Y:S01]  /*29d0*/  FMUL.FTZ R114, R204, R139 ;  /* 0x0000008bcc727220 */ /* 0x002fe20000410000 */
[----:B------:R-:W-:Y:S01]  /*29e0*/  FADD.FTZ R113, R144, -R143 ;  /* 0x8000008f90717221 */ /* 0x000fe20000010000 */
[----:B------:R-:W-:Y:S01]  /*29f0*/  @P0 FADD.FTZ R207, R98, R207 ;  /* 0x000000cf62cf0221 */ /* 0x000fe20000010000 */
[----:B------:R-:W-:Y:S01]  /*2a00*/  FMUL.FTZ R110, R145, R189 ;  /* 0x000000bd916e7220 */ /* 0x000fe20000410000 */
[----:B------:R-:W-:Y:S01]  /*2a10*/  @P0 FADD.FTZ R114, R97, R114 ;  /* 0x0000007261720221 */ /* 0x000fe20000010000 */
[----:B------:R-:W-:Y:S01]  /*2a20*/  FMUL.FTZ R120, R204, R113 ;  /* 0x00000071cc787220 */ /* 0x000fe20000410000 */
[----:B------:R-:W-:Y:S01]  /*2a30*/  FSEL R143, R122, RZ, P6 ;  /* 0x000000ff7a8f7208 */ /* 0x000fe20003000000 */
[----:B------:R-:W-:Y:S01]  /*2a40*/  FMUL.FTZ R111, R110, UR13 ;  /* 0x0000000d6e6f7c20 */ /* 0x000fe20008410000 */
[----:B------:R-:W-:Y:S01]  /*2a50*/  FMUL.FTZ R112, R114, R189 ;  /* 0x000000bd72707220 */ /* 0x000fe20000410000 */
[----:B------:R-:W-:Y:S01]  /*2a60*/  @P0 FADD.FTZ R120, R99, R120 ;  /* 0x0000007863780221 */ /* 0x000fe20000010000 */
[----:B------:R-:W-:-:S02]  /*2a70*/  LOP3.LUT P6, RZ, R206, 0xff, RZ, 0xc0, !PT ;  /* 0x000000ffceff7812 */ /* 0x000fc400078cc0ff */
[----:B------:R-:W-:Y:S01]  /*2a80*/  FMUL.FTZ R110, R112, UR13 ;  /* 0x0000000d706e7c20 */ /* 0x000fe20008410000 */
[----:B------:R-:W-:Y:S01]  /*2a90*/  FMUL.FTZ R112, R36, R111 ;  /* 0x0000006f24707220 */ /* 0x000fe20000410000 */
[----:B------:R-:W-:Y:S02]  /*2aa0*/  FSEL R142, R123, RZ, P5 ;  /* 0x000000ff7b8e7208 */ /* 0x000fe40002800000 */
[----:B------:R-:W-:Y:S01]  /*2ab0*/  FMUL.FTZ R113, R37, R110 ;  /* 0x0000006e25717220 */ /* 0x000fe20000410000 */
[----:B------:R-:W-:Y:S02]  /*2ac0*/  LOP3.LUT P5, RZ, R206, 0xff00, RZ, 0xc0, !PT ;  /* 0x0000ff00ceff7812 */ /* 0x000fe400078ac0ff */
[----:B------:R-:W-:Y:S01]  /*2ad0*/  SEL R112, R112, RZ, P6 ;  /* 0x000000ff70707207 */ /* 0x000fe20003000000 */
[----:B0-----:R-:W-:Y:S01]  /*2ae0*/  @P2 IMAD.WIDE.U32 R138, R205, 0x10, R108 ;  /* 0x00000010cd8a2825 */ /* 0x001fe200078e006c */
[----:B------:R-:W-:Y:S02]  /*2af0*/  SEL R113, R113, RZ, P5 ;  /* 0x000000ff71717207 */ /* 0x000fe40002800000 */
[----:B------:R-:W-:-:S02]  /*2b00*/  SEL R109, R114, R105, P3 ;  /* 0x00000069726d7207 */ /* 0x000fc40001800000 */
[----:B------:R-:W-:Y:S01]  /*2b10*/  SEL R108, R145, R104, P3 ;  /* 0x00000068916c7207 */ /* 0x000fe20001800000 */
[----:B--2---:R-:W-:Y:S01]  /*2b20*/  FMUL.FTZ R116, R111, R116 ;  /* 0x000000746f747220 */ /* 0x004fe20000410000 */
[----:B------:R-:W-:Y:S01]  /*2b30*/  FMUL.FTZ R117, R117, R110 ;  /* 0x0000006e75757220 */ /* 0x000fe20000410000 */
[-C--:B------:R-:W-:Y:S01]  /*2b40*/  FMUL.FTZ R110, R207, R189.reuse ;  /* 0x000000bdcf6e7220 */ /* 0x080fe20000410000 */
[----:B------:R-:W-:Y:S02]  /*2b50*/  FMUL.FTZ R111, R120, R189 ;  /* 0x000000bd786f7220 */ /* 0x000fe40000410000 */
[----:B------:R-:W-:Y:S01]  /*2b60*/  FSEL R141, R116, RZ, P6 ;  /* 0x000000ff748d7208 */ /* 0x000fe20003000000 */
[----:B------:R-:W-:Y:S01]  /*2b70*/  FMUL.FTZ R151, R110, UR13 ;  /* 0x0000000d6e977c20 */ /* 0x000fe20008410000 */
[----:B------:R-:W-:Y:S01]  /*2b80*/  LEA R116, P6, R205, UR16, 0x4 ;  /* 0x00000010cd747c11 */ /* 0x000fe2000f8c20ff */
[----:B------:R-:W-:Y:S01]  /*2b90*/  FMUL.FTZ R144, R111, UR13 ;  /* 0x0000000d6f907c20 */ /* 0x000fe20008410000 */
[----:B------:R-:W-:Y:S01]  /*2ba0*/  FSEL R140, R117, RZ, P5 ;  /* 0x000000ff758c7208 */ /* 0x000fe20002800000 */
[----:B------:R-:W-:Y:S01]  /*2bb0*/  FMUL.FTZ R115, R38, R151 ;  /* 0x0000009726737220 */ /* 0x000fe20000410000 */
[----:B------:R-:W-:Y:S01]  /*2bc0*/  LOP3.LUT P5, RZ, R206, 0xff0000, RZ, 0xc0, !PT ;  /* 0x00ff0000ceff7812 */ /* 0x000fe200078ac0ff */
[----:B------:R-:W-:Y:S01]  /*2bd0*/  FMUL.FTZ R121, R39, R144 ;  /* 0x0000009027797220 */ /* 0x000fe20000410000 */
[----:B------:R-:W-:-:S02]  /*2be0*/  LEA.HI.X R117, R205, UR17, RZ, 0x4, P6 ;  /* 0x00000011cd757c11 */ /* 0x000fc4000b0f24ff */
[----:B------:R-:W-:Y:S02]  /*2bf0*/  LOP3.LUT P6, RZ, R206, 0xff000000, RZ, 0xc0, !PT ;  /* 0xff000000ceff7812 */ /* 0x000fe400078cc0ff */
[----:B------:R-:W-:Y:S02]  /*2c00*/  SEL R114, R115, RZ, P5 ;  /* 0x000000ff73727207 */ /* 0x000fe40002800000 */
[----:B------:R-:W-:Y:S02]  /*2c10*/  SEL R110, R207, R106, P3 ;  /* 0x0000006acf6e7207 */ /* 0x000fe40001800000 */
[----:B------:R-:W-:Y:S02]  /*2c20*/  SEL R111, R120, R107, P3 ;  /* 0x0000006b786f7207 */ /* 0x000fe40001800000 */
[----:B------:R-:W-:Y:S01]  /*2c30*/  SEL R115, R121, RZ, P6 ;  /* 0x000000ff79737207 */ /* 0x000fe20003000000 */
[----:B------:R-:W-:Y:S02]  /*2c40*/  IMAD.WIDE.U32 R120, R203, 0x10, R148 ;  /* 0x00000010cb787825 */ /* 0x000fe400078e0094 */
        /* <DEDUP_REMOVED lines=12> */
[----:B0-----:R-:W0:Y:S01]  /*2d10*/  @P2 LDC.64 R108, c[0x0][0x308] ;  /* 0x0000c200ff6c2b82 */ /* 0x001e220000000a00 */
[C---:B------:R-:W-:Y:S01]  /*2d20*/  FMUL.FTZ R110, R204.reuse, R129 ;  /* 0x00000081cc6e7220 */ /* 0x040fe20000410000 */
[C---:B------:R-:W-:Y:S01]  /*2d30*/  FMUL.FTZ R137, R204.reuse, R137 ;  /* 0x00000089cc897220 */ /* 0x040fe20000410000 */
[----:B------:R-:W-:Y:S01]  /*2d40*/  FMUL.FTZ R204, R204, R135 ;  /* 0x00000087cccc7220 */ /* 0x000fe20000410000 */
[----:B------:R-:W-:Y:S01]  /*2d50*/  @P0 FADD.FTZ R133, R100, R133 ;  /* 0x0000008564850221 */ /* 0x000fe20000010000 */
[----:B------:R-:W-:Y:S01]  /*2d60*/  @P0 FADD.FTZ R110, R101, R110 ;  /* 0x0000006e656e0221 */ /* 0x000fe20000010000 */
[----:B------:R-:W-:Y:S01]  /*2d70*/  @P0 FADD.FTZ R137, R102, R137 ;  /* 0x0000008966890221 */ /* 0x000fe20000010000 */
[----:B------:R-:W-:Y:S01]  /*2d80*/  @P0 FADD.FTZ R204, R103, R204 ;  /* 0x000000cc67cc0221 */ /* 0x000fe20000010000 */
        /* <DEDUP_REMOVED lines=9> */
[----:B------:R-:W-:Y:S01]  /*2e20*/  FMUL.FTZ R119, R119, R144 ;  /* 0x0000009077777220 */ /* 0x000fe20000410000 */
[----:B-1----:R-:W-:Y:S01]  /*2e30*/  FSEL R115, R118, RZ, P5 ;  /* 0x000000ff76737208 */ /* 0x002fe20002800000 */
[----:B------:R-:W-:Y:S01]  /*2e40*/  FMUL.FTZ R133, R133, UR13 ;  /* 0x0000000d85857c20 */ /* 0x000fe20008410000 */
[----:B------:R-:W-:Y:S01]  /*2e50*/  FMUL.FTZ R116, R110, UR13 ;  /* 0x0000000d6e747c20 */ /* 0x000fe20008410000 */
[----:B------:R-:W-:Y:S01]  /*2e60*/  FMUL.FTZ R137, R137, UR13 ;  /* 0x0000000d89897c20 */ /* 0x000fe20008410000 */
[----:B------:R-:W-:Y:S01]  /*2e70*/  FMUL.FTZ R118, R189, UR13 ;  /* 0x0000000dbd767c20 */ /* 0x000fe20008410000 */
[----:B------:R-:W-:Y:S01]  /*2e80*/  IADD3 R202, R202, UR18, RZ ;  /* 0x00000012caca7c10 */ /* 0x000fe2000fffe0ff */
[----:B0-----:R-:W-:Y:S01]  /*2e90*/  @P2 IMAD.WIDE.U32 R108, R203, 0x10, R108 ;  /* 0x00000010cb6c2825 */ /* 0x001fe200078e006c */
[----:B------:R-:W-:-:S03]  /*2ea0*/  FSEL R114, R119, RZ, P6 ;  /* 0x000000ff77727208 */ /* 0x000fc60003000000 */
[----:B------:R-:W-:Y:S01]  /*2eb0*/  FMUL.FTZ R110, R32, R133 ;  /* 0x00000085206e7220 */ /* 0x000fe20000410000 */
[----:B------:R-:W-:Y:S01]  /*2ec0*/  FMUL.FTZ R111, R33, R116 ;  /* 0x00000074216f7220 */ /* 0x000fe20000410000 */
[----:B------:R-:W-:Y:S01]  /*2ed0*/  LOP3.LUT P5, RZ, R188, 0xff, RZ, 0xc0, !PT ;  /* 0x000000ffbcff7812 */ /* 0x000fe200078ac0ff */
[----:B------:R0:W-:Y:S01]  /*2ee0*/  @P2 STG.E.128 desc[UR4][R108.64], R104 ;  /* 0x000000686c002986 */ /* 0x0001e2000c101d04 */
[----:B------:R-:W-:Y:S01]  /*2ef0*/  LEA R112, P2, R203, UR16, 0x4 ;  /* 0x00000010cb707c11 */ /* 0x000fe2000f8420ff */
[-C--:B------:R-:W-:Y:S01]  /*2f00*/  FMUL.FTZ R117, R34, R137.reuse ;  /* 0x0000008922757220 */ /* 0x080fe20000410000 */
[C---:B------:R-:W-:Y:S01]  /*2f10*/  LOP3.LUT P6, RZ, R188.reuse, 0xff00, RZ, 0xc0, !PT ;  /* 0x0000ff00bcff7812 */ /* 0x040fe200078cc0ff */
[----:B------:R-:W-:Y:S01]  /*2f20*/  FMUL.FTZ R119, R35, R118 ;  /* 0x0000007623777220 */ /* 0x000fe20000410000 */
[----:B------:R-:W-:Y:S01]  /*2f30*/  LEA.HI.X R113, R203, UR17, RZ, 0x4, P2 ;  /* 0x00000011cb717c11 */ /* 0x000fe200090f24ff */
[----:B------:R-:W-:Y:S01]  /*2f40*/  FADD.FTZ R180, R115, R180 ;  /* 0x000000b473b47221 */ /* 0x000fe20000010000 */
[----:B------:R-:W-:Y:S01]  /*2f50*/  LOP3.LUT P0, RZ, R188, 0xff0000, RZ, 0xc0, !PT ;  /* 0x00ff0000bcff7812 */ /* 0x000fe2000780c0ff */
[----:B------:R-:W-:Y:S01]  /*2f60*/  FADD.FTZ R177, R114, R177 ;  /* 0x000000b172b17221 */ /* 0x000fe20000010000 */
[----:B------:R-:W-:Y:S01]  /*2f70*/  LOP3.LUT P3, RZ, R188, 0xff000000, RZ, 0xc0, !PT ;  /* 0xff000000bcff7812 */ /* 0x000fe2000786c0ff */
[----:B------:R-:W-:Y:S01]  /*2f80*/  FADD.FTZ R10, R127, R10 ;  /* 0x0000000a7f0a7221 */ /* 0x000fe20000010000 */
[----:B------:R-:W-:Y:S01]  /*2f90*/  ISETP.GE.AND P2, PT, R202, UR19, PT ;  /* 0x00000013ca007c0c */ /* 0x000fe2000bf46270 */
[----:B------:R-:W-:Y:S01]  /*2fa0*/  FADD.FTZ R11, R126, R11 ;  /* 0x0000000b7e0b7221 */ /* 0x000fe20000010000 */
[----:B------:R-:W-:Y:S01]  /*2fb0*/  FADD.FTZ R8, R131, R8 ;  /* 0x0000000883087221 */ /* 0x000fe20000010000 */
[----:B------:R-:W-:Y:S01]  /*2fc0*/  FADD.FTZ R9, R130, R9 ;  /* 0x0000000982097221 */ /* 0x000fe20000010000 */
[----:B------:R-:W-:Y:S01]  /*2fd0*/  FADD.FTZ R6, R147, R6 ;  /* 0x0000000693067221 */ /* 0x000fe20000010000 */
[----:B------:R-:W-:Y:S01]  /*2fe0*/  FADD.FTZ R7, R146, R7 ;  /* 0x0000000792077221 */ /* 0x000fe20000010000 */
[----:B------:R-:W-:Y:S01]  /*2ff0*/  FADD.FTZ R4, R153, R4 ;  /* 0x0000000499047221 */ /* 0x000fe20000010000 */
[----:B0-----:R-:W-:Y:S01]  /*3000*/  SEL R108, R110, RZ, P5 ;  /* 0x000000ff6e6c7207 */ /* 0x001fe20002800000 */
[----:B------:R-:W-:Y:S01]  /*3010*/  FADD.FTZ R5, R152, R5 ;  /* 0x0000000598057221 */ /* 0x000fe20000010000 */
[----:B------:R-:W-:Y:S01]  /*3020*/  SEL R109, R111, RZ, P6 ;  /* 0x000000ff6f6d7207 */ /* 0x000fe20003000000 */
[----:B------:R-:W-:Y:S01]  /*3030*/  FADD.FTZ R2, R155, R2 ;  /* 0x000000029b027221 */ /* 0x000fe20000010000 */
[----:B------:R-:W-:Y:S01]  /*3040*/  SEL R110, R117, RZ, P0 ;  /* 0x000000ff756e7207 */ /* 0x000fe20000000000 */
[----:B------:R-:W-:Y:S01]  /*3050*/  FADD.FTZ R3, R154, R3 ;  /* 0x000000039a037221 */ /* 0x000fe20000010000 */
[----:B------:R-:W-:Y:S01]  /*3060*/  SEL R111, R119, RZ, P3 ;  /* 0x000000ff776f7207 */ /* 0x000fe20001800000 */
[----:B------:R-:W-:Y:S01]  /*3070*/  FADD.FTZ R170, R179, R170 ;  /* 0x000000aab3aa7221 */ /* 0x000fe20000010000 */
        /* <DEDUP_REMOVED lines=17> */
[----:B0-----:R-:W-:Y:S01]  /*3190*/  FSEL R108, R123, RZ, P3 ;  /* 0x000000ff7b6c7208 */ /* 0x001fe20001800000 */
[----:B------:R-:W-:Y:S02]  /*31a0*/  FADD.FTZ R181, R114, R181 ;  /* 0x000000b572b57221 */ /* 0x000fe40000010000 */
[----:B------:R-:W-:Y:S02]  /*31b0*/  FADD.FTZ R184, R117, R184 ;  /* 0x000000b875b87221 */ /* 0x000fe40000010000 */
        /* <DEDUP_REMOVED lines=72> */
.L_x_10902:
        /* <DEDUP_REMOVED lines=31> */
.L_x_10903:
[----:B------:R-:W-:Y:S01]  /*3830*/  HFMA2.MMA R118, -RZ, RZ, 0, 9.5367431640625e-07 ;  /* 0x00000010ff767435 */ /* 0x000fe200000001ff */
[----:B------:R-:W-:Y:S02]  /*3840*/  MOV R119, R110 ;  /* 0x0000006e00777202 */ /* 0x000fe40000000f00 */
[----:B------:R-:W-:Y:S02]  /*3850*/  MOV R121, 0x1f ;  /* 0x0000001f00797802 */ /* 0x000fe40000000f00 */
[----:B------:R-:W-:-:S07]  /*3860*/  MOV R116, 0xffffffff ;  /* 0xffffffff00747802 */ /* 0x000fce0000000f00 */
[----:B-----5:R-:W-:Y:S05]  /*3870*/  WARPSYNC.COLLECTIVE R116, `(.L_x_10905) ;  /* 0x0000000074087348 */ /* 0x020fea0003c00000 */
[----:B------:R0:W1:Y:S02]  /*3880*/  SHFL.DOWN P0, R117, R119, R118, R121 ;  /* 0x0800007677757389 */ /* 0x0000640000000079 */
[----:B01---5:R-:W-:Y:S01]  /*3890*/  ENDCOLLECTIVE ;  /* 0x000000000000791b */ /* 0x023fe20003800000 */
.L_x_10905:
[----:B------:R-:W-:Y:S02]  /*38a0*/  MOV R119, R109 ;  /* 0x0000006d00777202 */ /* 0x000fe40000000f00 */
[----:B------:R-:W-:-:S07]  /*38b0*/  MOV R111, R117 ;  /* 0x00000075006f7202 */ /* 0x000fce0000000f00 */
[----:B------:R-:W-:Y:S05]  /*38c0*/  WARPSYNC.COLLECTIVE R116, `(.L_x_10906) ;  /* 0x0000000074087348 */ /* 0x000fea0003c00000 */
[----:B------:R0:W1:Y:S02]  /*38d0*/  SHFL.DOWN P0, R117, R119, R118, R121 ;  /* 0x0800007677757389 */ /* 0x0000640000000079 */
[----:B01----:R-:W-:Y:S01]  /*38e0*/  ENDCOLLECTIVE ;  /* 0x000000000000791b */ /* 0x003fe20003800000 */
.L_x_10906:
[----:B------:R-:W-:Y:S01]  /*38f0*/  FADD.FTZ R111, R110, R111 ;  /* 0x0000006f6e6f7221 */ /* 0x000fe20000010000 */
[----:B------:R-:W-:-:S04]  /*3900*/  HFMA2.MMA R118, -RZ, RZ, 0, 4.76837158203125e-07 ;  /* 0x00000008ff767435 */ /* 0x000fc800000001ff */
[----:B------:R-:W-:Y:S02]  /*3910*/  MOV R119, R111 ;  /* 0x0000006f00777202 */ /* 0x000fe40000000f00 */
[----:B------:R-:W-:-:S07]  /*3920*/  MOV R108, R117 ;  /* 0x00000075006c7202 */ /* 0x000fce0000000f00 */
[----:B------:R-:W-:Y:S05]  /*3930*/  WARPSYNC.COLLECTIVE R116, `(.L_x_10907) ;  /* 0x0000000074087348 */ /* 0x000fea0003c00000 */
[----:B------:R0:W1:Y:S02]  /*3940*/  SHFL.DOWN P0, R117, R119, R118, R121 ;  /* 0x0800007677757389 */ /* 0x0000640000000079 */
[----:B01----:R-:W-:Y:S01]  /*3950*/  ENDCOLLECTIVE ;  /* 0x000000000000791b */ /* 0x003fe20003800000 */
.L_x_10907:
[----:B------:R-:W-:-:S05]  /*3960*/  FADD.FTZ R108, R109, R108 ;  /* 0x0000006c6d6c7221 */ /* 0x000fca0000010000 */
[----:B------:R-:W-:Y:S02]  /*3970*/  MOV R119, R108 ;  /* 0x0000006c00777202 */ /* 0x000fe40000000f00 */
[----:B------:R-:W-:-:S07]  /*3980*/  MOV R112, R117 ;  /* 0x0000007500707202 */ /* 0x000fce0000000f00 */
[----:B------:R-:W-:Y:S05]  /*3990*/  WARPSYNC.COLLECTIVE R116, `(.L_x_10908) ;  /* 0x0000000074087348 */ /* 0x000fea0003c00000 */
[----:B------:R0:W1:Y:S02]  /*39a0*/  SHFL.DOWN P0, R117, R119, R118, R121 ;  /* 0x0800007677757389 */ /* 0x0000640000000079 */
[----:B01----:R-:W-:Y:S01]  /*39b0*/  ENDCOLLECTIVE ;  /* 0x000000000000791b */ /* 0x003fe20003800000 */
.L_x_10908:
[----:B------:R-:W-:Y:S01]  /*39c0*/  FADD.FTZ R112, R111, R112 ;  /* 0x000000706f707221 */ /* 0x000fe20000010000 */
[----:B------:R-:W-:-:S04]  /*39d0*/  HFMA2.MMA R118, -RZ, RZ, 0, 2.384185791015625e-07 ;  /* 0x00000004ff767435 */ /* 0x000fc800000001ff */
[----:B------:R-:W-:Y:S02]  /*39e0*/  MOV R119, R112 ;  /* 0x0000007000777202 */ /* 0x000fe40000000f00 */
[----:B------:R-:W-:-:S07]  /*39f0*/  MOV R113, R117 ;  /* 0x0000007500717202 */ /* 0x000fce0000000f00 */
[----:B------:R-:W-:Y:S05]  /*3a00*/  WARPSYNC.COLLECTIVE R116, `(.L_x_10909) ;  /* 0x0000000074087348 */ /* 0x000fea0003c00000 */
[----:B------:R0:W1:Y:S02]  /*3a10*/  SHFL.DOWN P0, R117, R119, R118, R121 ;  /* 0x0800007677757389 */ /* 0x0000640000000079 */
[----:B01----:R-:W-:Y:S01]  /*3a20*/  ENDCOLLECTIVE ;  /* 0x000000000000791b */ /* 0x003fe20003800000 */
.L_x_10909:
[----:B------:R-:W-:-:S05]  /*3a30*/  FADD.FTZ R113, R108, R113 ;  /* 0x000000716c717221 */ /* 0x000fca0000010000 */
[----:B------:R-:W-:Y:S02]  /*3a40*/  MOV R119, R113 ;  /* 0x0000007100777202 */ /* 0x000fe40000000f00 */
[----:B------:R-:W-:-:S07]  /*3a50*/  MOV R115, R117 ;  /* 0x0000007500737202 */ /* 0x000fce0000000f00 */
[----:B------:R-:W-:Y:S05]  /*3a60*/  WARPSYNC.COLLECTIVE R116, `(.L_x_10910) ;  /* 0x0000000074087348 */ /* 0x000fea0003c00000 */
[----:B------:R0:W1:Y:S02]  /*3a70*/  SHFL.DOWN P0, R117, R119, R118, R121 ;  /* 0x0800007677757389 */ /* 0x0000640000000079 */
[----:B01----:R-:W-:Y:S01]  /*3a80*/  ENDCOLLECTIVE ;  /* 0x000000000000791b */ /* 0x003fe20003800000 */
.L_x_10910:
[----:B------:R-:W-:Y:S01]  /*3a90*/  FADD.FTZ R115, R112, R115 ;  /* 0x0000007370737221 */ /* 0x000fe20000010000 */
[----:B------:R-:W-:-:S04]  /*3aa0*/  HFMA2.MMA R118, -RZ, RZ, 0, 1.1920928955078125e-07 ;  /* 0x00000002ff767435 */ /* 0x000fc800000001ff */
[----:B------:R-:W-:Y:S02]  /*3ab0*/  MOV R119, R115 ;  /* 0x0000007300777202 */ /* 0x000fe40000000f00 */
[----:B------:R-:W-:-:S07]  /*3ac0*/  MOV R114, R117 ;  /* 0x0000007500727202 */ /* 0x000fce0000000f00 */
[----:B------:R-:W-:Y:S05]  /*3ad0*/  WARPSYNC.COLLECTIVE R116, `(.L_x_10911) ;  /* 0x0000000074087348 */ /* 0x000fea0003c00000 */
[----:B------:R0:W1:Y:S02]  /*3ae0*/  SHFL.DOWN P0, R117, R119, R118, R121 ;  /* 0x0800007677757389 */ /* 0x0000640000000079 */
[----:B01----:R-:W-:Y:S01]  /*3af0*/  ENDCOLLECTIVE ;  /* 0x000000000000791b */ /* 0x003fe20003800000 */
.L_x_10911:
[----:B------:R-:W-:-:S05]  /*3b00*/  FADD.FTZ R114, R113, R114 ;  /* 0x0000007271727221 */ /* 0x000fca0000010000 */
[----:B------:R-:W-:Y:S02]  /*3b10*/  MOV R119, R114 ;  /* 0x0000007200777202 */ /* 0x000fe40000000f00 */
[----:B------:R-:W-:-:S07]  /*3b20*/  MOV R110, R117 ;  /* 0x00000075006e7202 */ /* 0x000fce0000000f00 */
[----:B------:R-:W-:Y:S05]  /*3b30*/  WARPSYNC.COLLECTIVE R116, `(.L_x_10912) ;  /* 0x0000000074087348 */ /* 0x000fea0003c00000 */
[----:B------:R0:W1:Y:S02]  /*3b40*/  SHFL.DOWN P0, R117, R119, R118, R121 ;  /* 0x0800007677757389 */ /* 0x0000640000000079 */
[----:B01----:R-:W-:Y:S01]  /*3b50*/  ENDCOLLECTIVE ;  /* 0x000000000000791b */ /* 0x003fe20003800000 */
.L_x_10912:
[----:B------:R-:W-:Y:S01]  /*3b60*/  FADD.FTZ R110, R115, R110 ;  /* 0x0000006e736e7221 */ /* 0x000fe20000010000 */
[----:B------:R-:W-:-:S04]  /*3b70*/  HFMA2.MMA R118, -RZ, RZ, 0, 5.9604644775390625e-08 ;  /* 0x00000001ff767435 */ /* 0x000fc800000001ff */
[----:B------:R-:W-:Y:S02]  /*3b80*/  MOV R119, R110 ;  /* 0x0000006e00777202 */ /* 0x000fe40000000f00 */
[----:B------:R-:W-:-:S07]  /*3b90*/  MOV R109, R117 ;  /* 0x00000075006d7202 */ /* 0x000fce0000000f00 */
[----:B------:R-:W-:Y:S05]  /*3ba0*/  WARPSYNC.COLLECTIVE R116, `(.L_x_10913) ;  /* 0x0000000074087348 */ /* 0x000fea0003c00000 */
[----:B------:R0:W1:Y:S02]  /*3bb0*/  SHFL.DOWN P0, R117, R119, R118, R121 ;  /* 0x0800007677757389 */ /* 0x0000640000000079 */
[----:B01----:R-:W-:Y:S01]  /*3bc0*/  ENDCOLLECTIVE ;  /* 0x000000000000791b */ /* 0x003fe20003800000 */
.L_x_10913:
[----:B------:R-:W-:-:S05]  /*3bd0*/  FADD.FTZ R109, R114, R109 ;  /* 0x0000006d726d7221 */ /* 0x000fca0000010000 */
[----:B------:R-:W-:Y:S02]  /*3be0*/  MOV R119, R109 ;  /* 0x0000006d00777202 */ /* 0x000fe40000000f00 */
[----:B------:R-:W-:-:S07]  /*3bf0*/  MOV R111, R117 ;  /* 0x00000075006f7202 */ /* 0x000fce0000000f00 */
[----:B------:R-:W-:Y:S05]  /*3c00*/  WARPSYNC.COLLECTIVE R116, `(.L_x_10914) ;  /* 0x0000000074087348 */ /* 0x000fea0003c00000 */
[----:B------:R0:W1:Y:S02]  /*3c10*/  SHFL.DOWN P0, R117, R119, R118, R121 ;  /* 0x0800007677757389 */ /* 0x0000640000000079 */
[----:B01----:R-:W-:Y:S01]  /*3c20*/  ENDCOLLECTIVE ;  /* 0x000000000000791b */ /* 0x003fe20003800000 */
.L_x_10914:
[----:B------:R-:W-:Y:S01]  /*3c30*/  MOV R108, R117 ;  /* 0x00000075006c7202 */ /* 0x000fe20000000f00 */
[----:B------:R-:W-:Y:S06]  /*3c40*/  BRA `(.L_x_10915) ;  /* 0xffffffd800f07947 */ /* 0x000fec000383ffff */
.L_x_10916:
        /* <DEDUP_REMOVED lines=11> */
.L_x_11454:


//--------------------- .text._ZN10layer_norm22ln_bwd_finalize_kernelINS_22Kernel_traits_finalizeILj6144EfffffjLb1ELj1024ELj4ENS_18Kernel_traits_baseILj6144EfffffjLj1024EEEEELb1ELb0EEEvNS_9BwdParamsE --------------------------
	.section	.text._ZN10layer_norm22ln_bwd_finalize_kernelINS_22Kernel_traits_finalizeILj6144EfffffjLb1ELj1024ELj4ENS_18Kernel_traits_baseILj6144EfffffjLj1024EEEEELb1ELb0EEEvNS_9BwdParamsE,"ax",@progbits
	.align	128
        .global         _ZN10layer_norm22ln_bwd_finalize_kernelINS_22Kernel_traits_finalizeILj6144EfffffjLb1ELj1024ELj4ENS_18Kernel_traits_baseILj6144EfffffjLj1024EEEEELb1ELb0EEEvNS_9BwdParamsE
        .type           _ZN10layer_norm22ln_bwd_finalize_kernelINS_22Kernel_traits_finalizeILj6144EfffffjLb1ELj1024ELj4ENS_18Kernel_traits_baseILj6144EfffffjLj1024EEEEELb1ELb0EEEvNS_9BwdParamsE,@function
        .size           _ZN10layer_norm22ln_bwd_finalize_kernelINS_22Kernel_traits_finalizeILj6144EfffffjLb1ELj1024ELj4ENS_18Kernel_traits_baseILj6144EfffffjLj1024EEEEELb1ELb0EEEvNS_9BwdParamsE,(.L_x_11455 - _ZN10layer_norm22ln_bwd_finalize_kernelINS_22Kernel_traits_finalizeILj6144EfffffjLb1ELj1024ELj4ENS_18Kernel_traits_baseILj6144EfffffjLj1024EEEEELb1ELb0EEEvNS_9BwdParamsE)
        .other          _ZN10layer_norm22ln_bwd_finalize_kernelINS_22Kernel_traits_finalizeILj6144EfffffjLb1ELj1024ELj4ENS_18Kernel_traits_baseILj6144EfffffjLj1024EEEEELb1ELb0EEEvNS_9BwdParamsE,@"STO_CUDA_ENTRY STV_DEFAULT"
_ZN10layer_norm22ln_bwd_finalize_kernelINS_22Kernel_traits_finalizeILj6144EfffffjLb1ELj1024ELj4ENS_18Kernel_traits_baseILj6144EfffffjLj1024EEEEELb1ELb0EEEvNS_9BwdParamsE:
.text._ZN10layer_norm22ln_bwd_finalize_kernelINS_22Kernel_traits_finalizeILj6144EfffffjLb1ELj1024ELj4ENS_18Kernel_traits_baseILj6144EfffffjLj1024EEEEELb1ELb0EEEvNS_9BwdParamsE:
        /* <DEDUP_REMOVED lines=24> */
.L_x_10929:
        /* <DEDUP_REMOVED lines=36> */
.L_x_10921:
        /* <DEDUP_REMOVED lines=49> */
.L_x_10920:
[----:B------:R-:W-:Y:S05]  /*06d0*/  BSYNC B1 ;  /* 0x0000000000017941 */ /* 0x000fea0003800000 */
.L_x_10919:
        /* <DEDUP_REMOVED lines=31> */
.L_x_10923:
[----:B------:R-:W-:Y:S05]  /*08d0*/  BSYNC B1 ;  /* 0x0000000000017941 */ /* 0x000fea0003800000 */
.L_x_10922:
        /* <DEDUP_REMOVED lines=16> */
.L_x_10924:
[----:B------:R-:W-:Y:S05]  /*09e0*/  BSYNC B1 ;  /* 0x0000000000017941 */ /* 0x000fea0003800000 */
.L_x_10918:
[----:B------:R-:W-:Y:S05]  /*09f0*/  BSYNC B0 ;  /* 0x0000000000007941 */ /* 0x000fea0003800000 */
.L_x_10917:
        /* <DEDUP_REMOVED lines=40> */
.L_x_10945:
        /* <DEDUP_REMOVED lines=8> */
.L_x_10925:
        /* <DEDUP_REMOVED lines=20> */
.L_x_10928:
[----:B------:R-:W-:Y:S05]  /*0e40*/  BSYNC B0 ;  /* 0x0000000000007941 */ /* 0x000fea0003800000 */
.L_x_10927:
[C---:B------:R-:W-:Y:S01]  /*0e50*/  ISETP.GT.U32.AND P1, PT, R4.reuse, -0x1801, PT ;  /* 0xffffe7ff0400780c */ /* 0x040fe20003f24070 */
[----:B------:R-:W-:Y:S01]  /*0e60*/  VIADD R4, R4, 0x1800 ;  /* 0x0000180004047836 */ /* 0x000fe20000000000 */
[----:B------:R-:W-:-:S11]  /*0e70*/  IADD3 R5, R5, 0xc00, RZ ;  /* 0x00000c0005057810 */ /* 0x000fd60007ffe0ff */
[----:B------:R-:W-:Y:S05]  /*0e80*/  @P1 BRA `(.L_x_10929) ;  /* 0xfffffff000bc1947 */ /* 0x000fea000383ffff */
[----:B------:R-:W-:Y:S05]  /*0e90*/  EXIT ;  /* 0x000000000000794d */ /* 0x000fea0003800000 */
.L_x_10926:
[----:B0-----:R-:W-:Y:S01]  /*0ea0*/  HFMA2.MMA R24, -RZ, RZ, 0, 5.9604644775390625e-08 ;  /* 0x00000001ff187435 */ /* 0x001fe200000001ff */
[----:B----4-:R-:W-:Y:S02]  /*0eb0*/  MOV R23, R10 ;  /* 0x0000000a00177202 */ /* 0x010fe40000000f00 */
[----:B------:R-:W-:Y:S02]  /*0ec0*/  MOV R25, 0x1f ;  /* 0x0000001f00197802 */ /* 0x000fe40000000f00 */
[----:B------:R-:W-:-:S07]  /*0ed0*/  MOV R20, 0xffffffff ;  /* 0xffffffff00147802 */ /* 0x000fce0000000f00 */
[----:B-123--:R-:W-:Y:S05]  /*0ee0*/  WARPSYNC.COLLECTIVE R20, `(.L_x_10930) ;  /* 0x0000000014087348 */ /* 0x00efea0003c00000 */
[----:B------:R0:W4:Y:S02]  /*0ef0*/  SHFL.BFLY P2, R22, R23, R24, R25 ;  /* 0x0c00001817167389 */ /* 0x0001240000040019 */
[----:B01234-:R-:W-:Y:S01]  /*0f00*/  ENDCOLLECTIVE ;  /* 0x000000000000791b */ /* 0x01ffe20003800000 */
.L_x_10930:
[----:B------:R-:W-:Y:S01]  /*0f10*/  IMAD.MOV.U32 R24, RZ, RZ, 0x2 ;  /* 0x00000002ff187424 */ /* 0x000fe200078e00ff */
[----:B------:R-:W-:-:S05]  /*0f20*/  MOV R11, R22 ;  /* 0x00000016000b7202 */ /* 0x000fca0000000f00 */
[----:B------:R-:W-:-:S05]  /*0f30*/  FADD.FTZ R11, R10, R11 ;  /* 0x0000000b0a0b7221 */ /* 0x000fca0000010000 */
[----:B------:R-:W-:-:S07]  /*0f40*/  MOV R23, R11 ;  /* 0x0000000b00177202 */ /* 0x000fce0000000f00 */
[----:B------:R-:W-:Y:S05]  /*0f50*/  WARPSYNC.COLLECTIVE R20, `(.L_x_10931) ;  /* 0x0000000014087348 */ /* 0x000fea0003c00000 */
[----:B------:R0:W1:Y:S02]  /*0f60*/  SHFL.BFLY P2, R22, R23, R24, R25 ;  /* 0x0c00001817167389 */ /* 0x0000640000040019 */
[----:B01----:R-:W-:Y:S01]  /*0f70*/  ENDCOLLECTIVE ;  /* 0x000000000000791b */ /* 0x003fe20003800000 */
.L_x_10931:
[----:B------:R-:W-:Y:S01]  /*0f80*/  HFMA2.MMA R24, -RZ, RZ, 0, 2.384185791015625e-07 ;  /* 0x00000004ff187435 */ /* 0x000fe200000001ff */
[----:B------:R-:W-:-:S05]  /*0f90*/  MOV R14, R22 ;  /* 0x00000016000e7202 */ /* 0x000fca0000000f00 */
[----:B------:R-:W-:-:S05]  /*0fa0*/  FADD.FTZ R14, R11, R14 ;  /* 0x0000000e0b0e7221 */ /* 0x000fca0000010000 */
[----:B------:R-:W-:-:S07]  /*0fb0*/  MOV R23, R14 ;  /* 0x0000000e00177202 */ /* 0x000fce0000000f00 */
[----:B------:R-:W-:Y:S05]  /*0fc0*/  WARPSYNC.COLLECTIVE R20, `(.L_x_10932) ;  /* 0x0000000014087348 */ /* 0x000fea0003c00000 */
[----:B------:R0:W1:Y:S02]  /*0fd0*/  SHFL.BFLY P2, R22, R23, R24, R25 ;  /* 0x0c00001817167389 */ /* 0x0000640000040019 */
[----:B01----:R-:W-:Y:S01]  /*0fe0*/  ENDCOLLECTIVE ;  /* 0x000000000000791b */ /* 0x003fe20003800000 */
.L_x_10932:
[----:B------:R-:W-:Y:S01]  /*0ff0*/  HFMA2.MMA R24, -RZ, RZ, 0, 4.76837158203125e-07 ;  /* 0x00000008ff187435 */ /* 0x000fe200000001ff */
[----:B------:R-:W-:-:S05]  /*1000*/  MOV R13, R22 ;  /* 0x00000016000d7202 */ /* 0x000fca0000000f00 */
[----:B------:R-:W-:-:S05]  /*1010*/  FADD.FTZ R13, R14, R13 ;  /* 0x0000000d0e0d7221 */ /* 0x000fca0000010000 */
[----:B------:R-:W-:-:S07]  /*1020*/  MOV R23, R13 ;  /* 0x0000000d00177202 */ /* 0x000fce0000000f00 */
[----:B------:R-:W-:Y:S05]  /*1030*/  WARPSYNC.COLLECTIVE R20, `(.L_x_10933) ;  /* 0x0000000014087348 */ /* 0x000fea0003c00000 */
[----:B------:R0:W1:Y:S02]  /*1040*/  SHFL.BFLY P2, R22, R23, R24, R25 ;  /* 0x0c00001817167389 */ /* 0x0000640000040019 */
[----:B01----:R-:W-:Y:S01]  /*1050*/  ENDCOLLECTIVE ;  /* 0x000000000000791b */ /* 0x003fe20003800000 */
.L_x_10933:
[----:B------:R-:W-:Y:S01]  /*1060*/  HFMA2.MMA R24, -RZ, RZ, 0, 9.5367431640625e-07 ;  /* 0x00000010ff187435 */ /* 0x000fe200000001ff */
[----:B------:R-:W-:-:S05]  /*1070*/  MOV R10, R22 ;  /* 0x00000016000a7202 */ /* 0x000fca0000000f00 */
[----:B------:R-:W-:-:S04]  /*1080*/  FADD.FTZ R11, R13, R10 ;  /* 0x0000000a0d0b7221 */ /* 0x000fc80000010000 */
[----:B------:R-:W-:-:S07]  /*1090*/  IMAD.MOV.U32 R23, RZ, RZ, R11 ;  /* 0x000000ffff177224 */ /* 0x000fce00078e000b */
[----:B------:R-:W-:Y:S05]  /*10a0*/  WARPSYNC.COLLECTIVE R20, `(.L_x_10934) ;  /* 0x0000000014087348 */ /* 0x000fea0003c00000 */
[----:B------:R0:W1:Y:S02]  /*10b0*/  SHFL.BFLY P2, R22, R23, R24, R25 ;  /* 0x0c00001817167389 */ /* 0x0000640000040019 */
[----:B01----:R-:W-:Y:S01]  /*10c0*/  ENDCOLLECTIVE ;  /* 0x000000000000791b */ /* 0x003fe20003800000 */
.L_x_10934:
[----:B------:R-:W-:Y:S01]  /*10d0*/  HFMA2.MMA R24, -RZ, RZ, 0, 5.9604644775390625e-08 ;  /* 0x00000001ff187435 */ /* 0x000fe200000001ff */
[----:B------:R-:W-:Y:S02]  /*10e0*/  MOV R23, R12 ;  /* 0x0000000c00177202 */ /* 0x000fe40000000f00 */
[----:B------:R-:W-:-:S08]  /*10f0*/  MOV R10, R22 ;  /* 0x00000016000a7202 */ /* 0x000fd00000000f00 */
[----:B------:R-:W-:Y:S05]  /*1100*/  WARPSYNC.COLLECTIVE R20, `(.L_x_10935) ;  /* 0x0000000014087348 */ /* 0x000fea0003c00000 */
[----:B------:R0:W1:Y:S02]  /*1110*/  SHFL.BFLY P2, R22, R23, R24, R25 ;  /* 0x0c00001817167389 */ /* 0x0000640000040019 */
[----:B01----:R-:W-:Y:S01]  /*1120*/  ENDCOLLECTIVE ;  /* 0x000000000000791b */ /* 0x003fe20003800000 */
.L_x_10935:
[----:B------:R-:W-:Y:S01]  /*1130*/  HFMA2.MMA R24, -RZ, RZ, 0, 1.1920928955078125e-07 ;  /* 0x00000002ff187435 */ /* 0x000fe200000001ff */
[----:B------:R-:W-:-:S05]  /*1140*/  MOV R13, R22 ;  /* 0x00000016000d7202 */ /* 0x000fca0000000f00 */
[----:B------:R-:W-:-:S05]  /*1150*/  FADD.FTZ R15, R12, R13 ;  /* 0x0000000d0c0f7221 */ /* 0x000fca0000010000 */
[----:B------:R-:W-:-:S07]  /*1160*/  MOV R23, R15 ;  /* 0x0000000f00177202 */ /* 0x000fce0000000f00 */
[----:B------:R-:W-:Y:S05]  /*1170*/  WARPSYNC.COLLECTIVE R20, `(.L_x_10936) ;  /* 0x0000000014087348 */ /* 0x000fea0003c00000 */
[----:B------:R0:W1:Y:S02]  /*1180*/  SHFL.BFLY P2, R22, R23, R24, R25 ;  /* 0x0c00001817167389 */ /* 0x0000640000040019 */
[----:B01----:R-:W-:Y:S01]  /*1190*/  ENDCOLLECTIVE ;  /* 0x000000000000791b */ /* 0x003fe20003800000 */
.L_x_10936:
[----:B------:R-:W-:Y:S01]  /*11a0*/  HFMA2.MMA R24, -RZ, RZ, 0, 2.384185791015625e-07 ;  /* 0x00000004ff187435 */ /* 0x000fe200000001ff */
[----:B------:R-:W-:-:S04]  /*11b0*/  IMAD.MOV.U32 R16, RZ, RZ, R22 ;  /* 0x000000ffff107224 */ /* 0x000fc800078e0016 */
[----:B------:R-:W-:-:S05]  /*11c0*/  FADD.FTZ R16, R15, R16 ;  /* 0x000000100f107221 */ /* 0x000fca0000010000 */
[----:B------:R-:W-:-:S07]  /*11d0*/  MOV R23, R16 ;  /* 0x0000001000177202 */ /* 0x000fce0000000f00 */
[----:B------:R-:W-:Y:S05]  /*11e0*/  WARPSYNC.COLLECTIVE R20, `(.L_x_10937) ;  /* 0x0000000014087348 */ /* 0x000fea0003c00000 */
[----:B------:R0:W1:Y:S02]  /*11f0*/  SHFL.BFLY P2, R22, R23, R24, R25 ;  /* 0x0c00001817167389 */ /* 0x0000640000040019 */
[----:B01----:R-:W-:Y:S01]  /*1200*/  ENDCOLLECTIVE ;  /* 0x000000000000791b */ /* 0x003fe20003800000 */
.L_x_10937:
[----:B------:R-:W-:Y:S01]  /*1210*/  HFMA2.MMA R24, -RZ, RZ, 0, 4.76837158203125e-07 ;  /* 0x00000008ff187435 */ /* 0x000fe200000001ff */
[----:B------:R-:W-:-:S05]  /*1220*/  MOV R17, R22 ;  /* 0x0000001600117202 */ /* 0x000fca0000000f00 */
[----:B------:R-:W-:-:S05]  /*1230*/  FADD.FTZ R17, R16, R17 ;  /* 0x0000001110117221 */ /* 0x000fca0000010000 */
[----:B------:R-:W-:-:S07]  /*1240*/  MOV R23, R17 ;  /* 0x0000001100177202 */ /* 0x000fce0000000f00 */
[----:B------:R-:W-:Y:S05]  /*1250*/  WARPSYNC.COLLECTIVE R20, `(.L_x_10938) ;  /* 0x0000000014087348 */ /* 0x000fea0003c00000 */
[----:B------:R0:W1:Y:S02]  /*1260*/  SHFL.BFLY P2, R22, R23, R24, R25 ;  /* 0x0c00001817167389 */ /* 0x0000640000040019 */
[----:B01----:R-:W-:Y:S01]  /*1270*/  ENDCOLLECTIVE ;  /* 0x000000000000791b */ /* 0x003fe20003800000 */
.L_x_10938:
[----:B------:R-:W-:Y:S01]  /*1280*/  IMAD.MOV.U32 R24, RZ, RZ, 0x10 ;  /* 0x00000010ff187424 */ /* 0x000fe200078e00ff */
[----:B------:R-:W-:-:S05]  /*1290*/  MOV R12, R22 ;  /* 0x00000016000c7202 */ /* 0x000fca0000000f00 */
[----:B------:R-:W-:-:S05]  /*12a0*/  FADD.FTZ R12, R17, R12 ;  /* 0x0000000c110c7221 */ /* 0x000fca0000010000 */
[----:B------:R-:W-:-:S07]  /*12b0*/  MOV R23, R12 ;  /* 0x0000000c00177202 */ /* 0x000fce0000000f00 */
[----:B------:R-:W-:Y:S05]  /*12c0*/  WARPSYNC.COLLECTIVE R20, `(.L_x_10939) ;  /* 0x0000000014087348 */ /* 0x000fea0003c00000 */
[----:B------:R0:W1:Y:S02]  /*12d0*/  SHFL.BFLY P2, R22, R23, R24, R25 ;  /* 0x0c00001817167389 */ /* 0x0000640000040019 */
[----:B01----:R-:W-:Y:S01]  /*12e0*/  ENDCOLLECTIVE ;  /* 0x000000000000791b */ /* 0x003fe20003800000 */
.L_x_10939:
[----:B------:R-:W-:Y:S01]  /*12f0*/  HFMA2.MMA R24, -RZ, RZ, 0, 5.9604644775390625e-08 ;  /* 0x00000001ff187435 */ /* 0x000fe200000001ff */
[----:B------:R-:W-:Y:S02]  /*1300*/  MOV R23, R8 ;  /* 0x0000000800177202 */ /* 0x000fe40000000f00 */
[----:B------:R-:W-:-:S08]  /*1310*/  MOV R15, R22 ;  /* 0x00000016000f7202 */ /* 0x000fd00000000f00 */
[----:B------:R-:W-:Y:S05]  /*1320*/  WARPSYNC.COLLECTIVE R20, `(.L_x_10940) ;  /* 0x0000000014087348 */ /* 0x000fea0003c00000 */
[----:B------:R0:W1:Y:S02]  /*1330*/  SHFL.BFLY P2, R22, R23, R24, R25 ;  /* 0x0c00001817167389 */ /* 0x0000640000040019 */
[----:B01----:R-:W-:Y:S01]  /*1340*/  ENDCOLLECTIVE ;  /* 0x000000000000791b */ /* 0x003fe20003800000 */
.L_x_10940:
[----:B------:R-:W-:Y:S01]  /*1350*/  HFMA2.MMA R24, -RZ, RZ, 0, 1.1920928955078125e-07 ;  /* 0x00000002ff187435 */ /* 0x000fe200000001ff */
[----:B------:R-:W-:-:S05]  /*1360*/  MOV R17, R22 ;  /* 0x0000001600117202 */ /* 0x000fca0000000f00 */
[----:B------:R-:W-:-:S05]  /*1370*/  FADD.FTZ R18, R8, R17 ;  /* 0x0000001108127221 */ /* 0x000fca0000010000 */
[----:B------:R-:W-:-:S07]  /*1380*/  MOV R23, R18 ;  /* 0x0000001200177202 */ /* 0x000fce0000000f00 */
[----:B------:R-:W-:Y:S05]  /*1390*/  WARPSYNC.COLLECTIVE R20, `(.L_x_10941) ;  /* 0x0000000014087348 */ /* 0x000fea0003c00000 */
[----:B------:R0:W1:Y:S02]  /*13a0*/  SHFL.BFLY P2, R22, R23, R24, R25 ;  /* 0x0c00001817167389 */ /* 0x0000640000040019 */
[----:B01----:R-:W-:Y:S01]  /*13b0*/  ENDCOLLECTIVE ;  /* 0x000000000000791b */ /* 0x003fe20003800000 */
.L_x_10941:
[----:B------:R-:W-:Y:S01]  /*13c0*/  HFMA2.MMA R24, -RZ, RZ, 0, 2.384185791015625e-07 ;  /* 0x00000004ff187435 */ /* 0x000fe200000001ff */
[----:B------:R-:W-:-:S05]  /*13d0*/  MOV R13, R22 ;  /* 0x00000016000d7202 */ /* 0x000fca0000000f00 */
[----:B------:R-:W-:-:S04]  /*13e0*/  FADD.FTZ R19, R18, R13 ;  /* 0x0000000d12137221 */ /* 0x000fc80000010000 */
[----:B------:R-:W-:-:S07]  /*13f0*/  IMAD.MOV.U32 R23, RZ, RZ, R19 ;  /* 0x000000ffff177224 */ /* 0x000fce00078e0013 */
[----:B------:R-:W-:Y:S05]  /*1400*/  WARPSYNC.COLLECTIVE R20, `(.L_x_10942) ;  /* 0x0000000014087348 */ /* 0x000fea0003c00000 */
[----:B------:R0:W1:Y:S02]  /*1410*/  SHFL.BFLY P2, R22, R23, R24, R25 ;  /* 0x0c00001817167389 */ /* 0x0000640000040019 */
[----:B01----:R-:W-:Y:S01]  /*1420*/  ENDCOLLECTIVE ;  /* 0x000000000000791b */ /* 0x003fe20003800000 */
.L_x_10942:
[----:B------:R-:W-:Y:S01]  /*1430*/  HFMA2.MMA R24, -RZ, RZ, 0, 4.76837158203125e-07 ;  /* 0x00000008ff187435 */ /* 0x000fe200000001ff */
[----:B------:R-:W-:-:S05]  /*1440*/  MOV R8, R22 ;  /* 0x0000001600087202 */ /* 0x000fca0000000f00 */
[----:B------:R-:W-:-:S05]  /*1450*/  FADD.FTZ R8, R19, R8 ;  /* 0x0000000813087221 */ /* 0x000fca0000010000 */
[----:B------:R-:W-:-:S07]  /*1460*/  MOV R23, R8 ;  /* 0x0000000800177202 */ /* 0x000fce0000000f00 */
[----:B------:R-:W-:Y:S05]  /*1470*/  WARPSYNC.COLLECTIVE R20, `(.L_x_10943) ;  /* 0x0000000014087348 */ /* 0x000fea0003c00000 */
[----:B------:R0:W1:Y:S02]  /*1480*/  SHFL.BFLY P2, R22, R23, R24, R25 ;  /* 0x0c00001817167389 */ /* 0x0000640000040019 */
[----:B01----:R-:W-:Y:S01]  /*1490*/  ENDCOLLECTIVE ;  /* 0x000000000000791b */ /* 0x003fe20003800000 */
.L_x_10943:
[----:B------:R-:W-:Y:S01]  /*14a0*/  HFMA2.MMA R24, -RZ, RZ, 0, 9.5367431640625e-07 ;  /* 0x00000010ff187435 */ /* 0x000fe200000001ff */
[----:B------:R-:W-:-:S05]  /*14b0*/  MOV R21, R22 ;  /* 0x0000001600157202 */ /* 0x000fca0000000f00 */
[----:B------:R-:W-:-:S05]  /*14c0*/  FADD.FTZ R21, R8, R21 ;  /* 0x0000001508157221 */ /* 0x000fca0000010000 */
[----:B------:R-:W-:-:S07]  /*14d0*/  MOV R23, R21 ;  /* 0x0000001500177202 */ /* 0x000fce0000000f00 */
[----:B------:R-:W-:Y:S05]  /*14e0*/  WARPSYNC.COLLECTIVE R20, `(.L_x_10944) ;  /* 0x0000000014087348 */ /* 0x000fea0003c00000 */
[----:B------:R0:W1:Y:S02]  /*14f0*/  SHFL.BFLY P2, R22, R23, R24, R25 ;  /* 0x0c00001817167389 */ /* 0x0000640000040019 */
[----:B01----:R-:W-:Y:S01]  /*1500*/  ENDCOLLECTIVE ;  /* 0x000000000000791b */ /* 0x003fe20003800000 */
.L_x_10944:
[----:B------:R-:W-:Y:S01]  /*1510*/  MOV R14, R22 ;  /* 0x00000016000e7202 */ /* 0x000fe20000000f00 */
[----:B------:R-:W-:Y:S06]  /*1520*/  BRA `(.L_x_10945) ;  /* 0xfffffff400d47947 */ /* 0x000fec000383ffff */
.L_x_10946:
        /* <DEDUP_REMOVED lines=13> */
.L_x_11455:


//--------------------- .text._ZN10layer_norm13ln_bwd_kernelINS_13Kernel_traitsIfffffjLj6144ELj1ELj1ELj8ELj16ENS_18Kernel_traits_baseILj6144EfffffjLj256EEEEELb1ELb1ELb1ELb0EEEvNS_9BwdParamsE --------------------------
	.section	.text._ZN10layer_norm13ln_bwd_kernelINS_13Kernel_traitsIfffffjLj6144ELj1ELj1ELj8ELj16ENS_18Kernel_traits_baseILj6144EfffffjLj256EEEEELb1ELb1ELb1ELb0EEEvNS_9BwdParamsE,"ax",@progbits
	.align	128
        .global         _ZN10layer_norm13ln_bwd_kernelINS_13Kernel_traitsIfffffjLj6144ELj1ELj1ELj8ELj16ENS_18Kernel_traits_baseILj6144EfffffjLj256EEEEELb1ELb1ELb1ELb0EEEvNS_9BwdParamsE
        .type           _ZN10layer_norm13ln_bwd_kernelINS_13Kernel_traitsIfffffjLj6144ELj1ELj1ELj8ELj16ENS_18Kernel_traits_baseILj6144EfffffjLj256EEEEELb1ELb1ELb1ELb0EEEvNS_9BwdParamsE,@function
        .size           _ZN10layer_norm13ln_bwd_kernelINS_13Kernel_traitsIfffffjLj6144ELj1ELj1ELj8ELj16ENS_18Kernel_traits_baseILj6144EfffffjLj256EEEEELb1ELb1ELb1ELb0EEEvNS_9BwdParamsE,(.L_x_11456 - _ZN10layer_norm13ln_bwd_kernelINS_13Kernel_traitsIfffffjLj6144ELj1ELj1ELj8ELj16ENS_18Kernel_traits_baseILj6144EfffffjLj256EEEEELb1ELb1ELb1ELb0EEEvNS_9BwdParamsE)
        .other          _ZN10layer_norm13ln_bwd_kernelINS_13Kernel_traitsIfffffjLj6144ELj1ELj1ELj8ELj16ENS_18Kernel_traits_baseILj6144EfffffjLj256EEEEELb1ELb1ELb1ELb0EEEvNS_9BwdParamsE,@"STO_CUDA_ENTRY STV_DEFAULT"
_ZN10layer_norm13ln_bwd_kernelINS_13Kernel_traitsIfffffjLj6144ELj1ELj1ELj8ELj16ENS_18Kernel_traits_baseILj6144EfffffjLj256EEEEELb1ELb1ELb1ELb0EEEvNS_9BwdParamsE:
.text._ZN10layer_norm13ln_bwd_kernelINS_13Kernel_traitsIfffffjLj6144ELj1ELj1ELj8ELj16ENS_18Kernel_traits_baseILj6144EfffffjLj256EEEEELb1ELb1ELb1ELb0EEEvNS_9BwdParamsE:
        /* <DEDUP_REMOVED lines=52> */
[----:B------:R-:W5:Y:S02]  /*0340*/  @P4 LDG.E.128 R144, desc[UR4][R22.64] ;  /* 0x0000000416904981 */ /* 0x000f64000c1e1d00 */
[----:B------:R-:W2:Y:S01]  /*0350*/  @P2 LDC.64 R30, c[0x0][0x278] ;  /* 0x00009e00ff1e2b82 */ /* 0x000ea20000000a00 */
[----:B---3--:R-:W-:-:S05]  /*0360*/  @P3 IMAD.WIDE.U32 R24, R9, 0x10, R24 ;  /* 0x0000001009183825 */ /* 0x008fca00078e0018 */
[----:B------:R-:W5:Y:S01]  /*0370*/  @P3 LDG.E.128 R140, desc[UR4][R24.64] ;  /* 0x00000004188c3981 */ /* 0x000f62000c1e1d00 */
[C---:B----4-:R-:W-:Y:S01]  /*0380*/  @P3 IMAD.WIDE.U32 R26, R9.reuse, 0x10, R26 ;  /* 0x00000010091a3825 */ /* 0x050fe200078e001a */
[----:B------:R-:W-:Y:S01]  /*0390*/  @P3 IADD3 R9, R9, 0x100, RZ ;  /* 0x0000010009093810 */ /* 0x000fe20007ffe0ff */
[----:B------:R-:W3:Y:S03]  /*03a0*/  @P0 LDC.64 R10, c[0x0][0x278] ;  /* 0x00009e00ff0a0b82 */ /* 0x000ee60000000a00 */
[----:B------:R-:W5:Y:S01]  /*03b0*/  @P3 LDG.E.128 R136, desc[UR4][R26.64] ;  /* 0x000000041a883981 */ /* 0x000f62000c1e1d00 */
[----:B0-----:R-:W-:-:S04]  /*03c0*/  @P2 IMAD.WIDE.U32 R28, R9, 0x10, R28 ;  /* 0x00000010091c2825 */ /* 0x001fc800078e001c */
[----:B------:R-:W0:Y:S01]  /*03d0*/  @P0 LDC.64 R6, c[0x0][0x260] ;  /* 0x00009800ff060b82 */ /* 0x000e220000000a00 */
[----:B------:R-:W5:Y:S01]  /*03e0*/  @P2 LDG.E.128 R132, desc[UR4][R28.64] ;  /* 0x000000041c842981 */ /* 0x000f62000c1e1d00 */
[C---:B--2---:R-:W-:Y:S01]  /*03f0*/  @P2 IMAD.WIDE.U32 R30, R9.reuse, 0x10, R30 ;  /* 0x00000010091e2825 */ /* 0x044fe200078e001e */
[----:B------:R-:W-:-:S04]  /*0400*/  @P2 IADD3 R9, R9, 0x100, RZ ;  /* 0x0000010009092810 */ /* 0x000fc80007ffe0ff */
[----:B------:R-:W5:Y:S01]  /*0410*/  @P2 LDG.E.128 R128, desc[UR4][R30.64] ;  /* 0x000000041e802981 */ /* 0x000f62000c1e1d00 */
[----:B---3--:R-:W-:-:S05]  /*0420*/  @P0 IMAD.WIDE.U32 R10, R9, 0x10, R10 ;  /* 0x00000010090a0825 */ /* 0x008fca00078e000a */
[----:B------:R1:W5:Y:S01]  /*0430*/  @P0 LDG.E.128 R120, desc[UR4][R10.64] ;  /* 0x000000040a780981 */ /* 0x000362000c1e1d00 */
[----:B0-----:R-:W-:-:S05]  /*0440*/  @P0 IMAD.WIDE.U32 R6, R9, 0x10, R6 ;  /* 0x0000001009060825 */ /* 0x001fca00078e0006 */
        /* <DEDUP_REMOVED lines=44> */
.L_x_11082:
[----:B-1----:R-:W1:Y:S08]  /*0710*/  LDC.64 R184, c[0x0][0x288] ;  /* 0x0000a200ffb87b82 */ /* 0x002e700000000a00 */
[----:B--2---:R-:W2:Y:S08]  /*0720*/  LDC.64 R192, c[0x0][0x250] ;  /* 0x00009400ffc07b82 */ /* 0x004eb00000000a00 */
[----:B0--3--:R-:W3:Y:S08]  /*0730*/  LDC.64 R182, c[0x0][0x258] ;  /* 0x00009600ffb67b82 */ /* 0x009ef00000000a00 */
[----:B----4-:R-:W4:Y:S01]  /*0740*/  LDC.64 R180, c[0x0][0x280] ;  /* 0x0000a000ffb47b82 */ /* 0x010f220000000a00 */
[----:B-1----:R-:W-:-:S06]  /*0750*/  IMAD.WIDE R184, R11, 0x4, R184 ;  /* 0x000000040bb87825 */ /* 0x002fcc00078e02b8 */
[----:B------:R1:W4:Y:S01]  /*0760*/  LDG.E R185, desc[UR4][R184.64] ;  /* 0x00000004b8b97981 */ /* 0x000322000c1e1900 */
[C---:B--2---:R-:W-:Y:S01]  /*0770*/  IMAD.WIDE R192, R11.reuse, 0x4, R192 ;  /* 0x000000040bc07825 */ /* 0x044fe200078e02c0 */
[----:B------:R-:W2:Y:S05]  /*0780*/  LDC.64 R220, c[0x0][0x2c8] ;  /* 0x0000b200ffdc7b82 */ /* 0x000eaa0000000a00 */
[----:B-----5:R0:W5:Y:S01]  /*0790*/  LDG.E R192, desc[UR4][R192.64] ;  /* 0x00000004c0c07981 */ /* 0x020162000c1e1900 */
[----:B---3--:R-:W-:-:S05]  /*07a0*/  IMAD.WIDE R182, R11, 0x4, R182 ;  /* 0x000000040bb67825 */ /* 0x008fca00078e02b6 */
[----:B------:R3:W5:Y:S01]  /*07b0*/  LDG.E R10, desc[UR4][R182.64] ;  /* 0x00000004b60a7981 */ /* 0x000762000c1e1900 */
[----:B----4-:R-:W-:-:S05]  /*07c0*/  IMAD.WIDE R180, R11, 0x4, R180 ;  /* 0x000000040bb47825 */ /* 0x010fca00078e02b4 */
[----:B------:R3:W5:Y:S01]  /*07d0*/  LDG.E R233, desc[UR4][R180.64] ;  /* 0x00000004b4e97981 */ /* 0x000762000c1e1900 */
[----:B------:R-:W4:Y:S01]  /*07e0*/  S2R R188, SR_TID.X ;  /* 0x0000000000bc7919 */ /* 0x000f220000002100 */
[----:B------:R-:W-:-:S05]  /*07f0*/  MOV R14, UR14 ;  /* 0x0000000e000e7c02 */ /* 0x000fca0008000f00 */
[----:B------:R-:W-:-:S05]  /*0800*/  IMAD R9, R11, R14, RZ ;  /* 0x0000000e0b097224 */ /* 0x000fca00078e02ff */
[----:B-1----:R-:W-:-:S04]  /*0810*/  SHF.R.S32.HI R184, RZ, 0x1f, R9 ;  /* 0x0000001fffb87819 */ /* 0x002fc80000011409 */
[----:B------:R-:W-:Y:S01]  /*0820*/  LEA.HI R184, R184, R9, RZ, 0x2 ;  /* 0x00000009b8b87211 */ /* 0x000fe200078f10ff */
[----:B------:R-:W-:Y:S01]  /*0830*/  BSSY B0, `(.L_x_10948) ;  /* 0x000018a000007945 */ /* 0x000fe20003800000 */
[----:B----4-:R-:W-:-:S04]  /*0840*/  LOP3.LUT R13, R188, 0xff, RZ, 0xc0, !PT ;  /* 0x000000ffbc0d7812 */ /* 0x010fc800078ec0ff */
[----:B------:R-:W-:-:S05]  /*0850*/  LEA.HI.SX32 R9, R184, R13, 0x1e ;  /* 0x0000000db8097211 */ /* 0x000fca00078ff2ff */
[----:B--2---:R-:W-:Y:S01]  /*0860*/  IMAD.WIDE.U32 R240, R9, 0x10, R220 ;  /* 0x0000001009f07825 */ /* 0x004fe200078e00dc */
[----:B------:R-:W-:-:S13]  /*0870*/  ISETP.GT.AND P1, PT, R185, RZ, PT ;  /* 0x000000ffb900720c */ /* 0x000fda0003f24270 */
[----:B0--3--:R-:W-:Y:S05]  /*0880*/  @P1 BRA `(.L_x_10949) ;  /* 0x0000000400481947 */ /* 0x009fea0003800000 */
        /* <DEDUP_REMOVED lines=19> */
.L_x_10951:
[----:B------:R-:W-:Y:S05]  /*09c0*/  BSYNC B1 ;  /* 0x0000000000017941 */ /* 0x000fea0003800000 */
.L_x_10950:
        /* <DEDUP_REMOVED lines=12> */
.L_x_10953:
[----:B------:R-:W-:Y:S05]  /*0a90*/  BSYNC B1 ;  /* 0x0000000000017941 */ /* 0x000fea0003800000 */
.L_x_10952:
        /* <DEDUP_REMOVED lines=11> */
.L_x_10955:
[----:B------:R-:W-:Y:S05]  /*0b50*/  BSYNC B1 ;  /* 0x0000000000017941 */ /* 0x000fea0003800000 */
.L_x_10954:
        /* <DEDUP_REMOVED lines=11> */
.L_x_10957:
[----:B------:R-:W-:Y:S05]  /*0c10*/  BSYNC B1 ;  /* 0x0000000000017941 */ /* 0x000fea0003800000 */
.L_x_10956:
        /* <DEDUP_REMOVED lines=11> */
.L_x_10959:
[----:B------:R-:W-:Y:S05]  /*0cd0*/  BSYNC B1 ;  /* 0x0000000000017941 */ /* 0x000fea0003800000 */
.L_x_10958:
        /* <DEDUP_REMOVED lines=13> */
.L_x_10949:
        /* <DEDUP_REMOVED lines=63> */
.L_x_10962:
[----:B------:R-:W-:Y:S05]  /*11a0*/  BSYNC B1 ;  /* 0x0000000000017941 */ /* 0x000fea0003800000 */
.L_x_10961:
        /* <DEDUP_REMOVED lines=26> */
[----:B------:R-:W-:Y:S01]  /*1350*/  FMUL.FTZ R196, R10, R203 ;  /* 0x000000cb0ac47220 */ /* 0x000fe20000410000 */
        /* <DEDUP_REMOVED lines=22> */
.L_x_10964:
[----:B------:R-:W-:Y:S05]  /*14c0*/  BSYNC B1 ;  /* 0x0000000000017941 */ /* 0x000fea0003800000 */
.L_x_10963:
        /* <DEDUP_REMOVED lines=48> */
.L_x_10966:
[----:B------:R-:W-:Y:S05]  /*17d0*/  BSYNC B1 ;  /* 0x0000000000017941 */ /* 0x000fea0003800000 */
.L_x_10965:
        /* <DEDUP_REMOVED lines=48> */
.L_x_10968:
[----:B------:R-:W-:Y:S05]  /*1ae0*/  BSYNC B1 ;  /* 0x0000000000017941 */ /* 0x000fea0003800000 */
.L_x_10967:
        /* <DEDUP_REMOVED lines=21> */
[----:B------:R-:W-:-:S03]  /*1c40*/  FADD.FTZ R223, -R197, R185 ;  /* 0x000000b9c5df7221 */ /* 0x000fc60000010100 */
[C---:B0-----:R-:W-:Y:S01]  /*1c50*/  FMUL.FTZ R19, R10.reuse, R211 ;  /* 0x000000d30a137220 */ /* 0x041fe20000410000 */
        /* <DEDUP_REMOVED lines=25> */
.L_x_10970:
[----:B------:R-:W-:Y:S05]  /*1df0*/  BSYNC B1 ;  /* 0x0000000000017941 */ /* 0x000fea0003800000 */
.L_x_10969:
[----:B------:R-:W-:-:S13]  /*1e00*/  LOP3.LUT P5, RZ, R8, 0x8, RZ, 0xc0, !PT ;  /* 0x0000000808ff7812 */ /* 0x000fda00078ac0ff */
[----:B------:R-:W-:Y:S05]  /*1e10*/  @!P5 BRA `(.L_x_10960) ;  /* 0x0000000000acd947 */ /* 0x000fea0003800000 */
[----:B------:R-:W0:Y:S01]  /*1e20*/  LDC.64 R182, c[0x0][0x238] ;  /* 0x00008e00ffb67b82 */ /* 0x000e220000000a00 */
[----:B------:R-:W-:-:S04]  /*1e30*/  ISETP.NE.AND P5, PT, R12, RZ, PT ;  /* 0x000000ff0c00720c */ /* 0x000fc80003fa5270 */
[----:B------:R-:W-:Y:S02]  /*1e40*/  FSEL R192, R192, RZ, !P5 ;  /* 0x000000ffc0c07208 */ /* 0x000fe40006800000 */
[----:B------:R-:W-:Y:S01]  /*1e50*/  ISETP.NE.U32.AND P5, PT, RZ, UR6, PT ;  /* 0x00000006ff007c0c */ /* 0x000fe2000bfa5070 */
[----:B------:R-:W1:Y:S03]  /*1e60*/  LDC.64 R180, c[0x0][0x2b8] ;  /* 0x0000ae00ffb47b82 */ /* 0x000e660000000a00 */
[----:B------:R-:W-:Y:S01]  /*1e70*/  ISETP.NE.AND.EX P5, PT, RZ, UR7, PT, P5 ;  /* 0x00000007ff007c0c */ /* 0x000fe2000bfa5350 */
[----:B0-----:R-:W-:-:S12]  /*1e80*/  IMAD.WIDE.U32 R184, R195, 0x10, R182 ;  /* 0x00000010c3b87825 */ /* 0x001fd800078e00b6 */
[----:B------:R-:W-:Y:S02]  /*1e90*/  @P5 IMAD.WIDE.U32 R240, R195, 0x10, R220 ;  /* 0x00000010c3f05825 */ /* 0x000fe400078e00dc */
[----:B------:R-:W0:Y:S01]  /*1ea0*/  LDC.64 R220, c[0x0][0x240] ;  /* 0x00009000ffdc7b82 */ /* 0x000e220000000a00 */
[----:B------:R-:W2:Y:S01]  /*1eb0*/  LDG.E.128 R184, desc[UR4][R184.64] ;  /* 0x00000004b8b87981 */ /* 0x000ea2000c1e1d00 */
[----:B-1----:R-:W-:-:S03]  /*1ec0*/  IMAD.WIDE.U32 R180, R191, 0x10, R180 ;  /* 0x00000010bfb47825 */ /* 0x002fc600078e00b4 */
[----:B------:R1:W5:Y:S04]  /*1ed0*/  @P5 LDG.E.128 R24, desc[UR4][R240.64] ;  /* 0x00000004f0185981 */ /* 0x000368000c1e1d00 */
[----:B------:R-:W3:Y:S01]  /*1ee0*/  LDG.E.128 R180, desc[UR4][R180.64] ;  /* 0x00000004b4b47981 */ /* 0x000ee2000c1e1d00 */
[----:B0-----:R-:W-:-:S05]  /*1ef0*/  IMAD.WIDE.U32 R220, R189, 0x4, R220 ;  /* 0x00000004bddc7825 */ /* 0x001fca00078e00dc */
[----:B------:R1:W5:Y:S01]  /*1f00*/  LDG.E R0, desc[UR4][R220.64] ;  /* 0x00000004dc007981 */ /* 0x000362000c1e1900 */
[C---:B--2---:R-:W-:Y:S01]  /*1f10*/  FADD.FTZ R21, -R192.reuse, R184 ;  /* 0x000000b8c0157221 */ /* 0x044fe20000010100 */
[----:B------:R-:W-:-:S03]  /*1f20*/  FADD.FTZ R189, -R192, R185 ;  /* 0x000000b9c0bd7221 */ /* 0x000fc60000010100 */
        /* <DEDUP_REMOVED lines=26> */
.L_x_10960:
[----:B------:R-:W-:Y:S05]  /*20d0*/  BSYNC B0 ;  /* 0x0000000000007941 */ /* 0x000fea0003800000 */
.L_x_10948:
        /* <DEDUP_REMOVED lines=27> */
.L_x_11103:
        /* <DEDUP_REMOVED lines=9> */
[----:B------:R-:W-:-:S03]  /*2320*/  LOP3.LUT P6, RZ, R8, 0x2, RZ, 0xc0, !PT ;  /* 0x0000000208ff7812 */ /* 0x000fc600078cc0ff */
        /* <DEDUP_REMOVED lines=14> */
[----:B------:R-:W-:Y:S02]  /*2410*/  @P0 SHF.R.S32.HI R182, RZ, 0x1f, R233 ;  /* 0x0000001fffb60819 */ /* 0x000fe400000114e9 */
[----:B--2---:R-:W-:Y:S01]  /*2420*/  FADD.FTZ R239, R239, R184 ;  /* 0x000000b8efef7221 */ /* 0x004fe20000010000 */
        /* <DEDUP_REMOVED lines=26> */
.L_x_10975:
[----:B------:R-:W-:Y:S05]  /*25d0*/  BSYNC B1 ;  /* 0x0000000000017941 */ /* 0x000fea0003800000 */
.L_x_10974:
        /* <DEDUP_REMOVED lines=12> */
.L_x_10977:
[----:B------:R-:W-:Y:S05]  /*26a0*/  BSYNC B1 ;  /* 0x0000000000017941 */ /* 0x000fea0003800000 */
.L_x_10976:
[----:B------:R-:W-:Y:S04]  /*26b0*/  BSSY B1, `(.L_x_10978) ;  /* 0x000000a000017945 */ /* 0x000fe80003800000 */
[----:B------:R-:W-:Y:S05]  /*26c0*/  @!P0 BRA `(.L_x_10979) ;  /* 0x0000000000208947 */ /* 0x000fea0003800000 */
[----:B------:R-:W-:Y:S01]  /*26d0*/  FMUL.FTZ R176, R187, UR11 ;  /* 0x0000000bbbb07c20 */ /* 0x000fe20008410000 */
[----:B------:R-:W-:-:S03]  /*26e0*/  LOP3.LUT P5, RZ, R7, 0xff, RZ, 0xc0, !PT ;  /* 0x000000ff07ff7812 */ /* 0x000fc600078ac0ff */
[----:B------:R-:W-:-:S04]  /*26f0*/  FMUL.FTZ R183, R176, UR10 ;  /* 0x0000000ab0b77c20 */ /* 0x000fc80008410000 */
[-C--:B-----5:R-:W-:Y:S01]  /*2700*/  FMUL.FTZ R176, R168, R183.reuse ;  /* 0x000000b7a8b07220 */ /* 0x0a0fe20000410000 */
[----:B------:R-:W-:-:S04]  /*2710*/  FMUL.FTZ R182, R160, R183 ;  /* 0x000000b7a0b67220 */ /* 0x000fc80000410000 */
[----:B------:R-:W-:Y:S02]  /*2720*/  FSEL R183, R176, RZ, P5 ;  /* 0x000000ffb0b77208 */ /* 0x000fe40002800000 */
[----:B------:R-:W-:-:S03]  /*2730*/  SEL R176, R182, RZ, P5 ;  /* 0x000000ffb6b07207 */ /* 0x000fc60002800000 */
[----:B------:R-:W-:-:S07]  /*2740*/  FADD.FTZ R68, R68, R183 ;  /* 0x000000b744447221 */ /* 0x000fce0000010000 */
.L_x_10979:
[----:B------:R-:W-:Y:S05]  /*2750*/  BSYNC B1 ;  /* 0x0000000000017941 */ /* 0x000fea0003800000 */
.L_x_10978:
        /* <DEDUP_REMOVED lines=13> */
.L_x_10981:
[----:B------:R-:W-:Y:S05]  /*2830*/  BSYNC B1 ;  /* 0x0000000000017941 */ /* 0x000fea0003800000 */
.L_x_10980:
        /* <DEDUP_REMOVED lines=10> */
.L_x_10983:
[----:B------:R-:W-:Y:S05]  /*28e0*/  BSYNC B1 ;  /* 0x0000000000017941 */ /* 0x000fea0003800000 */
.L_x_10982:
        /* <DEDUP_REMOVED lines=13> */
.L_x_10985:
[----:B------:R-:W-:Y:S05]  /*29c0*/  BSYNC B1 ;  /* 0x0000000000017941 */ /* 0x000fea0003800000 */
.L_x_10984:
        /* <DEDUP_REMOVED lines=10> */
.L_x_10987:
[----:B------:R-:W-:Y:S05]  /*2a70*/  BSYNC B1 ;  /* 0x0000000000017941 */ /* 0x000fea0003800000 */
.L_x_10986:
        /* <DEDUP_REMOVED lines=18> */
.L_x_10989:
[----:B------:R-:W-:Y:S05]  /*2ba0*/  BSYNC B1 ;  /* 0x0000000000017941 */ /* 0x000fea0003800000 */
.L_x_10988:
        /* <DEDUP_REMOVED lines=19> */
.L_x_10991:
[----:B------:R-:W-:Y:S05]  /*2ce0*/  BSYNC B1 ;  /* 0x0000000000017941 */ /* 0x000fea0003800000 */
.L_x_10990:
[----:B------:R0:W-:Y:S01]  /*2cf0*/  @P0 STG.E.128 desc[UR4][R180.64], R176 ;  /* 0x000000b0b4000986 */ /* 0x0001e2000c101d04 */
[----:B------:R-:W-:Y:S02]  /*2d00*/  IADD3 R9, R9, 0x100, RZ ;  /* 0x0000010009097810 */ /* 0x000fe40007ffe0ff */
[----:B------:R-:W-:-:S07]  /*2d10*/  IADD3 R185, R185, 0x100, RZ ;  /* 0x00000100b9b97810 */ /* 0x000fce0007ffe0ff */
.L_x_10973:
[----:B------:R-:W-:Y:S05]  /*2d20*/  BSYNC B0 ;  /* 0x0000000000007941 */ /* 0x000fea0003800000 */
.L_x_10972:
        /* <DEDUP_REMOVED lines=22> */
.L_x_10995:
[----:B------:R-:W-:Y:S05]  /*2e90*/  BSYNC B1 ;  /* 0x0000000000017941 */ /* 0x000fea0003800000 */
.L_x_10994:
        /* <DEDUP_REMOVED lines=10> */
.L_x_10997:
[----:B------:R-:W-:Y:S05]  /*2f40*/  BSYNC B1 ;  /* 0x0000000000017941 */ /* 0x000fea0003800000 */
.L_x_10996:
        /* <DEDUP_REMOVED lines=11> */
.L_x_10999:
[----:B------:R-:W-:Y:S05]  /*3000*/  BSYNC B1 ;  /* 0x0000000000017941 */ /* 0x000fea0003800000 */
.L_x_10998:
        /* <DEDUP_REMOVED lines=10> */
.L_x_11001:
[----:B------:R-:W-:Y:S05]  /*30b0*/  BSYNC B1 ;  /* 0x0000000000017941 */ /* 0x000fea0003800000 */
.L_x_11000:
        /* <DEDUP_REMOVED lines=11> */
.L_x_11003:
[----:B------:R-:W-:Y:S05]  /*3170*/  BSYNC B1 ;  /* 0x0000000000017941 */ /* 0x000fea0003800000 */
.L_x_11002:
        /* <DEDUP_REMOVED lines=10> */
.L_x_11005:
[----:B------:R-:W-:Y:S05]  /*3220*/  BSYNC B1 ;  /* 0x0000000000017941 */ /* 0x000fea0003800000 */
.L_x_11004:
        /* <DEDUP_REMOVED lines=16> */
.L_x_11007:
[----:B------:R-:W-:Y:S05]  /*3330*/  BSYNC B1 ;  /* 0x0000000000017941 */ /* 0x000fea0003800000 */
.L_x_11006:
        /* <DEDUP_REMOVED lines=19> */
.L_x_11009:
[----:B------:R-:W-:Y:S05]  /*3470*/  BSYNC B1 ;  /* 0x0000000000017941 */ /* 0x000fea0003800000 */
.L_x_11008:
[----:B------:R1:W-:Y:S01]  /*3480*/  @P0 STG.E.128 desc[UR4][R180.64], R176 ;  /* 0x000000b0b4000986 */ /* 0x0003e2000c101d04 */
[----:B------:R-:W-:Y:S02]  /*3490*/  IADD3 R185, R185, 0x100, RZ ;  /* 0x00000100b9b97810 */ /* 0x000fe40007ffe0ff */
[----:B------:R-:W-:-:S07]  /*34a0*/  IADD3 R9, R9, 0x100, RZ ;  /* 0x0000010009097810 */ /* 0x000fce0007ffe0ff */
.L_x_10993:
[----:B------:R-:W-:Y:S05]  /*34b0*/  BSYNC B0 ;  /* 0x0000000000007941 */ /* 0x000fea0003800000 */
.L_x_10992:
        /* <DEDUP_REMOVED lines=21> */
.L_x_11013:
[----:B------:R-:W-:Y:S05]  /*3610*/  BSYNC B1 ;  /* 0x0000000000017941 */ /* 0x000fea0003800000 */
.L_x_11012:
        /* <DEDUP_REMOVED lines=10> */
.L_x_11015:
[----:B------:R-:W-:Y:S05]  /*36c0*/  BSYNC B1 ;  /* 0x0000000000017941 */ /* 0x000fea0003800000 */
.L_x_11014:
        /* <DEDUP_REMOVED lines=11> */
.L_x_11017:
[----:B------:R-:W-:Y:S05]  /*3780*/  BSYNC B1 ;  /* 0x0000000000017941 */ /* 0x000fea0003800000 */
.L_x_11016:
        /* <DEDUP_REMOVED lines=10> */
.L_x_11019:
[----:B------:R-:W-:Y:S05]  /*3830*/  BSYNC B1 ;  /* 0x0000000000017941 */ /* 0x000fea0003800000 */
.L_x_11018:
        /* <DEDUP_REMOVED lines=11> */
.L_x_11021:
[----:B------:R-:W-:Y:S05]  /*38f0*/  BSYNC B1 ;  /* 0x0000000000017941 */ /* 0x000fea0003800000 */
.L_x_11020:
        /* <DEDUP_REMOVED lines=10> */
.L_x_11023:
[----:B------:R-:W-:Y:S05]  /*39a0*/  BSYNC B1 ;  /* 0x0000000000017941 */ /* 0x000fea0003800000 */
.L_x_11022:
        /* <DEDUP_REMOVED lines=16> */
.L_x_11025:
[----:B------:R-:W-:Y:S05]  /*3ab0*/  BSYNC B1 ;  /* 0x0000000000017941 */ /* 0x000fea0003800000 */
.L_x_11024:
        /* <DEDUP_REMOVED lines=12> */
[----:B------:R-:W-:-:S03]  /*3b80*/  LOP3.LUT P5, RZ, R5, 0xff000000, RZ, 0xc0, !PT ;  /* 0xff00000005ff7812 */ /* 0x000fc600078ac0ff */
[----:B------:R-:W-:-:S04]  /*3b90*/  FMUL.FTZ R190, R190, UR10 ;  /* 0x0000000abebe7c20 */ /* 0x000fc80008410000 */
[-C--:B-----5:R-:W-:Y:S01]  /*3ba0*/  FMUL.FTZ R179, R171, R190.reuse ;  /* 0x000000beabb37220 */ /* 0x0a0fe20000410000 */
[----:B------:R-:W-:-:S04]  /*3bb0*/  FMUL.FTZ R190, R147, R190 ;  /* 0x000000be93be7220 */ /* 0x000fc80000410000 */
[----:B0-----:R-:W-:Y:S02]  /*3bc0*/  FSEL R182, R179, RZ, P5 ;  /* 0x000000ffb3b67208 */ /* 0x001fe40002800000 */
[----:B------:R-:W-:-:S03]  /*3bd0*/  SEL R179, R190, RZ, P5 ;  /* 0x000000ffbeb37207 */ /* 0x000fc60002800000 */
[----:B------:R-:W-:-:S07]  /*3be0*/  FADD.FTZ R63, R63, R182 ;  /* 0x000000b63f3f7221 */ /* 0x000fce0000010000 */
.L_x_11027:
[----:B------:R-:W-:Y:S05]  /*3bf0*/  BSYNC B1 ;  /* 0x0000000000017941 */ /* 0x000fea0003800000 */
.L_x_11026:
[----:B------:R2:W-:Y:S01]  /*3c00*/  @P0 STG.E.128 desc[UR4][R180.64], R176 ;  /* 0x000000b0b4000986 */ /* 0x0005e2000c101d04 */
[----:B------:R-:W-:Y:S02]  /*3c10*/  IADD3 R185, R185, 0x100, RZ ;  /* 0x00000100b9b97810 */ /* 0x000fe40007ffe0ff */
[----:B------:R-:W-:-:S07]  /*3c20*/  IADD3 R9, R9, 0x100, RZ ;  /* 0x0000010009097810 */ /* 0x000fce0007ffe0ff */
.L_x_11011:
[----:B------:R-:W-:Y:S05]  /*3c30*/  BSYNC B0 ;  /* 0x0000000000007941 */ /* 0x000fea0003800000 */
.L_x_11010:
        /* <DEDUP_REMOVED lines=21> */
.L_x_11031:
[----:B------:R-:W-:Y:S05]  /*3d90*/  BSYNC B1 ;  /* 0x0000000000017941 */ /* 0x000fea0003800000 */
.L_x_11030:
        /* <DEDUP_REMOVED lines=10> */
.L_x_11033:
[----:B------:R-:W-:Y:S05]  /*3e40*/  BSYNC B1 ;  /* 0x0000000000017941 */ /* 0x000fea0003800000 */
.L_x_11032:
        /* <DEDUP_REMOVED lines=11> */
.L_x_11035:
[----:B------:R-:W-:Y:S05]  /*3f00*/  BSYNC B1 ;  /* 0x0000000000017941 */ /* 0x000fea0003800000 */
.L_x_11034:
        /* <DEDUP_REMOVED lines=10> */
.L_x_11037:
[----:B------:R-:W-:Y:S05]  /*3fb0*/  BSYNC B1 ;  /* 0x0000000000017941 */ /* 0x000fea0003800000 */
.L_x_11036:
        /* <DEDUP_REMOVED lines=11> */
.L_x_11039:
[----:B------:R-:W-:Y:S05]  /*4070*/  BSYNC B1 ;  /* 0x0000000000017941 */ /* 0x000fea0003800000 */
.L_x_11038:
        /* <DEDUP_REMOVED lines=10> */
.L_x_11041:
[----:B------:R-:W-:Y:S05]  /*4120*/  BSYNC B1 ;  /* 0x0000000000017941 */ /* 0x000fea0003800000 */
.L_x_11040:
        /* <DEDUP_REMOVED lines=16> */
.L_x_11043:
[----:B------:R-:W-:Y:S05]  /*4230*/  BSYNC B1 ;  /* 0x0000000000017941 */ /* 0x000fea0003800000 */
.L_x_11042:
        /* <DEDUP_REMOVED lines=19> */
.L_x_11045:
[----:B------:R-:W-:Y:S05]  /*4370*/  BSYNC B1 ;  /* 0x0000000000017941 */ /* 0x000fea0003800000 */
.L_x_11044:
[----:B------:R3:W-:Y:S01]  /*4380*/  @P0 STG.E.128 desc[UR4][R180.64], R176 ;  /* 0x000000b0b4000986 */ /* 0x0007e2000c101d04 */
[----:B------:R-:W-:Y:S02]  /*4390*/  IADD3 R185, R185, 0x100, RZ ;  /* 0x00000100b9b97810 */ /* 0x000fe40007ffe0ff */
[----:B------:R-:W-:-:S07]  /*43a0*/  IADD3 R9, R9, 0x100, RZ ;  /* 0x0000010009097810 */ /* 0x000fce0007ffe0ff */
.L_x_11029:
[----:B------:R-:W-:Y:S05]  /*43b0*/  BSYNC B0 ;  /* 0x0000000000007941 */ /* 0x000fea0003800000 */
.L_x_11028:
        /* <DEDUP_REMOVED lines=21> */
.L_x_11049:
[----:B------:R-:W-:Y:S05]  /*4510*/  BSYNC B1 ;  /* 0x0000000000017941 */ /* 0x000fea0003800000 */
.L_x_11048:
        /* <DEDUP_REMOVED lines=10> */
.L_x_11051:
[----:B------:R-:W-:Y:S05]  /*45c0*/  BSYNC B1 ;  /* 0x0000000000017941 */ /* 0x000fea0003800000 */
.L_x_11050:
        /* <DEDUP_REMOVED lines=11> */
.L_x_11053:
[----:B------:R-:W-:Y:S05]  /*4680*/  BSYNC B1 ;  /* 0x0000000000017941 */ /* 0x000fea0003800000 */
.L_x_11052:
        /* <DEDUP_REMOVED lines=10> */
.L_x_11055:
[----:B------:R-:W-:Y:S05]  /*4730*/  BSYNC B1 ;  /* 0x0000000000017941 */ /* 0x000fea0003800000 */
.L_x_11054:
        /* <DEDUP_REMOVED lines=11> */
.L_x_11057:
[----:B------:R-:W-:Y:S05]  /*47f0*/  BSYNC B1 ;  /* 0x0000000000017941 */ /* 0x000fea0003800000 */
.L_x_11056:
        /* <DEDUP_REMOVED lines=10> */
.L_x_11059:
[----:B------:R-:W-:Y:S05]  /*48a0*/  BSYNC B1 ;  /* 0x0000000000017941 */ /* 0x000fea0003800000 */
.L_x_11058:
        /* <DEDUP_REMOVED lines=16> */
.L_x_11061:
[----:B------:R-:W-:Y:S05]  /*49b0*/  BSYNC B1 ;  /* 0x0000000000017941 */ /* 0x000fea0003800000 */
.L_x_11060:
        /* <DEDUP_REMOVED lines=19> */
.L_x_11063:
[----:B------:R-:W-:Y:S05]  /*4af0*/  BSYNC B1 ;  /* 0x0000000000017941 */ /* 0x000fea0003800000 */
.L_x_11062:
[----:B------:R4:W-:Y:S01]  /*4b00*/  @P0 STG.E.128 desc[UR4][R180.64], R176 ;  /* 0x000000b0b4000986 */ /* 0x0009e2000c101d04 */
[----:B------:R-:W-:Y:S02]  /*4b10*/  IADD3 R185, R185, 0x100, RZ ;  /* 0x00000100b9b97810 */ /* 0x000fe40007ffe0ff */
[----:B------:R-:W-:-:S07]  /*4b20*/  IADD3 R9, R9, 0x100, RZ ;  /* 0x0000010009097810 */ /* 0x000fce0007ffe0ff */
.L_x_11047:
[----:B------:R-:W-:Y:S05]  /*4b30*/  BSYNC B0 ;  /* 0x0000000000007941 */ /* 0x000fea0003800000 */
.L_x_11046:
        /* <DEDUP_REMOVED lines=22> */
.L_x_11067:
[----:B------:R-:W-:Y:S05]  /*4ca0*/  BSYNC B1 ;  /* 0x0000000000017941 */ /* 0x000fea0003800000 */
.L_x_11066:
        /* <DEDUP_REMOVED lines=10> */
.L_x_11069:
[----:B------:R-:W-:Y:S05]  /*4d50*/  BSYNC B1 ;  /* 0x0000000000017941 */ /* 0x000fea0003800000 */
.L_x_11068:
        /* <DEDUP_REMOVED lines=11> */
.L_x_11071:
[----:B------:R-:W-:Y:S05]  /*4e10*/  BSYNC B1 ;  /* 0x0000000000017941 */ /* 0x000fea0003800000 */
.L_x_11070:
        /* <DEDUP_REMOVED lines=10> */
.L_x_11073:
[----:B------:R-:W-:Y:S05]  /*4ec0*/  BSYNC B1 ;  /* 0x0000000000017941 */ /* 0x000fea0003800000 */
.L_x_11072:
        /* <DEDUP_REMOVED lines=11> */
.L_x_11075:
[----:B------:R-:W-:Y:S05]  /*4f80*/  BSYNC B1 ;  /* 0x0000000000017941 */ /* 0x000fea0003800000 */
.L_x_11074:
        /* <DEDUP_REMOVED lines=10> */
.L_x_11077:
[----:B------:R-:W-:Y:S05]  /*5030*/  BSYNC B1 ;  /* 0x0000000000017941 */ /* 0x000fea0003800000 */
.L_x_11076:
        /* <DEDUP_REMOVED lines=16> */
.L_x_11079:
[----:B------:R-:W-:Y:S05]  /*5140*/  BSYNC B1 ;  /* 0x0000000000017941 */ /* 0x000fea0003800000 */
.L_x_11078:
        /* <DEDUP_REMOVED lines=19> */
.L_x_11081:
[----:B------:R-:W-:Y:S05]  /*5280*/  BSYNC B1 ;  /* 0x0000000000017941 */ /* 0x000fea0003800000 */
.L_x_11080:
[----:B------:R0:W-:Y:S02]  /*5290*/  @P0 STG.E.128 desc[UR4][R180.64], R176 ;  /* 0x000000b0b4000986 */ /* 0x0001e4000c101d04 */
.L_x_11065:
[----:B------:R-:W-:Y:S05]  /*52a0*/  BSYNC B0 ;  /* 0x0000000000007941 */ /* 0x000fea0003800000 */
.L_x_11064:
[----:B------:R-:W-:Y:S02]  /*52b0*/  LOP3.LUT P0, RZ, R8, 0x4, RZ, 0xc0, !PT ;  /* 0x0000000408ff7812 */ /* 0x000fe4000780c0ff */
[----:B------:R-:W-:Y:S02]  /*52c0*/  IADD3 R11, R11, UR12, RZ ;  /* 0x0000000c0b0b7c10 */ /* 0x000fe4000fffe0ff */
[----:B------:R-:W-:Y:S02]  /*52d0*/  SEL R190, RZ, 0x1, P0 ;  /* 0x00000001ffbe7807 */ /* 0x000fe40000000000 */
[----:B------:R-:W-:-:S13]  /*52e0*/  ISETP.GE.AND P0, PT, R11, UR13, PT ;  /* 0x0000000d0b007c0c */ /* 0x000fda000bf06270 */
[----:B------:R-:W-:Y:S05]  /*52f0*/  @!P0 BRA `(.L_x_11082) ;  /* 0xffffffb400048947 */ /* 0x000fea000383ffff */
.L_x_10947:
        /* <DEDUP_REMOVED lines=18> */
.L_x_11084:
[----:B------:R-:W-:Y:S05]  /*5420*/  BSYNC B0 ;  /* 0x0000000000007941 */ /* 0x000fea0003800000 */
.L_x_11083:
        /* <DEDUP_REMOVED lines=13> */
.L_x_11086:
[----:B------:R-:W-:Y:S05]  /*5500*/  BSYNC B0 ;  /* 0x0000000000007941 */ /* 0x000fea0003800000 */
.L_x_11085:
        /* <DEDUP_REMOVED lines=12> */
.L_x_11088:
[----:B------:R-:W-:Y:S05]  /*55d0*/  BSYNC B0 ;  /* 0x0000000000007941 */ /* 0x000fea0003800000 */
.L_x_11087:
        /* <DEDUP_REMOVED lines=12> */
.L_x_11090:
[----:B------:R-:W-:Y:S05]  /*56a0*/  BSYNC B0 ;  /* 0x0000000000007941 */ /* 0x000fea0003800000 */
.L_x_11089:
        /* <DEDUP_REMOVED lines=12> */
.L_x_11092:
[----:B------:R-:W-:Y:S05]  /*5770*/  BSYNC B0 ;  /* 0x0000000000007941 */ /* 0x000fea0003800000 */
.L_x_11091:
        /* <DEDUP_REMOVED lines=12> */
.L_x_10971:
[----:B------:R-:W-:Y:S01]  /*5840*/  HFMA2.MMA R192, -RZ, RZ, 0, 1.847743988037109375e-06 ;  /* 0x0000001fffc07435 */ /* 0x000fe200000001ff */
[----:B------:R-:W-:Y:S02]  /*5850*/  MOV R191, 0x10 ;  /* 0x0000001000bf7802 */ /* 0x000fe40000000f00 */
[----:B------:R-:W-:-:S08]  /*5860*/  MOV R190, 0xffffffff ;  /* 0xffffffff00be7802 */ /* 0x000fd00000000f00 */
[----:B-----5:R-:W-:Y:S05]  /*5870*/  WARPSYNC.COLLECTIVE R190, `(.L_x_11093) ;  /* 0x00000000be087348 */ /* 0x020fea0003c00000 */
[----:B------:R0:W1:Y:S02]  /*5880*/  SHFL.DOWN P6, R221, R193, R191, R192 ;  /* 0x080000bfc1dd7389 */ /* 0x00006400000c00c0 */
[----:B01---5:R-:W-:Y:S01]  /*5890*/  ENDCOLLECTIVE ;  /* 0x000000000000791b */ /* 0x023fe20003800000 */
.L_x_11093:
[----:B------:R-:W-:-:S05]  /*58a0*/  MOV R182, R221 ;  /* 0x000000dd00b67202 */ /* 0x000fca0000000f00 */
[----:B------:R-:W-:Y:S01]  /*58b0*/  FADD.FTZ R182, R182, R193 ;  /* 0x000000c1b6b67221 */ /* 0x000fe20000010000 */
[----:B------:R-:W-:-:S07]  /*58c0*/  MOV R193, R194 ;  /* 0x000000c200c17202 */ /* 0x000fce0000000f00 */
[----:B------:R-:W-:Y:S05]  /*58d0*/  WARPSYNC.COLLECTIVE R190, `(.L_x_11094) ;  /* 0x00000000be087348 */ /* 0x000fea0003c00000 */
[----:B------:R0:W1:Y:S02]  /*58e0*/  SHFL.DOWN P6, R221, R193, R191, R192 ;  /* 0x080000bfc1dd7389 */ /* 0x00006400000c00c0 */
[----:B01----:R-:W-:Y:S01]  /*58f0*/  ENDCOLLECTIVE ;  /* 0x000000000000791b */ /* 0x003fe20003800000 */
.L_x_11094:
[----:B------:R-:W-:Y:S01]  /*5900*/  HFMA2.MMA R191, -RZ, RZ, 0, 4.76837158203125e-07 ;  /* 0x00000008ffbf7435 */ /* 0x000fe200000001ff */
[----:B------:R-:W-:Y:S02]  /*5910*/  MOV R193, R182 ;  /* 0x000000b600c17202 */ /* 0x000fe40000000f00 */
[----:B------:R-:W-:-:S08]  /*5920*/  MOV R183, R221 ;  /* 0x000000dd00b77202 */ /* 0x000fd00000000f00 */
[----:B------:R-:W-:Y:S05]  /*5930*/  WARPSYNC.COLLECTIVE R190, `(.L_x_11095) ;  /* 0x00000000be087348 */ /* 0x000fea0003c00000 */
[----:B------:R0:W1:Y:S02]  /*5940*/  SHFL.DOWN P6, R221, R193, R191, R192 ;  /* 0x080000bfc1dd7389 */ /* 0x00006400000c00c0 */
[----:B01----:R-:W-:Y:S01]  /*5950*/  ENDCOLLECTIVE ;  /* 0x000000000000791b */ /* 0x003fe20003800000 */
.L_x_11095:
[----:B------:R-:W-:-:S05]  /*5960*/  FADD.FTZ R183, R183, R194 ;  /* 0x000000c2b7b77221 */ /* 0x000fca0000010000 */
[----:B------:R-:W-:Y:S02]  /*5970*/  MOV R193, R183 ;  /* 0x000000b700c17202 */ /* 0x000fe40000000f00 */
[----:B------:R-:W-:-:S07]  /*5980*/  MOV R185, R221 ;  /* 0x000000dd00b97202 */ /* 0x000fce0000000f00 */
[----:B------:R-:W-:Y:S05]  /*5990*/  WARPSYNC.COLLECTIVE R190, `(.L_x_11096) ;  /* 0x00000000be087348 */ /* 0x000fea0003c00000 */
[----:B------:R0:W1:Y:S02]  /*59a0*/  SHFL.DOWN P6, R221, R193, R191, R192 ;  /* 0x080000bfc1dd7389 */ /* 0x00006400000c00c0 */
[----:B01----:R-:W-:Y:S01]  /*59b0*/  ENDCOLLECTIVE ;  /* 0x000000000000791b */ /* 0x003fe20003800000 */
.L_x_11096:
[----:B------:R-:W-:Y:S01]  /*59c0*/  FADD.FTZ R185, R182, R185 ;  /* 0x000000b9b6b97221 */ /* 0x000fe20000010000 */
[----:B------:R-:W-:-:S04]  /*59d0*/  HFMA2.MMA R191, -RZ, RZ, 0, 2.384185791015625e-07 ;  /* 0x00000004ffbf7435 */ /* 0x000fc800000001ff */
[----:B------:R-:W-:Y:S02]  /*59e0*/  MOV R193, R185 ;  /* 0x000000b900c17202 */ /* 0x000fe40000000f00 */
[----:B------:R-:W-:-:S07]  /*59f0*/  MOV R184, R221 ;  /* 0x000000dd00b87202 */ /* 0x000fce0000000f00 */
[----:B------:R-:W-:Y:S05]  /*5a00*/  WARPSYNC.COLLECTIVE R190, `(.L_x_11097) ;  /* 0x00000000be087348 */ /* 0x000fea0003c00000 */
[----:B------:R0:W1:Y:S02]  /*5a10*/  SHFL.DOWN P6, R221, R193, R191, R192 ;  /* 0x080000bfc1dd7389 */ /* 0x00006400000c00c0 */
[----:B01----:R-:W-:Y:S01]  /*5a20*/  ENDCOLLECTIVE ;  /* 0x000000000000791b */ /* 0x003fe20003800000 */
.L_x_11097:
[----:B------:R-:W-:-:S05]  /*5a30*/  FADD.FTZ R184, R183, R184 ;  /* 0x000000b8b7b87221 */ /* 0x000fca0000010000 */
[----:B------:R-:W-:Y:S02]  /*5a40*/  MOV R193, R184 ;  /* 0x000000b800c17202 */ /* 0x000fe40000000f00 */
[----:B------:R-:W-:-:S07]  /*5a50*/  MOV R186, R221 ;  /* 0x000000dd00ba7202 */ /* 0x000fce0000000f00 */
[----:B------:R-:W-:Y:S05]  /*5a60*/  WARPSYNC.COLLECTIVE R190, `(.L_x_11098) ;  /* 0x00000000be087348 */ /* 0x000fea0003c00000 */
[----:B------:R0:W1:Y:S02]  /*5a70*/  SHFL.DOWN P6, R221, R193, R191, R192 ;  /* 0x080000bfc1dd7389 */ /* 0x00006400000c00c0 */
[----:B01----:R-:W-:Y:S01]  /*5a80*/  ENDCOLLECTIVE ;  /* 0x000000000000791b */ /* 0x003fe20003800000 */
.L_x_11098:
[----:B------:R-:W-:Y:S01]  /*5a90*/  FADD.FTZ R186, R185, R186 ;  /* 0x000000bab9ba7221 */ /* 0x000fe20000010000 */
[----:B------:R-:W-:-:S04]  /*5aa0*/  HFMA2.MMA R191, -RZ, RZ, 0, 1.1920928955078125e-07 ;  /* 0x00000002ffbf7435 */ /* 0x000fc800000001ff */
[----:B------:R-:W-:Y:S02]  /*5ab0*/  MOV R193, R186 ;  /* 0x000000ba00c17202 */ /* 0x000fe40000000f00 */
[----:B------:R-:W-:-:S07]  /*5ac0*/  MOV R187, R221 ;  /* 0x000000dd00bb7202 */ /* 0x000fce0000000f00 */
[----:B------:R-:W-:Y:S05]  /*5ad0*/  WARPSYNC.COLLECTIVE R190, `(.L_x_11099) ;  /* 0x00000000be087348 */ /* 0x000fea0003c00000 */
[----:B------:R0:W1:Y:S02]  /*5ae0*/  SHFL.DOWN P6, R221, R193, R191, R192 ;  /* 0x080000bfc1dd7389 */ /* 0x00006400000c00c0 */
[----:B01----:R-:W-:Y:S01]  /*5af0*/  ENDCOLLECTIVE ;  /* 0x000000000000791b */ /* 0x003fe20003800000 */
.L_x_11099:
[----:B------:R-:W-:-:S05]  /*5b00*/  FADD.FTZ R187, R184, R187 ;  /* 0x000000bbb8bb7221 */ /* 0x000fca0000010000 */
[----:B------:R-:W-:Y:S02]  /*5b10*/  MOV R193, R187 ;  /* 0x000000bb00c17202 */ /* 0x000fe40000000f00 */
[----:B------:R-:W-:-:S07]  /*5b20*/  MOV R189, R221 ;  /* 0x000000dd00bd7202 */ /* 0x000fce0000000f00 */
[----:B------:R-:W-:Y:S05]  /*5b30*/  WARPSYNC.COLLECTIVE R190, `(.L_x_11100) ;  /* 0x00000000be087348 */ /* 0x000fea0003c00000 */
[----:B------:R0:W1:Y:S02]  /*5b40*/  SHFL.DOWN P6, R221, R193, R191, R192 ;  /* 0x080000bfc1dd7389 */ /* 0x00006400000c00c0 */
[----:B01----:R-:W-:Y:S01]  /*5b50*/  ENDCOLLECTIVE ;  /* 0x000000000000791b */ /* 0x003fe20003800000 */
.L_x_11100:
[----:B------:R-:W-:Y:S01]  /*5b60*/  FADD.FTZ R189, R186, R189 ;  /* 0x000000bdbabd7221 */ /* 0x000fe20000010000 */
[----:B------:R-:W-:-:S04]  /*5b70*/  HFMA2.MMA R191, -RZ, RZ, 0, 5.9604644775390625e-08 ;  /* 0x00000001ffbf7435 */ /* 0x000fc800000001ff */
[----:B------:R-:W-:Y:S02]  /*5b80*/  MOV R193, R189 ;  /* 0x000000bd00c17202 */ /* 0x000fe40000000f00 */
[----:B------:R-:W-:-:S07]  /*5b90*/  MOV R188, R221 ;  /* 0x000000dd00bc7202 */ /* 0x000fce0000000f00 */
[----:B------:R-:W-:Y:S05]  /*5ba0*/  WARPSYNC.COLLECTIVE R190, `(.L_x_11101) ;  /* 0x00000000be087348 */ /* 0x000fea0003c00000 */
[----:B------:R0:W1:Y:S02]  /*5bb0*/  SHFL.DOWN P6, R221, R193, R191, R192 ;  /* 0x080000bfc1dd7389 */ /* 0x00006400000c00c0 */
[----:B01----:R-:W-:Y:S01]  /*5bc0*/  ENDCOLLECTIVE ;  /* 0x000000000000791b */ /* 0x003fe20003800000 */
.L_x_11101:
[----:B------:R-:W-:-:S05]  /*5bd0*/  FADD.FTZ R188, R187, R188 ;  /* 0x000000bcbbbc7221 */ /* 0x000fca0000010000 */
[----:B------:R-:W-:Y:S02]  /*5be0*/  MOV R193, R188 ;  /* 0x000000bc00c17202 */ /* 0x000fe40000000f00 */
[----:B------:R-:W-:-:S07]  /*5bf0*/  MOV R220, R221 ;  /* 0x000000dd00dc7202 */ /* 0x000fce0000000f00 */
[----:B------:R-:W-:Y:S05]  /*5c00*/  WARPSYNC.COLLECTIVE R190, `(.L_x_11102) ;  /* 0x00000000be087348 */ /* 0x000fea0003c00000 */
[----:B------:R0:W1:Y:S02]  /*5c10*/  SHFL.DOWN P6, R221, R193, R191, R192 ;  /* 0x080000bfc1dd7389 */ /* 0x00006400000c00c0 */
[----:B01----:R-:W-:Y:S01]  /*5c20*/  ENDCOLLECTIVE ;  /* 0x000000000000791b */ /* 0x003fe20003800000 */
.L_x_11102:
[----:B------:R-:W-:Y:S05]  /*5c30*/  BRA `(.L_x_11103) ;  /* 0xffffffc400947947 */ /* 0x000fea000383ffff */
.L_x_11104:
        /* <DEDUP_REMOVED lines=12> */
.L_x_11456:


//--------------------- .text._ZN10layer_norm22ln_bwd_finalize_kernelINS_22Kernel_traits_finalizeILj6144EfffffjLb1ELj1024ELj4ENS_18Kernel_traits_baseILj6144EfffffjLj1024EEEEELb1ELb1EEEvNS_9BwdParamsE --------------------------
	.section	.text._ZN10layer_norm22ln_bwd_finalize_kernelINS_22Kernel_traits_finalizeILj6144EfffffjLb1ELj1024ELj4ENS_18Kernel_traits_baseILj6144EfffffjLj1024EEEEELb1ELb1EEEvNS_9BwdParamsE,"ax",@progbits
	.align	128
        .global         _ZN10layer_norm22ln_bwd_finalize_kernelINS_22Kernel_traits_finalizeILj6144EfffffjLb1ELj1024ELj4ENS_18Kernel_traits_baseILj6144EfffffjLj1024EEEEELb1ELb1EEEvNS_9BwdParamsE
        .type           _ZN10layer_norm22ln_bwd_finalize_kernelINS_22Kernel_traits_finalizeILj6144EfffffjLb1ELj1024ELj4ENS_18Kernel_traits_baseILj6144EfffffjLj1024EEEEELb1ELb1EEEvNS_9BwdParamsE,@function
        .size           _ZN10layer_norm22ln_bwd_finalize_kernelINS_22Kernel_traits_finalizeILj6144EfffffjLb1ELj1024ELj4ENS_18Kernel_traits_baseILj6144EfffffjLj1024EEEEELb1ELb1EEEvNS_9BwdParamsE,(.L_x_11457 - _ZN10layer_norm22ln_bwd_finalize_kernelINS_22Kernel_traits_finalizeILj6144EfffffjLb1ELj1024ELj4ENS_18Kernel_traits_baseILj6144EfffffjLj1024EEEEELb1ELb1EEEvNS_9BwdParamsE)
        .other          _ZN10layer_norm22ln_bwd_finalize_kernelINS_22Kernel_traits_finalizeILj6144EfffffjLb1ELj1024ELj4ENS_18Kernel_traits_baseILj6144EfffffjLj1024EEEEELb1ELb1EEEvNS_9BwdParamsE,@"STO_CUDA_ENTRY STV_DEFAULT"
_ZN10layer_norm22ln_bwd_finalize_kernelINS_22Kernel_traits_finalizeILj6144EfffffjLb1ELj1024ELj4ENS_18Kernel_traits_baseILj6144EfffffjLj1024EEEEELb1ELb1EEEvNS_9BwdParamsE:
.text._ZN10layer_norm22ln_bwd_finalize_kernelINS_22Kernel_traits_finalizeILj6144EfffffjLb1ELj1024ELj4ENS_18Kernel_traits_baseILj6144EfffffjLj1024EEEEELb1ELb1EEEvNS_9BwdParamsE:
        /* <DEDUP_REMOVED lines=25> */
.L_x_11116:
        /* <DEDUP_REMOVED lines=33> */
.L_x_11109:
        /* <DEDUP_REMOVED lines=49> */
.L_x_11108:
[----:B------:R-:W-:Y:S05]  /*06b0*/  BSYNC B1 ;  /* 0x0000000000017941 */ /* 0x000fea0003800000 */
.L_x_11107:
        /* <DEDUP_REMOVED lines=32> */
.L_x_11111:
[----:B------:R-:W-:Y:S05]  /*08c0*/  BSYNC B1 ;  /* 0x0000000000017941 */ /* 0x000fea0003800000 */
.L_x_11110:
        /* <DEDUP_REMOVED lines=16> */
.L_x_11106:
[----:B------:R-:W-:Y:S05]  /*09d0*/  BSYNC B0 ;  /* 0x0000000000007941 */ /* 0x000fea0003800000 */
.L_x_11105:
        /* <DEDUP_REMOVED lines=40> */
.L_x_11132:
        /* <DEDUP_REMOVED lines=8> */
.L_x_11112:
        /* <DEDUP_REMOVED lines=18> */
.L_x_11115:
[----:B------:R-:W-:Y:S05]  /*0e00*/  BSYNC B0 ;  /* 0x0000000000007941 */ /* 0x000fea0003800000 */
.L_x_11114:
[C---:B------:R-:W-:Y:S01]  /*0e10*/  ISETP.GT.U32.AND P1, PT, R4.reuse, -0x1801, PT ;  /* 0xffffe7ff0400780c */ /* 0x040fe20003f24070 */
[----:B------:R-:W-:Y:S01]  /*0e20*/  VIADD R4, R4, 0x1800 ;  /* 0x0000180004047836 */ /* 0x000fe20000000000 */
[----:B------:R-:W-:-:S11]  /*0e30*/  IADD3 R5, R5, 0xc00, RZ ;  /* 0x00000c0005057810 */ /* 0x000fd60007ffe0ff */
[----:B------:R-:W-:Y:S05]  /*0e40*/  @P1 BRA `(.L_x_11116) ;  /* 0xfffffff000d01947 */ /* 0x000fea000383ffff */
[----:B------:R-:W-:Y:S05]  /*0e50*/  EXIT ;  /* 0x000000000000794d */ /* 0x000fea0003800000 */
.L_x_11113:
[----:B------:R-:W-:Y:S01]  /*0e60*/  HFMA2.MMA R22, -RZ, RZ, 0, 5.9604644775390625e-08 ;  /* 0x00000001ff167435 */ /* 0x000fe200000001ff */
[----:B---3--:R-:W-:Y:S02]  /*0e70*/  MOV R23, R8 ;  /* 0x0000000800177202 */ /* 0x008fe40000000f00 */
[----:B------:R-:W-:Y:S02]  /*0e80*/  MOV R25, 0x1f ;  /* 0x0000001f00197802 */ /* 0x000fe40000000f00 */
[----:B------:R-:W-:-:S07]  /*0e90*/  MOV R20, 0xffffffff ;  /* 0xffffffff00147802 */ /* 0x000fce0000000f00 */
[----:B012---:R-:W-:Y:S05]  /*0ea0*/  WARPSYNC.COLLECTIVE R20, `(.L_x_11117) ;  /* 0x0000000014087348 */ /* 0x007fea0003c00000 */
[----:B------:R3:W4:Y:S02]  /*0eb0*/  SHFL.BFLY P2, R21, R23, R22, R25 ;  /* 0x0c00001617157389 */ /* 0x0007240000040019 */
[----:B01234-:R-:W-:Y:S01]  /*0ec0*/  ENDCOLLECTIVE ;  /* 0x000000000000791b */ /* 0x01ffe20003800000 */
.L_x_11117:
[----:B------:R-:W-:Y:S01]  /*0ed0*/  HFMA2.MMA R22, -RZ, RZ, 0, 1.1920928955078125e-07 ;  /* 0x00000002ff167435 */ /* 0x000fe200000001ff */
[----:B------:R-:W-:-:S05]  /*0ee0*/  MOV R9, R21 ;  /* 0x0000001500097202 */ /* 0x000fca0000000f00 */
[----:B------:R-:W-:-:S05]  /*0ef0*/  FADD.FTZ R9, R8, R9 ;  /* 0x0000000908097221 */ /* 0x000fca0000010000 */
[----:B------:R-:W-:-:S07]  /*0f00*/  MOV R23, R9 ;  /* 0x0000000900177202 */ /* 0x000fce0000000f00 */
[----:B------:R-:W-:Y:S05]  /*0f10*/  WARPSYNC.COLLECTIVE R20, `(.L_x_11118) ;  /* 0x0000000014087348 */ /* 0x000fea0003c00000 */
[----:B------:R0:W1:Y:S02]  /*0f20*/  SHFL.BFLY P2, R21, R23, R22, R25 ;  /* 0x0c00001617157389 */ /* 0x0000640000040019 */
[----:B01----:R-:W-:Y:S01]  /*0f30*/  ENDCOLLECTIVE ;  /* 0x000000000000791b */ /* 0x003fe20003800000 */
.L_x_11118:
[----:B------:R-:W-:Y:S01]  /*0f40*/  HFMA2.MMA R22, -RZ, RZ, 0, 2.384185791015625e-07 ;  /* 0x00000004ff167435 */ /* 0x000fe200000001ff */
[----:B------:R-:W-:-:S04]  /*0f50*/  IMAD.MOV.U32 R12, RZ, RZ, R21 ;  /* 0x000000ffff0c7224 */ /* 0x000fc800078e0015 */
[----:B------:R-:W-:-:S05]  /*0f60*/  FADD.FTZ R12, R9, R12 ;  /* 0x0000000c090c7221 */ /* 0x000fca0000010000 */
[----:B------:R-:W-:-:S07]  /*0f70*/  MOV R23, R12 ;  /* 0x0000000c00177202 */ /* 0x000fce0000000f00 */
[----:B------:R-:W-:Y:S05]  /*0f80*/  WARPSYNC.COLLECTIVE R20, `(.L_x_11119) ;  /* 0x0000000014087348 */ /* 0x000fea0003c00000 */
[----:B------:R0:W1:Y:S02]  /*0f90*/  SHFL.BFLY P2, R21, R23, R22, R25 ;  /* 0x0c00001617157389 */ /* 0x0000640000040019 */
[----:B01----:R-:W-:Y:S01]  /*0fa0*/  ENDCOLLECTIVE ;  /* 0x000000000000791b */ /* 0x003fe20003800000 */
.L_x_11119:
[----:B------:R-:W-:Y:S01]  /*0fb0*/  HFMA2.MMA R22, -RZ, RZ, 0, 4.76837158203125e-07 ;  /* 0x00000008ff167435 */ /* 0x000fe200000001ff */
[----:B------:R-:W-:-:S05]  /*0fc0*/  MOV R13, R21 ;  /* 0x00000015000d7202 */ /* 0x000fca0000000f00 */
[----:B------:R-:W-:-:S05]  /*0fd0*/  FADD.FTZ R13, R12, R13 ;  /* 0x0000000d0c0d7221 */ /* 0x000fca0000010000 */
[----:B------:R-:W-:-:S07]  /*0fe0*/  MOV R23, R13 ;  /* 0x0000000d00177202 */ /* 0x000fce0000000f00 */
[----:B------:R-:W-:Y:S05]  /*0ff0*/  WARPSYNC.COLLECTIVE R20, `(.L_x_11120) ;  /* 0x0000000014087348 */ /* 0x000fea0003c00000 */
[----:B------:R0:W1:Y:S02]  /*1000*/  SHFL.BFLY P2, R21, R23, R22, R25 ;  /* 0x0c00001617157389 */ /* 0x0000640000040019 */
[----:B01----:R-:W-:Y:S01]  /*1010*/  ENDCOLLECTIVE ;  /* 0x000000000000791b */ /* 0x003fe20003800000 */
.L_x_11120:
[----:B------:R-:W-:Y:S01]  /*1020*/  HFMA2.MMA R22, -RZ, RZ, 0, 9.5367431640625e-07 ;  /* 0x00000010ff167435 */ /* 0x000fe200000001ff */
[----:B------:R-:W-:-:S05]  /*1030*/  MOV R8, R21 ;  /* 0x0000001500087202 */ /* 0x000fca0000000f00 */
[----:B------:R-:W-:-:S05]  /*1040*/  FADD.FTZ R9, R13, R8 ;  /* 0x000000080d097221 */ /* 0x000fca0000010000 */
[----:B------:R-:W-:-:S07]  /*1050*/  MOV R23, R9 ;  /* 0x0000000900177202 */ /* 0x000fce0000000f00 */
[----:B------:R-:W-:Y:S05]  /*1060*/  WARPSYNC.COLLECTIVE R20, `(.L_x_11121) ;  /* 0x0000000014087348 */ /* 0x000fea0003c00000 */
[----:B------:R0:W1:Y:S02]  /*1070*/  SHFL.BFLY P2, R21, R23, R22, R25 ;  /* 0x0c00001617157389 */ /* 0x0000640000040019 */
[----:B01----:R-:W-:Y:S01]  /*1080*/  ENDCOLLECTIVE ;  /* 0x000000000000791b */ /* 0x003fe20003800000 */
.L_x_11121:
[----:B------:R-:W-:Y:S01]  /*1090*/  HFMA2.MMA R22, -RZ, RZ, 0, 5.9604644775390625e-08 ;  /* 0x00000001ff167435 */ /* 0x000fe200000001ff */
[----:B------:R-:W-:Y:S01]  /*10a0*/  IMAD.MOV.U32 R23, RZ, RZ, R11 ;  /* 0x000000ffff177224 */ /* 0x000fe200078e000b */
[----:B------:R-:W-:-:S09]  /*10b0*/  MOV R8, R21 ;  /* 0x0000001500087202 */ /* 0x000fd20000000f00 */
[----:B------:R-:W-:Y:S05]  /*10c0*/  WARPSYNC.COLLECTIVE R20, `(.L_x_11122) ;  /* 0x0000000014087348 */ /* 0x000fea0003c00000 */
[----:B------:R0:W1:Y:S02]  /*10d0*/  SHFL.BFLY P2, R21, R23, R22, R25 ;  /* 0x0c00001617157389 */ /* 0x0000640000040019 */
[----:B01----:R-:W-:Y:S01]  /*10e0*/  ENDCOLLECTIVE ;  /* 0x000000000000791b */ /* 0x003fe20003800000 */
.L_x_11122:
[----:B------:R-:W-:Y:S01]  /*10f0*/  HFMA2.MMA R22, -RZ, RZ, 0, 1.1920928955078125e-07 ;  /* 0x00000002ff167435 */ /* 0x000fe200000001ff */
[----:B------:R-:W-:-:S05]  /*1100*/  MOV R12, R21 ;  /* 0x00000015000c7202 */ /* 0x000fca0000000f00 */
[----:B------:R-:W-:-:S05]  /*1110*/  FADD.FTZ R14, R11, R12 ;  /* 0x0000000c0b0e7221 */ /* 0x000fca0000010000 */
[----:B------:R-:W-:-:S07]  /*1120*/  MOV R23, R14 ;  /* 0x0000000e00177202 */ /* 0x000fce0000000f00 */
[----:B------:R-:W-:Y:S05]  /*1130*/  WARPSYNC.COLLECTIVE R20, `(.L_x_11123) ;  /* 0x0000000014087348 */ /* 0x000fea0003c00000 */
[----:B------:R0:W1:Y:S02]  /*1140*/  SHFL.BFLY P2, R21, R23, R22, R25 ;  /* 0x0c00001617157389 */ /* 0x0000640000040019 */
[----:B01----:R-:W-:Y:S01]  /*1150*/  ENDCOLLECTIVE ;  /* 0x000000000000791b */ /* 0x003fe20003800000 */
.L_x_11123:
[----:B------:R-:W-:Y:S01]  /*1160*/  HFMA2.MMA R22, -RZ, RZ, 0, 2.384185791015625e-07 ;  /* 0x00000004ff167435 */ /* 0x000fe200000001ff */
[----:B------:R-:W-:-:S05]  /*1170*/  MOV R13, R21 ;  /* 0x00000015000d7202 */ /* 0x000fca0000000f00 */
[----:B------:R-:W-:-:S05]  /*1180*/  FADD.FTZ R15, R14, R13 ;  /* 0x0000000d0e0f7221 */ /* 0x000fca0000010000 */
[----:B------:R-:W-:-:S07]  /*1190*/  MOV R23, R15 ;  /* 0x0000000f00177202 */ /* 0x000fce0000000f00 */
[----:B------:R-:W-:Y:S05]  /*11a0*/  WARPSYNC.COLLECTIVE R20, `(.L_x_11124) ;  /* 0x0000000014087348 */ /* 0x000fea0003c00000 */
[----:B------:R0:W1:Y:S02]  /*11b0*/  SHFL.BFLY P2, R21, R23, R22, R25 ;  /* 0x0c00001617157389 */ /* 0x0000640000040019 */
[----:B01----:R-:W-:Y:S01]  /*11c0*/  ENDCOLLECTIVE ;  /* 0x000000000000791b */ /* 0x003fe20003800000 */
.L_x_11124:
[----:B------:R-:W-:Y:S01]  /*11d0*/  IMAD.MOV.U32 R22, RZ, RZ, 0x8 ;  /* 0x00000008ff167424 */ /* 0x000fe200078e00ff */
[----:B------:R-:W-:-:S05]  /*11e0*/  MOV R16, R21 ;  /* 0x0000001500107202 */ /* 0x000fca0000000f00 */
[----:B------:R-:W-:-:S05]  /*11f0*/  FADD.FTZ R16, R15, R16 ;  /* 0x000000100f107221 */ /* 0x000fca0000010000 */
[----:B------:R-:W-:-:S07]  /*1200*/  MOV R23, R16 ;  /* 0x0000001000177202 */ /* 0x000fce0000000f00 */
[----:B------:R-:W-:Y:S05]  /*1210*/  WARPSYNC.COLLECTIVE R20, `(.L_x_11125) ;  /* 0x0000000014087348 */ /* 0x000fea0003c00000 */
[----:B------:R0:W1:Y:S02]  /*1220*/  SHFL.BFLY P2, R21, R23, R22, R25 ;  /* 0x0c00001617157389 */ /* 0x0000640000040019 */
[----:B01----:R-:W-:Y:S01]  /*1230*/  ENDCOLLECTIVE ;  /* 0x000000000000791b */ /* 0x003fe20003800000 */
.L_x_11125:
[----:B------:R-:W-:Y:S01]  /*1240*/  HFMA2.MMA R22, -RZ, RZ, 0, 9.5367431640625e-07 ;  /* 0x00000010ff167435 */ /* 0x000fe200000001ff */
[----:B------:R-:W-:-:S05]  /*1250*/  MOV R11, R21 ;  /* 0x00000015000b7202 */ /* 0x000fca0000000f00 */
[----:B------:R-:W-:-:S05]  /*1260*/  FADD.FTZ R11, R16, R11 ;  /* 0x0000000b100b7221 */ /* 0x000fca0000010000 */
[----:B------:R-:W-:-:S07]  /*1270*/  MOV R23, R11 ;  /* 0x0000000b00177202 */ /* 0x000fce0000000f00 */
[----:B------:R-:W-:Y:S05]  /*1280*/  WARPSYNC.COLLECTIVE R20, `(.L_x_11126) ;  /* 0x0000000014087348 */ /* 0x000fea0003c00000 */
[----:B------:R0:W1:Y:S02]  /*1290*/  SHFL.BFLY P2, R21, R23, R22, R25 ;  /* 0x0c00001617157389 */ /* 0x0000640000040019 */
[----:B01----:R-:W-:Y:S01]  /*12a0*/  ENDCOLLECTIVE ;  /* 0x000000000000791b */ /* 0x003fe20003800000 */
.L_x_11126:
[----:B------:R-:W-:Y:S01]  /*12b0*/  HFMA2.MMA R22, -RZ, RZ, 0, 5.9604644775390625e-08 ;  /* 0x00000001ff167435 */ /* 0x000fe200000001ff */
[----:B------:R-:W-:Y:S02]  /*12c0*/  MOV R23, R10 ;  /* 0x0000000a00177202 */ /* 0x000fe40000000f00 */
[----:B------:R-:W-:-:S08]  /*12d0*/  MOV R12, R21 ;  /* 0x00000015000c7202 */ /* 0x000fd00000000f00 */
[----:B------:R-:W-:Y:S05]  /*12e0*/  WARPSYNC.COLLECTIVE R20, `(.L_x_11127) ;  /* 0x0000000014087348 */ /* 0x000fea0003c00000 */
[----:B------:R0:W1:Y:S02]  /*12f0*/  SHFL.BFLY P2, R21, R23, R22, R25 ;  /* 0x0c00001617157389 */ /* 0x0000640000040019 */
[----:B01----:R-:W-:Y:S01]  /*1300*/  ENDCOLLECTIVE ;  /* 0x000000000000791b */ /* 0x003fe20003800000 */
.L_x_11127:
[----:B------:R-:W-:Y:S01]  /*1310*/  HFMA2.MMA R22, -RZ, RZ, 0, 1.1920928955078125e-07 ;  /* 0x00000002ff167435 */ /* 0x000fe200000001ff */
[----:B------:R-:W-:-:S05]  /*1320*/  MOV R13, R21 ;  /* 0x00000015000d7202 */ /* 0x000fca0000000f00 */
[----:B------:R-:W-:-:S05]  /*1330*/  FADD.FTZ R17, R10, R13 ;  /* 0x0000000d0a117221 */ /* 0x000fca0000010000 */
[----:B------:R-:W-:-:S07]  /*1340*/  MOV R23, R17 ;  /* 0x0000001100177202 */ /* 0x000fce0000000f00 */
[----:B------:R-:W-:Y:S05]  /*1350*/  WARPSYNC.COLLECTIVE R20, `(.L_x_11128) ;  /* 0x0000000014087348 */ /* 0x000fea0003c00000 */
[----:B------:R0:W1:Y:S02]  /*1360*/  SHFL.BFLY P2, R21, R23, R22, R25 ;  /* 0x0c00001617157389 */ /* 0x0000640000040019 */
[----:B01----:R-:W-:Y:S01]  /*1370*/  ENDCOLLECTIVE ;  /* 0x000000000000791b */ /* 0x003fe20003800000 */
.L_x_11128:
[----:B------:R-:W-:Y:S01]  /*1380*/  HFMA2.MMA R22, -RZ, RZ, 0, 2.384185791015625e-07 ;  /* 0x00000004ff167435 */ /* 0x000fe200000001ff */
[----:B------:R-:W-:-:S04]  /*1390*/  IMAD.MOV.U32 R16, RZ, RZ, R21 ;  /* 0x000000ffff107224 */ /* 0x000fc800078e0015 */
[----:B------:R-:W-:-:S05]  /*13a0*/  FADD.FTZ R18, R17, R16 ;  /* 0x0000001011127221 */ /* 0x000fca0000010000 */
[----:B------:R-:W-:-:S07]  /*13b0*/  MOV R23, R18 ;  /* 0x0000001200177202 */ /* 0x000fce0000000f00 */
[----:B------:R-:W-:Y:S05]  /*13c0*/  WARPSYNC.COLLECTIVE R20, `(.L_x_11129) ;  /* 0x0000000014087348 */ /* 0x000fea0003c00000 */
[----:B------:R0:W1:Y:S02]  /*13d0*/  SHFL.BFLY P2, R21, R23, R22, R25 ;  /* 0x0c00001617157389 */ /* 0x0000640000040019 */
[----:B01----:R-:W-:Y:S01]  /*13e0*/  ENDCOLLECTIVE ;  /* 0x000000000000791b */ /* 0x003fe20003800000 */
.L_x_11129:
[----:B------:R-:W-:Y:S01]  /*13f0*/  HFMA2.MMA R22, -RZ, RZ, 0, 4.76837158203125e-07 ;  /* 0x00000008ff167435 */ /* 0x000fe200000001ff */
[----:B------:R-:W-:-:S05]  /*1400*/  MOV R19, R21 ;  /* 0x0000001500137202 */ /* 0x000fca0000000f00 */
[----:B------:R-:W-:-:S05]  /*1410*/  FADD.FTZ R19, R18, R19 ;  /* 0x0000001312137221 */ /* 0x000fca0000010000 */
[----:B------:R-:W-:-:S07]  /*1420*/  MOV R23, R19 ;  /* 0x0000001300177202 */ /* 0x000fce0000000f00 */
[----:B------:R-:W-:Y:S05]  /*1430*/  WARPSYNC.COLLECTIVE R20, `(.L_x_11130) ;  /* 0x0000000014087348 */ /* 0x000fea0003c00000 */
[----:B------:R0:W1:Y:S02]  /*1440*/  SHFL.BFLY P2, R21, R23, R22, R25 ;  /* 0x0c00001617157389 */ /* 0x0000640000040019 */
[----:B01----:R-:W-:Y:S01]  /*1450*/  ENDCOLLECTIVE ;  /* 0x000000000000791b */ /* 0x003fe20003800000 */
.L_x_11130:
[----:B------:R-:W-:Y:S01]  /*1460*/  HFMA2.MMA R22, -RZ, RZ, 0, 9.5367431640625e-07 ;  /* 0x00000010ff167435 */ /* 0x000fe200000001ff */
[----:B------:R-:W-:-:S05]  /*1470*/  MOV R10, R21 ;  /* 0x00000015000a7202 */ /* 0x000fca0000000f00 */
[----:B------:R-:W-:-:S05]  /*1480*/  FADD.FTZ R10, R19, R10 ;  /* 0x0000000a130a7221 */ /* 0x000fca0000010000 */
[----:B------:R-:W-:-:S07]  /*1490*/  MOV R23, R10 ;  /* 0x0000000a00177202 */ /* 0x000fce0000000f00 */
[----:B------:R-:W-:Y:S05]  /*14a0*/  WARPSYNC.COLLECTIVE R20, `(.L_x_11131) ;  /* 0x0000000014087348 */ /* 0x000fea0003c00000 */
[----:B------:R0:W1:Y:S02]  /*14b0*/  SHFL.BFLY P2, R21, R23, R22, R25 ;  /* 0x0c00001617157389 */ /* 0x0000640000040019 */
[----:B01----:R-:W-:Y:S01]  /*14c0*/  ENDCOLLECTIVE ;  /* 0x000000000000791b */ /* 0x003fe20003800000 */
.L_x_11131:
[----:B------:R-:W-:Y:S01]  /*14d0*/  MOV R15, R21 ;  /* 0x00000015000f7202 */ /* 0x000fe20000000f00 */
[----:B------:R-:W-:Y:S06]  /*14e0*/  BRA `(.L_x_11132) ;  /* 0xfffffff400dc7947 */ /* 0x000fec000383ffff */
.L_x_11133:
        /* <DEDUP_REMOVED lines=9> */
.L_x_11457:


//--------------------- .text._ZN10layer_norm13ln_bwd_kernelINS_13Kernel_traitsIfffffjLj6144ELj1ELj1ELj8ELj16ENS_18Kernel_traits_baseILj6144EfffffjLj256EEEEELb1ELb1ELb1ELb1EEEvNS_9BwdParamsE --------------------------
	.section	.text._ZN10layer_norm13ln_bwd_kernelINS_13Kernel_traitsIfffffjLj6144ELj1ELj1ELj8ELj16ENS_18Kernel_traits_baseILj6144EfffffjLj256EEEEELb1ELb1ELb1ELb1EEEvNS_9BwdParamsE,"ax",@progbits
	.align	128
        .global         _ZN10layer_norm13ln_bwd_kernelINS_13Kernel_traitsIfffffjLj6144ELj1ELj1ELj8ELj16ENS_18Kernel_traits_baseILj6144EfffffjLj256EEEEELb1ELb1ELb1ELb1EEEvNS_9BwdParamsE
        .type           _ZN10layer_norm13ln_bwd_kernelINS_13Kernel_traitsIfffffjLj6144ELj1ELj1ELj8ELj16ENS_18Kernel_traits_baseILj6144EfffffjLj256EEEEELb1ELb1ELb1ELb1EEEvNS_9BwdParamsE,@function
        .size           _ZN10layer_norm13ln_bwd_kernelINS_13Kernel_traitsIfffffjLj6144ELj1ELj1ELj8ELj16ENS_18Kernel_traits_baseILj6144EfffffjLj256EEEEELb1ELb1ELb1ELb1EEEvNS_9BwdParamsE,(.L_x_11458 - _ZN10layer_norm13ln_bwd_kernelINS_13Kernel_traitsIfffffjLj6144ELj1ELj1ELj8ELj16ENS_18Kernel_traits_baseILj6144EfffffjLj256EEEEELb1ELb1ELb1ELb1EEEvNS_9BwdParamsE)
        .other          _ZN10layer_norm13ln_bwd_kernelINS_13Kernel_traitsIfffffjLj6144ELj1ELj1ELj8ELj16ENS_18Kernel_traits_baseILj6144EfffffjLj256EEEEELb1ELb1ELb1ELb1EEEvNS_9BwdParamsE,@"STO_CUDA_ENTRY STV_DEFAULT"
_ZN10layer_norm13ln_bwd_kernelINS_13Kernel_traitsIfffffjLj6144ELj1ELj1ELj8ELj16ENS_18Kernel_traits_baseILj6144EfffffjLj256EEEEELb1ELb1ELb1ELb1EEEvNS_9BwdParamsE:
.text._ZN10layer_norm13ln_bwd_kernelINS_13Kernel_traitsIfffffjLj6144ELj1ELj1ELj8ELj16ENS_18Kernel_traits_baseILj6144EfffffjLj256EEEEELb1ELb1ELb1ELb1EEEvNS_9BwdParamsE:
        /* <DEDUP_REMOVED lines=50> */
.L_x_11134:
        /* <DEDUP_REMOVED lines=58> */
.L_x_11246:
        /* <DEDUP_REMOVED lines=8> */
[C---:B--2---:R-:W-:Y:S01]  /*0740*/  IMAD.WIDE R176, R0.reuse, 0x4, R4 ;  /* 0x0000000400b07825 */ /* 0x044fe200078e0204 */
[----:B------:R-:W2:Y:S04]  /*0750*/  S2R R237, SR_TID.X ;  /* 0x0000000000ed7919 */ /* 0x000ea80000002100 */
[----:B-----5:R-:W5:Y:S01]  /*0760*/  LDG.E R224, desc[UR4][R176.64] ;  /* 0x00000004b0e07981 */ /* 0x020f62000c1e1900 */
[----:B0-----:R-:W-:-:S03]  /*0770*/  IMAD R5, R0, R223, RZ ;  /* 0x000000df00057224 */ /* 0x001fc600078e02ff */
[----:B------:R0:W5:Y:S02]  /*0780*/  LDG.E R4, desc[UR4][R178.64] ;  /* 0x00000004b2047981 */ /* 0x000164000c1e1900 */
[----:B------:R-:W-:-:S04]  /*0790*/  SHF.R.S32.HI R8, RZ, 0x1f, R5 ;  /* 0x0000001fff087819 */ /* 0x000fc80000011405 */
[----:B------:R-:W-:Y:S01]  /*07a0*/  LEA.HI R5, R8, R5, RZ, 0x2 ;  /* 0x0000000508057211 */ /* 0x000fe200078f10ff */
[----:B------:R-:W-:Y:S01]  /*07b0*/  BSSY B0, `(.L_x_11136) ;  /* 0x000012c000007945 */ /* 0x000fe20003800000 */
[----:B--2---:R-:W-:-:S04]  /*07c0*/  LOP3.LUT R230, R237, 0xff, RZ, 0xc0, !PT ;  /* 0x000000ffede67812 */ /* 0x004fc800078ec0ff */
[----:B------:R-:W-:-:S04]  /*07d0*/  LEA.HI.SX32 R5, R5, R230, 0x1e ;  /* 0x000000e605057211 */ /* 0x000fc800078ff2ff */
[C---:B0-----:R-:W-:Y:S02]  /*07e0*/  IADD3 R179, R5.reuse, 0x100, RZ ;  /* 0x0000010005b37810 */ /* 0x041fe40007ffe0ff */
[C---:B------:R-:W-:Y:S02]  /*07f0*/  IADD3 R11, R5.reuse, 0x200, RZ ;  /* 0x00000200050b7810 */ /* 0x040fe40007ffe0ff */
[C---:B------:R-:W-:Y:S01]  /*0800*/  IADD3 R7, R5.reuse, 0x300, RZ ;  /* 0x0000030005077810 */ /* 0x040fe20007ffe0ff */
[----:B-1----:R-:W-:-:S04]  /*0810*/  IMAD.WIDE.U32 R246, R5, 0x10, R248 ;  /* 0x0000001005f67825 */ /* 0x002fc800078e00f8 */
[----:B------:R-:W-:-:S04]  /*0820*/  IMAD.WIDE.U32 R244, R179, 0x10, R248 ;  /* 0x00000010b3f47825 */ /* 0x000fc800078e00f8 */
        /* <DEDUP_REMOVED lines=28> */
[----:B------:R-:W-:Y:S01]  /*09f0*/  IADD3 R185, R191, 0x100, RZ ;  /* 0x00000100bfb97810 */ /* 0x000fe20007ffe0ff */
[----:B------:R-:W5:Y:S02]  /*0a00*/  LDG.E R229, desc[UR4][R186.64] ;  /* 0x00000004bae57981 */ /* 0x000f64000c1e1900 */
[--C-:B------:R-:W-:Y:S02]  /*0a10*/  IMAD.WIDE.U32 R188, R189, 0x4, R176.reuse ;  /* 0x00000004bdbc7825 */ /* 0x100fe400078e00b0 */
[----:B------:R-:W5:Y:S02]  /*0a20*/  @P0 LDG.E.128 R156, desc[UR4][R248.64] ;  /* 0x00000004f89c0981 */ /* 0x000f64000c1e1d00 */
[----:B------:R-:W-:-:S02]  /*0a30*/  IMAD.WIDE.U32 R182, R183, 0x4, R176 ;  /* 0x00000004b7b67825 */ /* 0x000fc400078e00b0 */
[----:B------:R-:W5:Y:S02]  /*0a40*/  LDG.E R13, desc[UR4][R188.64] ;  /* 0x00000004bc0d7981 */ /* 0x000f64000c1e1900 */
[--C-:B------:R-:W-:Y:S02]  /*0a50*/  IMAD.WIDE.U32 R180, R181, 0x4, R176.reuse ;  /* 0x00000004b5b47825 */ /* 0x100fe400078e00b0 */
[----:B------:R-:W5:Y:S02]  /*0a60*/  LDG.E R11, desc[UR4][R182.64] ;  /* 0x00000004b60b7981 */ /* 0x000f64000c1e1900 */
[----:B------:R-:W-:Y:S02]  /*0a70*/  IMAD.WIDE.U32 R184, R185, 0x4, R176 ;  /* 0x00000004b9b87825 */ /* 0x000fe400078e00b0 */
[----:B------:R-:W5:Y:S01]  /*0a80*/  LDG.E R8, desc[UR4][R180.64] ;  /* 0x00000004b4087981 */ /* 0x000f62000c1e1900 */
[----:B------:R-:W-:-:S03]  /*0a90*/  IADD3 R191, R191, 0x500, RZ ;  /* 0x00000500bfbf7810 */ /* 0x000fc60007ffe0ff */
[----:B------:R0:W5:Y:S04]  /*0aa0*/  LDG.E R222, desc[UR4][R184.64] ;  /* 0x00000004b8de7981 */ /* 0x000168000c1e1900 */
[----:B------:R1:W5:Y:S01]  /*0ab0*/  @P0 LDG.E.128 R16, desc[UR4][R246.64] ;  /* 0x00000004f6100981 */ /* 0x000362000c1e1d00 */
[----:B0-----:R-:W-:Y:S01]  /*0ac0*/  HFMA2.MMA R184, -RZ, RZ, 0, 0 ;  /* 0x00000000ffb87435 */ /* 0x001fe200000001ff */
[----:B-1----:R-:W-:Y:S01]  /*0ad0*/  IMAD.WIDE.U32 R246, R191, 0x4, R176 ;  /* 0x00000004bff67825 */ /* 0x002fe200078e00b0 */
[----:B------:R-:W-:Y:S01]  /*0ae0*/  MOV R177, RZ ;  /* 0x000000ff00b17202 */ /* 0x000fe20000000f00 */
[----:B------:R-:W-:Y:S08]  /*0af0*/  BRA `(.L_x_11138) ;  /* 0x0000000c00dc7947 */ /* 0x000ff00003800000 */
.L_x_11137:
        /* <DEDUP_REMOVED lines=12> */
[--C-:B------:R-:W-:Y:S02]  /*0bc0*/  IMAD.WIDE.U32 R176, R179, 0x10, R12.reuse ;  /* 0x00000010b3b07825 */ /* 0x100fe400078e000c */
[----:B------:R-:W4:Y:S02]  /*0bd0*/  LDG.E.128 R216, desc[UR4][R216.64] ;  /* 0x00000004d8d87981 */ /* 0x000f24000c1e1d00 */
[--C-:B------:R-:W-:Y:S01]  /*0be0*/  IMAD.WIDE.U32 R192, R7, 0x10, R12.reuse ;  /* 0x0000001007c07825 */ /* 0x100fe200078e000c */
[----:B------:R-:W-:Y:S01]  /*0bf0*/  IADD3 R189, R3, 0x200, RZ ;  /* 0x0000020003bd7810 */ /* 0x000fe20007ffe0ff */
[----:B------:R-:W4:Y:S02]  /*0c00*/  LDG.E.128 R176, desc[UR4][R176.64] ;  /* 0x00000004b0b07981 */ /* 0x000f24000c1e1d00 */
[----:B------:R-:W-:Y:S01]  /*0c10*/  IMAD.WIDE.U32 R184, R11, 0x10, R12 ;  /* 0x000000100bb87825 */ /* 0x000fe200078e000c */
[----:B------:R-:W-:Y:S01]  /*0c20*/  IADD3 R197, R3, 0x300, RZ ;  /* 0x0000030003c57810 */ /* 0x000fe20007ffe0ff */
[----:B------:R-:W4:Y:S01]  /*0c30*/  LDG.E.128 R192, desc[UR4][R192.64] ;  /* 0x00000004c0c07981 */ /* 0x000f22000c1e1d00 */
[----:B------:R-:W-:Y:S01]  /*0c40*/  IADD3 R221, R5, 0x400, RZ ;  /* 0x0000040005dd7810 */ /* 0x000fe20007ffe0ff */
[C-C-:B--2---:R-:W-:Y:S01]  /*0c50*/  IMAD.WIDE.U32 R172, R3.reuse, 0x10, R8.reuse ;  /* 0x0000001003ac7825 */ /* 0x144fe200078e0008 */
[C---:B------:R-:W-:Y:S01]  /*0c60*/  IADD3 R205, R3.reuse, 0x400, RZ ;  /* 0x0000040003cd7810 */ /* 0x040fe20007ffe0ff */
[----:B------:R-:W2:Y:S01]  /*0c70*/  LDG.E.128 R184, desc[UR4][R184.64] ;  /* 0x00000004b8b87981 */ /* 0x000ea2000c1e1d00 */
[----:B------:R-:W-:Y:S01]  /*0c80*/  IADD3 R213, R3, 0x500, RZ ;  /* 0x0000050003d57810 */ /* 0x000fe20007ffe0ff */
[--C-:B------:R-:W-:Y:S01]  /*0c90*/  IMAD.WIDE.U32 R180, R181, 0x10, R8.reuse ;  /* 0x00000010b5b47825 */ /* 0x100fe200078e0008 */
[----:B-----5:R-:W-:Y:S01]  /*0ca0*/  ISETP.GE.AND P5, PT, R224, 0x1, PT ;  /* 0x00000001e000780c */ /* 0x020fe20003fa6270 */
[----:B------:R-:W2:Y:S01]  /*0cb0*/  LDG.E.128 R172, desc[UR4][R172.64] ;  /* 0x00000004acac7981 */ /* 0x000ea2000c1e1d00 */
[----:B------:R-:W-:Y:S01]  /*0cc0*/  MOV R6, UR18 ;  /* 0x0000001200067c02 */ /* 0x000fe20008000f00 */
[----:B0-----:R-:W0:Y:S02]  /*0cd0*/  LDC.64 R14, c[0x0][0x240] ;  /* 0x00009000ff0e7b82 */ /* 0x001e240000000a00 */
[----:B------:R-:W2:Y:S01]  /*0ce0*/  LDG.E.128 R180, desc[UR4][R180.64] ;  /* 0x00000004b4b47981 */ /* 0x000ea2000c1e1d00 */
[----:B------:R-:W-:-:S06]  /*0cf0*/  IMAD.WIDE.U32 R188, R189, 0x10, R8 ;  /* 0x00000010bdbc7825 */ /* 0x000fcc00078e0008 */
[----:B------:R-:W2:Y:S01]  /*0d00*/  LDG.E.128 R188, desc[UR4][R188.64] ;  /* 0x00000004bcbc7981 */ /* 0x000ea2000c1e1d00 */
[----:B------:R-:W-:-:S04]  /*0d10*/  IMAD.WIDE.U32 R196, R197, 0x10, R8 ;  /* 0x00000010c5c47825 */ /* 0x000fc800078e0008 */
[----:B------:R-:W-:Y:S02]  /*0d20*/  IMAD.WIDE.U32 R200, R221, 0x10, R12 ;  /* 0x00000010ddc87825 */ /* 0x000fe400078e000c */
[----:B------:R-:W2:Y:S01]  /*0d30*/  LDG.E.128 R196, desc[UR4][R196.64] ;  /* 0x00000004c4c47981 */ /* 0x000ea2000c1e1d00 */
[----:B------:R-:W-:Y:S01]  /*0d40*/  IADD3 R11, R5, 0x500, RZ ;  /* 0x00000500050b7810 */ /* 0x000fe20007ffe0ff */
[----:B------:R-:W-:Y:S02]  /*0d50*/  IMAD.WIDE.U32 R204, R205, 0x10, R8 ;  /* 0x00000010cdcc7825 */ /* 0x000fe400078e0008 */
[----:B------:R-:W2:Y:S02]  /*0d60*/  LDG.E.128 R200, desc[UR4][R200.64] ;  /* 0x00000004c8c87981 */ /* 0x000ea4000c1e1d00 */
[----:B------:R-:W-:Y:S02]  /*0d70*/  IMAD.WIDE.U32 R208, R11, 0x10, R12 ;  /* 0x000000100bd07825 */ /* 0x000fe400078e000c */
[----:B------:R-:W2:Y:S04]  /*0d80*/  LDG.E.128 R204, desc[UR4][R204.64] ;  /* 0x00000004cccc7981 */ /* 0x000ea8000c1e1d00 */
[----:B------:R-:W2:Y:S01]  /*0d90*/  LDG.E.128 R208, desc[UR4][R208.64] ;  /* 0x00000004d0d07981 */ /* 0x000ea2000c1e1d00 */
[----:B------:R-:W-:-:S06]  /*0da0*/  IMAD.WIDE.U32 R212, R213, 0x10, R8 ;  /* 0x00000010d5d47825 */ /* 0x000fcc00078e0008 */
[----:B------:R-:W2:Y:S01]  /*0db0*/  LDG.E.128 R212, desc[UR4][R212.64] ;  /* 0x00000004d4d47981 */ /* 0x000ea2000c1e1d00 */
[----:B------:R-:W-:Y:S02]  /*0dc0*/  @P5 IADD3 R10, R224, -0x1, RZ ;  /* 0xffffffffe00a5810 */ /* 0x000fe40007ffe0ff */
[----:B------:R-:W-:Y:S02]  /*0dd0*/  MOV R7, UR19 ;  /* 0x0000001300077c02 */ /* 0x000fe40008000f00 */
[----:B------:R-:W-:Y:S01]  /*0de0*/  ISETP.NE.U32.AND P0, PT, R6, RZ, PT ;  /* 0x000000ff0600720c */ /* 0x000fe20003f05070 */
[----:B------:R-:W-:-:S03]  /*0df0*/  @P5 IMAD R10, R10, R223, RZ ;  /* 0x000000df0a0a5224 */ /* 0x000fc600078e02ff */
[----:B------:R-:W-:Y:S02]  /*0e00*/  ISETP.NE.AND.EX P0, PT, R7, RZ, PT, P0 ;  /* 0x000000ff0700720c */ /* 0x000fe40003f05300 */
[----:B------:R-:W-:-:S04]  /*0e10*/  @P5 SHF.R.S32.HI R3, RZ, 0x1f, R10 ;  /* 0x0000001fff035819 */ /* 0x000fc8000001140a */
[----:B------:R-:W-:Y:S01]  /*0e20*/  @P5 LEA.HI R9, R3, R10, RZ, 0x2 ;  /* 0x0000000a03095211 */ /* 0x000fe200078f10ff */
[----:B------:R-:W-:-:S06]  /*0e30*/  HFMA2.MMA R3, -RZ, RZ, 0, 0 ;  /* 0x00000000ff037435 */ /* 0x000fcc00000001ff */
[--C-:B------:R-:W-:Y:S01]  /*0e40*/  @P0 IMAD.WIDE.U32 R220, R221, 0x10, R248.reuse ;  /* 0x00000010dddc0825 */ /* 0x100fe200078e00f8 */
[----:B------:R-:W-:Y:S01]  /*0e50*/  @P5 LEA.HI.SX32 R3, R9, R230, 0x1e ;  /* 0x000000e609035211 */ /* 0x000fe200078ff2ff */
[----:B------:R1:W5:Y:S02]  /*0e60*/  @P0 LDG.E.128 R16, desc[UR4][R246.64] ;  /* 0x00000004f6100981 */ /* 0x000364000c1e1d00 */
[----:B------:R-:W-:Y:S02]  /*0e70*/  @P0 IMAD.WIDE.U32 R248, R11, 0x10, R248 ;  /* 0x000000100bf80825 */ /* 0x000fe400078e00f8 */
[----:B------:R-:W5:Y:S01]  /*0e80*/  @P0 LDG.E.128 R140, desc[UR4][R244.64] ;  /* 0x00000004f48c0981 */ /* 0x000f62000c1e1d00 */
[----:B------:R-:W-:-:S03]  /*0e90*/  IADD3 R227, R3, 0x100, RZ ;  /* 0x0000010003e37810 */ /* 0x000fc60007ffe0ff */
[----:B------:R-:W5:Y:S01]  /*0ea0*/  @P0 LDG.E.128 R144, desc[UR4][R242.64] ;  /* 0x00000004f2900981 */ /* 0x000f62000c1e1d00 */
[----:B0-----:R-:W-:-:S03]  /*0eb0*/  IMAD.WIDE.U32 R228, R3, 0x4, R14 ;  /* 0x0000000403e47825 */ /* 0x001fc600078e000e */
[----:B------:R-:W5:Y:S01]  /*0ec0*/  @P0 LDG.E.128 R148, desc[UR4][R240.64] ;  /* 0x00000004f0940981 */ /* 0x000f62000c1e1d00 */
[----:B------:R-:W-:-:S03]  /*0ed0*/  IADD3 R13, R3, 0x200, RZ ;  /* 0x00000200030d7810 */ /* 0x000fc60007ffe0ff */
[----:B------:R-:W5:Y:S01]  /*0ee0*/  @P0 LDG.E.128 R152, desc[UR4][R220.64] ;  /* 0x00000004dc980981 */ /* 0x000f62000c1e1d00 */
[----:B------:R-:W-:-:S03]  /*0ef0*/  IADD3 R11, R3, 0x300, RZ ;  /* 0x00000300030b7810 */ /* 0x000fc60007ffe0ff */
[----:B------:R-:W5:Y:S01]  /*0f00*/  @P0 LDG.E.128 R156, desc[UR4][R248.64] ;  /* 0x00000004f89c0981 */ /* 0x000f62000c1e1d00 */
[----:B------:R-:W-:Y:S02]  /*0f10*/  ISETP.NE.AND P0, PT, R2, RZ, PT ;  /* 0x000000ff0200720c */ /* 0x000fe40003f05270 */
[----:B------:R-:W-:Y:S01]  /*0f20*/  IADD3 R9, R3, 0x400, RZ ;  /* 0x0000040003097810 */ /* 0x000fe20007ffe0ff */
[--C-:B------:R-:W-:Y:S01]  /*0f30*/  IMAD.WIDE.U32 R226, R227, 0x4, R14.reuse ;  /* 0x00000004e3e27825 */ /* 0x100fe200078e000e */
[----:B------:R-:W-:Y:S01]  /*0f40*/  IADD3 R3, R3, 0x500, RZ ;  /* 0x0000050003037810 */ /* 0x000fe20007ffe0ff */
[----:B------:R-:W5:Y:S02]  /*0f50*/  LDG.E R229, desc[UR4][R228.64] ;  /* 0x00000004e4e57981 */ /* 0x000f64000c1e1900 */
[--C-:B------:R-:W-:Y:S02]  /*0f60*/  IMAD.WIDE.U32 R10, R11, 0x4, R14.reuse ;  /* 0x000000040b0a7825 */ /* 0x100fe400078e000e */
[----:B------:R-:W5:Y:S02]  /*0f70*/  LDG.E R222, desc[UR4][R226.64] ;  /* 0x00000004e2de7981 */ /* 0x000f64000c1e1900 */
[----:B-1----:R-:W-:-:S02]  /*0f80*/  IMAD.WIDE.U32 R246, R3, 0x4, R14 ;  /* 0x0000000403f67825 */ /* 0x002fc400078e000e */
[----:B------:R-:W5:Y:S02]  /*0f90*/  LDG.E R11, desc[UR4][R10.64] ;  /* 0x000000040a0b7981 */ /* 0x000f64000c1e1900 */
[----:B------:R-:W-:-:S04]  /*0fa0*/  IMAD.WIDE.U32 R8, R9, 0x4, R14 ;  /* 0x0000000409087825 */ /* 0x000fc800078e000e */
[----:B------:R-:W-:Y:S02]  /*0fb0*/  IMAD.WIDE.U32 R12, R13, 0x4, R14 ;  /* 0x000000040d0c7825 */ /* 0x000fe400078e000e */
[----:B------:R0:W5:Y:S04]  /*0fc0*/  LDG.E R8, desc[UR4][R8.64] ;  /* 0x0000000408087981 */ /* 0x000168000c1e1900 */
[----:B------:R1:W5:Y:S01]  /*0fd0*/  LDG.E R13, desc[UR4][R12.64] ;  /* 0x000000040c0d7981 */ /* 0x000362000c1e1900 */
[----:B---3--:R-:W-:-:S05]  /*0fe0*/  FSEL R238, R238, RZ, !P0 ;  /* 0x000000ffeeee7208 */ /* 0x008fca0004000000 */
[C---:B----4-:R-:W-:Y:S01]  /*0ff0*/  FADD.FTZ R3, -R238.reuse, R216 ;  /* 0x000000d8ee037221 */ /* 0x050fe20000010100 */
[C---:B------:R-:W-:Y:S01]  /*1000*/  FADD.FTZ R217, -R238.reuse, R217 ;  /* 0x000000d9eed97221 */ /* 0x040fe20000010100 */
[----:B------:R-:W-:Y:S02]  /*1010*/  FADD.FTZ R177, -R238, R177 ;  /* 0x000000b1eeb17221 */ /* 0x000fe40000010100 */
[----:B------:R-:W-:Y:S01]  /*1020*/  FMUL.FTZ R3, R4, R3 ;  /* 0x0000000304037220 */ /* 0x000fe20000410000 */
[C---:B------:R-:W-:Y:S01]  /*1030*/  FADD.FTZ R219, -R238.reuse, R219 ;  /* 0x000000dbeedb7221 */ /* 0x040fe20000010100 */
[----:B------:R-:W-:Y:S01]  /*1040*/  FADD.FTZ R179, -R238, R179 ;  /* 0x000000b3eeb37221 */ /* 0x000fe20000010100 */
[----:B------:R-:W-:Y:S01]  /*1050*/  FMUL.FTZ R14, R4, R177 ;  /* 0x000000b1040e7220 */ /* 0x000fe20000410000 */
[----:B0-----:R-:W-:Y:S01]  /*1060*/  FADD.FTZ R9, -R238, R218 ;  /* 0x000000daee097221 */ /* 0x001fe20000010100 */
[----:B------:R-:W-:Y:S01]  /*1070*/  FMUL.FTZ R10, R4, R217 ;  /* 0x000000d9040a7220 */ /* 0x000fe20000410000 */
[----:B------:R-:W-:Y:S01]  /*1080*/  FADD.FTZ R177, -R238, R192 ;  /* 0x000000c0eeb17221 */ /* 0x000fe20000010100 */
[C---:B-1----:R-:W-:Y:S01]  /*1090*/  FMUL.FTZ R12, R4.reuse, R219 ;  /* 0x000000db040c7220 */ /* 0x042fe20000410000 */
[----:B------:R-:W-:Y:S01]  /*10a0*/  FMUL.FTZ R216, R4, R179 ;  /* 0x000000b304d87220 */ /* 0x000fe20000410000 */
[----:B--2---:R-:W-:Y:S01]  /*10b0*/  FFMA.FTZ R68, R172, R3, R68 ;  /* 0x00000003ac447223 */ /* 0x004fe20000010044 */
[----:B------:R-:W-:Y:S01]  /*10c0*/  FADD.FTZ R92, R92, R172 ;  /* 0x000000ac5c5c7221 */ /* 0x000fe20000010000 */
[----:B------:R-:W-:Y:S01]  /*10d0*/  FMUL.FTZ R172, R64, R172 ;  /* 0x000000ac40ac7220 */ /* 0x000fe20000410000 */
[----:B------:R-:W-:Y:S01]  /*10e0*/  FADD.FTZ R193, -R238, R193 ;  /* 0x000000c1eec17221 */ /* 0x000fe20000010100 */
[----:B------:R-:W-:Y:S01]  /*10f0*/  FFMA.FTZ R73, R181, R14, R73 ;  /* 0x0000000eb5497223 */ /* 0x000fe20000010049 */
[----:B------:R-:W-:Y:S01]  /*1100*/  FADD.FTZ R97, R97, R181 ;  /* 0x000000b561617221 */ /* 0x000fe20000010000 */
[----:B------:R-:W-:Y:S01]  /*1110*/  FMUL.FTZ R219, R61, R181 ;  /* 0x000000b53ddb7220 */ /* 0x000fe20000410000 */
[----:B------:R-:W-:Y:S01]  /*1120*/  FMUL.FTZ R9, R4, R9 ;  /* 0x0000000904097220 */ /* 0x000fe20000410000 */
        /* <DEDUP_REMOVED lines=86> */
[----:B------:R-:W-:Y:S01]  /*1690*/  FADD.FTZ R99, R99, R183 ;  /* 0x000000b763637221 */ /* 0x000fe20000010000 */
[----:B------:R-:W-:Y:S01]  /*16a0*/  FFMA.FTZ R178, R192, R199, R177 ;  /* 0x000000c7c0b27223 */ /* 0x000fe200000100b1 */
[C---:B------:R-:W-:Y:S01]  /*16b0*/  FADD.FTZ R183, -R238.reuse, R203 ;  /* 0x000000cbeeb77221 */ /* 0x040fe20000010100 */
[----:B------:R-:W-:Y:S01]  /*16c0*/  FADD.FTZ R209, -R238, R209 ;  /* 0x000000d1eed17221 */ /* 0x000fe20000010100 */
[----:B------:R-:W-:Y:S01]  /*16d0*/  FMUL.FTZ R203, R4, R181 ;  /* 0x000000b504cb7220 */ /* 0x000fe20000410000 */
[----:B------:R-:W-:Y:S01]  /*16e0*/  FFMA.FTZ R85, R205, R236, R85 ;  /* 0x000000eccd557223 */ /* 0x000fe20000010055 */
[----:B------:R-:W-:Y:S01]  /*16f0*/  FADD.FTZ R109, R109, R205 ;  /* 0x000000cd6d6d7221 */ /* 0x000fe20000010000 */
[C---:B------:R-:W-:Y:S01]  /*1700*/  FADD.FTZ R179, -R238.reuse, R210 ;  /* 0x000000d2eeb37221 */ /* 0x040fe20000010100 */
        /* <DEDUP_REMOVED lines=54> */
.L_x_11138:
[----:B------:R-:W-:Y:S05]  /*1a70*/  BSYNC B0 ;  /* 0x0000000000007941 */ /* 0x000fea0003800000 */
.L_x_11136:
[----:B------:R0:W5:Y:S01]  /*1a80*/  LDG.E R215, desc[UR4][R246.64] ;  /* 0x00000004f6d77981 */ /* 0x000162000c1e1900 */
[----:B------:R-:W-:Y:S01]  /*1a90*/  LOP3.LUT P6, RZ, R239, 0xff, RZ, 0xc0, !PT ;  /* 0x000000ffefff7812 */ /* 0x000fe200078cc0ff */
[----:B------:R-:W-:Y:S01]  /*1aa0*/  UMOV UR6, 0xffffffff ;  /* 0xffffffff00067882 */ /* 0x000fe20000000000 */
[----:B------:R-:W-:Y:S02]  /*1ab0*/  SHF.R.U32.HI R178, RZ, 0x5, R237 ;  /* 0x00000005ffb27819 */ /* 0x000fe400000116ed */
        /* <DEDUP_REMOVED lines=22> */
.L_x_11257:
        /* <DEDUP_REMOVED lines=8> */
[C---:B------:R-:W-:Y:S02]  /*1ca0*/  @!P4 ISETP.NE.U32.AND P3, PT, R6.reuse, RZ, PT ;  /* 0x000000ff0600c20c */ /* 0x040fe40003f65070 */
[----:B------:R-:W-:Y:S01]  /*1cb0*/  @!P4 ISETP.NE.U32.AND P2, PT, R6, RZ, PT ;  /* 0x000000ff0600c20c */ /* 0x000fe20003f45070 */
[----:B------:R-:W-:Y:S01]  /*1cc0*/  @P5 IMAD R224, R224, R223, RZ ;  /* 0x000000dfe0e05224 */ /* 0x000fe200078e02ff */
[C---:B------:R-:W-:Y:S02]  /*1cd0*/  @!P4 ISETP.NE.AND.EX P3, PT, R7.reuse, RZ, PT, P3 ;  /* 0x000000ff0700c20c */ /* 0x040fe40003f65330 */
[----:B------:R-:W-:Y:S02]  /*1ce0*/  @!P4 ISETP.NE.U32.AND P1, PT, R6, RZ, PT ;  /* 0x000000ff0600c20c */ /* 0x000fe40003f25070 */
[----:B------:R-:W-:-:S02]  /*1cf0*/  @!P4 ISETP.NE.AND.EX P2, PT, R7, RZ, PT, P2 ;  /* 0x000000ff0700c20c */ /* 0x000fc40003f45320 */
        /* <DEDUP_REMOVED lines=8> */
[----:B------:R-:W-:Y:S01]  /*1d80*/  BSSY B0, `(.L_x_11140) ;  /* 0x0000031000007945 */ /* 0x000fe20003800000 */
[----:B-1---5:R-:W-:Y:S02]  /*1d90*/  @!P4 FSEL R200, R17, RZ, P2 ;  /* 0x000000ff11c8c208 */ /* 0x022fe40001000000 */
[----:B------:R-:W-:Y:S02]  /*1da0*/  @!P4 FSEL R237, R18, RZ, P1 ;  /* 0x000000ff12edc208 */ /* 0x000fe40000800000 */
[----:B------:R-:W-:Y:S02]  /*1db0*/  @!P4 ISETP.NE.U32.AND P2, PT, R6, RZ, PT ;  /* 0x000000ff0600c20c */ /* 0x000fe40003f45070 */
[----:B------:R-:W-:Y:S02]  /*1dc0*/  ISETP.NE.AND P1, PT, R2, RZ, PT ;  /* 0x000000ff0200720c */ /* 0x000fe40003f25270 */
[----:B------:R-:W-:Y:S01]  /*1dd0*/  @!P4 ISETP.NE.AND.EX P2, PT, R7, RZ, PT, P2 ;  /* 0x000000ff0700c20c */ /* 0x000fe20003f45320 */
[----:B0-----:R-:W0:Y:S04]  /*1de0*/  LDS.128 R176, [R239+0x6000] ;  /* 0x00600000efb07984 */ /* 0x001e280000000c00 */
[----:B------:R-:W1:Y:S04]  /*1df0*/  LDS.128 R180, [R239+0x6010] ;  /* 0x00601000efb47984 */ /* 0x000e680000000c00 */
[----:B------:R-:W2:Y:S04]  /*1e00*/  LDS.128 R184, [R239+0x6020] ;  /* 0x00602000efb87984 */ /* 0x000ea80000000c00 */
[----:B------:R3:W4:Y:S02]  /*1e10*/  LDS.128 R188, [R239+0x6030] ;  /* 0x00603000efbc7984 */ /* 0x0007240000000c00 */
[----:B---3--:R-:W-:-:S02]  /*1e20*/  @!P4 FSEL R239, R16, RZ, P3 ;  /* 0x000000ff10efc208 */ /* 0x008fc40001800000 */
[----:B------:R-:W-:-:S04]  /*1e30*/  @!P4 ISETP.NE.U32.AND P3, PT, R6, RZ, PT ;  /* 0x000000ff0600c20c */ /* 0x000fc80003f65070 */
[----:B------:R-:W-:Y:S01]  /*1e40*/  @!P4 ISETP.NE.AND.EX P3, PT, R7, RZ, PT, P3 ;  /* 0x000000ff0700c20c */ /* 0x000fe20003f65330 */
[----:B0-----:R-:W-:Y:S01]  /*1e50*/  FADD.FTZ R223, RZ, R176 ;  /* 0x000000b0ffdf7221 */ /* 0x001fe20000010000 */
[----:B------:R-:W-:Y:S01]  /*1e60*/  FADD.FTZ R176, RZ, R177 ;  /* 0x000000b1ffb07221 */ /* 0x000fe20000010000 */
[----:B------:R-:W-:Y:S02]  /*1e70*/  @P5 SHF.R.S32.HI R177, RZ, 0x1f, R224 ;  /* 0x0000001fffb15819 */ /* 0x000fe400000114e0 */
[----:B------:R-:W-:Y:S01]  /*1e80*/  FADD.FTZ R223, R178, R223 ;  /* 0x000000dfb2df7221 */ /* 0x000fe20000010000 */
[----:B------:R-:W-:Y:S01]  /*1e90*/  FADD.FTZ R176, R179, R176 ;  /* 0x000000b0b3b07221 */ /* 0x000fe20000010000 */
[----:B------:R-:W-:Y:S02]  /*1ea0*/  @P5 LEA.HI R179, R177, R224, RZ, 0x2 ;  /* 0x000000e0b1b35211 */ /* 0x000fe400078f10ff */
[----:B-1----:R-:W-:Y:S01]  /*1eb0*/  FADD.FTZ R223, R223, R180 ;  /* 0x000000b4dfdf7221 */ /* 0x002fe20000010000 */
[----:B------:R-:W-:-:S02]  /*1ec0*/  FADD.FTZ R176, R176, R181 ;  /* 0x000000b5b0b07221 */ /* 0x000fc40000010000 */
[----:B------:R-:W0:Y:S01]  /*1ed0*/  @P5 LDC.64 R180, c[0x0][0x2f8] ;  /* 0x0000be00ffb45b82 */ /* 0x000e220000000a00 */
[----:B------:R-:W-:Y:S01]  /*1ee0*/  FADD.FTZ R223, R182, R223 ;  /* 0x000000dfb6df7221 */ /* 0x000fe20000010000 */
[----:B------:R-:W-:-:S03]  /*1ef0*/  FADD.FTZ R176, R183, R176 ;  /* 0x000000b0b7b07221 */ /* 0x000fc60000010000 */
[----:B--2---:R-:W-:Y:S01]  /*1f00*/  FADD.FTZ R223, R223, R184 ;  /* 0x000000b8dfdf7221 */ /* 0x004fe20000010000 */
[----:B------:R-:W-:Y:S01]  /*1f10*/  FADD.FTZ R178, R176, R185 ;  /* 0x000000b9b0b27221 */ /* 0x000fe20000010000 */
[----:B------:R-:W-:Y:S01]  /*1f20*/  HFMA2.MMA R185, -RZ, RZ, 0, 0 ;  /* 0x00000000ffb97435 */ /* 0x000fe200000001ff */
[----:B------:R-:W1:Y:S01]  /*1f30*/  @P5 LDC.64 R176, c[0x0][0x220] ;  /* 0x00008800ffb05b82 */ /* 0x000e620000000a00 */
[----:B------:R-:W-:Y:S01]  /*1f40*/  FADD.FTZ R223, R186, R223 ;  /* 0x000000dfbadf7221 */ /* 0x000fe20000010000 */
[----:B------:R-:W-:-:S03]  /*1f50*/  FADD.FTZ R178, R187, R178 ;  /* 0x000000b2bbb27221 */ /* 0x000fc60000010000 */
[----:B------:R-:W-:Y:S01]  /*1f60*/  @P5 LEA.HI.SX32 R185, R179, R230, 0x1e ;  /* 0x000000e6b3b95211 */ /* 0x000fe200078ff2ff */
[----:B----4-:R-:W-:Y:S01]  /*1f70*/  FADD.FTZ R182, R178, R189 ;  /* 0x000000bdb2b67221 */ /* 0x010fe20000010000 */
[----:B------:R-:W-:Y:S01]  /*1f80*/  FADD.FTZ R223, R223, R188 ;  /* 0x000000bcdfdf7221 */ /* 0x000fe20000010000 */
[----:B------:R-:W2:Y:S02]  /*1f90*/  @P0 LDC.64 R178, c[0x0][0x308] ;  /* 0x0000c200ffb20b82 */ /* 0x000ea40000000a00 */
[----:B------:R-:W-:Y:S01]  /*1fa0*/  FADD.FTZ R191, R191, R182 ;  /* 0x000000b6bfbf7221 */ /* 0x000fe20000010000 */
[----:B------:R-:W-:-:S04]  /*1fb0*/  FADD.FTZ R190, R190, R223 ;  /* 0x000000dfbebe7221 */ /* 0x000fc80000010000 */
[----:B------:R-:W-:Y:S01]  /*1fc0*/  FMUL.FTZ R184, R190, UR10 ;  /* 0x0000000abeb87c20 */ /* 0x000fe20008410000 */
[----:B-1----:R-:W-:-:S05]  /*1fd0*/  @P5 IMAD.WIDE.U32 R176, R185, 0x10, R176 ;  /* 0x00000010b9b05825 */ /* 0x002fca00078e00b0 */
[----:B------:R1:W5:Y:S01]  /*1fe0*/  @P5 LDG.E.128 R160, desc[UR4][R176.64] ;  /* 0x00000004b0a05981 */ /* 0x000362000c1e1d00 */
[----:B------:R-:W-:Y:S01]  /*1ff0*/  @!P4 FSEL R224, R19, RZ, P3 ;  /* 0x000000ff13e0c208 */ /* 0x000fe20001800000 */
[----:B------:R-:W-:Y:S01]  /*2000*/  FMUL.FTZ R191, R191, UR10 ;  /* 0x0000000abfbf7c20 */ /* 0x000fe20008410000 */
[----:B------:R-:W-:Y:S01]  /*2010*/  FSEL R184, R184, RZ, !P1 ;  /* 0x000000ffb8b87208 */ /* 0x000fe20004800000 */
[----:B0-2---:R-:W-:Y:S06]  /*2020*/  @!P4 BRA `(.L_x_11141) ;  /* 0x000000000018c947 */ /* 0x005fec0003800000 */
[----:B------:R-:W-:Y:S01]  /*2030*/  ISETP.NE.U32.AND P1, PT, R6, RZ, PT ;  /* 0x000000ff0600720c */ /* 0x000fe20003f25070 */
[----:B-1----:R-:W-:-:S03]  /*2040*/  FFMA.FTZ R177, R3, R191, R184 ;  /* 0x000000bf03b17223 */ /* 0x002fc600000100b8 */
[----:B------:R-:W-:Y:S01]  /*2050*/  ISETP.NE.AND.EX P1, PT, R7, RZ, PT, P1 ;  /* 0x000000ff0700720c */ /* 0x000fe20003f25310 */
[----:B------:R-:W-:-:S04]  /*2060*/  FADD.FTZ R177, R172, -R177 ;  /* 0x800000b1acb17221 */ /* 0x000fc80000010000 */
[----:B------:R-:W-:-:S08]  /*2070*/  FMUL.FTZ R239, R4, R177 ;  /* 0x000000b104ef7220 */ /* 0x000fd00000410000 */
[----:B------:R-:W-:-:S07]  /*2080*/  @P1 FADD.FTZ R239, R16, R239 ;  /* 0x000000ef10ef1221 */ /* 0x000fce0000010000 */
.L_x_11141:
[----:B------:R-:W-:Y:S05]  /*2090*/  BSYNC B0 ;  /* 0x0000000000007941 */ /* 0x000fea0003800000 */
.L_x_11140:
[----:B------:R-:W-:Y:S04]  /*20a0*/  BSSY B0, `(.L_x_11142) ;  /* 0x000000a000007945 */ /* 0x000fe80003800000 */
[----:B------:R-:W-:Y:S05]  /*20b0*/  @!P5 BRA `(.L_x_11143) ;  /* 0x000000000020d947 */ /* 0x000fea0003800000 */
[----:B------:R-:W-:Y:S01]  /*20c0*/  FMUL.FTZ R164, R239, UR13 ;  /* 0x0000000defa47c20 */ /* 0x000fe20008410000 */
[----:B------:R-:W-:-:S03]  /*20d0*/  LOP3.LUT P1, RZ, R229, 0xff, RZ, 0xc0, !PT ;  /* 0x000000ffe5ff7812 */ /* 0x000fc6000782c0ff */
[----:B-1----:R-:W-:-:S04]  /*20e0*/  FMUL.FTZ R177, R164, UR12 ;  /* 0x0000000ca4b17c20 */ /* 0x002fc80008410000 */
[-C--:B-----5:R-:W-:Y:S01]  /*20f0*/  FMUL.FTZ R164, R160, R177.reuse ;  /* 0x000000b1a0a47220 */ /* 0x0a0fe20000410000 */
[----:B------:R-:W-:-:S04]  /*2100*/  FMUL.FTZ R176, R40, R177 ;  /* 0x000000b128b07220 */ /* 0x000fc80000410000 */
[----:B------:R-:W-:Y:S02]  /*2110*/  FSEL R177, R164, RZ, P1 ;  /* 0x000000ffa4b17208 */ /* 0x000fe40000800000 */
[----:B------:R-:W-:-:S03]  /*2120*/  SEL R164, R176, RZ, P1 ;  /* 0x000000ffb0a47207 */ /* 0x000fc60000800000 */
[----:B------:R-:W-:-:S07]  /*2130*/  FADD.FTZ R136, R136, R177 ;  /* 0x000000b188887221 */ /* 0x000fce0000010000 */
.L_x_11143:
[----:B------:R-:W-:Y:S05]  /*2140*/  BSYNC B0 ;  /* 0x0000000000007941 */ /* 0x000fea0003800000 */
.L_x_11142:
[----:B------:R-:W-:Y:S04]  /*2150*/  BSSY B0, `(.L_x_11144) ;  /* 0x0000008000007945 */ /* 0x000fe80003800000 */
[----:B------:R-:W-:Y:S05]  /*2160*/  @!P4 BRA `(.L_x_11145) ;  /* 0x000000000018c947 */ /* 0x000fea0003800000 */
[----:B------:R-:W-:Y:S01]  /*2170*/  ISETP.NE.U32.AND P1, PT, R6, RZ, PT ;  /* 0x000000ff0600720c */ /* 0x000fe20003f25070 */
[----:B-1----:R-:W-:-:S03]  /*2180*/  FFMA.FTZ R176, R10, R191, R184 ;  /* 0x000000bf0ab07223 */ /* 0x002fc600000100b8 */
[----:B------:R-:W-:Y:S01]  /*2190*/  ISETP.NE.AND.EX P1, PT, R7, RZ, PT, P1 ;  /* 0x000000ff0700720c */ /* 0x000fe20003f25310 */
[----:B------:R-:W-:-:S04]  /*21a0*/  FADD.FTZ R177, R173, -R176 ;  /* 0x800000b0adb17221 */ /* 0x000fc80000010000 */
[----:B------:R-:W-:-:S08]  /*21b0*/  FMUL.FTZ R200, R4, R177 ;  /* 0x000000b104c87220 */ /* 0x000fd00000410000 */
[----:B------:R-:W-:-:S07]  /*21c0*/  @P1 FADD.FTZ R200, R17, R200 ;  /* 0x000000c811c81221 */ /* 0x000fce0000010000 */
.L_x_11145:
[----:B------:R-:W-:Y:S05]  /*21d0*/  BSYNC B0 ;  /* 0x0000000000007941 */ /* 0x000fea0003800000 */
.L_x_11144:
        /* <DEDUP_REMOVED lines=10> */
.L_x_11147:
[----:B------:R-:W-:Y:S05]  /*2280*/  BSYNC B0 ;  /* 0x0000000000007941 */ /* 0x000fea0003800000 */
.L_x_11146:
        /* <DEDUP_REMOVED lines=8> */
.L_x_11149:
[----:B------:R-:W-:Y:S05]  /*2310*/  BSYNC B0 ;  /* 0x0000000000007941 */ /* 0x000fea0003800000 */
.L_x_11148:
        /* <DEDUP_REMOVED lines=10> */
.L_x_11151:
[----:B------:R-:W-:Y:S05]  /*23c0*/  BSYNC B0 ;  /* 0x0000000000007941 */ /* 0x000fea0003800000 */
.L_x_11150:
        /* <DEDUP_REMOVED lines=8> */
.L_x_11153:
[----:B------:R-:W-:Y:S05]  /*2450*/  BSYNC B0 ;  /* 0x0000000000007941 */ /* 0x000fea0003800000 */
.L_x_11152:
        /* <DEDUP_REMOVED lines=10> */
.L_x_11155:
[----:B------:R-:W-:Y:S05]  /*2500*/  BSYNC B0 ;  /* 0x0000000000007941 */ /* 0x000fea0003800000 */
.L_x_11154:
[----:B------:R-:W-:Y:S01]  /*2510*/  ISETP.NE.U32.AND P1, PT, RZ, UR14, PT ;  /* 0x0000000eff007c0c */ /* 0x000fe2000bf25070 */
[----:B------:R-:W-:Y:S01]  /*2520*/  @P0 IMAD.WIDE.U32 R188, R5, 0x10, R178 ;  /* 0x0000001005bc0825 */ /* 0x000fe200078e00b2 */
[----:B------:R-:W0:Y:S01]  /*2530*/  @P5 LDC.64 R182, c[0x0][0x2f8] ;  /* 0x0000be00ffb65b82 */ /* 0x000e220000000a00 */
[----:B------:R-:W-:Y:S01]  /*2540*/  @!P4 ISETP.NE.U32.AND P3, PT, R6, RZ, PT ;  /* 0x000000ff0600c20c */ /* 0x000fe20003f65070 */
[----:B------:R-:W-:Y:S01]  /*2550*/  BSSY B0, `(.L_x_11156) ;  /* 0x000001a000007945 */ /* 0x000fe20003800000 */
[----:B------:R-:W-:Y:S01]  /*2560*/  ISETP.NE.AND.EX P1, PT, RZ, UR15, PT, P1 ;  /* 0x0000000fff007c0c */ /* 0x000fe2000bf25310 */
[----:B------:R-:W-:Y:S01]  /*2570*/  @P5 IMAD.WIDE.U32 R180, R185, 0x10, R180 ;  /* 0x00000010b9b45825 */ /* 0x000fe200078e00b4 */
[----:B------:R-:W-:Y:S02]  /*2580*/  @!P4 ISETP.NE.AND.EX P3, PT, R7, RZ, PT, P3 ;  /* 0x000000ff0700c20c */ /* 0x000fe40003f65330 */
[----:B-1----:R-:W-:Y:S01]  /*2590*/  SEL R176, R239, R168, P1 ;  /* 0x000000a8efb07207 */ /* 0x002fe20000800000 */
[----:B------:R-:W1:Y:S01]  /*25a0*/  @P0 LDC.64 R186, c[0x0][0x308] ;  /* 0x0000c200ffba0b82 */ /* 0x000e620000000a00 */
        /* <DEDUP_REMOVED lines=20> */
.L_x_11157:
[----:B------:R-:W-:Y:S05]  /*26f0*/  BSYNC B0 ;  /* 0x0000000000007941 */ /* 0x000fea0003800000 */
.L_x_11156:
        /* <DEDUP_REMOVED lines=8> */
.L_x_11159:
[----:B------:R-:W-:Y:S05]  /*2780*/  BSYNC B0 ;  /* 0x0000000000007941 */ /* 0x000fea0003800000 */
.L_x_11158:
[----:B------:R-:W-:Y:S04]  /*2790*/  BSSY B0, `(.L_x_11160) ;  /* 0x000000a000007945 */ /* 0x000fe80003800000 */
[----:B------:R-:W-:Y:S05]  /*27a0*/  @!P5 BRA `(.L_x_11161) ;  /* 0x000000000020d947 */ /* 0x000fea0003800000 */
[----:B--2---:R-:W-:Y:S01]  /*27b0*/  FMUL.FTZ R164, R223, UR13 ;  /* 0x0000000ddfa47c20 */ /* 0x004fe20008410000 */
[----:B------:R-:W-:-:S03]  /*27c0*/  LOP3.LUT P3, RZ, R222, 0xff, RZ, 0xc0, !PT ;  /* 0x000000ffdeff7812 */ /* 0x000fc6000786c0ff */
[----:B------:R-:W-:-:S04]  /*27d0*/  FMUL.FTZ R177, R164, UR12 ;  /* 0x0000000ca4b17c20 */ /* 0x000fc80008410000 */
[-C--:B-----5:R-:W-:Y:S01]  /*27e0*/  FMUL.FTZ R164, R160, R177.reuse ;  /* 0x000000b1a0a47220 */ /* 0x0a0fe20000410000 */
[----:B------:R-:W-:-:S04]  /*27f0*/  FMUL.FTZ R176, R36, R177 ;  /* 0x000000b124b07220 */ /* 0x000fc80000410000 */
[----:B------:R-:W-:Y:S02]  /*2800*/  FSEL R177, R164, RZ, P3 ;  /* 0x000000ffa4b17208 */ /* 0x000fe40001800000 */
[----:B------:R-:W-:-:S03]  /*2810*/  SEL R164, R176, RZ, P3 ;  /* 0x000000ffb0a47207 */ /* 0x000fc60001800000 */
[----:B------:R-:W-:-:S07]  /*2820*/  FADD.FTZ R132, R132, R177 ;  /* 0x000000b184847221 */ /* 0x000fce0000010000 */
.L_x_11161:
[----:B------:R-:W-:Y:S05]  /*2830*/  BSYNC B0 ;  /* 0x0000000000007941 */ /* 0x000fea0003800000 */
.L_x_11160:
        /* <DEDUP_REMOVED lines=8> */
.L_x_11163:
[----:B------:R-:W-:Y:S05]  /*28c0*/  BSYNC B0 ;  /* 0x0000000000007941 */ /* 0x000fea0003800000 */
.L_x_11162:
        /* <DEDUP_REMOVED lines=10> */
.L_x_11165:
[----:B------:R-:W-:Y:S05]  /*2970*/  BSYNC B0 ;  /* 0x0000000000007941 */ /* 0x000fea0003800000 */
.L_x_11164:
        /* <DEDUP_REMOVED lines=8> */
.L_x_11167:
[----:B------:R-:W-:Y:S05]  /*2a00*/  BSYNC B0 ;  /* 0x0000000000007941 */ /* 0x000fea0003800000 */
.L_x_11166:
        /* <DEDUP_REMOVED lines=10> */
.L_x_11169:
[----:B------:R-:W-:Y:S05]  /*2ab0*/  BSYNC B0 ;  /* 0x0000000000007941 */ /* 0x000fea0003800000 */
.L_x_11168:
        /* <DEDUP_REMOVED lines=8> */
.L_x_11171:
[----:B------:R-:W-:Y:S05]  /*2b40*/  BSYNC B0 ;  /* 0x0000000000007941 */ /* 0x000fea0003800000 */
.L_x_11170:
        /* <DEDUP_REMOVED lines=10> */
.L_x_11173:
[----:B------:R-:W-:Y:S05]  /*2bf0*/  BSYNC B0 ;  /* 0x0000000000007941 */ /* 0x000fea0003800000 */
.L_x_11172:
[----:B--2---:R-:W-:Y:S01]  /*2c00*/  @P5 IADD3 R177, R185, 0x100, RZ ;  /* 0x00000100b9b15810 */ /* 0x004fe20007ffe0ff */
        /* <DEDUP_REMOVED lines=29> */
.L_x_11175:
[----:B------:R-:W-:Y:S05]  /*2de0*/  BSYNC B0 ;  /* 0x0000000000007941 */ /* 0x000fea0003800000 */
.L_x_11174:
        /* <DEDUP_REMOVED lines=8> */
.L_x_11177:
[----:B------:R-:W-:Y:S05]  /*2e70*/  BSYNC B0 ;  /* 0x0000000000007941 */ /* 0x000fea0003800000 */
.L_x_11176:
        /* <DEDUP_REMOVED lines=10> */
.L_x_11179:
[----:B------:R-:W-:Y:S05]  /*2f20*/  BSYNC B0 ;  /* 0x0000000000007941 */ /* 0x000fea0003800000 */
.L_x_11178:
        /* <DEDUP_REMOVED lines=8> */
.L_x_11181:
[----:B------:R-:W-:Y:S05]  /*2fb0*/  BSYNC B0 ;  /* 0x0000000000007941 */ /* 0x000fea0003800000 */
.L_x_11180:
        /* <DEDUP_REMOVED lines=10> */
.L_x_11183:
[----:B------:R-:W-:Y:S05]  /*3060*/  BSYNC B0 ;  /* 0x0000000000007941 */ /* 0x000fea0003800000 */
.L_x_11182:
        /* <DEDUP_REMOVED lines=8> */
.L_x_11185:
[----:B------:R-:W-:Y:S05]  /*30f0*/  BSYNC B0 ;  /* 0x0000000000007941 */ /* 0x000fea0003800000 */
.L_x_11184:
        /* <DEDUP_REMOVED lines=10> */
.L_x_11187:
[----:B------:R-:W-:Y:S05]  /*31a0*/  BSYNC B0 ;  /* 0x0000000000007941 */ /* 0x000fea0003800000 */
.L_x_11186:
        /* <DEDUP_REMOVED lines=8> */
.L_x_11189:
[----:B------:R-:W-:Y:S05]  /*3230*/  BSYNC B0 ;  /* 0x0000000000007941 */ /* 0x000fea0003800000 */
.L_x_11188:
        /* <DEDUP_REMOVED lines=10> */
.L_x_11191:
[----:B------:R-:W-:Y:S05]  /*32e0*/  BSYNC B0 ;  /* 0x0000000000007941 */ /* 0x000fea0003800000 */
.L_x_11190:
        /* <DEDUP_REMOVED lines=29> */
.L_x_11193:
[----:B------:R-:W-:Y:S05]  /*34c0*/  BSYNC B0 ;  /* 0x0000000000007941 */ /* 0x000fea0003800000 */
.L_x_11192:
        /* <DEDUP_REMOVED lines=8> */
.L_x_11195:
[----:B------:R-:W-:Y:S05]  /*3550*/  BSYNC B0 ;  /* 0x0000000000007941 */ /* 0x000fea0003800000 */
.L_x_11194:
        /* <DEDUP_REMOVED lines=10> */
.L_x_11197:
[----:B------:R-:W-:Y:S05]  /*3600*/  BSYNC B0 ;  /* 0x0000000000007941 */ /* 0x000fea0003800000 */
.L_x_11196:
        /* <DEDUP_REMOVED lines=8> */
.L_x_11199:
[----:B------:R-:W-:Y:S05]  /*3690*/  BSYNC B0 ;  /* 0x0000000000007941 */ /* 0x000fea0003800000 */
.L_x_11198:
        /* <DEDUP_REMOVED lines=10> */
.L_x_11201:
[----:B------:R-:W-:Y:S05]  /*3740*/  BSYNC B0 ;  /* 0x0000000000007941 */ /* 0x000fea0003800000 */
.L_x_11200:
        /* <DEDUP_REMOVED lines=8> */
.L_x_11203:
[----:B------:R-:W-:Y:S05]  /*37d0*/  BSYNC B0 ;  /* 0x0000000000007941 */ /* 0x000fea0003800000 */
.L_x_11202:
        /* <DEDUP_REMOVED lines=10> */
.L_x_11205:
[----:B------:R-:W-:Y:S05]  /*3880*/  BSYNC B0 ;  /* 0x0000000000007941 */ /* 0x000fea0003800000 */
.L_x_11204:
        /* <DEDUP_REMOVED lines=8> */
.L_x_11207:
[----:B------:R-:W-:Y:S05]  /*3910*/  BSYNC B0 ;  /* 0x0000000000007941 */ /* 0x000fea0003800000 */
.L_x_11206:
        /* <DEDUP_REMOVED lines=10> */
.L_x_11209:
[----:B------:R-:W-:Y:S05]  /*39c0*/  BSYNC B0 ;  /* 0x0000000000007941 */ /* 0x000fea0003800000 */
.L_x_11208:
        /* <DEDUP_REMOVED lines=29> */
.L_x_11211:
[----:B------:R-:W-:Y:S05]  /*3ba0*/  BSYNC B0 ;  /* 0x0000000000007941 */ /* 0x000fea0003800000 */
.L_x_11210:
        /* <DEDUP_REMOVED lines=8> */
.L_x_11213:
[----:B------:R-:W-:Y:S05]  /*3c30*/  BSYNC B0 ;  /* 0x0000000000007941 */ /* 0x000fea0003800000 */
.L_x_11212:
        /* <DEDUP_REMOVED lines=10> */
.L_x_11215:
[----:B------:R-:W-:Y:S05]  /*3ce0*/  BSYNC B0 ;  /* 0x0000000000007941 */ /* 0x000fea0003800000 */
.L_x_11214:
        /* <DEDUP_REMOVED lines=8> */
.L_x_11217:
[----:B------:R-:W-:Y:S05]  /*3d70*/  BSYNC B0 ;  /* 0x0000000000007941 */ /* 0x000fea0003800000 */
.L_x_11216:
        /* <DEDUP_REMOVED lines=10> */
.L_x_11219:
[----:B------:R-:W-:Y:S05]  /*3e20*/  BSYNC B0 ;  /* 0x0000000000007941 */ /* 0x000fea0003800000 */
.L_x_11218:
        /* <DEDUP_REMOVED lines=8> */
.L_x_11221:
[----:B------:R-:W-:Y:S05]  /*3eb0*/  BSYNC B0 ;  /* 0x0000000000007941 */ /* 0x000fea0003800000 */
.L_x_11220:
        /* <DEDUP_REMOVED lines=10> */
.L_x_11223:
[----:B------:R-:W-:Y:S05]  /*3f60*/  BSYNC B0 ;  /* 0x0000000000007941 */ /* 0x000fea0003800000 */
.L_x_11222:
        /* <DEDUP_REMOVED lines=8> */
.L_x_11225:
[----:B------:R-:W-:Y:S05]  /*3ff0*/  BSYNC B0 ;  /* 0x0000000000007941 */ /* 0x000fea0003800000 */
.L_x_11224:
        /* <DEDUP_REMOVED lines=10> */
.L_x_11227:
[----:B------:R-:W-:Y:S05]  /*40a0*/  BSYNC B0 ;  /* 0x0000000000007941 */ /* 0x000fea0003800000 */
.L_x_11226:
[----:B0-----:R-:W-:Y:S01]  /*40b0*/  @P0 IMAD.WIDE.U32 R186, R223, 0x10, R186 ;  /* 0x00000010dfba0825 */ /* 0x001fe200078e00ba */
[----:B------:R-:W-:Y:S01]  /*40c0*/  SEL R176, R11, R168, P1 ;  /* 0x000000a80bb07207 */ /* 0x000fe20000800000 */
[----:B------:R-:W-:Y:S01]  /*40d0*/  BSSY B0, `(.L_x_11228) ;  /* 0x0000012000007945 */ /* 0x000fe20003800000 */
[----:B------:R-:W-:Y:S01]  /*40e0*/  SEL R177, R222, R169, P1 ;  /* 0x000000a9deb17207 */ /* 0x000fe20000800000 */
[----:B-1----:R-:W-:Y:S01]  /*40f0*/  @P5 IMAD.WIDE.U32 R180, R201, 0x10, R180 ;  /* 0x00000010c9b45825 */ /* 0x002fe200078e00b4 */
        /* <DEDUP_REMOVED lines=15> */
.L_x_11229:
[----:B------:R-:W-:Y:S05]  /*41f0*/  BSYNC B0 ;  /* 0x0000000000007941 */ /* 0x000fea0003800000 */
.L_x_11228:
        /* <DEDUP_REMOVED lines=8> */
.L_x_11231:
[----:B------:R-:W-:Y:S05]  /*4280*/  BSYNC B0 ;  /* 0x0000000000007941 */ /* 0x000fea0003800000 */
.L_x_11230:
[----:B------:R-:W-:Y:S04]  /*4290*/  BSSY B0, `(.L_x_11232) ;  /* 0x000000a000007945 */ /* 0x000fe80003800000 */
[----:B------:R-:W-:Y:S05]  /*42a0*/  @!P5 BRA `(.L_x_11233) ;  /* 0x000000000020d947 */ /* 0x000fea0003800000 */
[----:B------:R-:W-:Y:S01]  /*42b0*/  FMUL.FTZ R8, R183, UR13 ;  /* 0x0000000db7087c20 */ /* 0x000fe20008410000 */
[----:B------:R-:W-:-:S03]  /*42c0*/  LOP3.LUT P3, RZ, R215, 0xff, RZ, 0xc0, !PT ;  /* 0x000000ffd7ff7812 */ /* 0x000fc6000786c0ff */
[----:B------:R-:W-:-:S04]  /*42d0*/  FMUL.FTZ R11, R8, UR12 ;  /* 0x0000000c080b7c20 */ /* 0x000fc80008410000 */
[-C--:B-----5:R-:W-:Y:S01]  /*42e0*/  FMUL.FTZ R8, R160, R11.reuse ;  /* 0x0000000ba0087220 */ /* 0x0a0fe20000410000 */
[----:B0-----:R-:W-:-:S04]  /*42f0*/  FMUL.FTZ R164, R20, R11 ;  /* 0x0000000b14a47220 */ /* 0x001fc80000410000 */
[----:B------:R-:W-:Y:S02]  /*4300*/  FSEL R11, R8, RZ, P3 ;  /* 0x000000ff080b7208 */ /* 0x000fe40001800000 */
[----:B------:R-:W-:-:S03]  /*4310*/  SEL R164, R164, RZ, P3 ;  /* 0x000000ffa4a47207 */ /* 0x000fc60001800000 */
[----:B------:R-:W-:-:S07]  /*4320*/  FADD.FTZ R116, R116, R11 ;  /* 0x0000000b74747221 */ /* 0x000fce0000010000 */
.L_x_11233:
[----:B------:R-:W-:Y:S05]  /*4330*/  BSYNC B0 ;  /* 0x0000000000007941 */ /* 0x000fea0003800000 */
.L_x_11232:
        /* <DEDUP_REMOVED lines=8> */
.L_x_11235:
[----:B------:R-:W-:Y:S05]  /*43c0*/  BSYNC B0 ;  /* 0x0000000000007941 */ /* 0x000fea0003800000 */
.L_x_11234:
        /* <DEDUP_REMOVED lines=10> */
.L_x_11237:
[----:B------:R-:W-:Y:S05]  /*4470*/  BSYNC B0 ;  /* 0x0000000000007941 */ /* 0x000fea0003800000 */
.L_x_11236:
        /* <DEDUP_REMOVED lines=15> */
.L_x_11239:
[----:B------:R-:W-:Y:S05]  /*4570*/  BSYNC B0 ;  /* 0x0000000000007941 */ /* 0x000fea0003800000 */
.L_x_11238:
        /* <DEDUP_REMOVED lines=10> */
.L_x_11241:
[----:B------:R-:W-:Y:S05]  /*4620*/  BSYNC B0 ;  /* 0x0000000000007941 */ /* 0x000fea0003800000 */
.L_x_11240:
        /* <DEDUP_REMOVED lines=8> */
.L_x_11243:
[----:B------:R-:W-:Y:S05]  /*46b0*/  BSYNC B0 ;  /* 0x0000000000007941 */ /* 0x000fea0003800000 */
.L_x_11242:
[----:B------:R-:W-:Y:S01]  /*46c0*/  BSSY B0, `(.L_x_11244) ;  /* 0x000000c000007945 */ /* 0x000fe20003800000 */
[----:B------:R-:W-:Y:S02]  /*46d0*/  SEL R170, R11, R170, P1 ;  /* 0x000000aa0baa7207 */ /* 0x000fe40000800000 */
[----:B------:R-:W-:Y:S01]  /*46e0*/  SEL R171, R176, R171, P1 ;  /* 0x000000abb0ab7207 */ /* 0x000fe20000800000 */
[----:B------:R-:W-:Y:S06]  /*46f0*/  @!P5 BRA `(.L_x_11245) ;  /* 0x000000000020d947 */ /* 0x000fec0003800000 */
        /* <DEDUP_REMOVED lines=8> */
.L_x_11245:
[----:B------:R-:W-:Y:S05]  /*4780*/  BSYNC B0 ;  /* 0x0000000000007941 */ /* 0x000fea0003800000 */
.L_x_11244:
        /* <DEDUP_REMOVED lines=11> */
.L_x_11135:
[----:B------:R-:W1:Y:S01]  /*4840*/  S2R R9, SR_TID.X ;  /* 0x0000000000097919 */ /* 0x000e620000002100 */
[----:B------:R-:W1:Y:S08]  /*4850*/  S2UR UR6, SR_CTAID.X ;  /* 0x00000000000679c3 */ /* 0x000e700000002500 */
[----:B------:R-:W2:Y:S08]  /*4860*/  LDC.64 R2, c[0x0][0x2d0] ;  /* 0x0000b400ff027b82 */ /* 0x000eb00000000a00 */
[----:B------:R-:W3:Y:S08]  /*4870*/  LDC.64 R4, c[0x0][0x2d8] ;  /* 0x0000b600ff047b82 */ /* 0x000ef00000000a00 */
[----:B0-----:R-:W0:Y:S01]  /*4880*/  LDC.64 R6, c[0x0][0x2f0] ;  /* 0x0000bc00ff067b82 */ /* 0x001e220000000a00 */
[C---:B-1----:R-:W-:Y:S01]  /*4890*/  LEA.HI R0, R9.reuse, UR6, RZ, 0x18 ;  /* 0x0000000609007c11 */ /* 0x042fe2000f8fc0ff */
[----:B------:R-:W-:Y:S01]  /*48a0*/  ULDC UR6, c[0x0][0x218] ;  /* 0x0000860000067ab9 */ /* 0x000fe20000000800 */
[----:B------:R-:W-:-:S03]  /*48b0*/  LOP3.LUT R9, R9, 0xff, RZ, 0xc0, !PT ;  /* 0x000000ff09097812 */ /* 0x000fc600078ec0ff */
        /* <DEDUP_REMOVED lines=24> */
.L_x_11139:
[----:B------:R-:W-:Y:S01]  /*4a40*/  HFMA2.MMA R189, -RZ, RZ, 0, 9.5367431640625e-07 ;  /* 0x00000010ffbd7435 */ /* 0x000fe200000001ff */
[----:B------:R-:W-:Y:S02]  /*4a50*/  MOV R188, R184 ;  /* 0x000000b800bc7202 */ /* 0x000fe40000000f00 */
[----:B------:R-:W-:Y:S02]  /*4a60*/  MOV R190, 0x1f ;  /* 0x0000001f00be7802 */ /* 0x000fe40000000f00 */
[----:B------:R-:W-:-:S07]  /*4a70*/  MOV R185, 0xffffffff ;  /* 0xffffffff00b97802 */ /* 0x000fce0000000f00 */
[----:B-----5:R-:W-:Y:S05]  /*4a80*/  WARPSYNC.COLLECTIVE R185, `(.L_x_11247) ;  /* 0x00000000b9087348 */ /* 0x020fea0003c00000 */
[----:B------:R0:W1:Y:S02]  /*4a90*/  SHFL.DOWN P1, R187, R188, R189, R190 ;  /* 0x080000bdbcbb7389 */ /* 0x00006400000200be */
[----:B01---5:R-:W-:Y:S01]  /*4aa0*/  ENDCOLLECTIVE ;  /* 0x000000000000791b */ /* 0x023fe20003800000 */
.L_x_11247:
[----:B------:R-:W-:Y:S02]  /*4ab0*/  MOV R188, R177 ;  /* 0x000000b100bc7202 */ /* 0x000fe40000000f00 */
[----:B------:R-:W-:-:S07]  /*4ac0*/  MOV R179, R187 ;  /* 0x000000bb00b37202 */ /* 0x000fce0000000f00 */
[----:B------:R-:W-:Y:S05]  /*4ad0*/  WARPSYNC.COLLECTIVE R185, `(.L_x_11248) ;  /* 0x00000000b9087348 */ /* 0x000fea0003c00000 */
[----:B------:R0:W1:Y:S02]  /*4ae0*/  SHFL.DOWN P1, R187, R188, R189, R190 ;  /* 0x080000bdbcbb7389 */ /* 0x00006400000200be */
[----:B01----:R-:W-:Y:S01]  /*4af0*/  ENDCOLLECTIVE ;  /* 0x000000000000791b */ /* 0x003fe20003800000 */
.L_x_11248:
[----:B------:R-:W-:Y:S01]  /*4b00*/  FADD.FTZ R179, R179, R184 ;  /* 0x000000b8b3b37221 */ /* 0x000fe20000010000 */
[----:B------:R-:W-:-:S04]  /*4b10*/  HFMA2.MMA R189, -RZ, RZ, 0, 4.76837158203125e-07 ;  /* 0x00000008ffbd7435 */ /* 0x000fc800000001ff */
[----:B------:R-:W-:Y:S02]  /*4b20*/  MOV R188, R179 ;  /* 0x000000b300bc7202 */ /* 0x000fe40000000f00 */
[----:B------:R-:W-:-:S07]  /*4b30*/  MOV R180, R187 ;  /* 0x000000bb00b47202 */ /* 0x000fce0000000f00 */
[----:B------:R-:W-:Y:S05]  /*4b40*/  WARPSYNC.COLLECTIVE R185, `(.L_x_11249) ;  /* 0x00000000b9087348 */ /* 0x000fea0003c00000 */
[----:B------:R0:W1:Y:S02]  /*4b50*/  SHFL.DOWN P1, R187, R188, R189, R190 ;  /* 0x080000bdbcbb7389 */ /* 0x00006400000200be */
[----:B01----:R-:W-:Y:S01]  /*4b60*/  ENDCOLLECTIVE ;  /* 0x000000000000791b */ /* 0x003fe20003800000 */
.L_x_11249:
[----:B------:R-:W-:-:S05]  /*4b70*/  FADD.FTZ R180, R180, R177 ;  /* 0x000000b1b4b47221 */ /* 0x000fca0000010000 */
[----:B------:R-:W-:Y:S02]  /*4b80*/  MOV R188, R180 ;  /* 0x000000b400bc7202 */ /* 0x000fe40000000f00 */
[----:B------:R-:W-:-:S07]  /*4b90*/  MOV R182, R187 ;  /* 0x000000bb00b67202 */ /* 0x000fce0000000f00 */
[----:B------:R-:W-:Y:S05]  /*4ba0*/  WARPSYNC.COLLECTIVE R185, `(.L_x_11250) ;  /* 0x00000000b9087348 */ /* 0x000fea0003c00000 */
[----:B------:R0:W1:Y:S02]  /*4bb0*/  SHFL.DOWN P1, R187, R188, R189, R190 ;  /* 0x080000bdbcbb7389 */ /* 0x00006400000200be */
[----:B01----:R-:W-:Y:S01]  /*4bc0*/  ENDCOLLECTIVE ;  /* 0x000000000000791b */ /* 0x003fe20003800000 */
.L_x_11250:
[----:B------:R-:W-:Y:S01]  /*4bd0*/  FADD.FTZ R182, R179, R182 ;  /* 0x000000b6b3b67221 */ /* 0x000fe20000010000 */
[----:B------:R-:W-:-:S04]  /*4be0*/  HFMA2.MMA R189, -RZ, RZ, 0, 2.384185791015625e-07 ;  /* 0x00000004ffbd7435 */ /* 0x000fc800000001ff */
[----:B------:R-:W-:Y:S02]  /*4bf0*/  MOV R188, R182 ;  /* 0x000000b600bc7202 */ /* 0x000fe40000000f00 */
[----:B------:R-:W-:-:S07]  /*4c00*/  MOV R181, R187 ;  /* 0x000000bb00b57202 */ /* 0x000fce0000000f00 */
[----:B------:R-:W-:Y:S05]  /*4c10*/  WARPSYNC.COLLECTIVE R185, `(.L_x_11251) ;  /* 0x00000000b9087348 */ /* 0x000fea0003c00000 */
[----:B------:R0:W1:Y:S02]  /*4c20*/  SHFL.DOWN P1, R187, R188, R189, R190 ;  /* 0x080000bdbcbb7389 */ /* 0x00006400000200be */
[----:B01----:R-:W-:Y:S01]  /*4c30*/  ENDCOLLECTIVE ;  /* 0x000000000000791b */ /* 0x003fe20003800000 */
.L_x_11251:
[----:B------:R-:W-:-:S05]  /*4c40*/  FADD.FTZ R181, R180, R181 ;  /* 0x000000b5b4b57221 */ /* 0x000fca0000010000 */
[----:B------:R-:W-:Y:S02]  /*4c50*/  MOV R188, R181 ;  /* 0x000000b500bc7202 */ /* 0x000fe40000000f00 */
[----:B------:R-:W-:-:S07]  /*4c60*/  MOV R183, R187 ;  /* 0x000000bb00b77202 */ /* 0x000fce0000000f00 */
[----:B------:R-:W-:Y:S05]  /*4c70*/  WARPSYNC.COLLECTIVE R185, `(.L_x_11252) ;  /* 0x00000000b9087348 */ /* 0x000fea0003c00000 */
[----:B------:R0:W1:Y:S02]  /*4c80*/  SHFL.DOWN P1, R187, R188, R189, R190 ;  /* 0x080000bdbcbb7389 */ /* 0x00006400000200be */
[----:B01----:R-:W-:Y:S01]  /*4c90*/  ENDCOLLECTIVE ;  /* 0x000000000000791b */ /* 0x003fe20003800000 */
.L_x_11252:
[----:B------:R-:W-:Y:S01]  /*4ca0*/  FADD.FTZ R183, R182, R183 ;  /* 0x000000b7b6b77221 */ /* 0x000fe20000010000 */
[----:B------:R-:W-:-:S04]  /*4cb0*/  HFMA2.MMA R189, -RZ, RZ, 0, 1.1920928955078125e-07 ;  /* 0x00000002ffbd7435 */ /* 0x000fc800000001ff */
[----:B------:R-:W-:Y:S02]  /*4cc0*/  MOV R188, R183 ;  /* 0x000000b700bc7202 */ /* 0x000fe40000000f00 */
[----:B------:R-:W-:-:S07]  /*4cd0*/  MOV R186, R187 ;  /* 0x000000bb00ba7202 */ /* 0x000fce0000000f00 */
[----:B------:R-:W-:Y:S05]  /*4ce0*/  WARPSYNC.COLLECTIVE R185, `(.L_x_11253) ;  /* 0x00000000b9087348 */ /* 0x000fea0003c00000 */
[----:B------:R0:W1:Y:S02]  /*4cf0*/  SHFL.DOWN P1, R187, R188, R189, R190 ;  /* 0x080000bdbcbb7389 */ /* 0x00006400000200be */
[----:B01----:R-:W-:Y:S01]  /*4d00*/  ENDCOLLECTIVE ;  /* 0x000000000000791b */ /* 0x003fe20003800000 */
.L_x_11253:
[----:B------:R-:W-:-:S05]  /*4d10*/  FADD.FTZ R186, R181, R186 ;  /* 0x000000bab5ba7221 */ /* 0x000fca0000010000 */
[----:B------:R-:W-:Y:S02]  /*4d20*/  MOV R188, R186 ;  /* 0x000000ba00bc7202 */ /* 0x000fe40000000f00 */
[----:B------:R-:W-:-:S07]  /*4d30*/  MOV R184, R187 ;  /* 0x000000bb00b87202 */ /* 0x000fce0000000f00 */
[----:B------:R-:W-:Y:S05]  /*4d40*/  WARPSYNC.COLLECTIVE R185, `(.L_x_11254) ;  /* 0x00000000b9087348 */ /* 0x000fea0003c00000 */
[----:B------:R0:W1:Y:S02]  /*4d50*/  SHFL.DOWN P1, R187, R188, R189, R190 ;  /* 0x080000bdbcbb7389 */ /* 0x00006400000200be */
[----:B01----:R-:W-:Y:S01]  /*4d60*/  ENDCOLLECTIVE ;  /* 0x000000000000791b */ /* 0x003fe20003800000 */
.L_x_11254:
[----:B------:R-:W-:Y:S01]  /*4d70*/  FADD.FTZ R184, R183, R184 ;  /* 0x000000b8b7b87221 */ /* 0x000fe20000010000 */
[----:B------:R-:W-:-:S04]  /*4d80*/  HFMA2.MMA R189, -RZ, RZ, 0, 5.9604644775390625e-08 ;  /* 0x00000001ffbd7435 */ /* 0x000fc800000001ff */
[----:B------:R-:W-:Y:S02]  /*4d90*/  MOV R188, R184 ;  /* 0x000000b800bc7202 */ /* 0x000fe40000000f00 */
[----:B------:R-:W-:-:S07]  /*4da0*/  MOV R177, R187 ;  /* 0x000000bb00b17202 */ /* 0x000fce0000000f00 */
[----:B------:R-:W-:Y:S05]  /*4db0*/  WARPSYNC.COLLECTIVE R185, `(.L_x_11255) ;  /* 0x00000000b9087348 */ /* 0x000fea0003c00000 */
[----:B------:R0:W1:Y:S02]  /*4dc0*/  SHFL.DOWN P1, R187, R188, R189, R190 ;  /* 0x080000bdbcbb7389 */ /* 0x00006400000200be */
[----:B01----:R-:W-:Y:S01]  /*4dd0*/  ENDCOLLECTIVE ;  /* 0x000000000000791b */ /* 0x003fe20003800000 */
.L_x_11255:
[----:B------:R-:W-:-:S05]  /*4de0*/  FADD.FTZ R177, R186, R177 ;  /* 0x000000b1bab17221 */ /* 0x000fca0000010000 */
[----:B------:R-:W-:Y:S02]  /*4df0*/  MOV R188, R177 ;  /* 0x000000b100bc7202 */ /* 0x000fe40000000f00 */
[----:B------:R-:W-:-:S07]  /*4e00*/  MOV R179, R187 ;  /* 0x000000bb00b37202 */ /* 0x000fce0000000f00 */
[----:B------:R-:W-:Y:S05]  /*4e10*/  WARPSYNC.COLLECTIVE R185, `(.L_x_11256) ;  /* 0x00000000b9087348 */ /* 0x000fea0003c00000 */
[----:B------:R0:W1:Y:S02]  /*4e20*/  SHFL.DOWN P1, R187, R188, R189, R190 ;  /* 0x080000bdbcbb7389 */ /* 0x00006400000200be */
[----:B01----:R-:W-:Y:S01]  /*4e30*/  ENDCOLLECTIVE ;  /* 0x000000000000791b */ /* 0x003fe20003800000 */
.L_x_11256:
[----:B------:R-:W-:Y:S01]  /*4e40*/  MOV R180, R187 ;  /* 0x000000bb00b47202 */ /* 0x000fe20000000f00 */
[----:B------:R-:W-:Y:S06]  /*4e50*/  BRA `(.L_x_11257) ;  /* 0xffffffcc00707947 */ /* 0x000fec000383ffff */
.L_x_11258:
        /* <DEDUP_REMOVED lines=10> */
.L_x_11458:


//--------------------- .nv.shared._ZN10layer_norm13ln_bwd_kernelINS_13Kernel_traitsI13__nv_bfloat16S2_S2_S2_fjLj6144ELj1ELj1ELj8ELj16ENS_18Kernel_traits_baseILj6144ES2_S2_S2_S2_fjLj256EEEEELb0ELb0ELb0ELb0EEEvNS_9BwdParamsE --------------------------
	.section	.nv.shared._ZN10layer_norm13ln_bwd_kernelINS_13Kernel_traitsI13__nv_bfloat16S2_S2_S2_fjLj6144ELj1ELj1ELj8ELj16ENS_18Kernel_traits_baseILj6144ES2_S2_S2_S2_fjLj256EEEEELb0ELb0ELb0ELb0EEEvNS_9BwdParamsE,"aw",@nobits
	.sectionflags	@""
	.align	16
	.zero		1024


//--------------------- .nv.shared.reserved.0     --------------------------
	.section	.nv.shared.reserved.0,"aw",@nobits
	.weak		__nv_reservedSMEM_offset_0_alias
	.size		__nv_reservedSMEM_offset_0_alias, 0, 0
	.other		__nv_reservedSMEM_offset_0_alias,@"STO_CUDA_RESERVED_SHARED STV_DEFAULT"
__nv_reservedSMEM_offset_0_alias:
	.zero		0


//--------------------- .nv.shared._ZN10layer_norm13ln_bwd_kernelINS_13Kernel_traitsI13__nv_bfloat16S2_S2_S2_fjLj6144ELj1ELj1ELj8ELj16ENS_18Kernel_traits_baseILj6144ES2_S2_S2_S2_fjLj256EEEEELb0ELb0ELb0ELb1EEEvNS_9BwdParamsE --------------------------
	.section	.nv.shared._ZN10layer_norm13ln_bwd_kernelINS_13Kernel_traitsI13__nv_bfloat16S2_S2_S2_fjLj6144ELj1ELj1ELj8ELj16ENS_18Kernel_traits_baseILj6144ES2_S2_S2_S2_fjLj256EEEEELb0ELb0ELb0ELb1EEEvNS_9BwdParamsE,"aw",@nobits
	.sectionflags	@""
	.align	16
	.zero		1024


//--------------------- .nv.shared._ZN10layer_norm13ln_bwd_kernelINS_13Kernel_traitsI13__nv_bfloat16S2_S2_S2_fjLj6144ELj1ELj1ELj8ELj16ENS_18Kernel_traits_baseILj6144ES2_S2_S2_S2_fjLj256EEEEELb0ELb0ELb1ELb0EEEvNS_9BwdParamsE --------------------------
	.section	.nv.shared._ZN10layer_norm13ln_bwd_kernelINS_13Kernel_traitsI13__nv_bfloat16S2_S2_S2_fjLj6144ELj1ELj1ELj8ELj16ENS_18Kernel_traits_baseILj6144ES2_S2_S2_S2_fjLj256EEEEELb0ELb0ELb1ELb0EEEvNS_9BwdParamsE,"aw",@nobits
	.sectionflags	@""
	.align	16
	.zero		1024


//--------------------- .nv.shared._ZN10layer_norm13ln_bwd_kernelINS_13Kernel_traitsI13__nv_bfloat16S2_S2_S2_fjLj6144ELj1ELj1ELj8ELj16ENS_18Kernel_traits_baseILj6144ES2_S2_S2_S2_fjLj256EEEEELb0ELb0ELb1ELb1EEEvNS_9BwdParamsE --------------------------
	.section	.nv.shared._ZN10layer_norm13ln_bwd_kernelINS_13Kernel_traitsI13__nv_bfloat16S2_S2_S2_fjLj6144ELj1ELj1ELj8ELj16ENS_18Kernel_traits_baseILj6144ES2_S2_S2_S2_fjLj256EEEEELb0ELb0ELb1ELb1EEEvNS_9BwdParamsE,"aw",@nobits
	.sectionflags	@""
	.align	16
	.zero		1024


//--------------------- .nv.shared._ZN10layer_norm13ln_bwd_kernelINS_13Kernel_traitsI13__nv_bfloat16S2_S2_S2_fjLj6144ELj1ELj1ELj8ELj16ENS_18Kernel_traits_baseILj6144ES2_S2_S2_S2_fjLj256EEEEELb0ELb1ELb0ELb0EEEvNS_9BwdParamsE --------------------------
	.section	.nv.shared._ZN10layer_norm13ln_bwd_kernelINS_13Kernel_traitsI13__nv_bfloat16S2_S2_S2_fjLj6144ELj1ELj1ELj8ELj16ENS_18Kernel_traits_baseILj6144ES2_S2_S2_S2_fjLj256EEEEELb0ELb1ELb0ELb0EEEvNS_9BwdParamsE,"aw",@nobits
	.sectionflags	@""
	.align	16
	.zero		1024


//--------------------- .nv.shared._ZN10layer_norm13ln_bwd_kernelINS_13Kernel_traitsI13__nv_bfloat16S2_S2_S2_fjLj6144ELj1ELj1ELj8ELj16ENS_18Kernel_traits_baseILj6144ES2_S2_S2_S2_fjLj256EEEEELb0ELb1ELb0ELb1EEEvNS_9BwdParamsE --------------------------
	.section	.nv.shared._ZN10layer_norm13ln_bwd_kernelINS_13Kernel_traitsI13__nv_bfloat16S2_S2_S2_fjLj6144ELj1ELj1ELj8ELj16ENS_18Kernel_traits_baseILj6144ES2_S2_S2_S2_fjLj256EEEEELb0ELb1ELb0ELb1EEEvNS_9BwdParamsE,"aw",@nobits
	.sectionflags	@""
	.align	16
	.zero		1024


//--------------------- .nv.shared._ZN10layer_norm13ln_bwd_kernelINS_13Kernel_traitsI13__nv_bfloat16S2_S2_S2_fjLj6144ELj1ELj1ELj8ELj16ENS_18Kernel_traits_baseILj6144ES2_S2_S2_S2_fjLj256EEEEELb0ELb1ELb1ELb0EEEvNS_9BwdParamsE --------------------------
	.section	.nv.shared._ZN10layer_norm13ln_bwd_kernelINS_13Kernel_traitsI13__nv_bfloat16S2_S2_S2_fjLj6144ELj1ELj1ELj8ELj16ENS_18Kernel_traits_baseILj6144ES2_S2_S2_S2_fjLj256EEEEELb0ELb1ELb1ELb0EEEvNS_9BwdParamsE,"aw",@nobits
	.sectionflags	@""
	.align	16
	.zero		1024


//--------------------- .nv.shared._ZN10layer_norm13ln_bwd_kernelINS_13Kernel_traitsI13__nv_bfloat16S2_S2_S2_fjLj6144ELj1ELj1ELj8ELj16ENS_18Kernel_traits_baseILj6144ES2_S2_S2_S2_fjLj256EEEEELb0ELb1ELb1ELb1EEEvNS_9BwdParamsE --------------------------
	.section	.nv.shared._ZN10layer_norm13ln_bwd_kernelINS_13Kernel_traitsI13__nv_bfloat16S2_S2_S2_fjLj6144ELj1ELj1ELj8ELj16ENS_18Kernel_traits_baseILj6144ES2_S2_S2_S2_fjLj256EEEEELb0ELb1ELb1ELb1EEEvNS_9BwdParamsE,"aw",@nobits
	.sectionflags	@""
	.align	16
	.zero		1024


//--------------------- .nv.shared._ZN10layer_norm13ln_bwd_kernelINS_13Kernel_traitsI13__nv_bfloat16S2_S2_S2_fjLj6144ELj1ELj1ELj8ELj16ENS_18Kernel_traits_baseILj6144ES2_S2_S2_S2_fjLj256EEEEELb1ELb0ELb0ELb0EEEvNS_9BwdParamsE --------------------------
	.section	.nv.shared._ZN10layer_norm13ln_bwd_kernelINS_13Kernel_traitsI13__nv_bfloat16S2_S2_S2_fjLj6144ELj1ELj1ELj8ELj16ENS_18Kernel_traits_baseILj6144ES2_S2_S2_S2_fjLj256EEEEELb1ELb0ELb0ELb0EEEvNS_9BwdParamsE,"aw",@nobits
	.sectionflags	@""
	.align	16
	.zero		1024


//--------------------- .nv.shared._ZN10layer_norm13ln_bwd_kernelINS_13Kernel_traitsI13__nv_bfloat16S2_S2_S2_fjLj6144ELj1ELj1ELj8ELj16ENS_18Kernel_traits_baseILj6144ES2_S2_S2_S2_fjLj256EEEEELb1ELb0ELb0ELb1EEEvNS_9BwdParamsE --------------------------
	.section	.nv.shared._ZN10layer_norm13ln_bwd_kernelINS_13Kernel_traitsI13__nv_bfloat16S2_S2_S2_fjLj6144ELj1ELj1ELj8ELj16ENS_18Kernel_traits_baseILj6144ES2_S2_S2_S2_fjLj256EEEEELb1ELb0ELb0ELb1EEEvNS_9BwdParamsE,"aw",@nobits
	.sectionflags	@""
	.align	16
	.zero		1024


//--------------------- .nv.shared._ZN10layer_norm22ln_bwd_finalize_kernelINS_22Kernel_traits_finalizeILj6144E13__nv_bfloat16S2_S2_S2_fjLb0ELj1024ELj4ENS_18Kernel_traits_baseILj6144ES2_S2_S2_S2_fjLj1024EEEEELb0ELb0EEEvNS_9BwdParamsE --------------------------
	.section	.nv.shared._ZN10layer_norm22ln_bwd_finalize_kernelINS_22Kernel_traits_finalizeILj6144E13__nv_bfloat16S2_S2_S2_fjLb0ELj1024ELj4ENS_18Kernel_traits_baseILj6144ES2_S2_S2_S2_fjLj1024EEEEELb0ELb0EEEvNS_9BwdParamsE,"aw",@nobits
	.sectionflags	@""
	.align	16
.nv.shared._ZN10layer_norm22ln_bwd_finalize_kernelINS_22Kernel_traits_finalizeILj6144E13__nv_bfloat16S2_S2_S2_fjLb0ELj1024ELj4ENS_18Kernel_traits_baseILj6144ES2_S2_S2_S2_fjLj1024EEEEELb0ELb0EEEvNS_9BwdParamsE:
	.zero		9472


//--------------------- .nv.shared._ZN10layer_norm13ln_bwd_kernelINS_13Kernel_traitsI13__nv_bfloat16S2_S2_S2_fjLj6144ELj1ELj1ELj8ELj16ENS_18Kernel_traits_baseILj6144ES2_S2_S2_S2_fjLj256EEEEELb1ELb0ELb1ELb0EEEvNS_9BwdParamsE --------------------------
	.section	.nv.shared._ZN10layer_norm13ln_bwd_kernelINS_13Kernel_traitsI13__nv_bfloat16S2_S2_S2_fjLj6144ELj1ELj1ELj8ELj16ENS_18Kernel_traits_baseILj6144ES2_S2_S2_S2_fjLj256EEEEELb1ELb0ELb1ELb0EEEvNS_9BwdParamsE,"aw",@nobits
	.sectionflags	@""
	.align	16
	.zero		1024


//--------------------- .nv.shared._ZN10layer_norm22ln_bwd_finalize_kernelINS_22Kernel_traits_finalizeILj6144E13__nv_bfloat16S2_S2_S2_fjLb0ELj1024ELj4ENS_18Kernel_traits_baseILj6144ES2_S2_S2_S2_fjLj1024EEEEELb0ELb1EEEvNS_9BwdParamsE --------------------------
	.section	.nv.shared._ZN10layer_norm22ln_bwd_finalize_kernelINS_22Kernel_traits_finalizeILj6144E13__nv_bfloat16S2_S2_S2_fjLb0ELj1024ELj4ENS_18Kernel_traits_baseILj6144ES2_S2_S2_S2_fjLj1024EEEEELb0ELb1EEEvNS_9BwdParamsE,"aw",@nobits
	.sectionflags	@""
	.align	16
.nv.shared._ZN10layer_norm22ln_bwd_finalize_kernelINS_22Kernel_traits_finalizeILj6144E13__nv_bfloat16S2_S2_S2_fjLb0ELj1024ELj4ENS_18Kernel_traits_baseILj6144ES2_S2_S2_S2_fjLj1024EEEEELb0ELb1EEEvNS_9BwdParamsE:
	.zero		9472


//--------------------- .nv.shared._ZN10layer_norm13ln_bwd_kernelINS_13Kernel_traitsI13__nv_bfloat16S2_S2_S2_fjLj6144ELj1ELj1ELj8ELj16ENS_18Kernel_traits_baseILj6144ES2_S2_S2_S2_fjLj256EEEEELb1ELb0ELb1ELb1EEEvNS_9BwdParamsE --------------------------
	.section	.nv.shared._ZN10layer_norm13ln_bwd_kernelINS_13Kernel_traitsI13__nv_bfloat16S2_S2_S2_fjLj6144ELj1ELj1ELj8ELj16ENS_18Kernel_traits_baseILj6144ES2_S2_S2_S2_fjLj256EEEEELb1ELb0ELb1ELb1EEEvNS_9BwdParamsE,"aw",@nobits
	.sectionflags	@""
	.align	16
	.zero		1024


//--------------------- .nv.shared._ZN10layer_norm13ln_bwd_kernelINS_13Kernel_traitsI13__nv_bfloat16S2_S2_S2_fjLj6144ELj1ELj1ELj8ELj16ENS_18Kernel_traits_baseILj6144ES2_S2_S2_S2_fjLj256EEEEELb1ELb1ELb0ELb0EEEvNS_9BwdParamsE --------------------------
	.section	.nv.shared._ZN10layer_norm13ln_bwd_kernelINS_13Kernel_traitsI13__nv_bfloat16S2_S2_S2_fjLj6144ELj1ELj1ELj8ELj16ENS_18Kernel_traits_baseILj6144ES2_S2_S2_S2_fjLj256EEEEELb1ELb1ELb0ELb0EEEvNS_9BwdParamsE,"aw",@nobits
	.sectionflags	@""
	.align	16
	.zero		1024


//--------------------- .nv.shared._ZN10layer_norm13ln_bwd_kernelINS_13Kernel_traitsI13__nv_bfloat16S2_S2_S2_fjLj6144ELj1ELj1ELj8ELj16ENS_18Kernel_traits_baseILj6144ES2_S2_S2_S2_fjLj256EEEEELb1ELb1ELb0ELb1EEEvNS_9BwdParamsE --------------------------
	.section	.nv.shared._ZN10layer_norm13ln_bwd_kernelINS_13Kernel_traitsI13__nv_bfloat16S2_S2_S2_fjLj6144ELj1ELj1ELj8ELj16ENS_18Kernel_traits_baseILj6144ES2_S2_S2_S2_fjLj256EEEEELb1ELb1ELb0ELb1EEEvNS_9BwdParamsE,"aw",@nobits
	.sectionflags	@""
	.align	16
	.zero		1024


//--------------------- .nv.shared._ZN10layer_norm22ln_bwd_finalize_kernelINS_22Kernel_traits_finalizeILj6144E13__nv_bfloat16S2_S2_S2_fjLb1ELj1024ELj4ENS_18Kernel_traits_baseILj6144ES2_S2_S2_S2_fjLj1024EEEEELb1ELb0EEEvNS_9BwdParamsE --------------------------
	.section	.nv.shared._ZN10layer_norm22ln_bwd_finalize_kernelINS_22Kernel_traits_finalizeILj6144E13__nv_bfloat16S2_S2_S2_fjLb1ELj1024ELj4ENS_18Kernel_traits_baseILj6144ES2_S2_S2_S2_fjLj1024EEEEELb1ELb0EEEvNS_9BwdParamsE,"aw",@nobits
	.sectionflags	@""
	.align	16
.nv.shared._ZN10layer_norm22ln_bwd_finalize_kernelINS_22Kernel_traits_finalizeILj6144E13__nv_bfloat16S2_S2_S2_fjLb1ELj1024ELj4ENS_18Kernel_traits_baseILj6144ES2_S2_S2_S2_fjLj1024EEEEELb1ELb0EEEvNS_9BwdParamsE:
	.zero		13696


//--------------------- .nv.shared._ZN10layer_norm13ln_bwd_kernelINS_13Kernel_traitsI13__nv_bfloat16S2_S2_S2_fjLj6144ELj1ELj1ELj8ELj16ENS_18Kernel_traits_baseILj6144ES2_S2_S2_S2_fjLj256EEEEELb1ELb1ELb1ELb0EEEvNS_9BwdParamsE --------------------------
	.section	.nv.shared._ZN10layer_norm13ln_bwd_kernelINS_13Kernel_traitsI13__nv_bfloat16S2_S2_S2_fjLj6144ELj1ELj1ELj8ELj16ENS_18Kernel_traits_baseILj6144ES2_S2_S2_S2_fjLj256EEEEELb1ELb1ELb1ELb0EEEvNS_9BwdParamsE,"aw",@nobits
	.sectionflags	@""
	.align	16
	.zero		1024


//--------------------- .nv.shared._ZN10layer_norm22ln_bwd_finalize_kernelINS_22Kernel_traits_finalizeILj6144E13__nv_bfloat16S2_S2_S2_fjLb1ELj1024ELj4ENS_18Kernel_traits_baseILj6144ES2_S2_S2_S2_fjLj1024EEEEELb1ELb1EEEvNS_9BwdParamsE --------------------------
	.section	.nv.shared._ZN10layer_norm22ln_bwd_finalize_kernelINS_22Kernel_traits_finalizeILj6144E13__nv_bfloat16S2_S2_S2_fjLb1ELj1024ELj4ENS_18Kernel_traits_baseILj6144ES2_S2_S2_S2_fjLj1024EEEEELb1ELb1EEEvNS_9BwdParamsE,"aw",@nobits
	.sectionflags	@""
	.align	16
.nv.shared._ZN10layer_norm22ln_bwd_finalize_kernelINS_22Kernel_traits_finalizeILj6144E13__nv_bfloat16S2_S2_S2_fjLb1ELj1024ELj4ENS_18Kernel_traits_baseILj6144ES2_S2_S2_S2_fjLj1024EEEEELb1ELb1EEEvNS_9BwdParamsE:
	.zero		13696


//--------------------- .nv.shared._ZN10layer_norm13ln_bwd_kernelINS_13Kernel_traitsI13__nv_bfloat16S2_S2_S2_fjLj6144ELj1ELj1ELj8ELj16ENS_18Kernel_traits_baseILj6144ES2_S2_S2_S2_fjLj256EEEEELb1ELb1ELb1ELb1EEEvNS_9BwdParamsE --------------------------
	.section	.nv.shared._ZN10layer_norm13ln_bwd_kernelINS_13Kernel_traitsI13__nv_bfloat16S2_S2_S2_fjLj6144ELj1ELj1ELj8ELj16ENS_18Kernel_traits_baseILj6144ES2_S2_S2_S2_fjLj256EEEEELb1ELb1ELb1ELb1EEEvNS_9BwdParamsE,"aw",@nobits
	.sectionflags	@""
	.align	16
	.zero		1024


//--------------------- .nv.shared._ZN10layer_norm13ln_bwd_kernelINS_13Kernel_traitsI6__halfS2_S2_S2_fjLj6144ELj1ELj1ELj8ELj16ENS_18Kernel_traits_baseILj6144ES2_S2_S2_S2_fjLj256EEEEELb0ELb0ELb0ELb0EEEvNS_9BwdParamsE --------------------------
	.section	.nv.shared._ZN10layer_norm13ln_bwd_kernelINS_13Kernel_traitsI6__halfS2_S2_S2_fjLj6144ELj1ELj1ELj8ELj16ENS_18Kernel_traits_baseILj6144ES2_S2_S2_S2_fjLj256EEEEELb0ELb0ELb0ELb0EEEvNS_9BwdParamsE,"aw",@nobits
	.sectionflags	@""
	.align	16
	.zero		1024


//--------------------- .nv.shared._ZN10layer_norm13ln_bwd_kernelINS_13Kernel_traitsI6__halfS2_S2_S2_fjLj6144ELj1ELj1ELj8ELj16ENS_18Kernel_traits_baseILj6144ES2_S2_S2_S2_fjLj256EEEEELb0ELb0ELb0ELb1EEEvNS_9BwdParamsE --------------------------
	.section	.nv.shared._ZN10layer_norm13ln_bwd_kernelINS_13Kernel_traitsI6__halfS2_S2_S2_fjLj6144ELj1ELj1ELj8ELj16ENS_18Kernel_traits_baseILj6144ES2_S2_S2_S2_fjLj256EEEEELb0ELb0ELb0ELb1EEEvNS_9BwdParamsE,"aw",@nobits
	.sectionflags	@""
	.align	16
	.zero		1024


//--------------------- .nv.shared._ZN10layer_norm13ln_bwd_kernelINS_13Kernel_traitsI6__halfS2_S2_S2_fjLj6144ELj1ELj1ELj8ELj16ENS_18Kernel_traits_baseILj6144ES2_S2_S2_S2_fjLj256EEEEELb0ELb0ELb1ELb0EEEvNS_9BwdParamsE --------------------------
	.section	.nv.shared._ZN10layer_norm13ln_bwd_kernelINS_13Kernel_traitsI6__halfS2_S2_S2_fjLj6144ELj1ELj1ELj8ELj16ENS_18Kernel_traits_baseILj6144ES2_S2_S2_S2_fjLj256EEEEELb0ELb0ELb1ELb0EEEvNS_9BwdParamsE,"aw",@nobits
	.sectionflags	@""
	.align	16
	.zero		1024


//--------------------- .nv.shared._ZN10layer_norm13ln_bwd_kernelINS_13Kernel_traitsI6__halfS2_S2_S2_fjLj6144ELj1ELj1ELj8ELj16ENS_18Kernel_traits_baseILj6144ES2_S2_S2_S2_fjLj256EEEEELb0ELb0ELb1ELb1EEEvNS_9BwdParamsE --------------------------
	.section	.nv.shared._ZN10layer_norm13ln_bwd_kernelINS_13Kernel_traitsI6__halfS2_S2_S2_fjLj6144ELj1ELj1ELj8ELj16ENS_18Kernel_traits_baseILj6144ES2_S2_S2_S2_fjLj256EEEEELb0ELb0ELb1ELb1EEEvNS_9BwdParamsE,"aw",@nobits
	.sectionflags	@""
	.align	16
	.zero		1024


//--------------------- .nv.shared._ZN10layer_norm13ln_bwd_kernelINS_13Kernel_traitsI6__halfS2_S2_S2_fjLj6144ELj1ELj1ELj8ELj16ENS_18Kernel_traits_baseILj6144ES2_S2_S2_S2_fjLj256EEEEELb0ELb1ELb0ELb0EEEvNS_9BwdParamsE --------------------------
	.section	.nv.shared._ZN10layer_norm13ln_bwd_kernelINS_13Kernel_traitsI6__halfS2_S2_S2_fjLj6144ELj1ELj1ELj8ELj16ENS_18Kernel_traits_baseILj6144ES2_S2_S2_S2_fjLj256EEEEELb0ELb1ELb0ELb0EEEvNS_9BwdParamsE,"aw",@nobits
	.sectionflags	@""
	.align	16
	.zero		1024


//--------------------- .nv.shared._ZN10layer_norm13ln_bwd_kernelINS_13Kernel_traitsI6__halfS2_S2_S2_fjLj6144ELj1ELj1ELj8ELj16ENS_18Kernel_traits_baseILj6144ES2_S2_S2_S2_fjLj256EEEEELb0ELb1ELb0ELb1EEEvNS_9BwdParamsE --------------------------
	.section	.nv.shared._ZN10layer_norm13ln_bwd_kernelINS_13Kernel_traitsI6__halfS2_S2_S2_fjLj6144ELj1ELj1ELj8ELj16ENS_18Kernel_traits_baseILj6144ES2_S2_S2_S2_fjLj256EEEEELb0ELb1ELb0ELb1EEEvNS_9BwdParamsE,"aw",@nobits
	.sectionflags	@""
	.align	16
	.zero		1024


//--------------------- .nv.shared._ZN10layer_norm13ln_bwd_kernelINS_13Kernel_traitsI6__halfS2_S2_S2_fjLj6144ELj1ELj1ELj8ELj16ENS_18Kernel_traits_baseILj6144ES2_S2_S2_S2_fjLj256EEEEELb0ELb1ELb1ELb0EEEvNS_9BwdParamsE --------------------------
	.section	.nv.shared._ZN10layer_norm13ln_bwd_kernelINS_13Kernel_traitsI6__halfS2_S2_S2_fjLj6144ELj1ELj1ELj8ELj16ENS_18Kernel_traits_baseILj6144ES2_S2_S2_S2_fjLj256EEEEELb0ELb1ELb1ELb0EEEvNS_9BwdParamsE,"aw",@nobits
	.sectionflags	@""
	.align	16
	.zero		1024


//--------------------- .nv.shared._ZN10layer_norm13ln_bwd_kernelINS_13Kernel_traitsI6__halfS2_S2_S2_fjLj6144ELj1ELj1ELj8ELj16ENS_18Kernel_traits_baseILj6144ES2_S2_S2_S2_fjLj256EEEEELb0ELb1ELb1ELb1EEEvNS_9BwdParamsE --------------------------
	.section	.nv.shared._ZN10layer_norm13ln_bwd_kernelINS_13Kernel_traitsI6__halfS2_S2_S2_fjLj6144ELj1ELj1ELj8ELj16ENS_18Kernel_traits_baseILj6144ES2_S2_S2_S2_fjLj256EEEEELb0ELb1ELb1ELb1EEEvNS_9BwdParamsE,"aw",@nobits
	.sectionflags	@""
	.align	16
	.zero		1024


//--------------------- .nv.shared._ZN10layer_norm13ln_bwd_kernelINS_13Kernel_traitsI6__halfS2_S2_S2_fjLj6144ELj1ELj1ELj8ELj16ENS_18Kernel_traits_baseILj6144ES2_S2_S2_S2_fjLj256EEEEELb1ELb0ELb0ELb0EEEvNS_9BwdParamsE --------------------------
	.section	.nv.shared._ZN10layer_norm13ln_bwd_kernelINS_13Kernel_traitsI6__halfS2_S2_S2_fjLj6144ELj1ELj1ELj8ELj16ENS_18Kernel_traits_baseILj6144ES2_S2_S2_S2_fjLj256EEEEELb1ELb0ELb0ELb0EEEvNS_9BwdParamsE,"aw",@nobits
	.sectionflags	@""
	.align	16
	.zero		1024


//--------------------- .nv.shared._ZN10layer_norm13ln_bwd_kernelINS_13Kernel_traitsI6__halfS2_S2_S2_fjLj6144ELj1ELj1ELj8ELj16ENS_18Kernel_traits_baseILj6144ES2_S2_S2_S2_fjLj256EEEEELb1ELb0ELb0ELb1EEEvNS_9BwdParamsE --------------------------
	.section	.nv.shared._ZN10layer_norm13ln_bwd_kernelINS_13Kernel_traitsI6__halfS2_S2_S2_fjLj6144ELj1ELj1ELj8ELj16ENS_18Kernel_traits_baseILj6144ES2_S2_S2_S2_fjLj256EEEEELb1ELb0ELb0ELb1EEEvNS_9BwdParamsE,"aw",@nobits
	.sectionflags	@""
	.align	16
	.zero		1024


//--------------------- .nv.shared._ZN10layer_norm22ln_bwd_finalize_kernelINS_22Kernel_traits_finalizeILj6144E6__halfS2_S2_S2_fjLb0ELj1024ELj4ENS_18Kernel_traits_baseILj6144ES2_S2_S2_S2_fjLj1024EEEEELb0ELb0EEEvNS_9BwdParamsE --------------------------
	.section	.nv.shared._ZN10layer_norm22ln_bwd_finalize_kernelINS_22Kernel_traits_finalizeILj6144E6__halfS2_S2_S2_fjLb0ELj1024ELj4ENS_18Kernel_traits_baseILj6144ES2_S2_S2_S2_fjLj1024EEEEELb0ELb0EEEvNS_9BwdParamsE,"aw",@nobits
	.sectionflags	@""
	.align	16
.nv.shared._ZN10layer_norm22ln_bwd_finalize_kernelINS_22Kernel_traits_finalizeILj6144E6__halfS2_S2_S2_fjLb0ELj1024ELj4ENS_18Kernel_traits_baseILj6144ES2_S2_S2_S2_fjLj1024EEEEELb0ELb0EEEvNS_9BwdParamsE:
	.zero		9472


//--------------------- .nv.shared._ZN10layer_norm13ln_bwd_kernelINS_13Kernel_traitsI6__halfS2_S2_S2_fjLj6144ELj1ELj1ELj8ELj16ENS_18Kernel_traits_baseILj6144ES2_S2_S2_S2_fjLj256EEEEELb1ELb0ELb1ELb0EEEvNS_9BwdParamsE --------------------------
	.section	.nv.shared._ZN10layer_norm13ln_bwd_kernelINS_13Kernel_traitsI6__halfS2_S2_S2_fjLj6144ELj1ELj1ELj8ELj16ENS_18Kernel_traits_baseILj6144ES2_S2_S2_S2_fjLj256EEEEELb1ELb0ELb1ELb0EEEvNS_9BwdParamsE,"aw",@nobits
	.sectionflags	@""
	.align	16
	.zero		1024


//--------------------- .nv.shared._ZN10layer_norm22ln_bwd_finalize_kernelINS_22Kernel_traits_finalizeILj6144E6__halfS2_S2_S2_fjLb0ELj1024ELj4ENS_18Kernel_traits_baseILj6144ES2_S2_S2_S2_fjLj1024EEEEELb0ELb1EEEvNS_9BwdParamsE --------------------------
	.section	.nv.shared._ZN10layer_norm22ln_bwd_finalize_kernelINS_22Kernel_traits_finalizeILj6144E6__halfS2_S2_S2_fjLb0ELj1024ELj4ENS_18Kernel_traits_baseILj6144ES2_S2_S2_S2_fjLj1024EEEEELb0ELb1EEEvNS_9BwdParamsE,"aw",@nobits
	.sectionflags	@""
	.align	16
.nv.shared._ZN10layer_norm22ln_bwd_finalize_kernelINS_22Kernel_traits_finalizeILj6144E6__halfS2_S2_S2_fjLb0ELj1024ELj4ENS_18Kernel_traits_baseILj6144ES2_S2_S2_S2_fjLj1024EEEEELb0ELb1EEEvNS_9BwdParamsE:
	.zero		9472


//--------------------- .nv.shared._ZN10layer_norm13ln_bwd_kernelINS_13Kernel_traitsI6__halfS2_S2_S2_fjLj6144ELj1ELj1ELj8ELj16ENS_18Kernel_traits_baseILj6144ES2_S2_S2_S2_fjLj256EEEEELb1ELb0ELb1ELb1EEEvNS_9BwdParamsE --------------------------
	.section	.nv.shared._ZN10layer_norm13ln_bwd_kernelINS_13Kernel_traitsI6__halfS2_S2_S2_fjLj6144ELj1ELj1ELj8ELj16ENS_18Kernel_traits_baseILj6144ES2_S2_S2_S2_fjLj256EEEEELb1ELb0ELb1ELb1EEEvNS_9BwdParamsE,"aw",@nobits
	.sectionflags	@""
	.align	16
	.zero		1024


//--------------------- .nv.shared._ZN10layer_norm13ln_bwd_kernelINS_13Kernel_traitsI6__halfS2_S2_S2_fjLj6144ELj1ELj1ELj8ELj16ENS_18Kernel_traits_baseILj6144ES2_S2_S2_S2_fjLj256EEEEELb1ELb1ELb0ELb0EEEvNS_9BwdParamsE --------------------------
	.section	.nv.shared._ZN10layer_norm13ln_bwd_kernelINS_13Kernel_traitsI6__halfS2_S2_S2_fjLj6144ELj1ELj1ELj8ELj16ENS_18Kernel_traits_baseILj6144ES2_S2_S2_S2_fjLj256EEEEELb1ELb1ELb0ELb0EEEvNS_9BwdParamsE,"aw",@nobits
	.sectionflags	@""
	.align	16
	.zero		1024


//--------------------- .nv.shared._ZN10layer_norm13ln_bwd_kernelINS_13Kernel_traitsI6__halfS2_S2_S2_fjLj6144ELj1ELj1ELj8ELj16ENS_18Kernel_traits_baseILj6144ES2_S2_S2_S2_fjLj256EEEEELb1ELb1ELb0ELb1EEEvNS_9BwdParamsE --------------------------
	.section	.nv.shared._ZN10layer_norm13ln_bwd_kernelINS_13Kernel_traitsI6__halfS2_S2_S2_fjLj6144ELj1ELj1ELj8ELj16ENS_18Kernel_traits_baseILj6144ES2_S2_S2_S2_fjLj256EEEEELb1ELb1ELb0ELb1EEEvNS_9BwdParamsE,"aw",@nobits
	.sectionflags	@""
	.align	16
	.zero		1024


//--------------------- .nv.shared._ZN10layer_norm22ln_bwd_finalize_kernelINS_22Kernel_traits_finalizeILj6144E6__halfS2_S2_S2_fjLb1ELj1024ELj4ENS_18Kernel_traits_baseILj6144ES2_S2_S2_S2_fjLj1024EEEEELb1ELb0EEEvNS_9BwdParamsE --------------------------
	.section	.nv.shared._ZN10layer_norm22ln_bwd_finalize_kernelINS_22Kernel_traits_finalizeILj6144E6__halfS2_S2_S2_fjLb1ELj1024ELj4ENS_18Kernel_traits_baseILj6144ES2_S2_S2_S2_fjLj1024EEEEELb1ELb0EEEvNS_9BwdParamsE,"aw",@nobits
	.sectionflags	@""
	.align	16
.nv.shared._ZN10layer_norm22ln_bwd_finalize_kernelINS_22Kernel_traits_finalizeILj6144E6__halfS2_S2_S2_fjLb1ELj1024ELj4ENS_18Kernel_traits_baseILj6144ES2_S2_S2_S2_fjLj1024EEEEELb1ELb0EEEvNS_9BwdParamsE:
	.zero		13696


//--------------------- .nv.shared._ZN10layer_norm13ln_bwd_kernelINS_13Kernel_traitsI6__halfS2_S2_S2_fjLj6144ELj1ELj1ELj8ELj16ENS_18Kernel_traits_baseILj6144ES2_S2_S2_S2_fjLj256EEEEELb1ELb1ELb1ELb0EEEvNS_9BwdParamsE --------------------------
	.section	.nv.shared._ZN10layer_norm13ln_bwd_kernelINS_13Kernel_traitsI6__halfS2_S2_S2_fjLj6144ELj1ELj1ELj8ELj16ENS_18Kernel_traits_baseILj6144ES2_S2_S2_S2_fjLj256EEEEELb1ELb1ELb1ELb0EEEvNS_9BwdParamsE,"aw",@nobits
	.sectionflags	@""
	.align	16
	.zero		1024


//--------------------- .nv.shared._ZN10layer_norm22ln_bwd_finalize_kernelINS_22Kernel_traits_finalizeILj6144E6__halfS2_S2_S2_fjLb1ELj1024ELj4ENS_18Kernel_traits_baseILj6144ES2_S2_S2_S2_fjLj1024EEEEELb1ELb1EEEvNS_9BwdParamsE --------------------------
	.section	.nv.shared._ZN10layer_norm22ln_bwd_finalize_kernelINS_22Kernel_traits_finalizeILj6144E6__halfS2_S2_S2_fjLb1ELj1024ELj4ENS_18Kernel_traits_baseILj6144ES2_S2_S2_S2_fjLj1024EEEEELb1ELb1EEEvNS_9BwdParamsE,"aw",@nobits
	.sectionflags	@""
	.align	16
.nv.shared._ZN10layer_norm22ln_bwd_finalize_kernelINS_22Kernel_traits_finalizeILj6144E6__halfS2_S2_S2_fjLb1ELj1024ELj4ENS_18Kernel_traits_baseILj6144ES2_S2_S2_S2_fjLj1024EEEEELb1ELb1EEEvNS_9BwdParamsE:
	.zero		13696


//--------------------- .nv.shared._ZN10layer_norm13ln_bwd_kernelINS_13Kernel_traitsI6__halfS2_S2_S2_fjLj6144ELj1ELj1ELj8ELj16ENS_18Kernel_traits_baseILj6144ES2_S2_S2_S2_fjLj256EEEEELb1ELb1ELb1ELb1EEEvNS_9BwdParamsE --------------------------
	.section	.nv.shared._ZN10layer_norm13ln_bwd_kernelINS_13Kernel_traitsI6__halfS2_S2_S2_fjLj6144ELj1ELj1ELj8ELj16ENS_18Kernel_traits_baseILj6144ES2_S2_S2_S2_fjLj256EEEEELb1ELb1ELb1ELb1EEEvNS_9BwdParamsE,"aw",@nobits
	.sectionflags	@""
	.align	16
	.zero		1024


//--------------------- .nv.shared._ZN10layer_norm13ln_bwd_kernelINS_13Kernel_traitsIf13__nv_bfloat16S2_S2_fjLj6144ELj1ELj1ELj8ELj16ENS_18Kernel_traits_baseILj6144EfS2_S2_S2_fjLj256EEEEELb0ELb0ELb0ELb0EEEvNS_9BwdParamsE --------------------------
	.section	.nv.shared._ZN10layer_norm13ln_bwd_kernelINS_13Kernel_traitsIf13__nv_bfloat16S2_S2_fjLj6144ELj1ELj1ELj8ELj16ENS_18Kernel_traits_baseILj6144EfS2_S2_S2_fjLj256EEEEELb0ELb0ELb0ELb0EEEvNS_9BwdParamsE,"aw",@nobits
	.sectionflags	@""
	.align	16
	.zero		1024


//--------------------- .nv.shared._ZN10layer_norm13ln_bwd_kernelINS_13Kernel_traitsIf13__nv_bfloat16S2_S2_fjLj6144ELj1ELj1ELj8ELj16ENS_18Kernel_traits_baseILj6144EfS2_S2_S2_fjLj256EEEEELb0ELb0ELb0ELb1EEEvNS_9BwdParamsE --------------------------
	.section	.nv.shared._ZN10layer_norm13ln_bwd_kernelINS_13Kernel_traitsIf13__nv_bfloat16S2_S2_fjLj6144ELj1ELj1ELj8ELj16ENS_18Kernel_traits_baseILj6144EfS2_S2_S2_fjLj256EEEEELb0ELb0ELb0ELb1EEEvNS_9BwdParamsE,"aw",@nobits
	.sectionflags	@""
	.align	16
	.zero		1024


//--------------------- .nv.shared._ZN10layer_norm13ln_bwd_kernelINS_13Kernel_traitsIf13__nv_bfloat16S2_S2_fjLj6144ELj1ELj1ELj8ELj16ENS_18Kernel_traits_baseILj6144EfS2_S2_S2_fjLj256EEEEELb0ELb0ELb1ELb0EEEvNS_9BwdParamsE --------------------------
	.section	.nv.shared._ZN10layer_norm13ln_bwd_kernelINS_13Kernel_traitsIf13__nv_bfloat16S2_S2_fjLj6144ELj1ELj1ELj8ELj16ENS_18Kernel_traits_baseILj6144EfS2_S2_S2_fjLj256EEEEELb0ELb0ELb1ELb0EEEvNS_9BwdParamsE,"aw",@nobits
	.sectionflags	@""
	.align	16
	.zero		1024


//--------------------- .nv.shared._ZN10layer_norm13ln_bwd_kernelINS_13Kernel_traitsIf13__nv_bfloat16S2_S2_fjLj6144ELj1ELj1ELj8ELj16ENS_18Kernel_traits_baseILj6144EfS2_S2_S2_fjLj256EEEEELb0ELb0ELb1ELb1EEEvNS_9BwdParamsE --------------------------
	.section	.nv.shared._ZN10layer_norm13ln_bwd_kernelINS_13Kernel_traitsIf13__nv_bfloat16S2_S2_fjLj6144ELj1ELj1ELj8ELj16ENS_18Kernel_traits_baseILj6144EfS2_S2_S2_fjLj256EEEEELb0ELb0ELb1ELb1EEEvNS_9BwdParamsE,"aw",@nobits
	.sectionflags	@""
	.align	16
	.zero		1024


//--------------------- .nv.shared._ZN10layer_norm13ln_bwd_kernelINS_13Kernel_traitsIf13__nv_bfloat16S2_S2_fjLj6144ELj1ELj1ELj8ELj16ENS_18Kernel_traits_baseILj6144EfS2_S2_S2_fjLj256EEEEELb0ELb1ELb0ELb0EEEvNS_9BwdParamsE --------------------------
	.section	.nv.shared._ZN10layer_norm13ln_bwd_kernelINS_13Kernel_traitsIf13__nv_bfloat16S2_S2_fjLj6144ELj1ELj1ELj8ELj16ENS_18Kernel_traits_baseILj6144EfS2_S2_S2_fjLj256EEEEELb0ELb1ELb0ELb0EEEvNS_9BwdParamsE,"aw",@nobits
	.sectionflags	@""
	.align	16
	.zero		1024


//--------------------- .nv.shared._ZN10layer_norm13ln_bwd_kernelINS_13Kernel_traitsIf13__nv_bfloat16S2_S2_fjLj6144ELj1ELj1ELj8ELj16ENS_18Kernel_traits_baseILj6144EfS2_S2_S2_fjLj256EEEEELb0ELb1ELb0ELb1EEEvNS_9BwdParamsE --------------------------
	.section	.nv.shared._ZN10layer_norm13ln_bwd_kernelINS_13Kernel_traitsIf13__nv_bfloat16S2_S2_fjLj6144ELj1ELj1ELj8ELj16ENS_18Kernel_traits_baseILj6144EfS2_S2_S2_fjLj256EEEEELb0ELb1ELb0ELb1EEEvNS_9BwdParamsE,"aw",@nobits
	.sectionflags	@""
	.align	16
	.zero		1024


//--------------------- .nv.shared._ZN10layer_norm13ln_bwd_kernelINS_13Kernel_traitsIf13__nv_bfloat16S2_S2_fjLj6144ELj1ELj1ELj8ELj16ENS_18Kernel_traits_baseILj6144EfS2_S2_S2_fjLj256EEEEELb0ELb1ELb1ELb0EEEvNS_9BwdParamsE --------------------------
	.section	.nv.shared._ZN10layer_norm13ln_bwd_kernelINS_13Kernel_traitsIf13__nv_bfloat16S2_S2_fjLj6144ELj1ELj1ELj8ELj16ENS_18Kernel_traits_baseILj6144EfS2_S2_S2_fjLj256EEEEELb0ELb1ELb1ELb0EEEvNS_9BwdParamsE,"aw",@nobits
	.sectionflags	@""
	.align	16
	.zero		1024


//--------------------- .nv.shared._ZN10layer_norm13ln_bwd_kernelINS_13Kernel_traitsIf13__nv_bfloat16S2_S2_fjLj6144ELj1ELj1ELj8ELj16ENS_18Kernel_traits_baseILj6144EfS2_S2_S2_fjLj256EEEEELb0ELb1ELb1ELb1EEEvNS_9BwdParamsE --------------------------
	.section	.nv.shared._ZN10layer_norm13ln_bwd_kernelINS_13Kernel_traitsIf13__nv_bfloat16S2_S2_fjLj6144ELj1ELj1ELj8ELj16ENS_18Kernel_traits_baseILj6144EfS2_S2_S2_fjLj256EEEEELb0ELb1ELb1ELb1EEEvNS_9BwdParamsE,"aw",@nobits
	.sectionflags	@""
	.align	16
	.zero		1024


//--------------------- .nv.shared._ZN10layer_norm13ln_bwd_kernelINS_13Kernel_traitsIf13__nv_bfloat16S2_S2_fjLj6144ELj1ELj1ELj8ELj16ENS_18Kernel_traits_baseILj6144EfS2_S2_S2_fjLj256EEEEELb1ELb0ELb0ELb0EEEvNS_9BwdParamsE --------------------------
	.section	.nv.shared._ZN10layer_norm13ln_bwd_kernelINS_13Kernel_traitsIf13__nv_bfloat16S2_S2_fjLj6144ELj1ELj1ELj8ELj16ENS_18Kernel_traits_baseILj6144EfS2_S2_S2_fjLj256EEEEELb1ELb0ELb0ELb0EEEvNS_9BwdParamsE,"aw",@nobits
	.sectionflags	@""
	.align	16
	.zero		1024


//--------------------- .nv.shared._ZN10layer_norm13ln_bwd_kernelINS_13Kernel_traitsIf13__nv_bfloat16S2_S2_fjLj6144ELj1ELj1ELj8ELj16ENS_18Kernel_traits_baseILj6144EfS2_S2_S2_fjLj256EEEEELb1ELb0ELb0ELb1EEEvNS_9BwdParamsE --------------------------
	.section	.nv.shared._ZN10layer_norm13ln_bwd_kernelINS_13Kernel_traitsIf13__nv_bfloat16S2_S2_fjLj6144ELj1ELj1ELj8ELj16ENS_18Kernel_traits_baseILj6144EfS2_S2_S2_fjLj256EEEEELb1ELb0ELb0ELb1EEEvNS_9BwdParamsE,"aw",@nobits
	.sectionflags	@""
	.align	16
	.zero		1024


//--------------------- .nv.shared._ZN10layer_norm22ln_bwd_finalize_kernelINS_22Kernel_traits_finalizeILj6144Ef13__nv_bfloat16S2_S2_fjLb0ELj1024ELj4ENS_18Kernel_traits_baseILj6144EfS2_S2_S2_fjLj1024EEEEELb0ELb0EEEvNS_9BwdParamsE --------------------------
	.section	.nv.shared._ZN10layer_norm22ln_bwd_finalize_kernelINS_22Kernel_traits_finalizeILj6144Ef13__nv_bfloat16S2_S2_fjLb0ELj1024ELj4ENS_18Kernel_traits_baseILj6144EfS2_S2_S2_fjLj1024EEEEELb0ELb0EEEvNS_9BwdParamsE,"aw",@nobits
	.sectionflags	@""
	.align	16
.nv.shared._ZN10layer_norm22ln_bwd_finalize_kernelINS_22Kernel_traits_finalizeILj6144Ef13__nv_bfloat16S2_S2_fjLb0ELj1024ELj4ENS_18Kernel_traits_baseILj6144EfS2_S2_S2_fjLj1024EEEEELb0ELb0EEEvNS_9BwdParamsE:
	.zero		9472


//--------------------- .nv.shared._ZN10layer_norm13ln_bwd_kernelINS_13Kernel_traitsIf13__nv_bfloat16S2_S2_fjLj6144ELj1ELj1ELj8ELj16ENS_18Kernel_traits_baseILj6144EfS2_S2_S2_fjLj256EEEEELb1ELb0ELb1ELb0EEEvNS_9BwdParamsE --------------------------
	.section	.nv.shared._ZN10layer_norm13ln_bwd_kernelINS_13Kernel_traitsIf13__nv_bfloat16S2_S2_fjLj6144ELj1ELj1ELj8ELj16ENS_18Kernel_traits_baseILj6144EfS2_S2_S2_fjLj256EEEEELb1ELb0ELb1ELb0EEEvNS_9BwdParamsE,"aw",@nobits
	.sectionflags	@""
	.align	16
	.zero		1024


//--------------------- .nv.shared._ZN10layer_norm22ln_bwd_finalize_kernelINS_22Kernel_traits_finalizeILj6144Ef13__nv_bfloat16S2_S2_fjLb0ELj1024ELj4ENS_18Kernel_traits_baseILj6144EfS2_S2_S2_fjLj1024EEEEELb0ELb1EEEvNS_9BwdParamsE --------------------------
	.section	.nv.shared._ZN10layer_norm22ln_bwd_finalize_kernelINS_22Kernel_traits_finalizeILj6144Ef13__nv_bfloat16S2_S2_fjLb0ELj1024ELj4ENS_18Kernel_traits_baseILj6144EfS2_S2_S2_fjLj1024EEEEELb0ELb1EEEvNS_9BwdParamsE,"aw",@nobits
	.sectionflags	@""
	.align	16
.nv.shared._ZN10layer_norm22ln_bwd_finalize_kernelINS_22Kernel_traits_finalizeILj6144Ef13__nv_bfloat16S2_S2_fjLb0ELj1024ELj4ENS_18Kernel_traits_baseILj6144EfS2_S2_S2_fjLj1024EEEEELb0ELb1EEEvNS_9BwdParamsE:
	.zero		9472


//--------------------- .nv.shared._ZN10layer_norm13ln_bwd_kernelINS_13Kernel_traitsIf13__nv_bfloat16S2_S2_fjLj6144ELj1ELj1ELj8ELj16ENS_18Kernel_traits_baseILj6144EfS2_S2_S2_fjLj256EEEEELb1ELb0ELb1ELb1EEEvNS_9BwdParamsE --------------------------
	.section	.nv.shared._ZN10layer_norm13ln_bwd_kernelINS_13Kernel_traitsIf13__nv_bfloat16S2_S2_fjLj6144ELj1ELj1ELj8ELj16ENS_18Kernel_traits_baseILj6144EfS2_S2_S2_fjLj256EEEEELb1ELb0ELb1ELb1EEEvNS_9BwdParamsE,"aw",@nobits
	.sectionflags	@""
	.align	16
	.zero		1024


//--------------------- .nv.shared._ZN10layer_norm13ln_bwd_kernelINS_13Kernel_traitsIf13__nv_bfloat16S2_S2_fjLj6144ELj1ELj1ELj8ELj16ENS_18Kernel_traits_baseILj6144EfS2_S2_S2_fjLj256EEEEELb1ELb1ELb0ELb0EEEvNS_9BwdParamsE --------------------------
	.section	.nv.shared._ZN10layer_norm13ln_bwd_kernelINS_13Kernel_traitsIf13__nv_bfloat16S2_S2_fjLj6144ELj1ELj1ELj8ELj16ENS_18Kernel_traits_baseILj6144EfS2_S2_S2_fjLj256EEEEELb1ELb1ELb0ELb0EEEvNS_9BwdParamsE,"aw",@nobits
	.sectionflags	@""
	.align	16
	.zero		1024


//--------------------- .nv.shared._ZN10layer_norm13ln_bwd_kernelINS_13Kernel_traitsIf13__nv_bfloat16S2_S2_fjLj6144ELj1ELj1ELj8ELj16ENS_18Kernel_traits_baseILj6144EfS2_S2_S2_fjLj256EEEEELb1ELb1ELb0ELb1EEEvNS_9BwdParamsE --------------------------
	.section	.nv.shared._ZN10layer_norm13ln_bwd_kernelINS_13Kernel_traitsIf13__nv_bfloat16S2_S2_fjLj6144ELj1ELj1ELj8ELj16ENS_18Kernel_traits_baseILj6144EfS2_S2_S2_fjLj256EEEEELb1ELb1ELb0ELb1EEEvNS_9BwdParamsE,"aw",@nobits
	.sectionflags	@""
	.align	16
	.zero		1024


//--------------------- .nv.shared._ZN10layer_norm22ln_bwd_finalize_kernelINS_22Kernel_traits_finalizeILj6144Ef13__nv_bfloat16S2_S2_fjLb1ELj1024ELj4ENS_18Kernel_traits_baseILj6144EfS2_S2_S2_fjLj1024EEEEELb1ELb0EEEvNS_9BwdParamsE --------------------------
	.section	.nv.shared._ZN10layer_norm22ln_bwd_finalize_kernelINS_22Kernel_traits_finalizeILj6144Ef13__nv_bfloat16S2_S2_fjLb1ELj1024ELj4ENS_18Kernel_traits_baseILj6144EfS2_S2_S2_fjLj1024EEEEELb1ELb0EEEvNS_9BwdParamsE,"aw",@nobits
	.sectionflags	@""
	.align	16
.nv.shared._ZN10layer_norm22ln_bwd_finalize_kernelINS_22Kernel_traits_finalizeILj6144Ef13__nv_bfloat16S2_S2_fjLb1ELj1024ELj4ENS_18Kernel_traits_baseILj6144EfS2_S2_S2_fjLj1024EEEEELb1ELb0EEEvNS_9BwdParamsE:
	.zero		13696


//--------------------- .nv.shared._ZN10layer_norm13ln_bwd_kernelINS_13Kernel_traitsIf13__nv_bfloat16S2_S2_fjLj6144ELj1ELj1ELj8ELj16ENS_18Kernel_traits_baseILj6144EfS2_S2_S2_fjLj256EEEEELb1ELb1ELb1ELb0EEEvNS_9BwdParamsE --------------------------
	.section	.nv.shared._ZN10layer_norm13ln_bwd_kernelINS_13Kernel_traitsIf13__nv_bfloat16S2_S2_fjLj6144ELj1ELj1ELj8ELj16ENS_18Kernel_traits_baseILj6144EfS2_S2_S2_fjLj256EEEEELb1ELb1ELb1ELb0EEEvNS_9BwdParamsE,"aw",@nobits
	.sectionflags	@""
	.align	16
	.zero		1024


//--------------------- .nv.shared._ZN10layer_norm22ln_bwd_finalize_kernelINS_22Kernel_traits_finalizeILj6144Ef13__nv_bfloat16S2_S2_fjLb1ELj1024ELj4ENS_18Kernel_traits_baseILj6144EfS2_S2_S2_fjLj1024EEEEELb1ELb1EEEvNS_9BwdParamsE --------------------------
	.section	.nv.shared._ZN10layer_norm22ln_bwd_finalize_kernelINS_22Kernel_traits_finalizeILj6144Ef13__nv_bfloat16S2_S2_fjLb1ELj1024ELj4ENS_18Kernel_traits_baseILj6144EfS2_S2_S2_fjLj1024EEEEELb1ELb1EEEvNS_9BwdParamsE,"aw",@nobits
	.sectionflags	@""
	.align	16
.nv.shared._ZN10layer_norm22ln_bwd_finalize_kernelINS_22Kernel_traits_finalizeILj6144Ef13__nv_bfloat16S2_S2_fjLb1ELj1024ELj4ENS_18Kernel_traits_baseILj6144EfS2_S2_S2_fjLj1024EEEEELb1ELb1EEEvNS_9BwdParamsE:
	.zero		13696


//--------------------- .nv.shared._ZN10layer_norm13ln_bwd_kernelINS_13Kernel_traitsIf13__nv_bfloat16S2_S2_fjLj6144ELj1ELj1ELj8ELj16ENS_18Kernel_traits_baseILj6144EfS2_S2_S2_fjLj256EEEEELb1ELb1ELb1ELb1EEEvNS_9BwdParamsE --------------------------
	.section	.nv.shared._ZN10layer_norm13ln_bwd_kernelINS_13Kernel_traitsIf13__nv_bfloat16S2_S2_fjLj6144ELj1ELj1ELj8ELj16ENS_18Kernel_traits_baseILj6144EfS2_S2_S2_fjLj256EEEEELb1ELb1ELb1ELb1EEEvNS_9BwdParamsE,"aw",@nobits
	.sectionflags	@""
	.align	16
	.zero		1024


//--------------------- .nv.shared._ZN10layer_norm13ln_bwd_kernelINS_13Kernel_traitsI13__nv_bfloat16S2_fS2_fjLj6144ELj1ELj1ELj8ELj16ENS_18Kernel_traits_baseILj6144ES2_S2_fS2_fjLj256EEEEELb0ELb0ELb0ELb0EEEvNS_9BwdParamsE --------------------------
	.section	.nv.shared._ZN10layer_norm13ln_bwd_kernelINS_13Kernel_traitsI13__nv_bfloat16S2_fS2_fjLj6144ELj1ELj1ELj8ELj16ENS_18Kernel_traits_baseILj6144ES2_S2_fS2_fjLj256EEEEELb0ELb0ELb0ELb0EEEvNS_9BwdParamsE,"aw",@nobits
	.sectionflags	@""
	.align	16
	.zero		1024


//--------------------- .nv.shared._ZN10layer_norm13ln_bwd_kernelINS_13Kernel_traitsI13__nv_bfloat16S2_fS2_fjLj6144ELj1ELj1ELj8ELj16ENS_18Kernel_traits_baseILj6144ES2_S2_fS2_fjLj256EEEEELb0ELb0ELb0ELb1EEEvNS_9BwdParamsE --------------------------
	.section	.nv.shared._ZN10layer_norm13ln_bwd_kernelINS_13Kernel_traitsI13__nv_bfloat16S2_fS2_fjLj6144ELj1ELj1ELj8ELj16ENS_18Kernel_traits_baseILj6144ES2_S2_fS2_fjLj256EEEEELb0ELb0ELb0ELb1EEEvNS_9BwdParamsE,"aw",@nobits
	.sectionflags	@""
	.align	16
	.zero		1024


//--------------------- .nv.shared._ZN10layer_norm13ln_bwd_kernelINS_13Kernel_traitsI13__nv_bfloat16S2_fS2_fjLj6144ELj1ELj1ELj8ELj16ENS_18Kernel_traits_baseILj6144ES2_S2_fS2_fjLj256EEEEELb0ELb0ELb1ELb0EEEvNS_9BwdParamsE --------------------------
	.section	.nv.shared._ZN10layer_norm13ln_bwd_kernelINS_13Kernel_traitsI13__nv_bfloat16S2_fS2_fjLj6144ELj1ELj1ELj8ELj16ENS_18Kernel_traits_baseILj6144ES2_S2_fS2_fjLj256EEEEELb0ELb0ELb1ELb0EEEvNS_9BwdParamsE,"aw",@nobits
	.sectionflags	@""
	.align	16
	.zero		1024


//--------------------- .nv.shared._ZN10layer_norm13ln_bwd_kernelINS_13Kernel_traitsI13__nv_bfloat16S2_fS2_fjLj6144ELj1ELj1ELj8ELj16ENS_18Kernel_traits_baseILj6144ES2_S2_fS2_fjLj256EEEEELb0ELb0ELb1ELb1EEEvNS_9BwdParamsE --------------------------
	.section	.nv.shared._ZN10layer_norm13ln_bwd_kernelINS_13Kernel_traitsI13__nv_bfloat16S2_fS2_fjLj6144ELj1ELj1ELj8ELj16ENS_18Kernel_traits_baseILj6144ES2_S2_fS2_fjLj256EEEEELb0ELb0ELb1ELb1EEEvNS_9BwdParamsE,"aw",@nobits
	.sectionflags	@""
	.align	16
	.zero		1024


//--------------------- .nv.shared._ZN10layer_norm13ln_bwd_kernelINS_13Kernel_traitsI13__nv_bfloat16S2_fS2_fjLj6144ELj1ELj1ELj8ELj16ENS_18Kernel_traits_baseILj6144ES2_S2_fS2_fjLj256EEEEELb0ELb1ELb0ELb0EEEvNS_9BwdParamsE --------------------------
	.section	.nv.shared._ZN10layer_norm13ln_bwd_kernelINS_13Kernel_traitsI13__nv_bfloat16S2_fS2_fjLj6144ELj1ELj1ELj8ELj16ENS_18Kernel_traits_baseILj6144ES2_S2_fS2_fjLj256EEEEELb0ELb1ELb0ELb0EEEvNS_9BwdParamsE,"aw",@nobits
	.sectionflags	@""
	.align	16
	.zero		1024


//--------------------- .nv.shared._ZN10layer_norm13ln_bwd_kernelINS_13Kernel_traitsI13__nv_bfloat16S2_fS2_fjLj6144ELj1ELj1ELj8ELj16ENS_18Kernel_traits_baseILj6144ES2_S2_fS2_fjLj256EEEEELb0ELb1ELb0ELb1EEEvNS_9BwdParamsE --------------------------
	.section	.nv.shared._ZN10layer_norm13ln_bwd_kernelINS_13Kernel_traitsI13__nv_bfloat16S2_fS2_fjLj6144ELj1ELj1ELj8ELj16ENS_18Kernel_traits_baseILj6144ES2_S2_fS2_fjLj256EEEEELb0ELb1ELb0ELb1EEEvNS_9BwdParamsE,"aw",@nobits
	.sectionflags	@""
	.align	16
	.zero		1024


//--------------------- .nv.shared._ZN10layer_norm13ln_bwd_kernelINS_13Kernel_traitsI13__nv_bfloat16S2_fS2_fjLj6144ELj1ELj1ELj8ELj16ENS_18Kernel_traits_baseILj6144ES2_S2_fS2_fjLj256EEEEELb0ELb1ELb1ELb0EEEvNS_9BwdParamsE --------------------------
	.section	.nv.shared._ZN10layer_norm13ln_bwd_kernelINS_13Kernel_traitsI13__nv_bfloat16S2_fS2_fjLj6144ELj1ELj1ELj8ELj16ENS_18Kernel_traits_baseILj6144ES2_S2_fS2_fjLj256EEEEELb0ELb1ELb1ELb0EEEvNS_9BwdParamsE,"aw",@nobits
	.sectionflags	@""
	.align	16
	.zero		1024


//--------------------- .nv.shared._ZN10layer_norm13ln_bwd_kernelINS_13Kernel_traitsI13__nv_bfloat16S2_fS2_fjLj6144ELj1ELj1ELj8ELj16ENS_18Kernel_traits_baseILj6144ES2_S2_fS2_fjLj256EEEEELb0ELb1ELb1ELb1EEEvNS_9BwdParamsE --------------------------
	.section	.nv.shared._ZN10layer_norm13ln_bwd_kernelINS_13Kernel_traitsI13__nv_bfloat16S2_fS2_fjLj6144ELj1ELj1ELj8ELj16ENS_18Kernel_traits_baseILj6144ES2_S2_fS2_fjLj256EEEEELb0ELb1ELb1ELb1EEEvNS_9BwdParamsE,"aw",@nobits
	.sectionflags	@""
	.align	16
	.zero		1024


//--------------------- .nv.shared._ZN10layer_norm13ln_bwd_kernelINS_13Kernel_traitsI13__nv_bfloat16S2_fS2_fjLj6144ELj1ELj1ELj8ELj16ENS_18Kernel_traits_baseILj6144ES2_S2_fS2_fjLj256EEEEELb1ELb0ELb0ELb0EEEvNS_9BwdParamsE --------------------------
	.section	.nv.shared._ZN10layer_norm13ln_bwd_kernelINS_13Kernel_traitsI13__nv_bfloat16S2_fS2_fjLj6144ELj1ELj1ELj8ELj16ENS_18Kernel_traits_baseILj6144ES2_S2_fS2_fjLj256EEEEELb1ELb0ELb0ELb0EEEvNS_9BwdParamsE,"aw",@nobits
	.sectionflags	@""
	.align	16
	.zero		1024


//--------------------- .nv.shared._ZN10layer_norm13ln_bwd_kernelINS_13Kernel_traitsI13__nv_bfloat16S2_fS2_fjLj6144ELj1ELj1ELj8ELj16ENS_18Kernel_traits_baseILj6144ES2_S2_fS2_fjLj256EEEEELb1ELb0ELb0ELb1EEEvNS_9BwdParamsE --------------------------
	.section	.nv.shared._ZN10layer_norm13ln_bwd_kernelINS_13Kernel_traitsI13__nv_bfloat16S2_fS2_fjLj6144ELj1ELj1ELj8ELj16ENS_18Kernel_traits_baseILj6144ES2_S2_fS2_fjLj256EEEEELb1ELb0ELb0ELb1EEEvNS_9BwdParamsE,"aw",@nobits
	.sectionflags	@""
	.align	16
	.zero		1024


//--------------------- .nv.shared._ZN10layer_norm22ln_bwd_finalize_kernelINS_22Kernel_traits_finalizeILj6144E13__nv_bfloat16S2_fS2_fjLb0ELj1024ELj4ENS_18Kernel_traits_baseILj6144ES2_S2_fS2_fjLj1024EEEEELb0ELb0EEEvNS_9BwdParamsE --------------------------
	.section	.nv.shared._ZN10layer_norm22ln_bwd_finalize_kernelINS_22Kernel_traits_finalizeILj6144E13__nv_bfloat16S2_fS2_fjLb0ELj1024ELj4ENS_18Kernel_traits_baseILj6144ES2_S2_fS2_fjLj1024EEEEELb0ELb0EEEvNS_9BwdParamsE,"aw",@nobits
	.sectionflags	@""
	.align	16
.nv.shared._ZN10layer_norm22ln_bwd_finalize_kernelINS_22Kernel_traits_finalizeILj6144E13__nv_bfloat16S2_fS2_fjLb0ELj1024ELj4ENS_18Kernel_traits_baseILj6144ES2_S2_fS2_fjLj1024EEEEELb0ELb0EEEvNS_9BwdParamsE:
	.zero		9472


//--------------------- .nv.shared._ZN10layer_norm13ln_bwd_kernelINS_13Kernel_traitsI13__nv_bfloat16S2_fS2_fjLj6144ELj1ELj1ELj8ELj16ENS_18Kernel_traits_baseILj6144ES2_S2_fS2_fjLj256EEEEELb1ELb0ELb1ELb0EEEvNS_9BwdParamsE --------------------------
	.section	.nv.shared._ZN10layer_norm13ln_bwd_kernelINS_13Kernel_traitsI13__nv_bfloat16S2_fS2_fjLj6144ELj1ELj1ELj8ELj16ENS_18Kernel_traits_baseILj6144ES2_S2_fS2_fjLj256EEEEELb1ELb0ELb1ELb0EEEvNS_9BwdParamsE,"aw",@nobits
	.sectionflags	@""
	.align	16
	.zero		1024


//--------------------- .nv.shared._ZN10layer_norm22ln_bwd_finalize_kernelINS_22Kernel_traits_finalizeILj6144E13__nv_bfloat16S2_fS2_fjLb0ELj1024ELj4ENS_18Kernel_traits_baseILj6144ES2_S2_fS2_fjLj1024EEEEELb0ELb1EEEvNS_9BwdParamsE --------------------------
	.section	.nv.shared._ZN10layer_norm22ln_bwd_finalize_kernelINS_22Kernel_traits_finalizeILj6144E13__nv_bfloat16S2_fS2_fjLb0ELj1024ELj4ENS_18Kernel_traits_baseILj6144ES2_S2_fS2_fjLj1024EEEEELb0ELb1EEEvNS_9BwdParamsE,"aw",@nobits
	.sectionflags	@""
	.align	16
.nv.shared._ZN10layer_norm22ln_bwd_finalize_kernelINS_22Kernel_traits_finalizeILj6144E13__nv_bfloat16S2_fS2_fjLb0ELj1024ELj4ENS_18Kernel_traits_baseILj6144ES2_S2_fS2_fjLj1024EEEEELb0ELb1EEEvNS_9BwdParamsE:
	.zero		9472


//--------------------- .nv.shared._ZN10layer_norm13ln_bwd_kernelINS_13Kernel_traitsI13__nv_bfloat16S2_fS2_fjLj6144ELj1ELj1ELj8ELj16ENS_18Kernel_traits_baseILj6144ES2_S2_fS2_fjLj256EEEEELb1ELb0ELb1ELb1EEEvNS_9BwdParamsE --------------------------
	.section	.nv.shared._ZN10layer_norm13ln_bwd_kernelINS_13Kernel_traitsI13__nv_bfloat16S2_fS2_fjLj6144ELj1ELj1ELj8ELj16ENS_18Kernel_traits_baseILj6144ES2_S2_fS2_fjLj256EEEEELb1ELb0ELb1ELb1EEEvNS_9BwdParamsE,"aw",@nobits
	.sectionflags	@""
	.align	16
	.zero		1024


//--------------------- .nv.shared._ZN10layer_norm13ln_bwd_kernelINS_13Kernel_traitsI13__nv_bfloat16S2_fS2_fjLj6144ELj1ELj1ELj8ELj16ENS_18Kernel_traits_baseILj6144ES2_S2_fS2_fjLj256EEEEELb1ELb1ELb0ELb0EEEvNS_9BwdParamsE --------------------------
	.section	.nv.shared._ZN10layer_norm13ln_bwd_kernelINS_13Kernel_traitsI13__nv_bfloat16S2_fS2_fjLj6144ELj1ELj1ELj8ELj16ENS_18Kernel_traits_baseILj6144ES2_S2_fS2_fjLj256EEEEELb1ELb1ELb0ELb0EEEvNS_9BwdParamsE,"aw",@nobits
	.sectionflags	@""
	.align	16
	.zero		1024


//--------------------- .nv.shared._ZN10layer_norm13ln_bwd_kernelINS_13Kernel_traitsI13__nv_bfloat16S2_fS2_fjLj6144ELj1ELj1ELj8ELj16ENS_18Kernel_traits_baseILj6144ES2_S2_fS2_fjLj256EEEEELb1ELb1ELb0ELb1EEEvNS_9BwdParamsE --------------------------
	.section	.nv.shared._ZN10layer_norm13ln_bwd_kernelINS_13Kernel_traitsI13__nv_bfloat16S2_fS2_fjLj6144ELj1ELj1ELj8ELj16ENS_18Kernel_traits_baseILj6144ES2_S2_fS2_fjLj256EEEEELb1ELb1ELb0ELb1EEEvNS_9BwdParamsE,"aw",@nobits
	.sectionflags	@""
	.align	16
	.zero		1024


//--------------------- .nv.shared._ZN10layer_norm22ln_bwd_finalize_kernelINS_22Kernel_traits_finalizeILj6144E13__nv_bfloat16S2_fS2_fjLb1ELj1024ELj4ENS_18Kernel_traits_baseILj6144ES2_S2_fS2_fjLj1024EEEEELb1ELb0EEEvNS_9BwdParamsE --------------------------
	.section	.nv.shared._ZN10layer_norm22ln_bwd_finalize_kernelINS_22Kernel_traits_finalizeILj6144E13__nv_bfloat16S2_fS2_fjLb1ELj1024ELj4ENS_18Kernel_traits_baseILj6144ES2_S2_fS2_fjLj1024EEEEELb1ELb0EEEvNS_9BwdParamsE,"aw",@nobits
	.sectionflags	@""
	.align	16
.nv.shared._ZN10layer_norm22ln_bwd_finalize_kernelINS_22Kernel_traits_finalizeILj6144E13__nv_bfloat16S2_fS2_fjLb1ELj1024ELj4ENS_18Kernel_traits_baseILj6144ES2_S2_fS2_fjLj1024EEEEELb1ELb0EEEvNS_9BwdParamsE:
	.zero		13696


//--------------------- .nv.shared._ZN10layer_norm13ln_bwd_kernelINS_13Kernel_traitsI13__nv_bfloat16S2_fS2_fjLj6144ELj1ELj1ELj8ELj16ENS_18Kernel_traits_baseILj6144ES2_S2_fS2_fjLj256EEEEELb1ELb1ELb1ELb0EEEvNS_9BwdParamsE --------------------------
	.section	.nv.shared._ZN10layer_norm13ln_bwd_kernelINS_13Kernel_traitsI13__nv_bfloat16S2_fS2_fjLj6144ELj1ELj1ELj8ELj16ENS_18Kernel_traits_baseILj6144ES2_S2_fS2_fjLj256EEEEELb1ELb1ELb1ELb0EEEvNS_9BwdParamsE,"aw",@nobits
	.sectionflags	@""
	.align	16
	.zero		1024


//--------------------- .nv.shared._ZN10layer_norm22ln_bwd_finalize_kernelINS_22Kernel_traits_finalizeILj6144E13__nv_bfloat16S2_fS2_fjLb1ELj1024ELj4ENS_18Kernel_traits_baseILj6144ES2_S2_fS2_fjLj1024EEEEELb1ELb1EEEvNS_9BwdParamsE --------------------------
	.section	.nv.shared._ZN10layer_norm22ln_bwd_finalize_kernelINS_22Kernel_traits_finalizeILj6144E13__nv_bfloat16S2_fS2_fjLb1ELj1024ELj4ENS_18Kernel_traits_baseILj6144ES2_S2_fS2_fjLj1024EEEEELb1ELb1EEEvNS_9BwdParamsE,"aw",@nobits
	.sectionflags	@""
	.align	16
.nv.shared._ZN10layer_norm22ln_bwd_finalize_kernelINS_22Kernel_traits_finalizeILj6144E13__nv_bfloat16S2_fS2_fjLb1ELj1024ELj4ENS_18Kernel_traits_baseILj6144ES2_S2_fS2_fjLj1024EEEEELb1ELb1EEEvNS_9BwdParamsE:
	.zero		13696


//--------------------- .nv.shared._ZN10layer_norm13ln_bwd_kernelINS_13Kernel_traitsI13__nv_bfloat16S2_fS2_fjLj6144ELj1ELj1ELj8ELj16ENS_18Kernel_traits_baseILj6144ES2_S2_fS2_fjLj256EEEEELb1ELb1ELb1ELb1EEEvNS_9BwdParamsE --------------------------
	.section	.nv.shared._ZN10layer_norm13ln_bwd_kernelINS_13Kernel_traitsI13__nv_bfloat16S2_fS2_fjLj6144ELj1ELj1ELj8ELj16ENS_18Kernel_traits_baseILj6144ES2_S2_fS2_fjLj256EEEEELb1ELb1ELb1ELb1EEEvNS_9BwdParamsE,"aw",@nobits
	.sectionflags	@""
	.align	16
	.zero		1024


//--------------------- .nv.shared._ZN10layer_norm13ln_bwd_kernelINS_13Kernel_traitsIf13__nv_bfloat16fS2_fjLj6144ELj1ELj1ELj8ELj16ENS_18Kernel_traits_baseILj6144EfS2_fS2_fjLj256EEEEELb0ELb0ELb0ELb0EEEvNS_9BwdParamsE --------------------------
	.section	.nv.shared._ZN10layer_norm13ln_bwd_kernelINS_13Kernel_traitsIf13__nv_bfloat16fS2_fjLj6144ELj1ELj1ELj8ELj16ENS_18Kernel_traits_baseILj6144EfS2_fS2_fjLj256EEEEELb0ELb0ELb0ELb0EEEvNS_9BwdParamsE,"aw",@nobits
	.sectionflags	@""
	.align	16
	.zero		1024


//--------------------- .nv.shared._ZN10layer_norm13ln_bwd_kernelINS_13Kernel_traitsIf13__nv_bfloat16fS2_fjLj6144ELj1ELj1ELj8ELj16ENS_18Kernel_traits_baseILj6144EfS2_fS2_fjLj256EEEEELb0ELb0ELb0ELb1EEEvNS_9BwdParamsE --------------------------
	.section	.nv.shared._ZN10layer_norm13ln_bwd_kernelINS_13Kernel_traitsIf13__nv_bfloat16fS2_fjLj6144ELj1ELj1ELj8ELj16ENS_18Kernel_traits_baseILj6144EfS2_fS2_fjLj256EEEEELb0ELb0ELb0ELb1EEEvNS_9BwdParamsE,"aw",@nobits
	.sectionflags	@""
	.align	16
	.zero		1024


//--------------------- .nv.shared._ZN10layer_norm13ln_bwd_kernelINS_13Kernel_traitsIf13__nv_bfloat16fS2_fjLj6144ELj1ELj1ELj8ELj16ENS_18Kernel_traits_baseILj6144EfS2_fS2_fjLj256EEEEELb0ELb0ELb1ELb0EEEvNS_9BwdParamsE --------------------------
	.section	.nv.shared._ZN10layer_norm13ln_bwd_kernelINS_13Kernel_traitsIf13__nv_bfloat16fS2_fjLj6144ELj1ELj1ELj8ELj16ENS_18Kernel_traits_baseILj6144EfS2_fS2_fjLj256EEEEELb0ELb0ELb1ELb0EEEvNS_9BwdParamsE,"aw",@nobits
	.sectionflags	@""
	.align	16
	.zero		1024


//--------------------- .nv.shared._ZN10layer_norm13ln_bwd_kernelINS_13Kernel_traitsIf13__nv_bfloat16fS2_fjLj6144ELj1ELj1ELj8ELj16ENS_18Kernel_traits_baseILj6144EfS2_fS2_fjLj256EEEEELb0ELb0ELb1ELb1EEEvNS_9BwdParamsE --------------------------
	.section	.nv.shared._ZN10layer_norm13ln_bwd_kernelINS_13Kernel_traitsIf13__nv_bfloat16fS2_fjLj6144ELj1ELj1ELj8ELj16ENS_18Kernel_traits_baseILj6144EfS2_fS2_fjLj256EEEEELb0ELb0ELb1ELb1EEEvNS_9BwdParamsE,"aw",@nobits
	.sectionflags	@""
	.align	16
	.zero		1024


//--------------------- .nv.shared._ZN10layer_norm13ln_bwd_kernelINS_13Kernel_traitsIf13__nv_bfloat16fS2_fjLj6144ELj1ELj1ELj8ELj16ENS_18Kernel_traits_baseILj6144EfS2_fS2_fjLj256EEEEELb0ELb1ELb0ELb0EEEvNS_9BwdParamsE --------------------------
	.section	.nv.shared._ZN10layer_norm13ln_bwd_kernelINS_13Kernel_traitsIf13__nv_bfloat16fS2_fjLj6144ELj1ELj1ELj8ELj16ENS_18Kernel_traits_baseILj6144EfS2_fS2_fjLj256EEEEELb0ELb1ELb0ELb0EEEvNS_9BwdParamsE,"aw",@nobits
	.sectionflags	@""
	.align	16
	.zero		1024


//--------------------- .nv.shared._ZN10layer_norm13ln_bwd_kernelINS_13Kernel_traitsIf13__nv_bfloat16fS2_fjLj6144ELj1ELj1ELj8ELj16ENS_18Kernel_traits_baseILj6144EfS2_fS2_fjLj256EEEEELb0ELb1ELb0ELb1EEEvNS_9BwdParamsE --------------------------
	.section	.nv.shared._ZN10layer_norm13ln_bwd_kernelINS_13Kernel_traitsIf13__nv_bfloat16fS2_fjLj6144ELj1ELj1ELj8ELj16ENS_18Kernel_traits_baseILj6144EfS2_fS2_fjLj256EEEEELb0ELb1ELb0ELb1EEEvNS_9BwdParamsE,"aw",@nobits
	.sectionflags	@""
	.align	16
	.zero		1024


//--------------------- .nv.shared._ZN10layer_norm13ln_bwd_kernelINS_13Kernel_traitsIf13__nv_bfloat16fS2_fjLj6144ELj1ELj1ELj8ELj16ENS_18Kernel_traits_baseILj6144EfS2_fS2_fjLj256EEEEELb0ELb1ELb1ELb0EEEvNS_9BwdParamsE --------------------------
	.section	.nv.shared._ZN10layer_norm13ln_bwd_kernelINS_13Kernel_traitsIf13__nv_bfloat16fS2_fjLj6144ELj1ELj1ELj8ELj16ENS_18Kernel_traits_baseILj6144EfS2_fS2_fjLj256EEEEELb0ELb1ELb1ELb0EEEvNS_9BwdParamsE,"aw",@nobits
	.sectionflags	@""
	.align	16
	.zero		1024


//--------------------- .nv.shared._ZN10layer_norm13ln_bwd_kernelINS_13Kernel_traitsIf13__nv_bfloat16fS2_fjLj6144ELj1ELj1ELj8ELj16ENS_18Kernel_traits_baseILj6144EfS2_fS2_fjLj256EEEEELb0ELb1ELb1ELb1EEEvNS_9BwdParamsE --------------------------
	.section	.nv.shared._ZN10layer_norm13ln_bwd_kernelINS_13Kernel_traitsIf13__nv_bfloat16fS2_fjLj6144ELj1ELj1ELj8ELj16ENS_18Kernel_traits_baseILj6144EfS2_fS2_fjLj256EEEEELb0ELb1ELb1ELb1EEEvNS_9BwdParamsE,"aw",@nobits
	.sectionflags	@""
	.align	16
	.zero		1024


//--------------------- .nv.shared._ZN10layer_norm13ln_bwd_kernelINS_13Kernel_traitsIf13__nv_bfloat16fS2_fjLj6144ELj1ELj1ELj8ELj16ENS_18Kernel_traits_baseILj6144EfS2_fS2_fjLj256EEEEELb1ELb0ELb0ELb0EEEvNS_9BwdParamsE --------------------------
	.section	.nv.shared._ZN10layer_norm13ln_bwd_kernelINS_13Kernel_traitsIf13__nv_bfloat16fS2_fjLj6144ELj1ELj1ELj8ELj16ENS_18Kernel_traits_baseILj6144EfS2_fS2_fjLj256EEEEELb1ELb0ELb0ELb0EEEvNS_9BwdParamsE,"aw",@nobits
	.sectionflags	@""
	.align	16
	.zero		1024


//--------------------- .nv.shared._ZN10layer_norm13ln_bwd_kernelINS_13Kernel_traitsIf13__nv_bfloat16fS2_fjLj6144ELj1ELj1ELj8ELj16ENS_18Kernel_traits_baseILj6144EfS2_fS2_fjLj256EEEEELb1ELb0ELb0ELb1EEEvNS_9BwdParamsE --------------------------
	.section	.nv.shared._ZN10layer_norm13ln_bwd_kernelINS_13Kernel_traitsIf13__nv_bfloat16fS2_fjLj6144ELj1ELj1ELj8ELj16ENS_18Kernel_traits_baseILj6144EfS2_fS2_fjLj256EEEEELb1ELb0ELb0ELb1EEEvNS_9BwdParamsE,"aw",@nobits
	.sectionflags	@""
	.align	16
	.zero		1024


//--------------------- .nv.shared._ZN10layer_norm22ln_bwd_finalize_kernelINS_22Kernel_traits_finalizeILj6144Ef13__nv_bfloat16fS2_fjLb0ELj1024ELj4ENS_18Kernel_traits_baseILj6144EfS2_fS2_fjLj1024EEEEELb0ELb0EEEvNS_9BwdParamsE --------------------------
	.section	.nv.shared._ZN10layer_norm22ln_bwd_finalize_kernelINS_22Kernel_traits_finalizeILj6144Ef13__nv_bfloat16fS2_fjLb0ELj1024ELj4ENS_18Kernel_traits_baseILj6144EfS2_fS2_fjLj1024EEEEELb0ELb0EEEvNS_9BwdParamsE,"aw",@nobits
	.sectionflags	@""
	.align	16
.nv.shared._ZN10layer_norm22ln_bwd_finalize_kernelINS_22Kernel_traits_finalizeILj6144Ef13__nv_bfloat16fS2_fjLb0ELj1024ELj4ENS_18Kernel_traits_baseILj6144EfS2_fS2_fjLj1024EEEEELb0ELb0EEEvNS_9BwdParamsE:
	.zero		9472


//--------------------- .nv.shared._ZN10layer_norm13ln_bwd_kernelINS_13Kernel_traitsIf13__nv_bfloat16fS2_fjLj6144ELj1ELj1ELj8ELj16ENS_18Kernel_traits_baseILj6144EfS2_fS2_fjLj256EEEEELb1ELb0ELb1ELb0EEEvNS_9BwdParamsE --------------------------
	.section	.nv.shared._ZN10layer_norm13ln_bwd_kernelINS_13Kernel_traitsIf13__nv_bfloat16fS2_fjLj6144ELj1ELj1ELj8ELj16ENS_18Kernel_traits_baseILj6144EfS2_fS2_fjLj256EEEEELb1ELb0ELb1ELb0EEEvNS_9BwdParamsE,"aw",@nobits
	.sectionflags	@""
	.align	16
	.zero		1024


//--------------------- .nv.shared._ZN10layer_norm22ln_bwd_finalize_kernelINS_22Kernel_traits_finalizeILj6144Ef13__nv_bfloat16fS2_fjLb0ELj1024ELj4ENS_18Kernel_traits_baseILj6144EfS2_fS2_fjLj1024EEEEELb0ELb1EEEvNS_9BwdParamsE --------------------------
	.section	.nv.shared._ZN10layer_norm22ln_bwd_finalize_kernelINS_22Kernel_traits_finalizeILj6144Ef13__nv_bfloat16fS2_fjLb0ELj1024ELj4ENS_18Kernel_traits_baseILj6144EfS2_fS2_fjLj1024EEEEELb0ELb1EEEvNS_9BwdParamsE,"aw",@nobits
	.sectionflags	@""
	.align	16
.nv.shared._ZN10layer_norm22ln_bwd_finalize_kernelINS_22Kernel_traits_finalizeILj6144Ef13__nv_bfloat16fS2_fjLb0ELj1024ELj4ENS_18Kernel_traits_baseILj6144EfS2_fS2_fjLj1024EEEEELb0ELb1EEEvNS_9BwdParamsE:
	.zero		9472


//--------------------- .nv.shared._ZN10layer_norm13ln_bwd_kernelINS_13Kernel_traitsIf13__nv_bfloat16fS2_fjLj6144ELj1ELj1ELj8ELj16ENS_18Kernel_traits_baseILj6144EfS2_fS2_fjLj256EEEEELb1ELb0ELb1ELb1EEEvNS_9BwdParamsE --------------------------
	.section	.nv.shared._ZN10layer_norm13ln_bwd_kernelINS_13Kernel_traitsIf13__nv_bfloat16fS2_fjLj6144ELj1ELj1ELj8ELj16ENS_18Kernel_traits_baseILj6144EfS2_fS2_fjLj256EEEEELb1ELb0ELb1ELb1EEEvNS_9BwdParamsE,"aw",@nobits
	.sectionflags	@""
	.align	16
	.zero		1024


//--------------------- .nv.shared._ZN10layer_norm13ln_bwd_kernelINS_13Kernel_traitsIf13__nv_bfloat16fS2_fjLj6144ELj1ELj1ELj8ELj16ENS_18Kernel_traits_baseILj6144EfS2_fS2_fjLj256EEEEELb1ELb1ELb0ELb0EEEvNS_9BwdParamsE --------------------------
	.section	.nv.shared._ZN10layer_norm13ln_bwd_kernelINS_13Kernel_traitsIf13__nv_bfloat16fS2_fjLj6144ELj1ELj1ELj8ELj16ENS_18Kernel_traits_baseILj6144EfS2_fS2_fjLj256EEEEELb1ELb1ELb0ELb0EEEvNS_9BwdParamsE,"aw",@nobits
	.sectionflags	@""
	.align	16
	.zero		1024


//--------------------- .nv.shared._ZN10layer_norm13ln_bwd_kernelINS_13Kernel_traitsIf13__nv_bfloat16fS2_fjLj6144ELj1ELj1ELj8ELj16ENS_18Kernel_traits_baseILj6144EfS2_fS2_fjLj256EEEEELb1ELb1ELb0ELb1EEEvNS_9BwdParamsE --------------------------
	.section	.nv.shared._ZN10layer_norm13ln_bwd_kernelINS_13Kernel_traitsIf13__nv_bfloat16fS2_fjLj6144ELj1ELj1ELj8ELj16ENS_18Kernel_traits_baseILj6144EfS2_fS2_fjLj256EEEEELb1ELb1ELb0ELb1EEEvNS_9BwdParamsE,"aw",@nobits
	.sectionflags	@""
	.align	16
	.zero		1024


//--------------------- .nv.shared._ZN10layer_norm22ln_bwd_finalize_kernelINS_22Kernel_traits_finalizeILj6144Ef13__nv_bfloat16fS2_fjLb1ELj1024ELj4ENS_18Kernel_traits_baseILj6144EfS2_fS2_fjLj1024EEEEELb1ELb0EEEvNS_9BwdParamsE --------------------------
	.section	.nv.shared._ZN10layer_norm22ln_bwd_finalize_kernelINS_22Kernel_traits_finalizeILj6144Ef13__nv_bfloat16fS2_fjLb1ELj1024ELj4ENS_18Kernel_traits_baseILj6144EfS2_fS2_fjLj1024EEEEELb1ELb0EEEvNS_9BwdParamsE,"aw",@nobits
	.sectionflags	@""
	.align	16
.nv.shared._ZN10layer_norm22ln_bwd_finalize_kernelINS_22Kernel_traits_finalizeILj6144Ef13__nv_bfloat16fS2_fjLb1ELj1024ELj4ENS_18Kernel_traits_baseILj6144EfS2_fS2_fjLj1024EEEEELb1ELb0EEEvNS_9BwdParamsE:
	.zero		13696


//--------------------- .nv.shared._ZN10layer_norm13ln_bwd_kernelINS_13Kernel_traitsIf13__nv_bfloat16fS2_fjLj6144ELj1ELj1ELj8ELj16ENS_18Kernel_traits_baseILj6144EfS2_fS2_fjLj256EEEEELb1ELb1ELb1ELb0EEEvNS_9BwdParamsE --------------------------
	.section	.nv.shared._ZN10layer_norm13ln_bwd_kernelINS_13Kernel_traitsIf13__nv_bfloat16fS2_fjLj6144ELj1ELj1ELj8ELj16ENS_18Kernel_traits_baseILj6144EfS2_fS2_fjLj256EEEEELb1ELb1ELb1ELb0EEEvNS_9BwdParamsE,"aw",@nobits
	.sectionflags	@""
	.align	16
	.zero		1024


//--------------------- .nv.shared._ZN10layer_norm22ln_bwd_finalize_kernelINS_22Kernel_traits_finalizeILj6144Ef13__nv_bfloat16fS2_fjLb1ELj1024ELj4ENS_18Kernel_traits_baseILj6144EfS2_fS2_fjLj1024EEEEELb1ELb1EEEvNS_9BwdParamsE --------------------------
	.section	.nv.shared._ZN10layer_norm22ln_bwd_finalize_kernelINS_22Kernel_traits_finalizeILj6144Ef13__nv_bfloat16fS2_fjLb1ELj1024ELj4ENS_18Kernel_traits_baseILj6144EfS2_fS2_fjLj1024EEEEELb1ELb1EEEvNS_9BwdParamsE,"aw",@nobits
	.sectionflags	@""
	.align	16
.nv.shared._ZN10layer_norm22ln_bwd_finalize_kernelINS_22Kernel_traits_finalizeILj6144Ef13__nv_bfloat16fS2_fjLb1ELj1024ELj4ENS_18Kernel_traits_baseILj6144EfS2_fS2_fjLj1024EEEEELb1ELb1EEEvNS_9BwdParamsE:
	.zero		13696


//--------------------- .nv.shared._ZN10layer_norm13ln_bwd_kernelINS_13Kernel_traitsIf13__nv_bfloat16fS2_fjLj6144ELj1ELj1ELj8ELj16ENS_18Kernel_traits_baseILj6144EfS2_fS2_fjLj256EEEEELb1ELb1ELb1ELb1EEEvNS_9BwdParamsE --------------------------
	.section	.nv.shared._ZN10layer_norm13ln_bwd_kernelINS_13Kernel_traitsIf13__nv_bfloat16fS2_fjLj6144ELj1ELj1ELj8ELj16ENS_18Kernel_traits_baseILj6144EfS2_fS2_fjLj256EEEEELb1ELb1ELb1ELb1EEEvNS_9BwdParamsE,"aw",@nobits
	.sectionflags	@""
	.align	16
	.zero		1024


//--------------------- .nv.shared._ZN10layer_norm13ln_bwd_kernelINS_13Kernel_traitsIf6__halfS2_S2_fjLj6144ELj1ELj1ELj8ELj16ENS_18Kernel_traits_baseILj6144EfS2_S2_S2_fjLj256EEEEELb0ELb0ELb0ELb0EEEvNS_9BwdParamsE --------------------------
	.section	.nv.shared._ZN10layer_norm13ln_bwd_kernelINS_13Kernel_traitsIf6__halfS2_S2_fjLj6144ELj1ELj1ELj8ELj16ENS_18Kernel_traits_baseILj6144EfS2_S2_S2_fjLj256EEEEELb0ELb0ELb0ELb0EEEvNS_9BwdParamsE,"aw",@nobits
	.sectionflags	@""
	.align	16
	.zero		1024


//--------------------- .nv.shared._ZN10layer_norm13ln_bwd_kernelINS_13Kernel_traitsIf6__halfS2_S2_fjLj6144ELj1ELj1ELj8ELj16ENS_18Kernel_traits_baseILj6144EfS2_S2_S2_fjLj256EEEEELb0ELb0ELb0ELb1EEEvNS_9BwdParamsE --------------------------
	.section	.nv.shared._ZN10layer_norm13ln_bwd_kernelINS_13Kernel_traitsIf6__halfS2_S2_fjLj6144ELj1ELj1ELj8ELj16ENS_18Kernel_traits_baseILj6144EfS2_S2_S2_fjLj256EEEEELb0ELb0ELb0ELb1EEEvNS_9BwdParamsE,"aw",@nobits
	.sectionflags	@""
	.align	16
	.zero		1024


//--------------------- .nv.shared._ZN10layer_norm13ln_bwd_kernelINS_13Kernel_traitsIf6__halfS2_S2_fjLj6144ELj1ELj1ELj8ELj16ENS_18Kernel_traits_baseILj6144EfS2_S2_S2_fjLj256EEEEELb0ELb0ELb1ELb0EEEvNS_9BwdParamsE --------------------------
	.section	.nv.shared._ZN10layer_norm13ln_bwd_kernelINS_13Kernel_traitsIf6__halfS2_S2_fjLj6144ELj1ELj1ELj8ELj16ENS_18Kernel_traits_baseILj6144EfS2_S2_S2_fjLj256EEEEELb0ELb0ELb1ELb0EEEvNS_9BwdParamsE,"aw",@nobits
	.sectionflags	@""
	.align	16
	.zero		1024


//--------------------- .nv.shared._ZN10layer_norm13ln_bwd_kernelINS_13Kernel_traitsIf6__halfS2_S2_fjLj6144ELj1ELj1ELj8ELj16ENS_18Kernel_traits_baseILj6144EfS2_S2_S2_fjLj256EEEEELb0ELb0ELb1ELb1EEEvNS_9BwdParamsE --------------------------
	.section	.nv.shared._ZN10layer_norm13ln_bwd_kernelINS_13Kernel_traitsIf6__halfS2_S2_fjLj6144ELj1ELj1ELj8ELj16ENS_18Kernel_traits_baseILj6144EfS2_S2_S2_fjLj256EEEEELb0ELb0ELb1ELb1EEEvNS_9BwdParamsE,"aw",@nobits
	.sectionflags	@""
	.align	16
	.zero		1024


//--------------------- .nv.shared._ZN10layer_norm13ln_bwd_kernelINS_13Kernel_traitsIf6__halfS2_S2_fjLj6144ELj1ELj1ELj8ELj16ENS_18Kernel_traits_baseILj6144EfS2_S2_S2_fjLj256EEEEELb0ELb1ELb0ELb0EEEvNS_9BwdParamsE --------------------------
	.section	.nv.shared._ZN10layer_norm13ln_bwd_kernelINS_13Kernel_traitsIf6__halfS2_S2_fjLj6144ELj1ELj1ELj8ELj16ENS_18Kernel_traits_baseILj6144EfS2_S2_S2_fjLj256EEEEELb0ELb1ELb0ELb0EEEvNS_9BwdParamsE,"aw",@nobits
	.sectionflags	@""
	.align	16
	.zero		1024


//--------------------- .nv.shared._ZN10layer_norm13ln_bwd_kernelINS_13Kernel_traitsIf6__halfS2_S2_fjLj6144ELj1ELj1ELj8ELj16ENS_18Kernel_traits_baseILj6144EfS2_S2_S2_fjLj256EEEEELb0ELb1ELb0ELb1EEEvNS_9BwdParamsE --------------------------
	.section	.nv.shared._ZN10layer_norm13ln_bwd_kernelINS_13Kernel_traitsIf6__halfS2_S2_fjLj6144ELj1ELj1ELj8ELj16ENS_18Kernel_traits_baseILj6144EfS2_S2_S2_fjLj256EEEEELb0ELb1ELb0ELb1EEEvNS_9BwdParamsE,"aw",@nobits
	.sectionflags	@""
	.align	16
	.zero		1024


//--------------------- .nv.shared._ZN10layer_norm13ln_bwd_kernelINS_13Kernel_traitsIf6__halfS2_S2_fjLj6144ELj1ELj1ELj8ELj16ENS_18Kernel_traits_baseILj6144EfS2_S2_S2_fjLj256EEEEELb0ELb1ELb1ELb0EEEvNS_9BwdParamsE --------------------------
	.section	.nv.shared._ZN10layer_norm13ln_bwd_kernelINS_13Kernel_traitsIf6__halfS2_S2_fjLj6144ELj1ELj1ELj8ELj16ENS_18Kernel_traits_baseILj6144EfS2_S2_S2_fjLj256EEEEELb0ELb1ELb1ELb0EEEvNS_9BwdParamsE,"aw",@nobits
	.sectionflags	@""
	.align	16
	.zero		1024


//--------------------- .nv.shared._ZN10layer_norm13ln_bwd_kernelINS_13Kernel_traitsIf6__halfS2_S2_fjLj6144ELj1ELj1ELj8ELj16ENS_18Kernel_traits_baseILj6144EfS2_S2_S2_fjLj256EEEEELb0ELb1ELb1ELb1EEEvNS_9BwdParamsE --------------------------
	.section	.nv.shared._ZN10layer_norm13ln_bwd_kernelINS_13Kernel_traitsIf6__halfS2_S2_fjLj6144ELj1ELj1ELj8ELj16ENS_18Kernel_traits_baseILj6144EfS2_S2_S2_fjLj256EEEEELb0ELb1ELb1ELb1EEEvNS_9BwdParamsE,"aw",@nobits
	.sectionflags	@""
	.align	16
	.zero		1024


//--------------------- .nv.shared._ZN10layer_norm13ln_bwd_kernelINS_13Kernel_traitsIf6__halfS2_S2_fjLj6144ELj1ELj1ELj8ELj16ENS_18Kernel_traits_baseILj6144EfS2_S2_S2_fjLj256EEEEELb1ELb0ELb0ELb0EEEvNS_9BwdParamsE --------------------------
	.section	.nv.shared._ZN10layer_norm13ln_bwd_kernelINS_13Kernel_traitsIf6__halfS2_S2_fjLj6144ELj1ELj1ELj8ELj16ENS_18Kernel_traits_baseILj6144EfS2_S2_S2_fjLj256EEEEELb1ELb0ELb0ELb0EEEvNS_9BwdParamsE,"aw",@nobits
	.sectionflags	@""
	.align	16
	.zero		1024


//--------------------- .nv.shared._ZN10layer_norm13ln_bwd_kernelINS_13Kernel_traitsIf6__halfS2_S2_fjLj6144ELj1ELj1ELj8ELj16ENS_18Kernel_traits_baseILj6144EfS2_S2_S2_fjLj256EEEEELb1ELb0ELb0ELb1EEEvNS_9BwdParamsE --------------------------
	.section	.nv.shared._ZN10layer_norm13ln_bwd_kernelINS_13Kernel_traitsIf6__halfS2_S2_fjLj6144ELj1ELj1ELj8ELj16ENS_18Kernel_traits_baseILj6144EfS2_S2_S2_fjLj256EEEEELb1ELb0ELb0ELb1EEEvNS_9BwdParamsE,"aw",@nobits
	.sectionflags	@""
	.align	16
	.zero		1024


//--------------------- .nv.shared._ZN10layer_norm22ln_bwd_finalize_kernelINS_22Kernel_traits_finalizeILj6144Ef6__halfS2_S2_fjLb0ELj1024ELj4ENS_18Kernel_traits_baseILj6144EfS2_S2_S2_fjLj1024EEEEELb0ELb0EEEvNS_9BwdParamsE --------------------------
	.section	.nv.shared._ZN10layer_norm22ln_bwd_finalize_kernelINS_22Kernel_traits_finalizeILj6144Ef6__halfS2_S2_fjLb0ELj1024ELj4ENS_18Kernel_traits_baseILj6144EfS2_S2_S2_fjLj1024EEEEELb0ELb0EEEvNS_9BwdParamsE,"aw",@nobits
	.sectionflags	@""
	.align	16
.nv.shared._ZN10layer_norm22ln_bwd_finalize_kernelINS_22Kernel_traits_finalizeILj6144Ef6__halfS2_S2_fjLb0ELj1024ELj4ENS_18Kernel_traits_baseILj6144EfS2_S2_S2_fjLj1024EEEEELb0ELb0EEEvNS_9BwdParamsE:
	.zero		9472


//--------------------- .nv.shared._ZN10layer_norm13ln_bwd_kernelINS_13Kernel_traitsIf6__halfS2_S2_fjLj6144ELj1ELj1ELj8ELj16ENS_18Kernel_traits_baseILj6144EfS2_S2_S2_fjLj256EEEEELb1ELb0ELb1ELb0EEEvNS_9BwdParamsE --------------------------
	.section	.nv.shared._ZN10layer_norm13ln_bwd_kernelINS_13Kernel_traitsIf6__halfS2_S2_fjLj6144ELj1ELj1ELj8ELj16ENS_18Kernel_traits_baseILj6144EfS2_S2_S2_fjLj256EEEEELb1ELb0ELb1ELb0EEEvNS_9BwdParamsE,"aw",@nobits
	.sectionflags	@""
	.align	16
	.zero		1024


//--------------------- .nv.shared._ZN10layer_norm22ln_bwd_finalize_kernelINS_22Kernel_traits_finalizeILj6144Ef6__halfS2_S2_fjLb0ELj1024ELj4ENS_18Kernel_traits_baseILj6144EfS2_S2_S2_fjLj1024EEEEELb0ELb1EEEvNS_9BwdParamsE --------------------------
	.section	.nv.shared._ZN10layer_norm22ln_bwd_finalize_kernelINS_22Kernel_traits_finalizeILj6144Ef6__halfS2_S2_fjLb0ELj1024ELj4ENS_18Kernel_traits_baseILj6144EfS2_S2_S2_fjLj1024EEEEELb0ELb1EEEvNS_9BwdParamsE,"aw",@nobits
	.sectionflags	@""
	.align	16
.nv.shared._ZN10layer_norm22ln_bwd_finalize_kernelINS_22Kernel_traits_finalizeILj6144Ef6__halfS2_S2_fjLb0ELj1024ELj4ENS_18Kernel_traits_baseILj6144EfS2_S2_S2_fjLj1024EEEEELb0ELb1EEEvNS_9BwdParamsE:
	.zero		9472


//--------------------- .nv.shared._ZN10layer_norm13ln_bwd_kernelINS_13Kernel_traitsIf6__halfS2_S2_fjLj6144ELj1ELj1ELj8ELj16ENS_18Kernel_traits_baseILj6144EfS2_S2_S2_fjLj256EEEEELb1ELb0ELb1ELb1EEEvNS_9BwdParamsE --------------------------
	.section	.nv.shared._ZN10layer_norm13ln_bwd_kernelINS_13Kernel_traitsIf6__halfS2_S2_fjLj6144ELj1ELj1ELj8ELj16ENS_18Kernel_traits_baseILj6144EfS2_S2_S2_fjLj256EEEEELb1ELb0ELb1ELb1EEEvNS_9BwdParamsE,"aw",@nobits
	.sectionflags	@""
	.align	16
	.zero		1024


//--------------------- .nv.shared._ZN10layer_norm13ln_bwd_kernelINS_13Kernel_traitsIf6__halfS2_S2_fjLj6144ELj1ELj1ELj8ELj16ENS_18Kernel_traits_baseILj6144EfS2_S2_S2_fjLj256EEEEELb1ELb1ELb0ELb0EEEvNS_9BwdParamsE --------------------------
	.section	.nv.shared._ZN10layer_norm13ln_bwd_kernelINS_13Kernel_traitsIf6__halfS2_S2_fjLj6144ELj1ELj1ELj8ELj16ENS_18Kernel_traits_baseILj6144EfS2_S2_S2_fjLj256EEEEELb1ELb1ELb0ELb0EEEvNS_9BwdParamsE,"aw",@nobits
	.sectionflags	@""
	.align	16
	.zero		1024


//--------------------- .nv.shared._ZN10layer_norm13ln_bwd_kernelINS_13Kernel_traitsIf6__halfS2_S2_fjLj6144ELj1ELj1ELj8ELj16ENS_18Kernel_traits_baseILj6144EfS2_S2_S2_fjLj256EEEEELb1ELb1ELb0ELb1EEEvNS_9BwdParamsE --------------------------
	.section	.nv.shared._ZN10layer_norm13ln_bwd_kernelINS_13Kernel_traitsIf6__halfS2_S2_fjLj6144ELj1ELj1ELj8ELj16ENS_18Kernel_traits_baseILj6144EfS2_S2_S2_fjLj256EEEEELb1ELb1ELb0ELb1EEEvNS_9BwdParamsE,"aw",@nobits
	.sectionflags	@""
	.align	16
	.zero		1024


//--------------------- .nv.shared._ZN10layer_norm22ln_bwd_finalize_kernelINS_22Kernel_traits_finalizeILj6144Ef6__halfS2_S2_fjLb1ELj1024ELj4ENS_18Kernel_traits_baseILj6144EfS2_S2_S2_fjLj1024EEEEELb1ELb0EEEvNS_9BwdParamsE --------------------------
	.section	.nv.shared._ZN10layer_norm22ln_bwd_finalize_kernelINS_22Kernel_traits_finalizeILj6144Ef6__halfS2_S2_fjLb1ELj1024ELj4ENS_18Kernel_traits_baseILj6144EfS2_S2_S2_fjLj1024EEEEELb1ELb0EEEvNS_9BwdParamsE,"aw",@nobits
	.sectionflags	@""
	.align	16
.nv.shared._ZN10layer_norm22ln_bwd_finalize_kernelINS_22Kernel_traits_finalizeILj6144Ef6__halfS2_S2_fjLb1ELj1024ELj4ENS_18Kernel_traits_baseILj6144EfS2_S2_S2_fjLj1024EEEEELb1ELb0EEEvNS_9BwdParamsE:
	.zero		13696


//--------------------- .nv.shared._ZN10layer_norm13ln_bwd_kernelINS_13Kernel_traitsIf6__halfS2_S2_fjLj6144ELj1ELj1ELj8ELj16ENS_18Kernel_traits_baseILj6144EfS2_S2_S2_fjLj256EEEEELb1ELb1ELb1ELb0EEEvNS_9BwdParamsE --------------------------
	.section	.nv.shared._ZN10layer_norm13ln_bwd_kernelINS_13Kernel_traitsIf6__halfS2_S2_fjLj6144ELj1ELj1ELj8ELj16ENS_18Kernel_traits_baseILj6144EfS2_S2_S2_fjLj256EEEEELb1ELb1ELb1ELb0EEEvNS_9BwdParamsE,"aw",@nobits
	.sectionflags	@""
	.align	16
	.zero		1024


//--------------------- .nv.shared._ZN10layer_norm22ln_bwd_finalize_kernelINS_22Kernel_traits_finalizeILj6144Ef6__halfS2_S2_fjLb1ELj1024ELj4ENS_18Kernel_traits_baseILj6144EfS2_S2_S2_fjLj1024EEEEELb1ELb1EEEvNS_9BwdParamsE --------------------------
	.section	.nv.shared._ZN10layer_norm22ln_bwd_finalize_kernelINS_22Kernel_traits_finalizeILj6144Ef6__halfS2_S2_fjLb1ELj1024ELj4ENS_18Kernel_traits_baseILj6144EfS2_S2_S2_fjLj1024EEEEELb1ELb1EEEvNS_9BwdParamsE,"aw",@nobits
	.sectionflags	@""
	.align	16
.nv.shared._ZN10layer_norm22ln_bwd_finalize_kernelINS_22Kernel_traits_finalizeILj6144Ef6__halfS2_S2_fjLb1ELj1024ELj4ENS_18Kernel_traits_baseILj6144EfS2_S2_S2_fjLj1024EEEEELb1ELb1EEEvNS_9BwdParamsE:
	.zero		13696


//--------------------- .nv.shared._ZN10layer_norm13ln_bwd_kernelINS_13Kernel_traitsIf6__halfS2_S2_fjLj6144ELj1ELj1ELj8ELj16ENS_18Kernel_traits_baseILj6144EfS2_S2_S2_fjLj256EEEEELb1ELb1ELb1ELb1EEEvNS_9BwdParamsE --------------------------
	.section	.nv.shared._ZN10layer_norm13ln_bwd_kernelINS_13Kernel_traitsIf6__halfS2_S2_fjLj6144ELj1ELj1ELj8ELj16ENS_18Kernel_traits_baseILj6144EfS2_S2_S2_fjLj256EEEEELb1ELb1ELb1ELb1EEEvNS_9BwdParamsE,"aw",@nobits
	.sectionflags	@""
	.align	16
	.zero		1024


//--------------------- .nv.shared._ZN10layer_norm13ln_bwd_kernelINS_13Kernel_traitsI6__halfS2_fS2_fjLj6144ELj1ELj1ELj8ELj16ENS_18Kernel_traits_baseILj6144ES2_S2_fS2_fjLj256EEEEELb0ELb0ELb0ELb0EEEvNS_9BwdParamsE --------------------------
	.section	.nv.shared._ZN10layer_norm13ln_bwd_kernelINS_13Kernel_traitsI6__halfS2_fS2_fjLj6144ELj1ELj1ELj8ELj16ENS_18Kernel_traits_baseILj6144ES2_S2_fS2_fjLj256EEEEELb0ELb0ELb0ELb0EEEvNS_9BwdParamsE,"aw",@nobits
	.sectionflags	@""
	.align	16
	.zero		1024


//--------------------- .nv.shared._ZN10layer_norm13ln_bwd_kernelINS_13Kernel_traitsI6__halfS2_fS2_fjLj6144ELj1ELj1ELj8ELj16ENS_18Kernel_traits_baseILj6144ES2_S2_fS2_fjLj256EEEEELb0ELb0ELb0ELb1EEEvNS_9BwdParamsE --------------------------
	.section	.nv.shared._ZN10layer_norm13ln_bwd_kernelINS_13Kernel_traitsI6__halfS2_fS2_fjLj6144ELj1ELj1ELj8ELj16ENS_18Kernel_traits_baseILj6144ES2_S2_fS2_fjLj256EEEEELb0ELb0ELb0ELb1EEEvNS_9BwdParamsE,"aw",@nobits
	.sectionflags	@""
	.align	16
	.zero		1024


//--------------------- .nv.shared._ZN10layer_norm13ln_bwd_kernelINS_13Kernel_traitsI6__halfS2_fS2_fjLj6144ELj1ELj1ELj8ELj16ENS_18Kernel_traits_baseILj6144ES2_S2_fS2_fjLj256EEEEELb0ELb0ELb1ELb0EEEvNS_9BwdParamsE --------------------------
	.section	.nv.shared._ZN10layer_norm13ln_bwd_kernelINS_13Kernel_traitsI6__halfS2_fS2_fjLj6144ELj1ELj1ELj8ELj16ENS_18Kernel_traits_baseILj6144ES2_S2_fS2_fjLj256EEEEELb0ELb0ELb1ELb0EEEvNS_9BwdParamsE,"aw",@nobits
	.sectionflags	@""
	.align	16
	.zero		1024


//--------------------- .nv.shared._ZN10layer_norm13ln_bwd_kernelINS_13Kernel_traitsI6__halfS2_fS2_fjLj6144ELj1ELj1ELj8ELj16ENS_18Kernel_traits_baseILj6144ES2_S2_fS2_fjLj256EEEEELb0ELb0ELb1ELb1EEEvNS_9BwdParamsE --------------------------
	.section	.nv.shared._ZN10layer_norm13ln_bwd_kernelINS_13Kernel_traitsI6__halfS2_fS2_fjLj6144ELj1ELj1ELj8ELj16ENS_18Kernel_traits_baseILj6144ES2_S2_fS2_fjLj256EEEEELb0ELb0ELb1ELb1EEEvNS_9BwdParamsE,"aw",@nobits
	.sectionflags	@""
	.align	16
	.zero		1024


//--------------------- .nv.shared._ZN10layer_norm13ln_bwd_kernelINS_13Kernel_traitsI6__halfS2_fS2_fjLj6144ELj1ELj1ELj8ELj16ENS_18Kernel_traits_baseILj6144ES2_S2_fS2_fjLj256EEEEELb0ELb1ELb0ELb0EEEvNS_9BwdParamsE --------------------------
	.section	.nv.shared._ZN10layer_norm13ln_bwd_kernelINS_13Kernel_traitsI6__halfS2_fS2_fjLj6144ELj1ELj1ELj8ELj16ENS_18Kernel_traits_baseILj6144ES2_S2_fS2_fjLj256EEEEELb0ELb1ELb0ELb0EEEvNS_9BwdParamsE,"aw",@nobits
	.sectionflags	@""
	.align	16
	.zero		1024


//--------------------- .nv.shared._ZN10layer_norm13ln_bwd_kernelINS_13Kernel_traitsI6__halfS2_fS2_fjLj6144ELj1ELj1ELj8ELj16ENS_18Kernel_traits_baseILj6144ES2_S2_fS2_fjLj256EEEEELb0ELb1ELb0ELb1EEEvNS_9BwdParamsE --------------------------
	.section	.nv.shared._ZN10layer_norm13ln_bwd_kernelINS_13Kernel_traitsI6__halfS2_fS2_fjLj6144ELj1ELj1ELj8ELj16ENS_18Kernel_traits_baseILj6144ES2_S2_fS2_fjLj256EEEEELb0ELb1ELb0ELb1EEEvNS_9BwdParamsE,"aw",@nobits
	.sectionflags	@""
	.align	16
	.zero		1024


//--------------------- .nv.shared._ZN10layer_norm13ln_bwd_kernelINS_13Kernel_traitsI6__halfS2_fS2_fjLj6144ELj1ELj1ELj8ELj16ENS_18Kernel_traits_baseILj6144ES2_S2_fS2_fjLj256EEEEELb0ELb1ELb1ELb0EEEvNS_9BwdParamsE --------------------------
	.section	.nv.shared._ZN10layer_norm13ln_bwd_kernelINS_13Kernel_traitsI6__halfS2_fS2_fjLj6144ELj1ELj1ELj8ELj16ENS_18Kernel_traits_baseILj6144ES2_S2_fS2_fjLj256EEEEELb0ELb1ELb1ELb0EEEvNS_9BwdParamsE,"aw",@nobits
	.sectionflags	@""
	.align	16
	.zero		1024


//--------------------- .nv.shared._ZN10layer_norm13ln_bwd_kernelINS_13Kernel_traitsI6__halfS2_fS2_fjLj6144ELj1ELj1ELj8ELj16ENS_18Kernel_traits_baseILj6144ES2_S2_fS2_fjLj256EEEEELb0ELb1ELb1ELb1EEEvNS_9BwdParamsE --------------------------
	.section	.nv.shared._ZN10layer_norm13ln_bwd_kernelINS_13Kernel_traitsI6__halfS2_fS2_fjLj6144ELj1ELj1ELj8ELj16ENS_18Kernel_traits_baseILj6144ES2_S2_fS2_fjLj256EEEEELb0ELb1ELb1ELb1EEEvNS_9BwdParamsE,"aw",@nobits
	.sectionflags	@""
	.align	16
	.zero		1024


//--------------------- .nv.shared._ZN10layer_norm13ln_bwd_kernelINS_13Kernel_traitsI6__halfS2_fS2_fjLj6144ELj1ELj1ELj8ELj16ENS_18Kernel_traits_baseILj6144ES2_S2_fS2_fjLj256EEEEELb1ELb0ELb0ELb0EEEvNS_9BwdParamsE --------------------------
	.section	.nv.shared._ZN10layer_norm13ln_bwd_kernelINS_13Kernel_traitsI6__halfS2_fS2_fjLj6144ELj1ELj1ELj8ELj16ENS_18Kernel_traits_baseILj6144ES2_S2_fS2_fjLj256EEEEELb1ELb0ELb0ELb0EEEvNS_9BwdParamsE,"aw",@nobits
	.sectionflags	@""
	.align	16
	.zero		1024


//--------------------- .nv.shared._ZN10layer_norm13ln_bwd_kernelINS_13Kernel_traitsI6__halfS2_fS2_fjLj6144ELj1ELj1ELj8ELj16ENS_18Kernel_traits_baseILj6144ES2_S2_fS2_fjLj256EEEEELb1ELb0ELb0ELb1EEEvNS_9BwdParamsE --------------------------
	.section	.nv.shared._ZN10layer_norm13ln_bwd_kernelINS_13Kernel_traitsI6__halfS2_fS2_fjLj6144ELj1ELj1ELj8ELj16ENS_18Kernel_traits_baseILj6144ES2_S2_fS2_fjLj256EEEEELb1ELb0ELb0ELb1EEEvNS_9BwdParamsE,"aw",@nobits
	.sectionflags	@""
	.align	16
	.zero		1024


//--------------------- .nv.shared._ZN10layer_norm22ln_bwd_finalize_kernelINS_22Kernel_traits_finalizeILj6144E6__halfS2_fS2_fjLb0ELj1024ELj4ENS_18Kernel_traits_baseILj6144ES2_S2_fS2_fjLj1024EEEEELb0ELb0EEEvNS_9BwdParamsE --------------------------
	.section	.nv.shared._ZN10layer_norm22ln_bwd_finalize_kernelINS_22Kernel_traits_finalizeILj6144E6__halfS2_fS2_fjLb0ELj1024ELj4ENS_18Kernel_traits_baseILj6144ES2_S2_fS2_fjLj1024EEEEELb0ELb0EEEvNS_9BwdParamsE,"aw",@nobits
	.sectionflags	@""
	.align	16
.nv.shared._ZN10layer_norm22ln_bwd_finalize_kernelINS_22Kernel_traits_finalizeILj6144E6__halfS2_fS2_fjLb0ELj1024ELj4ENS_18Kernel_traits_baseILj6144ES2_S2_fS2_fjLj1024EEEEELb0ELb0EEEvNS_9BwdParamsE:
	.zero		9472


//--------------------- .nv.shared._ZN10layer_norm13ln_bwd_kernelINS_13Kernel_traitsI6__halfS2_fS2_fjLj6144ELj1ELj1ELj8ELj16ENS_18Kernel_traits_baseILj6144ES2_S2_fS2_fjLj256EEEEELb1ELb0ELb1ELb0EEEvNS_9BwdParamsE --------------------------
	.section	.nv.shared._ZN10layer_norm13ln_bwd_kernelINS_13Kernel_traitsI6__halfS2_fS2_fjLj6144ELj1ELj1ELj8ELj16ENS_18Kernel_traits_baseILj6144ES2_S2_fS2_fjLj256EEEEELb1ELb0ELb1ELb0EEEvNS_9BwdParamsE,"aw",@nobits
	.sectionflags	@""
	.align	16
	.zero		1024


//--------------------- .nv.shared._ZN10layer_norm22ln_bwd_finalize_kernelINS_22Kernel_traits_finalizeILj6144E6__halfS2_fS2_fjLb0ELj1024ELj4ENS_18Kernel_traits_baseILj6144ES2_S2_fS2_fjLj1024EEEEELb0ELb1EEEvNS_9BwdParamsE --------------------------
	.section	.nv.shared._ZN10layer_norm22ln_bwd_finalize_kernelINS_22Kernel_traits_finalizeILj6144E6__halfS2_fS2_fjLb0ELj1024ELj4ENS_18Kernel_traits_baseILj6144ES2_S2_fS2_fjLj1024EEEEELb0ELb1EEEvNS_9BwdParamsE,"aw",@nobits
	.sectionflags	@""
	.align	16
.nv.shared._ZN10layer_norm22ln_bwd_finalize_kernelINS_22Kernel_traits_finalizeILj6144E6__halfS2_fS2_fjLb0ELj1024ELj4ENS_18Kernel_traits_baseILj6144ES2_S2_fS2_fjLj1024EEEEELb0ELb1EEEvNS_9BwdParamsE:
	.zero		9472


//--------------------- .nv.shared._ZN10layer_norm13ln_bwd_kernelINS_13Kernel_traitsI6__halfS2_fS2_fjLj6144ELj1ELj1ELj8ELj16ENS_18Kernel_traits_baseILj6144ES2_S2_fS2_fjLj256EEEEELb1ELb0ELb1ELb1EEEvNS_9BwdParamsE --------------------------
	.section	.nv.shared._ZN10layer_norm13ln_bwd_kernelINS_13Kernel_traitsI6__halfS2_fS2_fjLj6144ELj1ELj1ELj8ELj16ENS_18Kernel_traits_baseILj6144ES2_S2_fS2_fjLj256EEEEELb1ELb0ELb1ELb1EEEvNS_9BwdParamsE,"aw",@nobits
	.sectionflags	@""
	.align	16
	.zero		1024


//--------------------- .nv.shared._ZN10layer_norm13ln_bwd_kernelINS_13Kernel_traitsI6__halfS2_fS2_fjLj6144ELj1ELj1ELj8ELj16ENS_18Kernel_traits_baseILj6144ES2_S2_fS2_fjLj256EEEEELb1ELb1ELb0ELb0EEEvNS_9BwdParamsE --------------------------
	.section	.nv.shared._ZN10layer_norm13ln_bwd_kernelINS_13Kernel_traitsI6__halfS2_fS2_fjLj6144ELj1ELj1ELj8ELj16ENS_18Kernel_traits_baseILj6144ES2_S2_fS2_fjLj256EEEEELb1ELb1ELb0ELb0EEEvNS_9BwdParamsE,"aw",@nobits
	.sectionflags	@""
	.align	16
	.zero		1024


//--------------------- .nv.shared._ZN10layer_norm13ln_bwd_kernelINS_13Kernel_traitsI6__halfS2_fS2_fjLj6144ELj1ELj1ELj8ELj16ENS_18Kernel_traits_baseILj6144ES2_S2_fS2_fjLj256EEEEELb1ELb1ELb0ELb1EEEvNS_9BwdParamsE --------------------------
	.section	.nv.shared._ZN10layer_norm13ln_bwd_kernelINS_13Kernel_traitsI6__halfS2_fS2_fjLj6144ELj1ELj1ELj8ELj16ENS_18Kernel_traits_baseILj6144ES2_S2_fS2_fjLj256EEEEELb1ELb1ELb0ELb1EEEvNS_9BwdParamsE,"aw",@nobits
	.sectionflags	@""
	.align	16
	.zero		1024


//--------------------- .nv.shared._ZN10layer_norm22ln_bwd_finalize_kernelINS_22Kernel_traits_finalizeILj6144E6__halfS2_fS2_fjLb1ELj1024ELj4ENS_18Kernel_traits_baseILj6144ES2_S2_fS2_fjLj1024EEEEELb1ELb0EEEvNS_9BwdParamsE --------------------------
	.section	.nv.shared._ZN10layer_norm22ln_bwd_finalize_kernelINS_22Kernel_traits_finalizeILj6144E6__halfS2_fS2_fjLb1ELj1024ELj4ENS_18Kernel_traits_baseILj6144ES2_S2_fS2_fjLj1024EEEEELb1ELb0EEEvNS_9BwdParamsE,"aw",@nobits
	.sectionflags	@""
	.align	16
.nv.shared._ZN10layer_norm22ln_bwd_finalize_kernelINS_22Kernel_traits_finalizeILj6144E6__halfS2_fS2_fjLb1ELj1024ELj4ENS_18Kernel_traits_baseILj6144ES2_S2_fS2_fjLj1024EEEEELb1ELb0EEEvNS_9BwdParamsE:
	.zero		13696


//--------------------- .nv.shared._ZN10layer_norm13ln_bwd_kernelINS_13Kernel_traitsI6__halfS2_fS2_fjLj6144ELj1ELj1ELj8ELj16ENS_18Kernel_traits_baseILj6144ES2_S2_fS2_fjLj256EEEEELb1ELb1ELb1ELb0EEEvNS_9BwdParamsE --------------------------
	.section	.nv.shared._ZN10layer_norm13ln_bwd_kernelINS_13Kernel_traitsI6__halfS2_fS2_fjLj6144ELj1ELj1ELj8ELj16ENS_18Kernel_traits_baseILj6144ES2_S2_fS2_fjLj256EEEEELb1ELb1ELb1ELb0EEEvNS_9BwdParamsE,"aw",@nobits
	.sectionflags	@""
	.align	16
	.zero		1024


//--------------------- .nv.shared._ZN10layer_norm22ln_bwd_finalize_kernelINS_22Kernel_traits_finalizeILj6144E6__halfS2_fS2_fjLb1ELj1024ELj4ENS_18Kernel_traits_baseILj6144ES2_S2_fS2_fjLj1024EEEEELb1ELb1EEEvNS_9BwdParamsE --------------------------
	.section	.nv.shared._ZN10layer_norm22ln_bwd_finalize_kernelINS_22Kernel_traits_finalizeILj6144E6__halfS2_fS2_fjLb1ELj1024ELj4ENS_18Kernel_traits_baseILj6144ES2_S2_fS2_fjLj1024EEEEELb1ELb1EEEvNS_9BwdParamsE,"aw",@nobits
	.sectionflags	@""
	.align	16
.nv.shared._ZN10layer_norm22ln_bwd_finalize_kernelINS_22Kernel_traits_finalizeILj6144E6__halfS2_fS2_fjLb1ELj1024ELj4ENS_18Kernel_traits_baseILj6144ES2_S2_fS2_fjLj1024EEEEELb1ELb1EEEvNS_9BwdParamsE:
	.zero		13696


//--------------------- .nv.shared._ZN10layer_norm13ln_bwd_kernelINS_13Kernel_traitsI6__halfS2_fS2_fjLj6144ELj1ELj1ELj8ELj16ENS_18Kernel_traits_baseILj6144ES2_S2_fS2_fjLj256EEEEELb1ELb1ELb1ELb1EEEvNS_9BwdParamsE --------------------------
	.section	.nv.shared._ZN10layer_norm13ln_bwd_kernelINS_13Kernel_traitsI6__halfS2_fS2_fjLj6144ELj1ELj1ELj8ELj16ENS_18Kernel_traits_baseILj6144ES2_S2_fS2_fjLj256EEEEELb1ELb1ELb1ELb1EEEvNS_9BwdParamsE,"aw",@nobits
	.sectionflags	@""
	.align	16
	.zero		1024


//--------------------- .nv.shared._ZN10layer_norm13ln_bwd_kernelINS_13Kernel_traitsIf6__halffS2_fjLj6144ELj1ELj1ELj8ELj16ENS_18Kernel_traits_baseILj6144EfS2_fS2_fjLj256EEEEELb0ELb0ELb0ELb0EEEvNS_9BwdParamsE --------------------------
	.section	.nv.shared._ZN10layer_norm13ln_bwd_kernelINS_13Kernel_traitsIf6__halffS2_fjLj6144ELj1ELj1ELj8ELj16ENS_18Kernel_traits_baseILj6144EfS2_fS2_fjLj256EEEEELb0ELb0ELb0ELb0EEEvNS_9BwdParamsE,"aw",@nobits
	.sectionflags	@""
	.align	16
	.zero		1024


//--------------------- .nv.shared._ZN10layer_norm13ln_bwd_kernelINS_13Kernel_traitsIf6__halffS2_fjLj6144ELj1ELj1ELj8ELj16ENS_18Kernel_traits_baseILj6144EfS2_fS2_fjLj256EEEEELb0ELb0ELb0ELb1EEEvNS_9BwdParamsE --------------------------
	.section	.nv.shared._ZN10layer_norm13ln_bwd_kernelINS_13Kernel_traitsIf6__halffS2_fjLj6144ELj1ELj1ELj8ELj16ENS_18Kernel_traits_baseILj6144EfS2_fS2_fjLj256EEEEELb0ELb0ELb0ELb1EEEvNS_9BwdParamsE,"aw",@nobits
	.sectionflags	@""
	.align	16
	.zero		1024


//--------------------- .nv.shared._ZN10layer_norm13ln_bwd_kernelINS_13Kernel_traitsIf6__halffS2_fjLj6144ELj1ELj1ELj8ELj16ENS_18Kernel_traits_baseILj6144EfS2_fS2_fjLj256EEEEELb0ELb0ELb1ELb0EEEvNS_9BwdParamsE --------------------------
	.section	.nv.shared._ZN10layer_norm13ln_bwd_kernelINS_13Kernel_traitsIf6__halffS2_fjLj6144ELj1ELj1ELj8ELj16ENS_18Kernel_traits_baseILj6144EfS2_fS2_fjLj256EEEEELb0ELb0ELb1ELb0EEEvNS_9BwdParamsE,"aw",@nobits
	.sectionflags	@""
	.align	16
	.zero		1024


//--------------------- .nv.shared._ZN10layer_norm13ln_bwd_kernelINS_13Kernel_traitsIf6__halffS2_fjLj6144ELj1ELj1ELj8ELj16ENS_18Kernel_traits_baseILj6144EfS2_fS2_fjLj256EEEEELb0ELb0ELb1ELb1EEEvNS_9BwdParamsE --------------------------
	.section	.nv.shared._ZN10layer_norm13ln_bwd_kernelINS_13Kernel_traitsIf6__halffS2_fjLj6144ELj1ELj1ELj8ELj16ENS_18Kernel_traits_baseILj6144EfS2_fS2_fjLj256EEEEELb0ELb0ELb1ELb1EEEvNS_9BwdParamsE,"aw",@nobits
	.sectionflags	@""
	.align	16
	.zero		1024


//--------------------- .nv.shared._ZN10layer_norm13ln_bwd_kernelINS_13Kernel_traitsIf6__halffS2_fjLj6144ELj1ELj1ELj8ELj16ENS_18Kernel_traits_baseILj6144EfS2_fS2_fjLj256EEEEELb0ELb1ELb0ELb0EEEvNS_9BwdParamsE --------------------------
	.section	.nv.shared._ZN10layer_norm13ln_bwd_kernelINS_13Kernel_traitsIf6__halffS2_fjLj6144ELj1ELj1ELj8ELj16ENS_18Kernel_traits_baseILj6144EfS2_fS2_fjLj256EEEEELb0ELb1ELb0ELb0EEEvNS_9BwdParamsE,"aw",@nobits
	.sectionflags	@""
	.align	16
	.zero		1024


//--------------------- .nv.shared._ZN10layer_norm13ln_bwd_kernelINS_13Kernel_traitsIf6__halffS2_fjLj6144ELj1ELj1ELj8ELj16ENS_18Kernel_traits_baseILj6144EfS2_fS2_fjLj256EEEEELb0ELb1ELb0ELb1EEEvNS_9BwdParamsE --------------------------
	.section	.nv.shared._ZN10layer_norm13ln_bwd_kernelINS_13Kernel_traitsIf6__halffS2_fjLj6144ELj1ELj1ELj8ELj16ENS_18Kernel_traits_baseILj6144EfS2_fS2_fjLj256EEEEELb0ELb1ELb0ELb1EEEvNS_9BwdParamsE,"aw",@nobits
	.sectionflags	@""
	.align	16
	.zero		1024


//--------------------- .nv.shared._ZN10layer_norm13ln_bwd_kernelINS_13Kernel_traitsIf6__halffS2_fjLj6144ELj1ELj1ELj8ELj16ENS_18Kernel_traits_baseILj6144EfS2_fS2_fjLj256EEEEELb0ELb1ELb1ELb0EEEvNS_9BwdParamsE --------------------------
	.section	.nv.shared._ZN10layer_norm13ln_bwd_kernelINS_13Kernel_traitsIf6__halffS2_fjLj6144ELj1ELj1ELj8ELj16ENS_18Kernel_traits_baseILj6144EfS2_fS2_fjLj256EEEEELb0ELb1ELb1ELb0EEEvNS_9BwdParamsE,"aw",@nobits
	.sectionflags	@""
	.align	16
	.zero		1024


//--------------------- .nv.shared._ZN10layer_norm13ln_bwd_kernelINS_13Kernel_traitsIf6__halffS2_fjLj6144ELj1ELj1ELj8ELj16ENS_18Kernel_traits_baseILj6144EfS2_fS2_fjLj256EEEEELb0ELb1ELb1ELb1EEEvNS_9BwdParamsE --------------------------
	.section	.nv.shared._ZN10layer_norm13ln_bwd_kernelINS_13Kernel_traitsIf6__halffS2_fjLj6144ELj1ELj1ELj8ELj16ENS_18Kernel_traits_baseILj6144EfS2_fS2_fjLj256EEEEELb0ELb1ELb1ELb1EEEvNS_9BwdParamsE,"aw",@nobits
	.sectionflags	@""
	.align	16
	.zero		1024


//--------------------- .nv.shared._ZN10layer_norm13ln_bwd_kernelINS_13Kernel_traitsIf6__halffS2_fjLj6144ELj1ELj1ELj8ELj16ENS_18Kernel_traits_baseILj6144EfS2_fS2_fjLj256EEEEELb1ELb0ELb0ELb0EEEvNS_9BwdParamsE --------------------------
	.section	.nv.shared._ZN10layer_norm13ln_bwd_kernelINS_13Kernel_traitsIf6__halffS2_fjLj6144ELj1ELj1ELj8ELj16ENS_18Kernel_traits_baseILj6144EfS2_fS2_fjLj256EEEEELb1ELb0ELb0ELb0EEEvNS_9BwdParamsE,"aw",@nobits
	.sectionflags	@""
	.align	16
	.zero		1024


//--------------------- .nv.shared._ZN10layer_norm13ln_bwd_kernelINS_13Kernel_traitsIf6__halffS2_fjLj6144ELj1ELj1ELj8ELj16ENS_18Kernel_traits_baseILj6144EfS2_fS2_fjLj256EEEEELb1ELb0ELb0ELb1EEEvNS_9BwdParamsE --------------------------
	.section	.nv.shared._ZN10layer_norm13ln_bwd_kernelINS_13Kernel_traitsIf6__halffS2_fjLj6144ELj1ELj1ELj8ELj16ENS_18Kernel_traits_baseILj6144EfS2_fS2_fjLj256EEEEELb1ELb0ELb0ELb1EEEvNS_9BwdParamsE,"aw",@nobits
	.sectionflags	@""
	.align	16
	.zero		1024


//--------------------- .nv.shared._ZN10layer_norm22ln_bwd_finalize_kernelINS_22Kernel_traits_finalizeILj6144Ef6__halffS2_fjLb0ELj1024ELj4ENS_18Kernel_traits_baseILj6144EfS2_fS2_fjLj1024EEEEELb0ELb0EEEvNS_9BwdParamsE --------------------------
	.section	.nv.shared._ZN10layer_norm22ln_bwd_finalize_kernelINS_22Kernel_traits_finalizeILj6144Ef6__halffS2_fjLb0ELj1024ELj4ENS_18Kernel_traits_baseILj6144EfS2_fS2_fjLj1024EEEEELb0ELb0EEEvNS_9BwdParamsE,"aw",@nobits
	.sectionflags	@""
	.align	16
.nv.shared._ZN10layer_norm22ln_bwd_finalize_kernelINS_22Kernel_traits_finalizeILj6144Ef6__halffS2_fjLb0ELj1024ELj4ENS_18Kernel_traits_baseILj6144EfS2_fS2_fjLj1024EEEEELb0ELb0EEEvNS_9BwdParamsE:
	.zero		9472


//--------------------- .nv.shared._ZN10layer_norm13ln_bwd_kernelINS_13Kernel_traitsIf6__halffS2_fjLj6144ELj1ELj1ELj8ELj16ENS_18Kernel_traits_baseILj6144EfS2_fS2_fjLj256EEEEELb1ELb0ELb1ELb0EEEvNS_9BwdParamsE --------------------------
	.section	.nv.shared._ZN10layer_norm13ln_bwd_kernelINS_13Kernel_traitsIf6__halffS2_fjLj6144ELj1ELj1ELj8ELj16ENS_18Kernel_traits_baseILj6144EfS2_fS2_fjLj256EEEEELb1ELb0ELb1ELb0EEEvNS_9BwdParamsE,"aw",@nobits
	.sectionflags	@""
	.align	16
	.zero		1024


//--------------------- .nv.shared._ZN10layer_norm22ln_bwd_finalize_kernelINS_22Kernel_traits_finalizeILj6144Ef6__halffS2_fjLb0ELj1024ELj4ENS_18Kernel_traits_baseILj6144EfS2_fS2_fjLj1024EEEEELb0ELb1EEEvNS_9BwdParamsE --------------------------
	.section	.nv.shared._ZN10layer_norm22ln_bwd_finalize_kernelINS_22Kernel_traits_finalizeILj6144Ef6__halffS2_fjLb0ELj1024ELj4ENS_18Kernel_traits_baseILj6144EfS2_fS2_fjLj1024EEEEELb0ELb1EEEvNS_9BwdParamsE,"aw",@nobits
	.sectionflags	@""
	.align	16
.nv.shared._ZN10layer_norm22ln_bwd_finalize_kernelINS_22Kernel_traits_finalizeILj6144Ef6__halffS2_fjLb0ELj1024ELj4ENS_18Kernel_traits_baseILj6144EfS2_fS2_fjLj1024EEEEELb0ELb1EEEvNS_9BwdParamsE:
	.zero		9472


//--------------------- .nv.shared._ZN10layer_norm13ln_bwd_kernelINS_13Kernel_traitsIf6__halffS2_fjLj6144ELj1ELj1ELj8ELj16ENS_18Kernel_traits_baseILj6144EfS2_fS2_fjLj256EEEEELb1ELb0ELb1ELb1EEEvNS_9BwdParamsE --------------------------
	.section	.nv.shared._ZN10layer_norm13ln_bwd_kernelINS_13Kernel_traitsIf6__halffS2_fjLj6144ELj1ELj1ELj8ELj16ENS_18Kernel_traits_baseILj6144EfS2_fS2_fjLj256EEEEELb1ELb0ELb1ELb1EEEvNS_9BwdParamsE,"aw",@nobits
	.sectionflags	@""
	.align	16
	.zero		1024


//--------------------- .nv.shared._ZN10layer_norm13ln_bwd_kernelINS_13Kernel_traitsIf6__halffS2_fjLj6144ELj1ELj1ELj8ELj16ENS_18Kernel_traits_baseILj6144EfS2_fS2_fjLj256EEEEELb1ELb1ELb0ELb0EEEvNS_9BwdParamsE --------------------------
	.section	.nv.shared._ZN10layer_norm13ln_bwd_kernelINS_13Kernel_traitsIf6__halffS2_fjLj6144ELj1ELj1ELj8ELj16ENS_18Kernel_traits_baseILj6144EfS2_fS2_fjLj256EEEEELb1ELb1ELb0ELb0EEEvNS_9BwdParamsE,"aw",@nobits
	.sectionflags	@""
	.align	16
	.zero		1024


//--------------------- .nv.shared._ZN10layer_norm13ln_bwd_kernelINS_13Kernel_traitsIf6__halffS2_fjLj6144ELj1ELj1ELj8ELj16ENS_18Kernel_traits_baseILj6144EfS2_fS2_fjLj256EEEEELb1ELb1ELb0ELb1EEEvNS_9BwdParamsE --------------------------
	.section	.nv.shared._ZN10layer_norm13ln_bwd_kernelINS_13Kernel_traitsIf6__halffS2_fjLj6144ELj1ELj1ELj8ELj16ENS_18Kernel_traits_baseILj6144EfS2_fS2_fjLj256EEEEELb1ELb1ELb0ELb1EEEvNS_9BwdParamsE,"aw",@nobits
	.sectionflags	@""
	.align	16
	.zero		1024


//--------------------- .nv.shared._ZN10layer_norm22ln_bwd_finalize_kernelINS_22Kernel_traits_finalizeILj6144Ef6__halffS2_fjLb1ELj1024ELj4ENS_18Kernel_traits_baseILj6144EfS2_fS2_fjLj1024EEEEELb1ELb0EEEvNS_9BwdParamsE --------------------------
	.section	.nv.shared._ZN10layer_norm22ln_bwd_finalize_kernelINS_22Kernel_traits_finalizeILj6144Ef6__halffS2_fjLb1ELj1024ELj4ENS_18Kernel_traits_baseILj6144EfS2_fS2_fjLj1024EEEEELb1ELb0EEEvNS_9BwdParamsE,"aw",@nobits
	.sectionflags	@""
	.align	16
.nv.shared._ZN10layer_norm22ln_bwd_finalize_kernelINS_22Kernel_traits_finalizeILj6144Ef6__halffS2_fjLb1ELj1024ELj4ENS_18Kernel_traits_baseILj6144EfS2_fS2_fjLj1024EEEEELb1ELb0EEEvNS_9BwdParamsE:
	.zero		13696


//--------------------- .nv.shared._ZN10layer_norm13ln_bwd_kernelINS_13Kernel_traitsIf6__halffS2_fjLj6144ELj1ELj1ELj8ELj16ENS_18Kernel_traits_baseILj6144EfS2_fS2_fjLj256EEEEELb1ELb1ELb1ELb0EEEvNS_9BwdParamsE --------------------------
	.section	.nv.shared._ZN10layer_norm13ln_bwd_kernelINS_13Kernel_traitsIf6__halffS2_fjLj6144ELj1ELj1ELj8ELj16ENS_18Kernel_traits_baseILj6144EfS2_fS2_fjLj256EEEEELb1ELb1ELb1ELb0EEEvNS_9BwdParamsE,"aw",@nobits
	.sectionflags	@""
	.align	16
	.zero		1024


//--------------------- .nv.shared._ZN10layer_norm22ln_bwd_finalize_kernelINS_22Kernel_traits_finalizeILj6144Ef6__halffS2_fjLb1ELj1024ELj4ENS_18Kernel_traits_baseILj6144EfS2_fS2_fjLj1024EEEEELb1ELb1EEEvNS_9BwdParamsE --------------------------
	.section	.nv.shared._ZN10layer_norm22ln_bwd_finalize_kernelINS_22Kernel_traits_finalizeILj6144Ef6__halffS2_fjLb1ELj1024ELj4ENS_18Kernel_traits_baseILj6144EfS2_fS2_fjLj1024EEEEELb1ELb1EEEvNS_9BwdParamsE,"aw",@nobits
	.sectionflags	@""
	.align	16
.nv.shared._ZN10layer_norm22ln_bwd_finalize_kernelINS_22Kernel_traits_finalizeILj6144Ef6__halffS2_fjLb1ELj1024ELj4ENS_18Kernel_traits_baseILj6144EfS2_fS2_fjLj1024EEEEELb1ELb1EEEvNS_9BwdParamsE:
	.zero		13696


//--------------------- .nv.shared._ZN10layer_norm13ln_bwd_kernelINS_13Kernel_traitsIf6__halffS2_fjLj6144ELj1ELj1ELj8ELj16ENS_18Kernel_traits_baseILj6144EfS2_fS2_fjLj256EEEEELb1ELb1ELb1ELb1EEEvNS_9BwdParamsE --------------------------
	.section	.nv.shared._ZN10layer_norm13ln_bwd_kernelINS_13Kernel_traitsIf6__halffS2_fjLj6144ELj1ELj1ELj8ELj16ENS_18Kernel_traits_baseILj6144EfS2_fS2_fjLj256EEEEELb1ELb1ELb1ELb1EEEvNS_9BwdParamsE,"aw",@nobits
	.sectionflags	@""
	.align	16
	.zero		1024


//--------------------- .nv.shared._ZN10layer_norm13ln_bwd_kernelINS_13Kernel_traitsI6__halfffffjLj6144ELj1ELj1ELj8ELj16ENS_18Kernel_traits_baseILj6144ES2_ffffjLj256EEEEELb0ELb0ELb0ELb0EEEvNS_9BwdParamsE --------------------------
	.section	.nv.shared._ZN10layer_norm13ln_bwd_kernelINS_13Kernel_traitsI6__halfffffjLj6144ELj1ELj1ELj8ELj16ENS_18Kernel_traits_baseILj6144ES2_ffffjLj256EEEEELb0ELb0ELb0ELb0EEEvNS_9BwdParamsE,"aw",@nobits
	.sectionflags	@""
	.align	16
	.zero		1024


//--------------------- .nv.shared._ZN10layer_norm13ln_bwd_kernelINS_13Kernel_traitsI6__halfffffjLj6144ELj1ELj1ELj8ELj16ENS_18Kernel_traits_baseILj6144ES2_ffffjLj256EEEEELb0ELb0ELb0ELb1EEEvNS_9BwdParamsE --------------------------
	.section	.nv.shared._ZN10layer_norm13ln_bwd_kernelINS_13Kernel_traitsI6__halfffffjLj6144ELj1ELj1ELj8ELj16ENS_18Kernel_traits_baseILj6144ES2_ffffjLj256EEEEELb0ELb0ELb0ELb1EEEvNS_9BwdParamsE,"aw",@nobits
	.sectionflags	@""
	.align	16
	.zero		1024


//--------------------- .nv.shared._ZN10layer_norm13ln_bwd_kernelINS_13Kernel_traitsI6__halfffffjLj6144ELj1ELj1ELj8ELj16ENS_18Kernel_traits_baseILj6144ES2_ffffjLj256EEEEELb0ELb0ELb1ELb0EEEvNS_9BwdParamsE --------------------------
	.section	.nv.shared._ZN10layer_norm13ln_bwd_kernelINS_13Kernel_traitsI6__halfffffjLj6144ELj1ELj1ELj8ELj16ENS_18Kernel_traits_baseILj6144ES2_ffffjLj256EEEEELb0ELb0ELb1ELb0EEEvNS_9BwdParamsE,"aw",@nobits
	.sectionflags	@""
	.align	16
	.zero		1024


//--------------------- .nv.shared._ZN10layer_norm13ln_bwd_kernelINS_13Kernel_traitsI6__halfffffjLj6144ELj1ELj1ELj8ELj16ENS_18Kernel_traits_baseILj6144ES2_ffffjLj256EEEEELb0ELb0ELb1ELb1EEEvNS_9BwdParamsE --------------------------
	.section	.nv.shared._ZN10layer_norm13ln_bwd_kernelINS_13Kernel_traitsI6__halfffffjLj6144ELj1ELj1ELj8ELj16ENS_18Kernel_traits_baseILj6144ES2_ffffjLj256EEEEELb0ELb0ELb1ELb1EEEvNS_9BwdParamsE,"aw",@nobits
	.sectionflags	@""
	.align	16
	.zero		1024


//--------------------- .nv.shared._ZN10layer_norm13ln_bwd_kernelINS_13Kernel_traitsI6__halfffffjLj6144ELj1ELj1ELj8ELj16ENS_18Kernel_traits_baseILj6144ES2_ffffjLj256EEEEELb0ELb1ELb0ELb0EEEvNS_9BwdParamsE --------------------------
	.section	.nv.shared._ZN10layer_norm13ln_bwd_kernelINS_13Kernel_traitsI6__halfffffjLj6144ELj1ELj1ELj8ELj16ENS_18Kernel_traits_baseILj6144ES2_ffffjLj256EEEEELb0ELb1ELb0ELb0EEEvNS_9BwdParamsE,"aw",@nobits
	.sectionflags	@""
	.align	16
	.zero		1024


//--------------------- .nv.shared._ZN10layer_norm13ln_bwd_kernelINS_13Kernel_traitsI6__halfffffjLj6144ELj1ELj1ELj8ELj16ENS_18Kernel_traits_baseILj6144ES2_ffffjLj256EEEEELb0ELb1ELb0ELb1EEEvNS_9BwdParamsE --------------------------
	.section	.nv.shared._ZN10layer_norm13ln_bwd_kernelINS_13Kernel_traitsI6__halfffffjLj6144ELj1ELj1ELj8ELj16ENS_18Kernel_traits_baseILj6144ES2_ffffjLj256EEEEELb0ELb1ELb0ELb1EEEvNS_9BwdParamsE,"aw",@nobits
	.sectionflags	@""
	.align	16
	.zero		1024


//--------------------- .nv.shared._ZN10layer_norm13ln_bwd_kernelINS_13Kernel_traitsI6__halfffffjLj6144ELj1ELj1ELj8ELj16ENS_18Kernel_traits_baseILj6144ES2_ffffjLj256EEEEELb0ELb1ELb1ELb0EEEvNS_9BwdParamsE --------------------------
	.section	.nv.shared._ZN10layer_norm13ln_bwd_kernelINS_13Kernel_traitsI6__halfffffjLj6144ELj1ELj1ELj8ELj16ENS_18Kernel_traits_baseILj6144ES2_ffffjLj256EEEEELb0ELb1ELb1ELb0EEEvNS_9BwdParamsE,"aw",@nobits
	.sectionflags	@""
	.align	16
	.zero		1024


//--------------------- .nv.shared._ZN10layer_norm13ln_bwd_kernelINS_13Kernel_traitsI6__halfffffjLj6144ELj1ELj1ELj8ELj16ENS_18Kernel_traits_baseILj6144ES2_ffffjLj256EEEEELb0ELb1ELb1ELb1EEEvNS_9BwdParamsE --------------------------
	.section	.nv.shared._ZN10layer_norm13ln_bwd_kernelINS_13Kernel_traitsI6__halfffffjLj6144ELj1ELj1ELj8ELj16ENS_18Kernel_traits_baseILj6144ES2_ffffjLj256EEEEELb0ELb1ELb1ELb1EEEvNS_9BwdParamsE,"aw",@nobits
	.sectionflags	@""
	.align	16
	.zero		1024


//--------------------- .nv.shared._ZN10layer_norm13ln_bwd_kernelINS_13Kernel_traitsI6__halfffffjLj6144ELj1ELj1ELj8ELj16ENS_18Kernel_traits_baseILj6144ES2_ffffjLj256EEEEELb1ELb0ELb0ELb0EEEvNS_9BwdParamsE --------------------------
	.section	.nv.shared._ZN10layer_norm13ln_bwd_kernelINS_13Kernel_traitsI6__halfffffjLj6144ELj1ELj1ELj8ELj16ENS_18Kernel_traits_baseILj6144ES2_ffffjLj256EEEEELb1ELb0ELb0ELb0EEEvNS_9BwdParamsE,"aw",@nobits
	.sectionflags	@""
	.align	16
	.zero		1024


//--------------------- .nv.shared._ZN10layer_norm13ln_bwd_kernelINS_13Kernel_traitsI6__halfffffjLj6144ELj1ELj1ELj8ELj16ENS_18Kernel_traits_baseILj6144ES2_ffffjLj256EEEEELb1ELb0ELb0ELb1EEEvNS_9BwdParamsE --------------------------
	.section	.nv.shared._ZN10layer_norm13ln_bwd_kernelINS_13Kernel_traitsI6__halfffffjLj6144ELj1ELj1ELj8ELj16ENS_18Kernel_traits_baseILj6144ES2_ffffjLj256EEEEELb1ELb0ELb0ELb1EEEvNS_9BwdParamsE,"aw",@nobits
	.sectionflags	@""
	.align	16
	.zero		1024


//--------------------- .nv.shared._ZN10layer_norm22ln_bwd_finalize_kernelINS_22Kernel_traits_finalizeILj6144E6__halfffffjLb0ELj1024ELj4ENS_18Kernel_traits_baseILj6144ES2_ffffjLj1024EEEEELb0ELb0EEEvNS_9BwdParamsE --------------------------
	.section	.nv.shared._ZN10layer_norm22ln_bwd_finalize_kernelINS_22Kernel_traits_finalizeILj6144E6__halfffffjLb0ELj1024ELj4ENS_18Kernel_traits_baseILj6144ES2_ffffjLj1024EEEEELb0ELb0EEEvNS_9BwdParamsE,"aw",@nobits
	.sectionflags	@""
	.align	16
.nv.shared._ZN10layer_norm22ln_bwd_finalize_kernelINS_22Kernel_traits_finalizeILj6144E6__halfffffjLb0ELj1024ELj4ENS_18Kernel_traits_baseILj6144ES2_ffffjLj1024EEEEELb0ELb0EEEvNS_9BwdParamsE:
	.zero		9472


//--------------------- .nv.shared._ZN10layer_norm13ln_bwd_kernelINS_13Kernel_traitsI6__halfffffjLj6144ELj1ELj1ELj8ELj16ENS_18Kernel_traits_baseILj6144ES2_ffffjLj256EEEEELb1ELb0ELb1ELb0EEEvNS_9BwdParamsE --------------------------
	.section	.nv.shared._ZN10layer_norm13ln_bwd_kernelINS_13Kernel_traitsI6__halfffffjLj6144ELj1ELj1ELj8ELj16ENS_18Kernel_traits_baseILj6144ES2_ffffjLj256EEEEELb1ELb0ELb1ELb0EEEvNS_9BwdParamsE,"aw",@nobits
	.sectionflags	@""
	.align	16
	.zero		1024


//--------------------- .nv.shared._ZN10layer_norm22ln_bwd_finalize_kernelINS_22Kernel_traits_finalizeILj6144E6__halfffffjLb0ELj1024ELj4ENS_18Kernel_traits_baseILj6144ES2_ffffjLj1024EEEEELb0ELb1EEEvNS_9BwdParamsE --------------------------
	.section	.nv.shared._ZN10layer_norm22ln_bwd_finalize_kernelINS_22Kernel_traits_finalizeILj6144E6__halfffffjLb0ELj1024ELj4ENS_18Kernel_traits_baseILj6144ES2_ffffjLj1024EEEEELb0ELb1EEEvNS_9BwdParamsE,"aw",@nobits
	.sectionflags	@""
	.align	16
.nv.shared._ZN10layer_norm22ln_bwd_finalize_kernelINS_22Kernel_traits_finalizeILj6144E6__halfffffjLb0ELj1024ELj4ENS_18Kernel_traits_baseILj6144ES2_ffffjLj1024EEEEELb0ELb1EEEvNS_9BwdParamsE:
	.zero		9472


//--------------------- .nv.shared._ZN10layer_norm13ln_bwd_kernelINS_13Kernel_traitsI6__halfffffjLj6144ELj1ELj1ELj8ELj16ENS_18Kernel_traits_baseILj6144ES2_ffffjLj256EEEEELb1ELb0ELb1ELb1EEEvNS_9BwdParamsE --------------------------
	.section	.nv.shared._ZN10layer_norm13ln_bwd_kernelINS_13Kernel_traitsI6__halfffffjLj6144ELj1ELj1ELj8ELj16ENS_18Kernel_traits_baseILj6144ES2_ffffjLj256EEEEELb1ELb0ELb1ELb1EEEvNS_9BwdParamsE,"aw",@nobits
	.sectionflags	@""
	.align	16
	.zero		1024


//--------------------- .nv.shared._ZN10layer_norm13ln_bwd_kernelINS_13Kernel_traitsI6__halfffffjLj6144ELj1ELj1ELj8ELj16ENS_18Kernel_traits_baseILj6144ES2_ffffjLj256EEEEELb1ELb1ELb0ELb0EEEvNS_9BwdParamsE --------------------------
	.section	.nv.shared._ZN10layer_norm13ln_bwd_kernelINS_13Kernel_traitsI6__halfffffjLj6144ELj1ELj1ELj8ELj16ENS_18Kernel_traits_baseILj6144ES2_ffffjLj256EEEEELb1ELb1ELb0ELb0EEEvNS_9BwdParamsE,"aw",@nobits
	.sectionflags	@""
	.align	16
	.zero		1024


//--------------------- .nv.shared._ZN10layer_norm13ln_bwd_kernelINS_13Kernel_traitsI6__halfffffjLj6144ELj1ELj1ELj8ELj16ENS_18Kernel_traits_baseILj6144ES2_ffffjLj256EEEEELb1ELb1ELb0ELb1EEEvNS_9BwdParamsE --------------------------
	.section	.nv.shared._ZN10layer_norm13ln_bwd_kernelINS_13Kernel_traitsI6__halfffffjLj6144ELj1ELj1ELj8ELj16ENS_18Kernel_traits_baseILj6144ES2_ffffjLj256EEEEELb1ELb1ELb0ELb1EEEvNS_9BwdParamsE,"aw",@nobits
	.sectionflags	@""
	.align	16
	.zero		1024


//--------------------- .nv.shared._ZN10layer_norm22ln_bwd_finalize_kernelINS_22Kernel_traits_finalizeILj6144E6__halfffffjLb1ELj1024ELj4ENS_18Kernel_traits_baseILj6144ES2_ffffjLj1024EEEEELb1ELb0EEEvNS_9BwdParamsE --------------------------
	.section	.nv.shared._ZN10layer_norm22ln_bwd_finalize_kernelINS_22Kernel_traits_finalizeILj6144E6__halfffffjLb1ELj1024ELj4ENS_18Kernel_traits_baseILj6144ES2_ffffjLj1024EEEEELb1ELb0EEEvNS_9BwdParamsE,"aw",@nobits
	.sectionflags	@""
	.align	16
.nv.shared._ZN10layer_norm22ln_bwd_finalize_kernelINS_22Kernel_traits_finalizeILj6144E6__halfffffjLb1ELj1024ELj4ENS_18Kernel_traits_baseILj6144ES2_ffffjLj1024EEEEELb1ELb0EEEvNS_9BwdParamsE:
	.zero		13696


//--------------------- .nv.shared._ZN10layer_norm13ln_bwd_kernelINS_13Kernel_traitsI6__halfffffjLj6144ELj1ELj1ELj8ELj16ENS_18Kernel_traits_baseILj6144ES2_ffffjLj256EEEEELb1ELb1ELb1ELb0EEEvNS_9BwdParamsE --------------------------
	.section	.nv.shared._ZN10layer_norm13ln_bwd_kernelINS_13Kernel_traitsI6__halfffffjLj6144ELj1ELj1ELj8ELj16ENS_18Kernel_traits_baseILj6144ES2_ffffjLj256EEEEELb1ELb1ELb1ELb0EEEvNS_9BwdParamsE,"aw",@nobits
	.sectionflags	@""
	.align	16
	.zero		1024


//--------------------- .nv.shared._ZN10layer_norm22ln_bwd_finalize_kernelINS_22Kernel_traits_finalizeILj6144E6__halfffffjLb1ELj1024ELj4ENS_18Kernel_traits_baseILj6144ES2_ffffjLj1024EEEEELb1ELb1EEEvNS_9BwdParamsE --------------------------
	.section	.nv.shared._ZN10layer_norm22ln_bwd_finalize_kernelINS_22Kernel_traits_finalizeILj6144E6__halfffffjLb1ELj1024ELj4ENS_18Kernel_traits_baseILj6144ES2_ffffjLj1024EEEEELb1ELb1EEEvNS_9BwdParamsE,"aw",@nobits
	.sectionflags	@""
	.align	16
.nv.shared._ZN10layer_norm22ln_bwd_finalize_kernelINS_22Kernel_traits_finalizeILj6144E6__halfffffjLb1ELj1024ELj4ENS_18Kernel_traits_baseILj6144ES2_ffffjLj1024EEEEELb1ELb1EEEvNS_9BwdParamsE:
	.zero		13696


//--------------------- .nv.shared._ZN10layer_norm13ln_bwd_kernelINS_13Kernel_traitsI6__halfffffjLj6144ELj1ELj1ELj8ELj16ENS_18Kernel_traits_baseILj6144ES2_ffffjLj256EEEEELb1ELb1ELb1ELb1EEEvNS_9BwdParamsE --------------------------
	.section	.nv.shared._ZN10layer_norm13ln_bwd_kernelINS_13Kernel_traitsI6__halfffffjLj6144ELj1ELj1ELj8ELj16ENS_18Kernel_traits_baseILj6144ES2_ffffjLj256EEEEELb1ELb1ELb1ELb1EEEvNS_9BwdParamsE,"aw",@nobits
	.sectionflags	@""
	.align	16
	.zero		1024


//--------------------- .nv.shared._ZN10layer_norm13ln_bwd_kernelINS_13Kernel_traitsIfffffjLj6144ELj1ELj1ELj8ELj16ENS_18Kernel_traits_baseILj6144EfffffjLj256EEEEELb0ELb0ELb0ELb0EEEvNS_9BwdParamsE --------------------------
	.section	.nv.shared._ZN10layer_norm13ln_bwd_kernelINS_13Kernel_traitsIfffffjLj6144ELj1ELj1ELj8ELj16ENS_18Kernel_traits_baseILj6144EfffffjLj256EEEEELb0ELb0ELb0ELb0EEEvNS_9BwdParamsE,"aw",@nobits
	.sectionflags	@""
	.align	16
	.zero		1024


//--------------------- .nv.shared._ZN10layer_norm13ln_bwd_kernelINS_13Kernel_traitsIfffffjLj6144ELj1ELj1ELj8ELj16ENS_18Kernel_traits_baseILj6144EfffffjLj256EEEEELb0ELb0ELb0ELb1EEEvNS_9BwdParamsE --------------------------
	.section	.nv.shared._ZN10layer_norm13ln_bwd_kernelINS_13Kernel_traitsIfffffjLj6144ELj1ELj1ELj8ELj16ENS_18Kernel_traits_baseILj6144EfffffjLj256EEEEELb0ELb0ELb0ELb1EEEvNS_9BwdParamsE,"aw",@nobits
	.sectionflags	@""
	.align	16
	.zero		1024


//--------------------- .nv.shared._ZN10layer_norm13ln_bwd_kernelINS_13Kernel_traitsIfffffjLj6144ELj1ELj1ELj8ELj16ENS_18Kernel_traits_baseILj6144EfffffjLj256EEEEELb0ELb0ELb1ELb0EEEvNS_9BwdParamsE --------------------------
	.section	.nv.shared._ZN10layer_norm13ln_bwd_kernelINS_13Kernel_traitsIfffffjLj6144ELj1ELj1ELj8ELj16ENS_18Kernel_traits_baseILj6144EfffffjLj256EEEEELb0ELb0ELb1ELb0EEEvNS_9BwdParamsE,"aw",@nobits
	.sectionflags	@""
	.align	16
	.zero		1024


//--------------------- .nv.shared._ZN10layer_norm13ln_bwd_kernelINS_13Kernel_traitsIfffffjLj6144ELj1ELj1ELj8ELj16ENS_18Kernel_traits_baseILj6144EfffffjLj256EEEEELb0ELb0ELb1ELb1EEEvNS_9BwdParamsE --------------------------
	.section	.nv.shared._ZN10layer_norm13ln_bwd_kernelINS_13Kernel_traitsIfffffjLj6144ELj1ELj1ELj8ELj16ENS_18Kernel_traits_baseILj6144EfffffjLj256EEEEELb0ELb0ELb1ELb1EEEvNS_9BwdParamsE,"aw",@nobits
	.sectionflags	@""
	.align	16
	.zero		1024


//--------------------- .nv.shared._ZN10layer_norm13ln_bwd_kernelINS_13Kernel_traitsIfffffjLj6144ELj1ELj1ELj8ELj16ENS_18Kernel_traits_baseILj6144EfffffjLj256EEEEELb0ELb1ELb0ELb0EEEvNS_9BwdParamsE --------------------------
	.section	.nv.shared._ZN10layer_norm13ln_bwd_kernelINS_13Kernel_traitsIfffffjLj6144ELj1ELj1ELj8ELj16ENS_18Kernel_traits_baseILj6144EfffffjLj256EEEEELb0ELb1ELb0ELb0EEEvNS_9BwdParamsE,"aw",@nobits
	.sectionflags	@""
	.align	16
	.zero		1024


//--------------------- .nv.shared._ZN10layer_norm13ln_bwd_kernelINS_13Kernel_traitsIfffffjLj6144ELj1ELj1ELj8ELj16ENS_18Kernel_traits_baseILj6144EfffffjLj256EEEEELb0ELb1ELb0ELb1EEEvNS_9BwdParamsE --------------------------
	.section	.nv.shared._ZN10layer_norm13ln_bwd_kernelINS_13Kernel_traitsIfffffjLj6144ELj1ELj1ELj8ELj16ENS_18Kernel_traits_baseILj6144EfffffjLj256EEEEELb0ELb1ELb0ELb1EEEvNS_9BwdParamsE,"aw",@nobits
	.sectionflags	@""
	.align	16
	.zero		1024


//--------------------- .nv.shared._ZN10layer_norm13ln_bwd_kernelINS_13Kernel_traitsIfffffjLj6144ELj1ELj1ELj8ELj16ENS_18Kernel_traits_baseILj6144EfffffjLj256EEEEELb0ELb1ELb1ELb0EEEvNS_9BwdParamsE --------------------------
	.section	.nv.shared._ZN10layer_norm13ln_bwd_kernelINS_13Kernel_traitsIfffffjLj6144ELj1ELj1ELj8ELj16ENS_18Kernel_traits_baseILj6144EfffffjLj256EEEEELb0ELb1ELb1ELb0EEEvNS_9BwdParamsE,"aw",@nobits
	.sectionflags	@""
	.align	16
	.zero		1024


//--------------------- .nv.shared._ZN10layer_norm13ln_bwd_kernelINS_13Kernel_traitsIfffffjLj6144ELj1ELj1ELj8ELj16ENS_18Kernel_traits_baseILj6144EfffffjLj256EEEEELb0ELb1ELb1ELb1EEEvNS_9BwdParamsE --------------------------
	.section	.nv.shared._ZN10layer_norm13ln_bwd_kernelINS_13Kernel_traitsIfffffjLj6144ELj1ELj1ELj8ELj16ENS_18Kernel_traits_baseILj6144EfffffjLj256EEEEELb0ELb1ELb1ELb1EEEvNS_9BwdParamsE,"aw",@nobits
	.sectionflags	@""
	.align	16
	.zero		1024


//--------------------- .nv.shared._ZN10layer_norm13ln_bwd_kernelINS_13Kernel_traitsIfffffjLj6144ELj1ELj1ELj8ELj16ENS_18Kernel_traits_baseILj6144EfffffjLj256EEEEELb1ELb0ELb0ELb0EEEvNS_9BwdParamsE --------------------------
	.section	.nv.shared._ZN10layer_norm13ln_bwd_kernelINS_13Kernel_traitsIfffffjLj6144ELj1ELj1ELj8ELj16ENS_18Kernel_traits_baseILj6144EfffffjLj256EEEEELb1ELb0ELb0ELb0EEEvNS_9BwdParamsE,"aw",@nobits
	.sectionflags	@""
	.align	16
	.zero		1024


//--------------------- .nv.shared._ZN10layer_norm13ln_bwd_kernelINS_13Kernel_traitsIfffffjLj6144ELj1ELj1ELj8ELj16ENS_18Kernel_traits_baseILj6144EfffffjLj256EEEEELb1ELb0ELb0ELb1EEEvNS_9BwdParamsE --------------------------
	.section	.nv.shared._ZN10layer_norm13ln_bwd_kernelINS_13Kernel_traitsIfffffjLj6144ELj1ELj1ELj8ELj16ENS_18Kernel_traits_baseILj6144EfffffjLj256EEEEELb1ELb0ELb0ELb1EEEvNS_9BwdParamsE,"aw",@nobits
	.sectionflags	@""
	.align	16
	.zero		1024


//--------------------- .nv.shared._ZN10layer_norm22ln_bwd_finalize_kernelINS_22Kernel_traits_finalizeILj6144EfffffjLb0ELj1024ELj4ENS_18Kernel_traits_baseILj6144EfffffjLj1024EEEEELb0ELb0EEEvNS_9BwdParamsE --------------------------
	.section	.nv.shared._ZN10layer_norm22ln_bwd_finalize_kernelINS_22Kernel_traits_finalizeILj6144EfffffjLb0ELj1024ELj4ENS_18Kernel_traits_baseILj6144EfffffjLj1024EEEEELb0ELb0EEEvNS_9BwdParamsE,"aw",@nobits
	.sectionflags	@""
	.align	16
.nv.shared._ZN10layer_norm22ln_bwd_finalize_kernelINS_22Kernel_traits_finalizeILj6144EfffffjLb0ELj1024ELj4ENS_18Kernel_traits_baseILj6144EfffffjLj1024EEEEELb0ELb0EEEvNS_9BwdParamsE:
	.zero		9472


//--------------------- .nv.shared._ZN10layer_norm13ln_bwd_kernelINS_13Kernel_traitsIfffffjLj6144ELj1ELj1ELj8ELj16ENS_18Kernel_traits_baseILj6144EfffffjLj256EEEEELb1ELb0ELb1ELb0EEEvNS_9BwdParamsE --------------------------
	.section	.nv.shared._ZN10layer_norm13ln_bwd_kernelINS_13Kernel_traitsIfffffjLj6144ELj1ELj1ELj8ELj16ENS_18Kernel_traits_baseILj6144EfffffjLj256EEEEELb1ELb0ELb1ELb0EEEvNS_9BwdParamsE,"aw",@nobits
	.sectionflags	@""
	.align	16
	.zero		1024


//--------------------- .nv.shared._ZN10layer_norm22ln_bwd_finalize_kernelINS_22Kernel_traits_finalizeILj6144EfffffjLb0ELj1024ELj4ENS_18Kernel_traits_baseILj6144EfffffjLj1024EEEEELb0ELb1EEEvNS_9BwdParamsE --------------------------
	.section	.nv.shared._ZN10layer_norm22ln_bwd_finalize_kernelINS_22Kernel_traits_finalizeILj6144EfffffjLb0ELj1024ELj4ENS_18Kernel_traits_baseILj6144EfffffjLj1024EEEEELb0ELb1EEEvNS_9BwdParamsE,"aw",@nobits
	.sectionflags	@""
	.align	16
.nv.shared._ZN10layer_norm22ln_bwd_finalize_kernelINS_22Kernel_traits_finalizeILj6144EfffffjLb0ELj1024ELj4ENS_18Kernel_traits_baseILj6144EfffffjLj1024EEEEELb0ELb1EEEvNS_9BwdParamsE:
	.zero		9472


//--------------------- .nv.shared._ZN10layer_norm13ln_bwd_kernelINS_13Kernel_traitsIfffffjLj6144ELj1ELj1ELj8ELj16ENS_18Kernel_traits_baseILj6144EfffffjLj256EEEEELb1ELb0ELb1ELb1EEEvNS_9BwdParamsE --------------------------
	.section	.nv.shared._ZN10layer_norm13ln_bwd_kernelINS_13Kernel_traitsIfffffjLj6144ELj1ELj1ELj8ELj16ENS_18Kernel_traits_baseILj6144EfffffjLj256EEEEELb1ELb0ELb1ELb1EEEvNS_9BwdParamsE,"aw",@nobits
	.sectionflags	@""
	.align	16
	.zero		1024


//--------------------- .nv.shared._ZN10layer_norm13ln_bwd_kernelINS_13Kernel_traitsIfffffjLj6144ELj1ELj1ELj8ELj16ENS_18Kernel_traits_baseILj6144EfffffjLj256EEEEELb1ELb1ELb0ELb0EEEvNS_9BwdParamsE --------------------------
	.section	.nv.shared._ZN10layer_norm13ln_bwd_kernelINS_13Kernel_traitsIfffffjLj6144ELj1ELj1ELj8ELj16ENS_18Kernel_traits_baseILj6144EfffffjLj256EEEEELb1ELb1ELb0ELb0EEEvNS_9BwdParamsE,"aw",@nobits
	.sectionflags	@""
	.align	16
	.zero		1024


//--------------------- .nv.shared._ZN10layer_norm13ln_bwd_kernelINS_13Kernel_traitsIfffffjLj6144ELj1ELj1ELj8ELj16ENS_18Kernel_traits_baseILj6144EfffffjLj256EEEEELb1ELb1ELb0ELb1EEEvNS_9BwdParamsE --------------------------
	.section	.nv.shared._ZN10layer_norm13ln_bwd_kernelINS_13Kernel_traitsIfffffjLj6144ELj1ELj1ELj8ELj16ENS_18Kernel_traits_baseILj6144EfffffjLj256EEEEELb1ELb1ELb0ELb1EEEvNS_9BwdParamsE,"aw",@nobits
	.sectionflags	@""
	.align	16
	.zero		1024


//--------------------- .nv.shared._ZN10layer_norm22ln_bwd_finalize_kernelINS_22Kernel_traits_finalizeILj6144EfffffjLb1ELj1024ELj4ENS_18Kernel_traits_baseILj6144EfffffjLj1024EEEEELb1ELb0EEEvNS_9BwdParamsE --------------------------
	.section	.nv.shared._ZN10layer_norm22ln_bwd_finalize_kernelINS_22Kernel_traits_finalizeILj6144EfffffjLb1ELj1024ELj4ENS_18Kernel_traits_baseILj6144EfffffjLj1024EEEEELb1ELb0EEEvNS_9BwdParamsE,"aw",@nobits
	.sectionflags	@""
	.align	16
.nv.shared._ZN10layer_norm22ln_bwd_finalize_kernelINS_22Kernel_traits_finalizeILj6144EfffffjLb1ELj1024ELj4ENS_18Kernel_traits_baseILj6144EfffffjLj1024EEEEELb1ELb0EEEvNS_9BwdParamsE:
	.zero		13696


//--------------------- .nv.shared._ZN10layer_norm13ln_bwd_kernelINS_13Kernel_traitsIfffffjLj6144ELj1ELj1ELj8ELj16ENS_18Kernel_traits_baseILj6144EfffffjLj256EEEEELb1ELb1ELb1ELb0EEEvNS_9BwdParamsE --------------------------
	.section	.nv.shared._ZN10layer_norm13ln_bwd_kernelINS_13Kernel_traitsIfffffjLj6144ELj1ELj1ELj8ELj16ENS_18Kernel_traits_baseILj6144EfffffjLj256EEEEELb1ELb1ELb1ELb0EEEvNS_9BwdParamsE,"aw",@nobits
	.sectionflags	@""
	.align	16
	.zero		1024


//--------------------- .nv.shared._ZN10layer_norm22ln_bwd_finalize_kernelINS_22Kernel_traits_finalizeILj6144EfffffjLb1ELj1024ELj4ENS_18Kernel_traits_baseILj6144EfffffjLj1024EEEEELb1ELb1EEEvNS_9BwdParamsE --------------------------
	.section	.nv.shared._ZN10layer_norm22ln_bwd_finalize_kernelINS_22Kernel_traits_finalizeILj6144EfffffjLb1ELj1024ELj4ENS_18Kernel_traits_baseILj6144EfffffjLj1024EEEEELb1ELb1EEEvNS_9BwdParamsE,"aw",@nobits
	.sectionflags	@""
	.align	16
.nv.shared._ZN10layer_norm22ln_bwd_finalize_kernelINS_22Kernel_traits_finalizeILj6144EfffffjLb1ELj1024ELj4ENS_18Kernel_traits_baseILj6144EfffffjLj1024EEEEELb1ELb1EEEvNS_9BwdParamsE:
	.zero		13696


//--------------------- .nv.shared._ZN10layer_norm13ln_bwd_kernelINS_13Kernel_traitsIfffffjLj6144ELj1ELj1ELj8ELj16ENS_18Kernel_traits_baseILj6144EfffffjLj256EEEEELb1ELb1ELb1ELb1EEEvNS_9BwdParamsE --------------------------
	.section	.nv.shared._ZN10layer_norm13ln_bwd_kernelINS_13Kernel_traitsIfffffjLj6144ELj1ELj1ELj8ELj16ENS_18Kernel_traits_baseILj6144EfffffjLj256EEEEELb1ELb1ELb1ELb1EEEvNS_9BwdParamsE,"aw",@nobits
	.sectionflags	@""
	.align	16
	.zero		1024


//--------------------- .nv.constant0._ZN10layer_norm13ln_bwd_kernelINS_13Kernel_traitsI13__nv_bfloat16S2_S2_S2_fjLj6144ELj1ELj1ELj8ELj16ENS_18Kernel_traits_baseILj6144ES2_S2_S2_S2_fjLj256EEEEELb0ELb0ELb0ELb0EEEvNS_9BwdParamsE --------------------------
	.section	.nv.constant0._ZN10layer_norm13ln_bwd_kernelINS_13Kernel_traitsI13__nv_bfloat16S2_S2_S2_fjLj6144ELj1ELj1ELj8ELj16ENS_18Kernel_traits_baseILj6144ES2_S2_S2_S2_fjLj256EEEEELb0ELb0ELb0ELb0EEEvNS_9BwdParamsE,"a",@progbits
	.sectionflags	@""
	.align	4
.nv.constant0._ZN10layer_norm13ln_bwd_kernelINS_13Kernel_traitsI13__nv_bfloat16S2_S2_S2_fjLj6144ELj1ELj1ELj8ELj16ENS_18Kernel_traits_baseILj6144ES2_S2_S2_S2_fjLj256EEEEELb0ELb0ELb0ELb0EEEvNS_9BwdParamsE:
	.zero		824


//--------------------- .nv.constant0._ZN10layer_norm13ln_bwd_kernelINS_13Kernel_traitsI13__nv_bfloat16S2_S2_S2_fjLj6144ELj1ELj1ELj8ELj16ENS_18Kernel_traits_baseILj6144ES2_S2_S2_S2_fjLj256EEEEELb0ELb0ELb0ELb1EEEvNS_9BwdParamsE --------------------------
	.section	.nv.constant0._ZN10layer_norm13ln_bwd_kernelINS_13Kernel_traitsI13__nv_bfloat16S2_S2_S2_fjLj6144ELj1ELj1ELj8ELj16ENS_18Kernel_traits_baseILj6144ES2_S2_S2_S2_fjLj256EEEEELb0ELb0ELb0ELb1EEEvNS_9BwdParamsE,"a",@progbits
	.sectionflags	@""
	.align	4
.nv.constant0._ZN10layer_norm13ln_bwd_kernelINS_13Kernel_traitsI13__nv_bfloat16S2_S2_S2_fjLj6144ELj1ELj1ELj8ELj16ENS_18Kernel_traits_baseILj6144ES2_S2_S2_S2_fjLj256EEEEELb0ELb0ELb0ELb1EEEvNS_9BwdParamsE:
	.zero		824


//--------------------- .nv.constant0._ZN10layer_norm13ln_bwd_kernelINS_13Kernel_traitsI13__nv_bfloat16S2_S2_S2_fjLj6144ELj1ELj1ELj8ELj16ENS_18Kernel_traits_baseILj6144ES2_S2_S2_S2_fjLj256EEEEELb0ELb0ELb1ELb0EEEvNS_9BwdParamsE --------------------------
	.section	.nv.constant0._ZN10layer_norm13ln_bwd_kernelINS_13Kernel_traitsI13__nv_bfloat16S2_S2_S2_fjLj6144ELj1ELj1ELj8ELj16ENS_18Kernel_traits_baseILj6144ES2_S2_S2_S2_fjLj256EEEEELb0ELb0ELb1ELb0EEEvNS_9BwdParamsE,"a",@progbits
	.sectionflags	@""
	.align	4
.nv.constant0._ZN10layer_norm13ln_bwd_kernelINS_13Kernel_traitsI13__nv_bfloat16S2_S2_S2_fjLj6144ELj1ELj1ELj8ELj16ENS_18Kernel_traits_baseILj6144ES2_S2_S2_S2_fjLj256EEEEELb0ELb0ELb1ELb0EEEvNS_9BwdParamsE:
	.zero		824


//--------------------- .nv.constant0._ZN10layer_norm13ln_bwd_kernelINS_13Kernel_traitsI13__nv_bfloat16S2_S2_S2_fjLj6144ELj1ELj1ELj8ELj16ENS_18Kernel_traits_baseILj6144ES2_S2_S2_S2_fjLj256EEEEELb0ELb0ELb1ELb1EEEvNS_9BwdParamsE --------------------------
	.section	.nv.constant0._ZN10layer_norm13ln_bwd_kernelINS_13Kernel_traitsI13__nv_bfloat16S2_S2_S2_fjLj6144ELj1ELj1ELj8ELj16ENS_18Kernel_traits_baseILj6144ES2_S2_S2_S2_fjLj256EEEEELb0ELb0ELb1ELb1EEEvNS_9BwdParamsE,"a",@progbits
	.sectionflags	@""
	.align	4
.nv.constant0._ZN10layer_norm13ln_bwd_kernelINS_13Kernel_traitsI13__nv_bfloat16S2_S2_S2_fjLj6144ELj1ELj1ELj8ELj16ENS_18Kernel_traits_baseILj6144ES2_S2_S2_S2_fjLj256EEEEELb0ELb0ELb1ELb1EEEvNS_9BwdParamsE:
	.zero		824


//--------------------- .nv.constant0._ZN10layer_norm13ln_bwd_kernelINS_13Kernel_traitsI13__nv_bfloat16S2_S2_S2_fjLj6144ELj1ELj1ELj8ELj16ENS_18Kernel_traits_baseILj6144ES2_S2_S2_S2_fjLj256EEEEELb0ELb1ELb0ELb0EEEvNS_9BwdParamsE --------------------------
	.section	.nv.constant0._ZN10layer_norm13ln_bwd_kernelINS_13Kernel_traitsI13__nv_bfloat16S2_S2_S2_fjLj6144ELj1ELj1ELj8ELj16ENS_18Kernel_traits_baseILj6144ES2_S2_S2_S2_fjLj256EEEEELb0ELb1ELb0ELb0EEEvNS_9BwdParamsE,"a",@progbits
	.sectionflags	@""
	.align	4
.nv.constant0._ZN10layer_norm13ln_bwd_kernelINS_13Kernel_traitsI13__nv_bfloat16S2_S2_S2_fjLj6144ELj1ELj1ELj8ELj16ENS_18Kernel_traits_baseILj6144ES2_S2_S2_S2_fjLj256EEEEELb0ELb1ELb0ELb0EEEvNS_9BwdParamsE:
	.zero		824


//--------------------- .nv.constant0._ZN10layer_norm13ln_bwd_kernelINS_13Kernel_traitsI13__nv_bfloat16S2_S2_S2_fjLj6144ELj1ELj1ELj8ELj16ENS_18Kernel_traits_baseILj6144ES2_S2_S2_S2_fjLj256EEEEELb0ELb1ELb0ELb1EEEvNS_9BwdParamsE --------------------------
	.section	.nv.constant0._ZN10layer_norm13ln_bwd_kernelINS_13Kernel_traitsI13__nv_bfloat16S2_S2_S2_fjLj6144ELj1ELj1ELj8ELj16ENS_18Kernel_traits_baseILj6144ES2_S2_S2_S2_fjLj256EEEEELb0ELb1ELb0ELb1EEEvNS_9BwdParamsE,"a",@progbits
	.sectionflags	@""
	.align	4
.nv.constant0._ZN10layer_norm13ln_bwd_kernelINS_13Kernel_traitsI13__nv_bfloat16S2_S2_S2_fjLj6144ELj1ELj1ELj8ELj16ENS_18Kernel_traits_baseILj6144ES2_S2_S2_S2_fjLj256EEEEELb0ELb1ELb0ELb1EEEvNS_9BwdParamsE:
	.zero		824


//--------------------- .nv.constant0._ZN10layer_norm13ln_bwd_kernelINS_13Kernel_traitsI13__nv_bfloat16S2_S2_S2_fjLj6144ELj1ELj1ELj8ELj16ENS_18Kernel_traits_baseILj6144ES2_S2_S2_S2_fjLj256EEEEELb0ELb1ELb1ELb0EEEvNS_9BwdParamsE --------------------------
	.section	.nv.constant0._ZN10layer_norm13ln_bwd_kernelINS_13Kernel_traitsI13__nv_bfloat16S2_S2_S2_fjLj6144ELj1ELj1ELj8ELj16ENS_18Kernel_traits_baseILj6144ES2_S2_S2_S2_fjLj256EEEEELb0ELb1ELb1ELb0EEEvNS_9BwdParamsE,"a",@progbits
	.sectionflags	@""
	.align	4
.nv.constant0._ZN10layer_norm13ln_bwd_kernelINS_13Kernel_traitsI13__nv_bfloat16S2_S2_S2_fjLj6144ELj1ELj1ELj8ELj16ENS_18Kernel_traits_baseILj6144ES2_S2_S2_S2_fjLj256EEEEELb0ELb1ELb1ELb0EEEvNS_9BwdParamsE:
	.zero		824


//--------------------- .nv.constant0._ZN10layer_norm13ln_bwd_kernelINS_13Kernel_traitsI13__nv_bfloat16S2_S2_S2_fjLj6144ELj1ELj1ELj8ELj16ENS_18Kernel_traits_baseILj6144ES2_S2_S2_S2_fjLj256EEEEELb0ELb1ELb1ELb1EEEvNS_9BwdParamsE --------------------------
	.section	.nv.constant0._ZN10layer_norm13ln_bwd_kernelINS_13Kernel_traitsI13__nv_bfloat16S2_S2_S2_fjLj6144ELj1ELj1ELj8ELj16ENS_18Kernel_traits_baseILj6144ES2_S2_S2_S2_fjLj256EEEEELb0ELb1ELb1ELb1EEEvNS_9BwdParamsE,"a",@progbits
	.sectionflags	@""
	.align	4
.nv.constant0._ZN10layer_norm13ln_bwd_kernelINS_13Kernel_traitsI13__nv_bfloat16S2_S2_S2_fjLj6144ELj1ELj1ELj8ELj16ENS_18Kernel_traits_baseILj6144ES2_S2_S2_S2_fjLj256EEEEELb0ELb1ELb1ELb1EEEvNS_9BwdParamsE:
	.zero		824


//--------------------- .nv.constant0._ZN10layer_norm13ln_bwd_kernelINS_13Kernel_traitsI13__nv_bfloat16S2_S2_S2_fjLj6144ELj1ELj1ELj8ELj16ENS_18Kernel_traits_baseILj6144ES2_S2_S2_S2_fjLj256EEEEELb1ELb0ELb0ELb0EEEvNS_9BwdParamsE --------------------------
	.section	.nv.constant0._ZN10layer_norm13ln_bwd_kernelINS_13Kernel_traitsI13__nv_bfloat16S2_S2_S2_fjLj6144ELj1ELj1ELj8ELj16ENS_18Kernel_traits_baseILj6144ES2_S2_S2_S2_fjLj256EEEEELb1ELb0ELb0ELb0EEEvNS_9BwdParamsE,"a",@progbits
	.sectionflags	@""
	.align	4
.nv.constant0._ZN10layer_norm13ln_bwd_kernelINS_13Kernel_traitsI13__nv_bfloat16S2_S2_S2_fjLj6144ELj1ELj1ELj8ELj16ENS_18Kernel_traits_baseILj6144ES2_S2_S2_S2_fjLj256EEEEELb1ELb0ELb0ELb0EEEvNS_9BwdParamsE:
	.zero		824


//--------------------- .nv.constant0._ZN10layer_norm13ln_bwd_kernelINS_13Kernel_traitsI13__nv_bfloat16S2_S2_S2_fjLj6144ELj1ELj1ELj8ELj16ENS_18Kernel_traits_baseILj6144ES2_S2_S2_S2_fjLj256EEEEELb1ELb0ELb0ELb1EEEvNS_9BwdParamsE --------------------------
	.section	.nv.constant0._ZN10layer_norm13ln_bwd_kernelINS_13Kernel_traitsI13__nv_bfloat16S2_S2_S2_fjLj6144ELj1ELj1ELj8ELj16ENS_18Kernel_traits_baseILj6144ES2_S2_S2_S2_fjLj256EEEEELb1ELb0ELb0ELb1EEEvNS_9BwdParamsE,"a",@progbits
	.sectionflags	@""
	.align	4
.nv.constant0._ZN10layer_norm13ln_bwd_kernelINS_13Kernel_traitsI13__nv_bfloat16S2_S2_S2_fjLj6144ELj1ELj1ELj8ELj16ENS_18Kernel_traits_baseILj6144ES2_S2_S2_S2_fjLj256EEEEELb1ELb0ELb0ELb1EEEvNS_9BwdParamsE:
	.zero		824


//--------------------- .nv.constant0._ZN10layer_norm22ln_bwd_finalize_kernelINS_22Kernel_traits_finalizeILj6144E13__nv_bfloat16S2_S2_S2_fjLb0ELj1024ELj4ENS_18Kernel_traits_baseILj6144ES2_S2_S2_S2_fjLj1024EEEEELb0ELb0EEEvNS_9BwdParamsE --------------------------
	.section	.nv.constant0._ZN10layer_norm22ln_bwd_finalize_kernelINS_22Kernel_traits_finalizeILj6144E13__nv_bfloat16S2_S2_S2_fjLb0ELj1024ELj4ENS_18Kernel_traits_baseILj6144ES2_S2_S2_S2_fjLj1024EEEEELb0ELb0EEEvNS_9BwdParamsE,"a",@progbits
	.sectionflags	@""
	.align	4
.nv.constant0._ZN10layer_norm22ln_bwd_finalize_kernelINS_22Kernel_traits_finalizeILj6144E13__nv_bfloat16S2_S2_S2_fjLb0ELj1024ELj4ENS_18Kernel_traits_baseILj6144ES2_S2_S2_S2_fjLj1024EEEEELb0ELb0EEEvNS_9BwdParamsE:
	.zero		824


//--------------------- .nv.constant0._ZN10layer_norm13ln_bwd_kernelINS_13Kernel_traitsI13__nv_bfloat16S2_S2_S2_fjLj6144ELj1ELj1ELj8ELj16ENS_18Kernel_traits_baseILj6144ES2_S2_S2_S2_fjLj256EEEEELb1ELb0ELb1ELb0EEEvNS_9BwdParamsE --------------------------
	.section	.nv.constant0._ZN10layer_norm13ln_bwd_kernelINS_13Kernel_traitsI13__nv_bfloat16S2_S2_S2_fjLj6144ELj1ELj1ELj8ELj16ENS_18Kernel_traits_baseILj6144ES2_S2_S2_S2_fjLj256EEEEELb1ELb0ELb1ELb0EEEvNS_9BwdParamsE,"a",@progbits
	.sectionflags	@""
	.align	4
.nv.constant0._ZN10layer_norm13ln_bwd_kernelINS_13Kernel_traitsI13__nv_bfloat16S2_S2_S2_fjLj6144ELj1ELj1ELj8ELj16ENS_18Kernel_traits_baseILj6144ES2_S2_S2_S2_fjLj256EEEEELb1ELb0ELb1ELb0EEEvNS_9BwdParamsE:
	.zero		824


//--------------------- .nv.constant0._ZN10layer_norm22ln_bwd_finalize_kernelINS_22Kernel_traits_finalizeILj6144E13__nv_bfloat16S2_S2_S2_fjLb0ELj1024ELj4ENS_18Kernel_traits_baseILj6144ES2_S2_S2_S2_fjLj1024EEEEELb0ELb1EEEvNS_9BwdParamsE --------------------------
	.section	.nv.constant0._ZN10layer_norm22ln_bwd_finalize_kernelINS_22Kernel_traits_finalizeILj6144E13__nv_bfloat16S2_S2_S2_fjLb0ELj1024ELj4ENS_18Kernel_traits_baseILj6144ES2_S2_S2_S2_fjLj1024EEEEELb0ELb1EEEvNS_9BwdParamsE,"a",@progbits
	.sectionflags	@""
	.align	4
.nv.constant0._ZN10layer_norm22ln_bwd_finalize_kernelINS_22Kernel_traits_finalizeILj6144E13__nv_bfloat16S2_S2_S2_fjLb0ELj1024ELj4ENS_18Kernel_traits_baseILj6144ES2_S2_S2_S2_fjLj1024EEEEELb0ELb1EEEvNS_9BwdParamsE:
	.zero		824


//--------------------- .nv.constant0._ZN10layer_norm13ln_bwd_kernelINS_13Kernel_traitsI13__nv_bfloat16S2_S2_S2_fjLj6144ELj1ELj1ELj8ELj16ENS_18Kernel_traits_baseILj6144ES2_S2_S2_S2_fjLj256EEEEELb1ELb0ELb1ELb1EEEvNS_9BwdParamsE --------------------------
	.section	.nv.constant0._ZN10layer_norm13ln_bwd_kernelINS_13Kernel_traitsI13__nv_bfloat16S2_S2_S2_fjLj6144ELj1ELj1ELj8ELj16ENS_18Kernel_traits_baseILj6144ES2_S2_S2_S2_fjLj256EEEEELb1ELb0ELb1ELb1EEEvNS_9BwdParamsE,"a",@progbits
	.sectionflags	@""
	.align	4
.nv.constant0._ZN10layer_norm13ln_bwd_kernelINS_13Kernel_traitsI13__nv_bfloat16S2_S2_S2_fjLj6144ELj1ELj1ELj8ELj16ENS_18Kernel_traits_baseILj6144ES2_S2_S2_S2_fjLj256EEEEELb1ELb0ELb1ELb1EEEvNS_9BwdParamsE:
	.zero		824


//--------------------- .nv.constant0._ZN10layer_norm13ln_bwd_kernelINS_13Kernel_traitsI13__nv_bfloat16S2_S2_S2_fjLj6144ELj1ELj1ELj8ELj16ENS_18Kernel_traits_baseILj6144ES2_S2_S2_S2_fjLj256EEEEELb1ELb1ELb0ELb0EEEvNS_9BwdParamsE --------------------------
	.section	.nv.constant0._ZN10layer_norm13ln_bwd_kernelINS_13Kernel_traitsI13__nv_bfloat16S2_S2_S2_fjLj6144ELj1ELj1ELj8ELj16ENS_18Kernel_traits_baseILj6144ES2_S2_S2_S2_fjLj256EEEEELb1ELb1ELb0ELb0EEEvNS_9BwdParamsE,"a",@progbits
	.sectionflags	@""
	.align	4
.nv.constant0._ZN10layer_norm13ln_bwd_kernelINS_13Kernel_traitsI13__nv_bfloat16S2_S2_S2_fjLj6144ELj1ELj1ELj8ELj16ENS_18Kernel_traits_baseILj6144ES2_S2_S2_S2_fjLj256EEEEELb1ELb1ELb0ELb0EEEvNS_9BwdParamsE:
	.zero		824


//--------------------- .nv.constant0._ZN10layer_norm13ln_bwd_kernelINS_13Kernel_traitsI13__nv_bfloat16S2_S2_S2_fjLj6144ELj1ELj1ELj8ELj16ENS_18Kernel_traits_baseILj6144ES2_S2_S2_S2_fjLj256EEEEELb1ELb1ELb0ELb1EEEvNS_9BwdParamsE --------------------------
	.section	.nv.constant0._ZN10layer_norm13ln_bwd_kernelINS_13Kernel_traitsI13__nv_bfloat16S2_S2_S2_fjLj6144ELj1ELj1ELj8ELj16ENS_18Kernel_traits_baseILj6144ES2_S2_S2_S2_fjLj256EEEEELb1ELb1ELb0ELb1EEEvNS_9BwdParamsE,"a",@progbits
	.sectionflags	@""
	.align	4
.nv.constant0._ZN10layer_norm13ln_bwd_kernelINS_13Kernel_traitsI13__nv_bfloat16S2_S2_S2_fjLj6144ELj1ELj1ELj8ELj16ENS_18Kernel_traits_baseILj6144ES2_S2_S2_S2_fjLj256EEEEELb1ELb1ELb0ELb1EEEvNS_9BwdParamsE:
	.zero		824


//--------------------- .nv.constant0._ZN10layer_norm22ln_bwd_finalize_kernelINS_22Kernel_traits_finalizeILj6144E13__nv_bfloat16S2_S2_S2_fjLb1ELj1024ELj4ENS_18Kernel_traits_baseILj6144ES2_S2_S2_S2_fjLj1024EEEEELb1ELb0EEEvNS_9BwdParamsE --------------------------
	.section	.nv.constant0._ZN10layer_norm22ln_bwd_finalize_kernelINS_22Kernel_traits_finalizeILj6144E13__nv_bfloat16S2_S2_S2_fjLb1ELj1024ELj4ENS_18Kernel_traits_baseILj6144ES2_S2_S2_S2_fjLj1024EEEEELb1ELb0EEEvNS_9BwdParamsE,"a",@progbits
	.sectionflags	@""
	.align	4
.nv.constant0._ZN10layer_norm22ln_bwd_finalize_kernelINS_22Kernel_traits_finalizeILj6144E13__nv_bfloat16S2_S2_S2_fjLb1ELj1024ELj4ENS_18Kernel_traits_baseILj6144ES2_S2_S2_S2_fjLj1024EEEEELb1ELb0EEEvNS_9BwdParamsE:
	.zero		824


//--------------------- .nv.constant0._ZN10layer_norm13ln_bwd_kernelINS_13Kernel_traitsI13__nv_bfloat16S2_S2_S2_fjLj6144ELj1ELj1ELj8ELj16ENS_18Kernel_traits_baseILj6144ES2_S2_S2_S2_fjLj256EEEEELb1ELb1ELb1ELb0EEEvNS_9BwdParamsE --------------------------
	.section	.nv.constant0._ZN10layer_norm13ln_bwd_kernelINS_13Kernel_traitsI13__nv_bfloat16S2_S2_S2_fjLj6144ELj1ELj1ELj8ELj16ENS_18Kernel_traits_baseILj6144ES2_S2_S2_S2_fjLj256EEEEELb1ELb1ELb1ELb0EEEvNS_9BwdParamsE,"a",@progbits
	.sectionflags	@""
	.align	4
.nv.constant0._ZN10layer_norm13ln_bwd_kernelINS_13Kernel_traitsI13__nv_bfloat16S2_S2_S2_fjLj6144ELj1ELj1ELj8ELj16ENS_18Kernel_traits_baseILj6144ES2_S2_S2_S2_fjLj256EEEEELb1ELb1ELb1ELb0EEEvNS_9BwdParamsE:
	.zero		824


//--------------------- .nv.constant0._ZN10layer_norm22ln_bwd_finalize_kernelINS_22Kernel_traits_finalizeILj6144E13__nv_bfloat16S2_S2_S2_fjLb1ELj1024ELj4ENS_18Kernel_traits_baseILj6144ES2_S2_S2_S2_fjLj1024EEEEELb1ELb1EEEvNS_9BwdParamsE --------------------------
	.section	.nv.constant0._ZN10layer_norm22ln_bwd_finalize_kernelINS_22Kernel_traits_finalizeILj6144E13__nv_bfloat16S2_S2_S2_fjLb1ELj1024ELj4ENS_18Kernel_traits_baseILj6144ES2_S2_S2_S2_fjLj1024EEEEELb1ELb1EEEvNS_9BwdParamsE,"a",@progbits
	.sectionflags	@""
	.align	4
.nv.constant0._ZN10layer_norm22ln_bwd_finalize_kernelINS_22Kernel_traits_finalizeILj6144E13__nv_bfloat16S2_S2_S2_fjLb1ELj1024ELj4ENS_18Kernel_traits_baseILj6144ES2_S2_S2_S2_fjLj1024EEEEELb1ELb1EEEvNS_9BwdParamsE:
	.zero		824


//--------------------- .nv.constant0._ZN10layer_norm13ln_bwd_kernelINS_13Kernel_traitsI13__nv_bfloat16S2_S2_S2_fjLj6144ELj1ELj1ELj8ELj16ENS_18Kernel_traits_baseILj6144ES2_S2_S2_S2_fjLj256EEEEELb1ELb1ELb1ELb1EEEvNS_9BwdParamsE --------------------------
	.section	.nv.constant0._ZN10layer_norm13ln_bwd_kernelINS_13Kernel_traitsI13__nv_bfloat16S2_S2_S2_fjLj6144ELj1ELj1ELj8ELj16ENS_18Kernel_traits_baseILj6144ES2_S2_S2_S2_fjLj256EEEEELb1ELb1ELb1ELb1EEEvNS_9BwdParamsE,"a",@progbits
	.sectionflags	@""
	.align	4
.nv.constant0._ZN10layer_norm13ln_bwd_kernelINS_13Kernel_traitsI13__nv_bfloat16S2_S2_S2_fjLj6144ELj1ELj1ELj8ELj16ENS_18Kernel_traits_baseILj6144ES2_S2_S2_S2_fjLj256EEEEELb1ELb1ELb1ELb1EEEvNS_9BwdParamsE:
	.zero		824


//--------------------- .nv.constant0._ZN10layer_norm13ln_bwd_kernelINS_13Kernel_traitsI6__halfS2_S2_S2_fjLj6144ELj1ELj1ELj8ELj16ENS_18Kernel_traits_baseILj6144ES2_S2_S2_S2_fjLj256EEEEELb0ELb0ELb0ELb0EEEvNS_9BwdParamsE --------------------------
	.section	.nv.constant0._ZN10layer_norm13ln_bwd_kernelINS_13Kernel_traitsI6__halfS2_S2_S2_fjLj6144ELj1ELj1ELj8ELj16ENS_18Kernel_traits_baseILj6144ES2_S2_S2_S2_fjLj256EEEEELb0ELb0ELb0ELb0EEEvNS_9BwdParamsE,"a",@progbits
	.sectionflags	@""
	.align	4
.nv.constant0._ZN10layer_norm13ln_bwd_kernelINS_13Kernel_traitsI6__halfS2_S2_S2_fjLj6144ELj1ELj1ELj8ELj16ENS_18Kernel_traits_baseILj6144ES2_S2_S2_S2_fjLj256EEEEELb0ELb0ELb0ELb0EEEvNS_9BwdParamsE:
	.zero		824


//--------------------- .nv.constant0._ZN10layer_norm13ln_bwd_kernelINS_13Kernel_traitsI6__halfS2_S2_S2_fjLj6144ELj1ELj1ELj8ELj16ENS_18Kernel_traits_baseILj6144ES2_S2_S2_S2_fjLj256EEEEELb0ELb0ELb0ELb1EEEvNS_9BwdParamsE --------------------------
	.section	.nv.constant0._ZN10layer_norm13ln_bwd_kernelINS_13Kernel_traitsI6__halfS2_S2_S2_fjLj6144ELj1ELj1ELj8ELj16ENS_18Kernel_traits_baseILj6144ES2_S2_S2_S2_fjLj256EEEEELb0ELb0ELb0ELb1EEEvNS_9BwdParamsE,"a",@progbits
	.sectionflags	@""
	.align	4
.nv.constant0._ZN10layer_norm13ln_bwd_kernelINS_13Kernel_traitsI6__halfS2_S2_S2_fjLj6144ELj1ELj1ELj8ELj16ENS_18Kernel_traits_baseILj6144ES2_S2_S2_S2_fjLj256EEEEELb0ELb0ELb0ELb1EEEvNS_9BwdParamsE:
	.zero		824


//--------------------- .nv.constant0._ZN10layer_norm13ln_bwd_kernelINS_13Kernel_traitsI6__halfS2_S2_S2_fjLj6144ELj1ELj1ELj8ELj16ENS_18Kernel_traits_baseILj6144ES2_S2_S2_S2_fjLj256EEEEELb0ELb0ELb1ELb0EEEvNS_9BwdParamsE --------------------------
	.section	.nv.constant0._ZN10layer_norm13ln_bwd_kernelINS_13Kernel_traitsI6__halfS2_S2_S2_fjLj6144ELj1ELj1ELj8ELj16ENS_18Kernel_traits_baseILj6144ES2_S2_S2_S2_fjLj256EEEEELb0ELb0ELb1ELb0EEEvNS_9BwdParamsE,"a",@progbits
	.sectionflags	@""
	.align	4
.nv.constant0._ZN10layer_norm13ln_bwd_kernelINS_13Kernel_traitsI6__halfS2_S2_S2_fjLj6144ELj1ELj1ELj8ELj16ENS_18Kernel_traits_baseILj6144ES2_S2_S2_S2_fjLj256EEEEELb0ELb0ELb1ELb0EEEvNS_9BwdParamsE:
	.zero		824


//--------------------- .nv.constant0._ZN10layer_norm13ln_bwd_kernelINS_13Kernel_traitsI6__halfS2_S2_S2_fjLj6144ELj1ELj1ELj8ELj16ENS_18Kernel_traits_baseILj6144ES2_S2_S2_S2_fjLj256EEEEELb0ELb0ELb1ELb1EEEvNS_9BwdParamsE --------------------------
	.section	.nv.constant0._ZN10layer_norm13ln_bwd_kernelINS_13Kernel_traitsI6__halfS2_S2_S2_fjLj6144ELj1ELj1ELj8ELj16ENS_18Kernel_traits_baseILj6144ES2_S2_S2_S2_fjLj256EEEEELb0ELb0ELb1ELb1EEEvNS_9BwdParamsE,"a",@progbits
	.sectionflags	@""
	.align	4
.nv.constant0._ZN10layer_norm13ln_bwd_kernelINS_13Kernel_traitsI6__halfS2_S2_S2_fjLj6144ELj1ELj1ELj8ELj16ENS_18Kernel_traits_baseILj6144ES2_S2_S2_S2_fjLj256EEEEELb0ELb0ELb1ELb1EEEvNS_9BwdParamsE:
	.zero		824


//--------------------- .nv.constant0._ZN10layer_norm13ln_bwd_kernelINS_13Kernel_traitsI6__halfS2_S2_S2_fjLj6144ELj1ELj1ELj8ELj16ENS_18Kernel_traits_baseILj6144ES2_S2_S2_S2_fjLj256EEEEELb0ELb1ELb0ELb0EEEvNS_9BwdParamsE --------------------------
	.section	.nv.constant0._ZN10layer_norm13ln_bwd_kernelINS_13Kernel_traitsI6__halfS2_S2_S2_fjLj6144ELj1ELj1ELj8ELj16ENS_18Kernel_traits_baseILj6144ES2_S2_S2_S2_fjLj256EEEEELb0ELb1ELb0ELb0EEEvNS_9BwdParamsE,"a",@progbits
	.sectionflags	@""
	.align	4
.nv.constant0._ZN10layer_norm13ln_bwd_kernelINS_13Kernel_traitsI6__halfS2_S2_S2_fjLj6144ELj1ELj1ELj8ELj16ENS_18Kernel_traits_baseILj6144ES2_S2_S2_S2_fjLj256EEEEELb0ELb1ELb0ELb0EEEvNS_9BwdParamsE:
	.zero		824


//--------------------- .nv.constant0._ZN10layer_norm13ln_bwd_kernelINS_13Kernel_traitsI6__halfS2_S2_S2_fjLj6144ELj1ELj1ELj8ELj16ENS_18Kernel_traits_baseILj6144ES2_S2_S2_S2_fjLj256EEEEELb0ELb1ELb0ELb1EEEvNS_9BwdParamsE --------------------------
	.section	.nv.constant0._ZN10layer_norm13ln_bwd_kernelINS_13Kernel_traitsI6__halfS2_S2_S2_fjLj6144ELj1ELj1ELj8ELj16ENS_18Kernel_traits_baseILj6144ES2_S2_S2_S2_fjLj256EEEEELb0ELb1ELb0ELb1EEEvNS_9BwdParamsE,"a",@progbits
	.sectionflags	@""
	.align	4
.nv.constant0._ZN10layer_norm13ln_bwd_kernelINS_13Kernel_traitsI6__halfS2_S2_S2_fjLj6144ELj1ELj1ELj8ELj16ENS_18Kernel_traits_baseILj6144ES2_S2_S2_S2_fjLj256EEEEELb0ELb1ELb0ELb1EEEvNS_9BwdParamsE:
	.zero		824


//--------------------- .nv.constant0._ZN10layer_norm13ln_bwd_kernelINS_13Kernel_traitsI6__halfS2_S2_S2_fjLj6144ELj1ELj1ELj8ELj16ENS_18Kernel_traits_baseILj6144ES2_S2_S2_S2_fjLj256EEEEELb0ELb1ELb1ELb0EEEvNS_9BwdParamsE --------------------------
	.section	.nv.constant0._ZN10layer_norm13ln_bwd_kernelINS_13Kernel_traitsI6__halfS2_S2_S2_fjLj6144ELj1ELj1ELj8ELj16ENS_18Kernel_traits_baseILj6144ES2_S2_S2_S2_fjLj256EEEEELb0ELb1ELb1ELb0EEEvNS_9BwdParamsE,"a",@progbits
	.sectionflags	@""
	.align	4
.nv.constant0._ZN10layer_norm13ln_bwd_kernelINS_13Kernel_traitsI6__halfS2_S2_S2_fjLj6144ELj1ELj1ELj8ELj16ENS_18Kernel_traits_baseILj6144ES2_S2_S2_S2_fjLj256EEEEELb0ELb1ELb1ELb0EEEvNS_9BwdParamsE:
	.zero		824


//--------------------- .nv.constant0._ZN10layer_norm13ln_bwd_kernelINS_13Kernel_traitsI6__halfS2_S2_S2_fjLj6144ELj1ELj1ELj8ELj16ENS_18Kernel_traits_baseILj6144ES2_S2_S2_S2_fjLj256EEEEELb0ELb1ELb1ELb1EEEvNS_9BwdParamsE --------------------------
	.section	.nv.constant0._ZN10layer_norm13ln_bwd_kernelINS_13Kernel_traitsI6__halfS2_S2_S2_fjLj6144ELj1ELj1ELj8ELj16ENS_18Kernel_traits_baseILj6144ES2_S2_S2_S2_fjLj256EEEEELb0ELb1ELb1ELb1EEEvNS_9BwdParamsE,"a",@progbits
	.sectionflags	@""
	.align	4
.nv.constant0._ZN10layer_norm13ln_bwd_kernelINS_13Kernel_traitsI6__halfS2_S2_S2_fjLj6144ELj1ELj1ELj8ELj16ENS_18Kernel_traits_baseILj6144ES2_S2_S2_S2_fjLj256EEEEELb0ELb1ELb1ELb1EEEvNS_9BwdParamsE:
	.zero		824


//--------------------- .nv.constant0._ZN10layer_norm13ln_bwd_kernelINS_13Kernel_traitsI6__halfS2_S2_S2_fjLj6144ELj1ELj1ELj8ELj16ENS_18Kernel_traits_baseILj6144ES2_S2_S2_S2_fjLj256EEEEELb1ELb0ELb0ELb0EEEvNS_9BwdParamsE --------------------------
	.section	.nv.constant0._ZN10layer_norm13ln_bwd_kernelINS_13Kernel_traitsI6__halfS2_S2_S2_fjLj6144ELj1ELj1ELj8ELj16ENS_18Kernel_traits_baseILj6144ES2_S2_S2_S2_fjLj256EEEEELb1ELb0ELb0ELb0EEEvNS_9BwdParamsE,"a",@progbits
	.sectionflags	@""
	.align	4
.nv.constant0._ZN10layer_norm13ln_bwd_kernelINS_13Kernel_traitsI6__halfS2_S2_S2_fjLj6144ELj1ELj1ELj8ELj16ENS_18Kernel_traits_baseILj6144ES2_S2_S2_S2_fjLj256EEEEELb1ELb0ELb0ELb0EEEvNS_9BwdParamsE:
	.zero		824


//--------------------- .nv.constant0._ZN10layer_norm13ln_bwd_kernelINS_13Kernel_traitsI6__halfS2_S2_S2_fjLj6144ELj1ELj1ELj8ELj16ENS_18Kernel_traits_baseILj6144ES2_S2_S2_S2_fjLj256EEEEELb1ELb0ELb0ELb1EEEvNS_9BwdParamsE --------------------------
	.section	.nv.constant0._ZN10layer_norm13ln_bwd_kernelINS_13Kernel_traitsI6__halfS2_S2_S2_fjLj6144ELj1ELj1ELj8ELj16ENS_18Kernel_traits_baseILj6144ES2_S2_S2_S2_fjLj256EEEEELb1ELb0ELb0ELb1EEEvNS_9BwdParamsE,"a",@progbits
	.sectionflags	@""
	.align	4
.nv.constant0._ZN10layer_norm13ln_bwd_kernelINS_13Kernel_traitsI6__halfS2_S2_S2_fjLj6144ELj1ELj1ELj8ELj16ENS_18Kernel_traits_baseILj6144ES2_S2_S2_S2_fjLj256EEEEELb1ELb0ELb0ELb1EEEvNS_9BwdParamsE:
	.zero		824


//--------------------- .nv.constant0._ZN10layer_norm22ln_bwd_finalize_kernelINS_22Kernel_traits_finalizeILj6144E6__halfS2_S2_S2_fjLb0ELj1024ELj4ENS_18Kernel_traits_baseILj6144ES2_S2_S2_S2_fjLj1024EEEEELb0ELb0EEEvNS_9BwdParamsE --------------------------
	.section	.nv.constant0._ZN10layer_norm22ln_bwd_finalize_kernelINS_22Kernel_traits_finalizeILj6144E6__halfS2_S2_S2_fjLb0ELj1024ELj4ENS_18Kernel_traits_baseILj6144ES2_S2_S2_S2_fjLj1024EEEEELb0ELb0EEEvNS_9BwdParamsE,"a",@progbits
	.sectionflags	@""
	.align	4
.nv.constant0._ZN10layer_norm22ln_bwd_finalize_kernelINS_22Kernel_traits_finalizeILj6144E6__halfS2_S2_S2_fjLb0ELj1024ELj4ENS_18Kernel_traits_baseILj6144ES2_S2_S2_S2_fjLj1024EEEEELb0ELb0EEEvNS_9BwdParamsE:
	.zero		824


//--------------------- .nv.constant0._ZN10layer_norm13ln_bwd_kernelINS_13Kernel_traitsI6__halfS2_S2_S2_fjLj6144ELj1ELj1ELj8ELj16ENS_18Kernel_traits_baseILj6144ES2_S2_S2_S2_fjLj256EEEEELb1ELb0ELb1ELb0EEEvNS_9BwdParamsE --------------------------
	.section	.nv.constant0._ZN10layer_norm13ln_bwd_kernelINS_13Kernel_traitsI6__halfS2_S2_S2_fjLj6144ELj1ELj1ELj8ELj16ENS_18Kernel_traits_baseILj6144ES2_S2_S2_S2_fjLj256EEEEELb1ELb0ELb1ELb0EEEvNS_9BwdParamsE,"a",@progbits
	.sectionflags	@""
	.align	4
.nv.constant0._ZN10layer_norm13ln_bwd_kernelINS_13Kernel_traitsI6__halfS2_S2_S2_fjLj6144ELj1ELj1ELj8ELj16ENS_18Kernel_traits_baseILj6144ES2_S2_S2_S2_fjLj256EEEEELb1ELb0ELb1ELb0EEEvNS_9BwdParamsE:
	.zero		824


//--------------------- .nv.constant0._ZN10layer_norm22ln_bwd_finalize_kernelINS_22Kernel_traits_finalizeILj6144E6__halfS2_S2_S2_fjLb0ELj1024ELj4ENS_18Kernel_traits_baseILj6144ES2_S2_S2_S2_fjLj1024EEEEELb0ELb1EEEvNS_9BwdParamsE --------------------------
	.section	.nv.constant0._ZN10layer_norm22ln_bwd_finalize_kernelINS_22Kernel_traits_finalizeILj6144E6__halfS2_S2_S2_fjLb0ELj1024ELj4ENS_18Kernel_traits_baseILj6144ES2_S2_S2_S2_fjLj1024EEEEELb0ELb1EEEvNS_9BwdParamsE,"a",@progbits
	.sectionflags	@""
	.align	4
.nv.constant0._ZN10layer_norm22ln_bwd_finalize_kernelINS_22Kernel_traits_finalizeILj6144E6__halfS2_S2_S2_fjLb0ELj1024ELj4ENS_18Kernel_traits_baseILj6144ES2_S2_S2_S2_fjLj1024EEEEELb0ELb1EEEvNS_9BwdParamsE:
	.zero		824


//--------------------- .nv.constant0._ZN10layer_norm13ln_bwd_kernelINS_13Kernel_traitsI6__halfS2_S2_S2_fjLj6144ELj1ELj1ELj8ELj16ENS_18Kernel_traits_baseILj6144ES2_S2_S2_S2_fjLj256EEEEELb1ELb0ELb1ELb1EEEvNS_9BwdParamsE --------------------------
	.section	.nv.constant0._ZN10layer_norm13ln_bwd_kernelINS_13Kernel_traitsI6__halfS2_S2_S2_fjLj6144ELj1ELj1ELj8ELj16ENS_18Kernel_traits_baseILj6144ES2_S2_S2_S2_fjLj256EEEEELb1ELb0ELb1ELb1EEEvNS_9BwdParamsE,"a",@progbits
	.sectionflags	@""
	.align	4
.nv.constant0._ZN10layer_norm13ln_bwd_kernelINS_13Kernel_traitsI6__halfS2_S2_S2_fjLj6144ELj1ELj1ELj8ELj16ENS_18Kernel_traits_baseILj6144ES2_S2_S2_S2_fjLj256EEEEELb1ELb0ELb1ELb1EEEvNS_9BwdParamsE:
	.zero		824


//--------------------- .nv.constant0._ZN10layer_norm13ln_bwd_kernelINS_13Kernel_traitsI6__halfS2_S2_S2_fjLj6144ELj1ELj1ELj8ELj16ENS_18Kernel_traits_baseILj6144ES2_S2_S2_S2_fjLj256EEEEELb1ELb1ELb0ELb0EEEvNS_9BwdParamsE --------------------------
	.section	.nv.constant0._ZN10layer_norm13ln_bwd_kernelINS_13Kernel_traitsI6__halfS2_S2_S2_fjLj6144ELj1ELj1ELj8ELj16ENS_18Kernel_traits_baseILj6144ES2_S2_S2_S2_fjLj256EEEEELb1ELb1ELb0ELb0EEEvNS_9BwdParamsE,"a",@progbits
	.sectionflags	@""
	.align	4
.nv.constant0._ZN10layer_norm13ln_bwd_kernelINS_13Kernel_traitsI6__halfS2_S2_S2_fjLj6144ELj1ELj1ELj8ELj16ENS_18Kernel_traits_baseILj6144ES2_S2_S2_S2_fjLj256EEEEELb1ELb1ELb0ELb0EEEvNS_9BwdParamsE:
	.zero		824


//--------------------- .nv.constant0._ZN10layer_norm13ln_bwd_kernelINS_13Kernel_traitsI6__halfS2_S2_S2_fjLj6144ELj1ELj1ELj8ELj16ENS_18Kernel_traits_baseILj6144ES2_S2_S2_S2_fjLj256EEEEELb1ELb1ELb0ELb1EEEvNS_9BwdParamsE --------------------------
	.section	.nv.constant0._ZN10layer_norm13ln_bwd_kernelINS_13Kernel_traitsI6__halfS2_S2_S2_fjLj6144ELj1ELj1ELj8ELj16ENS_18Kernel_traits_baseILj6144ES2_S2_S2_S2_fjLj256EEEEELb1ELb1ELb0ELb1EEEvNS_9BwdParamsE,"a",@progbits
	.sectionflags	@""
	.align	4
.nv.constant0._ZN10layer_norm13ln_bwd_kernelINS_13Kernel_traitsI6__halfS2_S2_S2_fjLj6144ELj1ELj1ELj8ELj16ENS_18Kernel_traits_baseILj6144ES2_S2_S2_S2_fjLj256EEEEELb1ELb1ELb0ELb1EEEvNS_9BwdParamsE:
	.zero		824


//--------------------- .nv.constant0._ZN10layer_norm22ln_bwd_finalize_kernelINS_22Kernel_traits_finalizeILj6144E6__halfS2_S2_S2_fjLb1ELj1024ELj4ENS_18Kernel_traits_baseILj6144ES2_S2_S2_S2_fjLj1024EEEEELb1ELb0EEEvNS_9BwdParamsE --------------------------
	.section	.nv.constant0._ZN10layer_norm22ln_bwd_finalize_kernelINS_22Kernel_traits_finalizeILj6144E6__halfS2_S2_S2_fjLb1ELj1024ELj4ENS_18Kernel_traits_baseILj6144ES2_S2_S2_S2_fjLj1024EEEEELb1ELb0EEEvNS_9BwdParamsE,"a",@progbits
	.sectionflags	@""
	.align	4
.nv.constant0._ZN10layer_norm22ln_bwd_finalize_kernelINS_22Kernel_traits_finalizeILj6144E6__halfS2_S2_S2_fjLb1ELj1024ELj4ENS_18Kernel_traits_baseILj6144ES2_S2_S2_S2_fjLj1024EEEEELb1ELb0EEEvNS_9BwdParamsE:
	.zero		824


//--------------------- .nv.constant0._ZN10layer_norm13ln_bwd_kernelINS_13Kernel_traitsI6__halfS2_S2_S2_fjLj6144ELj1ELj1ELj8ELj16ENS_18Kernel_traits_baseILj6144ES2_S2_S2_S2_fjLj256EEEEELb1ELb1ELb1ELb0EEEvNS_9BwdParamsE --------------------------
	.section	.nv.constant0._ZN10layer_norm13ln_bwd_kernelINS_13Kernel_traitsI6__halfS2_S2_S2_fjLj6144ELj1ELj1ELj8ELj16ENS_18Kernel_traits_baseILj6144ES2_S2_S2_S2_fjLj256EEEEELb1ELb1ELb1ELb0EEEvNS_9BwdParamsE,"a",@progbits
	.sectionflags	@""
	.align	4
.nv.constant0._ZN10layer_norm13ln_bwd_kernelINS_13Kernel_traitsI6__halfS2_S2_S2_fjLj6144ELj1ELj1ELj8ELj16ENS_18Kernel_traits_baseILj6144ES2_S2_S2_S2_fjLj256EEEEELb1ELb1ELb1ELb0EEEvNS_9BwdParamsE:
	.zero		824


//--------------------- .nv.constant0._ZN10layer_norm22ln_bwd_finalize_kernelINS_22Kernel_traits_finalizeILj6144E6__halfS2_S2_S2_fjLb1ELj1024ELj4ENS_18Kernel_traits_baseILj6144ES2_S2_S2_S2_fjLj1024EEEEELb1ELb1EEEvNS_9BwdParamsE --------------------------
	.section	.nv.constant0._ZN10layer_norm22ln_bwd_finalize_kernelINS_22Kernel_traits_finalizeILj6144E6__halfS2_S2_S2_fjLb1ELj1024ELj4ENS_18Kernel_traits_baseILj6144ES2_S2_S2_S2_fjLj1024EEEEELb1ELb1EEEvNS_9BwdParamsE,"a",@progbits
	.sectionflags	@""
	.align	4
.nv.constant0._ZN10layer_norm22ln_bwd_finalize_kernelINS_22Kernel_traits_finalizeILj6144E6__halfS2_S2_S2_fjLb1ELj1024ELj4ENS_18Kernel_traits_baseILj6144ES2_S2_S2_S2_fjLj1024EEEEELb1ELb1EEEvNS_9BwdParamsE:
	.zero		824


//--------------------- .nv.constant0._ZN10layer_norm13ln_bwd_kernelINS_13Kernel_traitsI6__halfS2_S2_S2_fjLj6144ELj1ELj1ELj8ELj16ENS_18Kernel_traits_baseILj6144ES2_S2_S2_S2_fjLj256EEEEELb1ELb1ELb1ELb1EEEvNS_9BwdParamsE --------------------------
	.section	.nv.constant0._ZN10layer_norm13ln_bwd_kernelINS_13Kernel_traitsI6__halfS2_S2_S2_fjLj6144ELj1ELj1ELj8ELj16ENS_18Kernel_traits_baseILj6144ES2_S2_S2_S2_fjLj256EEEEELb1ELb1ELb1ELb1EEEvNS_9BwdParamsE,"a",@progbits
	.sectionflags	@""
	.align	4
.nv.constant0._ZN10layer_norm13ln_bwd_kernelINS_13Kernel_traitsI6__halfS2_S2_S2_fjLj6144ELj1ELj1ELj8ELj16ENS_18Kernel_traits_baseILj6144ES2_S2_S2_S2_fjLj256EEEEELb1ELb1ELb1ELb1EEEvNS_9BwdParamsE:
	.zero		824


//--------------------- .nv.constant0._ZN10layer_norm13ln_bwd_kernelINS_13Kernel_traitsIf13__nv_bfloat16S2_S2_fjLj6144ELj1ELj1ELj8ELj16ENS_18Kernel_traits_baseILj6144EfS2_S2_S2_fjLj256EEEEELb0ELb0ELb0ELb0EEEvNS_9BwdParamsE --------------------------
	.section	.nv.constant0._ZN10layer_norm13ln_bwd_kernelINS_13Kernel_traitsIf13__nv_bfloat16S2_S2_fjLj6144ELj1ELj1ELj8ELj16ENS_18Kernel_traits_baseILj6144EfS2_S2_S2_fjLj256EEEEELb0ELb0ELb0ELb0EEEvNS_9BwdParamsE,"a",@progbits
	.sectionflags	@""
	.align	4
.nv.constant0._ZN10layer_norm13ln_bwd_kernelINS_13Kernel_traitsIf13__nv_bfloat16S2_S2_fjLj6144ELj1ELj1ELj8ELj16ENS_18Kernel_traits_baseILj6144EfS2_S2_S2_fjLj256EEEEELb0ELb0ELb0ELb0EEEvNS_9BwdParamsE:
	.zero		824


//--------------------- .nv.constant0._ZN10layer_norm13ln_bwd_kernelINS_13Kernel_traitsIf13__nv_bfloat16S2_S2_fjLj6144ELj1ELj1ELj8ELj16ENS_18Kernel_traits_baseILj6144EfS2_S2_S2_fjLj256EEEEELb0ELb0ELb0ELb1EEEvNS_9BwdParamsE --------------------------
	.section	.nv.constant0._ZN10layer_norm13ln_bwd_kernelINS_13Kernel_traitsIf13__nv_bfloat16S2_S2_fjLj6144ELj1ELj1ELj8ELj16ENS_18Kernel_traits_baseILj6144EfS2_S2_S2_fjLj256EEEEELb0ELb0ELb0ELb1EEEvNS_9BwdParamsE,"a",@progbits
	.sectionflags	@""
	.align	4
.nv.constant0._ZN10layer_norm13ln_bwd_kernelINS_13Kernel_traitsIf13__nv_bfloat16S2_S2_fjLj6144ELj1ELj1ELj8ELj16ENS_18Kernel_traits_baseILj6144EfS2_S2_S2_fjLj256EEEEELb0ELb0ELb0ELb1EEEvNS_9BwdParamsE:
	.zero		824


//--------------------- .nv.constant0._ZN10layer_norm13ln_bwd_kernelINS_13Kernel_traitsIf13__nv_bfloat16S2_S2_fjLj6144ELj1ELj1ELj8ELj16ENS_18Kernel_traits_baseILj6144EfS2_S2_S2_fjLj256EEEEELb0ELb0ELb1ELb0EEEvNS_9BwdParamsE --------------------------
	.section	.nv.constant0._ZN10layer_norm13ln_bwd_kernelINS_13Kernel_traitsIf13__nv_bfloat16S2_S2_fjLj6144ELj1ELj1ELj8ELj16ENS_18Kernel_traits_baseILj6144EfS2_S2_S2_fjLj256EEEEELb0ELb0ELb1ELb0EEEvNS_9BwdParamsE,"a",@progbits
	.sectionflags	@""
	.align	4
.nv.constant0._ZN10layer_norm13ln_bwd_kernelINS_13Kernel_traitsIf13__nv_bfloat16S2_S2_fjLj6144ELj1ELj1ELj8ELj16ENS_18Kernel_traits_baseILj6144EfS2_S2_S2_fjLj256EEEEELb0ELb0ELb1ELb0EEEvNS_9BwdParamsE:
	.zero		824


//--------------------- .nv.constant0._ZN10layer_norm13ln_bwd_kernelINS_13Kernel_traitsIf13__nv_bfloat16S2_S2_fjLj6144ELj1ELj1ELj8ELj16ENS_18Kernel_traits_baseILj6144EfS2_S2_S2_fjLj256EEEEELb0ELb0ELb1ELb1EEEvNS_9BwdParamsE --------------------------
	.section	.nv.constant0._ZN10layer_norm13ln_bwd_kernelINS_13Kernel_traitsIf13__nv_bfloat16S2_S2_fjLj6144ELj1ELj1ELj8ELj16ENS_18Kernel_traits_baseILj6144EfS2_S2_S2_fjLj256EEEEELb0ELb0ELb1ELb1EEEvNS_9BwdParamsE,"a",@progbits
	.sectionflags	@""
	.align	4
.nv.constant0._ZN10layer_norm13ln_bwd_kernelINS_13Kernel_traitsIf13__nv_bfloat16S2_S2_fjLj6144ELj1ELj1ELj8ELj16ENS_18Kernel_traits_baseILj6144EfS2_S2_S2_fjLj256EEEEELb0ELb0ELb1ELb1EEEvNS_9BwdParamsE:
	.zero		824


//--------------------- .nv.constant0._ZN10layer_norm13ln_bwd_kernelINS_13Kernel_traitsIf13__nv_bfloat16S2_S2_fjLj6144ELj1ELj1ELj8ELj16ENS_18Kernel_traits_baseILj6144EfS2_S2_S2_fjLj256EEEEELb0ELb1ELb0ELb0EEEvNS_9BwdParamsE --------------------------
	.section	.nv.constant0._ZN10layer_norm13ln_bwd_kernelINS_13Kernel_traitsIf13__nv_bfloat16S2_S2_fjLj6144ELj1ELj1ELj8ELj16ENS_18Kernel_traits_baseILj6144EfS2_S2_S2_fjLj256EEEEELb0ELb1ELb0ELb0EEEvNS_9BwdParamsE,"a",@progbits
	.sectionflags	@""
	.align	4
.nv.constant0._ZN10layer_norm13ln_bwd_kernelINS_13Kernel_traitsIf13__nv_bfloat16S2_S2_fjLj6144ELj1ELj1ELj8ELj16ENS_18Kernel_traits_baseILj6144EfS2_S2_S2_fjLj256EEEEELb0ELb1ELb0ELb0EEEvNS_9BwdParamsE:
	.zero		824


//--------------------- .nv.constant0._ZN10layer_norm13ln_bwd_kernelINS_13Kernel_traitsIf13__nv_bfloat16S2_S2_fjLj6144ELj1ELj1ELj8ELj16ENS_18Kernel_traits_baseILj6144EfS2_S2_S2_fjLj256EEEEELb0ELb1ELb0ELb1EEEvNS_9BwdParamsE --------------------------
	.section	.nv.constant0._ZN10layer_norm13ln_bwd_kernelINS_13Kernel_traitsIf13__nv_bfloat16S2_S2_fjLj6144ELj1ELj1ELj8ELj16ENS_18Kernel_traits_baseILj6144EfS2_S2_S2_fjLj256EEEEELb0ELb1ELb0ELb1EEEvNS_9BwdParamsE,"a",@progbits
	.sectionflags	@""
	.align	4
.nv.constant0._ZN10layer_norm13ln_bwd_kernelINS_13Kernel_traitsIf13__nv_bfloat16S2_S2_fjLj6144ELj1ELj1ELj8ELj16ENS_18Kernel_traits_baseILj6144EfS2_S2_S2_fjLj256EEEEELb0ELb1ELb0ELb1EEEvNS_9BwdParamsE:
	.zero		824


//--------------------- .nv.constant0._ZN10layer_norm13ln_bwd_kernelINS_13Kernel_traitsIf13__nv_bfloat16S2_S2_fjLj6144ELj1ELj1ELj8ELj16ENS_18Kernel_traits_baseILj6144EfS2_S2_S2_fjLj256EEEEELb0ELb1ELb1ELb0EEEvNS_9BwdParamsE --------------------------
	.section	.nv.constant0._ZN10layer_norm13ln_bwd_kernelINS_13Kernel_traitsIf13__nv_bfloat16S2_S2_fjLj6144ELj1ELj1ELj8ELj16ENS_18Kernel_traits_baseILj6144EfS2_S2_S2_fjLj256EEEEELb0ELb1ELb1ELb0EEEvNS_9BwdParamsE,"a",@progbits
	.sectionflags	@""
	.align	4
.nv.constant0._ZN10layer_norm13ln_bwd_kernelINS_13Kernel_traitsIf13__nv_bfloat16S2_S2_fjLj6144ELj1ELj1ELj8ELj16ENS_18Kernel_traits_baseILj6144EfS2_S2_S2_fjLj256EEEEELb0ELb1ELb1ELb0EEEvNS_9BwdParamsE:
	.zero		824


//--------------------- .nv.constant0._ZN10layer_norm13ln_bwd_kernelINS_13Kernel_traitsIf13__nv_bfloat16S2_S2_fjLj6144ELj1ELj1ELj8ELj16ENS_18Kernel_traits_baseILj6144EfS2_S2_S2_fjLj256EEEEELb0ELb1ELb1ELb1EEEvNS_9BwdParamsE --------------------------
	.section	.nv.constant0._ZN10layer_norm13ln_bwd_kernelINS_13Kernel_traitsIf13__nv_bfloat16S2_S2_fjLj6144ELj1ELj1ELj8ELj16ENS_18Kernel_traits_baseILj6144EfS2_S2_S2_fjLj256EEEEELb0ELb1ELb1ELb1EEEvNS_9BwdParamsE,"a",@progbits
	.sectionflags	@""
	.align	4
.nv.constant0._ZN10layer_norm13ln_bwd_kernelINS_13Kernel_traitsIf13__nv_bfloat16S2_S2_fjLj6144ELj1ELj1ELj8ELj16ENS_18Kernel_traits_baseILj6144EfS2_S2_S2_fjLj256EEEEELb0ELb1ELb1ELb1EEEvNS_9BwdParamsE:
	.zero		824


//--------------------- .nv.constant0._ZN10layer_norm13ln_bwd_kernelINS_13Kernel_traitsIf13__nv_bfloat16S2_S2_fjLj6144ELj1ELj1ELj8ELj16ENS_18Kernel_traits_baseILj6144EfS2_S2_S2_fjLj256EEEEELb1ELb0ELb0ELb0EEEvNS_9BwdParamsE --------------------------
	.section	.nv.constant0._ZN10layer_norm13ln_bwd_kernelINS_13Kernel_traitsIf13__nv_bfloat16S2_S2_fjLj6144ELj1ELj1ELj8ELj16ENS_18Kernel_traits_baseILj6144EfS2_S2_S2_fjLj256EEEEELb1ELb0ELb0ELb0EEEvNS_9BwdParamsE,"a",@progbits
	.sectionflags	@""
	.align	4
.nv.constant0._ZN10layer_norm13ln_bwd_kernelINS_13Kernel_traitsIf13__nv_bfloat16S2_S2_fjLj6144ELj1ELj1ELj8ELj16ENS_18Kernel_traits_baseILj6144EfS2_S2_S2_fjLj256EEEEELb1ELb0ELb0ELb0EEEvNS_9BwdParamsE:
	.zero		824


//--------------------- .nv.constant0._ZN10layer_norm13ln_bwd_kernelINS_13Kernel_traitsIf13__nv_bfloat16S2_S2_fjLj6144ELj1ELj1ELj8ELj16ENS_18Kernel_traits_baseILj6144EfS2_S2_S2_fjLj256EEEEELb1ELb0ELb0ELb1EEEvNS_9BwdParamsE --------------------------
	.section	.nv.constant0._ZN10layer_norm13ln_bwd_kernelINS_13Kernel_traitsIf13__nv_bfloat16S2_S2_fjLj6144ELj1ELj1ELj8ELj16ENS_18Kernel_traits_baseILj6144EfS2_S2_S2_fjLj256EEEEELb1ELb0ELb0ELb1EEEvNS_9BwdParamsE,"a",@progbits
	.sectionflags	@""
	.align	4
.nv.constant0._ZN10layer_norm13ln_bwd_kernelINS_13Kernel_traitsIf13__nv_bfloat16S2_S2_fjLj6144ELj1ELj1ELj8ELj16ENS_18Kernel_traits_baseILj6144EfS2_S2_S2_fjLj256EEEEELb1ELb0ELb0ELb1EEEvNS_9BwdParamsE:
	.zero		824


//--------------------- .nv.constant0._ZN10layer_norm22ln_bwd_finalize_kernelINS_22Kernel_traits_finalizeILj6144Ef13__nv_bfloat16S2_S2_fjLb0ELj1024ELj4ENS_18Kernel_traits_baseILj6144EfS2_S2_S2_fjLj1024EEEEELb0ELb0EEEvNS_9BwdParamsE --------------------------
	.section	.nv.constant0._ZN10layer_norm22ln_bwd_finalize_kernelINS_22Kernel_traits_finalizeILj6144Ef13__nv_bfloat16S2_S2_fjLb0ELj1024ELj4ENS_18Kernel_traits_baseILj6144EfS2_S2_S2_fjLj1024EEEEELb0ELb0EEEvNS_9BwdParamsE,"a",@progbits
	.sectionflags	@""
	.align	4
.nv.constant0._ZN10layer_norm22ln_bwd_finalize_kernelINS_22Kernel_traits_finalizeILj6144Ef13__nv_bfloat16S2_S2_fjLb0ELj1024ELj4ENS_18Kernel_traits_baseILj6144EfS2_S2_S2_fjLj1024EEEEELb0ELb0EEEvNS_9BwdParamsE:
	.zero		824


//--------------------- .nv.constant0._ZN10layer_norm13ln_bwd_kernelINS_13Kernel_traitsIf13__nv_bfloat16S2_S2_fjLj6144ELj1ELj1ELj8ELj16ENS_18Kernel_traits_baseILj6144EfS2_S2_S2_fjLj256EEEEELb1ELb0ELb1ELb0EEEvNS_9BwdParamsE --------------------------
	.section	.nv.constant0._ZN10layer_norm13ln_bwd_kernelINS_13Kernel_traitsIf13__nv_bfloat16S2_S2_fjLj6144ELj1ELj1ELj8ELj16ENS_18Kernel_traits_baseILj6144EfS2_S2_S2_fjLj256EEEEELb1ELb0ELb1ELb0EEEvNS_9BwdParamsE,"a",@progbits
	.sectionflags	@""
	.align	4
.nv.constant0._ZN10layer_norm13ln_bwd_kernelINS_13Kernel_traitsIf13__nv_bfloat16S2_S2_fjLj6144ELj1ELj1ELj8ELj16ENS_18Kernel_traits_baseILj6144EfS2_S2_S2_fjLj256EEEEELb1ELb0ELb1ELb0EEEvNS_9BwdParamsE:
	.zero		824


//--------------------- .nv.constant0._ZN10layer_norm22ln_bwd_finalize_kernelINS_22Kernel_traits_finalizeILj6144Ef13__nv_bfloat16S2_S2_fjLb0ELj1024ELj4ENS_18Kernel_traits_baseILj6144EfS2_S2_S2_fjLj1024EEEEELb0ELb1EEEvNS_9BwdParamsE --------------------------
	.section	.nv.constant0._ZN10layer_norm22ln_bwd_finalize_kernelINS_22Kernel_traits_finalizeILj6144Ef13__nv_bfloat16S2_S2_fjLb0ELj1024ELj4ENS_18Kernel_traits_baseILj6144EfS2_S2_S2_fjLj1024EEEEELb0ELb1EEEvNS_9BwdParamsE,"a",@progbits
	.sectionflags	@""
	.align	4
.nv.constant0._ZN10layer_norm22ln_bwd_finalize_kernelINS_22Kernel_traits_finalizeILj6144Ef13__nv_bfloat16S2_S2_fjLb0ELj1024ELj4ENS_18Kernel_traits_baseILj6144EfS2_S2_S2_fjLj1024EEEEELb0ELb1EEEvNS_9BwdParamsE:
	.zero		824


//--------------------- .nv.constant0._ZN10layer_norm13ln_bwd_kernelINS_13Kernel_traitsIf13__nv_bfloat16S2_S2_fjLj6144ELj1ELj1ELj8ELj16ENS_18Kernel_traits_baseILj6144EfS2_S2_S2_fjLj256EEEEELb1ELb0ELb1ELb1EEEvNS_9BwdParamsE --------------------------
	.section	.nv.constant0._ZN10layer_norm13ln_bwd_kernelINS_13Kernel_traitsIf13__nv_bfloat16S2_S2_fjLj6144ELj1ELj1ELj8ELj16ENS_18Kernel_traits_baseILj6144EfS2_S2_S2_fjLj256EEEEELb1ELb0ELb1ELb1EEEvNS_9BwdParamsE,"a",@progbits
	.sectionflags	@""
	.align	4
.nv.constant0._ZN10layer_norm13ln_bwd_kernelINS_13Kernel_traitsIf13__nv_bfloat16S2_S2_fjLj6144ELj1ELj1ELj8ELj16ENS_18Kernel_traits_baseILj6144EfS2_S2_S2_fjLj256EEEEELb1ELb0ELb1ELb1EEEvNS_9BwdParamsE:
	.zero		824


//--------------------- .nv.constant0._ZN10layer_norm13ln_bwd_kernelINS_13Kernel_traitsIf13__nv_bfloat16S2_S2_fjLj6144ELj1ELj1ELj8ELj16ENS_18Kernel_traits_baseILj6144EfS2_S2_S2_fjLj256EEEEELb1ELb1ELb0ELb0EEEvNS_9BwdParamsE --------------------------
	.section	.nv.constant0._ZN10layer_norm13ln_bwd_kernelINS_13Kernel_traitsIf13__nv_bfloat16S2_S2_fjLj6144ELj1ELj1ELj8ELj16ENS_18Kernel_traits_baseILj6144EfS2_S2_S2_fjLj256EEEEELb1ELb1ELb0ELb0EEEvNS_9BwdParamsE,"a",@progbits
	.sectionflags	@""
	.align	4
.nv.constant0._ZN10layer_norm13ln_bwd_kernelINS_13Kernel_traitsIf13__nv_bfloat16S2_S2_fjLj6144ELj1ELj1ELj8ELj16ENS_18Kernel_traits_baseILj6144EfS2_S2_S2_fjLj256EEEEELb1ELb1ELb0ELb0EEEvNS_9BwdParamsE:
	.zero		824


//--------------------- .nv.constant0._ZN10layer_norm13ln_bwd_kernelINS_13Kernel_traitsIf13__nv_bfloat16S2_S2_fjLj6144ELj1ELj1ELj8ELj16ENS_18Kernel_traits_baseILj6144EfS2_S2_S2_fjLj256EEEEELb1ELb1ELb0ELb1EEEvNS_9BwdParamsE --------------------------
	.section	.nv.constant0._ZN10layer_norm13ln_bwd_kernelINS_13Kernel_traitsIf13__nv_bfloat16S2_S2_fjLj6144ELj1ELj1ELj8ELj16ENS_18Kernel_traits_baseILj6144EfS2_S2_S2_fjLj256EEEEELb1ELb1ELb0ELb1EEEvNS_9BwdParamsE,"a",@progbits
	.sectionflags	@""
	.align	4
.nv.constant0._ZN10layer_norm13ln_bwd_kernelINS_13Kernel_traitsIf13__nv_bfloat16S2_S2_fjLj6144ELj1ELj1ELj8ELj16ENS_18Kernel_traits_baseILj6144EfS2_S2_S2_fjLj256EEEEELb1ELb1ELb0ELb1EEEvNS_9BwdParamsE:
	.zero		824


//--------------------- .nv.constant0._ZN10layer_norm22ln_bwd_finalize_kernelINS_22Kernel_traits_finalizeILj6144Ef13__nv_bfloat16S2_S2_fjLb1ELj1024ELj4ENS_18Kernel_traits_baseILj6144EfS2_S2_S2_fjLj1024EEEEELb1ELb0EEEvNS_9BwdParamsE --------------------------
	.section	.nv.constant0._ZN10layer_norm22ln_bwd_finalize_kernelINS_22Kernel_traits_finalizeILj6144Ef13__nv_bfloat16S2_S2_fjLb1ELj1024ELj4ENS_18Kernel_traits_baseILj6144EfS2_S2_S2_fjLj1024EEEEELb1ELb0EEEvNS_9BwdParamsE,"a",@progbits
	.sectionflags	@""
	.align	4
.nv.constant0._ZN10layer_norm22ln_bwd_finalize_kernelINS_22Kernel_traits_finalizeILj6144Ef13__nv_bfloat16S2_S2_fjLb1ELj1024ELj4ENS_18Kernel_traits_baseILj6144EfS2_S2_S2_fjLj1024EEEEELb1ELb0EEEvNS_9BwdParamsE:
	.zero		824


//--------------------- .nv.constant0._ZN10layer_norm13ln_bwd_kernelINS_13Kernel_traitsIf13__nv_bfloat16S2_S2_fjLj6144ELj1ELj1ELj8ELj16ENS_18Kernel_traits_baseILj6144EfS2_S2_S2_fjLj256EEEEELb1ELb1ELb1ELb0EEEvNS_9BwdParamsE --------------------------
	.section	.nv.constant0._ZN10layer_norm13ln_bwd_kernelINS_13Kernel_traitsIf13__nv_bfloat16S2_S2_fjLj6144ELj1ELj1ELj8ELj16ENS_18Kernel_traits_baseILj6144EfS2_S2_S2_fjLj256EEEEELb1ELb1ELb1ELb0EEEvNS_9BwdParamsE,"a",@progbits
	.sectionflags	@""
	.align	4
.nv.constant0._ZN10layer_norm13ln_bwd_kernelINS_13Kernel_traitsIf13__nv_bfloat16S2_S2_fjLj6144ELj1ELj1ELj8ELj16ENS_18Kernel_traits_baseILj6144EfS2_S2_S2_fjLj256EEEEELb1ELb1ELb1ELb0EEEvNS_9BwdParamsE:
	.zero		824


//--------------------- .nv.constant0._ZN10layer_norm22ln_bwd_finalize_kernelINS_22Kernel_traits_finalizeILj6144Ef13__nv_bfloat16S2_S2_fjLb1ELj1024ELj4ENS_18Kernel_traits_baseILj6144EfS2_S2_S2_fjLj1024EEEEELb1ELb1EEEvNS_9BwdParamsE --------------------------
	.section	.nv.constant0._ZN10layer_norm22ln_bwd_finalize_kernelINS_22Kernel_traits_finalizeILj6144Ef13__nv_bfloat16S2_S2_fjLb1ELj1024ELj4ENS_18Kernel_traits_baseILj6144EfS2_S2_S2_fjLj1024EEEEELb1ELb1EEEvNS_9BwdParamsE,"a",@progbits
	.sectionflags	@""
	.align	4
.nv.constant0._ZN10layer_norm22ln_bwd_finalize_kernelINS_22Kernel_traits_finalizeILj6144Ef13__nv_bfloat16S2_S2_fjLb1ELj1024ELj4ENS_18Kernel_traits_baseILj6144EfS2_S2_S2_fjLj1024EEEEELb1ELb1EEEvNS_9BwdParamsE:
	.zero		824


//--------------------- .nv.constant0._ZN10layer_norm13ln_bwd_kernelINS_13Kernel_traitsIf13__nv_bfloat16S2_S2_fjLj6144ELj1ELj1ELj8ELj16ENS_18Kernel_traits_baseILj6144EfS2_S2_S2_fjLj256EEEEELb1ELb1ELb1ELb1EEEvNS_9BwdParamsE --------------------------
	.section	.nv.constant0._ZN10layer_norm13ln_bwd_kernelINS_13Kernel_traitsIf13__nv_bfloat16S2_S2_fjLj6144ELj1ELj1ELj8ELj16ENS_18Kernel_traits_baseILj6144EfS2_S2_S2_fjLj256EEEEELb1ELb1ELb1ELb1EEEvNS_9BwdParamsE,"a",@progbits
	.sectionflags	@""
	.align	4
.nv.constant0._ZN10layer_norm13ln_bwd_kernelINS_13Kernel_traitsIf13__nv_bfloat16S2_S2_fjLj6144ELj1ELj1ELj8ELj16ENS_18Kernel_traits_baseILj6144EfS2_S2_S2_fjLj256EEEEELb1ELb1ELb1ELb1EEEvNS_9BwdParamsE:
	.zero		824


//--------------------- .nv.constant0._ZN10layer_norm13ln_bwd_kernelINS_13Kernel_traitsI13__nv_bfloat16S2_fS2_fjLj6144ELj1ELj1ELj8ELj16ENS_18Kernel_traits_baseILj6144ES2_S2_fS2_fjLj256EEEEELb0ELb0ELb0ELb0EEEvNS_9BwdParamsE --------------------------
	.section	.nv.constant0._ZN10layer_norm13ln_bwd_kernelINS_13Kernel_traitsI13__nv_bfloat16S2_fS2_fjLj6144ELj1ELj1ELj8ELj16ENS_18Kernel_traits_baseILj6144ES2_S2_fS2_fjLj256EEEEELb0ELb0ELb0ELb0EEEvNS_9BwdParamsE,"a",@progbits
	.sectionflags	@""
	.align	4
.nv.constant0._ZN10layer_norm13ln_bwd_kernelINS_13Kernel_traitsI13__nv_bfloat16S2_fS2_fjLj6144ELj1ELj1ELj8ELj16ENS_18Kernel_traits_baseILj6144ES2_S2_fS2_fjLj256EEEEELb0ELb0ELb0ELb0EEEvNS_9BwdParamsE:
	.zero		824


//--------------------- .nv.constant0._ZN10layer_norm13ln_bwd_kernelINS_13Kernel_traitsI13__nv_bfloat16S2_fS2_fjLj6144ELj1ELj1ELj8ELj16ENS_18Kernel_traits_baseILj6144ES2_S2_fS2_fjLj256EEEEELb0ELb0ELb0ELb1EEEvNS_9BwdParamsE --------------------------
	.section	.nv.constant0._ZN10layer_norm13ln_bwd_kernelINS_13Kernel_traitsI13__nv_bfloat16S2_fS2_fjLj6144ELj1ELj1ELj8ELj16ENS_18Kernel_traits_baseILj6144ES2_S2_fS2_fjLj256EEEEELb0ELb0ELb0ELb1EEEvNS_9BwdParamsE,"a",@progbits
	.sectionflags	@""
	.align	4
.nv.constant0._ZN10layer_norm13ln_bwd_kernelINS_13Kernel_traitsI13__nv_bfloat16S2_fS2_fjLj6144ELj1ELj1ELj8ELj16ENS_18Kernel_traits_baseILj6144ES2_S2_fS2_fjLj256EEEEELb0ELb0ELb0ELb1EEEvNS_9BwdParamsE:
	.zero		824


//--------------------- .nv.constant0._ZN10layer_norm13ln_bwd_kernelINS_13Kernel_traitsI13__nv_bfloat16S2_fS2_fjLj6144ELj1ELj1ELj8ELj16ENS_18Kernel_traits_baseILj6144ES2_S2_fS2_fjLj256EEEEELb0ELb0ELb1ELb0EEEvNS_9BwdParamsE --------------------------
	.section	.nv.constant0._ZN10layer_norm13ln_bwd_kernelINS_13Kernel_traitsI13__nv_bfloat16S2_fS2_fjLj6144ELj1ELj1ELj8ELj16ENS_18Kernel_traits_baseILj6144ES2_S2_fS2_fjLj256EEEEELb0ELb0ELb1ELb0EEEvNS_9BwdParamsE,"a",@progbits
	.sectionflags	@""
	.align	4
.nv.constant0._ZN10layer_norm13ln_bwd_kernelINS_13Kernel_traitsI13__nv_bfloat16S2_fS2_fjLj6144ELj1ELj1ELj8ELj16ENS_18Kernel_traits_baseILj6144ES2_S2_fS2_fjLj256EEEEELb0ELb0ELb1ELb0EEEvNS_9BwdParamsE:
	.zero		824


//--------------------- .nv.constant0._ZN10layer_norm13ln_bwd_kernelINS_13Kernel_traitsI13__nv_bfloat16S2_fS2_fjLj6144ELj1ELj1ELj8ELj16ENS_18Kernel_traits_baseILj6144ES2_S2_fS2_fjLj256EEEEELb0ELb0ELb1ELb1EEEvNS_9BwdParamsE --------------------------
	.section	.nv.constant0._ZN10layer_norm13ln_bwd_kernelINS_13Kernel_traitsI13__nv_bfloat16S2_fS2_fjLj6144ELj1ELj1ELj8ELj16ENS_18Kernel_traits_baseILj6144ES2_S2_fS2_fjLj256EEEEELb0ELb0ELb1ELb1EEEvNS_9BwdParamsE,"a",@progbits
	.sectionflags	@""
	.align	4
.nv.constant0._ZN10layer_norm13ln_bwd_kernelINS_13Kernel_traitsI13__nv_bfloat16S2_fS2_fjLj6144ELj1ELj1ELj8ELj16ENS_18Kernel_traits_baseILj6144ES2_S2_fS2_fjLj256EEEEELb0ELb0ELb1ELb1EEEvNS_9BwdParamsE:
	.zero		824


//--------------------- .nv.constant0._ZN10layer_norm13ln_bwd_kernelINS_13Kernel_traitsI13__nv_bfloat16S2_fS2_fjLj6144ELj1ELj1ELj8ELj16ENS_18Kernel_traits_baseILj6144ES2_S2_fS2_fjLj256EEEEELb0ELb1ELb0ELb0EEEvNS_9BwdParamsE --------------------------
	.section	.nv.constant0._ZN10layer_norm13ln_bwd_kernelINS_13Kernel_traitsI13__nv_bfloat16S2_fS2_fjLj6144ELj1ELj1ELj8ELj16ENS_18Kernel_traits_baseILj6144ES2_S2_fS2_fjLj256EEEEELb0ELb1ELb0ELb0EEEvNS_9BwdParamsE,"a",@progbits
	.sectionflags	@""
	.align	4
.nv.constant0._ZN10layer_norm13ln_bwd_kernelINS_13Kernel_traitsI13__nv_bfloat16S2_fS2_fjLj6144ELj1ELj1ELj8ELj16ENS_18Kernel_traits_baseILj6144ES2_S2_fS2_fjLj256EEEEELb0ELb1ELb0ELb0EEEvNS_9BwdParamsE:
	.zero		824


//--------------------- .nv.constant0._ZN10layer_norm13ln_bwd_kernelINS_13Kernel_traitsI13__nv_bfloat16S2_fS2_fjLj6144ELj1ELj1ELj8ELj16ENS_18Kernel_traits_baseILj6144ES2_S2_fS2_fjLj256EEEEELb0ELb1ELb0ELb1EEEvNS_9BwdParamsE --------------------------
	.section	.nv.constant0._ZN10layer_norm13ln_bwd_kernelINS_13Kernel_traitsI13__nv_bfloat16S2_fS2_fjLj6144ELj1ELj1ELj8ELj16ENS_18Kernel_traits_baseILj6144ES2_S2_fS2_fjLj256EEEEELb0ELb1ELb0ELb1EEEvNS_9BwdParamsE,"a",@progbits
	.sectionflags	@""
	.align	4
.nv.constant0._ZN10layer_norm13ln_bwd_kernelINS_13Kernel_traitsI13__nv_bfloat16S2_fS2_fjLj6144ELj1ELj1ELj8ELj16ENS_18Kernel_traits_baseILj6144ES2_S2_fS2_fjLj256EEEEELb0ELb1ELb0ELb1EEEvNS_9BwdParamsE:
	.zero		824


//--------------------- .nv.constant0._ZN10layer_norm13ln_bwd_kernelINS_13Kernel_traitsI13__nv_bfloat16S2_fS2_fjLj6144ELj1ELj1ELj8ELj16ENS_18Kernel_traits_baseILj6144ES2_S2_fS2_fjLj256EEEEELb0ELb1ELb1ELb0EEEvNS_9BwdParamsE --------------------------
	.section	.nv.constant0._ZN10layer_norm13ln_bwd_kernelINS_13Kernel_traitsI13__nv_bfloat16S2_fS2_fjLj6144ELj1ELj1ELj8ELj16ENS_18Kernel_traits_baseILj6144ES2_S2_fS2_fjLj256EEEEELb0ELb1ELb1ELb0EEEvNS_9BwdParamsE,"a",@progbits
	.sectionflags	@""
	.align	4
.nv.constant0._ZN10layer_norm13ln_bwd_kernelINS_13Kernel_traitsI13__nv_bfloat16S2_fS2_fjLj6144ELj1ELj1ELj8ELj16ENS_18Kernel_traits_baseILj6144ES2_S2_fS2_fjLj256EEEEELb0ELb1ELb1ELb0EEEvNS_9BwdParamsE:
	.zero		824


//--------------------- .nv.constant0._ZN10layer_norm13ln_bwd_kernelINS_13Kernel_traitsI13__nv_bfloat16S2_fS2_fjLj6144ELj1ELj1ELj8ELj16ENS_18Kernel_traits_baseILj6144ES2_S2_fS2_fjLj256EEEEELb0ELb1ELb1ELb1EEEvNS_9BwdParamsE --------------------------
	.section	.nv.constant0._ZN10layer_norm13ln_bwd_kernelINS_13Kernel_traitsI13__nv_bfloat16S2_fS2_fjLj6144ELj1ELj1ELj8ELj16ENS_18Kernel_traits_baseILj6144ES2_S2_fS2_fjLj256EEEEELb0ELb1ELb1ELb1EEEvNS_9BwdParamsE,"a",@progbits
	.sectionflags	@""
	.align	4
.nv.constant0._ZN10layer_norm13ln_bwd_kernelINS_13Kernel_traitsI13__nv_bfloat16S2_fS2_fjLj6144ELj1ELj1ELj8ELj16ENS_18Kernel_traits_baseILj6144ES2_S2_fS2_fjLj256EEEEELb0ELb1ELb1ELb1EEEvNS_9BwdParamsE:
	.zero		824


//--------------------- .nv.constant0._ZN10layer_norm13ln_bwd_kernelINS_13Kernel_traitsI13__nv_bfloat16S2_fS2_fjLj6144ELj1ELj1ELj8ELj16ENS_18Kernel_traits_baseILj6144ES2_S2_fS2_fjLj256EEEEELb1ELb0ELb0ELb0EEEvNS_9BwdParamsE --------------------------
	.section	.nv.constant0._ZN10layer_norm13ln_bwd_kernelINS_13Kernel_traitsI13__nv_bfloat16S2_fS2_fjLj6144ELj1ELj1ELj8ELj16ENS_18Kernel_traits_baseILj6144ES2_S2_fS2_fjLj256EEEEELb1ELb0ELb0ELb0EEEvNS_9BwdParamsE,"a",@progbits
	.sectionflags	@""
	.align	4
.nv.constant0._ZN10layer_norm13ln_bwd_kernelINS_13Kernel_traitsI13__nv_bfloat16S2_fS2_fjLj6144ELj1ELj1ELj8ELj16ENS_18Kernel_traits_baseILj6144ES2_S2_fS2_fjLj256EEEEELb1ELb0ELb0ELb0EEEvNS_9BwdParamsE:
	.zero		824


//--------------------- .nv.constant0._ZN10layer_norm13ln_bwd_kernelINS_13Kernel_traitsI13__nv_bfloat16S2_fS2_fjLj6144ELj1ELj1ELj8ELj16ENS_18Kernel_traits_baseILj6144ES2_S2_fS2_fjLj256EEEEELb1ELb0ELb0ELb1EEEvNS_9BwdParamsE --------------------------
	.section	.nv.constant0._ZN10layer_norm13ln_bwd_kernelINS_13Kernel_traitsI13__nv_bfloat16S2_fS2_fjLj6144ELj1ELj1ELj8ELj16ENS_18Kernel_traits_baseILj6144ES2_S2_fS2_fjLj256EEEEELb1ELb0ELb0ELb1EEEvNS_9BwdParamsE,"a",@progbits
	.sectionflags	@""
	.align	4
.nv.constant0._ZN10layer_norm13ln_bwd_kernelINS_13Kernel_traitsI13__nv_bfloat16S2_fS2_fjLj6144ELj1ELj1ELj8ELj16ENS_18Kernel_traits_baseILj6144ES2_S2_fS2_fjLj256EEEEELb1ELb0ELb0ELb1EEEvNS_9BwdParamsE:
	.zero		824


//--------------------- .nv.constant0._ZN10layer_norm22ln_bwd_finalize_kernelINS_22Kernel_traits_finalizeILj6144E13__nv_bfloat16S2_fS2_fjLb0ELj1024ELj4ENS_18Kernel_traits_baseILj6144ES2_S2_fS2_fjLj1024EEEEELb0ELb0EEEvNS_9BwdParamsE --------------------------
	.section	.nv.constant0._ZN10layer_norm22ln_bwd_finalize_kernelINS_22Kernel_traits_finalizeILj6144E13__nv_bfloat16S2_fS2_fjLb0ELj1024ELj4ENS_18Kernel_traits_baseILj6144ES2_S2_fS2_fjLj1024EEEEELb0ELb0EEEvNS_9BwdParamsE,"a",@progbits
	.sectionflags	@""
	.align	4
.nv.constant0._ZN10layer_norm22ln_bwd_finalize_kernelINS_22Kernel_traits_finalizeILj6144E13__nv_bfloat16S2_fS2_fjLb0ELj1024ELj4ENS_18Kernel_traits_baseILj6144ES2_S2_fS2_fjLj1024EEEEELb0ELb0EEEvNS_9BwdParamsE:
	.zero		824


//--------------------- .nv.constant0._ZN10layer_norm13ln_bwd_kernelINS_13Kernel_traitsI13__nv_bfloat16S2_fS2_fjLj6144ELj1ELj1ELj8ELj16ENS_18Kernel_traits_baseILj6144ES2_S2_fS2_fjLj256EEEEELb1ELb0ELb1ELb0EEEvNS_9BwdParamsE --------------------------
	.section	.nv.constant0._ZN10layer_norm13ln_bwd_kernelINS_13Kernel_traitsI13__nv_bfloat16S2_fS2_fjLj6144ELj1ELj1ELj8ELj16ENS_18Kernel_traits_baseILj6144ES2_S2_fS2_fjLj256EEEEELb1ELb0ELb1ELb0EEEvNS_9BwdParamsE,"a",@progbits
	.sectionflags	@""
	.align	4
.nv.constant0._ZN10layer_norm13ln_bwd_kernelINS_13Kernel_traitsI13__nv_bfloat16S2_fS2_fjLj6144ELj1ELj1ELj8ELj16ENS_18Kernel_traits_baseILj6144ES2_S2_fS2_fjLj256EEEEELb1ELb0ELb1ELb0EEEvNS_9BwdParamsE:
	.zero		824


//--------------------- .nv.constant0._ZN10layer_norm22ln_bwd_finalize_kernelINS_22Kernel_traits_finalizeILj6144E13__nv_bfloat16S2_fS2_fjLb0ELj1024ELj4ENS_18Kernel_traits_baseILj6144ES2_S2_fS2_fjLj1024EEEEELb0ELb1EEEvNS_9BwdParamsE --------------------------
	.section	.nv.constant0._ZN10layer_norm22ln_bwd_finalize_kernelINS_22Kernel_traits_finalizeILj6144E13__nv_bfloat16S2_fS2_fjLb0ELj1024ELj4ENS_18Kernel_traits_baseILj6144ES2_S2_fS2_fjLj1024EEEEELb0ELb1EEEvNS_9BwdParamsE,"a",@progbits
	.sectionflags	@""
	.align	4
.nv.constant0._ZN10layer_norm22ln_bwd_finalize_kernelINS_22Kernel_traits_finalizeILj6144E13__nv_bfloat16S2_fS2_fjLb0ELj1024ELj4ENS_18Kernel_traits_baseILj6144ES2_S2_fS2_fjLj1024EEEEELb0ELb1EEEvNS_9BwdParamsE:
	.zero		824


//--------------------- .nv.constant0._ZN10layer_norm13ln_bwd_kernelINS_13Kernel_traitsI13__nv_bfloat16S2_fS2_fjLj6144ELj1ELj1ELj8ELj16ENS_18Kernel_traits_baseILj6144ES2_S2_fS2_fjLj256EEEEELb1ELb0ELb1ELb1EEEvNS_9BwdParamsE --------------------------
	.section	.nv.constant0._ZN10layer_norm13ln_bwd_kernelINS_13Kernel_traitsI13__nv_bfloat16S2_fS2_fjLj6144ELj1ELj1ELj8ELj16ENS_18Kernel_traits_baseILj6144ES2_S2_fS2_fjLj256EEEEELb1ELb0ELb1ELb1EEEvNS_9BwdParamsE,"a",@progbits
	.sectionflags	@""
	.align	4
.nv.constant0._ZN10layer_norm13ln_bwd_kernelINS_13Kernel_traitsI13__nv_bfloat16S2_fS2_fjLj6144ELj1ELj1ELj8ELj16ENS_18Kernel_traits_baseILj6144ES2_S2_fS2_fjLj256EEEEELb1ELb0ELb1ELb1EEEvNS_9BwdParamsE:
	.zero		824


//--------------------- .nv.constant0._ZN10layer_norm13ln_bwd_kernelINS_13Kernel_traitsI13__nv_bfloat16S2_fS2_fjLj6144ELj1ELj1ELj8ELj16ENS_18Kernel_traits_baseILj6144ES2_S2_fS2_fjLj256EEEEELb1ELb1ELb0ELb0EEEvNS_9BwdParamsE --------------------------
	.section	.nv.constant0._ZN10layer_norm13ln_bwd_kernelINS_13Kernel_traitsI13__nv_bfloat16S2_fS2_fjLj6144ELj1ELj1ELj8ELj16ENS_18Kernel_traits_baseILj6144ES2_S2_fS2_fjLj256EEEEELb1ELb1ELb0ELb0EEEvNS_9BwdParamsE,"a",@progbits
	.sectionflags	@""
	.align	4
.nv.constant0._ZN10layer_norm13ln_bwd_kernelINS_13Kernel_traitsI13__nv_bfloat16S2_fS2_fjLj6144ELj1ELj1ELj8ELj16ENS_18Kernel_traits_baseILj6144ES2_S2_fS2_fjLj256EEEEELb1ELb1ELb0ELb0EEEvNS_9BwdParamsE:
	.zero		824


//--------------------- .nv.constant0._ZN10layer_norm13ln_bwd_kernelINS_13Kernel_traitsI13__nv_bfloat16S2_fS2_fjLj6144ELj1ELj1ELj8ELj16ENS_18Kernel_traits_baseILj6144ES2_S2_fS2_fjLj256EEEEELb1ELb1ELb0ELb1EEEvNS_9BwdParamsE --------------------------
	.section	.nv.constant0._ZN10layer_norm13ln_bwd_kernelINS_13Kernel_traitsI13__nv_bfloat16S2_fS2_fjLj6144ELj1ELj1ELj8ELj16ENS_18Kernel_traits_baseILj6144ES2_S2_fS2_fjLj256EEEEELb1ELb1ELb0ELb1EEEvNS_9BwdParamsE,"a",@progbits
	.sectionflags	@""
	.align	4
.nv.constant0._ZN10layer_norm13ln_bwd_kernelINS_13Kernel_traitsI13__nv_bfloat16S2_fS2_fjLj6144ELj1ELj1ELj8ELj16ENS_18Kernel_traits_baseILj6144ES2_S2_fS2_fjLj256EEEEELb1ELb1ELb0ELb1EEEvNS_9BwdParamsE:
	.zero		824


//--------------------- .nv.constant0._ZN10layer_norm22ln_bwd_finalize_kernelINS_22Kernel_traits_finalizeILj6144E13__nv_bfloat16S2_fS2_fjLb1ELj1024ELj4ENS_18Kernel_traits_baseILj6144ES2_S2_fS2_fjLj1024EEEEELb1ELb0EEEvNS_9BwdParamsE --------------------------
	.section	.nv.constant0._ZN10layer_norm22ln_bwd_finalize_kernelINS_22Kernel_traits_finalizeILj6144E13__nv_bfloat16S2_fS2_fjLb1ELj1024ELj4ENS_18Kernel_traits_baseILj6144ES2_S2_fS2_fjLj1024EEEEELb1ELb0EEEvNS_9BwdParamsE,"a",@progbits
	.sectionflags	@""
	.align	4
.nv.constant0._ZN10layer_norm22ln_bwd_finalize_kernelINS_22Kernel_traits_finalizeILj6144E13__nv_bfloat16S2_fS2_fjLb1ELj1024ELj4ENS_18Kernel_traits_baseILj6144ES2_S2_fS2_fjLj1024EEEEELb1ELb0EEEvNS_9BwdParamsE:
	.zero		824


//--------------------- .nv.constant0._ZN10layer_norm13ln_bwd_kernelINS_13Kernel_traitsI13__nv_bfloat16S2_fS2_fjLj6144ELj1ELj1ELj8ELj16ENS_18Kernel_traits_baseILj6144ES2_S2_fS2_fjLj256EEEEELb1ELb1ELb1ELb0EEEvNS_9BwdParamsE --------------------------
	.section	.nv.constant0._ZN10layer_norm13ln_bwd_kernelINS_13Kernel_traitsI13__nv_bfloat16S2_fS2_fjLj6144ELj1ELj1ELj8ELj16ENS_18Kernel_traits_baseILj6144ES2_S2_fS2_fjLj256EEEEELb1ELb1ELb1ELb0EEEvNS_9BwdParamsE,"a",@progbits
	.sectionflags	@""
	.align	4
.nv.constant0._ZN10layer_norm13ln_bwd_kernelINS_13Kernel_traitsI13__nv_bfloat16S2_fS2_fjLj6144ELj1ELj1ELj8ELj16ENS_18Kernel_traits_baseILj6144ES2_S2_fS2_fjLj256EEEEELb1ELb1ELb1ELb0EEEvNS_9BwdParamsE:
	.zero		824


//--------------------- .nv.constant0._ZN10layer_norm22ln_bwd_finalize_kernelINS_22Kernel_traits_finalizeILj6144E13__nv_bfloat16S2_fS2_fjLb1ELj1024ELj4ENS_18Kernel_traits_baseILj6144ES2_S2_fS2_fjLj1024EEEEELb1ELb1EEEvNS_9BwdParamsE --------------------------
	.section	.nv.constant0._ZN10layer_norm22ln_bwd_finalize_kernelINS_22Kernel_traits_finalizeILj6144E13__nv_bfloat16S2_fS2_fjLb1ELj1024ELj4ENS_18Kernel_traits_baseILj6144ES2_S2_fS2_fjLj1024EEEEELb1ELb1EEEvNS_9BwdParamsE,"a",@progbits
	.sectionflags	@""
	.align	4
.nv.constant0._ZN10layer_norm22ln_bwd_finalize_kernelINS_22Kernel_traits_finalizeILj6144E13__nv_bfloat16S2_fS2_fjLb1ELj1024ELj4ENS_18Kernel_traits_baseILj6144ES2_S2_fS2_fjLj1024EEEEELb1ELb1EEEvNS_9BwdParamsE:
	.zero		824


//--------------------- .nv.constant0._ZN10layer_norm13ln_bwd_kernelINS_13Kernel_traitsI13__nv_bfloat16S2_fS2_fjLj6144ELj1ELj1ELj8ELj16ENS_18Kernel_traits_baseILj6144ES2_S2_fS2_fjLj256EEEEELb1ELb1ELb1ELb1EEEvNS_9BwdParamsE --------------------------
	.section	.nv.constant0._ZN10layer_norm13ln_bwd_kernelINS_13Kernel_traitsI13__nv_bfloat16S2_fS2_fjLj6144ELj1ELj1ELj8ELj16ENS_18Kernel_traits_baseILj6144ES2_S2_fS2_fjLj256EEEEELb1ELb1ELb1ELb1EEEvNS_9BwdParamsE,"a",@progbits
	.sectionflags	@""
	.align	4
.nv.constant0._ZN10layer_norm13ln_bwd_kernelINS_13Kernel_traitsI13__nv_bfloat16S2_fS2_fjLj6144ELj1ELj1ELj8ELj16ENS_18Kernel_traits_baseILj6144ES2_S2_fS2_fjLj256EEEEELb1ELb1ELb1ELb1EEEvNS_9BwdParamsE:
	.zero		824


//--------------------- .nv.constant0._ZN10layer_norm13ln_bwd_kernelINS_13Kernel_traitsIf13__nv_bfloat16fS2_fjLj6144ELj1ELj1ELj8ELj16ENS_18Kernel_traits_baseILj6144EfS2_fS2_fjLj256EEEEELb0ELb0ELb0ELb0EEEvNS_9BwdParamsE --------------------------
	.section	.nv.constant0._ZN10layer_norm13ln_bwd_kernelINS_13Kernel_traitsIf13__nv_bfloat16fS2_fjLj6144ELj1ELj1ELj8ELj16ENS_18Kernel_traits_baseILj6144EfS2_fS2_fjLj256EEEEELb0ELb0ELb0ELb0EEEvNS_9BwdParamsE,"a",@progbits
	.sectionflags	@""
	.align	4
.nv.constant0._ZN10layer_norm13ln_bwd_kernelINS_13Kernel_traitsIf13__nv_bfloat16fS2_fjLj6144ELj1ELj1ELj8ELj16ENS_18Kernel_traits_baseILj6144EfS2_fS2_fjLj256EEEEELb0ELb0ELb0ELb0EEEvNS_9BwdParamsE:
	.zero		824


//--------------------- .nv.constant0._ZN10layer_norm13ln_bwd_kernelINS_13Kernel_traitsIf13__nv_bfloat16fS2_fjLj6144ELj1ELj1ELj8ELj16ENS_18Kernel_traits_baseILj6144EfS2_fS2_fjLj256EEEEELb0ELb0ELb0ELb1EEEvNS_9BwdParamsE --------------------------
	.section	.nv.constant0._ZN10layer_norm13ln_bwd_kernelINS_13Kernel_traitsIf13__nv_bfloat16fS2_fjLj6144ELj1ELj1ELj8ELj16ENS_18Kernel_traits_baseILj6144EfS2_fS2_fjLj256EEEEELb0ELb0ELb0ELb1EEEvNS_9BwdParamsE,"a",@progbits
	.sectionflags	@""
	.align	4
.nv.constant0._ZN10layer_norm13ln_bwd_kernelINS_13Kernel_traitsIf13__nv_bfloat16fS2_fjLj6144ELj1ELj1ELj8ELj16ENS_18Kernel_traits_baseILj6144EfS2_fS2_fjLj256EEEEELb0ELb0ELb0ELb1EEEvNS_9BwdParamsE:
	.zero		824


//--------------------- .nv.constant0._ZN10layer_norm13ln_bwd_kernelINS_13Kernel_traitsIf13__nv_bfloat16fS2_fjLj6144ELj1ELj1ELj8ELj16ENS_18Kernel_traits_baseILj6144EfS2_fS2_fjLj256EEEEELb0ELb0ELb1ELb0EEEvNS_9BwdParamsE --------------------------
	.section	.nv.constant0._ZN10layer_norm13ln_bwd_kernelINS_13Kernel_traitsIf13__nv_bfloat16fS2_fjLj6144ELj1ELj1ELj8ELj16ENS_18Kernel_traits_baseILj6144EfS2_fS2_fjLj256EEEEELb0ELb0ELb1ELb0EEEvNS_9BwdParamsE,"a",@progbits
	.sectionflags	@""
	.align	4
.nv.constant0._ZN10layer_norm13ln_bwd_kernelINS_13Kernel_traitsIf13__nv_bfloat16fS2_fjLj6144ELj1ELj1ELj8ELj16ENS_18Kernel_traits_baseILj6144EfS2_fS2_fjLj256EEEEELb0ELb0ELb1ELb0EEEvNS_9BwdParamsE:
	.zero		824


//--------------------- .nv.constant0._ZN10layer_norm13ln_bwd_kernelINS_13Kernel_traitsIf13__nv_bfloat16fS2_fjLj6144ELj1ELj1ELj8ELj16ENS_18Kernel_traits_baseILj6144EfS2_fS2_fjLj256EEEEELb0ELb0ELb1ELb1EEEvNS_9BwdParamsE --------------------------
	.section	.nv.constant0._ZN10layer_norm13ln_bwd_kernelINS_13Kernel_traitsIf13__nv_bfloat16fS2_fjLj6144ELj1ELj1ELj8ELj16ENS_18Kernel_traits_baseILj6144EfS2_fS2_fjLj256EEEEELb0ELb0ELb1ELb1EEEvNS_9BwdParamsE,"a",@progbits
	.sectionflags	@""
	.align	4
.nv.constant0._ZN10layer_norm13ln_bwd_kernelINS_13Kernel_traitsIf13__nv_bfloat16fS2_fjLj6144ELj1ELj1ELj8ELj16ENS_18Kernel_traits_baseILj6144EfS2_fS2_fjLj256EEEEELb0ELb0ELb1ELb1EEEvNS_9BwdParamsE:
	.zero		824


//--------------------- .nv.constant0._ZN10layer_norm13ln_bwd_kernelINS_13Kernel_traitsIf13__nv_bfloat16fS2_fjLj6144ELj1ELj1ELj8ELj16ENS_18Kernel_traits_baseILj6144EfS2_fS2_fjLj256EEEEELb0ELb1ELb0ELb0EEEvNS_9BwdParamsE --------------------------
	.section	.nv.constant0._ZN10layer_norm13ln_bwd_kernelINS_13Kernel_traitsIf13__nv_bfloat16fS2_fjLj6144ELj1ELj1ELj8ELj16ENS_18Kernel_traits_baseILj6144EfS2_fS2_fjLj256EEEEELb0ELb1ELb0ELb0EEEvNS_9BwdParamsE,"a",@progbits
	.sectionflags	@""
	.align	4
.nv.constant0._ZN10layer_norm13ln_bwd_kernelINS_13Kernel_traitsIf13__nv_bfloat16fS2_fjLj6144ELj1ELj1ELj8ELj16ENS_18Kernel_traits_baseILj6144EfS2_fS2_fjLj256EEEEELb0ELb1ELb0ELb0EEEvNS_9BwdParamsE:
	.zero		824


//--------------------- .nv.constant0._ZN10layer_norm13ln_bwd_kernelINS_13Kernel_traitsIf13__nv_bfloat16fS2_fjLj6144ELj1ELj1ELj8ELj16ENS_18Kernel_traits_baseILj6144EfS2_fS2_fjLj256EEEEELb0ELb1ELb0ELb1EEEvNS_9BwdParamsE --------------------------
	.section	.nv.constant0._ZN10layer_norm13ln_bwd_kernelINS_13Kernel_traitsIf13__nv_bfloat16fS2_fjLj6144ELj1ELj1ELj8ELj16ENS_18Kernel_traits_baseILj6144EfS2_fS2_fjLj256EEEEELb0ELb1ELb0ELb1EEEvNS_9BwdParamsE,"a",@progbits
	.sectionflags	@""
	.align	4
.nv.constant0._ZN10layer_norm13ln_bwd_kernelINS_13Kernel_traitsIf13__nv_bfloat16fS2_fjLj6144ELj1ELj1ELj8ELj16ENS_18Kernel_traits_baseILj6144EfS2_fS2_fjLj256EEEEELb0ELb1ELb0ELb1EEEvNS_9BwdParamsE:
	.zero		824


//--------------------- .nv.constant0._ZN10layer_norm13ln_bwd_kernelINS_13Kernel_traitsIf13__nv_bfloat16fS2_fjLj6144ELj1ELj1ELj8ELj16ENS_18Kernel_traits_baseILj6144EfS2_fS2_fjLj256EEEEELb0ELb1ELb1ELb0EEEvNS_9BwdParamsE --------------------------
	.section	.nv.constant0._ZN10layer_norm13ln_bwd_kernelINS_13Kernel_traitsIf13__nv_bfloat16fS2_fjLj6144ELj1ELj1ELj8ELj16ENS_18Kernel_traits_baseILj6144EfS2_fS2_fjLj256EEEEELb0ELb1ELb1ELb0EEEvNS_9BwdParamsE,"a",@progbits
	.sectionflags	@""
	.align	4
.nv.constant0._ZN10layer_norm13ln_bwd_kernelINS_13Kernel_traitsIf13__nv_bfloat16fS2_fjLj6144ELj1ELj1ELj8ELj16ENS_18Kernel_traits_baseILj6144EfS2_fS2_fjLj256EEEEELb0ELb1ELb1ELb0EEEvNS_9BwdParamsE:
	.zero		824


//--------------------- .nv.constant0._ZN10layer_norm13ln_bwd_kernelINS_13Kernel_traitsIf13__nv_bfloat16fS2_fjLj6144ELj1ELj1ELj8ELj16ENS_18Kernel_traits_baseILj6144EfS2_fS2_fjLj256EEEEELb0ELb1ELb1ELb1EEEvNS_9BwdParamsE --------------------------
	.section	.nv.constant0._ZN10layer_norm13ln_bwd_kernelINS_13Kernel_traitsIf13__nv_bfloat16fS2_fjLj6144ELj1ELj1ELj8ELj16ENS_18Kernel_traits_baseILj6144EfS2_fS2_fjLj256EEEEELb0ELb1ELb1ELb1EEEvNS_9BwdParamsE,"a",@progbits
	.sectionflags	@""
	.align	4
.nv.constant0._ZN10layer_norm13ln_bwd_kernelINS_13Kernel_traitsIf13__nv_bfloat16fS2_fjLj6144ELj1ELj1ELj8ELj16ENS_18Kernel_traits_baseILj6144EfS2_fS2_fjLj256EEEEELb0ELb1ELb1ELb1EEEvNS_9BwdParamsE:
	.zero		824


//--------------------- .nv.constant0._ZN10layer_norm13ln_bwd_kernelINS_13Kernel_traitsIf13__nv_bfloat16fS2_fjLj6144ELj1ELj1ELj8ELj16ENS_18Kernel_traits_baseILj6144EfS2_fS2_fjLj256EEEEELb1ELb0ELb0ELb0EEEvNS_9BwdParamsE --------------------------
	.section	.nv.constant0._ZN10layer_norm13ln_bwd_kernelINS_13Kernel_traitsIf13__nv_bfloat16fS2_fjLj6144ELj1ELj1ELj8ELj16ENS_18Kernel_traits_baseILj6144EfS2_fS2_fjLj256EEEEELb1ELb0ELb0ELb0EEEvNS_9BwdParamsE,"a",@progbits
	.sectionflags	@""
	.align	4
.nv.constant0._ZN10layer_norm13ln_bwd_kernelINS_13Kernel_traitsIf13__nv_bfloat16fS2_fjLj6144ELj1ELj1ELj8ELj16ENS_18Kernel_traits_baseILj6144EfS2_fS2_fjLj256EEEEELb1ELb0ELb0ELb0EEEvNS_9BwdParamsE:
	.zero		824


//--------------------- .nv.constant0._ZN10layer_norm13ln_bwd_kernelINS_13Kernel_traitsIf13__nv_bfloat16fS2_fjLj6144ELj1ELj1ELj8ELj16ENS_18Kernel_traits_baseILj6144EfS2_fS2_fjLj256EEEEELb1ELb0ELb0ELb1EEEvNS_9BwdParamsE --------------------------
	.section	.nv.constant0._ZN10layer_norm13ln_bwd_kernelINS_13Kernel_traitsIf13__nv_bfloat16fS2_fjLj6144ELj1ELj1ELj8ELj16ENS_18Kernel_traits_baseILj6144EfS2_fS2_fjLj256EEEEELb1ELb0ELb0ELb1EEEvNS_9BwdParamsE,"a",@progbits
	.sectionflags	@""
	.align	4
.nv.constant0._ZN10layer_norm13ln_bwd_kernelINS_13Kernel_traitsIf13__nv_bfloat16fS2_fjLj6144ELj1ELj1ELj8ELj16ENS_18Kernel_traits_baseILj6144EfS2_fS2_fjLj256EEEEELb1ELb0ELb0ELb1EEEvNS_9BwdParamsE:
	.zero		824


//--------------------- .nv.constant0._ZN10layer_norm22ln_bwd_finalize_kernelINS_22Kernel_traits_finalizeILj6144Ef13__nv_bfloat16fS2_fjLb0ELj1024ELj4ENS_18Kernel_traits_baseILj6144EfS2_fS2_fjLj1024EEEEELb0ELb0EEEvNS_9BwdParamsE --------------------------
	.section	.nv.constant0._ZN10layer_norm22ln_bwd_finalize_kernelINS_22Kernel_traits_finalizeILj6144Ef13__nv_bfloat16fS2_fjLb0ELj1024ELj4ENS_18Kernel_traits_baseILj6144EfS2_fS2_fjLj1024EEEEELb0ELb0EEEvNS_9BwdParamsE,"a",@progbits
	.sectionflags	@""
	.align	4
.nv.constant0._ZN10layer_norm22ln_bwd_finalize_kernelINS_22Kernel_traits_finalizeILj6144Ef13__nv_bfloat16fS2_fjLb0ELj1024ELj4ENS_18Kernel_traits_baseILj6144EfS2_fS2_fjLj1024EEEEELb0ELb0EEEvNS_9BwdParamsE:
	.zero		824


//--------------------- .nv.constant0._ZN10layer_norm13ln_bwd_kernelINS_13Kernel_traitsIf13__nv_bfloat16fS2_fjLj6144ELj1ELj1ELj8ELj16ENS_18Kernel_traits_baseILj6144EfS2_fS2_fjLj256EEEEELb1ELb0ELb1ELb0EEEvNS_9BwdParamsE --------------------------
	.section	.nv.constant0._ZN10layer_norm13ln_bwd_kernelINS_13Kernel_traitsIf13__nv_bfloat16fS2_fjLj6144ELj1ELj1ELj8ELj16ENS_18Kernel_traits_baseILj6144EfS2_fS2_fjLj256EEEEELb1ELb0ELb1ELb0EEEvNS_9BwdParamsE,"a",@progbits
	.sectionflags	@""
	.align	4
.nv.constant0._ZN10layer_norm13ln_bwd_kernelINS_13Kernel_traitsIf13__nv_bfloat16fS2_fjLj6144ELj1ELj1ELj8ELj16ENS_18Kernel_traits_baseILj6144EfS2_fS2_fjLj256EEEEELb1ELb0ELb1ELb0EEEvNS_9BwdParamsE:
	.zero		824


//--------------------- .nv.constant0._ZN10layer_norm22ln_bwd_finalize_kernelINS_22Kernel_traits_finalizeILj6144Ef13__nv_bfloat16fS2_fjLb0ELj1024ELj4ENS_18Kernel_traits_baseILj6144EfS2_fS2_fjLj1024EEEEELb0ELb1EEEvNS_9BwdParamsE --------------------------
	.section	.nv.constant0._ZN10layer_norm22ln_bwd_finalize_kernelINS_22Kernel_traits_finalizeILj6144Ef13__nv_bfloat16fS2_fjLb0ELj1024ELj4ENS_18Kernel_traits_baseILj6144EfS2_fS2_fjLj1024EEEEELb0ELb1EEEvNS_9BwdParamsE,"a",@progbits
	.sectionflags	@""
	.align	4
.nv.constant0._ZN10layer_norm22ln_bwd_finalize_kernelINS_22Kernel_traits_finalizeILj6144Ef13__nv_bfloat16fS2_fjLb0ELj1024ELj4ENS_18Kernel_traits_baseILj6144EfS2_fS2_fjLj1024EEEEELb0ELb1EEEvNS_9BwdParamsE:
	.zero		824


//--------------------- .nv.constant0._ZN10layer_norm13ln_bwd_kernelINS_13Kernel_traitsIf13__nv_bfloat16fS2_fjLj6144ELj1ELj1ELj8ELj16ENS_18Kernel_traits_baseILj6144EfS2_fS2_fjLj256EEEEELb1ELb0ELb1ELb1EEEvNS_9BwdParamsE --------------------------
	.section	.nv.constant0._ZN10layer_norm13ln_bwd_kernelINS_13Kernel_traitsIf13__nv_bfloat16fS2_fjLj6144ELj1ELj1ELj8ELj16ENS_18Kernel_traits_baseILj6144EfS2_fS2_fjLj256EEEEELb1ELb0ELb1ELb1EEEvNS_9BwdParamsE,"a",@progbits
	.sectionflags	@""
	.align	4
.nv.constant0._ZN10layer_norm13ln_bwd_kernelINS_13Kernel_traitsIf13__nv_bfloat16fS2_fjLj6144ELj1ELj1ELj8ELj16ENS_18Kernel_traits_baseILj6144EfS2_fS2_fjLj256EEEEELb1ELb0ELb1ELb1EEEvNS_9BwdParamsE:
	.zero		824


//--------------------- .nv.constant0._ZN10layer_norm13ln_bwd_kernelINS_13Kernel_traitsIf13__nv_bfloat16fS2_fjLj6144ELj1ELj1ELj8ELj16ENS_18Kernel_traits_baseILj6144EfS2_fS2_fjLj256EEEEELb1ELb1ELb0ELb0EEEvNS_9BwdParamsE --------------------------
	.section	.nv.constant0._ZN10layer_norm13ln_bwd_kernelINS_13Kernel_traitsIf13__nv_bfloat16fS2_fjLj6144ELj1ELj1ELj8ELj16ENS_18Kernel_traits_baseILj6144EfS2_fS2_fjLj256EEEEELb1ELb1ELb0ELb0EEEvNS_9BwdParamsE,"a",@progbits
	.sectionflags	@""
	.align	4
.nv.constant0._ZN10layer_norm13ln_bwd_kernelINS_13Kernel_traitsIf13__nv_bfloat16fS2_fjLj6144ELj1ELj1ELj8ELj16ENS_18Kernel_traits_baseILj6144EfS2_fS2_fjLj256EEEEELb1ELb1ELb0ELb0EEEvNS_9BwdParamsE:
	.zero		824


//--------------------- .nv.constant0._ZN10layer_norm13ln_bwd_kernelINS_13Kernel_traitsIf13__nv_bfloat16fS2_fjLj6144ELj1ELj1ELj8ELj16ENS_18Kernel_traits_baseILj6144EfS2_fS2_fjLj256EEEEELb1ELb1ELb0ELb1EEEvNS_9BwdParamsE --------------------------
	.section	.nv.constant0._ZN10layer_norm13ln_bwd_kernelINS_13Kernel_traitsIf13__nv_bfloat16fS2_fjLj6144ELj1ELj1ELj8ELj16ENS_18Kernel_traits_baseILj6144EfS2_fS2_fjLj256EEEEELb1ELb1ELb0ELb1EEEvNS_9BwdParamsE,"a",@progbits
	.sectionflags	@""
	.align	4
.nv.constant0._ZN10layer_norm13ln_bwd_kernelINS_13Kernel_traitsIf13__nv_bfloat16fS2_fjLj6144ELj1ELj1ELj8ELj16ENS_18Kernel_traits_baseILj6144EfS2_fS2_fjLj256EEEEELb1ELb1ELb0ELb1EEEvNS_9BwdParamsE:
	.zero		824


//--------------------- .nv.constant0._ZN10layer_norm22ln_bwd_finalize_kernelINS_22Kernel_traits_finalizeILj6144Ef13__nv_bfloat16fS2_fjLb1ELj1024ELj4ENS_18Kernel_traits_baseILj6144EfS2_fS2_fjLj1024EEEEELb1ELb0EEEvNS_9BwdParamsE --------------------------
	.section	.nv.constant0._ZN10layer_norm22ln_bwd_finalize_kernelINS_22Kernel_traits_finalizeILj6144Ef13__nv_bfloat16fS2_fjLb1ELj1024ELj4ENS_18Kernel_traits_baseILj6144EfS2_fS2_fjLj1024EEEEELb1ELb0EEEvNS_9BwdParamsE,"a",@progbits
	.sectionflags	@""
	.align	4
.nv.constant0._ZN10layer_norm22ln_bwd_finalize_kernelINS_22Kernel_traits_finalizeILj6144Ef13__nv_bfloat16fS2_fjLb1ELj1024ELj4ENS_18Kernel_traits_baseILj6144EfS2_fS2_fjLj1024EEEEELb1ELb0EEEvNS_9BwdParamsE:
	.zero		824


//--------------------- .nv.constant0._ZN10layer_norm13ln_bwd_kernelINS_13Kernel_traitsIf13__nv_bfloat16fS2_fjLj6144ELj1ELj1ELj8ELj16ENS_18Kernel_traits_baseILj6144EfS2_fS2_fjLj256EEEEELb1ELb1ELb1ELb0EEEvNS_9BwdParamsE --------------------------
	.section	.nv.constant0._ZN10layer_norm13ln_bwd_kernelINS_13Kernel_traitsIf13__nv_bfloat16fS2_fjLj6144ELj1ELj1ELj8ELj16ENS_18Kernel_traits_baseILj6144EfS2_fS2_fjLj256EEEEELb1ELb1ELb1ELb0EEEvNS_9BwdParamsE,"a",@progbits
	.sectionflags	@""
	.align	4
.nv.constant0._ZN10layer_norm13ln_bwd_kernelINS_13Kernel_traitsIf13__nv_bfloat16fS2_fjLj6144ELj1ELj1ELj8ELj16ENS_18Kernel_traits_baseILj6144EfS2_fS2_fjLj256EEEEELb1ELb1ELb1ELb0EEEvNS_9BwdParamsE:
	.zero		824


//--------------------- .nv.constant0._ZN10layer_norm22ln_bwd_finalize_kernelINS_22Kernel_traits_finalizeILj6144Ef13__nv_bfloat16fS2_fjLb1ELj1024ELj4ENS_18Kernel_traits_baseILj6144EfS2_fS2_fjLj1024EEEEELb1ELb1EEEvNS_9BwdParamsE --------------------------
	.section	.nv.constant0._ZN10layer_norm22ln_bwd_finalize_kernelINS_22Kernel_traits_finalizeILj6144Ef13__nv_bfloat16fS2_fjLb1ELj1024ELj4ENS_18Kernel_traits_baseILj6144EfS2_fS2_fjLj1024EEEEELb1ELb1EEEvNS_9BwdParamsE,"a",@progbits
	.sectionflags	@""
	.align	4
.nv.constant0._ZN10layer_norm22ln_bwd_finalize_kernelINS_22Kernel_traits_finalizeILj6144Ef13__nv_bfloat16fS2_fjLb1ELj1024ELj4ENS_18Kernel_traits_baseILj6144EfS2_fS2_fjLj1024EEEEELb1ELb1EEEvNS_9BwdParamsE:
	.zero		824


//--------------------- .nv.constant0._ZN10layer_norm13ln_bwd_kernelINS_13Kernel_traitsIf13__nv_bfloat16fS2_fjLj6144ELj1ELj1ELj8ELj16ENS_18Kernel_traits_baseILj6144EfS2_fS2_fjLj256EEEEELb1ELb1ELb1ELb1EEEvNS_9BwdParamsE --------------------------
	.section	.nv.constant0._ZN10layer_norm13ln_bwd_kernelINS_13Kernel_traitsIf13__nv_bfloat16fS2_fjLj6144ELj1ELj1ELj8ELj16ENS_18Kernel_traits_baseILj6144EfS2_fS2_fjLj256EEEEELb1ELb1ELb1ELb1EEEvNS_9BwdParamsE,"a",@progbits
	.sectionflags	@""
	.align	4
.nv.constant0._ZN10layer_norm13ln_bwd_kernelINS_13Kernel_traitsIf13__nv_bfloat16fS2_fjLj6144ELj1ELj1ELj8ELj16ENS_18Kernel_traits_baseILj6144EfS2_fS2_fjLj256EEEEELb1ELb1ELb1ELb1EEEvNS_9BwdParamsE:
	.zero		824


//--------------------- .nv.constant0._ZN10layer_norm13ln_bwd_kernelINS_13Kernel_traitsIf6__halfS2_S2_fjLj6144ELj1ELj1ELj8ELj16ENS_18Kernel_traits_baseILj6144EfS2_S2_S2_fjLj256EEEEELb0ELb0ELb0ELb0EEEvNS_9BwdParamsE --------------------------
	.section	.nv.constant0._ZN10layer_norm13ln_bwd_kernelINS_13Kernel_traitsIf6__halfS2_S2_fjLj6144ELj1ELj1ELj8ELj16ENS_18Kernel_traits_baseILj6144EfS2_S2_S2_fjLj256EEEEELb0ELb0ELb0ELb0EEEvNS_9BwdParamsE,"a",@progbits
	.sectionflags	@""
	.align	4
.nv.constant0._ZN10layer_norm13ln_bwd_kernelINS_13Kernel_traitsIf6__halfS2_S2_fjLj6144ELj1ELj1ELj8ELj16ENS_18Kernel_traits_baseILj6144EfS2_S2_S2_fjLj256EEEEELb0ELb0ELb0ELb0EEEvNS_9BwdParamsE:
	.zero		824


//--------------------- .nv.constant0._ZN10layer_norm13ln_bwd_kernelINS_13Kernel_traitsIf6__halfS2_S2_fjLj6144ELj1ELj1ELj8ELj16ENS_18Kernel_traits_baseILj6144EfS2_S2_S2_fjLj256EEEEELb0ELb0ELb0ELb1EEEvNS_9BwdParamsE --------------------------
	.section	.nv.constant0._ZN10layer_norm13ln_bwd_kernelINS_13Kernel_traitsIf6__halfS2_S2_fjLj6144ELj1ELj1ELj8ELj16ENS_18Kernel_traits_baseILj6144EfS2_S2_S2_fjLj256EEEEELb0ELb0ELb0ELb1EEEvNS_9BwdParamsE,"a",@progbits
	.sectionflags	@""
	.align	4
.nv.constant0._ZN10layer_norm13ln_bwd_kernelINS_13Kernel_traitsIf6__halfS2_S2_fjLj6144ELj1ELj1ELj8ELj16ENS_18Kernel_traits_baseILj6144EfS2_S2_S2_fjLj256EEEEELb0ELb0ELb0ELb1EEEvNS_9BwdParamsE:
	.zero		824


//--------------------- .nv.constant0._ZN10layer_norm13ln_bwd_kernelINS_13Kernel_traitsIf6__halfS2_S2_fjLj6144ELj1ELj1ELj8ELj16ENS_18Kernel_traits_baseILj6144EfS2_S2_S2_fjLj256EEEEELb0ELb0ELb1ELb0EEEvNS_9BwdParamsE --------------------------
	.section	.nv.constant0._ZN10layer_norm13ln_bwd_kernelINS_13Kernel_traitsIf6__halfS2_S2_fjLj6144ELj1ELj1ELj8ELj16ENS_18Kernel_traits_baseILj6144EfS2_S2_S2_fjLj256EEEEELb0ELb0ELb1ELb0EEEvNS_9BwdParamsE,"a",@progbits
	.sectionflags	@""
	.align	4
.nv.constant0._ZN10layer_norm13ln_bwd_kernelINS_13Kernel_traitsIf6__halfS2_S2_fjLj6144ELj1ELj1ELj8ELj16ENS_18Kernel_traits_baseILj6144EfS2_S2_S2_fjLj256EEEEELb0ELb0ELb1ELb0EEEvNS_9BwdParamsE:
	.zero		824


//--------------------- .nv.constant0._ZN10layer_norm13ln_bwd_kernelINS_13Kernel_traitsIf6__halfS2_S2_fjLj6144ELj1ELj1ELj8ELj16ENS_18Kernel_traits_baseILj6144EfS2_S2_S2_fjLj256EEEEELb0ELb0ELb1ELb1EEEvNS_9BwdParamsE --------------------------
	.section	.nv.constant0._ZN10layer_norm13ln_bwd_kernelINS_13Kernel_traitsIf6__halfS2_S2_fjLj6144ELj1ELj1ELj8ELj16ENS_18Kernel_traits_baseILj6144EfS2_S2_S2_fjLj256EEEEELb0ELb0ELb1ELb1EEEvNS_9BwdParamsE,"a",@progbits
	.sectionflags	@""
	.align	4
.nv.constant0._ZN10layer_norm13ln_bwd_kernelINS_13Kernel_traitsIf6__halfS2_S2_fjLj6144ELj1ELj1ELj8ELj16ENS_18Kernel_traits_baseILj6144EfS2_S2_S2_fjLj256EEEEELb0ELb0ELb1ELb1EEEvNS_9BwdParamsE:
	.zero		824


//--------------------- .nv.constant0._ZN10layer_norm13ln_bwd_kernelINS_13Kernel_traitsIf6__halfS2_S2_fjLj6144ELj1ELj1ELj8ELj16ENS_18Kernel_traits_baseILj6144EfS2_S2_S2_fjLj256EEEEELb0ELb1ELb0ELb0EEEvNS_9BwdParamsE --------------------------
	.section	.nv.constant0._ZN10layer_norm13ln_bwd_kernelINS_13Kernel_traitsIf6__halfS2_S2_fjLj6144ELj1ELj1ELj8ELj16ENS_18Kernel_traits_baseILj6144EfS2_S2_S2_fjLj256EEEEELb0ELb1ELb0ELb0EEEvNS_9BwdParamsE,"a",@progbits
	.sectionflags	@""
	.align	4
.nv.constant0._ZN10layer_norm13ln_bwd_kernelINS_13Kernel_traitsIf6__halfS2_S2_fjLj6144ELj1ELj1ELj8ELj16ENS_18Kernel_traits_baseILj6144EfS2_S2_S2_fjLj256EEEEELb0ELb1ELb0ELb0EEEvNS_9BwdParamsE:
	.zero		824


//--------------------- .nv.constant0._ZN10layer_norm13ln_bwd_kernelINS_13Kernel_traitsIf6__halfS2_S2_fjLj6144ELj1ELj1ELj8ELj16ENS_18Kernel_traits_baseILj6144EfS2_S2_S2_fjLj256EEEEELb0ELb1ELb0ELb1EEEvNS_9BwdParamsE --------------------------
	.section	.nv.constant0._ZN10layer_norm13ln_bwd_kernelINS_13Kernel_traitsIf6__halfS2_S2_fjLj6144ELj1ELj1ELj8ELj16ENS_18Kernel_traits_baseILj6144EfS2_S2_S2_fjLj256EEEEELb0ELb1ELb0ELb1EEEvNS_9BwdParamsE,"a",@progbits
	.sectionflags	@""
	.align	4
.nv.constant0._ZN10layer_norm13ln_bwd_kernelINS_13Kernel_traitsIf6__halfS2_S2_fjLj6144ELj1ELj1ELj8ELj16ENS_18Kernel_traits_baseILj6144EfS2_S2_S2_fjLj256EEEEELb0ELb1ELb0ELb1EEEvNS_9BwdParamsE:
	.zero		824


//--------------------- .nv.constant0._ZN10layer_norm13ln_bwd_kernelINS_13Kernel_traitsIf6__halfS2_S2_fjLj6144ELj1ELj1ELj8ELj16ENS_18Kernel_traits_baseILj6144EfS2_S2_S2_fjLj256EEEEELb0ELb1ELb1ELb0EEEvNS_9BwdParamsE --------------------------
	.section	.nv.constant0._ZN10layer_norm13ln_bwd_kernelINS_13Kernel_traitsIf6__halfS2_S2_fjLj6144ELj1ELj1ELj8ELj16ENS_18Kernel_traits_baseILj6144EfS2_S2_S2_fjLj256EEEEELb0ELb1ELb1ELb0EEEvNS_9BwdParamsE,"a",@progbits
	.sectionflags	@""
	.align	4
.nv.constant0._ZN10layer_norm13ln_bwd_kernelINS_13Kernel_traitsIf6__halfS2_S2_fjLj6144ELj1ELj1ELj8ELj16ENS_18Kernel_traits_baseILj6144EfS2_S2_S2_fjLj256EEEEELb0ELb1ELb1ELb0EEEvNS_9BwdParamsE:
	.zero		824


//--------------------- .nv.constant0._ZN10layer_norm13ln_bwd_kernelINS_13Kernel_traitsIf6__halfS2_S2_fjLj6144ELj1ELj1ELj8ELj16ENS_18Kernel_traits_baseILj6144EfS2_S2_S2_fjLj256EEEEELb0ELb1ELb1ELb1EEEvNS_9BwdParamsE --------------------------
	.section	.nv.constant0._ZN10layer_norm13ln_bwd_kernelINS_13Kernel_traitsIf6__halfS2_S2_fjLj6144ELj1ELj1ELj8ELj16ENS_18Kernel_traits_baseILj6144EfS2_S2_S2_fjLj256EEEEELb0ELb1ELb1ELb1EEEvNS_9BwdParamsE,"a",@progbits
	.sectionflags	@""
	.align	4
.nv.constant0._ZN10layer_norm13ln_bwd_kernelINS_13Kernel_traitsIf6__halfS2_S2_fjLj6144ELj1ELj1ELj8ELj16ENS_18Kernel_traits_baseILj6144EfS2_S2_S2_fjLj256EEEEELb0ELb1ELb1ELb1EEEvNS_9BwdParamsE:
	.zero		824


//--------------------- .nv.constant0._ZN10layer_norm13ln_bwd_kernelINS_13Kernel_traitsIf6__halfS2_S2_fjLj6144ELj1ELj1ELj8ELj16ENS_18Kernel_traits_baseILj6144EfS2_S2_S2_fjLj256EEEEELb1ELb0ELb0ELb0EEEvNS_9BwdParamsE --------------------------
	.section	.nv.constant0._ZN10layer_norm13ln_bwd_kernelINS_13Kernel_traitsIf6__halfS2_S2_fjLj6144ELj1ELj1ELj8ELj16ENS_18Kernel_traits_baseILj6144EfS2_S2_S2_fjLj256EEEEELb1ELb0ELb0ELb0EEEvNS_9BwdParamsE,"a",@progbits
	.sectionflags	@""
	.align	4
.nv.constant0._ZN10layer_norm13ln_bwd_kernelINS_13Kernel_traitsIf6__halfS2_S2_fjLj6144ELj1ELj1ELj8ELj16ENS_18Kernel_traits_baseILj6144EfS2_S2_S2_fjLj256EEEEELb1ELb0ELb0ELb0EEEvNS_9BwdParamsE:
	.zero		824


//--------------------- .nv.constant0._ZN10layer_norm13ln_bwd_kernelINS_13Kernel_traitsIf6__halfS2_S2_fjLj6144ELj1ELj1ELj8ELj16ENS_18Kernel_traits_baseILj6144EfS2_S2_S2_fjLj256EEEEELb1ELb0ELb0ELb1EEEvNS_9BwdParamsE --------------------------
	.section	.nv.constant0._ZN10layer_norm13ln_bwd_kernelINS_13Kernel_traitsIf6__halfS2_S2_fjLj6144ELj1ELj1ELj8ELj16ENS_18Kernel_traits_baseILj6144EfS2_S2_S2_fjLj256EEEEELb1ELb0ELb0ELb1EEEvNS_9BwdParamsE,"a",@progbits
	.sectionflags	@""
	.align	4
.nv.constant0._ZN10layer_norm13ln_bwd_kernelINS_13Kernel_traitsIf6__halfS2_S2_fjLj6144ELj1ELj1ELj8ELj16ENS_18Kernel_traits_baseILj6144EfS2_S2_S2_fjLj256EEEEELb1ELb0ELb0ELb1EEEvNS_9BwdParamsE:
	.zero		824


//--------------------- .nv.constant0._ZN10layer_norm22ln_bwd_finalize_kernelINS_22Kernel_traits_finalizeILj6144Ef6__halfS2_S2_fjLb0ELj1024ELj4ENS_18Kernel_traits_baseILj6144EfS2_S2_S2_fjLj1024EEEEELb0ELb0EEEvNS_9BwdParamsE --------------------------
	.section	.nv.constant0._ZN10layer_norm22ln_bwd_finalize_kernelINS_22Kernel_traits_finalizeILj6144Ef6__halfS2_S2_fjLb0ELj1024ELj4ENS_18Kernel_traits_baseILj6144EfS2_S2_S2_fjLj1024EEEEELb0ELb0EEEvNS_9BwdParamsE,"a",@progbits
	.sectionflags	@""
	.align	4
.nv.constant0._ZN10layer_norm22ln_bwd_finalize_kernelINS_22Kernel_traits_finalizeILj6144Ef6__halfS2_S2_fjLb0ELj1024ELj4ENS_18Kernel_traits_baseILj6144EfS2_S2_S2_fjLj1024EEEEELb0ELb0EEEvNS_9BwdParamsE:
	.zero		824


//--------------------- .nv.constant0._ZN10layer_norm13ln_bwd_kernelINS_13Kernel_traitsIf6__halfS2_S2_fjLj6144ELj1ELj1ELj8ELj16ENS_18Kernel_traits_baseILj6144EfS2_S2_S2_fjLj256EEEEELb1ELb0ELb1ELb0EEEvNS_9BwdParamsE --------------------------
	.section	.nv.constant0._ZN10layer_norm13ln_bwd_kernelINS_13Kernel_traitsIf6__halfS2_S2_fjLj6144ELj1ELj1ELj8ELj16ENS_18Kernel_traits_baseILj6144EfS2_S2_S2_fjLj256EEEEELb1ELb0ELb1ELb0EEEvNS_9BwdParamsE,"a",@progbits
	.sectionflags	@""
	.align	4
.nv.constant0._ZN10layer_norm13ln_bwd_kernelINS_13Kernel_traitsIf6__halfS2_S2_fjLj6144ELj1ELj1ELj8ELj16ENS_18Kernel_traits_baseILj6144EfS2_S2_S2_fjLj256EEEEELb1ELb0ELb1ELb0EEEvNS_9BwdParamsE:
	.zero		824


//--------------------- .nv.constant0._ZN10layer_norm22ln_bwd_finalize_kernelINS_22Kernel_traits_finalizeILj6144Ef6__halfS2_S2_fjLb0ELj1024ELj4ENS_18Kernel_traits_baseILj6144EfS2_S2_S2_fjLj1024EEEEELb0ELb1EEEvNS_9BwdParamsE --------------------------
	.section	.nv.constant0._ZN10layer_norm22ln_bwd_finalize_kernelINS_22Kernel_traits_finalizeILj6144Ef6__halfS2_S2_fjLb0ELj1024ELj4ENS_18Kernel_traits_baseILj6144EfS2_S2_S2_fjLj1024EEEEELb0ELb1EEEvNS_9BwdParamsE,"a",@progbits
	.sectionflags	@""
	.align	4
.nv.constant0._ZN10layer_norm22ln_bwd_finalize_kernelINS_22Kernel_traits_finalizeILj6144Ef6__halfS2_S2_fjLb0ELj1024ELj4ENS_18Kernel_traits_baseILj6144EfS2_S2_S2_fjLj1024EEEEELb0ELb1EEEvNS_9BwdParamsE:
	.zero		824


//--------------------- .nv.constant0._ZN10layer_norm13ln_bwd_kernelINS_13Kernel_traitsIf6__halfS2_S2_fjLj6144ELj1ELj1ELj8ELj16ENS_18Kernel_traits_baseILj6144EfS2_S2_S2_fjLj256EEEEELb1ELb0ELb1ELb1EEEvNS_9BwdParamsE --------------------------
	.section	.nv.constant0._ZN10layer_norm13ln_bwd_kernelINS_13Kernel_traitsIf6__halfS2_S2_fjLj6144ELj1ELj1ELj8ELj16ENS_18Kernel_traits_baseILj6144EfS2_S2_S2_fjLj256EEEEELb1ELb0ELb1ELb1EEEvNS_9BwdParamsE,"a",@progbits
	.sectionflags	@""
	.align	4
.nv.constant0._ZN10layer_norm13ln_bwd_kernelINS_13Kernel_traitsIf6__halfS2_S2_fjLj6144ELj1ELj1ELj8ELj16ENS_18Kernel_traits_baseILj6144EfS2_S2_S2_fjLj256EEEEELb1ELb0ELb1ELb1EEEvNS_9BwdParamsE:
	.zero		824


//--------------------- .nv.constant0._ZN10layer_norm13ln_bwd_kernelINS_13Kernel_traitsIf6__halfS2_S2_fjLj6144ELj1ELj1ELj8ELj16ENS_18Kernel_traits_baseILj6144EfS2_S2_S2_fjLj256EEEEELb1ELb1ELb0ELb0EEEvNS_9BwdParamsE --------------------------
	.section	.nv.constant0._ZN10layer_norm13ln_bwd_kernelINS_13Kernel_traitsIf6__halfS2_S2_fjLj6144ELj1ELj1ELj8ELj16ENS_18Kernel_traits_baseILj6144EfS2_S2_S2_fjLj256EEEEELb1ELb1ELb0ELb0EEEvNS_9BwdParamsE,"a",@progbits
	.sectionflags	@""
	.align	4
.nv.constant0._ZN10layer_norm13ln_bwd_kernelINS_13Kernel_traitsIf6__halfS2_S2_fjLj6144ELj1ELj1ELj8ELj16ENS_18Kernel_traits_baseILj6144EfS2_S2_S2_fjLj256EEEEELb1ELb1ELb0ELb0EEEvNS_9BwdParamsE:
	.zero		824


//--------------------- .nv.constant0._ZN10layer_norm13ln_bwd_kernelINS_13Kernel_traitsIf6__halfS2_S2_fjLj6144ELj1ELj1ELj8ELj16ENS_18Kernel_traits_baseILj6144EfS2_S2_S2_fjLj256EEEEELb1ELb1ELb0ELb1EEEvNS_9BwdParamsE --------------------------
	.section	.nv.constant0._ZN10layer_norm13ln_bwd_kernelINS_13Kernel_traitsIf6__halfS2_S2_fjLj6144ELj1ELj1ELj8ELj16ENS_18Kernel_traits_baseILj6144EfS2_S2_S2_fjLj256EEEEELb1ELb1ELb0ELb1EEEvNS_9BwdParamsE,"a",@progbits
	.sectionflags	@""
	.align	4
.nv.constant0._ZN10layer_norm13ln_bwd_kernelINS_13Kernel_traitsIf6__halfS2_S2_fjLj6144ELj1ELj1ELj8ELj16ENS_18Kernel_traits_baseILj6144EfS2_S2_S2_fjLj256EEEEELb1ELb1ELb0ELb1EEEvNS_9BwdParamsE:
	.zero		824


//--------------------- .nv.constant0._ZN10layer_norm22ln_bwd_finalize_kernelINS_22Kernel_traits_finalizeILj6144Ef6__halfS2_S2_fjLb1ELj1024ELj4ENS_18Kernel_traits_baseILj6144EfS2_S2_S2_fjLj1024EEEEELb1ELb0EEEvNS_9BwdParamsE --------------------------
	.section	.nv.constant0._ZN10layer_norm22ln_bwd_finalize_kernelINS_22Kernel_traits_finalizeILj6144Ef6__halfS2_S2_fjLb1ELj1024ELj4ENS_18Kernel_traits_baseILj6144EfS2_S2_S2_fjLj1024EEEEELb1ELb0EEEvNS_9BwdParamsE,"a",@progbits
	.sectionflags	@""
	.align	4
.nv.constant0._ZN10layer_norm22ln_bwd_finalize_kernelINS_22Kernel_traits_finalizeILj6144Ef6__halfS2_S2_fjLb1ELj1024ELj4ENS_18Kernel_traits_baseILj6144EfS2_S2_S2_fjLj1024EEEEELb1ELb0EEEvNS_9BwdParamsE:
	.zero		824


//--------------------- .nv.constant0._ZN10layer_norm13ln_bwd_kernelINS_13Kernel_traitsIf6__halfS2_S2_fjLj6144ELj1ELj1ELj8ELj16ENS_18Kernel_traits_baseILj6144EfS2_S2_S2_fjLj256EEEEELb1ELb1ELb1ELb0EEEvNS_9BwdParamsE --------------------------
	.section	.nv.constant0._ZN10layer_norm13ln_bwd_kernelINS_13Kernel_traitsIf6__halfS2_S2_fjLj6144ELj1ELj1ELj8ELj16ENS_18Kernel_traits_baseILj6144EfS2_S2_S2_fjLj256EEEEELb1ELb1ELb1ELb0EEEvNS_9BwdParamsE,"a",@progbits
	.sectionflags	@""
	.align	4
.nv.constant0._ZN10layer_norm13ln_bwd_kernelINS_13Kernel_traitsIf6__halfS2_S2_fjLj6144ELj1ELj1ELj8ELj16ENS_18Kernel_traits_baseILj6144EfS2_S2_S2_fjLj256EEEEELb1ELb1ELb1ELb0EEEvNS_9BwdParamsE:
	.zero		824


//--------------------- .nv.constant0._ZN10layer_norm22ln_bwd_finalize_kernelINS_22Kernel_traits_finalizeILj6144Ef6__halfS2_S2_fjLb1ELj1024ELj4ENS_18Kernel_traits_baseILj6144EfS2_S2_S2_fjLj1024EEEEELb1ELb1EEEvNS_9BwdParamsE --------------------------
	.section	.nv.constant0._ZN10layer_norm22ln_bwd_finalize_kernelINS_22Kernel_traits_finalizeILj6144Ef6__halfS2_S2_fjLb1ELj1024ELj4ENS_18Kernel_traits_baseILj6144EfS2_S2_S2_fjLj1024EEEEELb1ELb1EEEvNS_9BwdParamsE,"a",@progbits
	.sectionflags	@""
	.align	4
.nv.constant0._ZN10layer_norm22ln_bwd_finalize_kernelINS_22Kernel_traits_finalizeILj6144Ef6__halfS2_S2_fjLb1ELj1024ELj4ENS_18Kernel_traits_baseILj6144EfS2_S2_S2_fjLj1024EEEEELb1ELb1EEEvNS_9BwdParamsE:
	.zero		824


//--------------------- .nv.constant0._ZN10layer_norm13ln_bwd_kernelINS_13Kernel_traitsIf6__halfS2_S2_fjLj6144ELj1ELj1ELj8ELj16ENS_18Kernel_traits_baseILj6144EfS2_S2_S2_fjLj256EEEEELb1ELb1ELb1ELb1EEEvNS_9BwdParamsE --------------------------
	.section	.nv.constant0._ZN10layer_norm13ln_bwd_kernelINS_13Kernel_traitsIf6__halfS2_S2_fjLj6144ELj1ELj1ELj8ELj16ENS_18Kernel_traits_baseILj6144EfS2_S2_S2_fjLj256EEEEELb1ELb1ELb1ELb1EEEvNS_9BwdParamsE,"a",@progbits
	.sectionflags	@""
	.align	4
.nv.constant0._ZN10layer_norm13ln_bwd_kernelINS_13Kernel_traitsIf6__halfS2_S2_fjLj6144ELj1ELj1ELj8ELj16ENS_18Kernel_traits_baseILj6144EfS2_S2_S2_fjLj256EEEEELb1ELb1ELb1ELb1EEEvNS_9BwdParamsE:
	.zero		824


//--------------------- .nv.constant0._ZN10layer_norm13ln_bwd_kernelINS_13Kernel_traitsI6__halfS2_fS2_fjLj6144ELj1ELj1ELj8ELj16ENS_18Kernel_traits_baseILj6144ES2_S2_fS2_fjLj256EEEEELb0ELb0ELb0ELb0EEEvNS_9BwdParamsE --------------------------
	.section	.nv.constant0._ZN10layer_norm13ln_bwd_kernelINS_13Kernel_traitsI6__halfS2_fS2_fjLj6144ELj1ELj1ELj8ELj16ENS_18Kernel_traits_baseILj6144ES2_S2_fS2_fjLj256EEEEELb0ELb0ELb0ELb0EEEvNS_9BwdParamsE,"a",@progbits
	.sectionflags	@""
	.align	4
.nv.constant0._ZN10layer_norm13ln_bwd_kernelINS_13Kernel_traitsI6__halfS2_fS2_fjLj6144ELj1ELj1ELj8ELj16ENS_18Kernel_traits_baseILj6144ES2_S2_fS2_fjLj256EEEEELb0ELb0ELb0ELb0EEEvNS_9BwdParamsE:
	.zero		824


//--------------------- .nv.constant0._ZN10layer_norm13ln_bwd_kernelINS_13Kernel_traitsI6__halfS2_fS2_fjLj6144ELj1ELj1ELj8ELj16ENS_18Kernel_traits_baseILj6144ES2_S2_fS2_fjLj256EEEEELb0ELb0ELb0ELb1EEEvNS_9BwdParamsE --------------------------
	.section	.nv.constant0._ZN10layer_norm13ln_bwd_kernelINS_13Kernel_traitsI6__halfS2_fS2_fjLj6144ELj1ELj1ELj8ELj16ENS_18Kernel_traits_baseILj6144ES2_S2_fS2_fjLj256EEEEELb0ELb0ELb0ELb1EEEvNS_9BwdParamsE,"a",@progbits
	.sectionflags	@""
	.align	4
.nv.constant0._ZN10layer_norm13ln_bwd_kernelINS_13Kernel_traitsI6__halfS2_fS2_fjLj6144ELj1ELj1ELj8ELj16ENS_18Kernel_traits_baseILj6144ES2_S2_fS2_fjLj256EEEEELb0ELb0ELb0ELb1EEEvNS_9BwdParamsE:
	.zero		824


//--------------------- .nv.constant0._ZN10layer_norm13ln_bwd_kernelINS_13Kernel_traitsI6__halfS2_fS2_fjLj6144ELj1ELj1ELj8ELj16ENS_18Kernel_traits_baseILj6144ES2_S2_fS2_fjLj256EEEEELb0ELb0ELb1ELb0EEEvNS_9BwdParamsE --------------------------
	.section	.nv.constant0._ZN10layer_norm13ln_bwd_kernelINS_13Kernel_traitsI6__halfS2_fS2_fjLj6144ELj1ELj1ELj8ELj16ENS_18Kernel_traits_baseILj6144ES2_S2_fS2_fjLj256EEEEELb0ELb0ELb1ELb0EEEvNS_9BwdParamsE,"a",@progbits
	.sectionflags	@""
	.align	4
.nv.constant0._ZN10layer_norm13ln_bwd_kernelINS_13Kernel_traitsI6__halfS2_fS2_fjLj6144ELj1ELj1ELj8ELj16ENS_18Kernel_traits_baseILj6144ES2_S2_fS2_fjLj256EEEEELb0ELb0ELb1ELb0EEEvNS_9BwdParamsE:
	.zero		824


//--------------------- .nv.constant0._ZN10layer_norm13ln_bwd_kernelINS_13Kernel_traitsI6__halfS2_fS2_fjLj6144ELj1ELj1ELj8ELj16ENS_18Kernel_traits_baseILj6144ES2_S2_fS2_fjLj256EEEEELb0ELb0ELb1ELb1EEEvNS_9BwdParamsE --------------------------
	.section	.nv.constant0._ZN10layer_norm13ln_bwd_kernelINS_13Kernel_traitsI6__halfS2_fS2_fjLj6144ELj1ELj1ELj8ELj16ENS_18Kernel_traits_baseILj6144ES2_S2_fS2_fjLj256EEEEELb0ELb0ELb1ELb1EEEvNS_9BwdParamsE,"a",@progbits
	.sectionflags	@""
	.align	4
.nv.constant0._ZN10layer_norm13ln_bwd_kernelINS_13Kernel_traitsI6__halfS2_fS2_fjLj6144ELj1ELj1ELj8ELj16ENS_18Kernel_traits_baseILj6144ES2_S2_fS2_fjLj256EEEEELb0ELb0ELb1ELb1EEEvNS_9BwdParamsE:
	.zero		824


//--------------------- .nv.constant0._ZN10layer_norm13ln_bwd_kernelINS_13Kernel_traitsI6__halfS2_fS2_fjLj6144ELj1ELj1ELj8ELj16ENS_18Kernel_traits_baseILj6144ES2_S2_fS2_fjLj256EEEEELb0ELb1ELb0ELb0EEEvNS_9BwdParamsE --------------------------
	.section	.nv.constant0._ZN10layer_norm13ln_bwd_kernelINS_13Kernel_traitsI6__halfS2_fS2_fjLj6144ELj1ELj1ELj8ELj16ENS_18Kernel_traits_baseILj6144ES2_S2_fS2_fjLj256EEEEELb0ELb1ELb0ELb0EEEvNS_9BwdParamsE,"a",@progbits
	.sectionflags	@""
	.align	4
.nv.constant0._ZN10layer_norm13ln_bwd_kernelINS_13Kernel_traitsI6__halfS2_fS2_fjLj6144ELj1ELj1ELj8ELj16ENS_18Kernel_traits_baseILj6144ES2_S2_fS2_fjLj256EEEEELb0ELb1ELb0ELb0EEEvNS_9BwdParamsE:
	.zero		824


//--------------------- .nv.constant0._ZN10layer_norm13ln_bwd_kernelINS_13Kernel_traitsI6__halfS2_fS2_fjLj6144ELj1ELj1ELj8ELj16ENS_18Kernel_traits_baseILj6144ES2_S2_fS2_fjLj256EEEEELb0ELb1ELb0ELb1EEEvNS_9BwdParamsE --------------------------
	.section	.nv.constant0._ZN10layer_norm13ln_bwd_kernelINS_13Kernel_traitsI6__halfS2_fS2_fjLj6144ELj1ELj1ELj8ELj16ENS_18Kernel_traits_baseILj6144ES2_S2_fS2_fjLj256EEEEELb0ELb1ELb0ELb1EEEvNS_9BwdParamsE,"a",@progbits
	.sectionflags	@""
	.align	4
.nv.constant0._ZN10layer_norm13ln_bwd_kernelINS_13Kernel_traitsI6__halfS2_fS2_fjLj6144ELj1ELj1ELj8ELj16ENS_18Kernel_traits_baseILj6144ES2_S2_fS2_fjLj256EEEEELb0ELb1ELb0ELb1EEEvNS_9BwdParamsE:
	.zero		824


//--------------------- .nv.constant0._ZN10layer_norm13ln_bwd_kernelINS_13Kernel_traitsI6__halfS2_fS2_fjLj6144ELj1ELj1ELj8ELj16ENS_18Kernel_traits_baseILj6144ES2_S2_fS2_fjLj256EEEEELb0ELb1ELb1ELb0EEEvNS_9BwdParamsE --------------------------
	.section	.nv.constant0._ZN10layer_norm13ln_bwd_kernelINS_13Kernel_traitsI6__halfS2_fS2_fjLj6144ELj1ELj1ELj8ELj16ENS_18Kernel_traits_baseILj6144ES2_S2_fS2_fjLj256EEEEELb0ELb1ELb1ELb0EEEvNS_9BwdParamsE,"a",@progbits
	.sectionflags	@""
	.align	4
.nv.constant0._ZN10layer_norm13ln_bwd_kernelINS_13Kernel_traitsI6__halfS2_fS2_fjLj6144ELj1ELj1ELj8ELj16ENS_18Kernel_traits_baseILj6144ES2_S2_fS2_fjLj256EEEEELb0ELb1ELb1ELb0EEEvNS_9BwdParamsE:
	.zero		824


//--------------------- .nv.constant0._ZN10layer_norm13ln_bwd_kernelINS_13Kernel_traitsI6__halfS2_fS2_fjLj6144ELj1ELj1ELj8ELj16ENS_18Kernel_traits_baseILj6144ES2_S2_fS2_fjLj256EEEEELb0ELb1ELb1ELb1EEEvNS_9BwdParamsE --------------------------
	.section	.nv.constant0._ZN10layer_norm13ln_bwd_kernelINS_13Kernel_traitsI6__halfS2_fS2_fjLj6144ELj1ELj1ELj8ELj16ENS_18Kernel_traits_baseILj6144ES2_S2_fS2_fjLj256EEEEELb0ELb1ELb1ELb1EEEvNS_9BwdParamsE,"a",@progbits
	.sectionflags	@""
	.align	4
.nv.constant0._ZN10layer_norm13ln_bwd_kernelINS_13Kernel_traitsI6__halfS2_fS2_fjLj6144ELj1ELj1ELj8ELj16ENS_18Kernel_traits_baseILj6144ES2_S2_fS2_fjLj256EEEEELb0ELb1ELb1ELb1EEEvNS_9BwdParamsE:
	.zero		824


//--------------------- .nv.constant0._ZN10layer_norm13ln_bwd_kernelINS_13Kernel_traitsI6__halfS2_fS2_fjLj6144ELj1ELj1ELj8ELj16ENS_18Kernel_traits_baseILj6144ES2_S2_fS2_fjLj256EEEEELb1ELb0ELb0ELb0EEEvNS_9BwdParamsE --------------------------
	.section	.nv.constant0._ZN10layer_norm13ln_bwd_kernelINS_13Kernel_traitsI6__halfS2_fS2_fjLj6144ELj1ELj1ELj8ELj16ENS_18Kernel_traits_baseILj6144ES2_S2_fS2_fjLj256EEEEELb1ELb0ELb0ELb0EEEvNS_9BwdParamsE,"a",@progbits
	.sectionflags	@""
	.align	4
.nv.constant0._ZN10layer_norm13ln_bwd_kernelINS_13Kernel_traitsI6__halfS2_fS2_fjLj6144ELj1ELj1ELj8ELj16ENS_18Kernel_traits_baseILj6144ES2_S2_fS2_fjLj256EEEEELb1ELb0ELb0ELb0EEEvNS_9BwdParamsE:
	.zero		824


//--------------------- .nv.constant0._ZN10layer_norm13ln_bwd_kernelINS_13Kernel_traitsI6__halfS2_fS2_fjLj6144ELj1ELj1ELj8ELj16ENS_18Kernel_traits_baseILj6144ES2_S2_fS2_fjLj256EEEEELb1ELb0ELb0ELb1EEEvNS_9BwdParamsE --------------------------
	.section	.nv.constant0._ZN10layer_norm13ln_bwd_kernelINS_13Kernel_traitsI6__halfS2_fS2_fjLj6144ELj1ELj1ELj8ELj16ENS_18Kernel_traits_baseILj6144ES2_S2_fS2_fjLj256EEEEELb1ELb0ELb0ELb1EEEvNS_9BwdParamsE,"a",@progbits
	.sectionflags	@""
	.align	4
.nv.constant0._ZN10layer_norm13ln_bwd_kernelINS_13Kernel_traitsI6__halfS2_fS2_fjLj6144ELj1ELj1ELj8ELj16ENS_18Kernel_traits_baseILj6144ES2_S2_fS2_fjLj256EEEEELb1ELb0ELb0ELb1EEEvNS_9BwdParamsE:
	.zero		824


//--------------------- .nv.constant0._ZN10layer_norm22ln_bwd_finalize_kernelINS_22Kernel_traits_finalizeILj6144E6__halfS2_fS2_fjLb0ELj1024ELj4ENS_18Kernel_traits_baseILj6144ES2_S2_fS2_fjLj1024EEEEELb0ELb0EEEvNS_9BwdParamsE --------------------------
	.section	.nv.constant0._ZN10layer_norm22ln_bwd_finalize_kernelINS_22Kernel_traits_finalizeILj6144E6__halfS2_fS2_fjLb0ELj1024ELj4ENS_18Kernel_traits_baseILj6144ES2_S2_fS2_fjLj1024EEEEELb0ELb0EEEvNS_9BwdParamsE,"a",@progbits
	.sectionflags	@""
	.align	4
.nv.constant0._ZN10layer_norm22ln_bwd_finalize_kernelINS_22Kernel_traits_finalizeILj6144E6__halfS2_fS2_fjLb0ELj1024ELj4ENS_18Kernel_traits_baseILj6144ES2_S2_fS2_fjLj1024EEEEELb0ELb0EEEvNS_9BwdParamsE:
	.zero		824


//--------------------- .nv.constant0._ZN10layer_norm13ln_bwd_kernelINS_13Kernel_traitsI6__halfS2_fS2_fjLj6144ELj1ELj1ELj8ELj16ENS_18Kernel_traits_baseILj6144ES2_S2_fS2_fjLj256EEEEELb1ELb0ELb1ELb0EEEvNS_9BwdParamsE --------------------------
	.section	.nv.constant0._ZN10layer_norm13ln_bwd_kernelINS_13Kernel_traitsI6__halfS2_fS2_fjLj6144ELj1ELj1ELj8ELj16ENS_18Kernel_traits_baseILj6144ES2_S2_fS2_fjLj256EEEEELb1ELb0ELb1ELb0EEEvNS_9BwdParamsE,"a",@progbits
	.sectionflags	@""
	.align	4
.nv.constant0._ZN10layer_norm13ln_bwd_kernelINS_13Kernel_traitsI6__halfS2_fS2_fjLj6144ELj1ELj1ELj8ELj16ENS_18Kernel_traits_baseILj6144ES2_S2_fS2_fjLj256EEEEELb1ELb0ELb1ELb0EEEvNS_9BwdParamsE:
	.zero		824


//--------------------- .nv.constant0._ZN10layer_norm22ln_bwd_finalize_kernelINS_22Kernel_traits_finalizeILj6144E6__halfS2_fS2_fjLb0ELj1024ELj4ENS_18Kernel_traits_baseILj6144ES2_S2_fS2_fjLj1024EEEEELb0ELb1EEEvNS_9BwdParamsE --------------------------
	.section	.nv.constant0._ZN10layer_norm22ln_bwd_finalize_kernelINS_22Kernel_traits_finalizeILj6144E6__halfS2_fS2_fjLb0ELj1024ELj4ENS_18Kernel_traits_baseILj6144ES2_S2_fS2_fjLj1024EEEEELb0ELb1EEEvNS_9BwdParamsE,"a",@progbits
	.sectionflags	@""
	.align	4
.nv.constant0._ZN10layer_norm22ln_bwd_finalize_kernelINS_22Kernel_traits_finalizeILj6144E6__halfS2_fS2_fjLb0ELj1024ELj4ENS_18Kernel_traits_baseILj6144ES2_S2_fS2_fjLj1024EEEEELb0ELb1EEEvNS_9BwdParamsE:
	.zero		824


//--------------------- .nv.constant0._ZN10layer_norm13ln_bwd_kernelINS_13Kernel_traitsI6__halfS2_fS2_fjLj6144ELj1ELj1ELj8ELj16ENS_18Kernel_traits_baseILj6144ES2_S2_fS2_fjLj256EEEEELb1ELb0ELb1ELb1EEEvNS_9BwdParamsE --------------------------
	.section	.nv.constant0._ZN10layer_norm13ln_bwd_kernelINS_13Kernel_traitsI6__halfS2_fS2_fjLj6144ELj1ELj1ELj8ELj16ENS_18Kernel_traits_baseILj6144ES2_S2_fS2_fjLj256EEEEELb1ELb0ELb1ELb1EEEvNS_9BwdParamsE,"a",@progbits
	.sectionflags	@""
	.align	4
.nv.constant0._ZN10layer_norm13ln_bwd_kernelINS_13Kernel_traitsI6__halfS2_fS2_fjLj6144ELj1ELj1ELj8ELj16ENS_18Kernel_traits_baseILj6144ES2_S2_fS2_fjLj256EEEEELb1ELb0ELb1ELb1EEEvNS_9BwdParamsE:
	.zero		824


//--------------------- .nv.constant0._ZN10layer_norm13ln_bwd_kernelINS_13Kernel_traitsI6__halfS2_fS2_fjLj6144ELj1ELj1ELj8ELj16ENS_18Kernel_traits_baseILj6144ES2_S2_fS2_fjLj256EEEEELb1ELb1ELb0ELb0EEEvNS_9BwdParamsE --------------------------
	.section	.nv.constant0._ZN10layer_norm13ln_bwd_kernelINS_13Kernel_traitsI6__halfS2_fS2_fjLj6144ELj1ELj1ELj8ELj16ENS_18Kernel_traits_baseILj6144ES2_S2_fS2_fjLj256EEEEELb1ELb1ELb0ELb0EEEvNS_9BwdParamsE,"a",@progbits
	.sectionflags	@""
	.align	4
.nv.constant0._ZN10layer_norm13ln_bwd_kernelINS_13Kernel_traitsI6__halfS2_fS2_fjLj6144ELj1ELj1ELj8ELj16ENS_18Kernel_traits_baseILj6144ES2_S2_fS2_fjLj256EEEEELb1ELb1ELb0ELb0EEEvNS_9BwdParamsE:
	.zero		824


//--------------------- .nv.constant0._ZN10layer_norm13ln_bwd_kernelINS_13Kernel_traitsI6__halfS2_fS2_fjLj6144ELj1ELj1ELj8ELj16ENS_18Kernel_traits_baseILj6144ES2_S2_fS2_fjLj256EEEEELb1ELb1ELb0ELb1EEEvNS_9BwdParamsE --------------------------
	.section	.nv.constant0._ZN10layer_norm13ln_bwd_kernelINS_13Kernel_traitsI6__halfS2_fS2_fjLj6144ELj1ELj1ELj8ELj16ENS_18Kernel_traits_baseILj6144ES2_S2_fS2_fjLj256EEEEELb1ELb1ELb0ELb1EEEvNS_9BwdParamsE,"a",@progbits
	.sectionflags	@""
	.align	4
.nv.constant0._ZN10layer_norm13ln_bwd_kernelINS_13Kernel_traitsI6__halfS2_fS2_fjLj6144ELj1ELj1ELj8ELj16ENS_18Kernel_traits_baseILj6144ES2_S2_fS2_fjLj256EEEEELb1ELb1ELb0ELb1EEEvNS_9BwdParamsE:
	.zero		824


//--------------------- .nv.constant0._ZN10layer_norm22ln_bwd_finalize_kernelINS_22Kernel_traits_finalizeILj6144E6__halfS2_fS2_fjLb1ELj1024ELj4ENS_18Kernel_traits_baseILj6144ES2_S2_fS2_fjLj1024EEEEELb1ELb0EEEvNS_9BwdParamsE --------------------------
	.section	.nv.constant0._ZN10layer_norm22ln_bwd_finalize_kernelINS_22Kernel_traits_finalizeILj6144E6__halfS2_fS2_fjLb1ELj1024ELj4ENS_18Kernel_traits_baseILj6144ES2_S2_fS2_fjLj1024EEEEELb1ELb0EEEvNS_9BwdParamsE,"a",@progbits
	.sectionflags	@""
	.align	4
.nv.constant0._ZN10layer_norm22ln_bwd_finalize_kernelINS_22Kernel_traits_finalizeILj6144E6__halfS2_fS2_fjLb1ELj1024ELj4ENS_18Kernel_traits_baseILj6144ES2_S2_fS2_fjLj1024EEEEELb1ELb0EEEvNS_9BwdParamsE:
	.zero		824


//--------------------- .nv.constant0._ZN10layer_norm13ln_bwd_kernelINS_13Kernel_traitsI6__halfS2_fS2_fjLj6144ELj1ELj1ELj8ELj16ENS_18Kernel_traits_baseILj6144ES2_S2_fS2_fjLj256EEEEELb1ELb1ELb1ELb0EEEvNS_9BwdParamsE --------------------------
	.section	.nv.constant0._ZN10layer_norm13ln_bwd_kernelINS_13Kernel_traitsI6__halfS2_fS2_fjLj6144ELj1ELj1ELj8ELj16ENS_18Kernel_traits_baseILj6144ES2_S2_fS2_fjLj256EEEEELb1ELb1ELb1ELb0EEEvNS_9BwdParamsE,"a",@progbits
	.sectionflags	@""
	.align	4
.nv.constant0._ZN10layer_norm13ln_bwd_kernelINS_13Kernel_traitsI6__halfS2_fS2_fjLj6144ELj1ELj1ELj8ELj16ENS_18Kernel_traits_baseILj6144ES2_S2_fS2_fjLj256EEEEELb1ELb1ELb1ELb0EEEvNS_9BwdParamsE:
	.zero		824


//--------------------- .nv.constant0._ZN10layer_norm22ln_bwd_finalize_kernelINS_22Kernel_traits_finalizeILj6144E6__halfS2_fS2_fjLb1ELj1024ELj4ENS_18Kernel_traits_baseILj6144ES2_S2_fS2_fjLj1024EEEEELb1ELb1EEEvNS_9BwdParamsE --------------------------
	.section	.nv.constant0._ZN10layer_norm22ln_bwd_finalize_kernelINS_22Kernel_traits_finalizeILj6144E6__halfS2_fS2_fjLb1ELj1024ELj4ENS_18Kernel_traits_baseILj6144ES2_S2_fS2_fjLj1024EEEEELb1ELb1EEEvNS_9BwdParamsE,"a",@progbits
	.sectionflags	@""
	.align	4
.nv.constant0._ZN10layer_norm22ln_bwd_finalize_kernelINS_22Kernel_traits_finalizeILj6144E6__halfS2_fS2_fjLb1ELj1024ELj4ENS_18Kernel_traits_baseILj6144ES2_S2_fS2_fjLj1024EEEEELb1ELb1EEEvNS_9BwdParamsE:
	.zero		824


//--------------------- .nv.constant0._ZN10layer_norm13ln_bwd_kernelINS_13Kernel_traitsI6__halfS2_fS2_fjLj6144ELj1ELj1ELj8ELj16ENS_18Kernel_traits_baseILj6144ES2_S2_fS2_fjLj256EEEEELb1ELb1ELb1ELb1EEEvNS_9BwdParamsE --------------------------
	.section	.nv.constant0._ZN10layer_norm13ln_bwd_kernelINS_13Kernel_traitsI6__halfS2_fS2_fjLj6144ELj1ELj1ELj8ELj16ENS_18Kernel_traits_baseILj6144ES2_S2_fS2_fjLj256EEEEELb1ELb1ELb1ELb1EEEvNS_9BwdParamsE,"a",@progbits
	.sectionflags	@""
	.align	4
.nv.constant0._ZN10layer_norm13ln_bwd_kernelINS_13Kernel_traitsI6__halfS2_fS2_fjLj6144ELj1ELj1ELj8ELj16ENS_18Kernel_traits_baseILj6144ES2_S2_fS2_fjLj256EEEEELb1ELb1ELb1ELb1EEEvNS_9BwdParamsE:
	.zero		824


//--------------------- .nv.constant0._ZN10layer_norm13ln_bwd_kernelINS_13Kernel_traitsIf6__halffS2_fjLj6144ELj1ELj1ELj8ELj16ENS_18Kernel_traits_baseILj6144EfS2_fS2_fjLj256EEEEELb0ELb0ELb0ELb0EEEvNS_9BwdParamsE --------------------------
	.section	.nv.constant0._ZN10layer_norm13ln_bwd_kernelINS_13Kernel_traitsIf6__halffS2_fjLj6144ELj1ELj1ELj8ELj16ENS_18Kernel_traits_baseILj6144EfS2_fS2_fjLj256EEEEELb0ELb0ELb0ELb0EEEvNS_9BwdParamsE,"a",@progbits
	.sectionflags	@""
	.align	4
.nv.constant0._ZN10layer_norm13ln_bwd_kernelINS_13Kernel_traitsIf6__halffS2_fjLj6144ELj1ELj1ELj8ELj16ENS_18Kernel_traits_baseILj6144EfS2_fS2_fjLj256EEEEELb0ELb0ELb0ELb0EEEvNS_9BwdParamsE:
	.zero		824


//--------------------- .nv.constant0._ZN10layer_norm13ln_bwd_kernelINS_13Kernel_traitsIf6__halffS2_fjLj6144ELj1ELj1ELj8ELj16ENS_18Kernel_traits_baseILj6144EfS2_fS2_fjLj256EEEEELb0ELb0ELb0ELb1EEEvNS_9BwdParamsE --------------------------
	.section	.nv.constant0._ZN10layer_norm13ln_bwd_kernelINS_13Kernel_traitsIf6__halffS2_fjLj6144ELj1ELj1ELj8ELj16ENS_18Kernel_traits_baseILj6144EfS2_fS2_fjLj256EEEEELb0ELb0ELb0ELb1EEEvNS_9BwdParamsE,"a",@progbits
	.sectionflags	@""
	.align	4
.nv.constant0._ZN10layer_norm13ln_bwd_kernelINS_13Kernel_traitsIf6__halffS2_fjLj6144ELj1ELj1ELj8ELj16ENS_18Kernel_traits_baseILj6144EfS2_fS2_fjLj256EEEEELb0ELb0ELb0ELb1EEEvNS_9BwdParamsE:
	.zero		824


//--------------------- .nv.constant0._ZN10layer_norm13ln_bwd_kernelINS_13Kernel_traitsIf6__halffS2_fjLj6144ELj1ELj1ELj8ELj16ENS_18Kernel_traits_baseILj6144EfS2_fS2_fjLj256EEEEELb0ELb0ELb1ELb0EEEvNS_9BwdParamsE --------------------------
	.section	.nv.constant0._ZN10layer_norm13ln_bwd_kernelINS_13Kernel_traitsIf6__halffS2_fjLj6144ELj1ELj1ELj8ELj16ENS_18Kernel_traits_baseILj6144EfS2_fS2_fjLj256EEEEELb0ELb0ELb1ELb0EEEvNS_9BwdParamsE,"a",@progbits
	.sectionflags	@""
	.align	4
.nv.constant0._ZN10layer_norm13ln_bwd_kernelINS_13Kernel_traitsIf6__halffS2_fjLj6144ELj1ELj1ELj8ELj16ENS_18Kernel_traits_baseILj6144EfS2_fS2_fjLj256EEEEELb0ELb0ELb1ELb0EEEvNS_9BwdParamsE:
	.zero		824


//--------------------- .nv.constant0._ZN10layer_norm13ln_bwd_kernelINS_13Kernel_traitsIf6__halffS2_fjLj6144ELj1ELj1ELj8ELj16ENS_18Kernel_traits_baseILj6144EfS2_fS2_fjLj256EEEEELb0ELb0ELb1ELb1EEEvNS_9BwdParamsE --------------------------
	.section	.nv.constant0._ZN10layer_norm13ln_bwd_kernelINS_13Kernel_traitsIf6__halffS2_fjLj6144ELj1ELj1ELj8ELj16ENS_18Kernel_traits_baseILj6144EfS2_fS2_fjLj256EEEEELb0ELb0ELb1ELb1EEEvNS_9BwdParamsE,"a",@progbits
	.sectionflags	@""
	.align	4
.nv.constant0._ZN10layer_norm13ln_bwd_kernelINS_13Kernel_traitsIf6__halffS2_fjLj6144ELj1ELj1ELj8ELj16ENS_18Kernel_traits_baseILj6144EfS2_fS2_fjLj256EEEEELb0ELb0ELb1ELb1EEEvNS_9BwdParamsE:
	.zero		824


//--------------------- .nv.constant0._ZN10layer_norm13ln_bwd_kernelINS_13Kernel_traitsIf6__halffS2_fjLj6144ELj1ELj1ELj8ELj16ENS_18Kernel_traits_baseILj6144EfS2_fS2_fjLj256EEEEELb0ELb1ELb0ELb0EEEvNS_9BwdParamsE --------------------------
	.section	.nv.constant0._ZN10layer_norm13ln_bwd_kernelINS_13Kernel_traitsIf6__halffS2_fjLj6144ELj1ELj1ELj8ELj16ENS_18Kernel_traits_baseILj6144EfS2_fS2_fjLj256EEEEELb0ELb1ELb0ELb0EEEvNS_9BwdParamsE,"a",@progbits
	.sectionflags	@""
	.align	4
.nv.constant0._ZN10layer_norm13ln_bwd_kernelINS_13Kernel_traitsIf6__halffS2_fjLj6144ELj1ELj1ELj8ELj16ENS_18Kernel_traits_baseILj6144EfS2_fS2_fjLj256EEEEELb0ELb1ELb0ELb0EEEvNS_9BwdParamsE:
	.zero		824


//--------------------- .nv.constant0._ZN10layer_norm13ln_bwd_kernelINS_13Kernel_traitsIf6__halffS2_fjLj6144ELj1ELj1ELj8ELj16ENS_18Kernel_traits_baseILj6144EfS2_fS2_fjLj256EEEEELb0ELb1ELb0ELb1EEEvNS_9BwdParamsE --------------------------
	.section	.nv.constant0._ZN10layer_norm13ln_bwd_kernelINS_13Kernel_traitsIf6__halffS2_fjLj6144ELj1ELj1ELj8ELj16ENS_18Kernel_traits_baseILj6144EfS2_fS2_fjLj256EEEEELb0ELb1ELb0ELb1EEEvNS_9BwdParamsE,"a",@progbits
	.sectionflags	@""
	.align	4
.nv.constant0._ZN10layer_norm13ln_bwd_kernelINS_13Kernel_traitsIf6__halffS2_fjLj6144ELj1ELj1ELj8ELj16ENS_18Kernel_traits_baseILj6144EfS2_fS2_fjLj256EEEEELb0ELb1ELb0ELb1EEEvNS_9BwdParamsE:
	.zero		824


//--------------------- .nv.constant0._ZN10layer_norm13ln_bwd_kernelINS_13Kernel_traitsIf6__halffS2_fjLj6144ELj1ELj1ELj8ELj16ENS_18Kernel_traits_baseILj6144EfS2_fS2_fjLj256EEEEELb0ELb1ELb1ELb0EEEvNS_9BwdParamsE --------------------------
	.section	.nv.constant0._ZN10layer_norm13ln_bwd_kernelINS_13Kernel_traitsIf6__halffS2_fjLj6144ELj1ELj1ELj8ELj16ENS_18Kernel_traits_baseILj6144EfS2_fS2_fjLj256EEEEELb0ELb1ELb1ELb0EEEvNS_9BwdParamsE,"a",@progbits
	.sectionflags	@""
	.align	4
.nv.constant0._ZN10layer_norm13ln_bwd_kernelINS_13Kernel_traitsIf6__halffS2_fjLj6144ELj1ELj1ELj8ELj16ENS_18Kernel_traits_baseILj6144EfS2_fS2_fjLj256EEEEELb0ELb1ELb1ELb0EEEvNS_9BwdParamsE:
	.zero		824


//--------------------- .nv.constant0._ZN10layer_norm13ln_bwd_kernelINS_13Kernel_traitsIf6__halffS2_fjLj6144ELj1ELj1ELj8ELj16ENS_18Kernel_traits_baseILj6144EfS2_fS2_fjLj256EEEEELb0ELb1ELb1ELb1EEEvNS_9BwdParamsE --------------------------
	.section	.nv.constant0._ZN10layer_norm13ln_bwd_kernelINS_13Kernel_traitsIf6__halffS2_fjLj6144ELj1ELj1ELj8ELj16ENS_18Kernel_traits_baseILj6144EfS2_fS2_fjLj256EEEEELb0ELb1ELb1ELb1EEEvNS_9BwdParamsE,"a",@progbits
	.sectionflags	@""
	.align	4
.nv.constant0._ZN10layer_norm13ln_bwd_kernelINS_13Kernel_traitsIf6__halffS2_fjLj6144ELj1ELj1ELj8ELj16ENS_18Kernel_traits_baseILj6144EfS2_fS2_fjLj256EEEEELb0ELb1ELb1ELb1EEEvNS_9BwdParamsE:
	.zero		824


//--------------------- .nv.constant0._ZN10layer_norm13ln_bwd_kernelINS_13Kernel_traitsIf6__halffS2_fjLj6144ELj1ELj1ELj8ELj16ENS_18Kernel_traits_baseILj6144EfS2_fS2_fjLj256EEEEELb1ELb0ELb0ELb0EEEvNS_9BwdParamsE --------------------------
	.section	.nv.constant0._ZN10layer_norm13ln_bwd_kernelINS_13Kernel_traitsIf6__halffS2_fjLj6144ELj1ELj1ELj8ELj16ENS_18Kernel_traits_baseILj6144EfS2_fS2_fjLj256EEEEELb1ELb0ELb0ELb0EEEvNS_9BwdParamsE,"a",@progbits
	.sectionflags	@""
	.align	4
.nv.constant0._ZN10layer_norm13ln_bwd_kernelINS_13Kernel_traitsIf6__halffS2_fjLj6144ELj1ELj1ELj8ELj16ENS_18Kernel_traits_baseILj6144EfS2_fS2_fjLj256EEEEELb1ELb0ELb0ELb0EEEvNS_9BwdParamsE:
	.zero		824


//--------------------- .nv.constant0._ZN10layer_norm13ln_bwd_kernelINS_13Kernel_traitsIf6__halffS2_fjLj6144ELj1ELj1ELj8ELj16ENS_18Kernel_traits_baseILj6144EfS2_fS2_fjLj256EEEEELb1ELb0ELb0ELb1EEEvNS_9BwdParamsE --------------------------
	.section	.nv.constant0._ZN10layer_norm13ln_bwd_kernelINS_13Kernel_traitsIf6__halffS2_fjLj6144ELj1ELj1ELj8ELj16ENS_18Kernel_traits_baseILj6144EfS2_fS2_fjLj256EEEEELb1ELb0ELb0ELb1EEEvNS_9BwdParamsE,"a",@progbits
	.sectionflags	@""
	.align	4
.nv.constant0._ZN10layer_norm13ln_bwd_kernelINS_13Kernel_traitsIf6__halffS2_fjLj6144ELj1ELj1ELj8ELj16ENS_18Kernel_traits_baseILj6144EfS2_fS2_fjLj256EEEEELb1ELb0ELb0ELb1EEEvNS_9BwdParamsE:
	.zero		824


//--------------------- .nv.constant0._ZN10layer_norm22ln_bwd_finalize_kernelINS_22Kernel_traits_finalizeILj6144Ef6__halffS2_fjLb0ELj1024ELj4ENS_18Kernel_traits_baseILj6144EfS2_fS2_fjLj1024EEEEELb0ELb0EEEvNS_9BwdParamsE --------------------------
	.section	.nv.constant0._ZN10layer_norm22ln_bwd_finalize_kernelINS_22Kernel_traits_finalizeILj6144Ef6__halffS2_fjLb0ELj1024ELj4ENS_18Kernel_traits_baseILj6144EfS2_fS2_fjLj1024EEEEELb0ELb0EEEvNS_9BwdParamsE,"a",@progbits
	.sectionflags	@""
	.align	4
.nv.constant0._ZN10layer_norm22ln_bwd_finalize_kernelINS_22Kernel_traits_finalizeILj6144Ef6__halffS2_fjLb0ELj1024ELj4ENS_18Kernel_traits_baseILj6144EfS2_fS2_fjLj1024EEEEELb0ELb0EEEvNS_9BwdParamsE:
	.zero		824


//--------------------- .nv.constant0._ZN10layer_norm13ln_bwd_kernelINS_13Kernel_traitsIf6__halffS2_fjLj6144ELj1ELj1ELj8ELj16ENS_18Kernel_traits_baseILj6144EfS2_fS2_fjLj256EEEEELb1ELb0ELb1ELb0EEEvNS_9BwdParamsE --------------------------
	.section	.nv.constant0._ZN10layer_norm13ln_bwd_kernelINS_13Kernel_traitsIf6__halffS2_fjLj6144ELj1ELj1ELj8ELj16ENS_18Kernel_traits_baseILj6144EfS2_fS2_fjLj256EEEEELb1ELb0ELb1ELb0EEEvNS_9BwdParamsE,"a",@progbits
	.sectionflags	@""
	.align	4
.nv.constant0._ZN10layer_norm13ln_bwd_kernelINS_13Kernel_traitsIf6__halffS2_fjLj6144ELj1ELj1ELj8ELj16ENS_18Kernel_traits_baseILj6144EfS2_fS2_fjLj256EEEEELb1ELb0ELb1ELb0EEEvNS_9BwdParamsE:
	.zero		824


//--------------------- .nv.constant0._ZN10layer_norm22ln_bwd_finalize_kernelINS_22Kernel_traits_finalizeILj6144Ef6__halffS2_fjLb0ELj1024ELj4ENS_18Kernel_traits_baseILj6144EfS2_fS2_fjLj1024EEEEELb0ELb1EEEvNS_9BwdParamsE --------------------------
	.section	.nv.constant0._ZN10layer_norm22ln_bwd_finalize_kernelINS_22Kernel_traits_finalizeILj6144Ef6__halffS2_fjLb0ELj1024ELj4ENS_18Kernel_traits_baseILj6144EfS2_fS2_fjLj1024EEEEELb0ELb1EEEvNS_9BwdParamsE,"a",@progbits
	.sectionflags	@""
	.align	4
.nv.constant0._ZN10layer_norm22ln_bwd_finalize_kernelINS_22Kernel_traits_finalizeILj6144Ef6__halffS2_fjLb0ELj1024ELj4ENS_18Kernel_traits_baseILj6144EfS2_fS2_fjLj1024EEEEELb0ELb1EEEvNS_9BwdParamsE:
	.zero		824


//--------------------- .nv.constant0._ZN10layer_norm13ln_bwd_kernelINS_13Kernel_traitsIf6__halffS2_fjLj6144ELj1ELj1ELj8ELj16ENS_18Kernel_traits_baseILj6144EfS2_fS2_fjLj256EEEEELb1ELb0ELb1ELb1EEEvNS_9BwdParamsE --------------------------
	.section	.nv.constant0._ZN10layer_norm13ln_bwd_kernelINS_13Kernel_traitsIf6__halffS2_fjLj6144ELj1ELj1ELj8ELj16ENS_18Kernel_traits_baseILj6144EfS2_fS2_fjLj256EEEEELb1ELb0ELb1ELb1EEEvNS_9BwdParamsE,"a",@progbits
	.sectionflags	@""
	.align	4
.nv.constant0._ZN10layer_norm13ln_bwd_kernelINS_13Kernel_traitsIf6__halffS2_fjLj6144ELj1ELj1ELj8ELj16ENS_18Kernel_traits_baseILj6144EfS2_fS2_fjLj256EEEEELb1ELb0ELb1ELb1EEEvNS_9BwdParamsE:
	.zero		824


//--------------------- .nv.constant0._ZN10layer_norm13ln_bwd_kernelINS_13Kernel_traitsIf6__halffS2_fjLj6144ELj1ELj1ELj8ELj16ENS_18Kernel_traits_baseILj6144EfS2_fS2_fjLj256EEEEELb1ELb1ELb0ELb0EEEvNS_9BwdParamsE --------------------------
	.section	.nv.constant0._ZN10layer_norm13ln_bwd_kernelINS_13Kernel_traitsIf6__halffS2_fjLj6144ELj1ELj1ELj8ELj16ENS_18Kernel_traits_baseILj6144EfS2_fS2_fjLj256EEEEELb1ELb1ELb0ELb0EEEvNS_9BwdParamsE,"a",@progbits
	.sectionflags	@""
	.align	4
.nv.constant0._ZN10layer_norm13ln_bwd_kernelINS_13Kernel_traitsIf6__halffS2_fjLj6144ELj1ELj1ELj8ELj16ENS_18Kernel_traits_baseILj6144EfS2_fS2_fjLj256EEEEELb1ELb1ELb0ELb0EEEvNS_9BwdParamsE:
	.zero		824


//--------------------- .nv.constant0._ZN10layer_norm13ln_bwd_kernelINS_13Kernel_traitsIf6__halffS2_fjLj6144ELj1ELj1ELj8ELj16ENS_18Kernel_traits_baseILj6144EfS2_fS2_fjLj256EEEEELb1ELb1ELb0ELb1EEEvNS_9BwdParamsE --------------------------
	.section	.nv.constant0._ZN10layer_norm13ln_bwd_kernelINS_13Kernel_traitsIf6__halffS2_fjLj6144ELj1ELj1ELj8ELj16ENS_18Kernel_traits_baseILj6144EfS2_fS2_fjLj256EEEEELb1ELb1ELb0ELb1EEEvNS_9BwdParamsE,"a",@progbits
	.sectionflags	@""
	.align	4
.nv.constant0._ZN10layer_norm13ln_bwd_kernelINS_13Kernel_traitsIf6__halffS2_fjLj6144ELj1ELj1ELj8ELj16ENS_18Kernel_traits_baseILj6144EfS2_fS2_fjLj256EEEEELb1ELb1ELb0ELb1EEEvNS_9BwdParamsE:
	.zero		824


//--------------------- .nv.constant0._ZN10layer_norm22ln_bwd_finalize_kernelINS_22Kernel_traits_finalizeILj6144Ef6__halffS2_fjLb1ELj1024ELj4ENS_18Kernel_traits_baseILj6144EfS2_fS2_fjLj1024EEEEELb1ELb0EEEvNS_9BwdParamsE --------------------------
	.section	.nv.constant0._ZN10layer_norm22ln_bwd_finalize_kernelINS_22Kernel_traits_finalizeILj6144Ef6__halffS2_fjLb1ELj1024ELj4ENS_18Kernel_traits_baseILj6144EfS2_fS2_fjLj1024EEEEELb1ELb0EEEvNS_9BwdParamsE,"a",@progbits
	.sectionflags	@""
	.align	4
.nv.constant0._ZN10layer_norm22ln_bwd_finalize_kernelINS_22Kernel_traits_finalizeILj6144Ef6__halffS2_fjLb1ELj1024ELj4ENS_18Kernel_traits_baseILj6144EfS2_fS2_fjLj1024EEEEELb1ELb0EEEvNS_9BwdParamsE:
	.zero		824


//--------------------- .nv.constant0._ZN10layer_norm13ln_bwd_kernelINS_13Kernel_traitsIf6__halffS2_fjLj6144ELj1ELj1ELj8ELj16ENS_18Kernel_traits_baseILj6144EfS2_fS2_fjLj256EEEEELb1ELb1ELb1ELb0EEEvNS_9BwdParamsE --------------------------
	.section	.nv.constant0._ZN10layer_norm13ln_bwd_kernelINS_13Kernel_traitsIf6__halffS2_fjLj6144ELj1ELj1ELj8ELj16ENS_18Kernel_traits_baseILj6144EfS2_fS2_fjLj256EEEEELb1ELb1ELb1ELb0EEEvNS_9BwdParamsE,"a",@progbits
	.sectionflags	@""
	.align	4
.nv.constant0._ZN10layer_norm13ln_bwd_kernelINS_13Kernel_traitsIf6__halffS2_fjLj6144ELj1ELj1ELj8ELj16ENS_18Kernel_traits_baseILj6144EfS2_fS2_fjLj256EEEEELb1ELb1ELb1ELb0EEEvNS_9BwdParamsE:
	.zero		824


//--------------------- .nv.constant0._ZN10layer_norm22ln_bwd_finalize_kernelINS_22Kernel_traits_finalizeILj6144Ef6__halffS2_fjLb1ELj1024ELj4ENS_18Kernel_traits_baseILj6144EfS2_fS2_fjLj1024EEEEELb1ELb1EEEvNS_9BwdParamsE --------------------------
	.section	.nv.constant0._ZN10layer_norm22ln_bwd_finalize_kernelINS_22Kernel_traits_finalizeILj6144Ef6__halffS2_fjLb1ELj1024ELj4ENS_18Kernel_traits_baseILj6144EfS2_fS2_fjLj1024EEEEELb1ELb1EEEvNS_9BwdParamsE,"a",@progbits
	.sectionflags	@""
	.align	4
.nv.constant0._ZN10layer_norm22ln_bwd_finalize_kernelINS_22Kernel_traits_finalizeILj6144Ef6__halffS2_fjLb1ELj1024ELj4ENS_18Kernel_traits_baseILj6144EfS2_fS2_fjLj1024EEEEELb1ELb1EEEvNS_9BwdParamsE:
	.zero		824


//--------------------- .nv.constant0._ZN10layer_norm13ln_bwd_kernelINS_13Kernel_traitsIf6__halffS2_fjLj6144ELj1ELj1ELj8ELj16ENS_18Kernel_traits_baseILj6144EfS2_fS2_fjLj256EEEEELb1ELb1ELb1ELb1EEEvNS_9BwdParamsE --------------------------
	.section	.nv.constant0._ZN10layer_norm13ln_bwd_kernelINS_13Kernel_traitsIf6__halffS2_fjLj6144ELj1ELj1ELj8ELj16ENS_18Kernel_traits_baseILj6144EfS2_fS2_fjLj256EEEEELb1ELb1ELb1ELb1EEEvNS_9BwdParamsE,"a",@progbits
	.sectionflags	@""
	.align	4
.nv.constant0._ZN10layer_norm13ln_bwd_kernelINS_13Kernel_traitsIf6__halffS2_fjLj6144ELj1ELj1ELj8ELj16ENS_18Kernel_traits_baseILj6144EfS2_fS2_fjLj256EEEEELb1ELb1ELb1ELb1EEEvNS_9BwdParamsE:
	.zero		824


//--------------------- .nv.constant0._ZN10layer_norm13ln_bwd_kernelINS_13Kernel_traitsI6__halfffffjLj6144ELj1ELj1ELj8ELj16ENS_18Kernel_traits_baseILj6144ES2_ffffjLj256EEEEELb0ELb0ELb0ELb0EEEvNS_9BwdParamsE --------------------------
	.section	.nv.constant0._ZN10layer_norm13ln_bwd_kernelINS_13Kernel_traitsI6__halfffffjLj6144ELj1ELj1ELj8ELj16ENS_18Kernel_traits_baseILj6144ES2_ffffjLj256EEEEELb0ELb0ELb0ELb0EEEvNS_9BwdParamsE,"a",@progbits
	.sectionflags	@""
	.align	4
.nv.constant0._ZN10layer_norm13ln_bwd_kernelINS_13Kernel_traitsI6__halfffffjLj6144ELj1ELj1ELj8ELj16ENS_18Kernel_traits_baseILj6144ES2_ffffjLj256EEEEELb0ELb0ELb0ELb0EEEvNS_9BwdParamsE:
	.zero		824


//--------------------- .nv.constant0._ZN10layer_norm13ln_bwd_kernelINS_13Kernel_traitsI6__halfffffjLj6144ELj1ELj1ELj8ELj16ENS_18Kernel_traits_baseILj6144ES2_ffffjLj256EEEEELb0ELb0ELb0ELb1EEEvNS_9BwdParamsE --------------------------
	.section	.nv.constant0._ZN10layer_norm13ln_bwd_kernelINS_13Kernel_traitsI6__halfffffjLj6144ELj1ELj1ELj8ELj16ENS_18Kernel_traits_baseILj6144ES2_ffffjLj256EEEEELb0ELb0ELb0ELb1EEEvNS_9BwdParamsE,"a",@progbits
	.sectionflags	@""
	.align	4
.nv.constant0._ZN10layer_norm13ln_bwd_kernelINS_13Kernel_traitsI6__halfffffjLj6144ELj1ELj1ELj8ELj16ENS_18Kernel_traits_baseILj6144ES2_ffffjLj256EEEEELb0ELb0ELb0ELb1EEEvNS_9BwdParamsE:
	.zero		824


//--------------------- .nv.constant0._ZN10layer_norm13ln_bwd_kernelINS_13Kernel_traitsI6__halfffffjLj6144ELj1ELj1ELj8ELj16ENS_18Kernel_traits_baseILj6144ES2_ffffjLj256EEEEELb0ELb0ELb1ELb0EEEvNS_9BwdParamsE --------------------------
	.section	.nv.constant0._ZN10layer_norm13ln_bwd_kernelINS_13Kernel_traitsI6__halfffffjLj6144ELj1ELj1ELj8ELj16ENS_18Kernel_traits_baseILj6144ES2_ffffjLj256EEEEELb0ELb0ELb1ELb0EEEvNS_9BwdParamsE,"a",@progbits
	.sectionflags	@""
	.align	4
.nv.constant0._ZN10layer_norm13ln_bwd_kernelINS_13Kernel_traitsI6__halfffffjLj6144ELj1ELj1ELj8ELj16ENS_18Kernel_traits_baseILj6144ES2_ffffjLj256EEEEELb0ELb0ELb1ELb0EEEvNS_9BwdParamsE:
	.zero		824


//--------------------- .nv.constant0._ZN10layer_norm13ln_bwd_kernelINS_13Kernel_traitsI6__halfffffjLj6144ELj1ELj1ELj8ELj16ENS_18Kernel_traits_baseILj6144ES2_ffffjLj256EEEEELb0ELb0ELb1ELb1EEEvNS_9BwdParamsE --------------------------
	.section	.nv.constant0._ZN10layer_norm13ln_bwd_kernelINS_13Kernel_traitsI6__halfffffjLj6144ELj1ELj1ELj8ELj16ENS_18Kernel_traits_baseILj6144ES2_ffffjLj256EEEEELb0ELb0ELb1ELb1EEEvNS_9BwdParamsE,"a",@progbits
	.sectionflags	@""
	.align	4
.nv.constant0._ZN10layer_norm13ln_bwd_kernelINS_13Kernel_traitsI6__halfffffjLj6144ELj1ELj1ELj8ELj16ENS_18Kernel_traits_baseILj6144ES2_ffffjLj256EEEEELb0ELb0ELb1ELb1EEEvNS_9BwdParamsE:
	.zero		824


//--------------------- .nv.constant0._ZN10layer_norm13ln_bwd_kernelINS_13Kernel_traitsI6__halfffffjLj6144ELj1ELj1ELj8ELj16ENS_18Kernel_traits_baseILj6144ES2_ffffjLj256EEEEELb0ELb1ELb0ELb0EEEvNS_9BwdParamsE --------------------------
	.section	.nv.constant0._ZN10layer_norm13ln_bwd_kernelINS_13Kernel_traitsI6__halfffffjLj6144ELj1ELj1ELj8ELj16ENS_18Kernel_traits_baseILj6144ES2_ffffjLj256EEEEELb0ELb1ELb0ELb0EEEvNS_9BwdParamsE,"a",@progbits
	.sectionflags	@""
	.align	4
.nv.constant0._ZN10layer_norm13ln_bwd_kernelINS_13Kernel_traitsI6__halfffffjLj6144ELj1ELj1ELj8ELj16ENS_18Kernel_traits_baseILj6144ES2_ffffjLj256EEEEELb0ELb1ELb0ELb0EEEvNS_9BwdParamsE:
	.zero		824


//--------------------- .nv.constant0._ZN10layer_norm13ln_bwd_kernelINS_13Kernel_traitsI6__halfffffjLj6144ELj1ELj1ELj8ELj16ENS_18Kernel_traits_baseILj6144ES2_ffffjLj256EEEEELb0ELb1ELb0ELb1EEEvNS_9BwdParamsE --------------------------
	.section	.nv.constant0._ZN10layer_norm13ln_bwd_kernelINS_13Kernel_traitsI6__halfffffjLj6144ELj1ELj1ELj8ELj16ENS_18Kernel_traits_baseILj6144ES2_ffffjLj256EEEEELb0ELb1ELb0ELb1EEEvNS_9BwdParamsE,"a",@progbits
	.sectionflags	@""
	.align	4
.nv.constant0._ZN10layer_norm13ln_bwd_kernelINS_13Kernel_traitsI6__halfffffjLj6144ELj1ELj1ELj8ELj16ENS_18Kernel_traits_baseILj6144ES2_ffffjLj256EEEEELb0ELb1ELb0ELb1EEEvNS_9BwdParamsE:
	.zero		824


//--------------------- .nv.constant0._ZN10layer_norm13ln_bwd_kernelINS_13Kernel_traitsI6__halfffffjLj6144ELj1ELj1ELj8ELj16ENS_18Kernel_traits_baseILj6144ES2_ffffjLj256EEEEELb0ELb1ELb1ELb0EEEvNS_9BwdParamsE --------------------------
	.section	.nv.constant0._ZN10layer_norm13ln_bwd_kernelINS_13Kernel_traitsI6__halfffffjLj6144ELj1ELj1ELj8ELj16ENS_18Kernel_traits_baseILj6144ES2_ffffjLj256EEEEELb0ELb1ELb1ELb0EEEvNS_9BwdParamsE,"a",@progbits
	.sectionflags	@""
	.align	4
.nv.constant0._ZN10layer_norm13ln_bwd_kernelINS_13Kernel_traitsI6__halfffffjLj6144ELj1ELj1ELj8ELj16ENS_18Kernel_traits_baseILj6144ES2_ffffjLj256EEEEELb0ELb1ELb1ELb0EEEvNS_9BwdParamsE:
	.zero		824


//--------------------- .nv.constant0._ZN10layer_norm13ln_bwd_kernelINS_13Kernel_traitsI6__halfffffjLj6144ELj1ELj1ELj8ELj16ENS_18Kernel_traits_baseILj6144ES2_ffffjLj256EEEEELb0ELb1ELb1ELb1EEEvNS_9BwdParamsE --------------------------
	.section	.nv.constant0._ZN10layer_norm13ln_bwd_kernelINS_13Kernel_traitsI6__halfffffjLj6144ELj1ELj1ELj8ELj16ENS_18Kernel_traits_baseILj6144ES2_ffffjLj256EEEEELb0ELb1ELb1ELb1EEEvNS_9BwdParamsE,"a",@progbits
	.sectionflags	@""
	.align	4
.nv.constant0._ZN10layer_norm13ln_bwd_kernelINS_13Kernel_traitsI6__halfffffjLj6144ELj1ELj1ELj8ELj16ENS_18Kernel_traits_baseILj6144ES2_ffffjLj256EEEEELb0ELb1ELb1ELb1EEEvNS_9BwdParamsE:
	.zero		824


//--------------------- .nv.constant0._ZN10layer_norm13ln_bwd_kernelINS_13Kernel_traitsI6__halfffffjLj6144ELj1ELj1ELj8ELj16ENS_18Kernel_traits_baseILj6144ES2_ffffjLj256EEEEELb1ELb0ELb0ELb0EEEvNS_9BwdParamsE --------------------------
	.section	.nv.constant0._ZN10layer_norm13ln_bwd_kernelINS_13Kernel_traitsI6__halfffffjLj6144ELj1ELj1ELj8ELj16ENS_18Kernel_traits_baseILj6144ES2_ffffjLj256EEEEELb1ELb0ELb0ELb0EEEvNS_9BwdParamsE,"a",@progbits
	.sectionflags	@""
	.align	4
.nv.constant0._ZN10layer_norm13ln_bwd_kernelINS_13Kernel_traitsI6__halfffffjLj6144ELj1ELj1ELj8ELj16ENS_18Kernel_traits_baseILj6144ES2_ffffjLj256EEEEELb1ELb0ELb0ELb0EEEvNS_9BwdParamsE:
	.zero		824


//--------------------- .nv.constant0._ZN10layer_norm13ln_bwd_kernelINS_13Kernel_traitsI6__halfffffjLj6144ELj1ELj1ELj8ELj16ENS_18Kernel_traits_baseILj6144ES2_ffffjLj256EEEEELb1ELb0ELb0ELb1EEEvNS_9BwdParamsE --------------------------
	.section	.nv.constant0._ZN10layer_norm13ln_bwd_kernelINS_13Kernel_traitsI6__halfffffjLj6144ELj1ELj1ELj8ELj16ENS_18Kernel_traits_baseILj6144ES2_ffffjLj256EEEEELb1ELb0ELb0ELb1EEEvNS_9BwdParamsE,"a",@progbits
	.sectionflags	@""
	.align	4
.nv.constant0._ZN10layer_norm13ln_bwd_kernelINS_13Kernel_traitsI6__halfffffjLj6144ELj1ELj1ELj8ELj16ENS_18Kernel_traits_baseILj6144ES2_ffffjLj256EEEEELb1ELb0ELb0ELb1EEEvNS_9BwdParamsE:
	.zero		824


//--------------------- .nv.constant0._ZN10layer_norm22ln_bwd_finalize_kernelINS_22Kernel_traits_finalizeILj6144E6__halfffffjLb0ELj1024ELj4ENS_18Kernel_traits_baseILj6144ES2_ffffjLj1024EEEEELb0ELb0EEEvNS_9BwdParamsE --------------------------
	.section	.nv.constant0._ZN10layer_norm22ln_bwd_finalize_kernelINS_22Kernel_traits_finalizeILj6144E6__halfffffjLb0ELj1024ELj4ENS_18Kernel_traits_baseILj6144ES2_ffffjLj1024EEEEELb0ELb0EEEvNS_9BwdParamsE,"a",@progbits
	.sectionflags	@""
	.align	4
.nv.constant0._ZN10layer_norm22ln_bwd_finalize_kernelINS_22Kernel_traits_finalizeILj6144E6__halfffffjLb0ELj1024ELj4ENS_18Kernel_traits_baseILj6144ES2_ffffjLj1024EEEEELb0ELb0EEEvNS_9BwdParamsE:
	.zero		824


//--------------------- .nv.constant0._ZN10layer_norm13ln_bwd_kernelINS_13Kernel_traitsI6__halfffffjLj6144ELj1ELj1ELj8ELj16ENS_18Kernel_traits_baseILj6144ES2_ffffjLj256EEEEELb1ELb0ELb1ELb0EEEvNS_9BwdParamsE --------------------------
	.section	.nv.constant0._ZN10layer_norm13ln_bwd_kernelINS_13Kernel_traitsI6__halfffffjLj6144ELj1ELj1ELj8ELj16ENS_18Kernel_traits_baseILj6144ES2_ffffjLj256EEEEELb1ELb0ELb1ELb0EEEvNS_9BwdParamsE,"a",@progbits
	.sectionflags	@""
	.align	4
.nv.constant0._ZN10layer_norm13ln_bwd_kernelINS_13Kernel_traitsI6__halfffffjLj6144ELj1ELj1ELj8ELj16ENS_18Kernel_traits_baseILj6144ES2_ffffjLj256EEEEELb1ELb0ELb1ELb0EEEvNS_9BwdParamsE:
	.zero		824


//--------------------- .nv.constant0._ZN10layer_norm22ln_bwd_finalize_kernelINS_22Kernel_traits_finalizeILj6144E6__halfffffjLb0ELj1024ELj4ENS_18Kernel_traits_baseILj6144ES2_ffffjLj1024EEEEELb0ELb1EEEvNS_9BwdParamsE --------------------------
	.section	.nv.constant0._ZN10layer_norm22ln_bwd_finalize_kernelINS_22Kernel_traits_finalizeILj6144E6__halfffffjLb0ELj1024ELj4ENS_18Kernel_traits_baseILj6144ES2_ffffjLj1024EEEEELb0ELb1EEEvNS_9BwdParamsE,"a",@progbits
	.sectionflags	@""
	.align	4
.nv.constant0._ZN10layer_norm22ln_bwd_finalize_kernelINS_22Kernel_traits_finalizeILj6144E6__halfffffjLb0ELj1024ELj4ENS_18Kernel_traits_baseILj6144ES2_ffffjLj1024EEEEELb0ELb1EEEvNS_9BwdParamsE:
	.zero		824


//--------------------- .nv.constant0._ZN10layer_norm13ln_bwd_kernelINS_13Kernel_traitsI6__halfffffjLj6144ELj1ELj1ELj8ELj16ENS_18Kernel_traits_baseILj6144ES2_ffffjLj256EEEEELb1ELb0ELb1ELb1EEEvNS_9BwdParamsE --------------------------
	.section	.nv.constant0._ZN10layer_norm13ln_bwd_kernelINS_13Kernel_traitsI6__halfffffjLj6144ELj1ELj1ELj8ELj16ENS_18Kernel_traits_baseILj6144ES2_ffffjLj256EEEEELb1ELb0ELb1ELb1EEEvNS_9BwdParamsE,"a",@progbits
	.sectionflags	@""
	.align	4
.nv.constant0._ZN10layer_norm13ln_bwd_kernelINS_13Kernel_traitsI6__halfffffjLj6144ELj1ELj1ELj8ELj16ENS_18Kernel_traits_baseILj6144ES2_ffffjLj256EEEEELb1ELb0ELb1ELb1EEEvNS_9BwdParamsE:
	.zero		824


//--------------------- .nv.constant0._ZN10layer_norm13ln_bwd_kernelINS_13Kernel_traitsI6__halfffffjLj6144ELj1ELj1ELj8ELj16ENS_18Kernel_traits_baseILj6144ES2_ffffjLj256EEEEELb1ELb1ELb0ELb0EEEvNS_9BwdParamsE --------------------------
	.section	.nv.constant0._ZN10layer_norm13ln_bwd_kernelINS_13Kernel_traitsI6__halfffffjLj6144ELj1ELj1ELj8ELj16ENS_18Kernel_traits_baseILj6144ES2_ffffjLj256EEEEELb1ELb1ELb0ELb0EEEvNS_9BwdParamsE,"a",@progbits
	.sectionflags	@""
	.align	4
.nv.constant0._ZN10layer_norm13ln_bwd_kernelINS_13Kernel_traitsI6__halfffffjLj6144ELj1ELj1ELj8ELj16ENS_18Kernel_traits_baseILj6144ES2_ffffjLj256EEEEELb1ELb1ELb0ELb0EEEvNS_9BwdParamsE:
	.zero		824


//--------------------- .nv.constant0._ZN10layer_norm13ln_bwd_kernelINS_13Kernel_traitsI6__halfffffjLj6144ELj1ELj1ELj8ELj16ENS_18Kernel_traits_baseILj6144ES2_ffffjLj256EEEEELb1ELb1ELb0ELb1EEEvNS_9BwdParamsE --------------------------
	.section	.nv.constant0._ZN10layer_norm13ln_bwd_kernelINS_13Kernel_traitsI6__halfffffjLj6144ELj1ELj1ELj8ELj16ENS_18Kernel_traits_baseILj6144ES2_ffffjLj256EEEEELb1ELb1ELb0ELb1EEEvNS_9BwdParamsE,"a",@progbits
	.sectionflags	@""
	.align	4
.nv.constant0._ZN10layer_norm13ln_bwd_kernelINS_13Kernel_traitsI6__halfffffjLj6144ELj1ELj1ELj8ELj16ENS_18Kernel_traits_baseILj6144ES2_ffffjLj256EEEEELb1ELb1ELb0ELb1EEEvNS_9BwdParamsE:
	.zero		824


//--------------------- .nv.constant0._ZN10layer_norm22ln_bwd_finalize_kernelINS_22Kernel_traits_finalizeILj6144E6__halfffffjLb1ELj1024ELj4ENS_18Kernel_traits_baseILj6144ES2_ffffjLj1024EEEEELb1ELb0EEEvNS_9BwdParamsE --------------------------
	.section	.nv.constant0._ZN10layer_norm22ln_bwd_finalize_kernelINS_22Kernel_traits_finalizeILj6144E6__halfffffjLb1ELj1024ELj4ENS_18Kernel_traits_baseILj6144ES2_ffffjLj1024EEEEELb1ELb0EEEvNS_9BwdParamsE,"a",@progbits
	.sectionflags	@""
	.align	4
.nv.constant0._ZN10layer_norm22ln_bwd_finalize_kernelINS_22Kernel_traits_finalizeILj6144E6__halfffffjLb1ELj1024ELj4ENS_18Kernel_traits_baseILj6144ES2_ffffjLj1024EEEEELb1ELb0EEEvNS_9BwdParamsE:
	.zero		824


//--------------------- .nv.constant0._ZN10layer_norm13ln_bwd_kernelINS_13Kernel_traitsI6__halfffffjLj6144ELj1ELj1ELj8ELj16ENS_18Kernel_traits_baseILj6144ES2_ffffjLj256EEEEELb1ELb1ELb1ELb0EEEvNS_9BwdParamsE --------------------------
	.section	.nv.constant0._ZN10layer_norm13ln_bwd_kernelINS_13Kernel_traitsI6__halfffffjLj6144ELj1ELj1ELj8ELj16ENS_18Kernel_traits_baseILj6144ES2_ffffjLj256EEEEELb1ELb1ELb1ELb0EEEvNS_9BwdParamsE,"a",@progbits
	.sectionflags	@""
	.align	4
.nv.constant0._ZN10layer_norm13ln_bwd_kernelINS_13Kernel_traitsI6__halfffffjLj6144ELj1ELj1ELj8ELj16ENS_18Kernel_traits_baseILj6144ES2_ffffjLj256EEEEELb1ELb1ELb1ELb0EEEvNS_9BwdParamsE:
	.zero		824


//--------------------- .nv.constant0._ZN10layer_norm22ln_bwd_finalize_kernelINS_22Kernel_traits_finalizeILj6144E6__halfffffjLb1ELj1024ELj4ENS_18Kernel_traits_baseILj6144ES2_ffffjLj1024EEEEELb1ELb1EEEvNS_9BwdParamsE --------------------------
	.section	.nv.constant0._ZN10layer_norm22ln_bwd_finalize_kernelINS_22Kernel_traits_finalizeILj6144E6__halfffffjLb1ELj1024ELj4ENS_18Kernel_traits_baseILj6144ES2_ffffjLj1024EEEEELb1ELb1EEEvNS_9BwdParamsE,"a",@progbits
	.sectionflags	@""
	.align	4
.nv.constant0._ZN10layer_norm22ln_bwd_finalize_kernelINS_22Kernel_traits_finalizeILj6144E6__halfffffjLb1ELj1024ELj4ENS_18Kernel_traits_baseILj6144ES2_ffffjLj1024EEEEELb1ELb1EEEvNS_9BwdParamsE:
	.zero		824


//--------------------- .nv.constant0._ZN10layer_norm13ln_bwd_kernelINS_13Kernel_traitsI6__halfffffjLj6144ELj1ELj1ELj8ELj16ENS_18Kernel_traits_baseILj6144ES2_ffffjLj256EEEEELb1ELb1ELb1ELb1EEEvNS_9BwdParamsE --------------------------
	.section	.nv.constant0._ZN10layer_norm13ln_bwd_kernelINS_13Kernel_traitsI6__halfffffjLj6144ELj1ELj1ELj8ELj16ENS_18Kernel_traits_baseILj6144ES2_ffffjLj256EEEEELb1ELb1ELb1ELb1EEEvNS_9BwdParamsE,"a",@progbits
	.sectionflags	@""
	.align	4
.nv.constant0._ZN10layer_norm13ln_bwd_kernelINS_13Kernel_traitsI6__halfffffjLj6144ELj1ELj1ELj8ELj16ENS_18Kernel_traits_baseILj6144ES2_ffffjLj256EEEEELb1ELb1ELb1ELb1EEEvNS_9BwdParamsE:
	.zero		824


//--------------------- .nv.constant0._ZN10layer_norm13ln_bwd_kernelINS_13Kernel_traitsIfffffjLj6144ELj1ELj1ELj8ELj16ENS_18Kernel_traits_baseILj6144EfffffjLj256EEEEELb0ELb0ELb0ELb0EEEvNS_9BwdParamsE --------------------------
	.section	.nv.constant0._ZN10layer_norm13ln_bwd_kernelINS_13Kernel_traitsIfffffjLj6144ELj1ELj1ELj8ELj16ENS_18Kernel_traits_baseILj6144EfffffjLj256EEEEELb0ELb0ELb0ELb0EEEvNS_9BwdParamsE,"a",@progbits
	.sectionflags	@""
	.align	4
.nv.constant0._ZN10layer_norm13ln_bwd_kernelINS_13Kernel_traitsIfffffjLj6144ELj1ELj1ELj8ELj16ENS_18Kernel_traits_baseILj6144EfffffjLj256EEEEELb0ELb0ELb0ELb0EEEvNS_9BwdParamsE:
	.zero		824


//--------------------- .nv.constant0._ZN10layer_norm13ln_bwd_kernelINS_13Kernel_traitsIfffffjLj6144ELj1ELj1ELj8ELj16ENS_18Kernel_traits_baseILj6144EfffffjLj256EEEEELb0ELb0ELb0ELb1EEEvNS_9BwdParamsE --------------------------
	.section	.nv.constant0._ZN10layer_norm13ln_bwd_kernelINS_13Kernel_traitsIfffffjLj6144ELj1ELj1ELj8ELj16ENS_18Kernel_traits_baseILj6144EfffffjLj256EEEEELb0ELb0ELb0ELb1EEEvNS_9BwdParamsE,"a",@progbits
	.sectionflags	@""
	.align	4
.nv.constant0._ZN10layer_norm13ln_bwd_kernelINS_13Kernel_traitsIfffffjLj6144ELj1ELj1ELj8ELj16ENS_18Kernel_traits_baseILj6144EfffffjLj256EEEEELb0ELb0ELb0ELb1EEEvNS_9BwdParamsE:
	.zero		824


//--------------------- .nv.constant0._ZN10layer_norm13ln_bwd_kernelINS_13Kernel_traitsIfffffjLj6144ELj1ELj1ELj8ELj16ENS_18Kernel_traits_baseILj6144EfffffjLj256EEEEELb0ELb0ELb1ELb0EEEvNS_9BwdParamsE --------------------------
	.section	.nv.constant0._ZN10layer_norm13ln_bwd_kernelINS_13Kernel_traitsIfffffjLj6144ELj1ELj1ELj8ELj16ENS_18Kernel_traits_baseILj6144EfffffjLj256EEEEELb0ELb0ELb1ELb0EEEvNS_9BwdParamsE,"a",@progbits
	.sectionflags	@""
	.align	4
.nv.constant0._ZN10layer_norm13ln_bwd_kernelINS_13Kernel_traitsIfffffjLj6144ELj1ELj1ELj8ELj16ENS_18Kernel_traits_baseILj6144EfffffjLj256EEEEELb0ELb0ELb1ELb0EEEvNS_9BwdParamsE:
	.zero		824


//--------------------- .nv.constant0._ZN10layer_norm13ln_bwd_kernelINS_13Kernel_traitsIfffffjLj6144ELj1ELj1ELj8ELj16ENS_18Kernel_traits_baseILj6144EfffffjLj256EEEEELb0ELb0ELb1ELb1EEEvNS_9BwdParamsE --------------------------
	.section	.nv.constant0._ZN10layer_norm13ln_bwd_kernelINS_13Kernel_traitsIfffffjLj6144ELj1ELj1ELj8ELj16ENS_18Kernel_traits_baseILj6144EfffffjLj256EEEEELb0ELb0ELb1ELb1EEEvNS_9BwdParamsE,"a",@progbits
	.sectionflags	@""
	.align	4
.nv.constant0._ZN10layer_norm13ln_bwd_kernelINS_13Kernel_traitsIfffffjLj6144ELj1ELj1ELj8ELj16ENS_18Kernel_traits_baseILj6144EfffffjLj256EEEEELb0ELb0ELb1ELb1EEEvNS_9BwdParamsE:
	.zero		824


//--------------------- .nv.constant0._ZN10layer_norm13ln_bwd_kernelINS_13Kernel_traitsIfffffjLj6144ELj1ELj1ELj8ELj16ENS_18Kernel_traits_baseILj6144EfffffjLj256EEEEELb0ELb1ELb0ELb0EEEvNS_9BwdParamsE --------------------------
	.section	.nv.constant0._ZN10layer_norm13ln_bwd_kernelINS_13Kernel_traitsIfffffjLj6144ELj1ELj1ELj8ELj16ENS_18Kernel_traits_baseILj6144EfffffjLj256EEEEELb0ELb1ELb0ELb0EEEvNS_9BwdParamsE,"a",@progbits
	.sectionflags	@""
	.align	4
.nv.constant0._ZN10layer_norm13ln_bwd_kernelINS_13Kernel_traitsIfffffjLj6144ELj1ELj1ELj8ELj16ENS_18Kernel_traits_baseILj6144EfffffjLj256EEEEELb0ELb1ELb0ELb0EEEvNS_9BwdParamsE:
	.zero		824


//--------------------- .nv.constant0._ZN10layer_norm13ln_bwd_kernelINS_13Kernel_traitsIfffffjLj6144ELj1ELj1ELj8ELj16ENS_18Kernel_traits_baseILj6144EfffffjLj256EEEEELb0ELb1ELb0ELb1EEEvNS_9BwdParamsE --------------------------
	.section	.nv.constant0._ZN10layer_norm13ln_bwd_kernelINS_13Kernel_traitsIfffffjLj6144ELj1ELj1ELj8ELj16ENS_18Kernel_traits_baseILj6144EfffffjLj256EEEEELb0ELb1ELb0ELb1EEEvNS_9BwdParamsE,"a",@progbits
	.sectionflags	@""
	.align	4
.nv.constant0._ZN10layer_norm13ln_bwd_kernelINS_13Kernel_traitsIfffffjLj6144ELj1ELj1ELj8ELj16ENS_18Kernel_traits_baseILj6144EfffffjLj256EEEEELb0ELb1ELb0ELb1EEEvNS_9BwdParamsE:
	.zero		824


//--------------------- .nv.constant0._ZN10layer_norm13ln_bwd_kernelINS_13Kernel_traitsIfffffjLj6144ELj1ELj1ELj8ELj16ENS_18Kernel_traits_baseILj6144EfffffjLj256EEEEELb0ELb1ELb1ELb0EEEvNS_9BwdParamsE --------------------------
	.section	.nv.constant0._ZN10layer_norm13ln_bwd_kernelINS_13Kernel_traitsIfffffjLj6144ELj1ELj1ELj8ELj16ENS_18Kernel_traits_baseILj6144EfffffjLj256EEEEELb0ELb1ELb1ELb0EEEvNS_9BwdParamsE,"a",@progbits
	.sectionflags	@""
	.align	4
.nv.constant0._ZN10layer_norm13ln_bwd_kernelINS_13Kernel_traitsIfffffjLj6144ELj1ELj1ELj8ELj16ENS_18Kernel_traits_baseILj6144EfffffjLj256EEEEELb0ELb1ELb1ELb0EEEvNS_9BwdParamsE:
	.zero		824


//--------------------- .nv.constant0._ZN10layer_norm13ln_bwd_kernelINS_13Kernel_traitsIfffffjLj6144ELj1ELj1ELj8ELj16ENS_18Kernel_traits_baseILj6144EfffffjLj256EEEEELb0ELb1ELb1ELb1EEEvNS_9BwdParamsE --------------------------
	.section	.nv.constant0._ZN10layer_norm13ln_bwd_kernelINS_13Kernel_traitsIfffffjLj6144ELj1ELj1ELj8ELj16ENS_18Kernel_traits_baseILj6144EfffffjLj256EEEEELb0ELb1ELb1ELb1EEEvNS_9BwdParamsE,"a",@progbits
	.sectionflags	@""
	.align	4
.nv.constant0._ZN10layer_norm13ln_bwd_kernelINS_13Kernel_traitsIfffffjLj6144ELj1ELj1ELj8ELj16ENS_18Kernel_traits_baseILj6144EfffffjLj256EEEEELb0ELb1ELb1ELb1EEEvNS_9BwdParamsE:
	.zero		824


//--------------------- .nv.constant0._ZN10layer_norm13ln_bwd_kernelINS_13Kernel_traitsIfffffjLj6144ELj1ELj1ELj8ELj16ENS_18Kernel_traits_baseILj6144EfffffjLj256EEEEELb1ELb0ELb0ELb0EEEvNS_9BwdParamsE --------------------------
	.section	.nv.constant0._ZN10layer_norm13ln_bwd_kernelINS_13Kernel_traitsIfffffjLj6144ELj1ELj1ELj8ELj16ENS_18Kernel_traits_baseILj6144EfffffjLj256EEEEELb1ELb0ELb0ELb0EEEvNS_9BwdParamsE,"a",@progbits
	.sectionflags	@""
	.align	4
.nv.constant0._ZN10layer_norm13ln_bwd_kernelINS_13Kernel_traitsIfffffjLj6144ELj1ELj1ELj8ELj16ENS_18Kernel_traits_baseILj6144EfffffjLj256EEEEELb1ELb0ELb0ELb0EEEvNS_9BwdParamsE:
	.zero		824


//--------------------- .nv.constant0._ZN10layer_norm13ln_bwd_kernelINS_13Kernel_traitsIfffffjLj6144ELj1ELj1ELj8ELj16ENS_18Kernel_traits_baseILj6144EfffffjLj256EEEEELb1ELb0ELb0ELb1EEEvNS_9BwdParamsE --------------------------
	.section	.nv.constant0._ZN10layer_norm13ln_bwd_kernelINS_13Kernel_traitsIfffffjLj6144ELj1ELj1ELj8ELj16ENS_18Kernel_traits_baseILj6144EfffffjLj256EEEEELb1ELb0ELb0ELb1EEEvNS_9BwdParamsE,"a",@progbits
	.sectionflags	@""
	.align	4
.nv.constant0._ZN10layer_norm13ln_bwd_kernelINS_13Kernel_traitsIfffffjLj6144ELj1ELj1ELj8ELj16ENS_18Kernel_traits_baseILj6144EfffffjLj256EEEEELb1ELb0ELb0ELb1EEEvNS_9BwdParamsE:
	.zero		824


//--------------------- .nv.constant0._ZN10layer_norm22ln_bwd_finalize_kernelINS_22Kernel_traits_finalizeILj6144EfffffjLb0ELj1024ELj4ENS_18Kernel_traits_baseILj6144EfffffjLj1024EEEEELb0ELb0EEEvNS_9BwdParamsE --------------------------
	.section	.nv.constant0._ZN10layer_norm22ln_bwd_finalize_kernelINS_22Kernel_traits_finalizeILj6144EfffffjLb0ELj1024ELj4ENS_18Kernel_traits_baseILj6144EfffffjLj1024EEEEELb0ELb0EEEvNS_9BwdParamsE,"a",@progbits
	.sectionflags	@""
	.align	4
.nv.constant0._ZN10layer_norm22ln_bwd_finalize_kernelINS_22Kernel_traits_finalizeILj6144EfffffjLb0ELj1024ELj4ENS_18Kernel_traits_baseILj6144EfffffjLj1024EEEEELb0ELb0EEEvNS_9BwdParamsE:
	.zero		824


//--------------------- .nv.constant0._ZN10layer_norm13ln_bwd_kernelINS_13Kernel_traitsIfffffjLj6144ELj1ELj1ELj8ELj16ENS_18Kernel_traits_baseILj6144EfffffjLj256EEEEELb1ELb0ELb1ELb0EEEvNS_9BwdParamsE --------------------------
	.section	.nv.constant0._ZN10layer_norm13ln_bwd_kernelINS_13Kernel_traitsIfffffjLj6144ELj1ELj1ELj8ELj16ENS_18Kernel_traits_baseILj6144EfffffjLj256EEEEELb1ELb0ELb1ELb0EEEvNS_9BwdParamsE,"a",@progbits
	.sectionflags	@""
	.align	4
.nv.constant0._ZN10layer_norm13ln_bwd_kernelINS_13Kernel_traitsIfffffjLj6144ELj1ELj1ELj8ELj16ENS_18Kernel_traits_baseILj6144EfffffjLj256EEEEELb1ELb0ELb1ELb0EEEvNS_9BwdParamsE:
	.zero		824


//--------------------- .nv.constant0._ZN10layer_norm22ln_bwd_finalize_kernelINS_22Kernel_traits_finalizeILj6144EfffffjLb0ELj1024ELj4ENS_18Kernel_traits_baseILj6144EfffffjLj1024EEEEELb0ELb1EEEvNS_9BwdParamsE --------------------------
	.section	.nv.constant0._ZN10layer_norm22ln_bwd_finalize_kernelINS_22Kernel_traits_finalizeILj6144EfffffjLb0ELj1024ELj4ENS_18Kernel_traits_baseILj6144EfffffjLj1024EEEEELb0ELb1EEEvNS_9BwdParamsE,"a",@progbits
	.sectionflags	@""
	.align	4
.nv.constant0._ZN10layer_norm22ln_bwd_finalize_kernelINS_22Kernel_traits_finalizeILj6144EfffffjLb0ELj1024ELj4ENS_18Kernel_traits_baseILj6144EfffffjLj1024EEEEELb0ELb1EEEvNS_9BwdParamsE:
	.zero		824


//--------------------- .nv.constant0._ZN10layer_norm13ln_bwd_kernelINS_13Kernel_traitsIfffffjLj6144ELj1ELj1ELj8ELj16ENS_18Kernel_traits_baseILj6144EfffffjLj256EEEEELb1ELb0ELb1ELb1EEEvNS_9BwdParamsE --------------------------
	.section	.nv.constant0._ZN10layer_norm13ln_bwd_kernelINS_13Kernel_traitsIfffffjLj6144ELj1ELj1ELj8ELj16ENS_18Kernel_traits_baseILj6144EfffffjLj256EEEEELb1ELb0ELb1ELb1EEEvNS_9BwdParamsE,"a",@progbits
	.sectionflags	@""
	.align	4
.nv.constant0._ZN10layer_norm13ln_bwd_kernelINS_13Kernel_traitsIfffffjLj6144ELj1ELj1ELj8ELj16ENS_18Kernel_traits_baseILj6144EfffffjLj256EEEEELb1ELb0ELb1ELb1EEEvNS_9BwdParamsE:
	.zero		824


//--------------------- .nv.constant0._ZN10layer_norm13ln_bwd_kernelINS_13Kernel_traitsIfffffjLj6144ELj1ELj1ELj8ELj16ENS_18Kernel_traits_baseILj6144EfffffjLj256EEEEELb1ELb1ELb0ELb0EEEvNS_9BwdParamsE --------------------------
	.section	.nv.constant0._ZN10layer_norm13ln_bwd_kernelINS_13Kernel_traitsIfffffjLj6144ELj1ELj1ELj8ELj16ENS_18Kernel_traits_baseILj6144EfffffjLj256EEEEELb1ELb1ELb0ELb0EEEvNS_9BwdParamsE,"a",@progbits
	.sectionflags	@""
	.align	4
.nv.constant0._ZN10layer_norm13ln_bwd_kernelINS_13Kernel_traitsIfffffjLj6144ELj1ELj1ELj8ELj16ENS_18Kernel_traits_baseILj6144EfffffjLj256EEEEELb1ELb1ELb0ELb0EEEvNS_9BwdParamsE:
	.zero		824


//--------------------- .nv.constant0._ZN10layer_norm13ln_bwd_kernelINS_13Kernel_traitsIfffffjLj6144ELj1ELj1ELj8ELj16ENS_18Kernel_traits_baseILj6144EfffffjLj256EEEEELb1ELb1ELb0ELb1EEEvNS_9BwdParamsE --------------------------
	.section	.nv.constant0._ZN10layer_norm13ln_bwd_kernelINS_13Kernel_traitsIfffffjLj6144ELj1ELj1ELj8ELj16ENS_18Kernel_traits_baseILj6144EfffffjLj256EEEEELb1ELb1ELb0ELb1EEEvNS_9BwdParamsE,"a",@progbits
	.sectionflags	@""
	.align	4
.nv.constant0._ZN10layer_norm13ln_bwd_kernelINS_13Kernel_traitsIfffffjLj6144ELj1ELj1ELj8ELj16ENS_18Kernel_traits_baseILj6144EfffffjLj256EEEEELb1ELb1ELb0ELb1EEEvNS_9BwdParamsE:
	.zero		824


//--------------------- .nv.constant0._ZN10layer_norm22ln_bwd_finalize_kernelINS_22Kernel_traits_finalizeILj6144EfffffjLb1ELj1024ELj4ENS_18Kernel_traits_baseILj6144EfffffjLj1024EEEEELb1ELb0EEEvNS_9BwdParamsE --------------------------
	.section	.nv.constant0._ZN10layer_norm22ln_bwd_finalize_kernelINS_22Kernel_traits_finalizeILj6144EfffffjLb1ELj1024ELj4ENS_18Kernel_traits_baseILj6144EfffffjLj1024EEEEELb1ELb0EEEvNS_9BwdParamsE,"a",@progbits
	.sectionflags	@""
	.align	4
.nv.constant0._ZN10layer_norm22ln_bwd_finalize_kernelINS_22Kernel_traits_finalizeILj6144EfffffjLb1ELj1024ELj4ENS_18Kernel_traits_baseILj6144EfffffjLj1024EEEEELb1ELb0EEEvNS_9BwdParamsE:
	.zero		824


//--------------------- .nv.constant0._ZN10layer_norm13ln_bwd_kernelINS_13Kernel_traitsIfffffjLj6144ELj1ELj1ELj8ELj16ENS_18Kernel_traits_baseILj6144EfffffjLj256EEEEELb1ELb1ELb1ELb0EEEvNS_9BwdParamsE --------------------------
	.section	.nv.constant0._ZN10layer_norm13ln_bwd_kernelINS_13Kernel_traitsIfffffjLj6144ELj1ELj1ELj8ELj16ENS_18Kernel_traits_baseILj6144EfffffjLj256EEEEELb1ELb1ELb1ELb0EEEvNS_9BwdParamsE,"a",@progbits
	.sectionflags	@""
	.align	4
.nv.constant0._ZN10layer_norm13ln_bwd_kernelINS_13Kernel_traitsIfffffjLj6144ELj1ELj1ELj8ELj16ENS_18Kernel_traits_baseILj6144EfffffjLj256EEEEELb1ELb1ELb1ELb0EEEvNS_9BwdParamsE:
	.zero		824


//--------------------- .nv.constant0._ZN10layer_norm22ln_bwd_finalize_kernelINS_22Kernel_traits_finalizeILj6144EfffffjLb1ELj1024ELj4ENS_18Kernel_traits_baseILj6144EfffffjLj1024EEEEELb1ELb1EEEvNS_9BwdParamsE --------------------------
	.section	.nv.constant0._ZN10layer_norm22ln_bwd_finalize_kernelINS_22Kernel_traits_finalizeILj6144EfffffjLb1ELj1024ELj4ENS_18Kernel_traits_baseILj6144EfffffjLj1024EEEEELb1ELb1EEEvNS_9BwdParamsE,"a",@progbits
	.sectionflags	@""
	.align	4
.nv.constant0._ZN10layer_norm22ln_bwd_finalize_kernelINS_22Kernel_traits_finalizeILj6144EfffffjLb1ELj1024ELj4ENS_18Kernel_traits_baseILj6144EfffffjLj1024EEEEELb1ELb1EEEvNS_9BwdParamsE:
	.zero		824


//--------------------- .nv.constant0._ZN10layer_norm13ln_bwd_kernelINS_13Kernel_traitsIfffffjLj6144ELj1ELj1ELj8ELj16ENS_18Kernel_traits_baseILj6144EfffffjLj256EEEEELb1ELb1ELb1ELb1EEEvNS_9BwdParamsE --------------------------
	.section	.nv.constant0._ZN10layer_norm13ln_bwd_kernelINS_13Kernel_traitsIfffffjLj6144ELj1ELj1ELj8ELj16ENS_18Kernel_traits_baseILj6144EfffffjLj256EEEEELb1ELb1ELb1ELb1EEEvNS_9BwdParamsE,"a",@progbits
	.sectionflags	@""
	.align	4
.nv.constant0._ZN10layer_norm13ln_bwd_kernelINS_13Kernel_traitsIfffffjLj6144ELj1ELj1ELj8ELj16ENS_18Kernel_traits_baseILj6144EfffffjLj256EEEEELb1ELb1ELb1ELb1EEEvNS_9BwdParamsE:
	.zero		824


//--------------------- SYMBOLS --------------------------

	.type		.nv.reservedSmem.offset0,@object
	.size		.nv.reservedSmem.offset0,0x4
